// Copyright (c) 2024, Jay Shah, Ganesh Bikshandi, Ying Zhang, Vijay Thakkar, Pradeep Ramani, Tri Dao.
// Splitting the different template instantiations to different files to speed up compilation.
// This file is auto-generated. See "generate_kernels.py"

#include "flash_fwd_launch_template.h"

#ifndef FLASHATTENTION_DISABLE_SM8x
#ifndef FLASHATTENTION_DISABLE_HDIM128
template void run_mha_fwd_<80, cutlass::bfloat16_t, 128, 128, false, false, true, true>(Flash_fwd_params &params, cudaStream_t stream);
template void run_mha_fwd_<86, cutlass::bfloat16_t, 128, 128, false, false, true, true>(Flash_fwd_params &params, cudaStream_t stream);
#endif
#endif


// ===== COMPILED SASS (sm_80) =====

	.target	sm_80

	.elftype	@"ET_EXEC"


//--------------------- .note.nv.tkinfo           --------------------------
	.section	.note.nv.tkinfo,"",@"SHT_NOTE"
	.sectionflags	@"SHF_NOTE_NV_TKINFO"
	.tkinfo
        /*0018*/ 	.word	0x00000002
        /*0030*/ 	.string	""
        /*0030*/ 	.string	"ptxas"
        /*0030*/ 	.string	"Cuda compilation tools, release 13.0, V13.0.88"
        /*0030*/ 	.string	"Build cuda_13.0.r13.0/compiler.36424714_0"
        /*0030*/ 	.string	"-arch sm_80 -m 64 "



//--------------------- .note.nv.cuinfo           --------------------------
	.section	.note.nv.cuinfo,"",@"SHT_NOTE"
	.sectionflags	@"SHF_NOTE_NV_CUINFO"
        /*0018*/ 	.short	0x0002
        /*001a*/ 	.short	0x0050
        /*001c*/ 	.short	0x0082
	.zero		2


//--------------------- .nv.info                  --------------------------
	.section	.nv.info,"",@"SHT_CUDA_INFO"
	.align	4


	//----- nvinfo : EIATTR_REGCOUNT
	.align		4
        /*0000*/ 	.byte	0x04, 0x2f
        /*0002*/ 	.short	(.L_12 - .L_11)
	.align		4
.L_11:
        /*0004*/ 	.word	index@(_ZN7cutlass13device_kernelIN5flash19enable_sm80_to_sm89INS1_16FlashAttnFwdSm80INS1_25CollectiveMainloopFwdSm80ILi4ELi1ELb0EN4cute5tupleIJNS5_1CILi128EEENS7_ILi64EEES8_EEELi128ENS_10bfloat16_tEfNS_4arch4Sm80ELb1ELb0ELb1ELb1ELb0ELb1ELb1ELb0EEENS1_21CollectiveEpilogueFwdINS6_IJS8_S8_S9_EEENS6_IJNS7_ILi1EEESH_SH_EEESB_SD_Li128ELb1ELb1ELb0ELb0EEENS1_19SingleTileSchedulerILb1ELb0ELb1ELi128EEEEEEEEEvNT_6ParamsE)
        /*0008*/ 	.word	0x000000ff


	//----- nvinfo : EIATTR_FRAME_SIZE
	.align		4
.L_12:
        /*000c*/ 	.byte	0x04, 0x11
        /*000e*/ 	.short	(.L_14 - .L_13)
	.align		4
.L_13:
        /*0010*/ 	.word	index@(_ZN7cutlass13device_kernelIN5flash19enable_sm80_to_sm89INS1_16FlashAttnFwdSm80INS1_25CollectiveMainloopFwdSm80ILi4ELi1ELb0EN4cute5tupleIJNS5_1CILi128EEENS7_ILi64EEES8_EEELi128ENS_10bfloat16_tEfNS_4arch4Sm80ELb1ELb0ELb1ELb1ELb0ELb1ELb1ELb0EEENS1_21CollectiveEpilogueFwdINS6_IJS8_S8_S9_EEENS6_IJNS7_ILi1EEESH_SH_EEESB_SD_Li128ELb1ELb1ELb0ELb0EEENS1_19SingleTileSchedulerILb1ELb0ELb1ELi128EEEEEEEEEvNT_6ParamsE)
        /*0014*/ 	.word	0x000000a0


	//----- nvinfo : EIATTR_REGCOUNT
	.align		4
.L_14:
        /*0018*/ 	.byte	0x04, 0x2f
        /*001a*/ 	.short	(.L_16 - .L_15)
	.align		4
.L_15:
        /*001c*/ 	.word	index@(_ZN7cutlass13device_kernelIN5flash19enable_sm80_to_sm89INS1_16FlashAttnFwdSm80INS1_25CollectiveMainloopFwdSm80ILi4ELi1ELb0EN4cute5tupleIJNS5_1CILi128EEENS7_ILi64EEES8_EEELi128ENS_10bfloat16_tEfNS_4arch4Sm80ELb1ELb0ELb1ELb1ELb0ELb0ELb1ELb0EEENS1_21CollectiveEpilogueFwdINS6_IJS8_S8_S9_EEENS6_IJNS7_ILi1EEESH_SH_EEESB_SD_Li128ELb1ELb1ELb0ELb0EEENS1_19SingleTileSchedulerILb1ELb0ELb1ELi128EEEEEEEEEvNT_6ParamsE)
        /*0020*/ 	.word	0x000000ff


	//----- nvinfo : EIATTR_FRAME_SIZE
	.align		4
.L_16:
        /*0024*/ 	.byte	0x04, 0x11
        /*0026*/ 	.short	(.L_18 - .L_17)
	.align		4
.L_17:
        /*0028*/ 	.word	index@(_ZN7cutlass13device_kernelIN5flash19enable_sm80_to_sm89INS1_16FlashAttnFwdSm80INS1_25CollectiveMainloopFwdSm80ILi4ELi1ELb0EN4cute5tupleIJNS5_1CILi128EEENS7_ILi64EEES8_EEELi128ENS_10bfloat16_tEfNS_4arch4Sm80ELb1ELb0ELb1ELb1ELb0ELb0ELb1ELb0EEENS1_21CollectiveEpilogueFwdINS6_IJS8_S8_S9_EEENS6_IJNS7_ILi1EEESH_SH_EEESB_SD_Li128ELb1ELb1ELb0ELb0EEENS1_19SingleTileSchedulerILb1ELb0ELb1ELi128EEEEEEEEEvNT_6ParamsE)
        /*002c*/ 	.word	0x000000b0


	//----- nvinfo : EIATTR_REGCOUNT
	.align		4
.L_18:
        /*0030*/ 	.byte	0x04, 0x2f
        /*0032*/ 	.short	(.L_20 - .L_19)
	.align		4
.L_19:
        /*0034*/ 	.word	index@(_ZN7cutlass13device_kernelIN5flash19enable_sm80_to_sm89INS1_16FlashAttnFwdSm80INS1_25CollectiveMainloopFwdSm80ILi4ELi1ELb0EN4cute5tupleIJNS5_1CILi128EEENS7_ILi64EEES8_EEELi128ENS_10bfloat16_tEfNS_4arch4Sm80ELb1ELb0ELb1ELb0ELb0ELb0ELb1ELb0EEENS1_21CollectiveEpilogueFwdINS6_IJS8_S8_S9_EEENS6_IJNS7_ILi1EEESH_SH_EEESB_SD_Li128ELb0ELb1ELb0ELb0EEENS1_30DynamicPersistentTileSchedulerILi128ELi128ELb0ELb1ELb0EEEEEEEEEvNT_6ParamsE)
        /*0038*/ 	.word	0x000000ff


	//----- nvinfo : EIATTR_FRAME_SIZE
	.align		4
.L_20:
        /*003c*/ 	.byte	0x04, 0x11
        /*003e*/ 	.short	(.L_22 - .L_21)
	.align		4
.L_21:
        /*0040*/ 	.word	index@($__internal_5_$__cuda_sm70_shflsync_idx_p)
        /*0044*/ 	.word	0x00000000


	//----- nvinfo : EIATTR_FRAME_SIZE
	.align		4
.L_22:
        /*0048*/ 	.byte	0x04, 0x11
        /*004a*/ 	.short	(.L_24 - .L_23)
	.align		4
.L_23:
        /*004c*/ 	.word	index@($__internal_4_$__cuda_sm70_shflsync_bfly_p)
        /*0050*/ 	.word	0x00000000


	//----- nvinfo : EIATTR_FRAME_SIZE
	.align		4
.L_24:
        /*0054*/ 	.byte	0x04, 0x11
        /*0056*/ 	.short	(.L_26 - .L_25)
	.align		4
.L_25:
        /*0058*/ 	.word	index@(_ZN7cutlass13device_kernelIN5flash19enable_sm80_to_sm89INS1_16FlashAttnFwdSm80INS1_25CollectiveMainloopFwdSm80ILi4ELi1ELb0EN4cute5tupleIJNS5_1CILi128EEENS7_ILi64EEES8_EEELi128ENS_10bfloat16_tEfNS_4arch4Sm80ELb1ELb0ELb1ELb0ELb0ELb0ELb1ELb0EEENS1_21CollectiveEpilogueFwdINS6_IJS8_S8_S9_EEENS6_IJNS7_ILi1EEESH_SH_EEESB_SD_Li128ELb0ELb1ELb0ELb0EEENS1_30DynamicPersistentTileSchedulerILi128ELi128ELb0ELb1ELb0EEEEEEEEEvNT_6ParamsE)
        /*005c*/ 	.word	0x000000d8


	//----- nvinfo : EIATTR_REGCOUNT
	.align		4
.L_26:
        /*0060*/ 	.byte	0x04, 0x2f
        /*0062*/ 	.short	(.L_28 - .L_27)
	.align		4
.L_27:
        /*0064*/ 	.word	index@(_ZN7cutlass13device_kernelIN5flash19enable_sm80_to_sm89INS1_16FlashAttnFwdSm80INS1_25CollectiveMainloopFwdSm80ILi4ELi1ELb0EN4cute5tupleIJNS5_1CILi128EEENS7_ILi48EEES8_EEELi128ENS_10bfloat16_tEfNS_4arch4Sm80ELb0ELb1ELb1ELb1ELb0ELb1ELb1ELb0EEENS1_21CollectiveEpilogueFwdINS6_IJS8_S8_S9_EEENS6_IJNS7_ILi1EEESH_SH_EEESB_SD_Li128ELb1ELb1ELb0ELb0EEENS1_19SingleTileSchedulerILb1ELb0ELb1ELi128EEEEEEEEEvNT_6ParamsE)
        /*0068*/ 	.word	0x000000ff


	//----- nvinfo : EIATTR_FRAME_SIZE
	.align		4
.L_28:
        /*006c*/ 	.byte	0x04, 0x11
        /*006e*/ 	.short	(.L_30 - .L_29)
	.align		4
.L_29:
        /*0070*/ 	.word	index@($__internal_3_$__cuda_sm70_shflsync_idx_p)
        /*0074*/ 	.word	0x00000000


	//----- nvinfo : EIATTR_FRAME_SIZE
	.align		4
.L_30:
        /*0078*/ 	.byte	0x04, 0x11
        /*007a*/ 	.short	(.L_32 - .L_31)
	.align		4
.L_31:
        /*007c*/ 	.word	index@($__internal_2_$__cuda_sm70_shflsync_bfly_p)
        /*0080*/ 	.word	0x00000000


	//----- nvinfo : EIATTR_FRAME_SIZE
	.align		4
.L_32:
        /*0084*/ 	.byte	0x04, 0x11
        /*0086*/ 	.short	(.L_34 - .L_33)
	.align		4
.L_33:
        /*0088*/ 	.word	index@($_ZN7cutlass13device_kernelIN5flash19enable_sm80_to_sm89INS1_16FlashAttnFwdSm80INS1_25CollectiveMainloopFwdSm80ILi4ELi1ELb0EN4cute5tupleIJNS5_1CILi128EEENS7_ILi48EEES8_EEELi128ENS_10bfloat16_tEfNS_4arch4Sm80ELb0ELb1ELb1ELb1ELb0ELb1ELb1ELb0EEENS1_21CollectiveEpilogueFwdINS6_IJS8_S8_S9_EEENS6_IJNS7_ILi1EEESH_SH_EEESB_SD_Li128ELb1ELb1ELb0ELb0EEENS1_19SingleTileSchedulerILb1ELb0ELb1ELi128EEEEEEEEEvNT_6ParamsE$_ZZN5flash25CollectiveMainloopFwdSm80ILi4ELi1ELb0EN4cute5tupleIJNS1_1CILi128EEENS3_ILi48EEES4_EEELi128EN7cutlass10bfloat16_tEfNS7_4arch4Sm80ELb0ELb1ELb1ELb1ELb0ELb1ELb1ELb0EE3mmaINS_16FlashAttnFwdSm80ISB_NS_21CollectiveEpilogueFwdINS2_IJS4_S4_S5_EEENS2_IJNS3_ILi1EEESG_SG_EEES8_SA_Li128ELb1ELb1ELb0ELb0EEENS_19SingleTileSchedulerILb1ELb0ELb1ELi128EEEE13SharedStorageENS1_6TensorINS1_11ArrayEngineIfLm128EEENS1_6LayoutINS2_IJNS2_IJNS3_ILi2EEESR_EEESR_NS3_ILi16EEEEEENS2_IJNS2_IJSG_SR_EEENS3_ILi4EEENS3_ILi8EEEEEEEEEENS_7SoftmaxILi4ELi0EEEEEbRKNSB_6ParamsERT0_RT1_iRKNS_16SeqlenInfoQKNewKILb1ELb1EEENS2_IJiiiiEEERT_ENKUlvE_clEv)
        /*008c*/ 	.word	0x00000000


	//----- nvinfo : EIATTR_FRAME_SIZE
	.align		4
.L_34:
        /*0090*/ 	.byte	0x04, 0x11
        /*0092*/ 	.short	(.L_36 - .L_35)
	.align		4
.L_35:
        /*0094*/ 	.word	index@(_ZN7cutlass13device_kernelIN5flash19enable_sm80_to_sm89INS1_16FlashAttnFwdSm80INS1_25CollectiveMainloopFwdSm80ILi4ELi1ELb0EN4cute5tupleIJNS5_1CILi128EEENS7_ILi48EEES8_EEELi128ENS_10bfloat16_tEfNS_4arch4Sm80ELb0ELb1ELb1ELb1ELb0ELb1ELb1ELb0EEENS1_21CollectiveEpilogueFwdINS6_IJS8_S8_S9_EEENS6_IJNS7_ILi1EEESH_SH_EEESB_SD_Li128ELb1ELb1ELb0ELb0EEENS1_19SingleTileSchedulerILb1ELb0ELb1ELi128EEEEEEEEEvNT_6ParamsE)
        /*0098*/ 	.word	0x00000100


	//----- nvinfo : EIATTR_REGCOUNT
	.align		4
.L_36:
        /*009c*/ 	.byte	0x04, 0x2f
        /*009e*/ 	.short	(.L_38 - .L_37)
	.align		4
.L_37:
        /*00a0*/ 	.word	index@(_ZN7cutlass13device_kernelIN5flash19enable_sm80_to_sm89INS1_16FlashAttnFwdSm80INS1_25CollectiveMainloopFwdSm80ILi4ELi1ELb0EN4cute5tupleIJNS5_1CILi128EEENS7_ILi48EEES8_EEELi128ENS_10bfloat16_tEfNS_4arch4Sm80ELb0ELb1ELb1ELb1ELb0ELb0ELb1ELb0EEENS1_21CollectiveEpilogueFwdINS6_IJS8_S8_S9_EEENS6_IJNS7_ILi1EEESH_SH_EEESB_SD_Li128ELb1ELb1ELb0ELb0EEENS1_19SingleTileSchedulerILb1ELb0ELb1ELi128EEEEEEEEEvNT_6ParamsE)
        /*00a4*/ 	.word	0x000000ff


	//----- nvinfo : EIATTR_FRAME_SIZE
	.align		4
.L_38:
        /*00a8*/ 	.byte	0x04, 0x11
        /*00aa*/ 	.short	(.L_40 - .L_39)
	.align		4
.L_39:
        /*00ac*/ 	.word	index@(_ZN7cutlass13device_kernelIN5flash19enable_sm80_to_sm89INS1_16FlashAttnFwdSm80INS1_25CollectiveMainloopFwdSm80ILi4ELi1ELb0EN4cute5tupleIJNS5_1CILi128EEENS7_ILi48EEES8_EEELi128ENS_10bfloat16_tEfNS_4arch4Sm80ELb0ELb1ELb1ELb1ELb0ELb0ELb1ELb0EEENS1_21CollectiveEpilogueFwdINS6_IJS8_S8_S9_EEENS6_IJNS7_ILi1EEESH_SH_EEESB_SD_Li128ELb1ELb1ELb0ELb0EEENS1_19SingleTileSchedulerILb1ELb0ELb1ELi128EEEEEEEEEvNT_6ParamsE)
        /*00b0*/ 	.word	0x00000070


	//----- nvinfo : EIATTR_REGCOUNT
	.align		4
.L_40:
        /*00b4*/ 	.byte	0x04, 0x2f
        /*00b6*/ 	.short	(.L_42 - .L_41)
	.align		4
.L_41:
        /*00b8*/ 	.word	index@(_ZN7cutlass13device_kernelIN5flash19enable_sm80_to_sm89INS1_16FlashAttnFwdSm80INS1_25CollectiveMainloopFwdSm80ILi4ELi1ELb0EN4cute5tupleIJNS5_1CILi128EEENS7_ILi48EEES8_EEELi128ENS_10bfloat16_tEfNS_4arch4Sm80ELb0ELb1ELb1ELb0ELb0ELb0ELb1ELb0EEENS1_21CollectiveEpilogueFwdINS6_IJS8_S8_S9_EEENS6_IJNS7_ILi1EEESH_SH_EEESB_SD_Li128ELb0ELb1ELb0ELb0EEENS1_19SingleTileSchedulerILb0ELb0ELb1ELi128EEEEEEEEEvNT_6ParamsE)
        /*00bc*/ 	.word	0x000000ff


	//----- nvinfo : EIATTR_FRAME_SIZE
	.align		4
.L_42:
        /*00c0*/ 	.byte	0x04, 0x11
        /*00c2*/ 	.short	(.L_44 - .L_43)
	.align		4
.L_43:
        /*00c4*/ 	.word	index@(_ZN7cutlass13device_kernelIN5flash19enable_sm80_to_sm89INS1_16FlashAttnFwdSm80INS1_25CollectiveMainloopFwdSm80ILi4ELi1ELb0EN4cute5tupleIJNS5_1CILi128EEENS7_ILi48EEES8_EEELi128ENS_10bfloat16_tEfNS_4arch4Sm80ELb0ELb1ELb1ELb0ELb0ELb0ELb1ELb0EEENS1_21CollectiveEpilogueFwdINS6_IJS8_S8_S9_EEENS6_IJNS7_ILi1EEESH_SH_EEESB_SD_Li128ELb0ELb1ELb0ELb0EEENS1_19SingleTileSchedulerILb0ELb0ELb1ELi128EEEEEEEEEvNT_6ParamsE)
        /*00c8*/ 	.word	0x00000068


	//----- nvinfo : EIATTR_REGCOUNT
	.align		4
.L_44:
        /*00cc*/ 	.byte	0x04, 0x2f
        /*00ce*/ 	.short	(.L_46 - .L_45)
	.align		4
.L_45:
        /*00d0*/ 	.word	index@(_ZN7cutlass13device_kernelIN5flash19enable_sm80_to_sm89INS1_16FlashAttnFwdSm80INS1_25CollectiveMainloopFwdSm80ILi4ELi1ELb0EN4cute5tupleIJNS5_1CILi128EEENS7_ILi64EEES8_EEELi128ENS_10bfloat16_tEfNS_4arch4Sm80ELb0ELb0ELb1ELb1ELb0ELb1ELb1ELb0EEENS1_21CollectiveEpilogueFwdINS6_IJS8_S8_S9_EEENS6_IJNS7_ILi1EEESH_SH_EEESB_SD_Li128ELb1ELb1ELb0ELb0EEENS1_19SingleTileSchedulerILb1ELb0ELb1ELi128EEEEEEEEEvNT_6ParamsE)
        /*00d4*/ 	.word	0x000000ff


	//----- nvinfo : EIATTR_FRAME_SIZE
	.align		4
.L_46:
        /*00d8*/ 	.byte	0x04, 0x11
        /*00da*/ 	.short	(.L_48 - .L_47)
	.align		4
.L_47:
        /*00dc*/ 	.word	index@(_ZN7cutlass13device_kernelIN5flash19enable_sm80_to_sm89INS1_16FlashAttnFwdSm80INS1_25CollectiveMainloopFwdSm80ILi4ELi1ELb0EN4cute5tupleIJNS5_1CILi128EEENS7_ILi64EEES8_EEELi128ENS_10bfloat16_tEfNS_4arch4Sm80ELb0ELb0ELb1ELb1ELb0ELb1ELb1ELb0EEENS1_21CollectiveEpilogueFwdINS6_IJS8_S8_S9_EEENS6_IJNS7_ILi1EEESH_SH_EEESB_SD_Li128ELb1ELb1ELb0ELb0EEENS1_19SingleTileSchedulerILb1ELb0ELb1ELi128EEEEEEEEEvNT_6ParamsE)
        /*00e0*/ 	.word	0x00000098


	//----- nvinfo : EIATTR_REGCOUNT
	.align		4
.L_48:
        /*00e4*/ 	.byte	0x04, 0x2f
        /*00e6*/ 	.short	(.L_50 - .L_49)
	.align		4
.L_49:
        /*00e8*/ 	.word	index@(_ZN7cutlass13device_kernelIN5flash19enable_sm80_to_sm89INS1_16FlashAttnFwdSm80INS1_25CollectiveMainloopFwdSm80ILi4ELi1ELb0EN4cute5tupleIJNS5_1CILi128EEENS7_ILi64EEES8_EEELi128ENS_10bfloat16_tEfNS_4arch4Sm80ELb0ELb0ELb1ELb1ELb0ELb0ELb1ELb0EEENS1_21CollectiveEpilogueFwdINS6_IJS8_S8_S9_EEENS6_IJNS7_ILi1EEESH_SH_EEESB_SD_Li128ELb1ELb1ELb0ELb0EEENS1_19SingleTileSchedulerILb1ELb0ELb1ELi128EEEEEEEEEvNT_6ParamsE)
        /*00ec*/ 	.word	0x000000ff


	//----- nvinfo : EIATTR_FRAME_SIZE
	.align		4
.L_50:
        /*00f0*/ 	.byte	0x04, 0x11
        /*00f2*/ 	.short	(.L_52 - .L_51)
	.align		4
.L_51:
        /*00f4*/ 	.word	index@(_ZN7cutlass13device_kernelIN5flash19enable_sm80_to_sm89INS1_16FlashAttnFwdSm80INS1_25CollectiveMainloopFwdSm80ILi4ELi1ELb0EN4cute5tupleIJNS5_1CILi128EEENS7_ILi64EEES8_EEELi128ENS_10bfloat16_tEfNS_4arch4Sm80ELb0ELb0ELb1ELb1ELb0ELb0ELb1ELb0EEENS1_21CollectiveEpilogueFwdINS6_IJS8_S8_S9_EEENS6_IJNS7_ILi1EEESH_SH_EEESB_SD_Li128ELb1ELb1ELb0ELb0EEENS1_19SingleTileSchedulerILb1ELb0ELb1ELi128EEEEEEEEEvNT_6ParamsE)
        /*00f8*/ 	.word	0x00000098


	//----- nvinfo : EIATTR_REGCOUNT
	.align		4
.L_52:
        /*00fc*/ 	.byte	0x04, 0x2f
        /*00fe*/ 	.short	(.L_54 - .L_53)
	.align		4
.L_53:
        /*0100*/ 	.word	index@(_ZN7cutlass13device_kernelIN5flash19enable_sm80_to_sm89INS1_16FlashAttnFwdSm80INS1_25CollectiveMainloopFwdSm80ILi4ELi1ELb0EN4cute5tupleIJNS5_1CILi128EEENS7_ILi64EEES8_EEELi128ENS_10bfloat16_tEfNS_4arch4Sm80ELb0ELb0ELb1ELb0ELb0ELb0ELb1ELb0EEENS1_21CollectiveEpilogueFwdINS6_IJS8_S8_S9_EEENS6_IJNS7_ILi1EEESH_SH_EEESB_SD_Li128ELb0ELb1ELb0ELb0EEENS1_19SingleTileSchedulerILb0ELb0ELb1ELi128EEEEEEEEEvNT_6ParamsE)
        /*0104*/ 	.word	0x000000ff


	//----- nvinfo : EIATTR_FRAME_SIZE
	.align		4
.L_54:
        /*0108*/ 	.byte	0x04, 0x11
        /*010a*/ 	.short	(.L_56 - .L_55)
	.align		4
.L_55:
        /*010c*/ 	.word	index@(_ZN7cutlass13device_kernelIN5flash19enable_sm80_to_sm89INS1_16FlashAttnFwdSm80INS1_25CollectiveMainloopFwdSm80ILi4ELi1ELb0EN4cute5tupleIJNS5_1CILi128EEENS7_ILi64EEES8_EEELi128ENS_10bfloat16_tEfNS_4arch4Sm80ELb0ELb0ELb1ELb0ELb0ELb0ELb1ELb0EEENS1_21CollectiveEpilogueFwdINS6_IJS8_S8_S9_EEENS6_IJNS7_ILi1EEESH_SH_EEESB_SD_Li128ELb0ELb1ELb0ELb0EEENS1_19SingleTileSchedulerILb0ELb0ELb1ELi128EEEEEEEEEvNT_6ParamsE)
        /*0110*/ 	.word	0x00000080


	//----- nvinfo : EIATTR_REGCOUNT
	.align		4
.L_56:
        /*0114*/ 	.byte	0x04, 0x2f
        /*0116*/ 	.short	(.L_58 - .L_57)
	.align		4
.L_57:
        /*0118*/ 	.word	index@(_ZN7cutlass13device_kernelIN5flash19enable_sm80_to_sm89INS1_16FlashAttnFwdSm80INS1_25CollectiveMainloopFwdSm80ILi8ELi1ELb1EN4cute5tupleIJNS5_1CILi128EEES8_S8_EEELi128ENS_10bfloat16_tEfNS_4arch4Sm80ELb1ELb0ELb1ELb1ELb0ELb1ELb1ELb0EEENS1_21CollectiveEpilogueFwdIS9_NS6_IJNS7_ILi1EEESF_SF_EEESA_SC_Li256ELb1ELb1ELb0ELb0EEENS1_19SingleTileSchedulerILb1ELb0ELb1ELi128EEEEEEEEEvNT_6ParamsE)
        /*011c*/ 	.word	0x000000ff


	//----- nvinfo : EIATTR_FRAME_SIZE
	.align		4
.L_58:
        /*0120*/ 	.byte	0x04, 0x11
        /*0122*/ 	.short	(.L_60 - .L_59)
	.align		4
.L_59:
        /*0124*/ 	.word	index@(_ZN7cutlass13device_kernelIN5flash19enable_sm80_to_sm89INS1_16FlashAttnFwdSm80INS1_25CollectiveMainloopFwdSm80ILi8ELi1ELb1EN4cute5tupleIJNS5_1CILi128EEES8_S8_EEELi128ENS_10bfloat16_tEfNS_4arch4Sm80ELb1ELb0ELb1ELb1ELb0ELb1ELb1ELb0EEENS1_21CollectiveEpilogueFwdIS9_NS6_IJNS7_ILi1EEESF_SF_EEESA_SC_Li256ELb1ELb1ELb0ELb0EEENS1_19SingleTileSchedulerILb1ELb0ELb1ELi128EEEEEEEEEvNT_6ParamsE)
        /*0128*/ 	.word	0x00000068


	//----- nvinfo : EIATTR_REGCOUNT
	.align		4
.L_60:
        /*012c*/ 	.byte	0x04, 0x2f
        /*012e*/ 	.short	(.L_62 - .L_61)
	.align		4
.L_61:
        /*0130*/ 	.word	index@(_ZN7cutlass13device_kernelIN5flash19enable_sm80_to_sm89INS1_16FlashAttnFwdSm80INS1_25CollectiveMainloopFwdSm80ILi8ELi1ELb1EN4cute5tupleIJNS5_1CILi128EEES8_S8_EEELi128ENS_10bfloat16_tEfNS_4arch4Sm80ELb1ELb0ELb1ELb1ELb0ELb0ELb1ELb0EEENS1_21CollectiveEpilogueFwdIS9_NS6_IJNS7_ILi1EEESF_SF_EEESA_SC_Li256ELb1ELb1ELb0ELb0EEENS1_19SingleTileSchedulerILb1ELb0ELb1ELi128EEEEEEEEEvNT_6ParamsE)
        /*0134*/ 	.word	0x000000ff


	//----- nvinfo : EIATTR_FRAME_SIZE
	.align		4
.L_62:
        /*0138*/ 	.byte	0x04, 0x11
        /*013a*/ 	.short	(.L_64 - .L_63)
	.align		4
.L_63:
        /*013c*/ 	.word	index@(_ZN7cutlass13device_kernelIN5flash19enable_sm80_to_sm89INS1_16FlashAttnFwdSm80INS1_25CollectiveMainloopFwdSm80ILi8ELi1ELb1EN4cute5tupleIJNS5_1CILi128EEES8_S8_EEELi128ENS_10bfloat16_tEfNS_4arch4Sm80ELb1ELb0ELb1ELb1ELb0ELb0ELb1ELb0EEENS1_21CollectiveEpilogueFwdIS9_NS6_IJNS7_ILi1EEESF_SF_EEESA_SC_Li256ELb1ELb1ELb0ELb0EEENS1_19SingleTileSchedulerILb1ELb0ELb1ELi128EEEEEEEEEvNT_6ParamsE)
        /*0140*/ 	.word	0x00000058


	//----- nvinfo : EIATTR_REGCOUNT
	.align		4
.L_64:
        /*0144*/ 	.byte	0x04, 0x2f
        /*0146*/ 	.short	(.L_66 - .L_65)
	.align		4
.L_65:
        /*0148*/ 	.word	index@(_ZN7cutlass13device_kernelIN5flash19enable_sm80_to_sm89INS1_16FlashAttnFwdSm80INS1_25CollectiveMainloopFwdSm80ILi8ELi1ELb1EN4cute5tupleIJNS5_1CILi128EEES8_S8_EEELi128ENS_10bfloat16_tEfNS_4arch4Sm80ELb1ELb0ELb1ELb0ELb0ELb0ELb1ELb0EEENS1_21CollectiveEpilogueFwdIS9_NS6_IJNS7_ILi1EEESF_SF_EEESA_SC_Li256ELb0ELb1ELb0ELb0EEENS1_30DynamicPersistentTileSchedulerILi256ELi256ELb0ELb1ELb0EEEEEEEEEvNT_6ParamsE)
        /*014c*/ 	.word	0x000000ff


	//----- nvinfo : EIATTR_FRAME_SIZE
	.align		4
.L_66:
        /*0150*/ 	.byte	0x04, 0x11
        /*0152*/ 	.short	(.L_68 - .L_67)
	.align		4
.L_67:
        /*0154*/ 	.word	index@($__internal_1_$__cuda_sm70_shflsync_idx_p)
        /*0158*/ 	.word	0x00000000


	//----- nvinfo : EIATTR_FRAME_SIZE
	.align		4
.L_68:
        /*015c*/ 	.byte	0x04, 0x11
        /*015e*/ 	.short	(.L_70 - .L_69)
	.align		4
.L_69:
        /*0160*/ 	.word	index@($__internal_0_$__cuda_sm70_shflsync_bfly_p)
        /*0164*/ 	.word	0x00000000


	//----- nvinfo : EIATTR_FRAME_SIZE
	.align		4
.L_70:
        /*0168*/ 	.byte	0x04, 0x11
        /*016a*/ 	.short	(.L_72 - .L_71)
	.align		4
.L_71:
        /*016c*/ 	.word	index@(_ZN7cutlass13device_kernelIN5flash19enable_sm80_to_sm89INS1_16FlashAttnFwdSm80INS1_25CollectiveMainloopFwdSm80ILi8ELi1ELb1EN4cute5tupleIJNS5_1CILi128EEES8_S8_EEELi128ENS_10bfloat16_tEfNS_4arch4Sm80ELb1ELb0ELb1ELb0ELb0ELb0ELb1ELb0EEENS1_21CollectiveEpilogueFwdIS9_NS6_IJNS7_ILi1EEESF_SF_EEESA_SC_Li256ELb0ELb1ELb0ELb0EEENS1_30DynamicPersistentTileSchedulerILi256ELi256ELb0ELb1ELb0EEEEEEEEEvNT_6ParamsE)
        /*0170*/ 	.word	0x00000078


	//----- nvinfo : EIATTR_REGCOUNT
	.align		4
.L_72:
        /*0174*/ 	.byte	0x04, 0x2f
        /*0176*/ 	.short	(.L_74 - .L_73)
	.align		4
.L_73:
        /*0178*/ 	.word	index@(_ZN7cutlass13device_kernelIN5flash19enable_sm80_to_sm89INS1_16FlashAttnFwdSm80INS1_25CollectiveMainloopFwdSm80ILi8ELi1ELb1EN4cute5tupleIJNS5_1CILi128EEENS7_ILi96EEES8_EEELi128ENS_10bfloat16_tEfNS_4arch4Sm80ELb0ELb1ELb1ELb1ELb0ELb1ELb1ELb0EEENS1_21CollectiveEpilogueFwdINS6_IJS8_S8_S9_EEENS6_IJNS7_ILi1EEESH_SH_EEESB_SD_Li256ELb1ELb1ELb0ELb0EEENS1_19SingleTileSchedulerILb1ELb0ELb1ELi128EEEEEEEEEvNT_6ParamsE)
        /*017c*/ 	.word	0x000000fe


	//----- nvinfo : EIATTR_FRAME_SIZE
	.align		4
.L_74:
        /*0180*/ 	.byte	0x04, 0x11
        /*0182*/ 	.short	(.L_76 - .L_75)
	.align		4
.L_75:
        /*0184*/ 	.word	index@(_ZN7cutlass13device_kernelIN5flash19enable_sm80_to_sm89INS1_16FlashAttnFwdSm80INS1_25CollectiveMainloopFwdSm80ILi8ELi1ELb1EN4cute5tupleIJNS5_1CILi128EEENS7_ILi96EEES8_EEELi128ENS_10bfloat16_tEfNS_4arch4Sm80ELb0ELb1ELb1ELb1ELb0ELb1ELb1ELb0EEENS1_21CollectiveEpilogueFwdINS6_IJS8_S8_S9_EEENS6_IJNS7_ILi1EEESH_SH_EEESB_SD_Li256ELb1ELb1ELb0ELb0EEENS1_19SingleTileSchedulerILb1ELb0ELb1ELi128EEEEEEEEEvNT_6ParamsE)
        /*0188*/ 	.word	0x00000000


	//----- nvinfo : EIATTR_REGCOUNT
	.align		4
.L_76:
        /*018c*/ 	.byte	0x04, 0x2f
        /*018e*/ 	.short	(.L_78 - .L_77)
	.align		4
.L_77:
        /*0190*/ 	.word	index@(_ZN7cutlass13device_kernelIN5flash19enable_sm80_to_sm89INS1_16FlashAttnFwdSm80INS1_25CollectiveMainloopFwdSm80ILi8ELi1ELb1EN4cute5tupleIJNS5_1CILi128EEENS7_ILi96EEES8_EEELi128ENS_10bfloat16_tEfNS_4arch4Sm80ELb0ELb1ELb1ELb1ELb0ELb0ELb1ELb0EEENS1_21CollectiveEpilogueFwdINS6_IJS8_S8_S9_EEENS6_IJNS7_ILi1EEESH_SH_EEESB_SD_Li256ELb1ELb1ELb0ELb0EEENS1_19SingleTileSchedulerILb1ELb0ELb1ELi128EEEEEEEEEvNT_6ParamsE)
        /*0194*/ 	.word	0x000000ff


	//----- nvinfo : EIATTR_FRAME_SIZE
	.align		4
.L_78:
        /*0198*/ 	.byte	0x04, 0x11
        /*019a*/ 	.short	(.L_80 - .L_79)
	.align		4
.L_79:
        /*019c*/ 	.word	index@(_ZN7cutlass13device_kernelIN5flash19enable_sm80_to_sm89INS1_16FlashAttnFwdSm80INS1_25CollectiveMainloopFwdSm80ILi8ELi1ELb1EN4cute5tupleIJNS5_1CILi128EEENS7_ILi96EEES8_EEELi128ENS_10bfloat16_tEfNS_4arch4Sm80ELb0ELb1ELb1ELb1ELb0ELb0ELb1ELb0EEENS1_21CollectiveEpilogueFwdINS6_IJS8_S8_S9_EEENS6_IJNS7_ILi1EEESH_SH_EEESB_SD_Li256ELb1ELb1ELb0ELb0EEENS1_19SingleTileSchedulerILb1ELb0ELb1ELi128EEEEEEEEEvNT_6ParamsE)
        /*01a0*/ 	.word	0x00000000


	//----- nvinfo : EIATTR_REGCOUNT
	.align		4
.L_80:
        /*01a4*/ 	.byte	0x04, 0x2f
        /*01a6*/ 	.short	(.L_82 - .L_81)
	.align		4
.L_81:
        /*01a8*/ 	.word	index@(_ZN7cutlass13device_kernelIN5flash19enable_sm80_to_sm89INS1_16FlashAttnFwdSm80INS1_25CollectiveMainloopFwdSm80ILi8ELi1ELb1EN4cute5tupleIJNS5_1CILi128EEENS7_ILi96EEES8_EEELi128ENS_10bfloat16_tEfNS_4arch4Sm80ELb0ELb1ELb1ELb0ELb0ELb0ELb1ELb0EEENS1_21CollectiveEpilogueFwdINS6_IJS8_S8_S9_EEENS6_IJNS7_ILi1EEESH_SH_EEESB_SD_Li256ELb0ELb1ELb0ELb0EEENS1_19SingleTileSchedulerILb0ELb0ELb1ELi128EEEEEEEEEvNT_6ParamsE)
        /*01ac*/ 	.word	0x000000ff


	//----- nvinfo : EIATTR_FRAME_SIZE
	.align		4
.L_82:
        /*01b0*/ 	.byte	0x04, 0x11
        /*01b2*/ 	.short	(.L_84 - .L_83)
	.align		4
.L_83:
        /*01b4*/ 	.word	index@(_ZN7cutlass13device_kernelIN5flash19enable_sm80_to_sm89INS1_16FlashAttnFwdSm80INS1_25CollectiveMainloopFwdSm80ILi8ELi1ELb1EN4cute5tupleIJNS5_1CILi128EEENS7_ILi96EEES8_EEELi128ENS_10bfloat16_tEfNS_4arch4Sm80ELb0ELb1ELb1ELb0ELb0ELb0ELb1ELb0EEENS1_21CollectiveEpilogueFwdINS6_IJS8_S8_S9_EEENS6_IJNS7_ILi1EEESH_SH_EEESB_SD_Li256ELb0ELb1ELb0ELb0EEENS1_19SingleTileSchedulerILb0ELb0ELb1ELi128EEEEEEEEEvNT_6ParamsE)
        /*01b8*/ 	.word	0x00000000


	//----- nvinfo : EIATTR_REGCOUNT
	.align		4
.L_84:
        /*01bc*/ 	.byte	0x04, 0x2f
        /*01be*/ 	.short	(.L_86 - .L_85)
	.align		4
.L_85:
        /*01c0*/ 	.word	index@(_ZN7cutlass13device_kernelIN5flash19enable_sm80_to_sm89INS1_16FlashAttnFwdSm80INS1_25CollectiveMainloopFwdSm80ILi8ELi1ELb1EN4cute5tupleIJNS5_1CILi128EEES8_S8_EEELi128ENS_10bfloat16_tEfNS_4arch4Sm80ELb0ELb0ELb1ELb1ELb0ELb1ELb1ELb0EEENS1_21CollectiveEpilogueFwdIS9_NS6_IJNS7_ILi1EEESF_SF_EEESA_SC_Li256ELb1ELb1ELb0ELb0EEENS1_19SingleTileSchedulerILb1ELb0ELb1ELi128EEEEEEEEEvNT_6ParamsE)
        /*01c4*/ 	.word	0x000000ff


	//----- nvinfo : EIATTR_FRAME_SIZE
	.align		4
.L_86:
        /*01c8*/ 	.byte	0x04, 0x11
        /*01ca*/ 	.short	(.L_88 - .L_87)
	.align		4
.L_87:
        /*01cc*/ 	.word	index@(_ZN7cutlass13device_kernelIN5flash19enable_sm80_to_sm89INS1_16FlashAttnFwdSm80INS1_25CollectiveMainloopFwdSm80ILi8ELi1ELb1EN4cute5tupleIJNS5_1CILi128EEES8_S8_EEELi128ENS_10bfloat16_tEfNS_4arch4Sm80ELb0ELb0ELb1ELb1ELb0ELb1ELb1ELb0EEENS1_21CollectiveEpilogueFwdIS9_NS6_IJNS7_ILi1EEESF_SF_EEESA_SC_Li256ELb1ELb1ELb0ELb0EEENS1_19SingleTileSchedulerILb1ELb0ELb1ELi128EEEEEEEEEvNT_6ParamsE)
        /*01d0*/ 	.word	0x00000050


	//----- nvinfo : EIATTR_REGCOUNT
	.align		4
.L_88:
        /*01d4*/ 	.byte	0x04, 0x2f
        /*01d6*/ 	.short	(.L_90 - .L_89)
	.align		4
.L_89:
        /*01d8*/ 	.word	index@(_ZN7cutlass13device_kernelIN5flash19enable_sm80_to_sm89INS1_16FlashAttnFwdSm80INS1_25CollectiveMainloopFwdSm80ILi8ELi1ELb1EN4cute5tupleIJNS5_1CILi128EEES8_S8_EEELi128ENS_10bfloat16_tEfNS_4arch4Sm80ELb0ELb0ELb1ELb1ELb0ELb0ELb1ELb0EEENS1_21CollectiveEpilogueFwdIS9_NS6_IJNS7_ILi1EEESF_SF_EEESA_SC_Li256ELb1ELb1ELb0ELb0EEENS1_19SingleTileSchedulerILb1ELb0ELb1ELi128EEEEEEEEEvNT_6ParamsE)
        /*01dc*/ 	.word	0x000000ff


	//----- nvinfo : EIATTR_FRAME_SIZE
	.align		4
.L_90:
        /*01e0*/ 	.byte	0x04, 0x11
        /*01e2*/ 	.short	(.L_92 - .L_91)
	.align		4
.L_91:
        /*01e4*/ 	.word	index@(_ZN7cutlass13device_kernelIN5flash19enable_sm80_to_sm89INS1_16FlashAttnFwdSm80INS1_25CollectiveMainloopFwdSm80ILi8ELi1ELb1EN4cute5tupleIJNS5_1CILi128EEES8_S8_EEELi128ENS_10bfloat16_tEfNS_4arch4Sm80ELb0ELb0ELb1ELb1ELb0ELb0ELb1ELb0EEENS1_21CollectiveEpilogueFwdIS9_NS6_IJNS7_ILi1EEESF_SF_EEESA_SC_Li256ELb1ELb1ELb0ELb0EEENS1_19SingleTileSchedulerILb1ELb0ELb1ELi128EEEEEEEEEvNT_6ParamsE)
        /*01e8*/ 	.word	0x00000018


	//----- nvinfo : EIATTR_REGCOUNT
	.align		4
.L_92:
        /*01ec*/ 	.byte	0x04, 0x2f
        /*01ee*/ 	.short	(.L_94 - .L_93)
	.align		4
.L_93:
        /*01f0*/ 	.word	index@(_ZN7cutlass13device_kernelIN5flash19enable_sm80_to_sm89INS1_16FlashAttnFwdSm80INS1_25CollectiveMainloopFwdSm80ILi8ELi1ELb1EN4cute5tupleIJNS5_1CILi128EEES8_S8_EEELi128ENS_10bfloat16_tEfNS_4arch4Sm80ELb0ELb0ELb1ELb0ELb0ELb0ELb1ELb0EEENS1_21CollectiveEpilogueFwdIS9_NS6_IJNS7_ILi1EEESF_SF_EEESA_SC_Li256ELb0ELb1ELb0ELb0EEENS1_19SingleTileSchedulerILb0ELb0ELb1ELi128EEEEEEEEEvNT_6ParamsE)
        /*01f4*/ 	.word	0x000000ff


	//----- nvinfo : EIATTR_FRAME_SIZE
	.align		4
.L_94:
        /*01f8*/ 	.byte	0x04, 0x11
        /*01fa*/ 	.short	(.L_96 - .L_95)
	.align		4
.L_95:
        /*01fc*/ 	.word	index@(_ZN7cutlass13device_kernelIN5flash19enable_sm80_to_sm89INS1_16FlashAttnFwdSm80INS1_25CollectiveMainloopFwdSm80ILi8ELi1ELb1EN4cute5tupleIJNS5_1CILi128EEES8_S8_EEELi128ENS_10bfloat16_tEfNS_4arch4Sm80ELb0ELb0ELb1ELb0ELb0ELb0ELb1ELb0EEENS1_21CollectiveEpilogueFwdIS9_NS6_IJNS7_ILi1EEESF_SF_EEESA_SC_Li256ELb0ELb1ELb0ELb0EEENS1_19SingleTileSchedulerILb0ELb0ELb1ELi128EEEEEEEEEvNT_6ParamsE)
        /*0200*/ 	.word	0x00000058


	//----- nvinfo : EIATTR_MIN_STACK_SIZE
	.align		4
.L_96:
        /*0204*/ 	.byte	0x04, 0x12
        /*0206*/ 	.short	(.L_98 - .L_97)
	.align		4
.L_97:
        /*0208*/ 	.word	index@(_ZN7cutlass13device_kernelIN5flash19enable_sm80_to_sm89INS1_16FlashAttnFwdSm80INS1_25CollectiveMainloopFwdSm80ILi8ELi1ELb1EN4cute5tupleIJNS5_1CILi128EEES8_S8_EEELi128ENS_10bfloat16_tEfNS_4arch4Sm80ELb0ELb0ELb1ELb0ELb0ELb0ELb1ELb0EEENS1_21CollectiveEpilogueFwdIS9_NS6_IJNS7_ILi1EEESF_SF_EEESA_SC_Li256ELb0ELb1ELb0ELb0EEENS1_19SingleTileSchedulerILb0ELb0ELb1ELi128EEEEEEEEEvNT_6ParamsE)
        /*020c*/ 	.word	0x00000058


	//----- nvinfo : EIATTR_MIN_STACK_SIZE
	.align		4
.L_98:
        /*0210*/ 	.byte	0x04, 0x12
        /*0212*/ 	.short	(.L_100 - .L_99)
	.align		4
.L_99:
        /*0214*/ 	.word	index@(_ZN7cutlass13device_kernelIN5flash19enable_sm80_to_sm89INS1_16FlashAttnFwdSm80INS1_25CollectiveMainloopFwdSm80ILi8ELi1ELb1EN4cute5tupleIJNS5_1CILi128EEES8_S8_EEELi128ENS_10bfloat16_tEfNS_4arch4Sm80ELb0ELb0ELb1ELb1ELb0ELb0ELb1ELb0EEENS1_21CollectiveEpilogueFwdIS9_NS6_IJNS7_ILi1EEESF_SF_EEESA_SC_Li256ELb1ELb1ELb0ELb0EEENS1_19SingleTileSchedulerILb1ELb0ELb1ELi128EEEEEEEEEvNT_6ParamsE)
        /*0218*/ 	.word	0x00000018


	//----- nvinfo : EIATTR_MIN_STACK_SIZE
	.align		4
.L_100:
        /*021c*/ 	.byte	0x04, 0x12
        /*021e*/ 	.short	(.L_102 - .L_101)
	.align		4
.L_101:
        /*0220*/ 	.word	index@(_ZN7cutlass13device_kernelIN5flash19enable_sm80_to_sm89INS1_16FlashAttnFwdSm80INS1_25CollectiveMainloopFwdSm80ILi8ELi1ELb1EN4cute5tupleIJNS5_1CILi128EEES8_S8_EEELi128ENS_10bfloat16_tEfNS_4arch4Sm80ELb0ELb0ELb1ELb1ELb0ELb1ELb1ELb0EEENS1_21CollectiveEpilogueFwdIS9_NS6_IJNS7_ILi1EEESF_SF_EEESA_SC_Li256ELb1ELb1ELb0ELb0EEENS1_19SingleTileSchedulerILb1ELb0ELb1ELi128EEEEEEEEEvNT_6ParamsE)
        /*0224*/ 	.word	0x00000050


	//----- nvinfo : EIATTR_MIN_STACK_SIZE
	.align		4
.L_102:
        /*0228*/ 	.byte	0x04, 0x12
        /*022a*/ 	.short	(.L_104 - .L_103)
	.align		4
.L_103:
        /*022c*/ 	.word	index@(_ZN7cutlass13device_kernelIN5flash19enable_sm80_to_sm89INS1_16FlashAttnFwdSm80INS1_25CollectiveMainloopFwdSm80ILi8ELi1ELb1EN4cute5tupleIJNS5_1CILi128EEENS7_ILi96EEES8_EEELi128ENS_10bfloat16_tEfNS_4arch4Sm80ELb0ELb1ELb1ELb0ELb0ELb0ELb1ELb0EEENS1_21CollectiveEpilogueFwdINS6_IJS8_S8_S9_EEENS6_IJNS7_ILi1EEESH_SH_EEESB_SD_Li256ELb0ELb1ELb0ELb0EEENS1_19SingleTileSchedulerILb0ELb0ELb1ELi128EEEEEEEEEvNT_6ParamsE)
        /*0230*/ 	.word	0x00000000


	//----- nvinfo : EIATTR_MIN_STACK_SIZE
	.align		4
.L_104:
        /*0234*/ 	.byte	0x04, 0x12
        /*0236*/ 	.short	(.L_106 - .L_105)
	.align		4
.L_105:
        /*0238*/ 	.word	index@(_ZN7cutlass13device_kernelIN5flash19enable_sm80_to_sm89INS1_16FlashAttnFwdSm80INS1_25CollectiveMainloopFwdSm80ILi8ELi1ELb1EN4cute5tupleIJNS5_1CILi128EEENS7_ILi96EEES8_EEELi128ENS_10bfloat16_tEfNS_4arch4Sm80ELb0ELb1ELb1ELb1ELb0ELb0ELb1ELb0EEENS1_21CollectiveEpilogueFwdINS6_IJS8_S8_S9_EEENS6_IJNS7_ILi1EEESH_SH_EEESB_SD_Li256ELb1ELb1ELb0ELb0EEENS1_19SingleTileSchedulerILb1ELb0ELb1ELi128EEEEEEEEEvNT_6ParamsE)
        /*023c*/ 	.word	0x00000000


	//----- nvinfo : EIATTR_MIN_STACK_SIZE
	.align		4
.L_106:
        /*0240*/ 	.byte	0x04, 0x12
        /*0242*/ 	.short	(.L_108 - .L_107)
	.align		4
.L_107:
        /*0244*/ 	.word	index@(_ZN7cutlass13device_kernelIN5flash19enable_sm80_to_sm89INS1_16FlashAttnFwdSm80INS1_25CollectiveMainloopFwdSm80ILi8ELi1ELb1EN4cute5tupleIJNS5_1CILi128EEENS7_ILi96EEES8_EEELi128ENS_10bfloat16_tEfNS_4arch4Sm80ELb0ELb1ELb1ELb1ELb0ELb1ELb1ELb0EEENS1_21CollectiveEpilogueFwdINS6_IJS8_S8_S9_EEENS6_IJNS7_ILi1EEESH_SH_EEESB_SD_Li256ELb1ELb1ELb0ELb0EEENS1_19SingleTileSchedulerILb1ELb0ELb1ELi128EEEEEEEEEvNT_6ParamsE)
        /*0248*/ 	.word	0x00000000


	//----- nvinfo : EIATTR_MIN_STACK_SIZE
	.align		4
.L_108:
        /*024c*/ 	.byte	0x04, 0x12
        /*024e*/ 	.short	(.L_110 - .L_109)
	.align		4
.L_109:
        /*0250*/ 	.word	index@(_ZN7cutlass13device_kernelIN5flash19enable_sm80_to_sm89INS1_16FlashAttnFwdSm80INS1_25CollectiveMainloopFwdSm80ILi8ELi1ELb1EN4cute5tupleIJNS5_1CILi128EEES8_S8_EEELi128ENS_10bfloat16_tEfNS_4arch4Sm80ELb1ELb0ELb1ELb0ELb0ELb0ELb1ELb0EEENS1_21CollectiveEpilogueFwdIS9_NS6_IJNS7_ILi1EEESF_SF_EEESA_SC_Li256ELb0ELb1ELb0ELb0EEENS1_30DynamicPersistentTileSchedulerILi256ELi256ELb0ELb1ELb0EEEEEEEEEvNT_6ParamsE)
        /*0254*/ 	.word	0x00000078


	//----- nvinfo : EIATTR_MIN_STACK_SIZE
	.align		4
.L_110:
        /*0258*/ 	.byte	0x04, 0x12
        /*025a*/ 	.short	(.L_112 - .L_111)
	.align		4
.L_111:
        /*025c*/ 	.word	index@(_ZN7cutlass13device_kernelIN5flash19enable_sm80_to_sm89INS1_16FlashAttnFwdSm80INS1_25CollectiveMainloopFwdSm80ILi8ELi1ELb1EN4cute5tupleIJNS5_1CILi128EEES8_S8_EEELi128ENS_10bfloat16_tEfNS_4arch4Sm80ELb1ELb0ELb1ELb1ELb0ELb0ELb1ELb0EEENS1_21CollectiveEpilogueFwdIS9_NS6_IJNS7_ILi1EEESF_SF_EEESA_SC_Li256ELb1ELb1ELb0ELb0EEENS1_19SingleTileSchedulerILb1ELb0ELb1ELi128EEEEEEEEEvNT_6ParamsE)
        /*0260*/ 	.word	0x00000058


	//----- nvinfo : EIATTR_MIN_STACK_SIZE
	.align		4
.L_112:
        /*0264*/ 	.byte	0x04, 0x12
        /*0266*/ 	.short	(.L_114 - .L_113)
	.align		4
.L_113:
        /*0268*/ 	.word	index@(_ZN7cutlass13device_kernelIN5flash19enable_sm80_to_sm89INS1_16FlashAttnFwdSm80INS1_25CollectiveMainloopFwdSm80ILi8ELi1ELb1EN4cute5tupleIJNS5_1CILi128EEES8_S8_EEELi128ENS_10bfloat16_tEfNS_4arch4Sm80ELb1ELb0ELb1ELb1ELb0ELb1ELb1ELb0EEENS1_21CollectiveEpilogueFwdIS9_NS6_IJNS7_ILi1EEESF_SF_EEESA_SC_Li256ELb1ELb1ELb0ELb0EEENS1_19SingleTileSchedulerILb1ELb0ELb1ELi128EEEEEEEEEvNT_6ParamsE)
        /*026c*/ 	.word	0x00000068


	//----- nvinfo : EIATTR_MIN_STACK_SIZE
	.align		4
.L_114:
        /*0270*/ 	.byte	0x04, 0x12
        /*0272*/ 	.short	(.L_116 - .L_115)
	.align		4
.L_115:
        /*0274*/ 	.word	index@(_ZN7cutlass13device_kernelIN5flash19enable_sm80_to_sm89INS1_16FlashAttnFwdSm80INS1_25CollectiveMainloopFwdSm80ILi4ELi1ELb0EN4cute5tupleIJNS5_1CILi128EEENS7_ILi64EEES8_EEELi128ENS_10bfloat16_tEfNS_4arch4Sm80ELb0ELb0ELb1ELb0ELb0ELb0ELb1ELb0EEENS1_21CollectiveEpilogueFwdINS6_IJS8_S8_S9_EEENS6_IJNS7_ILi1EEESH_SH_EEESB_SD_Li128ELb0ELb1ELb0ELb0EEENS1_19SingleTileSchedulerILb0ELb0ELb1ELi128EEEEEEEEEvNT_6ParamsE)
        /*0278*/ 	.word	0x00000080


	//----- nvinfo : EIATTR_MIN_STACK_SIZE
	.align		4
.L_116:
        /*027c*/ 	.byte	0x04, 0x12
        /*027e*/ 	.short	(.L_118 - .L_117)
	.align		4
.L_117:
        /*0280*/ 	.word	index@(_ZN7cutlass13device_kernelIN5flash19enable_sm80_to_sm89INS1_16FlashAttnFwdSm80INS1_25CollectiveMainloopFwdSm80ILi4ELi1ELb0EN4cute5tupleIJNS5_1CILi128EEENS7_ILi64EEES8_EEELi128ENS_10bfloat16_tEfNS_4arch4Sm80ELb0ELb0ELb1ELb1ELb0ELb0ELb1ELb0EEENS1_21CollectiveEpilogueFwdINS6_IJS8_S8_S9_EEENS6_IJNS7_ILi1EEESH_SH_EEESB_SD_Li128ELb1ELb1ELb0ELb0EEENS1_19SingleTileSchedulerILb1ELb0ELb1ELi128EEEEEEEEEvNT_6ParamsE)
        /*0284*/ 	.word	0x00000098


	//----- nvinfo : EIATTR_MIN_STACK_SIZE
	.align		4
.L_118:
        /*0288*/ 	.byte	0x04, 0x12
        /*028a*/ 	.short	(.L_120 - .L_119)
	.align		4
.L_119:
        /*028c*/ 	.word	index@(_ZN7cutlass13device_kernelIN5flash19enable_sm80_to_sm89INS1_16FlashAttnFwdSm80INS1_25CollectiveMainloopFwdSm80ILi4ELi1ELb0EN4cute5tupleIJNS5_1CILi128EEENS7_ILi64EEES8_EEELi128ENS_10bfloat16_tEfNS_4arch4Sm80ELb0ELb0ELb1ELb1ELb0ELb1ELb1ELb0EEENS1_21CollectiveEpilogueFwdINS6_IJS8_S8_S9_EEENS6_IJNS7_ILi1EEESH_SH_EEESB_SD_Li128ELb1ELb1ELb0ELb0EEENS1_19SingleTileSchedulerILb1ELb0ELb1ELi128EEEEEEEEEvNT_6ParamsE)
        /*0290*/ 	.word	0x00000098


	//----- nvinfo : EIATTR_MIN_STACK_SIZE
	.align		4
.L_120:
        /*0294*/ 	.byte	0x04, 0x12
        /*0296*/ 	.short	(.L_122 - .L_121)
	.align		4
.L_121:
        /*0298*/ 	.word	index@(_ZN7cutlass13device_kernelIN5flash19enable_sm80_to_sm89INS1_16FlashAttnFwdSm80INS1_25CollectiveMainloopFwdSm80ILi4ELi1ELb0EN4cute5tupleIJNS5_1CILi128EEENS7_ILi48EEES8_EEELi128ENS_10bfloat16_tEfNS_4arch4Sm80ELb0ELb1ELb1ELb0ELb0ELb0ELb1ELb0EEENS1_21CollectiveEpilogueFwdINS6_IJS8_S8_S9_EEENS6_IJNS7_ILi1EEESH_SH_EEESB_SD_Li128ELb0ELb1ELb0ELb0EEENS1_19SingleTileSchedulerILb0ELb0ELb1ELi128EEEEEEEEEvNT_6ParamsE)
        /*029c*/ 	.word	0x00000068


	//----- nvinfo : EIATTR_MIN_STACK_SIZE
	.align		4
.L_122:
        /*02a0*/ 	.byte	0x04, 0x12
        /*02a2*/ 	.short	(.L_124 - .L_123)
	.align		4
.L_123:
        /*02a4*/ 	.word	index@(_ZN7cutlass13device_kernelIN5flash19enable_sm80_to_sm89INS1_16FlashAttnFwdSm80INS1_25CollectiveMainloopFwdSm80ILi4ELi1ELb0EN4cute5tupleIJNS5_1CILi128EEENS7_ILi48EEES8_EEELi128ENS_10bfloat16_tEfNS_4arch4Sm80ELb0ELb1ELb1ELb1ELb0ELb0ELb1ELb0EEENS1_21CollectiveEpilogueFwdINS6_IJS8_S8_S9_EEENS6_IJNS7_ILi1EEESH_SH_EEESB_SD_Li128ELb1ELb1ELb0ELb0EEENS1_19SingleTileSchedulerILb1ELb0ELb1ELi128EEEEEEEEEvNT_6ParamsE)
        /*02a8*/ 	.word	0x00000070


	//----- nvinfo : EIATTR_MIN_STACK_SIZE
	.align		4
.L_124:
        /*02ac*/ 	.byte	0x04, 0x12
        /*02ae*/ 	.short	(.L_126 - .L_125)
	.align		4
.L_125:
        /*02b0*/ 	.word	index@(_ZN7cutlass13device_kernelIN5flash19enable_sm80_to_sm89INS1_16FlashAttnFwdSm80INS1_25CollectiveMainloopFwdSm80ILi4ELi1ELb0EN4cute5tupleIJNS5_1CILi128EEENS7_ILi48EEES8_EEELi128ENS_10bfloat16_tEfNS_4arch4Sm80ELb0ELb1ELb1ELb1ELb0ELb1ELb1ELb0EEENS1_21CollectiveEpilogueFwdINS6_IJS8_S8_S9_EEENS6_IJNS7_ILi1EEESH_SH_EEESB_SD_Li128ELb1ELb1ELb0ELb0EEENS1_19SingleTileSchedulerILb1ELb0ELb1ELi128EEEEEEEEEvNT_6ParamsE)
        /*02b4*/ 	.word	0x00000100


	//----- nvinfo : EIATTR_MIN_STACK_SIZE
	.align		4
.L_126:
        /*02b8*/ 	.byte	0x04, 0x12
        /*02ba*/ 	.short	(.L_128 - .L_127)
	.align		4
.L_127:
        /*02bc*/ 	.word	index@(_ZN7cutlass13device_kernelIN5flash19enable_sm80_to_sm89INS1_16FlashAttnFwdSm80INS1_25CollectiveMainloopFwdSm80ILi4ELi1ELb0EN4cute5tupleIJNS5_1CILi128EEENS7_ILi64EEES8_EEELi128ENS_10bfloat16_tEfNS_4arch4Sm80ELb1ELb0ELb1ELb0ELb0ELb0ELb1ELb0EEENS1_21CollectiveEpilogueFwdINS6_IJS8_S8_S9_EEENS6_IJNS7_ILi1EEESH_SH_EEESB_SD_Li128ELb0ELb1ELb0ELb0EEENS1_30DynamicPersistentTileSchedulerILi128ELi128ELb0ELb1ELb0EEEEEEEEEvNT_6ParamsE)
        /*02c0*/ 	.word	0x000000d8


	//----- nvinfo : EIATTR_MIN_STACK_SIZE
	.align		4
.L_128:
        /*02c4*/ 	.byte	0x04, 0x12
        /*02c6*/ 	.short	(.L_130 - .L_129)
	.align		4
.L_129:
        /*02c8*/ 	.word	index@(_ZN7cutlass13device_kernelIN5flash19enable_sm80_to_sm89INS1_16FlashAttnFwdSm80INS1_25CollectiveMainloopFwdSm80ILi4ELi1ELb0EN4cute5tupleIJNS5_1CILi128EEENS7_ILi64EEES8_EEELi128ENS_10bfloat16_tEfNS_4arch4Sm80ELb1ELb0ELb1ELb1ELb0ELb0ELb1ELb0EEENS1_21CollectiveEpilogueFwdINS6_IJS8_S8_S9_EEENS6_IJNS7_ILi1EEESH_SH_EEESB_SD_Li128ELb1ELb1ELb0ELb0EEENS1_19SingleTileSchedulerILb1ELb0ELb1ELi128EEEEEEEEEvNT_6ParamsE)
        /*02cc*/ 	.word	0x000000b0


	//----- nvinfo : EIATTR_MIN_STACK_SIZE
	.align		4
.L_130:
        /*02d0*/ 	.byte	0x04, 0x12
        /*02d2*/ 	.short	(.L_132 - .L_131)
	.align		4
.L_131:
        /*02d4*/ 	.word	index@(_ZN7cutlass13device_kernelIN5flash19enable_sm80_to_sm89INS1_16FlashAttnFwdSm80INS1_25CollectiveMainloopFwdSm80ILi4ELi1ELb0EN4cute5tupleIJNS5_1CILi128EEENS7_ILi64EEES8_EEELi128ENS_10bfloat16_tEfNS_4arch4Sm80ELb1ELb0ELb1ELb1ELb0ELb1ELb1ELb0EEENS1_21CollectiveEpilogueFwdINS6_IJS8_S8_S9_EEENS6_IJNS7_ILi1EEESH_SH_EEESB_SD_Li128ELb1ELb1ELb0ELb0EEENS1_19SingleTileSchedulerILb1ELb0ELb1ELi128EEEEEEEEEvNT_6ParamsE)
        /*02d8*/ 	.word	0x000000a0
.L_132:


//--------------------- .nv.info._ZN7cutlass13device_kernelIN5flash19enable_sm80_to_sm89INS1_16FlashAttnFwdSm80INS1_25CollectiveMainloopFwdSm80ILi8ELi1ELb1EN4cute5tupleIJNS5_1CILi128EEES8_S8_EEELi128ENS_10bfloat16_tEfNS_4arch4Sm80ELb0ELb0ELb1ELb0ELb0ELb0ELb1ELb0EEENS1_21CollectiveEpilogueFwdIS9_NS6_IJNS7_ILi1EEESF_SF_EEESA_SC_Li256ELb0ELb1ELb0ELb0EEENS1_19SingleTileSchedulerILb0ELb0ELb1ELi128EEEEEEEEEvNT_6ParamsE --------------------------
	.section	.nv.info._ZN7cutlass13device_kernelIN5flash19enable_sm80_to_sm89INS1_16FlashAttnFwdSm80INS1_25CollectiveMainloopFwdSm80ILi8ELi1ELb1EN4cute5tupleIJNS5_1CILi128EEES8_S8_EEELi128ENS_10bfloat16_tEfNS_4arch4Sm80ELb0ELb0ELb1ELb0ELb0ELb0ELb1ELb0EEENS1_21CollectiveEpilogueFwdIS9_NS6_IJNS7_ILi1EEESF_SF_EEESA_SC_Li256ELb0ELb1ELb0ELb0EEENS1_19SingleTileSchedulerILb0ELb0ELb1ELi128EEEEEEEEEvNT_6ParamsE,"",@"SHT_CUDA_INFO"
	.sectionflags	@""
	.align	4


	//----- nvinfo : EIATTR_CUDA_API_VERSION
	.align		4
        /*0000*/ 	.byte	0x04, 0x37
        /*0002*/ 	.short	(.L_134 - .L_133)
.L_133:
        /*0004*/ 	.word	0x00000082


	//----- nvinfo : EIATTR_SW2861232_WAR
	.align		4
.L_134:
        /*0008*/ 	.byte	0x01, 0x35
	.zero		2


	//----- nvinfo : EIATTR_PARAM_CBANK
	.align		4
        /*000c*/ 	.byte	0x04, 0x0a
        /*000e*/ 	.short	(.L_136 - .L_135)
	.align		4
.L_135:
        /*0010*/ 	.word	index@(.nv.constant0._ZN7cutlass13device_kernelIN5flash19enable_sm80_to_sm89INS1_16FlashAttnFwdSm80INS1_25CollectiveMainloopFwdSm80ILi8ELi1ELb1EN4cute5tupleIJNS5_1CILi128EEES8_S8_EEELi128ENS_10bfloat16_tEfNS_4arch4Sm80ELb0ELb0ELb1ELb0ELb0ELb0ELb1ELb0EEENS1_21CollectiveEpilogueFwdIS9_NS6_IJNS7_ILi1EEESF_SF_EEESA_SC_Li256ELb0ELb1ELb0ELb0EEENS1_19SingleTileSchedulerILb0ELb0ELb1ELi128EEEEEEEEEvNT_6ParamsE)
        /*0014*/ 	.short	0x0160
        /*0016*/ 	.short	0x0418


	//----- nvinfo : EIATTR_CBANK_PARAM_SIZE
	.align		4
.L_136:
        /*0018*/ 	.byte	0x03, 0x19
        /*001a*/ 	.short	0x0418


	//----- nvinfo : EIATTR_KPARAM_INFO
	.align		4
        /*001c*/ 	.byte	0x04, 0x17
        /*001e*/ 	.short	(.L_138 - .L_137)
.L_137:
        /*0020*/ 	.word	0x00000000
        /*0024*/ 	.short	0x0000
        /*0026*/ 	.short	0x0000
        /*0028*/ 	.byte	0x00, 0xf0, 0x61, 0x10


	//----- nvinfo : EIATTR_MAXREG_COUNT
	.align		4
.L_138:
        /*002c*/ 	.byte	0x03, 0x1b
        /*002e*/ 	.short	0x00ff


	//----- nvinfo : EIATTR_NUM_BARRIERS
	.align		4
        /*0030*/ 	.byte	0x02, 0x4c
        /*0032*/ 	.byte	0x02
	.zero		1


	//----- nvinfo : EIATTR_ANNOTATIONS
	.align		4
        /*0034*/ 	.byte	0x04, 0x55
        /*0036*/ 	.short	(.L_140 - .L_139)


	//   ....[0]....
.L_139:
        /*0038*/ 	.word	0x00000001
        /*003c*/ 	.byte	0x50, 0x03, 0x00, 0x00, 0x01, 0x00, 0x00, 0x00, 0x10, 0x04, 0x00, 0x00, 0x01, 0x00, 0x00, 0x00
        /* <DEDUP_REMOVED lines=19> */
        /*017c*/ 	.byte	0xb0, 0x9b, 0x00, 0x00


	//----- nvinfo : EIATTR_MERCURY_ISA_VERSION
	.align		4
.L_140:
        /*0180*/ 	.byte	0x03, 0x5f
        /*0182*/ 	.short	0x0000


	//----- nvinfo : EIATTR_INT_WARP_WIDE_INSTR_OFFSETS
	.align		4
        /*0184*/ 	.byte	0x04, 0x31
        /*0186*/ 	.short	(.L_142 - .L_141)


	//   ....[0]....
.L_141:
        /*0188*/ 	.word	0x00000b00


	//----- nvinfo : EIATTR_COOP_GROUP_MASK_REGIDS
	.align		4
.L_142:
        /*018c*/ 	.byte	0x04, 0x29
        /*018e*/ 	.short	(.L_144 - .L_143)


	//   ....[0]....
.L_143:
        /*0190*/ 	.word	0xffffffff


	//   ....[1]....
        /*0194*/ 	.word	0xffffffff


	//   ....[2]....
        /*0198*/ 	.word	0xffffffff


	//   ....[3]....
        /*019c*/ 	.word	0xffffffff


	//   ....[4]....
        /*01a0*/ 	.word	0xffffffff


	//   ....[5]....
        /*01a4*/ 	.word	0xffffffff


	//   ....[6]....
        /*01a8*/ 	.word	0xffffffff


	//   ....[7]....
        /*01ac*/ 	.word	0xffffffff


	//   ....[8]....
        /*01b0*/ 	.word	0xffffffff


	//   ....[9]....
        /*01b4*/ 	.word	0xffffffff


	//   ....[10]....
        /*01b8*/ 	.word	0xffffffff


	//   ....[11]....
        /*01bc*/ 	.word	0xffffffff


	//   ....[12]....
        /*01c0*/ 	.word	0xffffffff


	//   ....[13]....
        /*01c4*/ 	.word	0xffffffff


	//   ....[14]....
        /*01c8*/ 	.word	0xffffffff


	//   ....[15]....
        /*01cc*/ 	.word	0xffffffff


	//   ....[16]....
        /*01d0*/ 	.word	0xffffffff


	//   ....[17]....
        /*01d4*/ 	.word	0xffffffff


	//   ....[18]....
        /*01d8*/ 	.word	0xffffffff


	//   ....[19]....
        /*01dc*/ 	.word	0xffffffff


	//   ....[20]....
        /*01e0*/ 	.word	0xffffffff


	//   ....[21]....
        /*01e4*/ 	.word	0xffffffff


	//   ....[22]....
        /*01e8*/ 	.word	0xffffffff


	//   ....[23]....
        /*01ec*/ 	.word	0xffffffff


	//   ....[24]....
        /*01f0*/ 	.word	0xffffffff


	//   ....[25]....
        /*01f4*/ 	.word	0xffffffff


	//   ....[26]....
        /*01f8*/ 	.word	0xffffffff


	//   ....[27]....
        /*01fc*/ 	.word	0xffffffff


	//   ....[28]....
        /*0200*/ 	.word	0xffffffff


	//   ....[29]....
        /*0204*/ 	.word	0xffffffff


	//   ....[30]....
        /*0208*/ 	.word	0xffffffff


	//   ....[31]....
        /*020c*/ 	.word	0xffffffff


	//----- nvinfo : EIATTR_COOP_GROUP_INSTR_OFFSETS
	.align		4
.L_144:
        /*0210*/ 	.byte	0x04, 0x28
        /*0212*/ 	.short	(.L_146 - .L_145)


	//   ....[0]....
.L_145:
        /*0214*/ 	.word	0x00000600


	//   ....[1]....
        /*0218*/ 	.word	0x00000650


	//   ....[2]....
        /*021c*/ 	.word	0x00000690


	//   ....[3]....
        /*0220*/ 	.word	0x000006d0


	//   ....[4]....
        /*0224*/ 	.word	0x00000700


	//   ....[5]....
        /*0228*/ 	.word	0x00000750


	//   ....[6]....
        /*022c*/ 	.word	0x00000770


	//   ....[7]....
        /*0230*/ 	.word	0x00000820


	//   ....[8]....
        /*0234*/ 	.word	0x00003740


	//   ....[9]....
        /*0238*/ 	.word	0x00003810


	//   ....[10]....
        /*023c*/ 	.word	0x00003820


	//   ....[11]....
        /*0240*/ 	.word	0x00003850


	//   ....[12]....
        /*0244*/ 	.word	0x00007250


	//   ....[13]....
        /*0248*/ 	.word	0x000072b0


	//   ....[14]....
        /*024c*/ 	.word	0x000072d0


	//   ....[15]....
        /*0250*/ 	.word	0x000072f0


	//   ....[16]....
        /*0254*/ 	.word	0x000096b0


	//   ....[17]....
        /*0258*/ 	.word	0x000096c0


	//   ....[18]....
        /*025c*/ 	.word	0x00009700


	//   ....[19]....
        /*0260*/ 	.word	0x00009710


	//   ....[20]....
        /*0264*/ 	.word	0x0000a670


	//   ....[21]....
        /*0268*/ 	.word	0x0000a680


	//   ....[22]....
        /*026c*/ 	.word	0x0000a6a0


	//   ....[23]....
        /*0270*/ 	.word	0x0000a6b0


	//   ....[24]....
        /*0274*/ 	.word	0x0000a790


	//   ....[25]....
        /*0278*/ 	.word	0x0000a7b0


	//   ....[26]....
        /*027c*/ 	.word	0x0000a8a0


	//   ....[27]....
        /*0280*/ 	.word	0x0000a8d0


	//   ....[28]....
        /*0284*/ 	.word	0x0000a9a0


	//   ....[29]....
        /*0288*/ 	.word	0x0000a9d0


	//   ....[30]....
        /*028c*/ 	.word	0x0000aaa0


	//   ....[31]....
        /*0290*/ 	.word	0x0000aac0


	//----- nvinfo : EIATTR_EXIT_INSTR_OFFSETS
	.align		4
.L_146:
        /*0294*/ 	.byte	0x04, 0x1c
        /*0296*/ 	.short	(.L_148 - .L_147)


	//   ....[0]....
.L_147:
        /*0298*/ 	.word	0x00000040


	//   ....[1]....
        /*029c*/ 	.word	0x0000aad0


	//   ....[2]....
        /*02a0*/ 	.word	0x0000ab20


	//   ....[3]....
        /*02a4*/ 	.word	0x0000ab80


	//----- nvinfo : EIATTR_CTAIDZ_USED
	.align		4
.L_148:
        /*02a8*/ 	.byte	0x01, 0x04
	.zero		2


	//----- nvinfo : EIATTR_MAX_THREADS
	.align		4
        /*02ac*/ 	.byte	0x04, 0x05
        /*02ae*/ 	.short	(.L_150 - .L_149)
.L_149:
        /*02b0*/ 	.word	0x00000100
        /*02b4*/ 	.word	0x00000001
        /*02b8*/ 	.word	0x00000001


	//----- nvinfo : EIATTR_CRS_STACK_SIZE
	.align		4
.L_150:
        /*02bc*/ 	.byte	0x04, 0x1e
        /*02be*/ 	.short	(.L_152 - .L_151)
.L_151:
        /*02c0*/ 	.word	0x00000000
.L_152:


//--------------------- .nv.info._ZN7cutlass13device_kernelIN5flash19enable_sm80_to_sm89INS1_16FlashAttnFwdSm80INS1_25CollectiveMainloopFwdSm80ILi8ELi1ELb1EN4cute5tupleIJNS5_1CILi128EEES8_S8_EEELi128ENS_10bfloat16_tEfNS_4arch4Sm80ELb0ELb0ELb1ELb1ELb0ELb0ELb1ELb0EEENS1_21CollectiveEpilogueFwdIS9_NS6_IJNS7_ILi1EEESF_SF_EEESA_SC_Li256ELb1ELb1ELb0ELb0EEENS1_19SingleTileSchedulerILb1ELb0ELb1ELi128EEEEEEEEEvNT_6ParamsE --------------------------
	.section	.nv.info._ZN7cutlass13device_kernelIN5flash19enable_sm80_to_sm89INS1_16FlashAttnFwdSm80INS1_25CollectiveMainloopFwdSm80ILi8ELi1ELb1EN4cute5tupleIJNS5_1CILi128EEES8_S8_EEELi128ENS_10bfloat16_tEfNS_4arch4Sm80ELb0ELb0ELb1ELb1ELb0ELb0ELb1ELb0EEENS1_21CollectiveEpilogueFwdIS9_NS6_IJNS7_ILi1EEESF_SF_EEESA_SC_Li256ELb1ELb1ELb0ELb0EEENS1_19SingleTileSchedulerILb1ELb0ELb1ELi128EEEEEEEEEvNT_6ParamsE,"",@"SHT_CUDA_INFO"
	.sectionflags	@""
	.align	4


	//----- nvinfo : EIATTR_CUDA_API_VERSION
	.align		4
        /*0000*/ 	.byte	0x04, 0x37
        /*0002*/ 	.short	(.L_154 - .L_153)
.L_153:
        /*0004*/ 	.word	0x00000082


	//----- nvinfo : EIATTR_SW2861232_WAR
	.align		4
.L_154:
        /*0008*/ 	.byte	0x01, 0x35
	.zero		2


	//----- nvinfo : EIATTR_PARAM_CBANK
	.align		4
        /*000c*/ 	.byte	0x04, 0x0a
        /*000e*/ 	.short	(.L_156 - .L_155)
	.align		4
.L_155:
        /*0010*/ 	.word	index@(.nv.constant0._ZN7cutlass13device_kernelIN5flash19enable_sm80_to_sm89INS1_16FlashAttnFwdSm80INS1_25CollectiveMainloopFwdSm80ILi8ELi1ELb1EN4cute5tupleIJNS5_1CILi128EEES8_S8_EEELi128ENS_10bfloat16_tEfNS_4arch4Sm80ELb0ELb0ELb1ELb1ELb0ELb0ELb1ELb0EEENS1_21CollectiveEpilogueFwdIS9_NS6_IJNS7_ILi1EEESF_SF_EEESA_SC_Li256ELb1ELb1ELb0ELb0EEENS1_19SingleTileSchedulerILb1ELb0ELb1ELi128EEEEEEEEEvNT_6ParamsE)
        /*0014*/ 	.short	0x0160
        /*0016*/ 	.short	0x0418


	//----- nvinfo : EIATTR_CBANK_PARAM_SIZE
	.align		4
.L_156:
        /*0018*/ 	.byte	0x03, 0x19
        /*001a*/ 	.short	0x0418


	//----- nvinfo : EIATTR_KPARAM_INFO
	.align		4
        /*001c*/ 	.byte	0x04, 0x17
        /*001e*/ 	.short	(.L_158 - .L_157)
.L_157:
        /*0020*/ 	.word	0x00000000
        /*0024*/ 	.short	0x0000
        /*0026*/ 	.short	0x0000
        /*0028*/ 	.byte	0x00, 0xf0, 0x61, 0x10


	//----- nvinfo : EIATTR_MAXREG_COUNT
	.align		4
.L_158:
        /*002c*/ 	.byte	0x03, 0x1b
        /*002e*/ 	.short	0x00ff


	//----- nvinfo : EIATTR_NUM_BARRIERS
	.align		4
        /*0030*/ 	.byte	0x02, 0x4c
        /*0032*/ 	.byte	0x02
	.zero		1


	//----- nvinfo : EIATTR_ANNOTATIONS
	.align		4
        /*0034*/ 	.byte	0x04, 0x55
        /*0036*/ 	.short	(.L_160 - .L_159)


	//   ....[0]....
.L_159:
        /*0038*/ 	.word	0x00000001
        /*003c*/ 	.byte	0x00, 0x59, 0x00, 0x00, 0x01, 0x00, 0x00, 0x00, 0x20, 0x59, 0x00, 0x00, 0x01, 0x00, 0x00, 0x00
        /*004c*/ 	.byte	0xb0, 0x59, 0x00, 0x00, 0x01, 0x00, 0x00, 0x00, 0xf0, 0x59, 0x00, 0x00, 0x01, 0x00, 0x00, 0x00
        /*005c*/ 	.byte	0x20, 0x5a, 0x00, 0x00, 0x01, 0x00, 0x00, 0x00, 0x30, 0x5a, 0x00, 0x00, 0x01, 0x00, 0x00, 0x00
        /*006c*/ 	.byte	0x50, 0x5a, 0x00, 0x00, 0x01, 0x00, 0x00, 0x00, 0xf0, 0x6a, 0x00, 0x00, 0x01, 0x00, 0x00, 0x00
        /*007c*/ 	.byte	0xe0, 0x7e, 0x00, 0x00, 0x01, 0x00, 0x00, 0x00, 0xe0, 0x91, 0x00, 0x00, 0x01, 0x00, 0x00, 0x00
        /*008c*/ 	.byte	0x20, 0x98, 0x00, 0x00, 0x01, 0x00, 0x00, 0x00, 0x40, 0x98, 0x00, 0x00, 0x01, 0x00, 0x00, 0x00
        /*009c*/ 	.byte	0x70, 0x98, 0x00, 0x00, 0x01, 0x00, 0x00, 0x00, 0x80, 0x98, 0x00, 0x00


	//----- nvinfo : EIATTR_MERCURY_ISA_VERSION
	.align		4
.L_160:
        /*00a8*/ 	.byte	0x03, 0x5f
        /*00aa*/ 	.short	0x0000


	//----- nvinfo : EIATTR_INT_WARP_WIDE_INSTR_OFFSETS
	.align		4
        /*00ac*/ 	.byte	0x04, 0x31
        /*00ae*/ 	.short	(.L_162 - .L_161)


	//   ....[0]....
.L_161:
        /*00b0*/ 	.word	0x000013a0


	//----- nvinfo : EIATTR_COOP_GROUP_MASK_REGIDS
	.align		4
.L_162:
        /*00b4*/ 	.byte	0x04, 0x29
        /*00b6*/ 	.short	(.L_164 - .L_163)


	//   ....[0]....
.L_163:
        /*00b8*/ 	.word	0xffffffff


	//   ....[1]....
        /*00bc*/ 	.word	0xffffffff


	//   ....[2]....
        /*00c0*/ 	.word	0xffffffff


	//   ....[3]....
        /*00c4*/ 	.word	0xffffffff


	//   ....[4]....
        /*00c8*/ 	.word	0xffffffff


	//   ....[5]....
        /*00cc*/ 	.word	0xffffffff


	//   ....[6]....
        /*00d0*/ 	.word	0xffffffff


	//   ....[7]....
        /*00d4*/ 	.word	0xffffffff


	//   ....[8]....
        /*00d8*/ 	.word	0xffffffff


	//   ....[9]....
        /*00dc*/ 	.word	0xffffffff


	//   ....[10]....
        /*00e0*/ 	.word	0xffffffff


	//   ....[11]....
        /*00e4*/ 	.word	0xffffffff


	//   ....[12]....
        /*00e8*/ 	.word	0xffffffff


	//   ....[13]....
        /*00ec*/ 	.word	0xffffffff


	//   ....[14]....
        /*00f0*/ 	.word	0xffffffff


	//   ....[15]....
        /*00f4*/ 	.word	0xffffffff


	//   ....[16]....
        /*00f8*/ 	.word	0xffffffff


	//   ....[17]....
        /*00fc*/ 	.word	0xffffffff


	//   ....[18]....
        /*0100*/ 	.word	0xffffffff


	//   ....[19]....
        /*0104*/ 	.word	0xffffffff


	//   ....[20]....
        /*0108*/ 	.word	0xffffffff


	//   ....[21]....
        /*010c*/ 	.word	0xffffffff


	//   ....[22]....
        /*0110*/ 	.word	0xffffffff


	//   ....[23]....
        /*0114*/ 	.word	0xffffffff


	//   ....[24]....
        /*0118*/ 	.word	0xffffffff


	//   ....[25]....
        /*011c*/ 	.word	0xffffffff


	//   ....[26]....
        /*0120*/ 	.word	0xffffffff


	//   ....[27]....
        /*0124*/ 	.word	0xffffffff


	//   ....[28]....
        /*0128*/ 	.word	0xffffffff


	//   ....[29]....
        /*012c*/ 	.word	0xffffffff


	//   ....[30]....
        /*0130*/ 	.word	0xffffffff


	//   ....[31]....
        /*0134*/ 	.word	0xffffffff


	//   ....[32]....
        /*0138*/ 	.word	0xffffffff


	//   ....[33]....
        /*013c*/ 	.word	0xffffffff


	//   ....[34]....
        /*0140*/ 	.word	0xffffffff


	//   ....[35]....
        /*0144*/ 	.word	0xffffffff


	//   ....[36]....
        /*0148*/ 	.word	0xffffffff


	//   ....[37]....
        /*014c*/ 	.word	0xffffffff


	//   ....[38]....
        /*0150*/ 	.word	0xffffffff


	//   ....[39]....
        /*0154*/ 	.word	0xffffffff


	//   ....[40]....
        /*0158*/ 	.word	0xffffffff


	//----- nvinfo : EIATTR_COOP_GROUP_INSTR_OFFSETS
	.align		4
.L_164:
        /*015c*/ 	.byte	0x04, 0x28
        /*015e*/ 	.short	(.L_166 - .L_165)


	//   ....[0]....
.L_165:
        /*0160*/ 	.word	0x00000090


	//   ....[1]....
        /*0164*/ 	.word	0x00000d90


	//   ....[2]....
        /*0168*/ 	.word	0x00000dd0


	//   ....[3]....
        /*016c*/ 	.word	0x00000e10


	//   ....[4]....
        /*0170*/ 	.word	0x00000e60


	//   ....[5]....
        /*0174*/ 	.word	0x00000ea0


	//   ....[6]....
        /*0178*/ 	.word	0x00000ed0


	//   ....[7]....
        /*017c*/ 	.word	0x00000f00


	//   ....[8]....
        /*0180*/ 	.word	0x00000f20


	//   ....[9]....
        /*0184*/ 	.word	0x00003e60


	//   ....[10]....
        /*0188*/ 	.word	0x00003f10


	//   ....[11]....
        /*018c*/ 	.word	0x00003f20


	//   ....[12]....
        /*0190*/ 	.word	0x00003f50


	//   ....[13]....
        /*0194*/ 	.word	0x00007670


	//   ....[14]....
        /*0198*/ 	.word	0x00007690


	//   ....[15]....
        /*019c*/ 	.word	0x000076b0


	//   ....[16]....
        /*01a0*/ 	.word	0x000076d0


	//   ....[17]....
        /*01a4*/ 	.word	0x000098a0


	//   ....[18]....
        /*01a8*/ 	.word	0x000098b0


	//   ....[19]....
        /*01ac*/ 	.word	0x000098f0


	//   ....[20]....
        /*01b0*/ 	.word	0x00009910


	//   ....[21]....
        /*01b4*/ 	.word	0x0000aa70


	//   ....[22]....
        /*01b8*/ 	.word	0x0000aaa0


	//   ....[23]....
        /*01bc*/ 	.word	0x0000aae0


	//   ....[24]....
        /*01c0*/ 	.word	0x0000ab20


	//   ....[25]....
        /*01c4*/ 	.word	0x0000ace0


	//   ....[26]....
        /*01c8*/ 	.word	0x0000acf0


	//   ....[27]....
        /*01cc*/ 	.word	0x0000ade0


	//   ....[28]....
        /*01d0*/ 	.word	0x0000ae10


	//   ....[29]....
        /*01d4*/ 	.word	0x0000aee0


	//   ....[30]....
        /*01d8*/ 	.word	0x0000af10


	//   ....[31]....
        /*01dc*/ 	.word	0x0000afe0


	//   ....[32]....
        /*01e0*/ 	.word	0x0000b000


	//   ....[33]....
        /*01e4*/ 	.word	0x0000b780


	//   ....[34]....
        /*01e8*/ 	.word	0x0000b7a0


	//   ....[35]....
        /*01ec*/ 	.word	0x0000b870


	//   ....[36]....
        /*01f0*/ 	.word	0x0000b8a0


	//   ....[37]....
        /*01f4*/ 	.word	0x0000b970


	//   ....[38]....
        /*01f8*/ 	.word	0x0000b9a0


	//   ....[39]....
        /*01fc*/ 	.word	0x0000ba70


	//   ....[40]....
        /*0200*/ 	.word	0x0000ba90


	//----- nvinfo : EIATTR_EXIT_INSTR_OFFSETS
	.align		4
.L_166:
        /*0204*/ 	.byte	0x04, 0x1c
        /*0206*/ 	.short	(.L_168 - .L_167)


	//   ....[0]....
.L_167:
        /*0208*/ 	.word	0x00000320


	//   ....[1]....
        /*020c*/ 	.word	0x0000b010


	//   ....[2]....
        /*0210*/ 	.word	0x0000b060


	//   ....[3]....
        /*0214*/ 	.word	0x0000b0c0


	//   ....[4]....
        /*0218*/ 	.word	0x0000baa0


	//   ....[5]....
        /*021c*/ 	.word	0x0000baf0


	//   ....[6]....
        /*0220*/ 	.word	0x0000bb50


	//----- nvinfo : EIATTR_CTAIDZ_USED
	.align		4
.L_168:
        /*0224*/ 	.byte	0x01, 0x04
	.zero		2


	//----- nvinfo : EIATTR_MAX_THREADS
	.align		4
        /*0228*/ 	.byte	0x04, 0x05
        /*022a*/ 	.short	(.L_170 - .L_169)
.L_169:
        /*022c*/ 	.word	0x00000100
        /*0230*/ 	.word	0x00000001
        /*0234*/ 	.word	0x00000001


	//----- nvinfo : EIATTR_CRS_STACK_SIZE
	.align		4
.L_170:
        /*0238*/ 	.byte	0x04, 0x1e
        /*023a*/ 	.short	(.L_172 - .L_171)
.L_171:
        /*023c*/ 	.word	0x00000000
.L_172:


//--------------------- .nv.info._ZN7cutlass13device_kernelIN5flash19enable_sm80_to_sm89INS1_16FlashAttnFwdSm80INS1_25CollectiveMainloopFwdSm80ILi8ELi1ELb1EN4cute5tupleIJNS5_1CILi128EEES8_S8_EEELi128ENS_10bfloat16_tEfNS_4arch4Sm80ELb0ELb0ELb1ELb1ELb0ELb1ELb1ELb0EEENS1_21CollectiveEpilogueFwdIS9_NS6_IJNS7_ILi1EEESF_SF_EEESA_SC_Li256ELb1ELb1ELb0ELb0EEENS1_19SingleTileSchedulerILb1ELb0ELb1ELi128EEEEEEEEEvNT_6ParamsE --------------------------
	.section	.nv.info._ZN7cutlass13device_kernelIN5flash19enable_sm80_to_sm89INS1_16FlashAttnFwdSm80INS1_25CollectiveMainloopFwdSm80ILi8ELi1ELb1EN4cute5tupleIJNS5_1CILi128EEES8_S8_EEELi128ENS_10bfloat16_tEfNS_4arch4Sm80ELb0ELb0ELb1ELb1ELb0ELb1ELb1ELb0EEENS1_21CollectiveEpilogueFwdIS9_NS6_IJNS7_ILi1EEESF_SF_EEESA_SC_Li256ELb1ELb1ELb0ELb0EEENS1_19SingleTileSchedulerILb1ELb0ELb1ELi128EEEEEEEEEvNT_6ParamsE,"",@"SHT_CUDA_INFO"
	.sectionflags	@""
	.align	4


	//----- nvinfo : EIATTR_CUDA_API_VERSION
	.align		4
        /*0000*/ 	.byte	0x04, 0x37
        /*0002*/ 	.short	(.L_174 - .L_173)
.L_173:
        /*0004*/ 	.word	0x00000082


	//----- nvinfo : EIATTR_SW2861232_WAR
	.align		4
.L_174:
        /*0008*/ 	.byte	0x01, 0x35
	.zero		2


	//----- nvinfo : EIATTR_PARAM_CBANK
	.align		4
        /*000c*/ 	.byte	0x04, 0x0a
        /*000e*/ 	.short	(.L_176 - .L_175)
	.align		4
.L_175:
        /*0010*/ 	.word	index@(.nv.constant0._ZN7cutlass13device_kernelIN5flash19enable_sm80_to_sm89INS1_16FlashAttnFwdSm80INS1_25CollectiveMainloopFwdSm80ILi8ELi1ELb1EN4cute5tupleIJNS5_1CILi128EEES8_S8_EEELi128ENS_10bfloat16_tEfNS_4arch4Sm80ELb0ELb0ELb1ELb1ELb0ELb1ELb1ELb0EEENS1_21CollectiveEpilogueFwdIS9_NS6_IJNS7_ILi1EEESF_SF_EEESA_SC_Li256ELb1ELb1ELb0ELb0EEENS1_19SingleTileSchedulerILb1ELb0ELb1ELi128EEEEEEEEEvNT_6ParamsE)
        /*0014*/ 	.short	0x0160
        /*0016*/ 	.short	0x0418


	//----- nvinfo : EIATTR_CBANK_PARAM_SIZE
	.align		4
.L_176:
        /*0018*/ 	.byte	0x03, 0x19
        /*001a*/ 	.short	0x0418


	//----- nvinfo : EIATTR_KPARAM_INFO
	.align		4
        /*001c*/ 	.byte	0x04, 0x17
        /*001e*/ 	.short	(.L_178 - .L_177)
.L_177:
        /*0020*/ 	.word	0x00000000
        /*0024*/ 	.short	0x0000
        /*0026*/ 	.short	0x0000
        /*0028*/ 	.byte	0x00, 0xf0, 0x61, 0x10


	//----- nvinfo : EIATTR_MAXREG_COUNT
	.align		4
.L_178:
        /*002c*/ 	.byte	0x03, 0x1b
        /*002e*/ 	.short	0x00ff


	//----- nvinfo : EIATTR_NUM_BARRIERS
	.align		4
        /*0030*/ 	.byte	0x02, 0x4c
        /*0032*/ 	.byte	0x02
	.zero		1


	//----- nvinfo : EIATTR_ANNOTATIONS
	.align		4
        /*0034*/ 	.byte	0x04, 0x55
        /*0036*/ 	.short	(.L_180 - .L_179)


	//   ....[0]....
.L_179:
        /* <DEDUP_REMOVED lines=24> */


	//----- nvinfo : EIATTR_MERCURY_ISA_VERSION
	.align		4
.L_180:
        /*01a0*/ 	.byte	0x03, 0x5f
        /*01a2*/ 	.short	0x0000


	//----- nvinfo : EIATTR_COOP_GROUP_MASK_REGIDS
	.align		4
        /*01a4*/ 	.byte	0x04, 0x29
        /*01a6*/ 	.short	(.L_182 - .L_181)


	//   ....[0]....
.L_181:
        /*01a8*/ 	.word	0xffffffff


	//   ....[1]....
        /*01ac*/ 	.word	0xffffffff


	//   ....[2]....
        /*01b0*/ 	.word	0xffffffff


	//   ....[3]....
        /*01b4*/ 	.word	0xffffffff


	//   ....[4]....
        /*01b8*/ 	.word	0xffffffff


	//   ....[5]....
        /*01bc*/ 	.word	0xffffffff


	//   ....[6]....
        /*01c0*/ 	.word	0xffffffff


	//   ....[7]....
        /*01c4*/ 	.word	0xffffffff


	//   ....[8]....
        /*01c8*/ 	.word	0xffffffff


	//   ....[9]....
        /*01cc*/ 	.word	0xffffffff


	//   ....[10]....
        /*01d0*/ 	.word	0xffffffff


	//   ....[11]....
        /*01d4*/ 	.word	0xffffffff


	//   ....[12]....
        /*01d8*/ 	.word	0xffffffff


	//   ....[13]....
        /*01dc*/ 	.word	0xffffffff


	//   ....[14]....
        /*01e0*/ 	.word	0xffffffff


	//   ....[15]....
        /*01e4*/ 	.word	0xffffffff


	//   ....[16]....
        /*01e8*/ 	.word	0xffffffff


	//   ....[17]....
        /*01ec*/ 	.word	0xffffffff


	//   ....[18]....
        /*01f0*/ 	.word	0xffffffff


	//   ....[19]....
        /*01f4*/ 	.word	0xffffffff


	//   ....[20]....
        /*01f8*/ 	.word	0xffffffff


	//   ....[21]....
        /*01fc*/ 	.word	0xffffffff


	//   ....[22]....
        /*0200*/ 	.word	0xffffffff


	//   ....[23]....
        /*0204*/ 	.word	0xffffffff


	//   ....[24]....
        /*0208*/ 	.word	0xffffffff


	//   ....[25]....
        /*020c*/ 	.word	0xffffffff


	//   ....[26]....
        /*0210*/ 	.word	0xffffffff


	//   ....[27]....
        /*0214*/ 	.word	0xffffffff


	//   ....[28]....
        /*0218*/ 	.word	0xffffffff


	//   ....[29]....
        /*021c*/ 	.word	0xffffffff


	//   ....[30]....
        /*0220*/ 	.word	0xffffffff


	//   ....[31]....
        /*0224*/ 	.word	0xffffffff


	//   ....[32]....
        /*0228*/ 	.word	0xffffffff


	//   ....[33]....
        /*022c*/ 	.word	0xffffffff


	//   ....[34]....
        /*0230*/ 	.word	0xffffffff


	//   ....[35]....
        /*0234*/ 	.word	0xffffffff


	//   ....[36]....
        /*0238*/ 	.word	0xffffffff


	//   ....[37]....
        /*023c*/ 	.word	0xffffffff


	//   ....[38]....
        /*0240*/ 	.word	0xffffffff


	//   ....[39]....
        /*0244*/ 	.word	0xffffffff


	//   ....[40]....
        /*0248*/ 	.word	0xffffffff


	//----- nvinfo : EIATTR_COOP_GROUP_INSTR_OFFSETS
	.align		4
.L_182:
        /*024c*/ 	.byte	0x04, 0x28
        /*024e*/ 	.short	(.L_184 - .L_183)


	//   ....[0]....
.L_183:
        /*0250*/ 	.word	0x00000090


	//   ....[1]....
        /*0254*/ 	.word	0x00008140


	//   ....[2]....
        /*0258*/ 	.word	0x00008180


	//   ....[3]....
        /*025c*/ 	.word	0x00008230


	//   ....[4]....
        /*0260*/ 	.word	0x00008260


	//   ....[5]....
        /*0264*/ 	.word	0x000083d0


	//   ....[6]....
        /*0268*/ 	.word	0x00008410


	//   ....[7]....
        /*026c*/ 	.word	0x00008520


	//   ....[8]....
        /*0270*/ 	.word	0x00008560


	//   ....[9]....
        /*0274*/ 	.word	0x0000e980


	//   ....[10]....
        /*0278*/ 	.word	0x0000ea80


	//   ....[11]....
        /*027c*/ 	.word	0x0000ea90


	//   ....[12]....
        /*0280*/ 	.word	0x0000eac0


	//   ....[13]....
        /*0284*/ 	.word	0x000123a0


	//   ....[14]....
        /*0288*/ 	.word	0x000124f0


	//   ....[15]....
        /*028c*/ 	.word	0x00012660


	//   ....[16]....
        /*0290*/ 	.word	0x00012770


	//   ....[17]....
        /*0294*/ 	.word	0x00014940


	//   ....[18]....
        /*0298*/ 	.word	0x00014950


	//   ....[19]....
        /*029c*/ 	.word	0x00014980


	//   ....[20]....
        /*02a0*/ 	.word	0x000149a0


	//   ....[21]....
        /*02a4*/ 	.word	0x00015b50


	//   ....[22]....
        /*02a8*/ 	.word	0x00015b80


	//   ....[23]....
        /*02ac*/ 	.word	0x00015bb0


	//   ....[24]....
        /*02b0*/ 	.word	0x00015be0


	//   ....[25]....
        /*02b4*/ 	.word	0x00015da0


	//   ....[26]....
        /*02b8*/ 	.word	0x00015db0


	//   ....[27]....
        /*02bc*/ 	.word	0x00015ea0


	//   ....[28]....
        /*02c0*/ 	.word	0x00015ed0


	//   ....[29]....
        /*02c4*/ 	.word	0x00015fa0


	//   ....[30]....
        /*02c8*/ 	.word	0x00015fd0


	//   ....[31]....
        /*02cc*/ 	.word	0x000160a0


	//   ....[32]....
        /*02d0*/ 	.word	0x000160c0


	//   ....[33]....
        /*02d4*/ 	.word	0x00016800


	//   ....[34]....
        /*02d8*/ 	.word	0x00016820


	//   ....[35]....
        /*02dc*/ 	.word	0x00016900


	//   ....[36]....
        /*02e0*/ 	.word	0x00016930


	//   ....[37]....
        /*02e4*/ 	.word	0x00016a00


	//   ....[38]....
        /*02e8*/ 	.word	0x00016a30


	//   ....[39]....
        /*02ec*/ 	.word	0x00016b00


	//   ....[40]....
        /*02f0*/ 	.word	0x00016b20


	//----- nvinfo : EIATTR_EXIT_INSTR_OFFSETS
	.align		4
.L_184:
        /*02f4*/ 	.byte	0x04, 0x1c
        /*02f6*/ 	.short	(.L_186 - .L_185)


	//   ....[0]....
.L_185:
        /*02f8*/ 	.word	0x00000350


	//   ....[1]....
        /*02fc*/ 	.word	0x000160d0


	//   ....[2]....
        /*0300*/ 	.word	0x00016120


	//   ....[3]....
        /*0304*/ 	.word	0x00016180


	//   ....[4]....
        /*0308*/ 	.word	0x00016b30


	//   ....[5]....
        /*030c*/ 	.word	0x00016b80


	//   ....[6]....
        /*0310*/ 	.word	0x00016be0


	//----- nvinfo : EIATTR_CTAIDZ_USED
	.align		4
.L_186:
        /*0314*/ 	.byte	0x01, 0x04
	.zero		2


	//----- nvinfo : EIATTR_MAX_THREADS
	.align		4
        /*0318*/ 	.byte	0x04, 0x05
        /*031a*/ 	.short	(.L_188 - .L_187)
.L_187:
        /*031c*/ 	.word	0x00000100
        /*0320*/ 	.word	0x00000001
        /*0324*/ 	.word	0x00000001


	//----- nvinfo : EIATTR_CRS_STACK_SIZE
	.align		4
.L_188:
        /*0328*/ 	.byte	0x04, 0x1e
        /*032a*/ 	.short	(.L_190 - .L_189)
.L_189:
        /*032c*/ 	.word	0x00000000
.L_190:


//--------------------- .nv.info._ZN7cutlass13device_kernelIN5flash19enable_sm80_to_sm89INS1_16FlashAttnFwdSm80INS1_25CollectiveMainloopFwdSm80ILi8ELi1ELb1EN4cute5tupleIJNS5_1CILi128EEENS7_ILi96EEES8_EEELi128ENS_10bfloat16_tEfNS_4arch4Sm80ELb0ELb1ELb1ELb0ELb0ELb0ELb1ELb0EEENS1_21CollectiveEpilogueFwdINS6_IJS8_S8_S9_EEENS6_IJNS7_ILi1EEESH_SH_EEESB_SD_Li256ELb0ELb1ELb0ELb0EEENS1_19SingleTileSchedulerILb0ELb0ELb1ELi128EEEEEEEEEvNT_6ParamsE --------------------------
	.section	.nv.info._ZN7cutlass13device_kernelIN5flash19enable_sm80_to_sm89INS1_16FlashAttnFwdSm80INS1_25CollectiveMainloopFwdSm80ILi8ELi1ELb1EN4cute5tupleIJNS5_1CILi128EEENS7_ILi96EEES8_EEELi128ENS_10bfloat16_tEfNS_4arch4Sm80ELb0ELb1ELb1ELb0ELb0ELb0ELb1ELb0EEENS1_21CollectiveEpilogueFwdINS6_IJS8_S8_S9_EEENS6_IJNS7_ILi1EEESH_SH_EEESB_SD_Li256ELb0ELb1ELb0ELb0EEENS1_19SingleTileSchedulerILb0ELb0ELb1ELi128EEEEEEEEEvNT_6ParamsE,"",@"SHT_CUDA_INFO"
	.sectionflags	@""
	.align	4


	//----- nvinfo : EIATTR_CUDA_API_VERSION
	.align		4
        /*0000*/ 	.byte	0x04, 0x37
        /*0002*/ 	.short	(.L_192 - .L_191)
.L_191:
        /*0004*/ 	.word	0x00000082


	//----- nvinfo : EIATTR_SW2861232_WAR
	.align		4
.L_192:
        /*0008*/ 	.byte	0x01, 0x35
	.zero		2


	//----- nvinfo : EIATTR_PARAM_CBANK
	.align		4
        /*000c*/ 	.byte	0x04, 0x0a
        /*000e*/ 	.short	(.L_194 - .L_193)
	.align		4
.L_193:
        /*0010*/ 	.word	index@(.nv.constant0._ZN7cutlass13device_kernelIN5flash19enable_sm80_to_sm89INS1_16FlashAttnFwdSm80INS1_25CollectiveMainloopFwdSm80ILi8ELi1ELb1EN4cute5tupleIJNS5_1CILi128EEENS7_ILi96EEES8_EEELi128ENS_10bfloat16_tEfNS_4arch4Sm80ELb0ELb1ELb1ELb0ELb0ELb0ELb1ELb0EEENS1_21CollectiveEpilogueFwdINS6_IJS8_S8_S9_EEENS6_IJNS7_ILi1EEESH_SH_EEESB_SD_Li256ELb0ELb1ELb0ELb0EEENS1_19SingleTileSchedulerILb0ELb0ELb1ELi128EEEEEEEEEvNT_6ParamsE)
        /*0014*/ 	.short	0x0160
        /*0016*/ 	.short	0x0418


	//----- nvinfo : EIATTR_CBANK_PARAM_SIZE
	.align		4
.L_194:
        /*0018*/ 	.byte	0x03, 0x19
        /*001a*/ 	.short	0x0418


	//----- nvinfo : EIATTR_KPARAM_INFO
	.align		4
        /*001c*/ 	.byte	0x04, 0x17
        /*001e*/ 	.short	(.L_196 - .L_195)
.L_195:
        /*0020*/ 	.word	0x00000000
        /*0024*/ 	.short	0x0000
        /*0026*/ 	.short	0x0000
        /*0028*/ 	.byte	0x00, 0xf0, 0x61, 0x10


	//----- nvinfo : EIATTR_MAXREG_COUNT
	.align		4
.L_196:
        /*002c*/ 	.byte	0x03, 0x1b
        /*002e*/ 	.short	0x00ff


	//----- nvinfo : EIATTR_NUM_BARRIERS
	.align		4
        /*0030*/ 	.byte	0x02, 0x4c
        /*0032*/ 	.byte	0x02
	.zero		1


	//----- nvinfo : EIATTR_MERCURY_ISA_VERSION
	.align		4
        /*0034*/ 	.byte	0x03, 0x5f
        /*0036*/ 	.short	0x0000


	//----- nvinfo : EIATTR_COOP_GROUP_MASK_REGIDS
	.align		4
        /*0038*/ 	.byte	0x04, 0x29
        /*003a*/ 	.short	(.L_198 - .L_197)


	//   ....[0]....
.L_197:
        /*003c*/ 	.word	0xffffffff


	//   ....[1]....
        /*0040*/ 	.word	0xffffffff


	//   ....[2]....
        /*0044*/ 	.word	0xffffffff


	//   ....[3]....
        /*0048*/ 	.word	0xffffffff


	//   ....[4]....
        /*004c*/ 	.word	0xffffffff


	//   ....[5]....
        /*0050*/ 	.word	0xffffffff


	//   ....[6]....
        /*0054*/ 	.word	0xffffffff


	//   ....[7]....
        /*0058*/ 	.word	0xffffffff


	//   ....[8]....
        /*005c*/ 	.word	0xffffffff


	//   ....[9]....
        /*0060*/ 	.word	0xffffffff


	//   ....[10]....
        /*0064*/ 	.word	0xffffffff


	//   ....[11]....
        /*0068*/ 	.word	0xffffffff


	//   ....[12]....
        /*006c*/ 	.word	0xffffffff


	//   ....[13]....
        /*0070*/ 	.word	0xffffffff


	//   ....[14]....
        /*0074*/ 	.word	0xffffffff


	//   ....[15]....
        /*0078*/ 	.word	0xffffffff


	//   ....[16]....
        /*007c*/ 	.word	0xffffffff


	//   ....[17]....
        /*0080*/ 	.word	0xffffffff


	//   ....[18]....
        /*0084*/ 	.word	0xffffffff


	//   ....[19]....
        /*0088*/ 	.word	0xffffffff


	//   ....[20]....
        /*008c*/ 	.word	0xffffffff


	//   ....[21]....
        /*0090*/ 	.word	0xffffffff


	//   ....[22]....
        /*0094*/ 	.word	0xffffffff


	//   ....[23]....
        /*0098*/ 	.word	0xffffffff


	//   ....[24]....
        /*009c*/ 	.word	0xffffffff


	//   ....[25]....
        /*00a0*/ 	.word	0xffffffff


	//   ....[26]....
        /*00a4*/ 	.word	0xffffffff


	//   ....[27]....
        /*00a8*/ 	.word	0xffffffff


	//   ....[28]....
        /*00ac*/ 	.word	0xffffffff


	//   ....[29]....
        /*00b0*/ 	.word	0xffffffff


	//   ....[30]....
        /*00b4*/ 	.word	0xffffffff


	//   ....[31]....
        /*00b8*/ 	.word	0xffffffff


	//   ....[32]....
        /*00bc*/ 	.word	0xffffffff


	//   ....[33]....
        /*00c0*/ 	.word	0xffffffff


	//   ....[34]....
        /*00c4*/ 	.word	0xffffffff


	//   ....[35]....
        /*00c8*/ 	.word	0xffffffff


	//   ....[36]....
        /*00cc*/ 	.word	0xffffffff


	//   ....[37]....
        /*00d0*/ 	.word	0xffffffff


	//   ....[38]....
        /*00d4*/ 	.word	0xffffffff


	//   ....[39]....
        /*00d8*/ 	.word	0xffffffff


	//   ....[40]....
        /*00dc*/ 	.word	0xffffffff


	//   ....[41]....
        /*00e0*/ 	.word	0xffffffff


	//   ....[42]....
        /*00e4*/ 	.word	0xffffffff


	//   ....[43]....
        /*00e8*/ 	.word	0xffffffff


	//   ....[44]....
        /*00ec*/ 	.word	0xffffffff


	//   ....[45]....
        /*00f0*/ 	.word	0xffffffff


	//   ....[46]....
        /*00f4*/ 	.word	0xffffffff


	//   ....[47]....
        /*00f8*/ 	.word	0xffffffff


	//   ....[48]....
        /*00fc*/ 	.word	0xffffffff


	//   ....[49]....
        /*0100*/ 	.word	0xffffffff


	//   ....[50]....
        /*0104*/ 	.word	0xffffffff


	//   ....[51]....
        /*0108*/ 	.word	0xffffffff


	//   ....[52]....
        /*010c*/ 	.word	0xffffffff


	//   ....[53]....
        /*0110*/ 	.word	0xffffffff


	//----- nvinfo : EIATTR_COOP_GROUP_INSTR_OFFSETS
	.align		4
.L_198:
        /*0114*/ 	.byte	0x04, 0x28
        /*0116*/ 	.short	(.L_200 - .L_199)


	//   ....[0]....
.L_199:
        /*0118*/ 	.word	0x00000ae0


	//   ....[1]....
        /*011c*/ 	.word	0x00000b20


	//   ....[2]....
        /*0120*/ 	.word	0x00000b50


	//   ....[3]....
        /*0124*/ 	.word	0x00000b90


	//   ....[4]....
        /*0128*/ 	.word	0x00000bc0


	//   ....[5]....
        /*012c*/ 	.word	0x00000c60


	//   ....[6]....
        /*0130*/ 	.word	0x00000f40


	//   ....[7]....
        /*0134*/ 	.word	0x00000f70


	//   ....[8]....
        /*0138*/ 	.word	0x00002710


	//   ....[9]....
        /*013c*/ 	.word	0x00002a80


	//   ....[10]....
        /*0140*/ 	.word	0x00003fc0


	//   ....[11]....
        /*0144*/ 	.word	0x00004010


	//   ....[12]....
        /*0148*/ 	.word	0x00004020


	//   ....[13]....
        /*014c*/ 	.word	0x00004050


	//   ....[14]....
        /*0150*/ 	.word	0x00006830


	//   ....[15]....
        /*0154*/ 	.word	0x00006bb0


	//   ....[16]....
        /*0158*/ 	.word	0x00007c20


	//   ....[17]....
        /*015c*/ 	.word	0x00007d10


	//   ....[18]....
        /*0160*/ 	.word	0x00007f90


	//   ....[19]....
        /*0164*/ 	.word	0x00008080


	//   ....[20]....
        /*0168*/ 	.word	0x0000aef0


	//   ....[21]....
        /*016c*/ 	.word	0x0000af10


	//   ....[22]....
        /*0170*/ 	.word	0x0000af40


	//   ....[23]....
        /*0174*/ 	.word	0x0000af70


	//   ....[24]....
        /*0178*/ 	.word	0x0000dd10


	//   ....[25]....
        /*017c*/ 	.word	0x0000e340


	//   ....[26]....
        /*0180*/ 	.word	0x0000f0e0


	//   ....[27]....
        /*0184*/ 	.word	0x0000f3e0


	//   ....[28]....
        /*0188*/ 	.word	0x0000f430


	//   ....[29]....
        /*018c*/ 	.word	0x0000f4f0


	//   ....[30]....
        /*0190*/ 	.word	0x00010d00


	//   ....[31]....
        /*0194*/ 	.word	0x00010d30


	//   ....[32]....
        /*0198*/ 	.word	0x00010d70


	//   ....[33]....
        /*019c*/ 	.word	0x00010d80


	//   ....[34]....
        /*01a0*/ 	.word	0x00011ea0


	//   ....[35]....
        /*01a4*/ 	.word	0x00011eb0


	//   ....[36]....
        /*01a8*/ 	.word	0x00011ed0


	//   ....[37]....
        /*01ac*/ 	.word	0x00011ef0


	//   ....[38]....
        /*01b0*/ 	.word	0x00011f10


	//   ....[39]....
        /*01b4*/ 	.word	0x00011f30


	//   ....[40]....
        /*01b8*/ 	.word	0x000120b0


	//   ....[41]....
        /*01bc*/ 	.word	0x000120e0


	//   ....[42]....
        /*01c0*/ 	.word	0x000121b0


	//   ....[43]....
        /*01c4*/ 	.word	0x000121e0


	//   ....[44]....
        /*01c8*/ 	.word	0x000122b0


	//   ....[45]....
        /*01cc*/ 	.word	0x000122d0


	//   ....[46]....
        /*01d0*/ 	.word	0x000128d0


	//   ....[47]....
        /*01d4*/ 	.word	0x000128f0


	//   ....[48]....
        /*01d8*/ 	.word	0x000129c0


	//   ....[49]....
        /*01dc*/ 	.word	0x000129f0


	//   ....[50]....
        /*01e0*/ 	.word	0x00012ac0


	//   ....[51]....
        /*01e4*/ 	.word	0x00012af0


	//   ....[52]....
        /*01e8*/ 	.word	0x00012bc0


	//   ....[53]....
        /*01ec*/ 	.word	0x00012be0


	//----- nvinfo : EIATTR_EXIT_INSTR_OFFSETS
	.align		4
.L_200:
        /*01f0*/ 	.byte	0x04, 0x1c
        /*01f2*/ 	.short	(.L_202 - .L_201)


	//   ....[0]....
.L_201:
        /*01f4*/ 	.word	0x00000030


	//   ....[1]....
        /*01f8*/ 	.word	0x000122e0


	//   ....[2]....
        /*01fc*/ 	.word	0x00012330


	//   ....[3]....
        /*0200*/ 	.word	0x00012390


	//   ....[4]....
        /*0204*/ 	.word	0x00012bf0


	//   ....[5]....
        /*0208*/ 	.word	0x00012c40


	//   ....[6]....
        /*020c*/ 	.word	0x00012ca0


	//----- nvinfo : EIATTR_CTAIDZ_USED
	.align		4
.L_202:
        /*0210*/ 	.byte	0x01, 0x04
	.zero		2


	//----- nvinfo : EIATTR_MAX_THREADS
	.align		4
        /*0214*/ 	.byte	0x04, 0x05
        /*0216*/ 	.short	(.L_204 - .L_203)
.L_203:
        /*0218*/ 	.word	0x00000100
        /*021c*/ 	.word	0x00000001
        /*0220*/ 	.word	0x00000001


	//----- nvinfo : EIATTR_CRS_STACK_SIZE
	.align		4
.L_204:
        /*0224*/ 	.byte	0x04, 0x1e
        /*0226*/ 	.short	(.L_206 - .L_205)
.L_205:
        /*0228*/ 	.word	0x00000000
.L_206:


//--------------------- .nv.info._ZN7cutlass13device_kernelIN5flash19enable_sm80_to_sm89INS1_16FlashAttnFwdSm80INS1_25CollectiveMainloopFwdSm80ILi8ELi1ELb1EN4cute5tupleIJNS5_1CILi128EEENS7_ILi96EEES8_EEELi128ENS_10bfloat16_tEfNS_4arch4Sm80ELb0ELb1ELb1ELb1ELb0ELb0ELb1ELb0EEENS1_21CollectiveEpilogueFwdINS6_IJS8_S8_S9_EEENS6_IJNS7_ILi1EEESH_SH_EEESB_SD_Li256ELb1ELb1ELb0ELb0EEENS1_19SingleTileSchedulerILb1ELb0ELb1ELi128EEEEEEEEEvNT_6ParamsE --------------------------
	.section	.nv.info._ZN7cutlass13device_kernelIN5flash19enable_sm80_to_sm89INS1_16FlashAttnFwdSm80INS1_25CollectiveMainloopFwdSm80ILi8ELi1ELb1EN4cute5tupleIJNS5_1CILi128EEENS7_ILi96EEES8_EEELi128ENS_10bfloat16_tEfNS_4arch4Sm80ELb0ELb1ELb1ELb1ELb0ELb0ELb1ELb0EEENS1_21CollectiveEpilogueFwdINS6_IJS8_S8_S9_EEENS6_IJNS7_ILi1EEESH_SH_EEESB_SD_Li256ELb1ELb1ELb0ELb0EEENS1_19SingleTileSchedulerILb1ELb0ELb1ELi128EEEEEEEEEvNT_6ParamsE,"",@"SHT_CUDA_INFO"
	.sectionflags	@""
	.align	4


	//----- nvinfo : EIATTR_CUDA_API_VERSION
	.align		4
        /*0000*/ 	.byte	0x04, 0x37
        /*0002*/ 	.short	(.L_208 - .L_207)
.L_207:
        /*0004*/ 	.word	0x00000082


	//----- nvinfo : EIATTR_SW2861232_WAR
	.align		4
.L_208:
        /*0008*/ 	.byte	0x01, 0x35
	.zero		2


	//----- nvinfo : EIATTR_PARAM_CBANK
	.align		4
        /*000c*/ 	.byte	0x04, 0x0a
        /*000e*/ 	.short	(.L_210 - .L_209)
	.align		4
.L_209:
        /*0010*/ 	.word	index@(.nv.constant0._ZN7cutlass13device_kernelIN5flash19enable_sm80_to_sm89INS1_16FlashAttnFwdSm80INS1_25CollectiveMainloopFwdSm80ILi8ELi1ELb1EN4cute5tupleIJNS5_1CILi128EEENS7_ILi96EEES8_EEELi128ENS_10bfloat16_tEfNS_4arch4Sm80ELb0ELb1ELb1ELb1ELb0ELb0ELb1ELb0EEENS1_21CollectiveEpilogueFwdINS6_IJS8_S8_S9_EEENS6_IJNS7_ILi1EEESH_SH_EEESB_SD_Li256ELb1ELb1ELb0ELb0EEENS1_19SingleTileSchedulerILb1ELb0ELb1ELi128EEEEEEEEEvNT_6ParamsE)
        /*0014*/ 	.short	0x0160
        /*0016*/ 	.short	0x0418


	//----- nvinfo : EIATTR_CBANK_PARAM_SIZE
	.align		4
.L_210:
        /*0018*/ 	.byte	0x03, 0x19
        /*001a*/ 	.short	0x0418


	//----- nvinfo : EIATTR_KPARAM_INFO
	.align		4
        /*001c*/ 	.byte	0x04, 0x17
        /*001e*/ 	.short	(.L_212 - .L_211)
.L_211:
        /*0020*/ 	.word	0x00000000
        /*0024*/ 	.short	0x0000
        /*0026*/ 	.short	0x0000
        /*0028*/ 	.byte	0x00, 0xf0, 0x61, 0x10


	//----- nvinfo : EIATTR_MAXREG_COUNT
	.align		4
.L_212:
        /*002c*/ 	.byte	0x03, 0x1b
        /*002e*/ 	.short	0x00ff


	//----- nvinfo : EIATTR_NUM_BARRIERS
	.align		4
        /*0030*/ 	.byte	0x02, 0x4c
        /*0032*/ 	.byte	0x02
	.zero		1


	//----- nvinfo : EIATTR_MERCURY_ISA_VERSION
	.align		4
        /*0034*/ 	.byte	0x03, 0x5f
        /*0036*/ 	.short	0x0000


	//----- nvinfo : EIATTR_COOP_GROUP_MASK_REGIDS
	.align		4
        /*0038*/ 	.byte	0x04, 0x29
        /*003a*/ 	.short	(.L_214 - .L_213)


	//   ....[0]....
.L_213:
        /*003c*/ 	.word	0xffffffff


	//   ....[1]....
        /*0040*/ 	.word	0xffffffff


	//   ....[2]....
        /*0044*/ 	.word	0xffffffff


	//   ....[3]....
        /*0048*/ 	.word	0xffffffff


	//   ....[4]....
        /*004c*/ 	.word	0xffffffff


	//   ....[5]....
        /*0050*/ 	.word	0xffffffff


	//   ....[6]....
        /*0054*/ 	.word	0xffffffff


	//   ....[7]....
        /*0058*/ 	.word	0xffffffff


	//   ....[8]....
        /*005c*/ 	.word	0xffffffff


	//   ....[9]....
        /*0060*/ 	.word	0xffffffff


	//   ....[10]....
        /*0064*/ 	.word	0xffffffff


	//   ....[11]....
        /*0068*/ 	.word	0xffffffff


	//   ....[12]....
        /*006c*/ 	.word	0xffffffff


	//   ....[13]....
        /*0070*/ 	.word	0xffffffff


	//   ....[14]....
        /*0074*/ 	.word	0xffffffff


	//   ....[15]....
        /*0078*/ 	.word	0xffffffff


	//   ....[16]....
        /*007c*/ 	.word	0xffffffff


	//   ....[17]....
        /*0080*/ 	.word	0xffffffff


	//   ....[18]....
        /*0084*/ 	.word	0xffffffff


	//   ....[19]....
        /*0088*/ 	.word	0xffffffff


	//   ....[20]....
        /*008c*/ 	.word	0xffffffff


	//   ....[21]....
        /*0090*/ 	.word	0xffffffff


	//   ....[22]....
        /*0094*/ 	.word	0xffffffff


	//   ....[23]....
        /*0098*/ 	.word	0xffffffff


	//   ....[24]....
        /*009c*/ 	.word	0xffffffff


	//   ....[25]....
        /*00a0*/ 	.word	0xffffffff


	//   ....[26]....
        /*00a4*/ 	.word	0xffffffff


	//   ....[27]....
        /*00a8*/ 	.word	0xffffffff


	//   ....[28]....
        /*00ac*/ 	.word	0xffffffff


	//   ....[29]....
        /*00b0*/ 	.word	0xffffffff


	//   ....[30]....
        /*00b4*/ 	.word	0xffffffff


	//   ....[31]....
        /*00b8*/ 	.word	0xffffffff


	//   ....[32]....
        /*00bc*/ 	.word	0xffffffff


	//   ....[33]....
        /*00c0*/ 	.word	0xffffffff


	//   ....[34]....
        /*00c4*/ 	.word	0xffffffff


	//   ....[35]....
        /*00c8*/ 	.word	0xffffffff


	//   ....[36]....
        /*00cc*/ 	.word	0xffffffff


	//   ....[37]....
        /*00d0*/ 	.word	0xffffffff


	//   ....[38]....
        /*00d4*/ 	.word	0xffffffff


	//   ....[39]....
        /*00d8*/ 	.word	0xffffffff


	//   ....[40]....
        /*00dc*/ 	.word	0xffffffff


	//   ....[41]....
        /*00e0*/ 	.word	0xffffffff


	//   ....[42]....
        /*00e4*/ 	.word	0xffffffff


	//   ....[43]....
        /*00e8*/ 	.word	0xffffffff


	//   ....[44]....
        /*00ec*/ 	.word	0xffffffff


	//   ....[45]....
        /*00f0*/ 	.word	0xffffffff


	//   ....[46]....
        /*00f4*/ 	.word	0xffffffff


	//   ....[47]....
        /*00f8*/ 	.word	0xffffffff


	//   ....[48]....
        /*00fc*/ 	.word	0xffffffff


	//   ....[49]....
        /*0100*/ 	.word	0xffffffff


	//   ....[50]....
        /*0104*/ 	.word	0xffffffff


	//   ....[51]....
        /*0108*/ 	.word	0xffffffff


	//   ....[52]....
        /*010c*/ 	.word	0xffffffff


	//   ....[53]....
        /*0110*/ 	.word	0xffffffff


	//   ....[54]....
        /*0114*/ 	.word	0xffffffff


	//----- nvinfo : EIATTR_COOP_GROUP_INSTR_OFFSETS
	.align		4
.L_214:
        /*0118*/ 	.byte	0x04, 0x28
        /*011a*/ 	.short	(.L_216 - .L_215)


	//   ....[0]....
.L_215:
        /*011c*/ 	.word	0x00000080


	//   ....[1]....
        /*0120*/ 	.word	0x00001000


	//   ....[2]....
        /*0124*/ 	.word	0x00001050


	//   ....[3]....
        /*0128*/ 	.word	0x00001090


	//   ....[4]....
        /*012c*/ 	.word	0x000010f0


	//   ....[5]....
        /*0130*/ 	.word	0x00001290


	//   ....[6]....
        /*0134*/ 	.word	0x000012d0


	//   ....[7]....
        /*0138*/ 	.word	0x00001360


	//   ....[8]....
        /*013c*/ 	.word	0x000013a0


	//   ....[9]....
        /*0140*/ 	.word	0x00002ca0


	//   ....[10]....
        /*0144*/ 	.word	0x00002f90


	//   ....[11]....
        /*0148*/ 	.word	0x000044a0


	//   ....[12]....
        /*014c*/ 	.word	0x000044f0


	//   ....[13]....
        /*0150*/ 	.word	0x00004500


	//   ....[14]....
        /*0154*/ 	.word	0x00004530


	//   ....[15]....
        /*0158*/ 	.word	0x00006b80


	//   ....[16]....
        /*015c*/ 	.word	0x00007060


	//   ....[17]....
        /*0160*/ 	.word	0x000080c0


	//   ....[18]....
        /*0164*/ 	.word	0x000081b0


	//   ....[19]....
        /*0168*/ 	.word	0x00008430


	//   ....[20]....
        /*016c*/ 	.word	0x00008520


	//   ....[21]....
        /*0170*/ 	.word	0x0000b380


	//   ....[22]....
        /*0174*/ 	.word	0x0000b3a0


	//   ....[23]....
        /*0178*/ 	.word	0x0000b3d0


	//   ....[24]....
        /*017c*/ 	.word	0x0000b400


	//   ....[25]....
        /*0180*/ 	.word	0x0000e1c0


	//   ....[26]....
        /*0184*/ 	.word	0x0000e7b0


	//   ....[27]....
        /*0188*/ 	.word	0x0000f540


	//   ....[28]....
        /*018c*/ 	.word	0x0000f840


	//   ....[29]....
        /*0190*/ 	.word	0x0000f890


	//   ....[30]....
        /*0194*/ 	.word	0x0000f950


	//   ....[31]....
        /*0198*/ 	.word	0x00011160


	//   ....[32]....
        /*019c*/ 	.word	0x00011190


	//   ....[33]....
        /*01a0*/ 	.word	0x000111d0


	//   ....[34]....
        /*01a4*/ 	.word	0x000111e0


	//   ....[35]....
        /*01a8*/ 	.word	0x000122e0


	//   ....[36]....
        /*01ac*/ 	.word	0x00012320


	//   ....[37]....
        /*01b0*/ 	.word	0x00012360


	//   ....[38]....
        /*01b4*/ 	.word	0x000123a0


	//   ....[39]....
        /*01b8*/ 	.word	0x000125a0


	//   ....[40]....
        /*01bc*/ 	.word	0x000125b0


	//   ....[41]....
        /*01c0*/ 	.word	0x000126a0


	//   ....[42]....
        /*01c4*/ 	.word	0x000126d0


	//   ....[43]....
        /*01c8*/ 	.word	0x000127a0


	//   ....[44]....
        /*01cc*/ 	.word	0x000127d0


	//   ....[45]....
        /*01d0*/ 	.word	0x000128a0


	//   ....[46]....
        /*01d4*/ 	.word	0x000128c0


	//   ....[47]....
        /*01d8*/ 	.word	0x00013040


	//   ....[48]....
        /*01dc*/ 	.word	0x00013060


	//   ....[49]....
        /*01e0*/ 	.word	0x00013130


	//   ....[50]....
        /*01e4*/ 	.word	0x00013160


	//   ....[51]....
        /*01e8*/ 	.word	0x00013230


	//   ....[52]....
        /*01ec*/ 	.word	0x00013260


	//   ....[53]....
        /*01f0*/ 	.word	0x00013330


	//   ....[54]....
        /*01f4*/ 	.word	0x00013350


	//----- nvinfo : EIATTR_EXIT_INSTR_OFFSETS
	.align		4
.L_216:
        /*01f8*/ 	.byte	0x04, 0x1c
        /*01fa*/ 	.short	(.L_218 - .L_217)


	//   ....[0]....
.L_217:
        /*01fc*/ 	.word	0x00000330


	//   ....[1]....
        /*0200*/ 	.word	0x000128d0


	//   ....[2]....
        /*0204*/ 	.word	0x00012920


	//   ....[3]....
        /*0208*/ 	.word	0x00012980


	//   ....[4]....
        /*020c*/ 	.word	0x00013360


	//   ....[5]....
        /*0210*/ 	.word	0x000133b0


	//   ....[6]....
        /*0214*/ 	.word	0x00013410


	//----- nvinfo : EIATTR_CTAIDZ_USED
	.align		4
.L_218:
        /*0218*/ 	.byte	0x01, 0x04
	.zero		2


	//----- nvinfo : EIATTR_MAX_THREADS
	.align		4
        /*021c*/ 	.byte	0x04, 0x05
        /*021e*/ 	.short	(.L_220 - .L_219)
.L_219:
        /*0220*/ 	.word	0x00000100
        /*0224*/ 	.word	0x00000001
        /*0228*/ 	.word	0x00000001


	//----- nvinfo : EIATTR_CRS_STACK_SIZE
	.align		4
.L_220:
        /*022c*/ 	.byte	0x04, 0x1e
        /*022e*/ 	.short	(.L_222 - .L_221)
.L_221:
        /*0230*/ 	.word	0x00000000
.L_222:


//--------------------- .nv.info._ZN7cutlass13device_kernelIN5flash19enable_sm80_to_sm89INS1_16FlashAttnFwdSm80INS1_25CollectiveMainloopFwdSm80ILi8ELi1ELb1EN4cute5tupleIJNS5_1CILi128EEENS7_ILi96EEES8_EEELi128ENS_10bfloat16_tEfNS_4arch4Sm80ELb0ELb1ELb1ELb1ELb0ELb1ELb1ELb0EEENS1_21CollectiveEpilogueFwdINS6_IJS8_S8_S9_EEENS6_IJNS7_ILi1EEESH_SH_EEESB_SD_Li256ELb1ELb1ELb0ELb0EEENS1_19SingleTileSchedulerILb1ELb0ELb1ELi128EEEEEEEEEvNT_6ParamsE --------------------------
	.section	.nv.info._ZN7cutlass13device_kernelIN5flash19enable_sm80_to_sm89INS1_16FlashAttnFwdSm80INS1_25CollectiveMainloopFwdSm80ILi8ELi1ELb1EN4cute5tupleIJNS5_1CILi128EEENS7_ILi96EEES8_EEELi128ENS_10bfloat16_tEfNS_4arch4Sm80ELb0ELb1ELb1ELb1ELb0ELb1ELb1ELb0EEENS1_21CollectiveEpilogueFwdINS6_IJS8_S8_S9_EEENS6_IJNS7_ILi1EEESH_SH_EEESB_SD_Li256ELb1ELb1ELb0ELb0EEENS1_19SingleTileSchedulerILb1ELb0ELb1ELi128EEEEEEEEEvNT_6ParamsE,"",@"SHT_CUDA_INFO"
	.sectionflags	@""
	.align	4


	//----- nvinfo : EIATTR_CUDA_API_VERSION
	.align		4
        /*0000*/ 	.byte	0x04, 0x37
        /*0002*/ 	.short	(.L_224 - .L_223)
.L_223:
        /*0004*/ 	.word	0x00000082


	//----- nvinfo : EIATTR_SW2861232_WAR
	.align		4
.L_224:
        /*0008*/ 	.byte	0x01, 0x35
	.zero		2


	//----- nvinfo : EIATTR_PARAM_CBANK
	.align		4
        /*000c*/ 	.byte	0x04, 0x0a
        /*000e*/ 	.short	(.L_226 - .L_225)
	.align		4
.L_225:
        /*0010*/ 	.word	index@(.nv.constant0._ZN7cutlass13device_kernelIN5flash19enable_sm80_to_sm89INS1_16FlashAttnFwdSm80INS1_25CollectiveMainloopFwdSm80ILi8ELi1ELb1EN4cute5tupleIJNS5_1CILi128EEENS7_ILi96EEES8_EEELi128ENS_10bfloat16_tEfNS_4arch4Sm80ELb0ELb1ELb1ELb1ELb0ELb1ELb1ELb0EEENS1_21CollectiveEpilogueFwdINS6_IJS8_S8_S9_EEENS6_IJNS7_ILi1EEESH_SH_EEESB_SD_Li256ELb1ELb1ELb0ELb0EEENS1_19SingleTileSchedulerILb1ELb0ELb1ELi128EEEEEEEEEvNT_6ParamsE)
        /*0014*/ 	.short	0x0160
        /*0016*/ 	.short	0x0418


	//----- nvinfo : EIATTR_CBANK_PARAM_SIZE
	.align		4
.L_226:
        /*0018*/ 	.byte	0x03, 0x19
        /*001a*/ 	.short	0x0418


	//----- nvinfo : EIATTR_KPARAM_INFO
	.align		4
        /*001c*/ 	.byte	0x04, 0x17
        /*001e*/ 	.short	(.L_228 - .L_227)
.L_227:
        /*0020*/ 	.word	0x00000000
        /*0024*/ 	.short	0x0000
        /*0026*/ 	.short	0x0000
        /*0028*/ 	.byte	0x00, 0xf0, 0x61, 0x10


	//----- nvinfo : EIATTR_MAXREG_COUNT
	.align		4
.L_228:
        /*002c*/ 	.byte	0x03, 0x1b
        /*002e*/ 	.short	0x00ff


	//----- nvinfo : EIATTR_NUM_BARRIERS
	.align		4
        /*0030*/ 	.byte	0x02, 0x4c
        /*0032*/ 	.byte	0x02
	.zero		1


	//----- nvinfo : EIATTR_MERCURY_ISA_VERSION
	.align		4
        /*0034*/ 	.byte	0x03, 0x5f
        /*0036*/ 	.short	0x0000


	//----- nvinfo : EIATTR_COOP_GROUP_MASK_REGIDS
	.align		4
        /*0038*/ 	.byte	0x04, 0x29
        /*003a*/ 	.short	(.L_230 - .L_229)


	//   ....[0]....
.L_229:
        /*003c*/ 	.word	0xffffffff


	//   ....[1]....
        /*0040*/ 	.word	0xffffffff


	//   ....[2]....
        /*0044*/ 	.word	0xffffffff


	//   ....[3]....
        /*0048*/ 	.word	0xffffffff


	//   ....[4]....
        /*004c*/ 	.word	0xffffffff


	//   ....[5]....
        /*0050*/ 	.word	0xffffffff


	//   ....[6]....
        /*0054*/ 	.word	0xffffffff


	//   ....[7]....
        /*0058*/ 	.word	0xffffffff


	//   ....[8]....
        /*005c*/ 	.word	0xffffffff


	//   ....[9]....
        /*0060*/ 	.word	0xffffffff


	//   ....[10]....
        /*0064*/ 	.word	0xffffffff


	//   ....[11]....
        /*0068*/ 	.word	0xffffffff


	//   ....[12]....
        /*006c*/ 	.word	0xffffffff


	//   ....[13]....
        /*0070*/ 	.word	0xffffffff


	//   ....[14]....
        /*0074*/ 	.word	0xffffffff


	//   ....[15]....
        /*0078*/ 	.word	0xffffffff


	//   ....[16]....
        /*007c*/ 	.word	0xffffffff


	//   ....[17]....
        /*0080*/ 	.word	0xffffffff


	//   ....[18]....
        /*0084*/ 	.word	0xffffffff


	//   ....[19]....
        /*0088*/ 	.word	0xffffffff


	//   ....[20]....
        /*008c*/ 	.word	0xffffffff


	//   ....[21]....
        /*0090*/ 	.word	0xffffffff


	//   ....[22]....
        /*0094*/ 	.word	0xffffffff


	//   ....[23]....
        /*0098*/ 	.word	0xffffffff


	//   ....[24]....
        /*009c*/ 	.word	0xffffffff


	//   ....[25]....
        /*00a0*/ 	.word	0xffffffff


	//   ....[26]....
        /*00a4*/ 	.word	0xffffffff


	//   ....[27]....
        /*00a8*/ 	.word	0xffffffff


	//   ....[28]....
        /*00ac*/ 	.word	0xffffffff


	//   ....[29]....
        /*00b0*/ 	.word	0xffffffff


	//   ....[30]....
        /*00b4*/ 	.word	0xffffffff


	//   ....[31]....
        /*00b8*/ 	.word	0xffffffff


	//   ....[32]....
        /*00bc*/ 	.word	0xffffffff


	//   ....[33]....
        /*00c0*/ 	.word	0xffffffff


	//   ....[34]....
        /*00c4*/ 	.word	0xffffffff


	//   ....[35]....
        /*00c8*/ 	.word	0xffffffff


	//   ....[36]....
        /*00cc*/ 	.word	0xffffffff


	//   ....[37]....
        /*00d0*/ 	.word	0xffffffff


	//   ....[38]....
        /*00d4*/ 	.word	0xffffffff


	//   ....[39]....
        /*00d8*/ 	.word	0xffffffff


	//   ....[40]....
        /*00dc*/ 	.word	0xffffffff


	//   ....[41]....
        /*00e0*/ 	.word	0xffffffff


	//   ....[42]....
        /*00e4*/ 	.word	0xffffffff


	//   ....[43]....
        /*00e8*/ 	.word	0xffffffff


	//   ....[44]....
        /*00ec*/ 	.word	0xffffffff


	//   ....[45]....
        /*00f0*/ 	.word	0xffffffff


	//   ....[46]....
        /*00f4*/ 	.word	0xffffffff


	//   ....[47]....
        /*00f8*/ 	.word	0xffffffff


	//   ....[48]....
        /*00fc*/ 	.word	0xffffffff


	//   ....[49]....
        /*0100*/ 	.word	0xffffffff


	//   ....[50]....
        /*0104*/ 	.word	0xffffffff


	//   ....[51]....
        /*0108*/ 	.word	0xffffffff


	//   ....[52]....
        /*010c*/ 	.word	0xffffffff


	//   ....[53]....
        /*0110*/ 	.word	0xffffffff


	//   ....[54]....
        /*0114*/ 	.word	0xffffffff


	//   ....[55]....
        /*0118*/ 	.word	0xffffffff


	//   ....[56]....
        /*011c*/ 	.word	0xffffffff


	//   ....[57]....
        /*0120*/ 	.word	0xffffffff


	//   ....[58]....
        /*0124*/ 	.word	0xffffffff


	//   ....[59]....
        /*0128*/ 	.word	0xffffffff


	//   ....[60]....
        /*012c*/ 	.word	0xffffffff


	//   ....[61]....
        /*0130*/ 	.word	0xffffffff


	//   ....[62]....
        /*0134*/ 	.word	0xffffffff


	//   ....[63]....
        /*0138*/ 	.word	0xffffffff


	//   ....[64]....
        /*013c*/ 	.word	0xffffffff


	//   ....[65]....
        /*0140*/ 	.word	0xffffffff


	//   ....[66]....
        /*0144*/ 	.word	0xffffffff


	//   ....[67]....
        /*0148*/ 	.word	0xffffffff


	//   ....[68]....
        /*014c*/ 	.word	0xffffffff


	//   ....[69]....
        /*0150*/ 	.word	0xffffffff


	//   ....[70]....
        /*0154*/ 	.word	0xffffffff


	//   ....[71]....
        /*0158*/ 	.word	0xffffffff


	//   ....[72]....
        /*015c*/ 	.word	0xffffffff


	//   ....[73]....
        /*0160*/ 	.word	0xffffffff


	//   ....[74]....
        /*0164*/ 	.word	0xffffffff


	//   ....[75]....
        /*0168*/ 	.word	0xffffffff


	//   ....[76]....
        /*016c*/ 	.word	0xffffffff


	//   ....[77]....
        /*0170*/ 	.word	0xffffffff


	//   ....[78]....
        /*0174*/ 	.word	0xffffffff


	//   ....[79]....
        /*0178*/ 	.word	0xffffffff


	//   ....[80]....
        /*017c*/ 	.word	0xffffffff


	//   ....[81]....
        /*0180*/ 	.word	0xffffffff


	//   ....[82]....
        /*0184*/ 	.word	0xffffffff


	//   ....[83]....
        /*0188*/ 	.word	0xffffffff


	//   ....[84]....
        /*018c*/ 	.word	0xffffffff


	//   ....[85]....
        /*0190*/ 	.word	0xffffffff


	//   ....[86]....
        /*0194*/ 	.word	0xffffffff


	//----- nvinfo : EIATTR_COOP_GROUP_INSTR_OFFSETS
	.align		4
.L_230:
        /*0198*/ 	.byte	0x04, 0x28
        /*019a*/ 	.short	(.L_232 - .L_231)


	//   ....[0]....
.L_231:
        /*019c*/ 	.word	0x00000080


	//   ....[1]....
        /*01a0*/ 	.word	0x00006c70


	//   ....[2]....
        /*01a4*/ 	.word	0x00006cb0


	//   ....[3]....
        /*01a8*/ 	.word	0x00006ce0


	//   ....[4]....
        /*01ac*/ 	.word	0x00006d10


	//   ....[5]....
        /*01b0*/ 	.word	0x00006d90


	//   ....[6]....
        /*01b4*/ 	.word	0x00006dc0


	//   ....[7]....
        /*01b8*/ 	.word	0x00006de0


	//   ....[8]....
        /*01bc*/ 	.word	0x00006df0


	//   ....[9]....
        /*01c0*/ 	.word	0x000078d0


	//   ....[10]....
        /*01c4*/ 	.word	0x00007940


	//   ....[11]....
        /*01c8*/ 	.word	0x00007960


	//   ....[12]....
        /*01cc*/ 	.word	0x00007980


	//   ....[13]....
        /*01d0*/ 	.word	0x00007ae0


	//   ....[14]....
        /*01d4*/ 	.word	0x00007ba0


	//   ....[15]....
        /*01d8*/ 	.word	0x00007be0


	//   ....[16]....
        /*01dc*/ 	.word	0x00007c20


	//   ....[17]....
        /*01e0*/ 	.word	0x00007da0


	//   ....[18]....
        /*01e4*/ 	.word	0x00007e60


	//   ....[19]....
        /*01e8*/ 	.word	0x00007ea0


	//   ....[20]....
        /*01ec*/ 	.word	0x00007ee0


	//   ....[21]....
        /*01f0*/ 	.word	0x00008080


	//   ....[22]....
        /*01f4*/ 	.word	0x00008140


	//   ....[23]....
        /*01f8*/ 	.word	0x00008180


	//   ....[24]....
        /*01fc*/ 	.word	0x000081c0


	//   ....[25]....
        /*0200*/ 	.word	0x00009f30


	//   ....[26]....
        /*0204*/ 	.word	0x00009fa0


	//   ....[27]....
        /*0208*/ 	.word	0x00009ff0


	//   ....[28]....
        /*020c*/ 	.word	0x0000a010


	//   ....[29]....
        /*0210*/ 	.word	0x0000a140


	//   ....[30]....
        /*0214*/ 	.word	0x0000a170


	//   ....[31]....
        /*0218*/ 	.word	0x0000a180


	//   ....[32]....
        /*021c*/ 	.word	0x0000a190


	//   ....[33]....
        /*0220*/ 	.word	0x0000a300


	//   ....[34]....
        /*0224*/ 	.word	0x0000a340


	//   ....[35]....
        /*0228*/ 	.word	0x0000a380


	//   ....[36]....
        /*022c*/ 	.word	0x0000a3a0


	//   ....[37]....
        /*0230*/ 	.word	0x0000a510


	//   ....[38]....
        /*0234*/ 	.word	0x0000a530


	//   ....[39]....
        /*0238*/ 	.word	0x0000a550


	//   ....[40]....
        /*023c*/ 	.word	0x0000a570


	//   ....[41]....
        /*0240*/ 	.word	0x0000d8f0


	//   ....[42]....
        /*0244*/ 	.word	0x0000dca0


	//   ....[43]....
        /*0248*/ 	.word	0x0000f180


	//   ....[44]....
        /*024c*/ 	.word	0x0000f1c0


	//   ....[45]....
        /*0250*/ 	.word	0x0000f1e0


	//   ....[46]....
        /*0254*/ 	.word	0x0000f200


	//   ....[47]....
        /*0258*/ 	.word	0x00011820


	//   ....[48]....
        /*025c*/ 	.word	0x00011d70


	//   ....[49]....
        /*0260*/ 	.word	0x00012d50


	//   ....[50]....
        /*0264*/ 	.word	0x00012e10


	//   ....[51]....
        /*0268*/ 	.word	0x000130d0


	//   ....[52]....
        /*026c*/ 	.word	0x000131d0


	//   ....[53]....
        /*0270*/ 	.word	0x00016030


	//   ....[54]....
        /*0274*/ 	.word	0x00016050


	//   ....[55]....
        /*0278*/ 	.word	0x00016080


	//   ....[56]....
        /*027c*/ 	.word	0x000160b0


	//   ....[57]....
        /*0280*/ 	.word	0x00018ed0


	//   ....[58]....
        /*0284*/ 	.word	0x00019500


	//   ....[59]....
        /*0288*/ 	.word	0x0001a200


	//   ....[60]....
        /*028c*/ 	.word	0x0001a500


	//   ....[61]....
        /*0290*/ 	.word	0x0001a510


	//   ....[62]....
        /*0294*/ 	.word	0x0001a570


	//   ....[63]....
        /*0298*/ 	.word	0x0001bde0


	//   ....[64]....
        /*029c*/ 	.word	0x0001be10


	//   ....[65]....
        /*02a0*/ 	.word	0x0001be60


	//   ....[66]....
        /*02a4*/ 	.word	0x0001be70


	//   ....[67]....
        /*02a8*/ 	.word	0x0001cf70


	//   ....[68]....
        /*02ac*/ 	.word	0x0001cfa0


	//   ....[69]....
        /*02b0*/ 	.word	0x0001cfe0


	//   ....[70]....
        /*02b4*/ 	.word	0x0001d020


	//   ....[71]....
        /*02b8*/ 	.word	0x0001d200


	//   ....[72]....
        /*02bc*/ 	.word	0x0001d210


	//   ....[73]....
        /*02c0*/ 	.word	0x0001d300


	//   ....[74]....
        /*02c4*/ 	.word	0x0001d330


	//   ....[75]....
        /*02c8*/ 	.word	0x0001d400


	//   ....[76]....
        /*02cc*/ 	.word	0x0001d430


	//   ....[77]....
        /*02d0*/ 	.word	0x0001d500


	//   ....[78]....
        /*02d4*/ 	.word	0x0001d520


	//   ....[79]....
        /*02d8*/ 	.word	0x0001dc60


	//   ....[80]....
        /*02dc*/ 	.word	0x0001dc80


	//   ....[81]....
        /*02e0*/ 	.word	0x0001dd50


	//   ....[82]....
        /*02e4*/ 	.word	0x0001dd80


	//   ....[83]....
        /*02e8*/ 	.word	0x0001de50


	//   ....[84]....
        /*02ec*/ 	.word	0x0001de80


	//   ....[85]....
        /*02f0*/ 	.word	0x0001df50


	//   ....[86]....
        /*02f4*/ 	.word	0x0001df70


	//----- nvinfo : EIATTR_EXIT_INSTR_OFFSETS
	.align		4
.L_232:
        /*02f8*/ 	.byte	0x04, 0x1c
        /*02fa*/ 	.short	(.L_234 - .L_233)


	//   ....[0]....
.L_233:
        /*02fc*/ 	.word	0x00000330


	//   ....[1]....
        /*0300*/ 	.word	0x0001d530


	//   ....[2]....
        /*0304*/ 	.word	0x0001d580


	//   ....[3]....
        /*0308*/ 	.word	0x0001d5e0


	//   ....[4]....
        /*030c*/ 	.word	0x0001df80


	//   ....[5]....
        /*0310*/ 	.word	0x0001dfd0


	//   ....[6]....
        /*0314*/ 	.word	0x0001e030


	//----- nvinfo : EIATTR_CTAIDZ_USED
	.align		4
.L_234:
        /*0318*/ 	.byte	0x01, 0x04
	.zero		2


	//----- nvinfo : EIATTR_MAX_THREADS
	.align		4
        /*031c*/ 	.byte	0x04, 0x05
        /*031e*/ 	.short	(.L_236 - .L_235)
.L_235:
        /*0320*/ 	.word	0x00000100
        /*0324*/ 	.word	0x00000001
        /*0328*/ 	.word	0x00000001


	//----- nvinfo : EIATTR_CRS_STACK_SIZE
	.align		4
.L_236:
        /*032c*/ 	.byte	0x04, 0x1e
        /*032e*/ 	.short	(.L_238 - .L_237)
.L_237:
        /*0330*/ 	.word	0x00000000
.L_238:


//--------------------- .nv.info._ZN7cutlass13device_kernelIN5flash19enable_sm80_to_sm89INS1_16FlashAttnFwdSm80INS1_25CollectiveMainloopFwdSm80ILi8ELi1ELb1EN4cute5tupleIJNS5_1CILi128EEES8_S8_EEELi128ENS_10bfloat16_tEfNS_4arch4Sm80ELb1ELb0ELb1ELb0ELb0ELb0ELb1ELb0EEENS1_21CollectiveEpilogueFwdIS9_NS6_IJNS7_ILi1EEESF_SF_EEESA_SC_Li256ELb0ELb1ELb0ELb0EEENS1_30DynamicPersistentTileSchedulerILi256ELi256ELb0ELb1ELb0EEEEEEEEEvNT_6ParamsE --------------------------
	.section	.nv.info._ZN7cutlass13device_kernelIN5flash19enable_sm80_to_sm89INS1_16FlashAttnFwdSm80INS1_25CollectiveMainloopFwdSm80ILi8ELi1ELb1EN4cute5tupleIJNS5_1CILi128EEES8_S8_EEELi128ENS_10bfloat16_tEfNS_4arch4Sm80ELb1ELb0ELb1ELb0ELb0ELb0ELb1ELb0EEENS1_21CollectiveEpilogueFwdIS9_NS6_IJNS7_ILi1EEESF_SF_EEESA_SC_Li256ELb0ELb1ELb0ELb0EEENS1_30DynamicPersistentTileSchedulerILi256ELi256ELb0ELb1ELb0EEEEEEEEEvNT_6ParamsE,"",@"SHT_CUDA_INFO"
	.sectionflags	@""
	.align	4


	//----- nvinfo : EIATTR_CUDA_API_VERSION
	.align		4
        /*0000*/ 	.byte	0x04, 0x37
        /*0002*/ 	.short	(.L_240 - .L_239)
.L_239:
        /*0004*/ 	.word	0x00000082


	//----- nvinfo : EIATTR_SW2861232_WAR
	.align		4
.L_240:
        /*0008*/ 	.byte	0x01, 0x35
	.zero		2


	//----- nvinfo : EIATTR_PARAM_CBANK
	.align		4
        /*000c*/ 	.byte	0x04, 0x0a
        /*000e*/ 	.short	(.L_242 - .L_241)
	.align		4
.L_241:
        /*0010*/ 	.word	index@(.nv.constant0._ZN7cutlass13device_kernelIN5flash19enable_sm80_to_sm89INS1_16FlashAttnFwdSm80INS1_25CollectiveMainloopFwdSm80ILi8ELi1ELb1EN4cute5tupleIJNS5_1CILi128EEES8_S8_EEELi128ENS_10bfloat16_tEfNS_4arch4Sm80ELb1ELb0ELb1ELb0ELb0ELb0ELb1ELb0EEENS1_21CollectiveEpilogueFwdIS9_NS6_IJNS7_ILi1EEESF_SF_EEESA_SC_Li256ELb0ELb1ELb0ELb0EEENS1_30DynamicPersistentTileSchedulerILi256ELi256ELb0ELb1ELb0EEEEEEEEEvNT_6ParamsE)
        /*0014*/ 	.short	0x0160
        /*0016*/ 	.short	0x0428


	//----- nvinfo : EIATTR_CBANK_PARAM_SIZE
	.align		4
.L_242:
        /*0018*/ 	.byte	0x03, 0x19
        /*001a*/ 	.short	0x0428


	//----- nvinfo : EIATTR_KPARAM_INFO
	.align		4
        /*001c*/ 	.byte	0x04, 0x17
        /*001e*/ 	.short	(.L_244 - .L_243)
.L_243:
        /*0020*/ 	.word	0x00000000
        /*0024*/ 	.short	0x0000
        /*0026*/ 	.short	0x0000
        /*0028*/ 	.byte	0x00, 0xf0, 0xa1, 0x10


	//----- nvinfo : EIATTR_MAXREG_COUNT
	.align		4
.L_244:
        /*002c*/ 	.byte	0x03, 0x1b
        /*002e*/ 	.short	0x00ff


	//----- nvinfo : EIATTR_NUM_BARRIERS
	.align		4
        /*0030*/ 	.byte	0x02, 0x4c
        /*0032*/ 	.byte	0x06
	.zero		1


	//----- nvinfo : EIATTR_ANNOTATIONS
	.align		4
        /*0034*/ 	.byte	0x04, 0x55
        /*0036*/ 	.short	(.L_246 - .L_245)


	//   ....[0]....
.L_245:
        /* <DEDUP_REMOVED lines=52> */


	//----- nvinfo : EIATTR_MERCURY_ISA_VERSION
	.align		4
.L_246:
        /*0360*/ 	.byte	0x03, 0x5f
        /*0362*/ 	.short	0x0000


	//----- nvinfo : EIATTR_INT_WARP_WIDE_INSTR_OFFSETS
	.align		4
        /*0364*/ 	.byte	0x04, 0x31
        /*0366*/ 	.short	(.L_248 - .L_247)


	//   ....[0]....
.L_247:
        /*0368*/ 	.word	0x0000ee00


	//   ....[1]....
        /*036c*/ 	.word	0x0000ee80


	//----- nvinfo : EIATTR_COOP_GROUP_MASK_REGIDS
	.align		4
.L_248:
        /*0370*/ 	.byte	0x04, 0x29
        /*0372*/ 	.short	(.L_250 - .L_249)


	//   ....[0]....
.L_249:
        /*0374*/ 	.word	0xffffffff


	//   ....[1]....
        /*0378*/ 	.word	0xffffffff


	//   ....[2]....
        /*037c*/ 	.word	0xffffffff


	//   ....[3]....
        /*0380*/ 	.word	0xffffffff


	//   ....[4]....
        /*0384*/ 	.word	0xffffffff


	//   ....[5]....
        /*0388*/ 	.word	0xffffffff


	//   ....[6]....
        /*038c*/ 	.word	0xffffffff


	//   ....[7]....
        /*0390*/ 	.word	0xffffffff


	//   ....[8]....
        /*0394*/ 	.word	0xffffffff


	//   ....[9]....
        /*0398*/ 	.word	0xffffffff


	//   ....[10]....
        /*039c*/ 	.word	0xffffffff


	//   ....[11]....
        /*03a0*/ 	.word	0xffffffff


	//   ....[12]....
        /*03a4*/ 	.word	0xffffffff


	//   ....[13]....
        /*03a8*/ 	.word	0xffffffff


	//   ....[14]....
        /*03ac*/ 	.word	0xffffffff


	//   ....[15]....
        /*03b0*/ 	.word	0xffffffff


	//   ....[16]....
        /*03b4*/ 	.word	0xffffffff


	//   ....[17]....
        /*03b8*/ 	.word	0xffffffff


	//   ....[18]....
        /*03bc*/ 	.word	0xffffffff


	//   ....[19]....
        /*03c0*/ 	.word	0xffffffff


	//   ....[20]....
        /*03c4*/ 	.word	0xffffffff


	//   ....[21]....
        /*03c8*/ 	.word	0xffffffff


	//   ....[22]....
        /*03cc*/ 	.word	0xffffffff


	//   ....[23]....
        /*03d0*/ 	.word	0xffffffff


	//   ....[24]....
        /*03d4*/ 	.word	0xffffffff


	//   ....[25]....
        /*03d8*/ 	.word	0xffffffff


	//   ....[26]....
        /*03dc*/ 	.word	0xffffffff


	//   ....[27]....
        /*03e0*/ 	.word	0xffffffff


	//   ....[28]....
        /*03e4*/ 	.word	0xffffffff


	//   ....[29]....
        /*03e8*/ 	.word	0xffffffff


	//   ....[30]....
        /*03ec*/ 	.word	0xffffffff


	//   ....[31]....
        /*03f0*/ 	.word	0xffffffff


	//   ....[32]....
        /*03f4*/ 	.word	0xffffffff


	//   ....[33]....
        /*03f8*/ 	.word	0xffffffff


	//   ....[34]....
        /*03fc*/ 	.word	0xffffffff


	//   ....[35]....
        /*0400*/ 	.word	0xffffffff


	//   ....[36]....
        /*0404*/ 	.word	0xffffffff


	//   ....[37]....
        /*0408*/ 	.word	0xffffffff


	//   ....[38]....
        /*040c*/ 	.word	0xffffffff


	//   ....[39]....
        /*0410*/ 	.word	0xffffffff


	//   ....[40]....
        /*0414*/ 	.word	0xffffffff


	//   ....[41]....
        /*0418*/ 	.word	0xffffffff


	//   ....[42]....
        /*041c*/ 	.word	0xffffffff


	//   ....[43]....
        /*0420*/ 	.word	0xffffffff


	//   ....[44]....
        /*0424*/ 	.word	0xffffffff


	//   ....[45]....
        /*0428*/ 	.word	0xffffffff


	//   ....[46]....
        /*042c*/ 	.word	0xffffffff


	//   ....[47]....
        /*0430*/ 	.word	0xffffffff


	//   ....[48]....
        /*0434*/ 	.word	0xffffffff


	//   ....[49]....
        /*0438*/ 	.word	0xffffffff


	//   ....[50]....
        /*043c*/ 	.word	0xffffffff


	//   ....[51]....
        /*0440*/ 	.word	0xffffffff


	//   ....[52]....
        /*0444*/ 	.word	0xffffffff


	//   ....[53]....
        /*0448*/ 	.word	0xffffffff


	//   ....[54]....
        /*044c*/ 	.word	0xffffffff


	//   ....[55]....
        /*0450*/ 	.word	0xffffffff


	//   ....[56]....
        /*0454*/ 	.word	0xffffffff


	//   ....[57]....
        /*0458*/ 	.word	0xffffffff


	//   ....[58]....
        /*045c*/ 	.word	0xffffffff


	//   ....[59]....
        /*0460*/ 	.word	0xffffffff


	//   ....[60]....
        /*0464*/ 	.word	0xffffffff


	//   ....[61]....
        /*0468*/ 	.word	0xffffffff


	//   ....[62]....
        /*046c*/ 	.word	0xffffffff


	//   ....[63]....
        /*0470*/ 	.word	0xffffffff


	//----- nvinfo : EIATTR_COOP_GROUP_INSTR_OFFSETS
	.align		4
.L_250:
        /*0474*/ 	.byte	0x04, 0x28
        /*0476*/ 	.short	(.L_252 - .L_251)


	//   ....[0]....
.L_251:
        /*0478*/ 	.word	0x00000050


	//   ....[1]....
        /*047c*/ 	.word	0x00001640


	//   ....[2]....
        /*0480*/ 	.word	0x00001660


	//   ....[3]....
        /*0484*/ 	.word	0x00001680


	//   ....[4]....
        /*0488*/ 	.word	0x000016a0


	//   ....[5]....
        /*048c*/ 	.word	0x000016c0


	//   ....[6]....
        /*0490*/ 	.word	0x000016e0


	//   ....[7]....
        /*0494*/ 	.word	0x00001720


	//   ....[8]....
        /*0498*/ 	.word	0x00001780


	//   ....[9]....
        /*049c*/ 	.word	0x000035f0


	//   ....[10]....
        /*04a0*/ 	.word	0x00003600


	//   ....[11]....
        /*04a4*/ 	.word	0x00004220


	//   ....[12]....
        /*04a8*/ 	.word	0x000042b0


	//   ....[13]....
        /*04ac*/ 	.word	0x000042d0


	//   ....[14]....
        /*04b0*/ 	.word	0x000042f0


	//   ....[15]....
        /*04b4*/ 	.word	0x000065f0


	//   ....[16]....
        /*04b8*/ 	.word	0x000071a0


	//   ....[17]....
        /*04bc*/ 	.word	0x00008170


	//   ....[18]....
        /*04c0*/ 	.word	0x00008380


	//   ....[19]....
        /*04c4*/ 	.word	0x000083d0


	//   ....[20]....
        /*04c8*/ 	.word	0x00008470


	//   ....[21]....
        /*04cc*/ 	.word	0x0000c350


	//   ....[22]....
        /*04d0*/ 	.word	0x0000c3c0


	//   ....[23]....
        /*04d4*/ 	.word	0x0000c3f0


	//   ....[24]....
        /*04d8*/ 	.word	0x0000c480


	//   ....[25]....
        /*04dc*/ 	.word	0x0000e7b0


	//   ....[26]....
        /*04e0*/ 	.word	0x0000e800


	//   ....[27]....
        /*04e4*/ 	.word	0x0000e820


	//   ....[28]....
        /*04e8*/ 	.word	0x0000e840


	//   ....[29]....
        /*04ec*/ 	.word	0x0000f460


	//   ....[30]....
        /*04f0*/ 	.word	0x0000f7e0


	//   ....[31]....
        /*04f4*/ 	.word	0x0000f810


	//   ....[32]....
        /*04f8*/ 	.word	0x0000f830


	//   ....[33]....
        /*04fc*/ 	.word	0x0000f850


	//   ....[34]....
        /*0500*/ 	.word	0x0000fa60


	//   ....[35]....
        /*0504*/ 	.word	0x0000fa70


	//   ....[36]....
        /*0508*/ 	.word	0x0000fb50


	//   ....[37]....
        /*050c*/ 	.word	0x0000fb80


	//   ....[38]....
        /*0510*/ 	.word	0x0000fc40


	//   ....[39]....
        /*0514*/ 	.word	0x0000fc70


	//   ....[40]....
        /*0518*/ 	.word	0x0000fd30


	//   ....[41]....
        /*051c*/ 	.word	0x0000fd50


	//   ....[42]....
        /*0520*/ 	.word	0x000102c0


	//   ....[43]....
        /*0524*/ 	.word	0x000102e0


	//   ....[44]....
        /*0528*/ 	.word	0x00010410


	//   ....[45]....
        /*052c*/ 	.word	0x00010420


	//   ....[46]....
        /*0530*/ 	.word	0x00010540


	//   ....[47]....
        /*0534*/ 	.word	0x00010560


	//   ....[48]....
        /*0538*/ 	.word	0x00010680


	//   ....[49]....
        /*053c*/ 	.word	0x00010690


	//   ....[50]....
        /*0540*/ 	.word	0x00010820


	//   ....[51]....
        /*0544*/ 	.word	0x00010900


	//   ....[52]....
        /*0548*/ 	.word	0x00010960


	//   ....[53]....
        /*054c*/ 	.word	0x000109b0


	//   ....[54]....
        /*0550*/ 	.word	0x00010a00


	//   ....[55]....
        /*0554*/ 	.word	0x00010a70


	//   ....[56]....
        /*0558*/ 	.word	0x00010ae0


	//   ....[57]....
        /*055c*/ 	.word	0x00010b40


	//   ....[58]....
        /*0560*/ 	.word	0x00010ba0


	//   ....[59]....
        /*0564*/ 	.word	0x00010c00


	//   ....[60]....
        /*0568*/ 	.word	0x00010c70


	//   ....[61]....
        /*056c*/ 	.word	0x00010cd0


	//   ....[62]....
        /*0570*/ 	.word	0x00010d30


	//   ....[63]....
        /*0574*/ 	.word	0x00010da0


	//----- nvinfo : EIATTR_EXIT_INSTR_OFFSETS
	.align		4
.L_252:
        /*0578*/ 	.byte	0x04, 0x1c
        /*057a*/ 	.short	(.L_254 - .L_253)


	//   ....[0]....
.L_253:
        /*057c*/ 	.word	0x000000a0


	//   ....[1]....
        /*0580*/ 	.word	0x000108c0


	//----- nvinfo : EIATTR_MAX_THREADS
	.align		4
.L_254:
        /*0584*/ 	.byte	0x04, 0x05
        /*0586*/ 	.short	(.L_256 - .L_255)
.L_255:
        /*0588*/ 	.word	0x00000100
        /*058c*/ 	.word	0x00000001
        /*0590*/ 	.word	0x00000001


	//----- nvinfo : EIATTR_CRS_STACK_SIZE
	.align		4
.L_256:
        /*0594*/ 	.byte	0x04, 0x1e
        /*0596*/ 	.short	(.L_258 - .L_257)
.L_257:
        /*0598*/ 	.word	0x00000000
.L_258:


//--------------------- .nv.info._ZN7cutlass13device_kernelIN5flash19enable_sm80_to_sm89INS1_16FlashAttnFwdSm80INS1_25CollectiveMainloopFwdSm80ILi8ELi1ELb1EN4cute5tupleIJNS5_1CILi128EEES8_S8_EEELi128ENS_10bfloat16_tEfNS_4arch4Sm80ELb1ELb0ELb1ELb1ELb0ELb0ELb1ELb0EEENS1_21CollectiveEpilogueFwdIS9_NS6_IJNS7_ILi1EEESF_SF_EEESA_SC_Li256ELb1ELb1ELb0ELb0EEENS1_19SingleTileSchedulerILb1ELb0ELb1ELi128EEEEEEEEEvNT_6ParamsE --------------------------
	.section	.nv.info._ZN7cutlass13device_kernelIN5flash19enable_sm80_to_sm89INS1_16FlashAttnFwdSm80INS1_25CollectiveMainloopFwdSm80ILi8ELi1ELb1EN4cute5tupleIJNS5_1CILi128EEES8_S8_EEELi128ENS_10bfloat16_tEfNS_4arch4Sm80ELb1ELb0ELb1ELb1ELb0ELb0ELb1ELb0EEENS1_21CollectiveEpilogueFwdIS9_NS6_IJNS7_ILi1EEESF_SF_EEESA_SC_Li256ELb1ELb1ELb0ELb0EEENS1_19SingleTileSchedulerILb1ELb0ELb1ELi128EEEEEEEEEvNT_6ParamsE,"",@"SHT_CUDA_INFO"
	.sectionflags	@""
	.align	4


	//----- nvinfo : EIATTR_CUDA_API_VERSION
	.align		4
        /*0000*/ 	.byte	0x04, 0x37
        /*0002*/ 	.short	(.L_260 - .L_259)
.L_259:
        /*0004*/ 	.word	0x00000082


	//----- nvinfo : EIATTR_SW2861232_WAR
	.align		4
.L_260:
        /*0008*/ 	.byte	0x01, 0x35
	.zero		2


	//----- nvinfo : EIATTR_PARAM_CBANK
	.align		4
        /*000c*/ 	.byte	0x04, 0x0a
        /*000e*/ 	.short	(.L_262 - .L_261)
	.align		4
.L_261:
        /*0010*/ 	.word	index@(.nv.constant0._ZN7cutlass13device_kernelIN5flash19enable_sm80_to_sm89INS1_16FlashAttnFwdSm80INS1_25CollectiveMainloopFwdSm80ILi8ELi1ELb1EN4cute5tupleIJNS5_1CILi128EEES8_S8_EEELi128ENS_10bfloat16_tEfNS_4arch4Sm80ELb1ELb0ELb1ELb1ELb0ELb0ELb1ELb0EEENS1_21CollectiveEpilogueFwdIS9_NS6_IJNS7_ILi1EEESF_SF_EEESA_SC_Li256ELb1ELb1ELb0ELb0EEENS1_19SingleTileSchedulerILb1ELb0ELb1ELi128EEEEEEEEEvNT_6ParamsE)
        /*0014*/ 	.short	0x0160
        /*0016*/ 	.short	0x0418


	//----- nvinfo : EIATTR_CBANK_PARAM_SIZE
	.align		4
.L_262:
        /*0018*/ 	.byte	0x03, 0x19
        /*001a*/ 	.short	0x0418


	//----- nvinfo : EIATTR_KPARAM_INFO
	.align		4
        /*001c*/ 	.byte	0x04, 0x17
        /*001e*/ 	.short	(.L_264 - .L_263)
.L_263:
        /*0020*/ 	.word	0x00000000
        /*0024*/ 	.short	0x0000
        /*0026*/ 	.short	0x0000
        /*0028*/ 	.byte	0x00, 0xf0, 0x61, 0x10


	//----- nvinfo : EIATTR_MAXREG_COUNT
	.align		4
.L_264:
        /*002c*/ 	.byte	0x03, 0x1b
        /*002e*/ 	.short	0x00ff


	//----- nvinfo : EIATTR_NUM_BARRIERS
	.align		4
        /*0030*/ 	.byte	0x02, 0x4c
        /*0032*/ 	.byte	0x02
	.zero		1


	//----- nvinfo : EIATTR_ANNOTATIONS
	.align		4
        /*0034*/ 	.byte	0x04, 0x55
        /*0036*/ 	.short	(.L_266 - .L_265)


	//   ....[0]....
.L_265:
        /* <DEDUP_REMOVED lines=32> */


	//----- nvinfo : EIATTR_MERCURY_ISA_VERSION
	.align		4
.L_266:
        /*0220*/ 	.byte	0x03, 0x5f
        /*0222*/ 	.short	0x0000


	//----- nvinfo : EIATTR_INT_WARP_WIDE_INSTR_OFFSETS
	.align		4
        /*0224*/ 	.byte	0x04, 0x31
        /*0226*/ 	.short	(.L_268 - .L_267)


	//   ....[0]....
.L_267:
        /*0228*/ 	.word	0x00001600


	//----- nvinfo : EIATTR_COOP_GROUP_MASK_REGIDS
	.align		4
.L_268:
        /*022c*/ 	.byte	0x04, 0x29
        /*022e*/ 	.short	(.L_270 - .L_269)


	//   ....[0]....
.L_269:
        /*0230*/ 	.word	0xffffffff


	//   ....[1]....
        /*0234*/ 	.word	0xffffffff


	//   ....[2]....
        /*0238*/ 	.word	0xffffffff


	//   ....[3]....
        /*023c*/ 	.word	0xffffffff


	//   ....[4]....
        /*0240*/ 	.word	0xffffffff


	//   ....[5]....
        /*0244*/ 	.word	0xffffffff


	//   ....[6]....
        /*0248*/ 	.word	0xffffffff


	//   ....[7]....
        /*024c*/ 	.word	0xffffffff


	//   ....[8]....
        /*0250*/ 	.word	0xffffffff


	//   ....[9]....
        /*0254*/ 	.word	0xffffffff


	//   ....[10]....
        /*0258*/ 	.word	0xffffffff


	//   ....[11]....
        /*025c*/ 	.word	0xffffffff


	//   ....[12]....
        /*0260*/ 	.word	0xffffffff


	//   ....[13]....
        /*0264*/ 	.word	0xffffffff


	//   ....[14]....
        /*0268*/ 	.word	0xffffffff


	//   ....[15]....
        /*026c*/ 	.word	0xffffffff


	//   ....[16]....
        /*0270*/ 	.word	0xffffffff


	//   ....[17]....
        /*0274*/ 	.word	0xffffffff


	//   ....[18]....
        /*0278*/ 	.word	0xffffffff


	//   ....[19]....
        /*027c*/ 	.word	0xffffffff


	//   ....[20]....
        /*0280*/ 	.word	0xffffffff


	//   ....[21]....
        /*0284*/ 	.word	0xffffffff


	//   ....[22]....
        /*0288*/ 	.word	0xffffffff


	//   ....[23]....
        /*028c*/ 	.word	0xffffffff


	//   ....[24]....
        /*0290*/ 	.word	0xffffffff


	//   ....[25]....
        /*0294*/ 	.word	0xffffffff


	//   ....[26]....
        /*0298*/ 	.word	0xffffffff


	//   ....[27]....
        /*029c*/ 	.word	0xffffffff


	//   ....[28]....
        /*02a0*/ 	.word	0xffffffff


	//   ....[29]....
        /*02a4*/ 	.word	0xffffffff


	//   ....[30]....
        /*02a8*/ 	.word	0xffffffff


	//   ....[31]....
        /*02ac*/ 	.word	0xffffffff


	//   ....[32]....
        /*02b0*/ 	.word	0xffffffff


	//   ....[33]....
        /*02b4*/ 	.word	0xffffffff


	//   ....[34]....
        /*02b8*/ 	.word	0xffffffff


	//   ....[35]....
        /*02bc*/ 	.word	0xffffffff


	//   ....[36]....
        /*02c0*/ 	.word	0xffffffff


	//   ....[37]....
        /*02c4*/ 	.word	0xffffffff


	//   ....[38]....
        /*02c8*/ 	.word	0xffffffff


	//   ....[39]....
        /*02cc*/ 	.word	0xffffffff


	//   ....[40]....
        /*02d0*/ 	.word	0xffffffff


	//   ....[41]....
        /*02d4*/ 	.word	0xffffffff


	//   ....[42]....
        /*02d8*/ 	.word	0xffffffff


	//   ....[43]....
        /*02dc*/ 	.word	0xffffffff


	//   ....[44]....
        /*02e0*/ 	.word	0xffffffff


	//   ....[45]....
        /*02e4*/ 	.word	0xffffffff


	//   ....[46]....
        /*02e8*/ 	.word	0xffffffff


	//   ....[47]....
        /*02ec*/ 	.word	0xffffffff


	//   ....[48]....
        /*02f0*/ 	.word	0xffffffff


	//----- nvinfo : EIATTR_COOP_GROUP_INSTR_OFFSETS
	.align		4
.L_270:
        /*02f4*/ 	.byte	0x04, 0x28
        /*02f6*/ 	.short	(.L_272 - .L_271)


	//   ....[0]....
.L_271:
        /*02f8*/ 	.word	0x00000090


	//   ....[1]....
        /*02fc*/ 	.word	0x00000fc0


	//   ....[2]....
        /*0300*/ 	.word	0x00001070


	//   ....[3]....
        /*0304*/ 	.word	0x00001120


	//   ....[4]....
        /*0308*/ 	.word	0x00001140


	//   ....[5]....
        /*030c*/ 	.word	0x00001200


	//   ....[6]....
        /*0310*/ 	.word	0x00001240


	//   ....[7]....
        /*0314*/ 	.word	0x000013d0


	//   ....[8]....
        /*0318*/ 	.word	0x000013e0


	//   ....[9]....
        /*031c*/ 	.word	0x00003760


	//   ....[10]....
        /*0320*/ 	.word	0x00003780


	//   ....[11]....
        /*0324*/ 	.word	0x000044d0


	//   ....[12]....
        /*0328*/ 	.word	0x00004560


	//   ....[13]....
        /*032c*/ 	.word	0x00004580


	//   ....[14]....
        /*0330*/ 	.word	0x000045a0


	//   ....[15]....
        /*0334*/ 	.word	0x00006d70


	//   ....[16]....
        /*0338*/ 	.word	0x00007710


	//   ....[17]....
        /*033c*/ 	.word	0x00008780


	//   ....[18]....
        /*0340*/ 	.word	0x000088f0


	//   ....[19]....
        /*0344*/ 	.word	0x00008940


	//   ....[20]....
        /*0348*/ 	.word	0x000089d0


	//   ....[21]....
        /*034c*/ 	.word	0x0000c9e0


	//   ....[22]....
        /*0350*/ 	.word	0x0000ca00


	//   ....[23]....
        /*0354*/ 	.word	0x0000ca30


	//   ....[24]....
        /*0358*/ 	.word	0x0000ca40


	//   ....[25]....
        /*035c*/ 	.word	0x0000ed40


	//   ....[26]....
        /*0360*/ 	.word	0x0000ed50


	//   ....[27]....
        /*0364*/ 	.word	0x0000ed80


	//   ....[28]....
        /*0368*/ 	.word	0x0000eda0


	//   ....[29]....
        /*036c*/ 	.word	0x0000ff40


	//   ....[30]....
        /*0370*/ 	.word	0x0000ff80


	//   ....[31]....
        /*0374*/ 	.word	0x0000ffb0


	//   ....[32]....
        /*0378*/ 	.word	0x0000ffd0


	//   ....[33]....
        /*037c*/ 	.word	0x00010190


	//   ....[34]....
        /*0380*/ 	.word	0x000101a0


	//   ....[35]....
        /*0384*/ 	.word	0x00010290


	//   ....[36]....
        /*0388*/ 	.word	0x000102c0


	//   ....[37]....
        /*038c*/ 	.word	0x00010390


	//   ....[38]....
        /*0390*/ 	.word	0x000103c0


	//   ....[39]....
        /*0394*/ 	.word	0x00010490


	//   ....[40]....
        /*0398*/ 	.word	0x000104b0


	//   ....[41]....
        /*039c*/ 	.word	0x00010c30


	//   ....[42]....
        /*03a0*/ 	.word	0x00010c50


	//   ....[43]....
        /*03a4*/ 	.word	0x00010d30


	//   ....[44]....
        /*03a8*/ 	.word	0x00010d60


	//   ....[45]....
        /*03ac*/ 	.word	0x00010e30


	//   ....[46]....
        /*03b0*/ 	.word	0x00010e60


	//   ....[47]....
        /*03b4*/ 	.word	0x00010f30


	//   ....[48]....
        /*03b8*/ 	.word	0x00010f50


	//----- nvinfo : EIATTR_EXIT_INSTR_OFFSETS
	.align		4
.L_272:
        /*03bc*/ 	.byte	0x04, 0x1c
        /*03be*/ 	.short	(.L_274 - .L_273)


	//   ....[0]....
.L_273:
        /*03c0*/ 	.word	0x00000390


	//   ....[1]....
        /*03c4*/ 	.word	0x000104c0


	//   ....[2]....
        /*03c8*/ 	.word	0x00010510


	//   ....[3]....
        /*03cc*/ 	.word	0x00010570


	//   ....[4]....
        /*03d0*/ 	.word	0x00010f60


	//   ....[5]....
        /*03d4*/ 	.word	0x00010fb0


	//   ....[6]....
        /*03d8*/ 	.word	0x00011010


	//----- nvinfo : EIATTR_CTAIDZ_USED
	.align		4
.L_274:
        /*03dc*/ 	.byte	0x01, 0x04
	.zero		2


	//----- nvinfo : EIATTR_MAX_THREADS
	.align		4
        /*03e0*/ 	.byte	0x04, 0x05
        /*03e2*/ 	.short	(.L_276 - .L_275)
.L_275:
        /*03e4*/ 	.word	0x00000100
        /*03e8*/ 	.word	0x00000001
        /*03ec*/ 	.word	0x00000001


	//----- nvinfo : EIATTR_CRS_STACK_SIZE
	.align		4
.L_276:
        /*03f0*/ 	.byte	0x04, 0x1e
        /*03f2*/ 	.short	(.L_278 - .L_277)
.L_277:
        /*03f4*/ 	.word	0x00000000
.L_278:


//--------------------- .nv.info._ZN7cutlass13device_kernelIN5flash19enable_sm80_to_sm89INS1_16FlashAttnFwdSm80INS1_25CollectiveMainloopFwdSm80ILi8ELi1ELb1EN4cute5tupleIJNS5_1CILi128EEES8_S8_EEELi128ENS_10bfloat16_tEfNS_4arch4Sm80ELb1ELb0ELb1ELb1ELb0ELb1ELb1ELb0EEENS1_21CollectiveEpilogueFwdIS9_NS6_IJNS7_ILi1EEESF_SF_EEESA_SC_Li256ELb1ELb1ELb0ELb0EEENS1_19SingleTileSchedulerILb1ELb0ELb1ELi128EEEEEEEEEvNT_6ParamsE --------------------------
	.section	.nv.info._ZN7cutlass13device_kernelIN5flash19enable_sm80_to_sm89INS1_16FlashAttnFwdSm80INS1_25CollectiveMainloopFwdSm80ILi8ELi1ELb1EN4cute5tupleIJNS5_1CILi128EEES8_S8_EEELi128ENS_10bfloat16_tEfNS_4arch4Sm80ELb1ELb0ELb1ELb1ELb0ELb1ELb1ELb0EEENS1_21CollectiveEpilogueFwdIS9_NS6_IJNS7_ILi1EEESF_SF_EEESA_SC_Li256ELb1ELb1ELb0ELb0EEENS1_19SingleTileSchedulerILb1ELb0ELb1ELi128EEEEEEEEEvNT_6ParamsE,"",@"SHT_CUDA_INFO"
	.sectionflags	@""
	.align	4


	//----- nvinfo : EIATTR_CUDA_API_VERSION
	.align		4
        /*0000*/ 	.byte	0x04, 0x37
        /*0002*/ 	.short	(.L_280 - .L_279)
.L_279:
        /*0004*/ 	.word	0x00000082


	//----- nvinfo : EIATTR_SW2861232_WAR
	.align		4
.L_280:
        /*0008*/ 	.byte	0x01, 0x35
	.zero		2


	//----- nvinfo : EIATTR_PARAM_CBANK
	.align		4
        /*000c*/ 	.byte	0x04, 0x0a
        /*000e*/ 	.short	(.L_282 - .L_281)
	.align		4
.L_281:
        /*0010*/ 	.word	index@(.nv.constant0._ZN7cutlass13device_kernelIN5flash19enable_sm80_to_sm89INS1_16FlashAttnFwdSm80INS1_25CollectiveMainloopFwdSm80ILi8ELi1ELb1EN4cute5tupleIJNS5_1CILi128EEES8_S8_EEELi128ENS_10bfloat16_tEfNS_4arch4Sm80ELb1ELb0ELb1ELb1ELb0ELb1ELb1ELb0EEENS1_21CollectiveEpilogueFwdIS9_NS6_IJNS7_ILi1EEESF_SF_EEESA_SC_Li256ELb1ELb1ELb0ELb0EEENS1_19SingleTileSchedulerILb1ELb0ELb1ELi128EEEEEEEEEvNT_6ParamsE)
        /*0014*/ 	.short	0x0160
        /*0016*/ 	.short	0x0418


	//----- nvinfo : EIATTR_CBANK_PARAM_SIZE
	.align		4
.L_282:
        /*0018*/ 	.byte	0x03, 0x19
        /*001a*/ 	.short	0x0418


	//----- nvinfo : EIATTR_KPARAM_INFO
	.align		4
        /*001c*/ 	.byte	0x04, 0x17
        /*001e*/ 	.short	(.L_284 - .L_283)
.L_283:
        /*0020*/ 	.word	0x00000000
        /*0024*/ 	.short	0x0000
        /*0026*/ 	.short	0x0000
        /*0028*/ 	.byte	0x00, 0xf0, 0x61, 0x10


	//----- nvinfo : EIATTR_MAXREG_COUNT
	.align		4
.L_284:
        /*002c*/ 	.byte	0x03, 0x1b
        /*002e*/ 	.short	0x00ff


	//----- nvinfo : EIATTR_NUM_BARRIERS
	.align		4
        /*0030*/ 	.byte	0x02, 0x4c
        /*0032*/ 	.byte	0x02
	.zero		1


	//----- nvinfo : EIATTR_ANNOTATIONS
	.align		4
        /*0034*/ 	.byte	0x04, 0x55
        /*0036*/ 	.short	(.L_286 - .L_285)


	//   ....[0]....
.L_285:
        /* <DEDUP_REMOVED lines=44> */


	//----- nvinfo : EIATTR_MERCURY_ISA_VERSION
	.align		4
.L_286:
        /*02e0*/ 	.byte	0x03, 0x5f
        /*02e2*/ 	.short	0x0000


	//----- nvinfo : EIATTR_COOP_GROUP_MASK_REGIDS
	.align		4
        /*02e4*/ 	.byte	0x04, 0x29
        /*02e6*/ 	.short	(.L_288 - .L_287)


	//   ....[0]....
.L_287:
        /*02e8*/ 	.word	0xffffffff


	//   ....[1]....
        /*02ec*/ 	.word	0xffffffff


	//   ....[2]....
        /*02f0*/ 	.word	0xffffffff


	//   ....[3]....
        /*02f4*/ 	.word	0xffffffff


	//   ....[4]....
        /*02f8*/ 	.word	0xffffffff


	//   ....[5]....
        /*02fc*/ 	.word	0xffffffff


	//   ....[6]....
        /*0300*/ 	.word	0xffffffff


	//   ....[7]....
        /*0304*/ 	.word	0xffffffff


	//   ....[8]....
        /*0308*/ 	.word	0xffffffff


	//   ....[9]....
        /*030c*/ 	.word	0xffffffff


	//   ....[10]....
        /*0310*/ 	.word	0xffffffff


	//   ....[11]....
        /*0314*/ 	.word	0xffffffff


	//   ....[12]....
        /*0318*/ 	.word	0xffffffff


	//   ....[13]....
        /*031c*/ 	.word	0xffffffff


	//   ....[14]....
        /*0320*/ 	.word	0xffffffff


	//   ....[15]....
        /*0324*/ 	.word	0xffffffff


	//   ....[16]....
        /*0328*/ 	.word	0xffffffff


	//   ....[17]....
        /*032c*/ 	.word	0xffffffff


	//   ....[18]....
        /*0330*/ 	.word	0xffffffff


	//   ....[19]....
        /*0334*/ 	.word	0xffffffff


	//   ....[20]....
        /*0338*/ 	.word	0xffffffff


	//   ....[21]....
        /*033c*/ 	.word	0xffffffff


	//   ....[22]....
        /*0340*/ 	.word	0xffffffff


	//   ....[23]....
        /*0344*/ 	.word	0xffffffff


	//   ....[24]....
        /*0348*/ 	.word	0xffffffff


	//   ....[25]....
        /*034c*/ 	.word	0xffffffff


	//   ....[26]....
        /*0350*/ 	.word	0xffffffff


	//   ....[27]....
        /*0354*/ 	.word	0xffffffff


	//   ....[28]....
        /*0358*/ 	.word	0xffffffff


	//   ....[29]....
        /*035c*/ 	.word	0xffffffff


	//   ....[30]....
        /*0360*/ 	.word	0xffffffff


	//   ....[31]....
        /*0364*/ 	.word	0xffffffff


	//   ....[32]....
        /*0368*/ 	.word	0xffffffff


	//   ....[33]....
        /*036c*/ 	.word	0xffffffff


	//   ....[34]....
        /*0370*/ 	.word	0xffffffff


	//   ....[35]....
        /*0374*/ 	.word	0xffffffff


	//   ....[36]....
        /*0378*/ 	.word	0xffffffff


	//   ....[37]....
        /*037c*/ 	.word	0xffffffff


	//   ....[38]....
        /*0380*/ 	.word	0xffffffff


	//   ....[39]....
        /*0384*/ 	.word	0xffffffff


	//   ....[40]....
        /*0388*/ 	.word	0xffffffff


	//   ....[41]....
        /*038c*/ 	.word	0xffffffff


	//   ....[42]....
        /*0390*/ 	.word	0xffffffff


	//   ....[43]....
        /*0394*/ 	.word	0xffffffff


	//   ....[44]....
        /*0398*/ 	.word	0xffffffff


	//   ....[45]....
        /*039c*/ 	.word	0xffffffff


	//   ....[46]....
        /*03a0*/ 	.word	0xffffffff


	//   ....[47]....
        /*03a4*/ 	.word	0xffffffff


	//   ....[48]....
        /*03a8*/ 	.word	0xffffffff


	//   ....[49]....
        /*03ac*/ 	.word	0xffffffff


	//   ....[50]....
        /*03b0*/ 	.word	0xffffffff


	//   ....[51]....
        /*03b4*/ 	.word	0xffffffff


	//   ....[52]....
        /*03b8*/ 	.word	0xffffffff


	//   ....[53]....
        /*03bc*/ 	.word	0xffffffff


	//   ....[54]....
        /*03c0*/ 	.word	0xffffffff


	//   ....[55]....
        /*03c4*/ 	.word	0xffffffff


	//   ....[56]....
        /*03c8*/ 	.word	0xffffffff


	//   ....[57]....
        /*03cc*/ 	.word	0xffffffff


	//   ....[58]....
        /*03d0*/ 	.word	0xffffffff


	//   ....[59]....
        /*03d4*/ 	.word	0xffffffff


	//   ....[60]....
        /*03d8*/ 	.word	0xffffffff


	//   ....[61]....
        /*03dc*/ 	.word	0xffffffff


	//   ....[62]....
        /*03e0*/ 	.word	0xffffffff


	//   ....[63]....
        /*03e4*/ 	.word	0xffffffff


	//   ....[64]....
        /*03e8*/ 	.word	0xffffffff


	//   ....[65]....
        /*03ec*/ 	.word	0xffffffff


	//   ....[66]....
        /*03f0*/ 	.word	0xffffffff


	//   ....[67]....
        /*03f4*/ 	.word	0xffffffff


	//   ....[68]....
        /*03f8*/ 	.word	0xffffffff


	//   ....[69]....
        /*03fc*/ 	.word	0xffffffff


	//   ....[70]....
        /*0400*/ 	.word	0xffffffff


	//   ....[71]....
        /*0404*/ 	.word	0xffffffff


	//   ....[72]....
        /*0408*/ 	.word	0xffffffff


	//   ....[73]....
        /*040c*/ 	.word	0xffffffff


	//   ....[74]....
        /*0410*/ 	.word	0xffffffff


	//   ....[75]....
        /*0414*/ 	.word	0xffffffff


	//   ....[76]....
        /*0418*/ 	.word	0xffffffff


	//   ....[77]....
        /*041c*/ 	.word	0xffffffff


	//   ....[78]....
        /*0420*/ 	.word	0xffffffff


	//   ....[79]....
        /*0424*/ 	.word	0xffffffff


	//   ....[80]....
        /*0428*/ 	.word	0xffffffff


	//----- nvinfo : EIATTR_COOP_GROUP_INSTR_OFFSETS
	.align		4
.L_288:
        /*042c*/ 	.byte	0x04, 0x28
        /*042e*/ 	.short	(.L_290 - .L_289)


	//   ....[0]....
.L_289:
        /*0430*/ 	.word	0x00000090


	//   ....[1]....
        /*0434*/ 	.word	0x00008440


	//   ....[2]....
        /*0438*/ 	.word	0x00008480


	//   ....[3]....
        /*043c*/ 	.word	0x00008490


	//   ....[4]....
        /*0440*/ 	.word	0x000084c0


	//   ....[5]....
        /*0444*/ 	.word	0x00008770


	//   ....[6]....
        /*0448*/ 	.word	0x000087a0


	//   ....[7]....
        /*044c*/ 	.word	0x000087d0


	//   ....[8]....
        /*0450*/ 	.word	0x00008800


	//   ....[9]....
        /*0454*/ 	.word	0x00009150


	//   ....[10]....
        /*0458*/ 	.word	0x00009170


	//   ....[11]....
        /*045c*/ 	.word	0x000091c0


	//   ....[12]....
        /*0460*/ 	.word	0x000091d0


	//   ....[13]....
        /*0464*/ 	.word	0x00009350


	//   ....[14]....
        /*0468*/ 	.word	0x000093e0


	//   ....[15]....
        /*046c*/ 	.word	0x00009420


	//   ....[16]....
        /*0470*/ 	.word	0x00009450


	//   ....[17]....
        /*0474*/ 	.word	0x000095d0


	//   ....[18]....
        /*0478*/ 	.word	0x00009660


	//   ....[19]....
        /*047c*/ 	.word	0x000096a0


	//   ....[20]....
        /*0480*/ 	.word	0x000096e0


	//   ....[21]....
        /*0484*/ 	.word	0x00009880


	//   ....[22]....
        /*0488*/ 	.word	0x00009910


	//   ....[23]....
        /*048c*/ 	.word	0x00009950


	//   ....[24]....
        /*0490*/ 	.word	0x00009980


	//   ....[25]....
        /*0494*/ 	.word	0x0000b690


	//   ....[26]....
        /*0498*/ 	.word	0x0000b6e0


	//   ....[27]....
        /*049c*/ 	.word	0x0000b700


	//   ....[28]....
        /*04a0*/ 	.word	0x0000b780


	//   ....[29]....
        /*04a4*/ 	.word	0x0000b7f0


	//   ....[30]....
        /*04a8*/ 	.word	0x0000b810


	//   ....[31]....
        /*04ac*/ 	.word	0x0000b830


	//   ....[32]....
        /*04b0*/ 	.word	0x0000b870


	//   ....[33]....
        /*04b4*/ 	.word	0x0000ba30


	//   ....[34]....
        /*04b8*/ 	.word	0x0000ba70


	//   ....[35]....
        /*04bc*/ 	.word	0x0000ba90


	//   ....[36]....
        /*04c0*/ 	.word	0x0000baa0


	//   ....[37]....
        /*04c4*/ 	.word	0x0000bb80


	//   ....[38]....
        /*04c8*/ 	.word	0x0000bbe0


	//   ....[39]....
        /*04cc*/ 	.word	0x0000bc20


	//   ....[40]....
        /*04d0*/ 	.word	0x0000bc30


	//   ....[41]....
        /*04d4*/ 	.word	0x0000fa80


	//   ....[42]....
        /*04d8*/ 	.word	0x0000fab0


	//   ....[43]....
        /*04dc*/ 	.word	0x000107c0


	//   ....[44]....
        /*04e0*/ 	.word	0x000107e0


	//   ....[45]....
        /*04e4*/ 	.word	0x00010800


	//   ....[46]....
        /*04e8*/ 	.word	0x00010820


	//   ....[47]....
        /*04ec*/ 	.word	0x000133c0


	//   ....[48]....
        /*04f0*/ 	.word	0x00013c60


	//   ....[49]....
        /*04f4*/ 	.word	0x00014c60


	//   ....[50]....
        /*04f8*/ 	.word	0x00014dd0


	//   ....[51]....
        /*04fc*/ 	.word	0x00014e70


	//   ....[52]....
        /*0500*/ 	.word	0x00014f50


	//   ....[53]....
        /*0504*/ 	.word	0x00019000


	//   ....[54]....
        /*0508*/ 	.word	0x00019020


	//   ....[55]....
        /*050c*/ 	.word	0x00019050


	//   ....[56]....
        /*0510*/ 	.word	0x00019060


	//   ....[57]....
        /*0514*/ 	.word	0x0001b370


	//   ....[58]....
        /*0518*/ 	.word	0x0001b380


	//   ....[59]....
        /*051c*/ 	.word	0x0001b3b0


	//   ....[60]....
        /*0520*/ 	.word	0x0001b3d0


	//   ....[61]....
        /*0524*/ 	.word	0x0001c570


	//   ....[62]....
        /*0528*/ 	.word	0x0001c5a0


	//   ....[63]....
        /*052c*/ 	.word	0x0001c5d0


	//   ....[64]....
        /*0530*/ 	.word	0x0001c600


	//   ....[65]....
        /*0534*/ 	.word	0x0001c7c0


	//   ....[66]....
        /*0538*/ 	.word	0x0001c7d0


	//   ....[67]....
        /*053c*/ 	.word	0x0001c8c0


	//   ....[68]....
        /*0540*/ 	.word	0x0001c8f0


	//   ....[69]....
        /*0544*/ 	.word	0x0001c9c0


	//   ....[70]....
        /*0548*/ 	.word	0x0001c9f0


	//   ....[71]....
        /*054c*/ 	.word	0x0001cac0


	//   ....[72]....
        /*0550*/ 	.word	0x0001cae0


	//   ....[73]....
        /*0554*/ 	.word	0x0001d220


	//   ....[74]....
        /*0558*/ 	.word	0x0001d240


	//   ....[75]....
        /*055c*/ 	.word	0x0001d320


	//   ....[76]....
        /*0560*/ 	.word	0x0001d350


	//   ....[77]....
        /*0564*/ 	.word	0x0001d420


	//   ....[78]....
        /*0568*/ 	.word	0x0001d450


	//   ....[79]....
        /*056c*/ 	.word	0x0001d520


	//   ....[80]....
        /*0570*/ 	.word	0x0001d540


	//----- nvinfo : EIATTR_EXIT_INSTR_OFFSETS
	.align		4
.L_290:
        /*0574*/ 	.byte	0x04, 0x1c
        /*0576*/ 	.short	(.L_292 - .L_291)


	//   ....[0]....
.L_291:
        /*0578*/ 	.word	0x00000370


	//   ....[1]....
        /*057c*/ 	.word	0x0001caf0


	//   ....[2]....
        /*0580*/ 	.word	0x0001cb40


	//   ....[3]....
        /*0584*/ 	.word	0x0001cba0


	//   ....[4]....
        /*0588*/ 	.word	0x0001d550


	//   ....[5]....
        /*058c*/ 	.word	0x0001d5a0


	//   ....[6]....
        /*0590*/ 	.word	0x0001d600


	//----- nvinfo : EIATTR_CTAIDZ_USED
	.align		4
.L_292:
        /*0594*/ 	.byte	0x01, 0x04
	.zero		2


	//----- nvinfo : EIATTR_MAX_THREADS
	.align		4
        /*0598*/ 	.byte	0x04, 0x05
        /*059a*/ 	.short	(.L_294 - .L_293)
.L_293:
        /*059c*/ 	.word	0x00000100
        /*05a0*/ 	.word	0x00000001
        /*05a4*/ 	.word	0x00000001


	//----- nvinfo : EIATTR_CRS_STACK_SIZE
	.align		4
.L_294:
        /*05a8*/ 	.byte	0x04, 0x1e
        /*05aa*/ 	.short	(.L_296 - .L_295)
.L_295:
        /*05ac*/ 	.word	0x00000000
.L_296:


//--------------------- .nv.info._ZN7cutlass13device_kernelIN5flash19enable_sm80_to_sm89INS1_16FlashAttnFwdSm80INS1_25CollectiveMainloopFwdSm80ILi4ELi1ELb0EN4cute5tupleIJNS5_1CILi128EEENS7_ILi64EEES8_EEELi128ENS_10bfloat16_tEfNS_4arch4Sm80ELb0ELb0ELb1ELb0ELb0ELb0ELb1ELb0EEENS1_21CollectiveEpilogueFwdINS6_IJS8_S8_S9_EEENS6_IJNS7_ILi1EEESH_SH_EEESB_SD_Li128ELb0ELb1ELb0ELb0EEENS1_19SingleTileSchedulerILb0ELb0ELb1ELi128EEEEEEEEEvNT_6ParamsE --------------------------
	.section	.nv.info._ZN7cutlass13device_kernelIN5flash19enable_sm80_to_sm89INS1_16FlashAttnFwdSm80INS1_25CollectiveMainloopFwdSm80ILi4ELi1ELb0EN4cute5tupleIJNS5_1CILi128EEENS7_ILi64EEES8_EEELi128ENS_10bfloat16_tEfNS_4arch4Sm80ELb0ELb0ELb1ELb0ELb0ELb0ELb1ELb0EEENS1_21CollectiveEpilogueFwdINS6_IJS8_S8_S9_EEENS6_IJNS7_ILi1EEESH_SH_EEESB_SD_Li128ELb0ELb1ELb0ELb0EEENS1_19SingleTileSchedulerILb0ELb0ELb1ELi128EEEEEEEEEvNT_6ParamsE,"",@"SHT_CUDA_INFO"
	.sectionflags	@""
	.align	4


	//----- nvinfo : EIATTR_CUDA_API_VERSION
	.align		4
        /*0000*/ 	.byte	0x04, 0x37
        /*0002*/ 	.short	(.L_298 - .L_297)
.L_297:
        /*0004*/ 	.word	0x00000082


	//----- nvinfo : EIATTR_SW2861232_WAR
	.align		4
.L_298:
        /*0008*/ 	.byte	0x01, 0x35
	.zero		2


	//----- nvinfo : EIATTR_PARAM_CBANK
	.align		4
        /*000c*/ 	.byte	0x04, 0x0a
        /*000e*/ 	.short	(.L_300 - .L_299)
	.align		4
.L_299:
        /*0010*/ 	.word	index@(.nv.constant0._ZN7cutlass13device_kernelIN5flash19enable_sm80_to_sm89INS1_16FlashAttnFwdSm80INS1_25CollectiveMainloopFwdSm80ILi4ELi1ELb0EN4cute5tupleIJNS5_1CILi128EEENS7_ILi64EEES8_EEELi128ENS_10bfloat16_tEfNS_4arch4Sm80ELb0ELb0ELb1ELb0ELb0ELb0ELb1ELb0EEENS1_21CollectiveEpilogueFwdINS6_IJS8_S8_S9_EEENS6_IJNS7_ILi1EEESH_SH_EEESB_SD_Li128ELb0ELb1ELb0ELb0EEENS1_19SingleTileSchedulerILb0ELb0ELb1ELi128EEEEEEEEEvNT_6ParamsE)
        /*0014*/ 	.short	0x0160
        /*0016*/ 	.short	0x0418


	//----- nvinfo : EIATTR_CBANK_PARAM_SIZE
	.align		4
.L_300:
        /*0018*/ 	.byte	0x03, 0x19
        /*001a*/ 	.short	0x0418


	//----- nvinfo : EIATTR_KPARAM_INFO
	.align		4
        /*001c*/ 	.byte	0x04, 0x17
        /*001e*/ 	.short	(.L_302 - .L_301)
.L_301:
        /*0020*/ 	.word	0x00000000
        /*0024*/ 	.short	0x0000
        /*0026*/ 	.short	0x0000
        /*0028*/ 	.byte	0x00, 0xf0, 0x61, 0x10


	//----- nvinfo : EIATTR_MAXREG_COUNT
	.align		4
.L_302:
        /*002c*/ 	.byte	0x03, 0x1b
        /*002e*/ 	.short	0x00ff


	//----- nvinfo : EIATTR_NUM_BARRIERS
	.align		4
        /*0030*/ 	.byte	0x02, 0x4c
        /*0032*/ 	.byte	0x02
	.zero		1


	//----- nvinfo : EIATTR_ANNOTATIONS
	.align		4
        /*0034*/ 	.byte	0x04, 0x55
        /*0036*/ 	.short	(.L_304 - .L_303)


	//   ....[0]....
.L_303:
        /* <DEDUP_REMOVED lines=42> */


	//----- nvinfo : EIATTR_MERCURY_ISA_VERSION
	.align		4
.L_304:
        /*02c0*/ 	.byte	0x03, 0x5f
        /*02c2*/ 	.short	0x0000


	//----- nvinfo : EIATTR_INT_WARP_WIDE_INSTR_OFFSETS
	.align		4
        /*02c4*/ 	.byte	0x04, 0x31
        /*02c6*/ 	.short	(.L_306 - .L_305)


	//   ....[0]....
.L_305:
        /*02c8*/ 	.word	0x00000db0


	//----- nvinfo : EIATTR_COOP_GROUP_MASK_REGIDS
	.align		4
.L_306:
        /*02cc*/ 	.byte	0x04, 0x29
        /*02ce*/ 	.short	(.L_308 - .L_307)


	//   ....[0]....
.L_307:
        /*02d0*/ 	.word	0xffffffff


	//   ....[1]....
        /*02d4*/ 	.word	0xffffffff


	//   ....[2]....
        /*02d8*/ 	.word	0xffffffff


	//   ....[3]....
        /*02dc*/ 	.word	0xffffffff


	//   ....[4]....
        /*02e0*/ 	.word	0xffffffff


	//   ....[5]....
        /*02e4*/ 	.word	0xffffffff


	//   ....[6]....
        /*02e8*/ 	.word	0xffffffff


	//   ....[7]....
        /*02ec*/ 	.word	0xffffffff


	//   ....[8]....
        /*02f0*/ 	.word	0xffffffff


	//   ....[9]....
        /*02f4*/ 	.word	0xffffffff


	//   ....[10]....
        /*02f8*/ 	.word	0xffffffff


	//   ....[11]....
        /*02fc*/ 	.word	0xffffffff


	//   ....[12]....
        /*0300*/ 	.word	0xffffffff


	//   ....[13]....
        /*0304*/ 	.word	0xffffffff


	//   ....[14]....
        /*0308*/ 	.word	0xffffffff


	//   ....[15]....
        /*030c*/ 	.word	0xffffffff


	//   ....[16]....
        /*0310*/ 	.word	0xffffffff


	//   ....[17]....
        /*0314*/ 	.word	0xffffffff


	//   ....[18]....
        /*0318*/ 	.word	0xffffffff


	//   ....[19]....
        /*031c*/ 	.word	0xffffffff


	//   ....[20]....
        /*0320*/ 	.word	0xffffffff


	//   ....[21]....
        /*0324*/ 	.word	0xffffffff


	//   ....[22]....
        /*0328*/ 	.word	0xffffffff


	//   ....[23]....
        /*032c*/ 	.word	0xffffffff


	//   ....[24]....
        /*0330*/ 	.word	0xffffffff


	//   ....[25]....
        /*0334*/ 	.word	0xffffffff


	//   ....[26]....
        /*0338*/ 	.word	0xffffffff


	//   ....[27]....
        /*033c*/ 	.word	0xffffffff


	//   ....[28]....
        /*0340*/ 	.word	0xffffffff


	//   ....[29]....
        /*0344*/ 	.word	0xffffffff


	//   ....[30]....
        /*0348*/ 	.word	0xffffffff


	//   ....[31]....
        /*034c*/ 	.word	0xffffffff


	//   ....[32]....
        /*0350*/ 	.word	0xffffffff


	//   ....[33]....
        /*0354*/ 	.word	0xffffffff


	//   ....[34]....
        /*0358*/ 	.word	0xffffffff


	//   ....[35]....
        /*035c*/ 	.word	0xffffffff


	//   ....[36]....
        /*0360*/ 	.word	0xffffffff


	//   ....[37]....
        /*0364*/ 	.word	0xffffffff


	//   ....[38]....
        /*0368*/ 	.word	0xffffffff


	//   ....[39]....
        /*036c*/ 	.word	0xffffffff


	//   ....[40]....
        /*0370*/ 	.word	0xffffffff


	//   ....[41]....
        /*0374*/ 	.word	0xffffffff


	//   ....[42]....
        /*0378*/ 	.word	0xffffffff


	//   ....[43]....
        /*037c*/ 	.word	0xffffffff


	//   ....[44]....
        /*0380*/ 	.word	0xffffffff


	//   ....[45]....
        /*0384*/ 	.word	0xffffffff


	//   ....[46]....
        /*0388*/ 	.word	0xffffffff


	//   ....[47]....
        /*038c*/ 	.word	0xffffffff


	//   ....[48]....
        /*0390*/ 	.word	0xffffffff


	//   ....[49]....
        /*0394*/ 	.word	0xffffffff


	//   ....[50]....
        /*0398*/ 	.word	0xffffffff


	//   ....[51]....
        /*039c*/ 	.word	0xffffffff


	//   ....[52]....
        /*03a0*/ 	.word	0xffffffff


	//   ....[53]....
        /*03a4*/ 	.word	0xffffffff


	//   ....[54]....
        /*03a8*/ 	.word	0xffffffff


	//   ....[55]....
        /*03ac*/ 	.word	0xffffffff


	//   ....[56]....
        /*03b0*/ 	.word	0xffffffff


	//   ....[57]....
        /*03b4*/ 	.word	0xffffffff


	//   ....[58]....
        /*03b8*/ 	.word	0xffffffff


	//   ....[59]....
        /*03bc*/ 	.word	0xffffffff


	//   ....[60]....
        /*03c0*/ 	.word	0xffffffff


	//   ....[61]....
        /*03c4*/ 	.word	0xffffffff


	//   ....[62]....
        /*03c8*/ 	.word	0xffffffff


	//   ....[63]....
        /*03cc*/ 	.word	0xffffffff


	//----- nvinfo : EIATTR_COOP_GROUP_INSTR_OFFSETS
	.align		4
.L_308:
        /*03d0*/ 	.byte	0x04, 0x28
        /*03d2*/ 	.short	(.L_310 - .L_309)


	//   ....[0]....
.L_309:
        /*03d4*/ 	.word	0x00000500


	//   ....[1]....
        /*03d8*/ 	.word	0x00000540


	//   ....[2]....
        /*03dc*/ 	.word	0x00000570


	//   ....[3]....
        /*03e0*/ 	.word	0x000005a0


	//   ....[4]....
        /*03e4*/ 	.word	0x00000620


	//   ....[5]....
        /*03e8*/ 	.word	0x00000650


	//   ....[6]....
        /*03ec*/ 	.word	0x00000780


	//   ....[7]....
        /*03f0*/ 	.word	0x000007c0


	//   ....[8]....
        /*03f4*/ 	.word	0x00000890


	//   ....[9]....
        /*03f8*/ 	.word	0x000008b0


	//   ....[10]....
        /*03fc*/ 	.word	0x000008e0


	//   ....[11]....
        /*0400*/ 	.word	0x000009a0


	//   ....[12]....
        /*0404*/ 	.word	0x000009e0


	//   ....[13]....
        /*0408*/ 	.word	0x00000a50


	//   ....[14]....
        /*040c*/ 	.word	0x00000b40


	//   ....[15]....
        /*0410*/ 	.word	0x00000b70


	//   ....[16]....
        /*0414*/ 	.word	0x00003560


	//   ....[17]....
        /*0418*/ 	.word	0x00003680


	//   ....[18]....
        /*041c*/ 	.word	0x00003930


	//   ....[19]....
        /*0420*/ 	.word	0x00003940


	//   ....[20]....
        /*0424*/ 	.word	0x00003970


	//   ....[21]....
        /*0428*/ 	.word	0x00003a10


	//   ....[22]....
        /*042c*/ 	.word	0x00003b40


	//   ....[23]....
        /*0430*/ 	.word	0x00003ba0


	//   ....[24]....
        /*0434*/ 	.word	0x00007a90


	//   ....[25]....
        /*0438*/ 	.word	0x00007b00


	//   ....[26]....
        /*043c*/ 	.word	0x00007b30


	//   ....[27]....
        /*0440*/ 	.word	0x00007b50


	//   ....[28]....
        /*0444*/ 	.word	0x00007b80


	//   ....[29]....
        /*0448*/ 	.word	0x00007bc0


	//   ....[30]....
        /*044c*/ 	.word	0x00007c10


	//   ....[31]....
        /*0450*/ 	.word	0x00007c50


	//   ....[32]....
        /*0454*/ 	.word	0x0000adf0


	//   ....[33]....
        /*0458*/ 	.word	0x0000ae00


	//   ....[34]....
        /*045c*/ 	.word	0x0000ae10


	//   ....[35]....
        /*0460*/ 	.word	0x0000ae20


	//   ....[36]....
        /*0464*/ 	.word	0x0000ae70


	//   ....[37]....
        /*0468*/ 	.word	0x0000ae90


	//   ....[38]....
        /*046c*/ 	.word	0x0000aea0


	//   ....[39]....
        /*0470*/ 	.word	0x0000aeb0


	//   ....[40]....
        /*0474*/ 	.word	0x0000c820


	//   ....[41]....
        /*0478*/ 	.word	0x0000c830


	//   ....[42]....
        /*047c*/ 	.word	0x0000c850


	//   ....[43]....
        /*0480*/ 	.word	0x0000c860


	//   ....[44]....
        /*0484*/ 	.word	0x0000c870


	//   ....[45]....
        /*0488*/ 	.word	0x0000c880


	//   ....[46]....
        /*048c*/ 	.word	0x0000c890


	//   ....[47]....
        /*0490*/ 	.word	0x0000c8a0


	//   ....[48]....
        /*0494*/ 	.word	0x0000ca20


	//   ....[49]....
        /*0498*/ 	.word	0x0000ca40


	//   ....[50]....
        /*049c*/ 	.word	0x0000cb30


	//   ....[51]....
        /*04a0*/ 	.word	0x0000cb60


	//   ....[52]....
        /*04a4*/ 	.word	0x0000cc30


	//   ....[53]....
        /*04a8*/ 	.word	0x0000cc60


	//   ....[54]....
        /*04ac*/ 	.word	0x0000cd30


	//   ....[55]....
        /*04b0*/ 	.word	0x0000cd60


	//   ....[56]....
        /*04b4*/ 	.word	0x0000ce30


	//   ....[57]....
        /*04b8*/ 	.word	0x0000ce60


	//   ....[58]....
        /*04bc*/ 	.word	0x0000cf30


	//   ....[59]....
        /*04c0*/ 	.word	0x0000cf60


	//   ....[60]....
        /*04c4*/ 	.word	0x0000d030


	//   ....[61]....
        /*04c8*/ 	.word	0x0000d060


	//   ....[62]....
        /*04cc*/ 	.word	0x0000d130


	//   ....[63]....
        /*04d0*/ 	.word	0x0000d150


	//----- nvinfo : EIATTR_EXIT_INSTR_OFFSETS
	.align		4
.L_310:
        /*04d4*/ 	.byte	0x04, 0x1c
        /*04d6*/ 	.short	(.L_312 - .L_311)


	//   ....[0]....
.L_311:
        /*04d8*/ 	.word	0x00000040


	//   ....[1]....
        /*04dc*/ 	.word	0x0000d160


	//   ....[2]....
        /*04e0*/ 	.word	0x0000d1b0


	//   ....[3]....
        /*04e4*/ 	.word	0x0000d210


	//----- nvinfo : EIATTR_CTAIDZ_USED
	.align		4
.L_312:
        /*04e8*/ 	.byte	0x01, 0x04
	.zero		2


	//----- nvinfo : EIATTR_MAX_THREADS
	.align		4
        /*04ec*/ 	.byte	0x04, 0x05
        /*04ee*/ 	.short	(.L_314 - .L_313)
.L_313:
        /*04f0*/ 	.word	0x00000080
        /*04f4*/ 	.word	0x00000001
        /*04f8*/ 	.word	0x00000001


	//----- nvinfo : EIATTR_CRS_STACK_SIZE
	.align		4
.L_314:
        /*04fc*/ 	.byte	0x04, 0x1e
        /*04fe*/ 	.short	(.L_316 - .L_315)
.L_315:
        /*0500*/ 	.word	0x00000000
.L_316:


//--------------------- .nv.info._ZN7cutlass13device_kernelIN5flash19enable_sm80_to_sm89INS1_16FlashAttnFwdSm80INS1_25CollectiveMainloopFwdSm80ILi4ELi1ELb0EN4cute5tupleIJNS5_1CILi128EEENS7_ILi64EEES8_EEELi128ENS_10bfloat16_tEfNS_4arch4Sm80ELb0ELb0ELb1ELb1ELb0ELb0ELb1ELb0EEENS1_21CollectiveEpilogueFwdINS6_IJS8_S8_S9_EEENS6_IJNS7_ILi1EEESH_SH_EEESB_SD_Li128ELb1ELb1ELb0ELb0EEENS1_19SingleTileSchedulerILb1ELb0ELb1ELi128EEEEEEEEEvNT_6ParamsE --------------------------
	.section	.nv.info._ZN7cutlass13device_kernelIN5flash19enable_sm80_to_sm89INS1_16FlashAttnFwdSm80INS1_25CollectiveMainloopFwdSm80ILi4ELi1ELb0EN4cute5tupleIJNS5_1CILi128EEENS7_ILi64EEES8_EEELi128ENS_10bfloat16_tEfNS_4arch4Sm80ELb0ELb0ELb1ELb1ELb0ELb0ELb1ELb0EEENS1_21CollectiveEpilogueFwdINS6_IJS8_S8_S9_EEENS6_IJNS7_ILi1EEESH_SH_EEESB_SD_Li128ELb1ELb1ELb0ELb0EEENS1_19SingleTileSchedulerILb1ELb0ELb1ELi128EEEEEEEEEvNT_6ParamsE,"",@"SHT_CUDA_INFO"
	.sectionflags	@""
	.align	4


	//----- nvinfo : EIATTR_CUDA_API_VERSION
	.align		4
        /*0000*/ 	.byte	0x04, 0x37
        /*0002*/ 	.short	(.L_318 - .L_317)
.L_317:
        /*0004*/ 	.word	0x00000082


	//----- nvinfo : EIATTR_SW2861232_WAR
	.align		4
.L_318:
        /*0008*/ 	.byte	0x01, 0x35
	.zero		2


	//----- nvinfo : EIATTR_PARAM_CBANK
	.align		4
        /*000c*/ 	.byte	0x04, 0x0a
        /*000e*/ 	.short	(.L_320 - .L_319)
	.align		4
.L_319:
        /*0010*/ 	.word	index@(.nv.constant0._ZN7cutlass13device_kernelIN5flash19enable_sm80_to_sm89INS1_16FlashAttnFwdSm80INS1_25CollectiveMainloopFwdSm80ILi4ELi1ELb0EN4cute5tupleIJNS5_1CILi128EEENS7_ILi64EEES8_EEELi128ENS_10bfloat16_tEfNS_4arch4Sm80ELb0ELb0ELb1ELb1ELb0ELb0ELb1ELb0EEENS1_21CollectiveEpilogueFwdINS6_IJS8_S8_S9_EEENS6_IJNS7_ILi1EEESH_SH_EEESB_SD_Li128ELb1ELb1ELb0ELb0EEENS1_19SingleTileSchedulerILb1ELb0ELb1ELi128EEEEEEEEEvNT_6ParamsE)
        /*0014*/ 	.short	0x0160
        /*0016*/ 	.short	0x0418


	//----- nvinfo : EIATTR_CBANK_PARAM_SIZE
	.align		4
.L_320:
        /*0018*/ 	.byte	0x03, 0x19
        /*001a*/ 	.short	0x0418


	//----- nvinfo : EIATTR_KPARAM_INFO
	.align		4
        /*001c*/ 	.byte	0x04, 0x17
        /*001e*/ 	.short	(.L_322 - .L_321)
.L_321:
        /*0020*/ 	.word	0x00000000
        /*0024*/ 	.short	0x0000
        /*0026*/ 	.short	0x0000
        /*0028*/ 	.byte	0x00, 0xf0, 0x61, 0x10


	//----- nvinfo : EIATTR_MAXREG_COUNT
	.align		4
.L_322:
        /*002c*/ 	.byte	0x03, 0x1b
        /*002e*/ 	.short	0x00ff


	//----- nvinfo : EIATTR_NUM_BARRIERS
	.align		4
        /*0030*/ 	.byte	0x02, 0x4c
        /*0032*/ 	.byte	0x02
	.zero		1


	//----- nvinfo : EIATTR_ANNOTATIONS
	.align		4
        /*0034*/ 	.byte	0x04, 0x55
        /*0036*/ 	.short	(.L_324 - .L_323)


	//   ....[0]....
.L_323:
        /* <DEDUP_REMOVED lines=54> */
        /*038c*/ 	.byte	0x20, 0xcb, 0x00, 0x00, 0x01, 0x00, 0x00, 0x00, 0x80, 0xe7, 0x00, 0x00


	//----- nvinfo : EIATTR_MERCURY_ISA_VERSION
	.align		4
.L_324:
        /*0398*/ 	.byte	0x03, 0x5f
        /*039a*/ 	.short	0x0000


	//----- nvinfo : EIATTR_INT_WARP_WIDE_INSTR_OFFSETS
	.align		4
        /*039c*/ 	.byte	0x04, 0x31
        /*039e*/ 	.short	(.L_326 - .L_325)


	//   ....[0]....
.L_325:
        /*03a0*/ 	.word	0x00001d70


	//----- nvinfo : EIATTR_COOP_GROUP_MASK_REGIDS
	.align		4
.L_326:
        /*03a4*/ 	.byte	0x04, 0x29
        /*03a6*/ 	.short	(.L_328 - .L_327)


	//   ....[0]....
.L_327:
        /*03a8*/ 	.word	0xffffffff


	//   ....[1]....
        /*03ac*/ 	.word	0xffffffff


	//   ....[2]....
        /*03b0*/ 	.word	0xffffffff


	//   ....[3]....
        /*03b4*/ 	.word	0xffffffff


	//   ....[4]....
        /*03b8*/ 	.word	0xffffffff


	//   ....[5]....
        /*03bc*/ 	.word	0xffffffff


	//   ....[6]....
        /*03c0*/ 	.word	0xffffffff


	//   ....[7]....
        /*03c4*/ 	.word	0xffffffff


	//   ....[8]....
        /*03c8*/ 	.word	0xffffffff


	//   ....[9]....
        /*03cc*/ 	.word	0xffffffff


	//   ....[10]....
        /*03d0*/ 	.word	0xffffffff


	//   ....[11]....
        /*03d4*/ 	.word	0xffffffff


	//   ....[12]....
        /*03d8*/ 	.word	0xffffffff


	//   ....[13]....
        /*03dc*/ 	.word	0xffffffff


	//   ....[14]....
        /*03e0*/ 	.word	0xffffffff


	//   ....[15]....
        /*03e4*/ 	.word	0xffffffff


	//   ....[16]....
        /*03e8*/ 	.word	0xffffffff


	//   ....[17]....
        /*03ec*/ 	.word	0xffffffff


	//   ....[18]....
        /*03f0*/ 	.word	0xffffffff


	//   ....[19]....
        /*03f4*/ 	.word	0xffffffff


	//   ....[20]....
        /*03f8*/ 	.word	0xffffffff


	//   ....[21]....
        /*03fc*/ 	.word	0xffffffff


	//   ....[22]....
        /*0400*/ 	.word	0xffffffff


	//   ....[23]....
        /*0404*/ 	.word	0xffffffff


	//   ....[24]....
        /*0408*/ 	.word	0xffffffff


	//   ....[25]....
        /*040c*/ 	.word	0xffffffff


	//   ....[26]....
        /*0410*/ 	.word	0xffffffff


	//   ....[27]....
        /*0414*/ 	.word	0xffffffff


	//   ....[28]....
        /*0418*/ 	.word	0xffffffff


	//   ....[29]....
        /*041c*/ 	.word	0xffffffff


	//   ....[30]....
        /*0420*/ 	.word	0xffffffff


	//   ....[31]....
        /*0424*/ 	.word	0xffffffff


	//   ....[32]....
        /*0428*/ 	.word	0xffffffff


	//   ....[33]....
        /*042c*/ 	.word	0xffffffff


	//   ....[34]....
        /*0430*/ 	.word	0xffffffff


	//   ....[35]....
        /*0434*/ 	.word	0xffffffff


	//   ....[36]....
        /*0438*/ 	.word	0xffffffff


	//   ....[37]....
        /*043c*/ 	.word	0xffffffff


	//   ....[38]....
        /*0440*/ 	.word	0xffffffff


	//   ....[39]....
        /*0444*/ 	.word	0xffffffff


	//   ....[40]....
        /*0448*/ 	.word	0xffffffff


	//   ....[41]....
        /*044c*/ 	.word	0xffffffff


	//   ....[42]....
        /*0450*/ 	.word	0xffffffff


	//   ....[43]....
        /*0454*/ 	.word	0xffffffff


	//   ....[44]....
        /*0458*/ 	.word	0xffffffff


	//   ....[45]....
        /*045c*/ 	.word	0xffffffff


	//   ....[46]....
        /*0460*/ 	.word	0xffffffff


	//   ....[47]....
        /*0464*/ 	.word	0xffffffff


	//   ....[48]....
        /*0468*/ 	.word	0xffffffff


	//   ....[49]....
        /*046c*/ 	.word	0xffffffff


	//   ....[50]....
        /*0470*/ 	.word	0xffffffff


	//   ....[51]....
        /*0474*/ 	.word	0xffffffff


	//   ....[52]....
        /*0478*/ 	.word	0xffffffff


	//   ....[53]....
        /*047c*/ 	.word	0xffffffff


	//   ....[54]....
        /*0480*/ 	.word	0xffffffff


	//   ....[55]....
        /*0484*/ 	.word	0xffffffff


	//   ....[56]....
        /*0488*/ 	.word	0xffffffff


	//   ....[57]....
        /*048c*/ 	.word	0xffffffff


	//   ....[58]....
        /*0490*/ 	.word	0xffffffff


	//   ....[59]....
        /*0494*/ 	.word	0xffffffff


	//   ....[60]....
        /*0498*/ 	.word	0xffffffff


	//   ....[61]....
        /*049c*/ 	.word	0xffffffff


	//   ....[62]....
        /*04a0*/ 	.word	0xffffffff


	//   ....[63]....
        /*04a4*/ 	.word	0xffffffff


	//   ....[64]....
        /*04a8*/ 	.word	0xffffffff


	//   ....[65]....
        /*04ac*/ 	.word	0xffffffff


	//   ....[66]....
        /*04b0*/ 	.word	0xffffffff


	//   ....[67]....
        /*04b4*/ 	.word	0xffffffff


	//   ....[68]....
        /*04b8*/ 	.word	0xffffffff


	//   ....[69]....
        /*04bc*/ 	.word	0xffffffff


	//   ....[70]....
        /*04c0*/ 	.word	0xffffffff


	//   ....[71]....
        /*04c4*/ 	.word	0xffffffff


	//   ....[72]....
        /*04c8*/ 	.word	0xffffffff


	//   ....[73]....
        /*04cc*/ 	.word	0xffffffff


	//   ....[74]....
        /*04d0*/ 	.word	0xffffffff


	//   ....[75]....
        /*04d4*/ 	.word	0xffffffff


	//   ....[76]....
        /*04d8*/ 	.word	0xffffffff


	//   ....[77]....
        /*04dc*/ 	.word	0xffffffff


	//   ....[78]....
        /*04e0*/ 	.word	0xffffffff


	//   ....[79]....
        /*04e4*/ 	.word	0xffffffff


	//   ....[80]....
        /*04e8*/ 	.word	0xffffffff


	//----- nvinfo : EIATTR_COOP_GROUP_INSTR_OFFSETS
	.align		4
.L_328:
        /*04ec*/ 	.byte	0x04, 0x28
        /*04ee*/ 	.short	(.L_330 - .L_329)


	//   ....[0]....
.L_329:
        /*04f0*/ 	.word	0x00000090


	//   ....[1]....
        /*04f4*/ 	.word	0x00001190


	//   ....[2]....
        /*04f8*/ 	.word	0x000011c0


	//   ....[3]....
        /*04fc*/ 	.word	0x00001450


	//   ....[4]....
        /*0500*/ 	.word	0x00001480


	//   ....[5]....
        /*0504*/ 	.word	0x00001560


	//   ....[6]....
        /*0508*/ 	.word	0x00001590


	//   ....[7]....
        /*050c*/ 	.word	0x00001670


	//   ....[8]....
        /*0510*/ 	.word	0x000016a0


	//   ....[9]....
        /*0514*/ 	.word	0x00001780


	//   ....[10]....
        /*0518*/ 	.word	0x000017b0


	//   ....[11]....
        /*051c*/ 	.word	0x00001890


	//   ....[12]....
        /*0520*/ 	.word	0x000018c0


	//   ....[13]....
        /*0524*/ 	.word	0x000019a0


	//   ....[14]....
        /*0528*/ 	.word	0x000019d0


	//   ....[15]....
        /*052c*/ 	.word	0x00001aa0


	//   ....[16]....
        /*0530*/ 	.word	0x00001ae0


	//   ....[17]....
        /*0534*/ 	.word	0x00004380


	//   ....[18]....
        /*0538*/ 	.word	0x00004480


	//   ....[19]....
        /*053c*/ 	.word	0x00004660


	//   ....[20]....
        /*0540*/ 	.word	0x00004680


	//   ....[21]....
        /*0544*/ 	.word	0x00004820


	//   ....[22]....
        /*0548*/ 	.word	0x000048b0


	//   ....[23]....
        /*054c*/ 	.word	0x00004b70


	//   ....[24]....
        /*0550*/ 	.word	0x00004c70


	//   ....[25]....
        /*0554*/ 	.word	0x00008e40


	//   ....[26]....
        /*0558*/ 	.word	0x00008e90


	//   ....[27]....
        /*055c*/ 	.word	0x00008f60


	//   ....[28]....
        /*0560*/ 	.word	0x00008fc0


	//   ....[29]....
        /*0564*/ 	.word	0x000090a0


	//   ....[30]....
        /*0568*/ 	.word	0x000090d0


	//   ....[31]....
        /*056c*/ 	.word	0x00009260


	//   ....[32]....
        /*0570*/ 	.word	0x00009720


	//   ....[33]....
        /*0574*/ 	.word	0x0000c010


	//   ....[34]....
        /*0578*/ 	.word	0x0000c020


	//   ....[35]....
        /*057c*/ 	.word	0x0000c030


	//   ....[36]....
        /*0580*/ 	.word	0x0000c040


	//   ....[37]....
        /*0584*/ 	.word	0x0000c070


	//   ....[38]....
        /*0588*/ 	.word	0x0000c090


	//   ....[39]....
        /*058c*/ 	.word	0x0000c0b0


	//   ....[40]....
        /*0590*/ 	.word	0x0000c0c0


	//   ....[41]....
        /*0594*/ 	.word	0x0000dc00


	//   ....[42]....
        /*0598*/ 	.word	0x0000dc20


	//   ....[43]....
        /*059c*/ 	.word	0x0000dc50


	//   ....[44]....
        /*05a0*/ 	.word	0x0000dc70


	//   ....[45]....
        /*05a4*/ 	.word	0x0000dc90


	//   ....[46]....
        /*05a8*/ 	.word	0x0000dcb0


	//   ....[47]....
        /*05ac*/ 	.word	0x0000dcc0


	//   ....[48]....
        /*05b0*/ 	.word	0x0000dcd0


	//   ....[49]....
        /*05b4*/ 	.word	0x0000df10


	//   ....[50]....
        /*05b8*/ 	.word	0x0000df20


	//   ....[51]....
        /*05bc*/ 	.word	0x0000e020


	//   ....[52]....
        /*05c0*/ 	.word	0x0000e050


	//   ....[53]....
        /*05c4*/ 	.word	0x0000e130


	//   ....[54]....
        /*05c8*/ 	.word	0x0000e160


	//   ....[55]....
        /*05cc*/ 	.word	0x0000e240


	//   ....[56]....
        /*05d0*/ 	.word	0x0000e270


	//   ....[57]....
        /*05d4*/ 	.word	0x0000e350


	//   ....[58]....
        /*05d8*/ 	.word	0x0000e380


	//   ....[59]....
        /*05dc*/ 	.word	0x0000e460


	//   ....[60]....
        /*05e0*/ 	.word	0x0000e490


	//   ....[61]....
        /*05e4*/ 	.word	0x0000e570


	//   ....[62]....
        /*05e8*/ 	.word	0x0000e5a0


	//   ....[63]....
        /*05ec*/ 	.word	0x0000e680


	//   ....[64]....
        /*05f0*/ 	.word	0x0000e6a0


	//   ....[65]....
        /*05f4*/ 	.word	0x0000ee50


	//   ....[66]....
        /*05f8*/ 	.word	0x0000ee60


	//   ....[67]....
        /*05fc*/ 	.word	0x0000ef30


	//   ....[68]....
        /*0600*/ 	.word	0x0000ef60


	//   ....[69]....
        /*0604*/ 	.word	0x0000f030


	//   ....[70]....
        /*0608*/ 	.word	0x0000f060


	//   ....[71]....
        /*060c*/ 	.word	0x0000f130


	//   ....[72]....
        /*0610*/ 	.word	0x0000f160


	//   ....[73]....
        /*0614*/ 	.word	0x0000f230


	//   ....[74]....
        /*0618*/ 	.word	0x0000f260


	//   ....[75]....
        /*061c*/ 	.word	0x0000f330


	//   ....[76]....
        /*0620*/ 	.word	0x0000f360


	//   ....[77]....
        /*0624*/ 	.word	0x0000f430


	//   ....[78]....
        /*0628*/ 	.word	0x0000f460


	//   ....[79]....
        /*062c*/ 	.word	0x0000f530


	//   ....[80]....
        /*0630*/ 	.word	0x0000f550


	//----- nvinfo : EIATTR_EXIT_INSTR_OFFSETS
	.align		4
.L_330:
        /*0634*/ 	.byte	0x04, 0x1c
        /*0636*/ 	.short	(.L_332 - .L_331)


	//   ....[0]....
.L_331:
        /*0638*/ 	.word	0x00000350


	//   ....[1]....
        /*063c*/ 	.word	0x0000e6b0


	//   ....[2]....
        /*0640*/ 	.word	0x0000e710


	//   ....[3]....
        /*0644*/ 	.word	0x0000e770


	//   ....[4]....
        /*0648*/ 	.word	0x0000f560


	//   ....[5]....
        /*064c*/ 	.word	0x0000f5b0


	//   ....[6]....
        /*0650*/ 	.word	0x0000f610


	//----- nvinfo : EIATTR_CTAIDZ_USED
	.align		4
.L_332:
        /*0654*/ 	.byte	0x01, 0x04
	.zero		2


	//----- nvinfo : EIATTR_MAX_THREADS
	.align		4
        /*0658*/ 	.byte	0x04, 0x05
        /*065a*/ 	.short	(.L_334 - .L_333)
.L_333:
        /*065c*/ 	.word	0x00000080
        /*0660*/ 	.word	0x00000001
        /*0664*/ 	.word	0x00000001


	//----- nvinfo : EIATTR_CRS_STACK_SIZE
	.align		4
.L_334:
        /*0668*/ 	.byte	0x04, 0x1e
        /*066a*/ 	.short	(.L_336 - .L_335)
.L_335:
        /*066c*/ 	.word	0x00000000
.L_336:


//--------------------- .nv.info._ZN7cutlass13device_kernelIN5flash19enable_sm80_to_sm89INS1_16FlashAttnFwdSm80INS1_25CollectiveMainloopFwdSm80ILi4ELi1ELb0EN4cute5tupleIJNS5_1CILi128EEENS7_ILi64EEES8_EEELi128ENS_10bfloat16_tEfNS_4arch4Sm80ELb0ELb0ELb1ELb1ELb0ELb1ELb1ELb0EEENS1_21CollectiveEpilogueFwdINS6_IJS8_S8_S9_EEENS6_IJNS7_ILi1EEESH_SH_EEESB_SD_Li128ELb1ELb1ELb0ELb0EEENS1_19SingleTileSchedulerILb1ELb0ELb1ELi128EEEEEEEEEvNT_6ParamsE --------------------------
	.section	.nv.info._ZN7cutlass13device_kernelIN5flash19enable_sm80_to_sm89INS1_16FlashAttnFwdSm80INS1_25CollectiveMainloopFwdSm80ILi4ELi1ELb0EN4cute5tupleIJNS5_1CILi128EEENS7_ILi64EEES8_EEELi128ENS_10bfloat16_tEfNS_4arch4Sm80ELb0ELb0ELb1ELb1ELb0ELb1ELb1ELb0EEENS1_21CollectiveEpilogueFwdINS6_IJS8_S8_S9_EEENS6_IJNS7_ILi1EEESH_SH_EEESB_SD_Li128ELb1ELb1ELb0ELb0EEENS1_19SingleTileSchedulerILb1ELb0ELb1ELi128EEEEEEEEEvNT_6ParamsE,"",@"SHT_CUDA_INFO"
	.sectionflags	@""
	.align	4


	//----- nvinfo : EIATTR_CUDA_API_VERSION
	.align		4
        /*0000*/ 	.byte	0x04, 0x37
        /*0002*/ 	.short	(.L_338 - .L_337)
.L_337:
        /*0004*/ 	.word	0x00000082


	//----- nvinfo : EIATTR_SW2861232_WAR
	.align		4
.L_338:
        /*0008*/ 	.byte	0x01, 0x35
	.zero		2


	//----- nvinfo : EIATTR_PARAM_CBANK
	.align		4
        /*000c*/ 	.byte	0x04, 0x0a
        /*000e*/ 	.short	(.L_340 - .L_339)
	.align		4
.L_339:
        /*0010*/ 	.word	index@(.nv.constant0._ZN7cutlass13device_kernelIN5flash19enable_sm80_to_sm89INS1_16FlashAttnFwdSm80INS1_25CollectiveMainloopFwdSm80ILi4ELi1ELb0EN4cute5tupleIJNS5_1CILi128EEENS7_ILi64EEES8_EEELi128ENS_10bfloat16_tEfNS_4arch4Sm80ELb0ELb0ELb1ELb1ELb0ELb1ELb1ELb0EEENS1_21CollectiveEpilogueFwdINS6_IJS8_S8_S9_EEENS6_IJNS7_ILi1EEESH_SH_EEESB_SD_Li128ELb1ELb1ELb0ELb0EEENS1_19SingleTileSchedulerILb1ELb0ELb1ELi128EEEEEEEEEvNT_6ParamsE)
        /*0014*/ 	.short	0x0160
        /*0016*/ 	.short	0x0418


	//----- nvinfo : EIATTR_CBANK_PARAM_SIZE
	.align		4
.L_340:
        /*0018*/ 	.byte	0x03, 0x19
        /*001a*/ 	.short	0x0418


	//----- nvinfo : EIATTR_KPARAM_INFO
	.align		4
        /*001c*/ 	.byte	0x04, 0x17
        /*001e*/ 	.short	(.L_342 - .L_341)
.L_341:
        /*0020*/ 	.word	0x00000000
        /*0024*/ 	.short	0x0000
        /*0026*/ 	.short	0x0000
        /*0028*/ 	.byte	0x00, 0xf0, 0x61, 0x10


	//----- nvinfo : EIATTR_MAXREG_COUNT
	.align		4
.L_342:
        /*002c*/ 	.byte	0x03, 0x1b
        /*002e*/ 	.short	0x00ff


	//----- nvinfo : EIATTR_NUM_BARRIERS
	.align		4
        /*0030*/ 	.byte	0x02, 0x4c
        /*0032*/ 	.byte	0x02
	.zero		1


	//----- nvinfo : EIATTR_ANNOTATIONS
	.align		4
        /*0034*/ 	.byte	0x04, 0x55
        /*0036*/ 	.short	(.L_344 - .L_343)


	//   ....[0]....
.L_343:
        /* <DEDUP_REMOVED lines=54> */


	//----- nvinfo : EIATTR_MERCURY_ISA_VERSION
	.align		4
.L_344:
        /*0388*/ 	.byte	0x03, 0x5f
        /*038a*/ 	.short	0x0000


	//----- nvinfo : EIATTR_COOP_GROUP_MASK_REGIDS
	.align		4
        /*038c*/ 	.byte	0x04, 0x29
        /*038e*/ 	.short	(.L_346 - .L_345)


	//   ....[0]....
.L_345:
        /*0390*/ 	.word	0xffffffff


	//   ....[1]....
        /*0394*/ 	.word	0xffffffff


	//   ....[2]....
        /*0398*/ 	.word	0xffffffff


	//   ....[3]....
        /*039c*/ 	.word	0xffffffff


	//   ....[4]....
        /*03a0*/ 	.word	0xffffffff


	//   ....[5]....
        /*03a4*/ 	.word	0xffffffff


	//   ....[6]....
        /*03a8*/ 	.word	0xffffffff


	//   ....[7]....
        /*03ac*/ 	.word	0xffffffff


	//   ....[8]....
        /*03b0*/ 	.word	0xffffffff


	//   ....[9]....
        /*03b4*/ 	.word	0xffffffff


	//   ....[10]....
        /*03b8*/ 	.word	0xffffffff


	//   ....[11]....
        /*03bc*/ 	.word	0xffffffff


	//   ....[12]....
        /*03c0*/ 	.word	0xffffffff


	//   ....[13]....
        /*03c4*/ 	.word	0xffffffff


	//   ....[14]....
        /*03c8*/ 	.word	0xffffffff


	//   ....[15]....
        /*03cc*/ 	.word	0xffffffff


	//   ....[16]....
        /*03d0*/ 	.word	0xffffffff


	//   ....[17]....
        /*03d4*/ 	.word	0xffffffff


	//   ....[18]....
        /*03d8*/ 	.word	0xffffffff


	//   ....[19]....
        /*03dc*/ 	.word	0xffffffff


	//   ....[20]....
        /*03e0*/ 	.word	0xffffffff


	//   ....[21]....
        /*03e4*/ 	.word	0xffffffff


	//   ....[22]....
        /*03e8*/ 	.word	0xffffffff


	//   ....[23]....
        /*03ec*/ 	.word	0xffffffff


	//   ....[24]....
        /*03f0*/ 	.word	0xffffffff


	//   ....[25]....
        /*03f4*/ 	.word	0xffffffff


	//   ....[26]....
        /*03f8*/ 	.word	0xffffffff


	//   ....[27]....
        /*03fc*/ 	.word	0xffffffff


	//   ....[28]....
        /*0400*/ 	.word	0xffffffff


	//   ....[29]....
        /*0404*/ 	.word	0xffffffff


	//   ....[30]....
        /*0408*/ 	.word	0xffffffff


	//   ....[31]....
        /*040c*/ 	.word	0xffffffff


	//   ....[32]....
        /*0410*/ 	.word	0xffffffff


	//   ....[33]....
        /*0414*/ 	.word	0xffffffff


	//   ....[34]....
        /*0418*/ 	.word	0xffffffff


	//   ....[35]....
        /*041c*/ 	.word	0xffffffff


	//   ....[36]....
        /*0420*/ 	.word	0xffffffff


	//   ....[37]....
        /*0424*/ 	.word	0xffffffff


	//   ....[38]....
        /*0428*/ 	.word	0xffffffff


	//   ....[39]....
        /*042c*/ 	.word	0xffffffff


	//   ....[40]....
        /*0430*/ 	.word	0xffffffff


	//   ....[41]....
        /*0434*/ 	.word	0xffffffff


	//   ....[42]....
        /*0438*/ 	.word	0xffffffff


	//   ....[43]....
        /*043c*/ 	.word	0xffffffff


	//   ....[44]....
        /*0440*/ 	.word	0xffffffff


	//   ....[45]....
        /*0444*/ 	.word	0xffffffff


	//   ....[46]....
        /*0448*/ 	.word	0xffffffff


	//   ....[47]....
        /*044c*/ 	.word	0xffffffff


	//   ....[48]....
        /*0450*/ 	.word	0xffffffff


	//   ....[49]....
        /*0454*/ 	.word	0xffffffff


	//   ....[50]....
        /*0458*/ 	.word	0xffffffff


	//   ....[51]....
        /*045c*/ 	.word	0xffffffff


	//   ....[52]....
        /*0460*/ 	.word	0xffffffff


	//   ....[53]....
        /*0464*/ 	.word	0xffffffff


	//   ....[54]....
        /*0468*/ 	.word	0xffffffff


	//   ....[55]....
        /*046c*/ 	.word	0xffffffff


	//   ....[56]....
        /*0470*/ 	.word	0xffffffff


	//   ....[57]....
        /*0474*/ 	.word	0xffffffff


	//   ....[58]....
        /*0478*/ 	.word	0xffffffff


	//   ....[59]....
        /*047c*/ 	.word	0xffffffff


	//   ....[60]....
        /*0480*/ 	.word	0xffffffff


	//   ....[61]....
        /*0484*/ 	.word	0xffffffff


	//   ....[62]....
        /*0488*/ 	.word	0xffffffff


	//   ....[63]....
        /*048c*/ 	.word	0xffffffff


	//   ....[64]....
        /*0490*/ 	.word	0xffffffff


	//   ....[65]....
        /*0494*/ 	.word	0xffffffff


	//   ....[66]....
        /*0498*/ 	.word	0xffffffff


	//   ....[67]....
        /*049c*/ 	.word	0xffffffff


	//   ....[68]....
        /*04a0*/ 	.word	0xffffffff


	//   ....[69]....
        /*04a4*/ 	.word	0xffffffff


	//   ....[70]....
        /*04a8*/ 	.word	0xffffffff


	//   ....[71]....
        /*04ac*/ 	.word	0xffffffff


	//   ....[72]....
        /*04b0*/ 	.word	0xffffffff


	//   ....[73]....
        /*04b4*/ 	.word	0xffffffff


	//   ....[74]....
        /*04b8*/ 	.word	0xffffffff


	//   ....[75]....
        /*04bc*/ 	.word	0xffffffff


	//   ....[76]....
        /*04c0*/ 	.word	0xffffffff


	//   ....[77]....
        /*04c4*/ 	.word	0xffffffff


	//   ....[78]....
        /*04c8*/ 	.word	0xffffffff


	//   ....[79]....
        /*04cc*/ 	.word	0xffffffff


	//   ....[80]....
        /*04d0*/ 	.word	0xffffffff


	//----- nvinfo : EIATTR_COOP_GROUP_INSTR_OFFSETS
	.align		4
.L_346:
        /*04d4*/ 	.byte	0x04, 0x28
        /*04d6*/ 	.short	(.L_348 - .L_347)


	//   ....[0]....
.L_347:
        /*04d8*/ 	.word	0x00000090


	//   ....[1]....
        /*04dc*/ 	.word	0x000084b0


	//   ....[2]....
        /*04e0*/ 	.word	0x000084f0


	//   ....[3]....
        /*04e4*/ 	.word	0x00008520


	//   ....[4]....
        /*04e8*/ 	.word	0x00008560


	//   ....[5]....
        /*04ec*/ 	.word	0x00008590


	//   ....[6]....
        /*04f0*/ 	.word	0x00008600


	//   ....[7]....
        /*04f4*/ 	.word	0x00008660


	//   ....[8]....
        /*04f8*/ 	.word	0x00008720


	//   ....[9]....
        /*04fc*/ 	.word	0x000087d0


	//   ....[10]....
        /*0500*/ 	.word	0x000087f0


	//   ....[11]....
        /*0504*/ 	.word	0x00008860


	//   ....[12]....
        /*0508*/ 	.word	0x000088f0


	//   ....[13]....
        /*050c*/ 	.word	0x000089d0


	//   ....[14]....
        /*0510*/ 	.word	0x000089f0


	//   ....[15]....
        /*0514*/ 	.word	0x00008bc0


	//   ....[16]....
        /*0518*/ 	.word	0x00008c00


	//   ....[17]....
        /*051c*/ 	.word	0x00011aa0


	//   ....[18]....
        /*0520*/ 	.word	0x00011bc0


	//   ....[19]....
        /*0524*/ 	.word	0x00011e50


	//   ....[20]....
        /*0528*/ 	.word	0x00011e70


	//   ....[21]....
        /*052c*/ 	.word	0x00011eb0


	//   ....[22]....
        /*0530*/ 	.word	0x00011f40


	//   ....[23]....
        /*0534*/ 	.word	0x000120b0


	//   ....[24]....
        /*0538*/ 	.word	0x00012130


	//   ....[25]....
        /*053c*/ 	.word	0x00016150


	//   ....[26]....
        /*0540*/ 	.word	0x00016180


	//   ....[27]....
        /*0544*/ 	.word	0x000161c0


	//   ....[28]....
        /*0548*/ 	.word	0x000161f0


	//   ....[29]....
        /*054c*/ 	.word	0x00016280


	//   ....[30]....
        /*0550*/ 	.word	0x000162e0


	//   ....[31]....
        /*0554*/ 	.word	0x00016720


	//   ....[32]....
        /*0558*/ 	.word	0x00016870


	//   ....[33]....
        /*055c*/ 	.word	0x00019340


	//   ....[34]....
        /*0560*/ 	.word	0x00019350


	//   ....[35]....
        /*0564*/ 	.word	0x00019360


	//   ....[36]....
        /*0568*/ 	.word	0x00019370


	//   ....[37]....
        /*056c*/ 	.word	0x000193a0


	//   ....[38]....
        /*0570*/ 	.word	0x000193c0


	//   ....[39]....
        /*0574*/ 	.word	0x000193e0


	//   ....[40]....
        /*0578*/ 	.word	0x000193f0


	//   ....[41]....
        /*057c*/ 	.word	0x0001af00


	//   ....[42]....
        /*0580*/ 	.word	0x0001af40


	//   ....[43]....
        /*0584*/ 	.word	0x0001af70


	//   ....[44]....
        /*0588*/ 	.word	0x0001af90


	//   ....[45]....
        /*058c*/ 	.word	0x0001afb0


	//   ....[46]....
        /*0590*/ 	.word	0x0001afd0


	//   ....[47]....
        /*0594*/ 	.word	0x0001afe0


	//   ....[48]....
        /*0598*/ 	.word	0x0001aff0


	//   ....[49]....
        /*059c*/ 	.word	0x0001b230


	//   ....[50]....
        /*05a0*/ 	.word	0x0001b240


	//   ....[51]....
        /*05a4*/ 	.word	0x0001b340


	//   ....[52]....
        /*05a8*/ 	.word	0x0001b370


	//   ....[53]....
        /*05ac*/ 	.word	0x0001b450


	//   ....[54]....
        /*05b0*/ 	.word	0x0001b480


	//   ....[55]....
        /*05b4*/ 	.word	0x0001b560


	//   ....[56]....
        /*05b8*/ 	.word	0x0001b590


	//   ....[57]....
        /*05bc*/ 	.word	0x0001b670


	//   ....[58]....
        /*05c0*/ 	.word	0x0001b6a0


	//   ....[59]....
        /*05c4*/ 	.word	0x0001b780


	//   ....[60]....
        /*05c8*/ 	.word	0x0001b7b0


	//   ....[61]....
        /*05cc*/ 	.word	0x0001b890


	//   ....[62]....
        /*05d0*/ 	.word	0x0001b8c0


	//   ....[63]....
        /*05d4*/ 	.word	0x0001b9a0


	//   ....[64]....
        /*05d8*/ 	.word	0x0001b9c0


	//   ....[65]....
        /*05dc*/ 	.word	0x0001c130


	//   ....[66]....
        /*05e0*/ 	.word	0x0001c140


	//   ....[67]....
        /*05e4*/ 	.word	0x0001c210


	//   ....[68]....
        /*05e8*/ 	.word	0x0001c240


	//   ....[69]....
        /*05ec*/ 	.word	0x0001c310


	//   ....[70]....
        /*05f0*/ 	.word	0x0001c340


	//   ....[71]....
        /*05f4*/ 	.word	0x0001c410


	//   ....[72]....
        /*05f8*/ 	.word	0x0001c440


	//   ....[73]....
        /*05fc*/ 	.word	0x0001c510


	//   ....[74]....
        /*0600*/ 	.word	0x0001c540


	//   ....[75]....
        /*0604*/ 	.word	0x0001c610


	//   ....[76]....
        /*0608*/ 	.word	0x0001c640


	//   ....[77]....
        /*060c*/ 	.word	0x0001c710


	//   ....[78]....
        /*0610*/ 	.word	0x0001c740


	//   ....[79]....
        /*0614*/ 	.word	0x0001c810


	//   ....[80]....
        /*0618*/ 	.word	0x0001c830


	//----- nvinfo : EIATTR_EXIT_INSTR_OFFSETS
	.align		4
.L_348:
        /*061c*/ 	.byte	0x04, 0x1c
        /*061e*/ 	.short	(.L_350 - .L_349)


	//   ....[0]....
.L_349:
        /*0620*/ 	.word	0x00000350


	//   ....[1]....
        /*0624*/ 	.word	0x0001b9d0


	//   ....[2]....
        /*0628*/ 	.word	0x0001ba30


	//   ....[3]....
        /*062c*/ 	.word	0x0001ba90


	//   ....[4]....
        /*0630*/ 	.word	0x0001c840


	//   ....[5]....
        /*0634*/ 	.word	0x0001c890


	//   ....[6]....
        /*0638*/ 	.word	0x0001c8f0


	//----- nvinfo : EIATTR_CTAIDZ_USED
	.align		4
.L_350:
        /*063c*/ 	.byte	0x01, 0x04
	.zero		2


	//----- nvinfo : EIATTR_MAX_THREADS
	.align		4
        /*0640*/ 	.byte	0x04, 0x05
        /*0642*/ 	.short	(.L_352 - .L_351)
.L_351:
        /*0644*/ 	.word	0x00000080
        /*0648*/ 	.word	0x00000001
        /*064c*/ 	.word	0x00000001


	//----- nvinfo : EIATTR_CRS_STACK_SIZE
	.align		4
.L_352:
        /*0650*/ 	.byte	0x04, 0x1e
        /*0652*/ 	.short	(.L_354 - .L_353)
.L_353:
        /*0654*/ 	.word	0x00000000
.L_354:


//--------------------- .nv.info._ZN7cutlass13device_kernelIN5flash19enable_sm80_to_sm89INS1_16FlashAttnFwdSm80INS1_25CollectiveMainloopFwdSm80ILi4ELi1ELb0EN4cute5tupleIJNS5_1CILi128EEENS7_ILi48EEES8_EEELi128ENS_10bfloat16_tEfNS_4arch4Sm80ELb0ELb1ELb1ELb0ELb0ELb0ELb1ELb0EEENS1_21CollectiveEpilogueFwdINS6_IJS8_S8_S9_EEENS6_IJNS7_ILi1EEESH_SH_EEESB_SD_Li128ELb0ELb1ELb0ELb0EEENS1_19SingleTileSchedulerILb0ELb0ELb1ELi128EEEEEEEEEvNT_6ParamsE --------------------------
	.section	.nv.info._ZN7cutlass13device_kernelIN5flash19enable_sm80_to_sm89INS1_16FlashAttnFwdSm80INS1_25CollectiveMainloopFwdSm80ILi4ELi1ELb0EN4cute5tupleIJNS5_1CILi128EEENS7_ILi48EEES8_EEELi128ENS_10bfloat16_tEfNS_4arch4Sm80ELb0ELb1ELb1ELb0ELb0ELb0ELb1ELb0EEENS1_21CollectiveEpilogueFwdINS6_IJS8_S8_S9_EEENS6_IJNS7_ILi1EEESH_SH_EEESB_SD_Li128ELb0ELb1ELb0ELb0EEENS1_19SingleTileSchedulerILb0ELb0ELb1ELi128EEEEEEEEEvNT_6ParamsE,"",@"SHT_CUDA_INFO"
	.sectionflags	@""
	.align	4


	//----- nvinfo : EIATTR_CUDA_API_VERSION
	.align		4
        /*0000*/ 	.byte	0x04, 0x37
        /*0002*/ 	.short	(.L_356 - .L_355)
.L_355:
        /*0004*/ 	.word	0x00000082


	//----- nvinfo : EIATTR_SW2861232_WAR
	.align		4
.L_356:
        /*0008*/ 	.byte	0x01, 0x35
	.zero		2


	//----- nvinfo : EIATTR_PARAM_CBANK
	.align		4
        /*000c*/ 	.byte	0x04, 0x0a
        /*000e*/ 	.short	(.L_358 - .L_357)
	.align		4
.L_357:
        /*0010*/ 	.word	index@(.nv.constant0._ZN7cutlass13device_kernelIN5flash19enable_sm80_to_sm89INS1_16FlashAttnFwdSm80INS1_25CollectiveMainloopFwdSm80ILi4ELi1ELb0EN4cute5tupleIJNS5_1CILi128EEENS7_ILi48EEES8_EEELi128ENS_10bfloat16_tEfNS_4arch4Sm80ELb0ELb1ELb1ELb0ELb0ELb0ELb1ELb0EEENS1_21CollectiveEpilogueFwdINS6_IJS8_S8_S9_EEENS6_IJNS7_ILi1EEESH_SH_EEESB_SD_Li128ELb0ELb1ELb0ELb0EEENS1_19SingleTileSchedulerILb0ELb0ELb1ELi128EEEEEEEEEvNT_6ParamsE)
        /*0014*/ 	.short	0x0160
        /*0016*/ 	.short	0x0418


	//----- nvinfo : EIATTR_CBANK_PARAM_SIZE
	.align		4
.L_358:
        /*0018*/ 	.byte	0x03, 0x19
        /*001a*/ 	.short	0x0418


	//----- nvinfo : EIATTR_KPARAM_INFO
	.align		4
        /*001c*/ 	.byte	0x04, 0x17
        /*001e*/ 	.short	(.L_360 - .L_359)
.L_359:
        /*0020*/ 	.word	0x00000000
        /*0024*/ 	.short	0x0000
        /*0026*/ 	.short	0x0000
        /*0028*/ 	.byte	0x00, 0xf0, 0x61, 0x10


	//----- nvinfo : EIATTR_MAXREG_COUNT
	.align		4
.L_360:
        /*002c*/ 	.byte	0x03, 0x1b
        /*002e*/ 	.short	0x00ff


	//----- nvinfo : EIATTR_NUM_BARRIERS
	.align		4
        /*0030*/ 	.byte	0x02, 0x4c
        /*0032*/ 	.byte	0x02
	.zero		1


	//----- nvinfo : EIATTR_ANNOTATIONS
	.align		4
        /*0034*/ 	.byte	0x04, 0x55
        /*0036*/ 	.short	(.L_362 - .L_361)


	//   ....[0]....
.L_361:
        /* <DEDUP_REMOVED lines=39> */


	//----- nvinfo : EIATTR_MERCURY_ISA_VERSION
	.align		4
.L_362:
        /*0290*/ 	.byte	0x03, 0x5f
        /*0292*/ 	.short	0x0000


	//----- nvinfo : EIATTR_COOP_GROUP_MASK_REGIDS
	.align		4
        /*0294*/ 	.byte	0x04, 0x29
        /*0296*/ 	.short	(.L_364 - .L_363)


	//   ....[0]....
.L_363:
        /*0298*/ 	.word	0xffffffff


	//   ....[1]....
        /*029c*/ 	.word	0xffffffff


	//   ....[2]....
        /*02a0*/ 	.word	0xffffffff


	//   ....[3]....
        /*02a4*/ 	.word	0xffffffff


	//   ....[4]....
        /*02a8*/ 	.word	0xffffffff


	//   ....[5]....
        /*02ac*/ 	.word	0xffffffff


	//   ....[6]....
        /*02b0*/ 	.word	0xffffffff


	//   ....[7]....
        /*02b4*/ 	.word	0xffffffff


	//   ....[8]....
        /*02b8*/ 	.word	0xffffffff


	//   ....[9]....
        /*02bc*/ 	.word	0xffffffff


	//   ....[10]....
        /*02c0*/ 	.word	0xffffffff


	//   ....[11]....
        /*02c4*/ 	.word	0xffffffff


	//   ....[12]....
        /*02c8*/ 	.word	0xffffffff


	//   ....[13]....
        /*02cc*/ 	.word	0xffffffff


	//   ....[14]....
        /*02d0*/ 	.word	0xffffffff


	//   ....[15]....
        /*02d4*/ 	.word	0xffffffff


	//   ....[16]....
        /*02d8*/ 	.word	0xffffffff


	//   ....[17]....
        /*02dc*/ 	.word	0xffffffff


	//   ....[18]....
        /*02e0*/ 	.word	0xffffffff


	//   ....[19]....
        /*02e4*/ 	.word	0xffffffff


	//   ....[20]....
        /*02e8*/ 	.word	0xffffffff


	//   ....[21]....
        /*02ec*/ 	.word	0xffffffff


	//   ....[22]....
        /*02f0*/ 	.word	0xffffffff


	//   ....[23]....
        /*02f4*/ 	.word	0xffffffff


	//   ....[24]....
        /*02f8*/ 	.word	0xffffffff


	//   ....[25]....
        /*02fc*/ 	.word	0xffffffff


	//   ....[26]....
        /*0300*/ 	.word	0xffffffff


	//   ....[27]....
        /*0304*/ 	.word	0xffffffff


	//   ....[28]....
        /*0308*/ 	.word	0xffffffff


	//   ....[29]....
        /*030c*/ 	.word	0xffffffff


	//   ....[30]....
        /*0310*/ 	.word	0xffffffff


	//   ....[31]....
        /*0314*/ 	.word	0xffffffff


	//   ....[32]....
        /*0318*/ 	.word	0xffffffff


	//   ....[33]....
        /*031c*/ 	.word	0xffffffff


	//   ....[34]....
        /*0320*/ 	.word	0xffffffff


	//   ....[35]....
        /*0324*/ 	.word	0xffffffff


	//   ....[36]....
        /*0328*/ 	.word	0xffffffff


	//   ....[37]....
        /*032c*/ 	.word	0xffffffff


	//   ....[38]....
        /*0330*/ 	.word	0xffffffff


	//   ....[39]....
        /*0334*/ 	.word	0xffffffff


	//   ....[40]....
        /*0338*/ 	.word	0xffffffff


	//   ....[41]....
        /*033c*/ 	.word	0xffffffff


	//   ....[42]....
        /*0340*/ 	.word	0xffffffff


	//   ....[43]....
        /*0344*/ 	.word	0xffffffff


	//   ....[44]....
        /*0348*/ 	.word	0xffffffff


	//   ....[45]....
        /*034c*/ 	.word	0xffffffff


	//   ....[46]....
        /*0350*/ 	.word	0xffffffff


	//   ....[47]....
        /*0354*/ 	.word	0xffffffff


	//   ....[48]....
        /*0358*/ 	.word	0xffffffff


	//   ....[49]....
        /*035c*/ 	.word	0xffffffff


	//   ....[50]....
        /*0360*/ 	.word	0xffffffff


	//   ....[51]....
        /*0364*/ 	.word	0xffffffff


	//   ....[52]....
        /*0368*/ 	.word	0xffffffff


	//   ....[53]....
        /*036c*/ 	.word	0xffffffff


	//   ....[54]....
        /*0370*/ 	.word	0xffffffff


	//   ....[55]....
        /*0374*/ 	.word	0xffffffff


	//   ....[56]....
        /*0378*/ 	.word	0xffffffff


	//   ....[57]....
        /*037c*/ 	.word	0xffffffff


	//   ....[58]....
        /*0380*/ 	.word	0xffffffff


	//   ....[59]....
        /*0384*/ 	.word	0xffffffff


	//   ....[60]....
        /*0388*/ 	.word	0xffffffff


	//   ....[61]....
        /*038c*/ 	.word	0xffffffff


	//   ....[62]....
        /*0390*/ 	.word	0xffffffff


	//   ....[63]....
        /*0394*/ 	.word	0xffffffff


	//   ....[64]....
        /*0398*/ 	.word	0xffffffff


	//   ....[65]....
        /*039c*/ 	.word	0xffffffff


	//   ....[66]....
        /*03a0*/ 	.word	0xffffffff


	//   ....[67]....
        /*03a4*/ 	.word	0xffffffff


	//   ....[68]....
        /*03a8*/ 	.word	0xffffffff


	//   ....[69]....
        /*03ac*/ 	.word	0xffffffff


	//   ....[70]....
        /*03b0*/ 	.word	0xffffffff


	//   ....[71]....
        /*03b4*/ 	.word	0xffffffff


	//   ....[72]....
        /*03b8*/ 	.word	0xffffffff


	//   ....[73]....
        /*03bc*/ 	.word	0xffffffff


	//   ....[74]....
        /*03c0*/ 	.word	0xffffffff


	//   ....[75]....
        /*03c4*/ 	.word	0xffffffff


	//   ....[76]....
        /*03c8*/ 	.word	0xffffffff


	//   ....[77]....
        /*03cc*/ 	.word	0xffffffff


	//   ....[78]....
        /*03d0*/ 	.word	0xffffffff


	//   ....[79]....
        /*03d4*/ 	.word	0xffffffff


	//   ....[80]....
        /*03d8*/ 	.word	0xffffffff


	//   ....[81]....
        /*03dc*/ 	.word	0xffffffff


	//   ....[82]....
        /*03e0*/ 	.word	0xffffffff


	//   ....[83]....
        /*03e4*/ 	.word	0xffffffff


	//   ....[84]....
        /*03e8*/ 	.word	0xffffffff


	//   ....[85]....
        /*03ec*/ 	.word	0xffffffff


	//   ....[86]....
        /*03f0*/ 	.word	0xffffffff


	//   ....[87]....
        /*03f4*/ 	.word	0xffffffff


	//   ....[88]....
        /*03f8*/ 	.word	0xffffffff


	//   ....[89]....
        /*03fc*/ 	.word	0xffffffff


	//   ....[90]....
        /*0400*/ 	.word	0xffffffff


	//   ....[91]....
        /*0404*/ 	.word	0xffffffff


	//   ....[92]....
        /*0408*/ 	.word	0xffffffff


	//   ....[93]....
        /*040c*/ 	.word	0xffffffff


	//   ....[94]....
        /*0410*/ 	.word	0xffffffff


	//   ....[95]....
        /*0414*/ 	.word	0xffffffff


	//   ....[96]....
        /*0418*/ 	.word	0xffffffff


	//   ....[97]....
        /*041c*/ 	.word	0xffffffff


	//   ....[98]....
        /*0420*/ 	.word	0xffffffff


	//   ....[99]....
        /*0424*/ 	.word	0xffffffff


	//   ....[100]....
        /*0428*/ 	.word	0xffffffff


	//   ....[101]....
        /*042c*/ 	.word	0xffffffff


	//   ....[102]....
        /*0430*/ 	.word	0xffffffff


	//   ....[103]....
        /*0434*/ 	.word	0xffffffff


	//   ....[104]....
        /*0438*/ 	.word	0xffffffff


	//   ....[105]....
        /*043c*/ 	.word	0xffffffff


	//   ....[106]....
        /*0440*/ 	.word	0xffffffff


	//   ....[107]....
        /*0444*/ 	.word	0xffffffff


	//----- nvinfo : EIATTR_COOP_GROUP_INSTR_OFFSETS
	.align		4
.L_364:
        /*0448*/ 	.byte	0x04, 0x28
        /*044a*/ 	.short	(.L_366 - .L_365)


	//   ....[0]....
.L_365:
        /*044c*/ 	.word	0x00000ed0


	//   ....[1]....
        /*0450*/ 	.word	0x00000f10


	//   ....[2]....
        /*0454*/ 	.word	0x00000f40


	//   ....[3]....
        /*0458*/ 	.word	0x00000f70


	//   ....[4]....
        /*045c*/ 	.word	0x00001020


	//   ....[5]....
        /*0460*/ 	.word	0x00001080


	//   ....[6]....
        /*0464*/ 	.word	0x00001100


	//   ....[7]....
        /*0468*/ 	.word	0x00001140


	//   ....[8]....
        /*046c*/ 	.word	0x00001200


	//   ....[9]....
        /*0470*/ 	.word	0x00001260


	//   ....[10]....
        /*0474*/ 	.word	0x000012d0


	//   ....[11]....
        /*0478*/ 	.word	0x000013b0


	//   ....[12]....
        /*047c*/ 	.word	0x000013e0


	//   ....[13]....
        /*0480*/ 	.word	0x00001410


	//   ....[14]....
        /*0484*/ 	.word	0x00001450


	//   ....[15]....
        /*0488*/ 	.word	0x00001470


	//   ....[16]....
        /*048c*/ 	.word	0x00002d00


	//   ....[17]....
        /*0490*/ 	.word	0x00002fb0


	//   ....[18]....
        /*0494*/ 	.word	0x00003660


	//   ....[19]....
        /*0498*/ 	.word	0x00004040


	//   ....[20]....
        /*049c*/ 	.word	0x000044a0


	//   ....[21]....
        /*04a0*/ 	.word	0x000045d0


	//   ....[22]....
        /*04a4*/ 	.word	0x000046b0


	//   ....[23]....
        /*04a8*/ 	.word	0x000047d0


	//   ....[24]....
        /*04ac*/ 	.word	0x00004c10


	//   ....[25]....
        /*04b0*/ 	.word	0x00004c60


	//   ....[26]....
        /*04b4*/ 	.word	0x00004d20


	//   ....[27]....
        /*04b8*/ 	.word	0x00004ea0


	//   ....[28]....
        /*04bc*/ 	.word	0x00007e80


	//   ....[29]....
        /*04c0*/ 	.word	0x000080b0


	//   ....[30]....
        /*04c4*/ 	.word	0x00008620


	//   ....[31]....
        /*04c8*/ 	.word	0x00008ad0


	//   ....[32]....
        /*04cc*/ 	.word	0x00009150


	//   ....[33]....
        /*04d0*/ 	.word	0x00009250


	//   ....[34]....
        /*04d4*/ 	.word	0x00009360


	//   ....[35]....
        /*04d8*/ 	.word	0x000093b0


	//   ....[36]....
        /*04dc*/ 	.word	0x000094a0


	//   ....[37]....
        /*04e0*/ 	.word	0x000095c0


	//   ....[38]....
        /*04e4*/ 	.word	0x00009690


	//   ....[39]....
        /*04e8*/ 	.word	0x000097c0


	//   ....[40]....
        /*04ec*/ 	.word	0x0000cae0


	//   ....[41]....
        /*04f0*/ 	.word	0x0000cb80


	//   ....[42]....
        /*04f4*/ 	.word	0x0000cbf0


	//   ....[43]....
        /*04f8*/ 	.word	0x0000cd20


	//   ....[44]....
        /*04fc*/ 	.word	0x0000cdb0


	//   ....[45]....
        /*0500*/ 	.word	0x0000cde0


	//   ....[46]....
        /*0504*/ 	.word	0x0000cf70


	//   ....[47]....
        /*0508*/ 	.word	0x0000d450


	//   ....[48]....
        /*050c*/ 	.word	0x00010280


	//   ....[49]....
        /*0510*/ 	.word	0x000109b0


	//   ....[50]....
        /*0514*/ 	.word	0x00010bc0


	//   ....[51]....
        /*0518*/ 	.word	0x00011060


	//   ....[52]....
        /*051c*/ 	.word	0x00011740


	//   ....[53]....
        /*0520*/ 	.word	0x00011850


	//   ....[54]....
        /*0524*/ 	.word	0x000118a0


	//   ....[55]....
        /*0528*/ 	.word	0x00011960


	//   ....[56]....
        /*052c*/ 	.word	0x00011a50


	//   ....[57]....
        /*0530*/ 	.word	0x00011b60


	//   ....[58]....
        /*0534*/ 	.word	0x00011c10


	//   ....[59]....
        /*0538*/ 	.word	0x00011d20


	//   ....[60]....
        /*053c*/ 	.word	0x00013c30


	//   ....[61]....
        /*0540*/ 	.word	0x00013c40


	//   ....[62]....
        /*0544*/ 	.word	0x00013c50


	//   ....[63]....
        /*0548*/ 	.word	0x00013c60


	//   ....[64]....
        /*054c*/ 	.word	0x00013c90


	//   ....[65]....
        /*0550*/ 	.word	0x00013cb0


	//   ....[66]....
        /*0554*/ 	.word	0x00013cd0


	//   ....[67]....
        /*0558*/ 	.word	0x00013ce0


	//   ....[68]....
        /*055c*/ 	.word	0x00015190


	//   ....[69]....
        /*0560*/ 	.word	0x000157e0


	//   ....[70]....
        /*0564*/ 	.word	0x00015800


	//   ....[71]....
        /*0568*/ 	.word	0x00015810


	//   ....[72]....
        /*056c*/ 	.word	0x00015820


	//   ....[73]....
        /*0570*/ 	.word	0x00015830


	//   ....[74]....
        /*0574*/ 	.word	0x00015840


	//   ....[75]....
        /*0578*/ 	.word	0x00015850


	//   ....[76]....
        /*057c*/ 	.word	0x000159b0


	//   ....[77]....
        /*0580*/ 	.word	0x000159c0


	//   ....[78]....
        /*0584*/ 	.word	0x00015ac0


	//   ....[79]....
        /*0588*/ 	.word	0x00015af0


	//   ....[80]....
        /*058c*/ 	.word	0x00015bd0


	//   ....[81]....
        /*0590*/ 	.word	0x00015c00


	//   ....[82]....
        /*0594*/ 	.word	0x00015ce0


	//   ....[83]....
        /*0598*/ 	.word	0x00015d10


	//   ....[84]....
        /*059c*/ 	.word	0x00015df0


	//   ....[85]....
        /*05a0*/ 	.word	0x00015e20


	//   ....[86]....
        /*05a4*/ 	.word	0x00015f00


	//   ....[87]....
        /*05a8*/ 	.word	0x00015f30


	//   ....[88]....
        /*05ac*/ 	.word	0x00016010


	//   ....[89]....
        /*05b0*/ 	.word	0x00016040


	//   ....[90]....
        /*05b4*/ 	.word	0x00016120


	//   ....[91]....
        /*05b8*/ 	.word	0x00016140


	//   ....[92]....
        /*05bc*/ 	.word	0x00016770


	//   ....[93]....
        /*05c0*/ 	.word	0x00016780


	//   ....[94]....
        /*05c4*/ 	.word	0x00016850


	//   ....[95]....
        /*05c8*/ 	.word	0x00016880


	//   ....[96]....
        /*05cc*/ 	.word	0x00016950


	//   ....[97]....
        /*05d0*/ 	.word	0x00016980


	//   ....[98]....
        /*05d4*/ 	.word	0x00016a50


	//   ....[99]....
        /*05d8*/ 	.word	0x00016a80


	//   ....[100]....
        /*05dc*/ 	.word	0x00016b50


	//   ....[101]....
        /*05e0*/ 	.word	0x00016b80


	//   ....[102]....
        /*05e4*/ 	.word	0x00016c50


	//   ....[103]....
        /*05e8*/ 	.word	0x00016c80


	//   ....[104]....
        /*05ec*/ 	.word	0x00016d50


	//   ....[105]....
        /*05f0*/ 	.word	0x00016d80


	//   ....[106]....
        /*05f4*/ 	.word	0x00016e50


	//   ....[107]....
        /*05f8*/ 	.word	0x00016e70


	//----- nvinfo : EIATTR_EXIT_INSTR_OFFSETS
	.align		4
.L_366:
        /*05fc*/ 	.byte	0x04, 0x1c
        /*05fe*/ 	.short	(.L_368 - .L_367)


	//   ....[0]....
.L_367:
        /*0600*/ 	.word	0x00000040


	//   ....[1]....
        /*0604*/ 	.word	0x00016150


	//   ....[2]....
        /*0608*/ 	.word	0x000161b0


	//   ....[3]....
        /*060c*/ 	.word	0x00016210


	//   ....[4]....
        /*0610*/ 	.word	0x00016e80


	//   ....[5]....
        /*0614*/ 	.word	0x00016ed0


	//   ....[6]....
        /*0618*/ 	.word	0x00016f30


	//----- nvinfo : EIATTR_CTAIDZ_USED
	.align		4
.L_368:
        /*061c*/ 	.byte	0x01, 0x04
	.zero		2


	//----- nvinfo : EIATTR_MAX_THREADS
	.align		4
        /*0620*/ 	.byte	0x04, 0x05
        /*0622*/ 	.short	(.L_370 - .L_369)
.L_369:
        /*0624*/ 	.word	0x00000080
        /*0628*/ 	.word	0x00000001
        /*062c*/ 	.word	0x00000001


	//----- nvinfo : EIATTR_CRS_STACK_SIZE
	.align		4
.L_370:
        /*0630*/ 	.byte	0x04, 0x1e
        /*0632*/ 	.short	(.L_372 - .L_371)
.L_371:
        /*0634*/ 	.word	0x00000000
.L_372:


//--------------------- .nv.info._ZN7cutlass13device_kernelIN5flash19enable_sm80_to_sm89INS1_16FlashAttnFwdSm80INS1_25CollectiveMainloopFwdSm80ILi4ELi1ELb0EN4cute5tupleIJNS5_1CILi128EEENS7_ILi48EEES8_EEELi128ENS_10bfloat16_tEfNS_4arch4Sm80ELb0ELb1ELb1ELb1ELb0ELb0ELb1ELb0EEENS1_21CollectiveEpilogueFwdINS6_IJS8_S8_S9_EEENS6_IJNS7_ILi1EEESH_SH_EEESB_SD_Li128ELb1ELb1ELb0ELb0EEENS1_19SingleTileSchedulerILb1ELb0ELb1ELi128EEEEEEEEEvNT_6ParamsE --------------------------
	.section	.nv.info._ZN7cutlass13device_kernelIN5flash19enable_sm80_to_sm89INS1_16FlashAttnFwdSm80INS1_25CollectiveMainloopFwdSm80ILi4ELi1ELb0EN4cute5tupleIJNS5_1CILi128EEENS7_ILi48EEES8_EEELi128ENS_10bfloat16_tEfNS_4arch4Sm80ELb0ELb1ELb1ELb1ELb0ELb0ELb1ELb0EEENS1_21CollectiveEpilogueFwdINS6_IJS8_S8_S9_EEENS6_IJNS7_ILi1EEESH_SH_EEESB_SD_Li128ELb1ELb1ELb0ELb0EEENS1_19SingleTileSchedulerILb1ELb0ELb1ELi128EEEEEEEEEvNT_6ParamsE,"",@"SHT_CUDA_INFO"
	.sectionflags	@""
	.align	4


	//----- nvinfo : EIATTR_CUDA_API_VERSION
	.align		4
        /*0000*/ 	.byte	0x04, 0x37
        /*0002*/ 	.short	(.L_374 - .L_373)
.L_373:
        /*0004*/ 	.word	0x00000082


	//----- nvinfo : EIATTR_SW2861232_WAR
	.align		4
.L_374:
        /*0008*/ 	.byte	0x01, 0x35
	.zero		2


	//----- nvinfo : EIATTR_PARAM_CBANK
	.align		4
        /*000c*/ 	.byte	0x04, 0x0a
        /*000e*/ 	.short	(.L_376 - .L_375)
	.align		4
.L_375:
        /*0010*/ 	.word	index@(.nv.constant0._ZN7cutlass13device_kernelIN5flash19enable_sm80_to_sm89INS1_16FlashAttnFwdSm80INS1_25CollectiveMainloopFwdSm80ILi4ELi1ELb0EN4cute5tupleIJNS5_1CILi128EEENS7_ILi48EEES8_EEELi128ENS_10bfloat16_tEfNS_4arch4Sm80ELb0ELb1ELb1ELb1ELb0ELb0ELb1ELb0EEENS1_21CollectiveEpilogueFwdINS6_IJS8_S8_S9_EEENS6_IJNS7_ILi1EEESH_SH_EEESB_SD_Li128ELb1ELb1ELb0ELb0EEENS1_19SingleTileSchedulerILb1ELb0ELb1ELi128EEEEEEEEEvNT_6ParamsE)
        /*0014*/ 	.short	0x0160
        /*0016*/ 	.short	0x0418


	//----- nvinfo : EIATTR_CBANK_PARAM_SIZE
	.align		4
.L_376:
        /*0018*/ 	.byte	0x03, 0x19
        /*001a*/ 	.short	0x0418


	//----- nvinfo : EIATTR_KPARAM_INFO
	.align		4
        /*001c*/ 	.byte	0x04, 0x17
        /*001e*/ 	.short	(.L_378 - .L_377)
.L_377:
        /*0020*/ 	.word	0x00000000
        /*0024*/ 	.short	0x0000
        /*0026*/ 	.short	0x0000
        /*0028*/ 	.byte	0x00, 0xf0, 0x61, 0x10


	//----- nvinfo : EIATTR_MAXREG_COUNT
	.align		4
.L_378:
        /*002c*/ 	.byte	0x03, 0x1b
        /*002e*/ 	.short	0x00ff


	//----- nvinfo : EIATTR_NUM_BARRIERS
	.align		4
        /*0030*/ 	.byte	0x02, 0x4c
        /*0032*/ 	.byte	0x02
	.zero		1


	//----- nvinfo : EIATTR_ANNOTATIONS
	.align		4
        /*0034*/ 	.byte	0x04, 0x55
        /*0036*/ 	.short	(.L_380 - .L_379)


	//   ....[0]....
.L_379:
        /* <DEDUP_REMOVED lines=45> */


	//----- nvinfo : EIATTR_MERCURY_ISA_VERSION
	.align		4
.L_380:
        /*02f8*/ 	.byte	0x03, 0x5f
        /*02fa*/ 	.short	0x0000


	//----- nvinfo : EIATTR_COOP_GROUP_MASK_REGIDS
	.align		4
        /*02fc*/ 	.byte	0x04, 0x29
        /*02fe*/ 	.short	(.L_382 - .L_381)


	//   ....[0]....
.L_381:
        /*0300*/ 	.word	0xffffffff


	//   ....[1]....
        /*0304*/ 	.word	0xffffffff


	//   ....[2]....
        /*0308*/ 	.word	0xffffffff


	//   ....[3]....
        /*030c*/ 	.word	0xffffffff


	//   ....[4]....
        /*0310*/ 	.word	0xffffffff


	//   ....[5]....
        /*0314*/ 	.word	0xffffffff


	//   ....[6]....
        /*0318*/ 	.word	0xffffffff


	//   ....[7]....
        /*031c*/ 	.word	0xffffffff


	//   ....[8]....
        /*0320*/ 	.word	0xffffffff


	//   ....[9]....
        /*0324*/ 	.word	0xffffffff


	//   ....[10]....
        /*0328*/ 	.word	0xffffffff


	//   ....[11]....
        /*032c*/ 	.word	0xffffffff


	//   ....[12]....
        /*0330*/ 	.word	0xffffffff


	//   ....[13]....
        /*0334*/ 	.word	0xffffffff


	//   ....[14]....
        /*0338*/ 	.word	0xffffffff


	//   ....[15]....
        /*033c*/ 	.word	0xffffffff


	//   ....[16]....
        /*0340*/ 	.word	0xffffffff


	//   ....[17]....
        /*0344*/ 	.word	0xffffffff


	//   ....[18]....
        /*0348*/ 	.word	0xffffffff


	//   ....[19]....
        /*034c*/ 	.word	0xffffffff


	//   ....[20]....
        /*0350*/ 	.word	0xffffffff


	//   ....[21]....
        /*0354*/ 	.word	0xffffffff


	//   ....[22]....
        /*0358*/ 	.word	0xffffffff


	//   ....[23]....
        /*035c*/ 	.word	0xffffffff


	//   ....[24]....
        /*0360*/ 	.word	0xffffffff


	//   ....[25]....
        /*0364*/ 	.word	0xffffffff


	//   ....[26]....
        /*0368*/ 	.word	0xffffffff


	//   ....[27]....
        /*036c*/ 	.word	0xffffffff


	//   ....[28]....
        /*0370*/ 	.word	0xffffffff


	//   ....[29]....
        /*0374*/ 	.word	0xffffffff


	//   ....[30]....
        /*0378*/ 	.word	0xffffffff


	//   ....[31]....
        /*037c*/ 	.word	0xffffffff


	//   ....[32]....
        /*0380*/ 	.word	0xffffffff


	//   ....[33]....
        /*0384*/ 	.word	0xffffffff


	//   ....[34]....
        /*0388*/ 	.word	0xffffffff


	//   ....[35]....
        /*038c*/ 	.word	0xffffffff


	//   ....[36]....
        /*0390*/ 	.word	0xffffffff


	//   ....[37]....
        /*0394*/ 	.word	0xffffffff


	//   ....[38]....
        /*0398*/ 	.word	0xffffffff


	//   ....[39]....
        /*039c*/ 	.word	0xffffffff


	//   ....[40]....
        /*03a0*/ 	.word	0xffffffff


	//   ....[41]....
        /*03a4*/ 	.word	0xffffffff


	//   ....[42]....
        /*03a8*/ 	.word	0xffffffff


	//   ....[43]....
        /*03ac*/ 	.word	0xffffffff


	//   ....[44]....
        /*03b0*/ 	.word	0xffffffff


	//   ....[45]....
        /*03b4*/ 	.word	0xffffffff


	//   ....[46]....
        /*03b8*/ 	.word	0xffffffff


	//   ....[47]....
        /*03bc*/ 	.word	0xffffffff


	//   ....[48]....
        /*03c0*/ 	.word	0xffffffff


	//   ....[49]....
        /*03c4*/ 	.word	0xffffffff


	//   ....[50]....
        /*03c8*/ 	.word	0xffffffff


	//   ....[51]....
        /*03cc*/ 	.word	0xffffffff


	//   ....[52]....
        /*03d0*/ 	.word	0xffffffff


	//   ....[53]....
        /*03d4*/ 	.word	0xffffffff


	//   ....[54]....
        /*03d8*/ 	.word	0xffffffff


	//   ....[55]....
        /*03dc*/ 	.word	0xffffffff


	//   ....[56]....
        /*03e0*/ 	.word	0xffffffff


	//   ....[57]....
        /*03e4*/ 	.word	0xffffffff


	//   ....[58]....
        /*03e8*/ 	.word	0xffffffff


	//   ....[59]....
        /*03ec*/ 	.word	0xffffffff


	//   ....[60]....
        /*03f0*/ 	.word	0xffffffff


	//   ....[61]....
        /*03f4*/ 	.word	0xffffffff


	//   ....[62]....
        /*03f8*/ 	.word	0xffffffff


	//   ....[63]....
        /*03fc*/ 	.word	0xffffffff


	//   ....[64]....
        /*0400*/ 	.word	0xffffffff


	//   ....[65]....
        /*0404*/ 	.word	0xffffffff


	//   ....[66]....
        /*0408*/ 	.word	0xffffffff


	//   ....[67]....
        /*040c*/ 	.word	0xffffffff


	//   ....[68]....
        /*0410*/ 	.word	0xffffffff


	//   ....[69]....
        /*0414*/ 	.word	0xffffffff


	//   ....[70]....
        /*0418*/ 	.word	0xffffffff


	//   ....[71]....
        /*041c*/ 	.word	0xffffffff


	//   ....[72]....
        /*0420*/ 	.word	0xffffffff


	//   ....[73]....
        /*0424*/ 	.word	0xffffffff


	//   ....[74]....
        /*0428*/ 	.word	0xffffffff


	//   ....[75]....
        /*042c*/ 	.word	0xffffffff


	//   ....[76]....
        /*0430*/ 	.word	0xffffffff


	//   ....[77]....
        /*0434*/ 	.word	0xffffffff


	//   ....[78]....
        /*0438*/ 	.word	0xffffffff


	//   ....[79]....
        /*043c*/ 	.word	0xffffffff


	//   ....[80]....
        /*0440*/ 	.word	0xffffffff


	//   ....[81]....
        /*0444*/ 	.word	0xffffffff


	//   ....[82]....
        /*0448*/ 	.word	0xffffffff


	//   ....[83]....
        /*044c*/ 	.word	0xffffffff


	//   ....[84]....
        /*0450*/ 	.word	0xffffffff


	//   ....[85]....
        /*0454*/ 	.word	0xffffffff


	//   ....[86]....
        /*0458*/ 	.word	0xffffffff


	//   ....[87]....
        /*045c*/ 	.word	0xffffffff


	//   ....[88]....
        /*0460*/ 	.word	0xffffffff


	//   ....[89]....
        /*0464*/ 	.word	0xffffffff


	//   ....[90]....
        /*0468*/ 	.word	0xffffffff


	//   ....[91]....
        /*046c*/ 	.word	0xffffffff


	//   ....[92]....
        /*0470*/ 	.word	0xffffffff


	//   ....[93]....
        /*0474*/ 	.word	0xffffffff


	//   ....[94]....
        /*0478*/ 	.word	0xffffffff


	//   ....[95]....
        /*047c*/ 	.word	0xffffffff


	//   ....[96]....
        /*0480*/ 	.word	0xffffffff


	//   ....[97]....
        /*0484*/ 	.word	0xffffffff


	//   ....[98]....
        /*0488*/ 	.word	0xffffffff


	//   ....[99]....
        /*048c*/ 	.word	0xffffffff


	//   ....[100]....
        /*0490*/ 	.word	0xffffffff


	//   ....[101]....
        /*0494*/ 	.word	0xffffffff


	//   ....[102]....
        /*0498*/ 	.word	0xffffffff


	//   ....[103]....
        /*049c*/ 	.word	0xffffffff


	//   ....[104]....
        /*04a0*/ 	.word	0xffffffff


	//   ....[105]....
        /*04a4*/ 	.word	0xffffffff


	//   ....[106]....
        /*04a8*/ 	.word	0xffffffff


	//   ....[107]....
        /*04ac*/ 	.word	0xffffffff


	//   ....[108]....
        /*04b0*/ 	.word	0xffffffff


	//----- nvinfo : EIATTR_COOP_GROUP_INSTR_OFFSETS
	.align		4
.L_382:
        /*04b4*/ 	.byte	0x04, 0x28
        /*04b6*/ 	.short	(.L_384 - .L_383)


	//   ....[0]....
.L_383:
        /*04b8*/ 	.word	0x00000090


	//   ....[1]....
        /*04bc*/ 	.word	0x00001650


	//   ....[2]....
        /*04c0*/ 	.word	0x00001680


	//   ....[3]....
        /*04c4*/ 	.word	0x00001900


	//   ....[4]....
        /*04c8*/ 	.word	0x00001930


	//   ....[5]....
        /*04cc*/ 	.word	0x00001a10


	//   ....[6]....
        /*04d0*/ 	.word	0x00001a40


	//   ....[7]....
        /*04d4*/ 	.word	0x00001b20


	//   ....[8]....
        /*04d8*/ 	.word	0x00001b50


	//   ....[9]....
        /*04dc*/ 	.word	0x00001c30


	//   ....[10]....
        /*04e0*/ 	.word	0x00001c60


	//   ....[11]....
        /*04e4*/ 	.word	0x00001d40


	//   ....[12]....
        /*04e8*/ 	.word	0x00001d70


	//   ....[13]....
        /*04ec*/ 	.word	0x00001e50


	//   ....[14]....
        /*04f0*/ 	.word	0x00001e80


	//   ....[15]....
        /*04f4*/ 	.word	0x00001f60


	//   ....[16]....
        /*04f8*/ 	.word	0x00001fa0


	//   ....[17]....
        /*04fc*/ 	.word	0x000036a0


	//   ....[18]....
        /*0500*/ 	.word	0x00003ef0


	//   ....[19]....
        /*0504*/ 	.word	0x00004640


	//   ....[20]....
        /*0508*/ 	.word	0x00004d90


	//   ....[21]....
        /*050c*/ 	.word	0x000051e0


	//   ....[22]....
        /*0510*/ 	.word	0x00005220


	//   ....[23]....
        /*0514*/ 	.word	0x00005390


	//   ....[24]....
        /*0518*/ 	.word	0x000053d0


	//   ....[25]....
        /*051c*/ 	.word	0x000059a0


	//   ....[26]....
        /*0520*/ 	.word	0x00005a70


	//   ....[27]....
        /*0524*/ 	.word	0x00005ac0


	//   ....[28]....
        /*0528*/ 	.word	0x00005cf0


	//   ....[29]....
        /*052c*/ 	.word	0x00008a40


	//   ....[30]....
        /*0530*/ 	.word	0x00008d10


	//   ....[31]....
        /*0534*/ 	.word	0x00009330


	//   ....[32]....
        /*0538*/ 	.word	0x00009930


	//   ....[33]....
        /*053c*/ 	.word	0x0000a160


	//   ....[34]....
        /*0540*/ 	.word	0x0000a1d0


	//   ....[35]....
        /*0544*/ 	.word	0x0000a300


	//   ....[36]....
        /*0548*/ 	.word	0x0000a350


	//   ....[37]....
        /*054c*/ 	.word	0x0000a750


	//   ....[38]....
        /*0550*/ 	.word	0x0000a790


	//   ....[39]....
        /*0554*/ 	.word	0x0000a810


	//   ....[40]....
        /*0558*/ 	.word	0x0000a8d0


	//   ....[41]....
        /*055c*/ 	.word	0x0000db50


	//   ....[42]....
        /*0560*/ 	.word	0x0000dbe0


	//   ....[43]....
        /*0564*/ 	.word	0x0000dc60


	//   ....[44]....
        /*0568*/ 	.word	0x0000dda0


	//   ....[45]....
        /*056c*/ 	.word	0x0000de30


	//   ....[46]....
        /*0570*/ 	.word	0x0000de60


	//   ....[47]....
        /*0574*/ 	.word	0x0000dff0


	//   ....[48]....
        /*0578*/ 	.word	0x0000e4c0


	//   ....[49]....
        /*057c*/ 	.word	0x00011440


	//   ....[50]....
        /*0580*/ 	.word	0x00011810


	//   ....[51]....
        /*0584*/ 	.word	0x00011e20


	//   ....[52]....
        /*0588*/ 	.word	0x00012410


	//   ....[53]....
        /*058c*/ 	.word	0x00012c30


	//   ....[54]....
        /*0590*/ 	.word	0x00012ca0


	//   ....[55]....
        /*0594*/ 	.word	0x00012dd0


	//   ....[56]....
        /*0598*/ 	.word	0x00012e20


	//   ....[57]....
        /*059c*/ 	.word	0x00013220


	//   ....[58]....
        /*05a0*/ 	.word	0x00013260


	//   ....[59]....
        /*05a4*/ 	.word	0x000132e0


	//   ....[60]....
        /*05a8*/ 	.word	0x000133a0


	//   ....[61]....
        /*05ac*/ 	.word	0x00015160


	//   ....[62]....
        /*05b0*/ 	.word	0x00015170


	//   ....[63]....
        /*05b4*/ 	.word	0x00015180


	//   ....[64]....
        /*05b8*/ 	.word	0x00015190


	//   ....[65]....
        /*05bc*/ 	.word	0x000151c0


	//   ....[66]....
        /*05c0*/ 	.word	0x000151e0


	//   ....[67]....
        /*05c4*/ 	.word	0x00015200


	//   ....[68]....
        /*05c8*/ 	.word	0x00015210


	//   ....[69]....
        /*05cc*/ 	.word	0x00016d90


	//   ....[70]....
        /*05d0*/ 	.word	0x00016db0


	//   ....[71]....
        /*05d4*/ 	.word	0x00016de0


	//   ....[72]....
        /*05d8*/ 	.word	0x00016e00


	//   ....[73]....
        /*05dc*/ 	.word	0x00016e20


	//   ....[74]....
        /*05e0*/ 	.word	0x00016e40


	//   ....[75]....
        /*05e4*/ 	.word	0x00016e50


	//   ....[76]....
        /*05e8*/ 	.word	0x00016e60


	//   ....[77]....
        /*05ec*/ 	.word	0x000170a0


	//   ....[78]....
        /*05f0*/ 	.word	0x000170b0


	//   ....[79]....
        /*05f4*/ 	.word	0x000171b0


	//   ....[80]....
        /*05f8*/ 	.word	0x000171e0


	//   ....[81]....
        /*05fc*/ 	.word	0x000172c0


	//   ....[82]....
        /*0600*/ 	.word	0x000172f0


	//   ....[83]....
        /*0604*/ 	.word	0x000173d0


	//   ....[84]....
        /*0608*/ 	.word	0x00017400


	//   ....[85]....
        /*060c*/ 	.word	0x000174e0


	//   ....[86]....
        /*0610*/ 	.word	0x00017510


	//   ....[87]....
        /*0614*/ 	.word	0x000175f0


	//   ....[88]....
        /*0618*/ 	.word	0x00017620


	//   ....[89]....
        /*061c*/ 	.word	0x00017700


	//   ....[90]....
        /*0620*/ 	.word	0x00017730


	//   ....[91]....
        /*0624*/ 	.word	0x00017810


	//   ....[92]....
        /*0628*/ 	.word	0x00017830


	//   ....[93]....
        /*062c*/ 	.word	0x00017fe0


	//   ....[94]....
        /*0630*/ 	.word	0x00017ff0


	//   ....[95]....
        /*0634*/ 	.word	0x000180c0


	//   ....[96]....
        /*0638*/ 	.word	0x000180f0


	//   ....[97]....
        /*063c*/ 	.word	0x000181c0


	//   ....[98]....
        /*0640*/ 	.word	0x000181f0


	//   ....[99]....
        /*0644*/ 	.word	0x000182c0


	//   ....[100]....
        /*0648*/ 	.word	0x000182f0


	//   ....[101]....
        /*064c*/ 	.word	0x000183c0


	//   ....[102]....
        /*0650*/ 	.word	0x000183f0


	//   ....[103]....
        /*0654*/ 	.word	0x000184c0


	//   ....[104]....
        /*0658*/ 	.word	0x000184f0


	//   ....[105]....
        /*065c*/ 	.word	0x000185c0


	//   ....[106]....
        /*0660*/ 	.word	0x000185f0


	//   ....[107]....
        /*0664*/ 	.word	0x000186c0


	//   ....[108]....
        /*0668*/ 	.word	0x000186e0


	//----- nvinfo : EIATTR_EXIT_INSTR_OFFSETS
	.align		4
.L_384:
        /*066c*/ 	.byte	0x04, 0x1c
        /*066e*/ 	.short	(.L_386 - .L_385)


	//   ....[0]....
.L_385:
        /*0670*/ 	.word	0x00000350


	//   ....[1]....
        /*0674*/ 	.word	0x00017840


	//   ....[2]....
        /*0678*/ 	.word	0x000178a0


	//   ....[3]....
        /*067c*/ 	.word	0x00017900


	//   ....[4]....
        /*0680*/ 	.word	0x000186f0


	//   ....[5]....
        /*0684*/ 	.word	0x00018740


	//   ....[6]....
        /*0688*/ 	.word	0x000187a0


	//----- nvinfo : EIATTR_CTAIDZ_USED
	.align		4
.L_386:
        /*068c*/ 	.byte	0x01, 0x04
	.zero		2


	//----- nvinfo : EIATTR_MAX_THREADS
	.align		4
        /*0690*/ 	.byte	0x04, 0x05
        /*0692*/ 	.short	(.L_388 - .L_387)
.L_387:
        /*0694*/ 	.word	0x00000080
        /*0698*/ 	.word	0x00000001
        /*069c*/ 	.word	0x00000001


	//----- nvinfo : EIATTR_CRS_STACK_SIZE
	.align		4
.L_388:
        /*06a0*/ 	.byte	0x04, 0x1e
        /*06a2*/ 	.short	(.L_390 - .L_389)
.L_389:
        /*06a4*/ 	.word	0x00000000
.L_390:


//--------------------- .nv.info._ZN7cutlass13device_kernelIN5flash19enable_sm80_to_sm89INS1_16FlashAttnFwdSm80INS1_25CollectiveMainloopFwdSm80ILi4ELi1ELb0EN4cute5tupleIJNS5_1CILi128EEENS7_ILi48EEES8_EEELi128ENS_10bfloat16_tEfNS_4arch4Sm80ELb0ELb1ELb1ELb1ELb0ELb1ELb1ELb0EEENS1_21CollectiveEpilogueFwdINS6_IJS8_S8_S9_EEENS6_IJNS7_ILi1EEESH_SH_EEESB_SD_Li128ELb1ELb1ELb0ELb0EEENS1_19SingleTileSchedulerILb1ELb0ELb1ELi128EEEEEEEEEvNT_6ParamsE --------------------------
	.section	.nv.info._ZN7cutlass13device_kernelIN5flash19enable_sm80_to_sm89INS1_16FlashAttnFwdSm80INS1_25CollectiveMainloopFwdSm80ILi4ELi1ELb0EN4cute5tupleIJNS5_1CILi128EEENS7_ILi48EEES8_EEELi128ENS_10bfloat16_tEfNS_4arch4Sm80ELb0ELb1ELb1ELb1ELb0ELb1ELb1ELb0EEENS1_21CollectiveEpilogueFwdINS6_IJS8_S8_S9_EEENS6_IJNS7_ILi1EEESH_SH_EEESB_SD_Li128ELb1ELb1ELb0ELb0EEENS1_19SingleTileSchedulerILb1ELb0ELb1ELi128EEEEEEEEEvNT_6ParamsE,"",@"SHT_CUDA_INFO"
	.sectionflags	@""
	.align	4


	//----- nvinfo : EIATTR_CUDA_API_VERSION
	.align		4
        /*0000*/ 	.byte	0x04, 0x37
        /*0002*/ 	.short	(.L_392 - .L_391)
.L_391:
        /*0004*/ 	.word	0x00000082


	//----- nvinfo : EIATTR_SW2861232_WAR
	.align		4
.L_392:
        /*0008*/ 	.byte	0x01, 0x35
	.zero		2


	//----- nvinfo : EIATTR_PARAM_CBANK
	.align		4
        /*000c*/ 	.byte	0x04, 0x0a
        /*000e*/ 	.short	(.L_394 - .L_393)
	.align		4
.L_393:
        /*0010*/ 	.word	index@(.nv.constant0._ZN7cutlass13device_kernelIN5flash19enable_sm80_to_sm89INS1_16FlashAttnFwdSm80INS1_25CollectiveMainloopFwdSm80ILi4ELi1ELb0EN4cute5tupleIJNS5_1CILi128EEENS7_ILi48EEES8_EEELi128ENS_10bfloat16_tEfNS_4arch4Sm80ELb0ELb1ELb1ELb1ELb0ELb1ELb1ELb0EEENS1_21CollectiveEpilogueFwdINS6_IJS8_S8_S9_EEENS6_IJNS7_ILi1EEESH_SH_EEESB_SD_Li128ELb1ELb1ELb0ELb0EEENS1_19SingleTileSchedulerILb1ELb0ELb1ELi128EEEEEEEEEvNT_6ParamsE)
        /*0014*/ 	.short	0x0160
        /*0016*/ 	.short	0x0418


	//----- nvinfo : EIATTR_CBANK_PARAM_SIZE
	.align		4
.L_394:
        /*0018*/ 	.byte	0x03, 0x19
        /*001a*/ 	.short	0x0418


	//----- nvinfo : EIATTR_KPARAM_INFO
	.align		4
        /*001c*/ 	.byte	0x04, 0x17
        /*001e*/ 	.short	(.L_396 - .L_395)
.L_395:
        /*0020*/ 	.word	0x00000000
        /*0024*/ 	.short	0x0000
        /*0026*/ 	.short	0x0000
        /*0028*/ 	.byte	0x00, 0xf0, 0x61, 0x10


	//----- nvinfo : EIATTR_MAXREG_COUNT
	.align		4
.L_396:
        /*002c*/ 	.byte	0x03, 0x1b
        /*002e*/ 	.short	0x00ff


	//----- nvinfo : EIATTR_NUM_BARRIERS
	.align		4
        /*0030*/ 	.byte	0x02, 0x4c
        /*0032*/ 	.byte	0x02
	.zero		1


	//----- nvinfo : EIATTR_ANNOTATIONS
	.align		4
        /*0034*/ 	.byte	0x04, 0x55
        /*0036*/ 	.short	(.L_398 - .L_397)


	//   ....[0]....
.L_397:
        /* <DEDUP_REMOVED lines=69> */


	//----- nvinfo : EIATTR_MERCURY_ISA_VERSION
	.align		4
.L_398:
        /*0470*/ 	.byte	0x03, 0x5f
        /*0472*/ 	.short	0x0000


	//----- nvinfo : EIATTR_COOP_GROUP_MASK_REGIDS
	.align		4
        /*0474*/ 	.byte	0x04, 0x29
        /*0476*/ 	.short	(.L_400 - .L_399)


	//   ....[0]....
.L_399:
        /*0478*/ 	.word	0xffffffff


	//   ....[1]....
        /*047c*/ 	.word	0xffffffff


	//   ....[2]....
        /*0480*/ 	.word	0xffffffff


	//   ....[3]....
        /*0484*/ 	.word	0xffffffff


	//   ....[4]....
        /*0488*/ 	.word	0xffffffff


	//   ....[5]....
        /*048c*/ 	.word	0xffffffff


	//   ....[6]....
        /*0490*/ 	.word	0xffffffff


	//   ....[7]....
        /*0494*/ 	.word	0xffffffff


	//   ....[8]....
        /*0498*/ 	.word	0xffffffff


	//   ....[9]....
        /*049c*/ 	.word	0xffffffff


	//   ....[10]....
        /*04a0*/ 	.word	0xffffffff


	//   ....[11]....
        /*04a4*/ 	.word	0xffffffff


	//   ....[12]....
        /*04a8*/ 	.word	0xffffffff


	//   ....[13]....
        /*04ac*/ 	.word	0xffffffff


	//   ....[14]....
        /*04b0*/ 	.word	0xffffffff


	//   ....[15]....
        /*04b4*/ 	.word	0xffffffff


	//   ....[16]....
        /*04b8*/ 	.word	0xffffffff


	//   ....[17]....
        /*04bc*/ 	.word	0xffffffff


	//   ....[18]....
        /*04c0*/ 	.word	0xffffffff


	//   ....[19]....
        /*04c4*/ 	.word	0xffffffff


	//   ....[20]....
        /*04c8*/ 	.word	0xffffffff


	//   ....[21]....
        /*04cc*/ 	.word	0xffffffff


	//   ....[22]....
        /*04d0*/ 	.word	0xffffffff


	//   ....[23]....
        /*04d4*/ 	.word	0xffffffff


	//   ....[24]....
        /*04d8*/ 	.word	0xffffffff


	//   ....[25]....
        /*04dc*/ 	.word	0xffffffff


	//   ....[26]....
        /*04e0*/ 	.word	0xffffffff


	//   ....[27]....
        /*04e4*/ 	.word	0xffffffff


	//   ....[28]....
        /*04e8*/ 	.word	0xffffffff


	//   ....[29]....
        /*04ec*/ 	.word	0xffffffff


	//   ....[30]....
        /*04f0*/ 	.word	0xffffffff


	//   ....[31]....
        /*04f4*/ 	.word	0xffffffff


	//   ....[32]....
        /*04f8*/ 	.word	0xffffffff


	//   ....[33]....
        /*04fc*/ 	.word	0xffffffff


	//   ....[34]....
        /*0500*/ 	.word	0xffffffff


	//   ....[35]....
        /*0504*/ 	.word	0xffffffff


	//   ....[36]....
        /*0508*/ 	.word	0xffffffff


	//   ....[37]....
        /*050c*/ 	.word	0xffffffff


	//   ....[38]....
        /*0510*/ 	.word	0xffffffff


	//   ....[39]....
        /*0514*/ 	.word	0xffffffff


	//   ....[40]....
        /*0518*/ 	.word	0xffffffff


	//   ....[41]....
        /*051c*/ 	.word	0xffffffff


	//   ....[42]....
        /*0520*/ 	.word	0xffffffff


	//   ....[43]....
        /*0524*/ 	.word	0xffffffff


	//   ....[44]....
        /*0528*/ 	.word	0xffffffff


	//   ....[45]....
        /*052c*/ 	.word	0xffffffff


	//   ....[46]....
        /*0530*/ 	.word	0xffffffff


	//   ....[47]....
        /*0534*/ 	.word	0xffffffff


	//   ....[48]....
        /*0538*/ 	.word	0xffffffff


	//   ....[49]....
        /*053c*/ 	.word	0xffffffff


	//   ....[50]....
        /*0540*/ 	.word	0xffffffff


	//   ....[51]....
        /*0544*/ 	.word	0xffffffff


	//   ....[52]....
        /*0548*/ 	.word	0xffffffff


	//   ....[53]....
        /*054c*/ 	.word	0xffffffff


	//   ....[54]....
        /*0550*/ 	.word	0xffffffff


	//   ....[55]....
        /*0554*/ 	.word	0xffffffff


	//   ....[56]....
        /*0558*/ 	.word	0xffffffff


	//   ....[57]....
        /*055c*/ 	.word	0xffffffff


	//   ....[58]....
        /*0560*/ 	.word	0xffffffff


	//   ....[59]....
        /*0564*/ 	.word	0xffffffff


	//   ....[60]....
        /*0568*/ 	.word	0xffffffff


	//   ....[61]....
        /*056c*/ 	.word	0xffffffff


	//   ....[62]....
        /*0570*/ 	.word	0xffffffff


	//   ....[63]....
        /*0574*/ 	.word	0xffffffff


	//   ....[64]....
        /*0578*/ 	.word	0xffffffff


	//   ....[65]....
        /*057c*/ 	.word	0xffffffff


	//   ....[66]....
        /*0580*/ 	.word	0xffffffff


	//   ....[67]....
        /*0584*/ 	.word	0xffffffff


	//   ....[68]....
        /*0588*/ 	.word	0xffffffff


	//   ....[69]....
        /*058c*/ 	.word	0xffffffff


	//   ....[70]....
        /*0590*/ 	.word	0xffffffff


	//   ....[71]....
        /*0594*/ 	.word	0xffffffff


	//   ....[72]....
        /*0598*/ 	.word	0xffffffff


	//   ....[73]....
        /*059c*/ 	.word	0xffffffff


	//   ....[74]....
        /*05a0*/ 	.word	0xffffffff


	//   ....[75]....
        /*05a4*/ 	.word	0xffffffff


	//   ....[76]....
        /*05a8*/ 	.word	0xffffffff


	//   ....[77]....
        /*05ac*/ 	.word	0xffffffff


	//   ....[78]....
        /*05b0*/ 	.word	0xffffffff


	//   ....[79]....
        /*05b4*/ 	.word	0xffffffff


	//   ....[80]....
        /*05b8*/ 	.word	0xffffffff


	//   ....[81]....
        /*05bc*/ 	.word	0xffffffff


	//   ....[82]....
        /*05c0*/ 	.word	0xffffffff


	//   ....[83]....
        /*05c4*/ 	.word	0xffffffff


	//   ....[84]....
        /*05c8*/ 	.word	0xffffffff


	//   ....[85]....
        /*05cc*/ 	.word	0xffffffff


	//   ....[86]....
        /*05d0*/ 	.word	0xffffffff


	//   ....[87]....
        /*05d4*/ 	.word	0xffffffff


	//   ....[88]....
        /*05d8*/ 	.word	0xffffffff


	//   ....[89]....
        /*05dc*/ 	.word	0xffffffff


	//   ....[90]....
        /*05e0*/ 	.word	0xffffffff


	//   ....[91]....
        /*05e4*/ 	.word	0xffffffff


	//   ....[92]....
        /*05e8*/ 	.word	0xffffffff


	//   ....[93]....
        /*05ec*/ 	.word	0xffffffff


	//   ....[94]....
        /*05f0*/ 	.word	0xffffffff


	//   ....[95]....
        /*05f4*/ 	.word	0xffffffff


	//   ....[96]....
        /*05f8*/ 	.word	0xffffffff


	//   ....[97]....
        /*05fc*/ 	.word	0xffffffff


	//   ....[98]....
        /*0600*/ 	.word	0xffffffff


	//   ....[99]....
        /*0604*/ 	.word	0xffffffff


	//   ....[100]....
        /*0608*/ 	.word	0xffffffff


	//   ....[101]....
        /*060c*/ 	.word	0xffffffff


	//   ....[102]....
        /*0610*/ 	.word	0xffffffff


	//   ....[103]....
        /*0614*/ 	.word	0xffffffff


	//   ....[104]....
        /*0618*/ 	.word	0xffffffff


	//   ....[105]....
        /*061c*/ 	.word	0xffffffff


	//   ....[106]....
        /*0620*/ 	.word	0xffffffff


	//   ....[107]....
        /*0624*/ 	.word	0xffffffff


	//   ....[108]....
        /*0628*/ 	.word	0xffffffff


	//   ....[109]....
        /*062c*/ 	.word	0xffffffff


	//   ....[110]....
        /*0630*/ 	.word	0xffffffff


	//   ....[111]....
        /*0634*/ 	.word	0xffffffff


	//   ....[112]....
        /*0638*/ 	.word	0xffffffff


	//   ....[113]....
        /*063c*/ 	.word	0xffffffff


	//   ....[114]....
        /*0640*/ 	.word	0xffffffff


	//   ....[115]....
        /*0644*/ 	.word	0xffffffff


	//   ....[116]....
        /*0648*/ 	.word	0xffffffff


	//   ....[117]....
        /*064c*/ 	.word	0xffffffff


	//   ....[118]....
        /*0650*/ 	.word	0xffffffff


	//   ....[119]....
        /*0654*/ 	.word	0xffffffff


	//   ....[120]....
        /*0658*/ 	.word	0xffffffff


	//   ....[121]....
        /*065c*/ 	.word	0xffffffff


	//   ....[122]....
        /*0660*/ 	.word	0xffffffff


	//   ....[123]....
        /*0664*/ 	.word	0xffffffff


	//   ....[124]....
        /*0668*/ 	.word	0xffffffff


	//   ....[125]....
        /*066c*/ 	.word	0xffffffff


	//   ....[126]....
        /*0670*/ 	.word	0xffffffff


	//   ....[127]....
        /*0674*/ 	.word	0xffffffff


	//   ....[128]....
        /*0678*/ 	.word	0xffffffff


	//   ....[129]....
        /*067c*/ 	.word	0xffffffff


	//   ....[130]....
        /*0680*/ 	.word	0xffffffff


	//   ....[131]....
        /*0684*/ 	.word	0xffffffff


	//   ....[132]....
        /*0688*/ 	.word	0xffffffff


	//   ....[133]....
        /*068c*/ 	.word	0xffffffff


	//   ....[134]....
        /*0690*/ 	.word	0xffffffff


	//   ....[135]....
        /*0694*/ 	.word	0xffffffff


	//   ....[136]....
        /*0698*/ 	.word	0xffffffff


	//   ....[137]....
        /*069c*/ 	.word	0xffffffff


	//   ....[138]....
        /*06a0*/ 	.word	0xffffffff


	//   ....[139]....
        /*06a4*/ 	.word	0xffffffff


	//   ....[140]....
        /*06a8*/ 	.word	0xffffffff


	//   ....[141]....
        /*06ac*/ 	.word	0xffffffff


	//   ....[142]....
        /*06b0*/ 	.word	0xffffffff


	//   ....[143]....
        /*06b4*/ 	.word	0xffffffff


	//   ....[144]....
        /*06b8*/ 	.word	0xffffffff


	//   ....[145]....
        /*06bc*/ 	.word	0xffffffff


	//   ....[146]....
        /*06c0*/ 	.word	0xffffffff


	//   ....[147]....
        /*06c4*/ 	.word	0xffffffff


	//   ....[148]....
        /*06c8*/ 	.word	0xffffffff


	//   ....[149]....
        /*06cc*/ 	.word	0xffffffff


	//   ....[150]....
        /*06d0*/ 	.word	0xffffffff


	//   ....[151]....
        /*06d4*/ 	.word	0xffffffff


	//   ....[152]....
        /*06d8*/ 	.word	0xffffffff


	//   ....[153]....
        /*06dc*/ 	.word	0xffffffff


	//   ....[154]....
        /*06e0*/ 	.word	0xffffffff


	//   ....[155]....
        /*06e4*/ 	.word	0xffffffff


	//   ....[156]....
        /*06e8*/ 	.word	0xffffffff


	//   ....[157]....
        /*06ec*/ 	.word	0xffffffff


	//   ....[158]....
        /*06f0*/ 	.word	0xffffffff


	//   ....[159]....
        /*06f4*/ 	.word	0xffffffff


	//   ....[160]....
        /*06f8*/ 	.word	0xffffffff


	//   ....[161]....
        /*06fc*/ 	.word	0xffffffff


	//   ....[162]....
        /*0700*/ 	.word	0xffffffff


	//   ....[163]....
        /*0704*/ 	.word	0xffffffff


	//   ....[164]....
        /*0708*/ 	.word	0xffffffff


	//   ....[165]....
        /*070c*/ 	.word	0xffffffff


	//   ....[166]....
        /*0710*/ 	.word	0xffffffff


	//   ....[167]....
        /*0714*/ 	.word	0xffffffff


	//   ....[168]....
        /*0718*/ 	.word	0xffffffff


	//   ....[169]....
        /*071c*/ 	.word	0xffffffff


	//   ....[170]....
        /*0720*/ 	.word	0xffffffff


	//   ....[171]....
        /*0724*/ 	.word	0xffffffff


	//   ....[172]....
        /*0728*/ 	.word	0xffffffff


	//   ....[173]....
        /*072c*/ 	.word	0xffffffff


	//   ....[174]....
        /*0730*/ 	.word	0xffffffff


	//   ....[175]....
        /*0734*/ 	.word	0xffffffff


	//   ....[176]....
        /*0738*/ 	.word	0xffffffff


	//   ....[177]....
        /*073c*/ 	.word	0xffffffff


	//   ....[178]....
        /*0740*/ 	.word	0xffffffff


	//   ....[179]....
        /*0744*/ 	.word	0xffffffff


	//   ....[180]....
        /*0748*/ 	.word	0xffffffff


	//   ....[181]....
        /*074c*/ 	.word	0xffffffff


	//   ....[182]....
        /*0750*/ 	.word	0xffffffff


	//   ....[183]....
        /*0754*/ 	.word	0xffffffff


	//   ....[184]....
        /*0758*/ 	.word	0xffffffff


	//   ....[185]....
        /*075c*/ 	.word	0xffffffff


	//   ....[186]....
        /*0760*/ 	.word	0xffffffff


	//   ....[187]....
        /*0764*/ 	.word	0xffffffff


	//   ....[188]....
        /*0768*/ 	.word	0xffffffff


	//   ....[189]....
        /*076c*/ 	.word	0xffffffff


	//   ....[190]....
        /*0770*/ 	.word	0xffffffff


	//   ....[191]....
        /*0774*/ 	.word	0xffffffff


	//   ....[192]....
        /*0778*/ 	.word	0xffffffff


	//   ....[193]....
        /*077c*/ 	.word	0xffffffff


	//   ....[194]....
        /*0780*/ 	.word	0xffffffff


	//   ....[195]....
        /*0784*/ 	.word	0xffffffff


	//   ....[196]....
        /*0788*/ 	.word	0xffffffff


	//   ....[197]....
        /*078c*/ 	.word	0xffffffff


	//   ....[198]....
        /*0790*/ 	.word	0xffffffff


	//   ....[199]....
        /*0794*/ 	.word	0xffffffff


	//   ....[200]....
        /*0798*/ 	.word	0xffffffff


	//   ....[201]....
        /*079c*/ 	.word	0xffffffff


	//   ....[202]....
        /*07a0*/ 	.word	0xffffffff


	//   ....[203]....
        /*07a4*/ 	.word	0xffffffff


	//   ....[204]....
        /*07a8*/ 	.word	0xffffffff


	//   ....[205]....
        /*07ac*/ 	.word	0xffffffff


	//   ....[206]....
        /*07b0*/ 	.word	0xffffffff


	//   ....[207]....
        /*07b4*/ 	.word	0xffffffff


	//   ....[208]....
        /*07b8*/ 	.word	0xffffffff


	//   ....[209]....
        /*07bc*/ 	.word	0xffffffff


	//   ....[210]....
        /*07c0*/ 	.word	0xffffffff


	//   ....[211]....
        /*07c4*/ 	.word	0xffffffff


	//   ....[212]....
        /*07c8*/ 	.word	0xffffffff


	//   ....[213]....
        /*07cc*/ 	.word	0xffffffff


	//   ....[214]....
        /*07d0*/ 	.word	0xffffffff


	//   ....[215]....
        /*07d4*/ 	.word	0xffffffff


	//   ....[216]....
        /*07d8*/ 	.word	0xffffffff


	//   ....[217]....
        /*07dc*/ 	.word	0xffffffff


	//   ....[218]....
        /*07e0*/ 	.word	0xffffffff


	//   ....[219]....
        /*07e4*/ 	.word	0xffffffff


	//   ....[220]....
        /*07e8*/ 	.word	0xffffffff


	//   ....[221]....
        /*07ec*/ 	.word	0xffffffff


	//   ....[222]....
        /*07f0*/ 	.word	0xffffffff


	//   ....[223]....
        /*07f4*/ 	.word	0xffffffff


	//   ....[224]....
        /*07f8*/ 	.word	0xffffffff


	//   ....[225]....
        /*07fc*/ 	.word	0xffffffff


	//   ....[226]....
        /*0800*/ 	.word	0xffffffff


	//   ....[227]....
        /*0804*/ 	.word	0xffffffff


	//   ....[228]....
        /*0808*/ 	.word	0xffffffff


	//   ....[229]....
        /*080c*/ 	.word	0xffffffff


	//   ....[230]....
        /*0810*/ 	.word	0xffffffff


	//   ....[231]....
        /*0814*/ 	.word	0xffffffff


	//   ....[232]....
        /*0818*/ 	.word	0xffffffff


	//   ....[233]....
        /*081c*/ 	.word	0xffffffff


	//   ....[234]....
        /*0820*/ 	.word	0xffffffff


	//   ....[235]....
        /*0824*/ 	.word	0xffffffff


	//   ....[236]....
        /*0828*/ 	.word	0xffffffff


	//   ....[237]....
        /*082c*/ 	.word	0xffffffff


	//   ....[238]....
        /*0830*/ 	.word	0xffffffff


	//   ....[239]....
        /*0834*/ 	.word	0xffffffff


	//   ....[240]....
        /*0838*/ 	.word	0xffffffff


	//   ....[241]....
        /*083c*/ 	.word	0xffffffff


	//   ....[242]....
        /*0840*/ 	.word	0xffffffff


	//   ....[243]....
        /*0844*/ 	.word	0xffffffff


	//   ....[244]....
        /*0848*/ 	.word	0xffffffff


	//   ....[245]....
        /*084c*/ 	.word	0xffffffff


	//   ....[246]....
        /*0850*/ 	.word	0xffffffff


	//   ....[247]....
        /*0854*/ 	.word	0xffffffff


	//   ....[248]....
        /*0858*/ 	.word	0xffffffff


	//   ....[249]....
        /*085c*/ 	.word	0xffffffff


	//   ....[250]....
        /*0860*/ 	.word	0xffffffff


	//   ....[251]....
        /*0864*/ 	.word	0xffffffff


	//   ....[252]....
        /*0868*/ 	.word	0xffffffff


	//   ....[253]....
        /*086c*/ 	.word	0xffffffff


	//   ....[254]....
        /*0870*/ 	.word	0xffffffff


	//   ....[255]....
        /*0874*/ 	.word	0xffffffff


	//   ....[0]....
        /*0878*/ 	.word	0xffffffff


	//   ....[1]....
        /*087c*/ 	.word	0xffffffff


	//   ....[2]....
        /*0880*/ 	.word	0xffffffff


	//   ....[3]....
        /*0884*/ 	.word	0xffffffff


	//   ....[4]....
        /*0888*/ 	.word	0xffffffff


	//   ....[5]....
        /*088c*/ 	.word	0xffffffff


	//   ....[6]....
        /*0890*/ 	.word	0xffffffff


	//   ....[7]....
        /*0894*/ 	.word	0xffffffff


	//   ....[8]....
        /*0898*/ 	.word	0xffffffff


	//   ....[9]....
        /*089c*/ 	.word	0xffffffff


	//   ....[10]....
        /*08a0*/ 	.word	0xffffffff


	//   ....[11]....
        /*08a4*/ 	.word	0xffffffff


	//   ....[12]....
        /*08a8*/ 	.word	0xffffffff


	//   ....[13]....
        /*08ac*/ 	.word	0xffffffff


	//   ....[14]....
        /*08b0*/ 	.word	0xffffffff


	//   ....[15]....
        /*08b4*/ 	.word	0xffffffff


	//   ....[16]....
        /*08b8*/ 	.word	0xffffffff


	//   ....[17]....
        /*08bc*/ 	.word	0xffffffff


	//   ....[18]....
        /*08c0*/ 	.word	0xffffffff


	//   ....[19]....
        /*08c4*/ 	.word	0xffffffff


	//   ....[20]....
        /*08c8*/ 	.word	0xffffffff


	//----- nvinfo : EIATTR_COOP_GROUP_INSTR_OFFSETS
	.align		4
.L_400:
        /*08cc*/ 	.byte	0x04, 0x28
        /*08ce*/ 	.short	(.L_402 - .L_401)


	//   ....[0]....
.L_401:
        /*08d0*/ 	.word	0x00000090


	//   ....[1]....
        /*08d4*/ 	.word	0x00007530


	//   ....[2]....
        /*08d8*/ 	.word	0x00007550


	//   ....[3]....
        /*08dc*/ 	.word	0x000076e0


	//   ....[4]....
        /*08e0*/ 	.word	0x000076f0


	//   ....[5]....
        /*08e4*/ 	.word	0x00007870


	//   ....[6]....
        /*08e8*/ 	.word	0x00007890


	//   ....[7]....
        /*08ec*/ 	.word	0x00007a10


	//   ....[8]....
        /*08f0*/ 	.word	0x00007a20


	//   ....[9]....
        /*08f4*/ 	.word	0x00007ba0


	//   ....[10]....
        /*08f8*/ 	.word	0x00007bc0


	//   ....[11]....
        /*08fc*/ 	.word	0x00007d40


	//   ....[12]....
        /*0900*/ 	.word	0x00007d50


	//   ....[13]....
        /*0904*/ 	.word	0x00007ed0


	//   ....[14]....
        /*0908*/ 	.word	0x00007ef0


	//   ....[15]....
        /*090c*/ 	.word	0x00008070


	//   ....[16]....
        /*0910*/ 	.word	0x00008080


	//   ....[17]....
        /*0914*/ 	.word	0x00009bf0


	//   ....[18]....
        /*0918*/ 	.word	0x00009e60


	//   ....[19]....
        /*091c*/ 	.word	0x0000a4c0


	//   ....[20]....
        /*0920*/ 	.word	0x0000aa60


	//   ....[21]....
        /*0924*/ 	.word	0x0000b210


	//   ....[22]....
        /*0928*/ 	.word	0x0000b310


	//   ....[23]....
        /*092c*/ 	.word	0x0000b400


	//   ....[24]....
        /*0930*/ 	.word	0x0000b560


	//   ....[25]....
        /*0934*/ 	.word	0x0000b630


	//   ....[26]....
        /*0938*/ 	.word	0x0000b760


	//   ....[27]....
        /*093c*/ 	.word	0x0000b940


	//   ....[28]....
        /*0940*/ 	.word	0x0000bae0


	//   ....[29]....
        /*0944*/ 	.word	0x0000de80


	//   ....[30]....
        /*0948*/ 	.word	0x0000ea90


	//   ....[31]....
        /*094c*/ 	.word	0x0000efd0


	//   ....[32]....
        /*0950*/ 	.word	0x0000f6c0


	//   ....[33]....
        /*0954*/ 	.word	0x0000fa50


	//   ....[34]....
        /*0958*/ 	.word	0x0000fb80


	//   ....[35]....
        /*095c*/ 	.word	0x0000fbd0


	//   ....[36]....
        /*0960*/ 	.word	0x0000fcc0


	//   ....[37]....
        /*0964*/ 	.word	0x0000fd40


	//   ....[38]....
        /*0968*/ 	.word	0x0000fe50


	//   ....[39]....
        /*096c*/ 	.word	0x0000ffc0


	//   ....[40]....
        /*0970*/ 	.word	0x000100f0


	//   ....[41]....
        /*0974*/ 	.word	0x000134c0


	//   ....[42]....
        /*0978*/ 	.word	0x00013550


	//   ....[43]....
        /*097c*/ 	.word	0x000135a0


	//   ....[44]....
        /*0980*/ 	.word	0x00013710


	//   ....[45]....
        /*0984*/ 	.word	0x000137a0


	//   ....[46]....
        /*0988*/ 	.word	0x000137d0


	//   ....[47]....
        /*098c*/ 	.word	0x00013990


	//   ....[48]....
        /*0990*/ 	.word	0x00013da0


	//   ....[49]....
        /*0994*/ 	.word	0x00016eb0


	//   ....[50]....
        /*0998*/ 	.word	0x000176e0


	//   ....[51]....
        /*099c*/ 	.word	0x000178c0


	//   ....[52]....
        /*09a0*/ 	.word	0x00017d30


	//   ....[53]....
        /*09a4*/ 	.word	0x00018320


	//   ....[54]....
        /*09a8*/ 	.word	0x00018400


	//   ....[55]....
        /*09ac*/ 	.word	0x00018450


	//   ....[56]....
        /*09b0*/ 	.word	0x00018510


	//   ....[57]....
        /*09b4*/ 	.word	0x000187c0


	//   ....[58]....
        /*09b8*/ 	.word	0x00018810


	//   ....[59]....
        /*09bc*/ 	.word	0x000188f0


	//   ....[60]....
        /*09c0*/ 	.word	0x00018a20


	//   ....[61]....
        /*09c4*/ 	.word	0x0001a780


	//   ....[62]....
        /*09c8*/ 	.word	0x0001a7f0


	//   ....[63]....
        /*09cc*/ 	.word	0x0001a800


	//   ....[64]....
        /*09d0*/ 	.word	0x0001a810


	//   ....[65]....
        /*09d4*/ 	.word	0x0001a840


	//   ....[66]....
        /*09d8*/ 	.word	0x0001a860


	//   ....[67]....
        /*09dc*/ 	.word	0x0001a870


	//   ....[68]....
        /*09e0*/ 	.word	0x0001a880


	//   ....[69]....
        /*09e4*/ 	.word	0x0001c3e0


	//   ....[70]....
        /*09e8*/ 	.word	0x0001c420


	//   ....[71]....
        /*09ec*/ 	.word	0x0001c450


	//   ....[72]....
        /*09f0*/ 	.word	0x0001c470


	//   ....[73]....
        /*09f4*/ 	.word	0x0001c490


	//   ....[74]....
        /*09f8*/ 	.word	0x0001c4b0


	//   ....[75]....
        /*09fc*/ 	.word	0x0001c4c0


	//   ....[76]....
        /*0a00*/ 	.word	0x0001c4d0


	//   ....[77]....
        /*0a04*/ 	.word	0x0001c710


	//   ....[78]....
        /*0a08*/ 	.word	0x0001c720


	//   ....[79]....
        /*0a0c*/ 	.word	0x0001c820


	//   ....[80]....
        /*0a10*/ 	.word	0x0001c850


	//   ....[81]....
        /*0a14*/ 	.word	0x0001c930


	//   ....[82]....
        /*0a18*/ 	.word	0x0001c960


	//   ....[83]....
        /*0a1c*/ 	.word	0x0001ca40


	//   ....[84]....
        /*0a20*/ 	.word	0x0001ca70


	//   ....[85]....
        /*0a24*/ 	.word	0x0001cb50


	//   ....[86]....
        /*0a28*/ 	.word	0x0001cb80


	//   ....[87]....
        /*0a2c*/ 	.word	0x0001cc60


	//   ....[88]....
        /*0a30*/ 	.word	0x0001cc90


	//   ....[89]....
        /*0a34*/ 	.word	0x0001cd70


	//   ....[90]....
        /*0a38*/ 	.word	0x0001cda0


	//   ....[91]....
        /*0a3c*/ 	.word	0x0001ce80


	//   ....[92]....
        /*0a40*/ 	.word	0x0001cea0


	//   ....[93]....
        /*0a44*/ 	.word	0x0001d620


	//   ....[94]....
        /*0a48*/ 	.word	0x0001d640


	//   ....[95]....
        /*0a4c*/ 	.word	0x0001d750


	//   ....[96]....
        /*0a50*/ 	.word	0x0001d760


	//   ....[97]....
        /*0a54*/ 	.word	0x0001d870


	//   ....[98]....
        /*0a58*/ 	.word	0x0001d890


	//   ....[99]....
        /*0a5c*/ 	.word	0x0001d9a0


	//   ....[100]....
        /*0a60*/ 	.word	0x0001d9b0


	//   ....[101]....
        /*0a64*/ 	.word	0x0001dac0


	//   ....[102]....
        /*0a68*/ 	.word	0x0001dae0


	//   ....[103]....
        /*0a6c*/ 	.word	0x0001dbf0


	//   ....[104]....
        /*0a70*/ 	.word	0x0001dc00


	//   ....[105]....
        /*0a74*/ 	.word	0x0001dd10


	//   ....[106]....
        /*0a78*/ 	.word	0x0001dd30


	//   ....[107]....
        /*0a7c*/ 	.word	0x0001de40


	//   ....[108]....
        /*0a80*/ 	.word	0x0001de50


	//   ....[109]....
        /*0a84*/ 	.word	0x0001dfa0


	//   ....[110]....
        /*0a88*/ 	.word	0x0001e020


	//   ....[111]....
        /*0a8c*/ 	.word	0x0001e0a0


	//   ....[112]....
        /*0a90*/ 	.word	0x0001e110


	//   ....[113]....
        /*0a94*/ 	.word	0x0001e190


	//   ....[114]....
        /*0a98*/ 	.word	0x0001e210


	//   ....[115]....
        /*0a9c*/ 	.word	0x0001e290


	//   ....[116]....
        /*0aa0*/ 	.word	0x0001e300


	//   ....[117]....
        /*0aa4*/ 	.word	0x0001e380


	//   ....[118]....
        /*0aa8*/ 	.word	0x0001e400


	//   ....[119]....
        /*0aac*/ 	.word	0x0001e480


	//   ....[120]....
        /*0ab0*/ 	.word	0x0001e4f0


	//   ....[121]....
        /*0ab4*/ 	.word	0x0001e570


	//   ....[122]....
        /*0ab8*/ 	.word	0x0001e5f0


	//   ....[123]....
        /*0abc*/ 	.word	0x0001e670


	//   ....[124]....
        /*0ac0*/ 	.word	0x0001e6e0


	//   ....[125]....
        /*0ac4*/ 	.word	0x0001e740


	//   ....[126]....
        /*0ac8*/ 	.word	0x0001e7a0


	//   ....[127]....
        /*0acc*/ 	.word	0x0001e7f0


	//   ....[128]....
        /*0ad0*/ 	.word	0x0001e850


	//   ....[129]....
        /*0ad4*/ 	.word	0x0001e8a0


	//   ....[130]....
        /*0ad8*/ 	.word	0x0001e900


	//   ....[131]....
        /*0adc*/ 	.word	0x0001e950


	//   ....[132]....
        /*0ae0*/ 	.word	0x0001e9b0


	//   ....[133]....
        /*0ae4*/ 	.word	0x0001ea20


	//   ....[134]....
        /*0ae8*/ 	.word	0x0001eaa0


	//   ....[135]....
        /*0aec*/ 	.word	0x0001eb20


	//   ....[136]....
        /*0af0*/ 	.word	0x0001eb90


	//   ....[137]....
        /*0af4*/ 	.word	0x0001ec10


	//   ....[138]....
        /*0af8*/ 	.word	0x0001ec90


	//   ....[139]....
        /*0afc*/ 	.word	0x0001ed10


	//   ....[140]....
        /*0b00*/ 	.word	0x0001ed80


	//   ....[141]....
        /*0b04*/ 	.word	0x0001ee00


	//   ....[142]....
        /*0b08*/ 	.word	0x0001ee80


	//   ....[143]....
        /*0b0c*/ 	.word	0x0001ef00


	//   ....[144]....
        /*0b10*/ 	.word	0x0001ef70


	//   ....[145]....
        /*0b14*/ 	.word	0x0001eff0


	//   ....[146]....
        /*0b18*/ 	.word	0x0001f070


	//   ....[147]....
        /*0b1c*/ 	.word	0x0001f0f0


	//   ....[148]....
        /*0b20*/ 	.word	0x0001f160


	//   ....[149]....
        /*0b24*/ 	.word	0x0001f630


	//   ....[150]....
        /*0b28*/ 	.word	0x0001f650


	//   ....[151]....
        /*0b2c*/ 	.word	0x0001f670


	//   ....[152]....
        /*0b30*/ 	.word	0x0001f680


	//   ....[153]....
        /*0b34*/ 	.word	0x0001f930


	//   ....[154]....
        /*0b38*/ 	.word	0x0001f940


	//   ....[155]....
        /*0b3c*/ 	.word	0x0001f950


	//   ....[156]....
        /*0b40*/ 	.word	0x0001f960


	//   ....[157]....
        /*0b44*/ 	.word	0x0001fbf0


	//   ....[158]....
        /*0b48*/ 	.word	0x0001fc10


	//   ....[159]....
        /*0b4c*/ 	.word	0x0001fc30


	//   ....[160]....
        /*0b50*/ 	.word	0x0001fc40


	//   ....[161]....
        /*0b54*/ 	.word	0x0001fef0


	//   ....[162]....
        /*0b58*/ 	.word	0x0001ff00


	//   ....[163]....
        /*0b5c*/ 	.word	0x0001ff10


	//   ....[164]....
        /*0b60*/ 	.word	0x0001ff20


	//   ....[165]....
        /*0b64*/ 	.word	0x000201b0


	//   ....[166]....
        /*0b68*/ 	.word	0x000201d0


	//   ....[167]....
        /*0b6c*/ 	.word	0x000201f0


	//   ....[168]....
        /*0b70*/ 	.word	0x00020200


	//   ....[169]....
        /*0b74*/ 	.word	0x000204c0


	//   ....[170]....
        /*0b78*/ 	.word	0x000204e0


	//   ....[171]....
        /*0b7c*/ 	.word	0x00020500


	//   ....[172]....
        /*0b80*/ 	.word	0x00020510


	//   ....[173]....
        /*0b84*/ 	.word	0x000207b0


	//   ....[174]....
        /*0b88*/ 	.word	0x00020810


	//   ....[175]....
        /*0b8c*/ 	.word	0x00020820


	//   ....[176]....
        /*0b90*/ 	.word	0x00020830


	//   ....[177]....
        /*0b94*/ 	.word	0x00020af0


	//   ....[178]....
        /*0b98*/ 	.word	0x00020b50


	//   ....[179]....
        /*0b9c*/ 	.word	0x00020b60


	//   ....[180]....
        /*0ba0*/ 	.word	0x00020b70


	//   ....[181]....
        /*0ba4*/ 	.word	0x00024570


	//   ....[182]....
        /*0ba8*/ 	.word	0x00024590


	//   ....[183]....
        /*0bac*/ 	.word	0x000245b0


	//   ....[184]....
        /*0bb0*/ 	.word	0x000245c0


	//   ....[185]....
        /*0bb4*/ 	.word	0x000247d0


	//   ....[186]....
        /*0bb8*/ 	.word	0x000247e0


	//   ....[187]....
        /*0bbc*/ 	.word	0x000247f0


	//   ....[188]....
        /*0bc0*/ 	.word	0x00024800


	//   ....[189]....
        /*0bc4*/ 	.word	0x00024a30


	//   ....[190]....
        /*0bc8*/ 	.word	0x00024a50


	//   ....[191]....
        /*0bcc*/ 	.word	0x00024a70


	//   ....[192]....
        /*0bd0*/ 	.word	0x00024a80


	//   ....[193]....
        /*0bd4*/ 	.word	0x00024c60


	//   ....[194]....
        /*0bd8*/ 	.word	0x00024c70


	//   ....[195]....
        /*0bdc*/ 	.word	0x00024c80


	//   ....[196]....
        /*0be0*/ 	.word	0x00024c90


	//   ....[197]....
        /*0be4*/ 	.word	0x00024ec0


	//   ....[198]....
        /*0be8*/ 	.word	0x00024ee0


	//   ....[199]....
        /*0bec*/ 	.word	0x00024f00


	//   ....[200]....
        /*0bf0*/ 	.word	0x00024f10


	//   ....[201]....
        /*0bf4*/ 	.word	0x000250f0


	//   ....[202]....
        /*0bf8*/ 	.word	0x00025100


	//   ....[203]....
        /*0bfc*/ 	.word	0x00025110


	//   ....[204]....
        /*0c00*/ 	.word	0x00025120


	//   ....[205]....
        /*0c04*/ 	.word	0x00025350


	//   ....[206]....
        /*0c08*/ 	.word	0x00025370


	//   ....[207]....
        /*0c0c*/ 	.word	0x00025390


	//   ....[208]....
        /*0c10*/ 	.word	0x000253a0


	//   ....[209]....
        /*0c14*/ 	.word	0x000255e0


	//   ....[210]....
        /*0c18*/ 	.word	0x000255f0


	//   ....[211]....
        /*0c1c*/ 	.word	0x00025600


	//   ....[212]....
        /*0c20*/ 	.word	0x00025610


	//   ....[213]....
        /*0c24*/ 	.word	0x000293c0


	//   ....[214]....
        /*0c28*/ 	.word	0x00029440


	//   ....[215]....
        /*0c2c*/ 	.word	0x000294c0


	//   ....[216]....
        /*0c30*/ 	.word	0x00029530


	//   ....[217]....
        /*0c34*/ 	.word	0x000295b0


	//   ....[218]....
        /*0c38*/ 	.word	0x00029620


	//   ....[219]....
        /*0c3c*/ 	.word	0x000296a0


	//   ....[220]....
        /*0c40*/ 	.word	0x00029710


	//   ....[221]....
        /*0c44*/ 	.word	0x00029790


	//   ....[222]....
        /*0c48*/ 	.word	0x00029810


	//   ....[223]....
        /*0c4c*/ 	.word	0x00029890


	//   ....[224]....
        /*0c50*/ 	.word	0x00029900


	//   ....[225]....
        /*0c54*/ 	.word	0x00029980


	//   ....[226]....
        /*0c58*/ 	.word	0x000299f0


	//   ....[227]....
        /*0c5c*/ 	.word	0x00029a70


	//   ....[228]....
        /*0c60*/ 	.word	0x00029ae0


	//   ....[229]....
        /*0c64*/ 	.word	0x00029b60


	//   ....[230]....
        /*0c68*/ 	.word	0x00029be0


	//   ....[231]....
        /*0c6c*/ 	.word	0x00029c60


	//   ....[232]....
        /*0c70*/ 	.word	0x00029cd0


	//   ....[233]....
        /*0c74*/ 	.word	0x00029d50


	//   ....[234]....
        /*0c78*/ 	.word	0x00029dd0


	//   ....[235]....
        /*0c7c*/ 	.word	0x00029e50


	//   ....[236]....
        /*0c80*/ 	.word	0x00029ec0


	//   ....[237]....
        /*0c84*/ 	.word	0x00029f40


	//   ....[238]....
        /*0c88*/ 	.word	0x00029fc0


	//   ....[239]....
        /*0c8c*/ 	.word	0x0002a030


	//   ....[240]....
        /*0c90*/ 	.word	0x0002a0a0


	//   ....[241]....
        /*0c94*/ 	.word	0x0002a120


	//   ....[242]....
        /*0c98*/ 	.word	0x0002a1a0


	//   ....[243]....
        /*0c9c*/ 	.word	0x0002a210


	//   ....[244]....
        /*0ca0*/ 	.word	0x0002a280


	//   ....[245]....
        /*0ca4*/ 	.word	0x0002a300


	//   ....[246]....
        /*0ca8*/ 	.word	0x0002a380


	//   ....[247]....
        /*0cac*/ 	.word	0x0002a400


	//   ....[248]....
        /*0cb0*/ 	.word	0x0002a470


	//   ....[249]....
        /*0cb4*/ 	.word	0x0002a4f0


	//   ....[250]....
        /*0cb8*/ 	.word	0x0002a560


	//   ....[251]....
        /*0cbc*/ 	.word	0x0002a5e0


	//   ....[252]....
        /*0cc0*/ 	.word	0x0002a650


	//   ....[253]....
        /*0cc4*/ 	.word	0x0002a6d0


	//   ....[254]....
        /*0cc8*/ 	.word	0x0002a750


	//   ....[255]....
        /*0ccc*/ 	.word	0x0002a7d0


	//   ....[0]....
        /*0cd0*/ 	.word	0x0002a840


	//   ....[1]....
        /*0cd4*/ 	.word	0x0002a8c0


	//   ....[2]....
        /*0cd8*/ 	.word	0x0002a930


	//   ....[3]....
        /*0cdc*/ 	.word	0x0002a9b0


	//   ....[4]....
        /*0ce0*/ 	.word	0x0002aa20


	//   ....[5]....
        /*0ce4*/ 	.word	0x0002aaa0


	//   ....[6]....
        /*0ce8*/ 	.word	0x0002ab20


	//   ....[7]....
        /*0cec*/ 	.word	0x0002aba0


	//   ....[8]....
        /*0cf0*/ 	.word	0x0002ac10


	//   ....[9]....
        /*0cf4*/ 	.word	0x0002ac90


	//   ....[10]....
        /*0cf8*/ 	.word	0x0002ad00


	//   ....[11]....
        /*0cfc*/ 	.word	0x0002ad80


	//   ....[12]....
        /*0d00*/ 	.word	0x0002adf0


	//   ....[13]....
        /*0d04*/ 	.word	0x0002ae70


	//   ....[14]....
        /*0d08*/ 	.word	0x0002aef0


	//   ....[15]....
        /*0d0c*/ 	.word	0x0002af70


	//   ....[16]....
        /*0d10*/ 	.word	0x0002afe0


	//   ....[17]....
        /*0d14*/ 	.word	0x0002b060


	//   ....[18]....
        /*0d18*/ 	.word	0x0002b0d0


	//   ....[19]....
        /*0d1c*/ 	.word	0x0002b140


	//   ....[20]....
        /*0d20*/ 	.word	0x0002b1b0


	//----- nvinfo : EIATTR_EXIT_INSTR_OFFSETS
	.align		4
.L_402:
        /*0d24*/ 	.byte	0x04, 0x1c
        /*0d26*/ 	.short	(.L_404 - .L_403)


	//   ....[0]....
.L_403:
        /*0d28*/ 	.word	0x00000350


	//   ....[1]....
        /*0d2c*/ 	.word	0x0001ceb0


	//   ....[2]....
        /*0d30*/ 	.word	0x0001cf10


	//   ....[3]....
        /*0d34*/ 	.word	0x0001cf70


	//   ....[4]....
        /*0d38*/ 	.word	0x0001de90


	//   ....[5]....
        /*0d3c*/ 	.word	0x0001dee0


	//   ....[6]....
        /*0d40*/ 	.word	0x0001df40


	//----- nvinfo : EIATTR_CTAIDZ_USED
	.align		4
.L_404:
        /*0d44*/ 	.byte	0x01, 0x04
	.zero		2


	//----- nvinfo : EIATTR_MAX_THREADS
	.align		4
        /*0d48*/ 	.byte	0x04, 0x05
        /*0d4a*/ 	.short	(.L_406 - .L_405)
.L_405:
        /*0d4c*/ 	.word	0x00000080
        /*0d50*/ 	.word	0x00000001
        /*0d54*/ 	.word	0x00000001


	//----- nvinfo : EIATTR_CRS_STACK_SIZE
	.align		4
.L_406:
        /*0d58*/ 	.byte	0x04, 0x1e
        /*0d5a*/ 	.short	(.L_408 - .L_407)
.L_407:
        /*0d5c*/ 	.word	0x00000000
.L_408:


//--------------------- .nv.info._ZN7cutlass13device_kernelIN5flash19enable_sm80_to_sm89INS1_16FlashAttnFwdSm80INS1_25CollectiveMainloopFwdSm80ILi4ELi1ELb0EN4cute5tupleIJNS5_1CILi128EEENS7_ILi64EEES8_EEELi128ENS_10bfloat16_tEfNS_4arch4Sm80ELb1ELb0ELb1ELb0ELb0ELb0ELb1ELb0EEENS1_21CollectiveEpilogueFwdINS6_IJS8_S8_S9_EEENS6_IJNS7_ILi1EEESH_SH_EEESB_SD_Li128ELb0ELb1ELb0ELb0EEENS1_30DynamicPersistentTileSchedulerILi128ELi128ELb0ELb1ELb0EEEEEEEEEvNT_6ParamsE --------------------------
	.section	.nv.info._ZN7cutlass13device_kernelIN5flash19enable_sm80_to_sm89INS1_16FlashAttnFwdSm80INS1_25CollectiveMainloopFwdSm80ILi4ELi1ELb0EN4cute5tupleIJNS5_1CILi128EEENS7_ILi64EEES8_EEELi128ENS_10bfloat16_tEfNS_4arch4Sm80ELb1ELb0ELb1ELb0ELb0ELb0ELb1ELb0EEENS1_21CollectiveEpilogueFwdINS6_IJS8_S8_S9_EEENS6_IJNS7_ILi1EEESH_SH_EEESB_SD_Li128ELb0ELb1ELb0ELb0EEENS1_30DynamicPersistentTileSchedulerILi128ELi128ELb0ELb1ELb0EEEEEEEEEvNT_6ParamsE,"",@"SHT_CUDA_INFO"
	.sectionflags	@""
	.align	4


	//----- nvinfo : EIATTR_CUDA_API_VERSION
	.align		4
        /*0000*/ 	.byte	0x04, 0x37
        /*0002*/ 	.short	(.L_410 - .L_409)
.L_409:
        /*0004*/ 	.word	0x00000082


	//----- nvinfo : EIATTR_SW2861232_WAR
	.align		4
.L_410:
        /*0008*/ 	.byte	0x01, 0x35
	.zero		2


	//----- nvinfo : EIATTR_PARAM_CBANK
	.align		4
        /*000c*/ 	.byte	0x04, 0x0a
        /*000e*/ 	.short	(.L_412 - .L_411)
	.align		4
.L_411:
        /*0010*/ 	.word	index@(.nv.constant0._ZN7cutlass13device_kernelIN5flash19enable_sm80_to_sm89INS1_16FlashAttnFwdSm80INS1_25CollectiveMainloopFwdSm80ILi4ELi1ELb0EN4cute5tupleIJNS5_1CILi128EEENS7_ILi64EEES8_EEELi128ENS_10bfloat16_tEfNS_4arch4Sm80ELb1ELb0ELb1ELb0ELb0ELb0ELb1ELb0EEENS1_21CollectiveEpilogueFwdINS6_IJS8_S8_S9_EEENS6_IJNS7_ILi1EEESH_SH_EEESB_SD_Li128ELb0ELb1ELb0ELb0EEENS1_30DynamicPersistentTileSchedulerILi128ELi128ELb0ELb1ELb0EEEEEEEEEvNT_6ParamsE)
        /*0014*/ 	.short	0x0160
        /*0016*/ 	.short	0x0428


	//----- nvinfo : EIATTR_CBANK_PARAM_SIZE
	.align		4
.L_412:
        /*0018*/ 	.byte	0x03, 0x19
        /*001a*/ 	.short	0x0428


	//----- nvinfo : EIATTR_KPARAM_INFO
	.align		4
        /*001c*/ 	.byte	0x04, 0x17
        /*001e*/ 	.short	(.L_414 - .L_413)
.L_413:
        /*0020*/ 	.word	0x00000000
        /*0024*/ 	.short	0x0000
        /*0026*/ 	.short	0x0000
        /*0028*/ 	.byte	0x00, 0xf0, 0xa1, 0x10


	//----- nvinfo : EIATTR_MAXREG_COUNT
	.align		4
.L_414:
        /*002c*/ 	.byte	0x03, 0x1b
        /*002e*/ 	.short	0x00ff


	//----- nvinfo : EIATTR_NUM_BARRIERS
	.align		4
        /*0030*/ 	.byte	0x02, 0x4c
        /*0032*/ 	.byte	0x06
	.zero		1


	//----- nvinfo : EIATTR_ANNOTATIONS
	.align		4
        /*0034*/ 	.byte	0x04, 0x55
        /*0036*/ 	.short	(.L_416 - .L_415)


	//   ....[0]....
.L_415:
        /* <DEDUP_REMOVED lines=108> */


	//----- nvinfo : EIATTR_MERCURY_ISA_VERSION
	.align		4
.L_416:
        /*06e8*/ 	.byte	0x03, 0x5f
        /*06ea*/ 	.short	0x0000


	//----- nvinfo : EIATTR_INT_WARP_WIDE_INSTR_OFFSETS
	.align		4
        /*06ec*/ 	.byte	0x04, 0x31
        /*06ee*/ 	.short	(.L_418 - .L_417)


	//   ....[0]....
.L_417:
        /*06f0*/ 	.word	0x00011a90


	//   ....[1]....
        /*06f4*/ 	.word	0x00011b10


	//----- nvinfo : EIATTR_COOP_GROUP_MASK_REGIDS
	.align		4
.L_418:
        /*06f8*/ 	.byte	0x04, 0x29
        /*06fa*/ 	.short	(.L_420 - .L_419)


	//   ....[0]....
.L_419:
        /*06fc*/ 	.word	0xffffffff


	//   ....[1]....
        /*0700*/ 	.word	0xffffffff


	//   ....[2]....
        /*0704*/ 	.word	0xffffffff


	//   ....[3]....
        /*0708*/ 	.word	0xffffffff


	//   ....[4]....
        /*070c*/ 	.word	0xffffffff


	//   ....[5]....
        /*0710*/ 	.word	0xffffffff


	//   ....[6]....
        /*0714*/ 	.word	0xffffffff


	//   ....[7]....
        /*0718*/ 	.word	0xffffffff


	//   ....[8]....
        /*071c*/ 	.word	0xffffffff


	//   ....[9]....
        /*0720*/ 	.word	0xffffffff


	//   ....[10]....
        /*0724*/ 	.word	0xffffffff


	//   ....[11]....
        /*0728*/ 	.word	0xffffffff


	//   ....[12]....
        /*072c*/ 	.word	0xffffffff


	//   ....[13]....
        /*0730*/ 	.word	0xffffffff


	//   ....[14]....
        /*0734*/ 	.word	0xffffffff


	//   ....[15]....
        /*0738*/ 	.word	0xffffffff


	//   ....[16]....
        /*073c*/ 	.word	0xffffffff


	//   ....[17]....
        /*0740*/ 	.word	0xffffffff


	//   ....[18]....
        /*0744*/ 	.word	0xffffffff


	//   ....[19]....
        /*0748*/ 	.word	0xffffffff


	//   ....[20]....
        /*074c*/ 	.word	0xffffffff


	//   ....[21]....
        /*0750*/ 	.word	0xffffffff


	//   ....[22]....
        /*0754*/ 	.word	0xffffffff


	//   ....[23]....
        /*0758*/ 	.word	0xffffffff


	//   ....[24]....
        /*075c*/ 	.word	0xffffffff


	//   ....[25]....
        /*0760*/ 	.word	0xffffffff


	//   ....[26]....
        /*0764*/ 	.word	0xffffffff


	//   ....[27]....
        /*0768*/ 	.word	0xffffffff


	//   ....[28]....
        /*076c*/ 	.word	0xffffffff


	//   ....[29]....
        /*0770*/ 	.word	0xffffffff


	//   ....[30]....
        /*0774*/ 	.word	0xffffffff


	//   ....[31]....
        /*0778*/ 	.word	0xffffffff


	//   ....[32]....
        /*077c*/ 	.word	0xffffffff


	//   ....[33]....
        /*0780*/ 	.word	0xffffffff


	//   ....[34]....
        /*0784*/ 	.word	0xffffffff


	//   ....[35]....
        /*0788*/ 	.word	0xffffffff


	//   ....[36]....
        /*078c*/ 	.word	0xffffffff


	//   ....[37]....
        /*0790*/ 	.word	0xffffffff


	//   ....[38]....
        /*0794*/ 	.word	0xffffffff


	//   ....[39]....
        /*0798*/ 	.word	0xffffffff


	//   ....[40]....
        /*079c*/ 	.word	0xffffffff


	//   ....[41]....
        /*07a0*/ 	.word	0xffffffff


	//   ....[42]....
        /*07a4*/ 	.word	0xffffffff


	//   ....[43]....
        /*07a8*/ 	.word	0xffffffff


	//   ....[44]....
        /*07ac*/ 	.word	0xffffffff


	//   ....[45]....
        /*07b0*/ 	.word	0xffffffff


	//   ....[46]....
        /*07b4*/ 	.word	0xffffffff


	//   ....[47]....
        /*07b8*/ 	.word	0xffffffff


	//   ....[48]....
        /*07bc*/ 	.word	0xffffffff


	//   ....[49]....
        /*07c0*/ 	.word	0xffffffff


	//   ....[50]....
        /*07c4*/ 	.word	0xffffffff


	//   ....[51]....
        /*07c8*/ 	.word	0xffffffff


	//   ....[52]....
        /*07cc*/ 	.word	0xffffffff


	//   ....[53]....
        /*07d0*/ 	.word	0xffffffff


	//   ....[54]....
        /*07d4*/ 	.word	0xffffffff


	//   ....[55]....
        /*07d8*/ 	.word	0xffffffff


	//   ....[56]....
        /*07dc*/ 	.word	0xffffffff


	//   ....[57]....
        /*07e0*/ 	.word	0xffffffff


	//   ....[58]....
        /*07e4*/ 	.word	0xffffffff


	//   ....[59]....
        /*07e8*/ 	.word	0xffffffff


	//   ....[60]....
        /*07ec*/ 	.word	0xffffffff


	//   ....[61]....
        /*07f0*/ 	.word	0xffffffff


	//   ....[62]....
        /*07f4*/ 	.word	0xffffffff


	//   ....[63]....
        /*07f8*/ 	.word	0xffffffff


	//   ....[64]....
        /*07fc*/ 	.word	0xffffffff


	//   ....[65]....
        /*0800*/ 	.word	0xffffffff


	//   ....[66]....
        /*0804*/ 	.word	0xffffffff


	//   ....[67]....
        /*0808*/ 	.word	0xffffffff


	//   ....[68]....
        /*080c*/ 	.word	0xffffffff


	//   ....[69]....
        /*0810*/ 	.word	0xffffffff


	//   ....[70]....
        /*0814*/ 	.word	0xffffffff


	//   ....[71]....
        /*0818*/ 	.word	0xffffffff


	//   ....[72]....
        /*081c*/ 	.word	0xffffffff


	//   ....[73]....
        /*0820*/ 	.word	0xffffffff


	//   ....[74]....
        /*0824*/ 	.word	0xffffffff


	//   ....[75]....
        /*0828*/ 	.word	0xffffffff


	//   ....[76]....
        /*082c*/ 	.word	0xffffffff


	//   ....[77]....
        /*0830*/ 	.word	0xffffffff


	//   ....[78]....
        /*0834*/ 	.word	0xffffffff


	//   ....[79]....
        /*0838*/ 	.word	0xffffffff


	//   ....[80]....
        /*083c*/ 	.word	0xffffffff


	//   ....[81]....
        /*0840*/ 	.word	0xffffffff


	//   ....[82]....
        /*0844*/ 	.word	0xffffffff


	//   ....[83]....
        /*0848*/ 	.word	0xffffffff


	//   ....[84]....
        /*084c*/ 	.word	0xffffffff


	//   ....[85]....
        /*0850*/ 	.word	0xffffffff


	//   ....[86]....
        /*0854*/ 	.word	0xffffffff


	//   ....[87]....
        /*0858*/ 	.word	0xffffffff


	//   ....[88]....
        /*085c*/ 	.word	0xffffffff


	//   ....[89]....
        /*0860*/ 	.word	0xffffffff


	//   ....[90]....
        /*0864*/ 	.word	0xffffffff


	//   ....[91]....
        /*0868*/ 	.word	0xffffffff


	//   ....[92]....
        /*086c*/ 	.word	0xffffffff


	//   ....[93]....
        /*0870*/ 	.word	0xffffffff


	//   ....[94]....
        /*0874*/ 	.word	0xffffffff


	//   ....[95]....
        /*0878*/ 	.word	0xffffffff


	//   ....[96]....
        /*087c*/ 	.word	0xffffffff


	//   ....[97]....
        /*0880*/ 	.word	0xffffffff


	//   ....[98]....
        /*0884*/ 	.word	0xffffffff


	//   ....[99]....
        /*0888*/ 	.word	0xffffffff


	//   ....[100]....
        /*088c*/ 	.word	0xffffffff


	//   ....[101]....
        /*0890*/ 	.word	0xffffffff


	//   ....[102]....
        /*0894*/ 	.word	0xffffffff


	//   ....[103]....
        /*0898*/ 	.word	0xffffffff


	//   ....[104]....
        /*089c*/ 	.word	0xffffffff


	//   ....[105]....
        /*08a0*/ 	.word	0xffffffff


	//   ....[106]....
        /*08a4*/ 	.word	0xffffffff


	//   ....[107]....
        /*08a8*/ 	.word	0xffffffff


	//   ....[108]....
        /*08ac*/ 	.word	0xffffffff


	//   ....[109]....
        /*08b0*/ 	.word	0xffffffff


	//   ....[110]....
        /*08b4*/ 	.word	0xffffffff


	//   ....[111]....
        /*08b8*/ 	.word	0xffffffff


	//   ....[112]....
        /*08bc*/ 	.word	0xffffffff


	//   ....[113]....
        /*08c0*/ 	.word	0xffffffff


	//   ....[114]....
        /*08c4*/ 	.word	0xffffffff


	//   ....[115]....
        /*08c8*/ 	.word	0xffffffff


	//   ....[116]....
        /*08cc*/ 	.word	0xffffffff


	//   ....[117]....
        /*08d0*/ 	.word	0xffffffff


	//   ....[118]....
        /*08d4*/ 	.word	0xffffffff


	//   ....[119]....
        /*08d8*/ 	.word	0xffffffff


	//   ....[120]....
        /*08dc*/ 	.word	0xffffffff


	//   ....[121]....
        /*08e0*/ 	.word	0xffffffff


	//   ....[122]....
        /*08e4*/ 	.word	0xffffffff


	//   ....[123]....
        /*08e8*/ 	.word	0xffffffff


	//   ....[124]....
        /*08ec*/ 	.word	0xffffffff


	//   ....[125]....
        /*08f0*/ 	.word	0xffffffff


	//   ....[126]....
        /*08f4*/ 	.word	0xffffffff


	//   ....[127]....
        /*08f8*/ 	.word	0xffffffff


	//   ....[128]....
        /*08fc*/ 	.word	0xffffffff


	//   ....[129]....
        /*0900*/ 	.word	0xffffffff


	//   ....[130]....
        /*0904*/ 	.word	0xffffffff


	//   ....[131]....
        /*0908*/ 	.word	0xffffffff


	//   ....[132]....
        /*090c*/ 	.word	0xffffffff


	//   ....[133]....
        /*0910*/ 	.word	0xffffffff


	//   ....[134]....
        /*0914*/ 	.word	0xffffffff


	//   ....[135]....
        /*0918*/ 	.word	0xffffffff


	//   ....[136]....
        /*091c*/ 	.word	0xffffffff


	//   ....[137]....
        /*0920*/ 	.word	0xffffffff


	//   ....[138]....
        /*0924*/ 	.word	0xffffffff


	//   ....[139]....
        /*0928*/ 	.word	0xffffffff


	//----- nvinfo : EIATTR_COOP_GROUP_INSTR_OFFSETS
	.align		4
.L_420:
        /*092c*/ 	.byte	0x04, 0x28
        /*092e*/ 	.short	(.L_422 - .L_421)


	//   ....[0]....
.L_421:
        /*0930*/ 	.word	0x00000050


	//   ....[1]....
        /*0934*/ 	.word	0x00001840


	//   ....[2]....
        /*0938*/ 	.word	0x00001860


	//   ....[3]....
        /*093c*/ 	.word	0x000019a0


	//   ....[4]....
        /*0940*/ 	.word	0x000019b0


	//   ....[5]....
        /*0944*/ 	.word	0x00001ae0


	//   ....[6]....
        /*0948*/ 	.word	0x00001b00


	//   ....[7]....
        /*094c*/ 	.word	0x00001c30


	//   ....[8]....
        /*0950*/ 	.word	0x00001c40


	//   ....[9]....
        /*0954*/ 	.word	0x00001d70


	//   ....[10]....
        /*0958*/ 	.word	0x00001d90


	//   ....[11]....
        /*095c*/ 	.word	0x00001ec0


	//   ....[12]....
        /*0960*/ 	.word	0x00001ed0


	//   ....[13]....
        /*0964*/ 	.word	0x00002000


	//   ....[14]....
        /*0968*/ 	.word	0x00002020


	//   ....[15]....
        /*096c*/ 	.word	0x00002150


	//   ....[16]....
        /*0970*/ 	.word	0x00002160


	//   ....[17]....
        /*0974*/ 	.word	0x00003f30


	//   ....[18]....
        /*0978*/ 	.word	0x00003f50


	//   ....[19]....
        /*097c*/ 	.word	0x00004540


	//   ....[20]....
        /*0980*/ 	.word	0x00004570


	//   ....[21]....
        /*0984*/ 	.word	0x000045a0


	//   ....[22]....
        /*0988*/ 	.word	0x000045f0


	//   ....[23]....
        /*098c*/ 	.word	0x00004660


	//   ....[24]....
        /*0990*/ 	.word	0x000047d0


	//   ....[25]....
        /*0994*/ 	.word	0x00004c20


	//   ....[26]....
        /*0998*/ 	.word	0x00004e50


	//   ....[27]....
        /*099c*/ 	.word	0x00004e70


	//   ....[28]....
        /*09a0*/ 	.word	0x00004f30


	//   ....[29]....
        /*09a4*/ 	.word	0x00007450


	//   ....[30]....
        /*09a8*/ 	.word	0x00007460


	//   ....[31]....
        /*09ac*/ 	.word	0x00008100


	//   ....[32]....
        /*09b0*/ 	.word	0x00008130


	//   ....[33]....
        /*09b4*/ 	.word	0x000090c0


	//   ....[34]....
        /*09b8*/ 	.word	0x00009130


	//   ....[35]....
        /*09bc*/ 	.word	0x00009190


	//   ....[36]....
        /*09c0*/ 	.word	0x000091b0


	//   ....[37]....
        /*09c4*/ 	.word	0x000091f0


	//   ....[38]....
        /*09c8*/ 	.word	0x00009210


	//   ....[39]....
        /*09cc*/ 	.word	0x00009250


	//   ....[40]....
        /*09d0*/ 	.word	0x00009290


	//   ....[41]....
        /*09d4*/ 	.word	0x0000da90


	//   ....[42]....
        /*09d8*/ 	.word	0x0000dac0


	//   ....[43]....
        /*09dc*/ 	.word	0x0000db10


	//   ....[44]....
        /*09e0*/ 	.word	0x0000db90


	//   ....[45]....
        /*09e4*/ 	.word	0x0000dc10


	//   ....[46]....
        /*09e8*/ 	.word	0x0000dc40


	//   ....[47]....
        /*09ec*/ 	.word	0x0000e160


	//   ....[48]....
        /*09f0*/ 	.word	0x0000e390


	//   ....[49]....
        /*09f4*/ 	.word	0x00010e90


	//   ....[50]....
        /*09f8*/ 	.word	0x00010f00


	//   ....[51]....
        /*09fc*/ 	.word	0x00010f10


	//   ....[52]....
        /*0a00*/ 	.word	0x00010f20


	//   ....[53]....
        /*0a04*/ 	.word	0x00010f50


	//   ....[54]....
        /*0a08*/ 	.word	0x00010f70


	//   ....[55]....
        /*0a0c*/ 	.word	0x00010f80


	//   ....[56]....
        /*0a10*/ 	.word	0x00010f90


	//   ....[57]....
        /*0a14*/ 	.word	0x000124e0


	//   ....[58]....
        /*0a18*/ 	.word	0x00012900


	//   ....[59]....
        /*0a1c*/ 	.word	0x00012920


	//   ....[60]....
        /*0a20*/ 	.word	0x00012940


	//   ....[61]....
        /*0a24*/ 	.word	0x00012950


	//   ....[62]....
        /*0a28*/ 	.word	0x00012960


	//   ....[63]....
        /*0a2c*/ 	.word	0x00012970


	//   ....[64]....
        /*0a30*/ 	.word	0x00012980


	//   ....[65]....
        /*0a34*/ 	.word	0x00012990


	//   ....[66]....
        /*0a38*/ 	.word	0x00012c20


	//   ....[67]....
        /*0a3c*/ 	.word	0x00012c30


	//   ....[68]....
        /*0a40*/ 	.word	0x00012d10


	//   ....[69]....
        /*0a44*/ 	.word	0x00012d40


	//   ....[70]....
        /*0a48*/ 	.word	0x00012e00


	//   ....[71]....
        /*0a4c*/ 	.word	0x00012e30


	//   ....[72]....
        /*0a50*/ 	.word	0x00012ef0


	//   ....[73]....
        /*0a54*/ 	.word	0x00012f20


	//   ....[74]....
        /*0a58*/ 	.word	0x00012fe0


	//   ....[75]....
        /*0a5c*/ 	.word	0x00013010


	//   ....[76]....
        /*0a60*/ 	.word	0x000130d0


	//   ....[77]....
        /*0a64*/ 	.word	0x00013100


	//   ....[78]....
        /*0a68*/ 	.word	0x000131c0


	//   ....[79]....
        /*0a6c*/ 	.word	0x000131f0


	//   ....[80]....
        /*0a70*/ 	.word	0x000132b0


	//   ....[81]....
        /*0a74*/ 	.word	0x000132d0


	//   ....[82]....
        /*0a78*/ 	.word	0x00013840


	//   ....[83]....
        /*0a7c*/ 	.word	0x00013860


	//   ....[84]....
        /*0a80*/ 	.word	0x00013990


	//   ....[85]....
        /*0a84*/ 	.word	0x000139a0


	//   ....[86]....
        /*0a88*/ 	.word	0x00013ac0


	//   ....[87]....
        /*0a8c*/ 	.word	0x00013ae0


	//   ....[88]....
        /*0a90*/ 	.word	0x00013c00


	//   ....[89]....
        /*0a94*/ 	.word	0x00013c10


	//   ....[90]....
        /*0a98*/ 	.word	0x00013d30


	//   ....[91]....
        /*0a9c*/ 	.word	0x00013d50


	//   ....[92]....
        /*0aa0*/ 	.word	0x00013e70


	//   ....[93]....
        /*0aa4*/ 	.word	0x00013e80


	//   ....[94]....
        /*0aa8*/ 	.word	0x00013fa0


	//   ....[95]....
        /*0aac*/ 	.word	0x00013fc0


	//   ....[96]....
        /*0ab0*/ 	.word	0x000140e0


	//   ....[97]....
        /*0ab4*/ 	.word	0x000140f0


	//   ....[98]....
        /*0ab8*/ 	.word	0x00014280


	//   ....[99]....
        /*0abc*/ 	.word	0x00014370


	//   ....[100]....
        /*0ac0*/ 	.word	0x000143e0


	//   ....[101]....
        /*0ac4*/ 	.word	0x00014440


	//   ....[102]....
        /*0ac8*/ 	.word	0x000144a0


	//   ....[103]....
        /*0acc*/ 	.word	0x00014500


	//   ....[104]....
        /*0ad0*/ 	.word	0x00014570


	//   ....[105]....
        /*0ad4*/ 	.word	0x000145d0


	//   ....[106]....
        /*0ad8*/ 	.word	0x00014630


	//   ....[107]....
        /*0adc*/ 	.word	0x00014690


	//   ....[108]....
        /*0ae0*/ 	.word	0x00014700


	//   ....[109]....
        /*0ae4*/ 	.word	0x00014760


	//   ....[110]....
        /*0ae8*/ 	.word	0x000147c0


	//   ....[111]....
        /*0aec*/ 	.word	0x00014820


	//   ....[112]....
        /*0af0*/ 	.word	0x00014890


	//   ....[113]....
        /*0af4*/ 	.word	0x000148f0


	//   ....[114]....
        /*0af8*/ 	.word	0x00014950


	//   ....[115]....
        /*0afc*/ 	.word	0x000149b0


	//   ....[116]....
        /*0b00*/ 	.word	0x00014a10


	//   ....[117]....
        /*0b04*/ 	.word	0x00014a60


	//   ....[118]....
        /*0b08*/ 	.word	0x00014ac0


	//   ....[119]....
        /*0b0c*/ 	.word	0x00014b10


	//   ....[120]....
        /*0b10*/ 	.word	0x00014b70


	//   ....[121]....
        /*0b14*/ 	.word	0x00014bc0


	//   ....[122]....
        /*0b18*/ 	.word	0x00014c20


	//   ....[123]....
        /*0b1c*/ 	.word	0x00014c80


	//   ....[124]....
        /*0b20*/ 	.word	0x00014cf0


	//   ....[125]....
        /*0b24*/ 	.word	0x00014d50


	//   ....[126]....
        /*0b28*/ 	.word	0x00014db0


	//   ....[127]....
        /*0b2c*/ 	.word	0x00014e10


	//   ....[128]....
        /*0b30*/ 	.word	0x00014e80


	//   ....[129]....
        /*0b34*/ 	.word	0x00014ee0


	//   ....[130]....
        /*0b38*/ 	.word	0x00014f40


	//   ....[131]....
        /*0b3c*/ 	.word	0x00014fa0


	//   ....[132]....
        /*0b40*/ 	.word	0x00015010


	//   ....[133]....
        /*0b44*/ 	.word	0x00015070


	//   ....[134]....
        /*0b48*/ 	.word	0x000150d0


	//   ....[135]....
        /*0b4c*/ 	.word	0x00015130


	//   ....[136]....
        /*0b50*/ 	.word	0x000151a0


	//   ....[137]....
        /*0b54*/ 	.word	0x00015200


	//   ....[138]....
        /*0b58*/ 	.word	0x00015260


	//   ....[139]....
        /*0b5c*/ 	.word	0x000152d0


	//----- nvinfo : EIATTR_EXIT_INSTR_OFFSETS
	.align		4
.L_422:
        /*0b60*/ 	.byte	0x04, 0x1c
        /*0b62*/ 	.short	(.L_424 - .L_423)


	//   ....[0]....
.L_423:
        /*0b64*/ 	.word	0x000000a0


	//   ....[1]....
        /*0b68*/ 	.word	0x00014320


	//----- nvinfo : EIATTR_MAX_THREADS
	.align		4
.L_424:
        /*0b6c*/ 	.byte	0x04, 0x05
        /*0b6e*/ 	.short	(.L_426 - .L_425)
.L_425:
        /*0b70*/ 	.word	0x00000080
        /*0b74*/ 	.word	0x00000001
        /*0b78*/ 	.word	0x00000001


	//----- nvinfo : EIATTR_CRS_STACK_SIZE
	.align		4
.L_426:
        /*0b7c*/ 	.byte	0x04, 0x1e
        /*0b7e*/ 	.short	(.L_428 - .L_427)
.L_427:
        /*0b80*/ 	.word	0x00000000
.L_428:


//--------------------- .nv.info._ZN7cutlass13device_kernelIN5flash19enable_sm80_to_sm89INS1_16FlashAttnFwdSm80INS1_25CollectiveMainloopFwdSm80ILi4ELi1ELb0EN4cute5tupleIJNS5_1CILi128EEENS7_ILi64EEES8_EEELi128ENS_10bfloat16_tEfNS_4arch4Sm80ELb1ELb0ELb1ELb1ELb0ELb0ELb1ELb0EEENS1_21CollectiveEpilogueFwdINS6_IJS8_S8_S9_EEENS6_IJNS7_ILi1EEESH_SH_EEESB_SD_Li128ELb1ELb1ELb0ELb0EEENS1_19SingleTileSchedulerILb1ELb0ELb1ELi128EEEEEEEEEvNT_6ParamsE --------------------------
	.section	.nv.info._ZN7cutlass13device_kernelIN5flash19enable_sm80_to_sm89INS1_16FlashAttnFwdSm80INS1_25CollectiveMainloopFwdSm80ILi4ELi1ELb0EN4cute5tupleIJNS5_1CILi128EEENS7_ILi64EEES8_EEELi128ENS_10bfloat16_tEfNS_4arch4Sm80ELb1ELb0ELb1ELb1ELb0ELb0ELb1ELb0EEENS1_21CollectiveEpilogueFwdINS6_IJS8_S8_S9_EEENS6_IJNS7_ILi1EEESH_SH_EEESB_SD_Li128ELb1ELb1ELb0ELb0EEENS1_19SingleTileSchedulerILb1ELb0ELb1ELi128EEEEEEEEEvNT_6ParamsE,"",@"SHT_CUDA_INFO"
	.sectionflags	@""
	.align	4


	//----- nvinfo : EIATTR_CUDA_API_VERSION
	.align		4
        /*0000*/ 	.byte	0x04, 0x37
        /*0002*/ 	.short	(.L_430 - .L_429)
.L_429:
        /*0004*/ 	.word	0x00000082


	//----- nvinfo : EIATTR_SW2861232_WAR
	.align		4
.L_430:
        /*0008*/ 	.byte	0x01, 0x35
	.zero		2


	//----- nvinfo : EIATTR_PARAM_CBANK
	.align		4
        /*000c*/ 	.byte	0x04, 0x0a
        /*000e*/ 	.short	(.L_432 - .L_431)
	.align		4
.L_431:
        /*0010*/ 	.word	index@(.nv.constant0._ZN7cutlass13device_kernelIN5flash19enable_sm80_to_sm89INS1_16FlashAttnFwdSm80INS1_25CollectiveMainloopFwdSm80ILi4ELi1ELb0EN4cute5tupleIJNS5_1CILi128EEENS7_ILi64EEES8_EEELi128ENS_10bfloat16_tEfNS_4arch4Sm80ELb1ELb0ELb1ELb1ELb0ELb0ELb1ELb0EEENS1_21CollectiveEpilogueFwdINS6_IJS8_S8_S9_EEENS6_IJNS7_ILi1EEESH_SH_EEESB_SD_Li128ELb1ELb1ELb0ELb0EEENS1_19SingleTileSchedulerILb1ELb0ELb1ELi128EEEEEEEEEvNT_6ParamsE)
        /*0014*/ 	.short	0x0160
        /*0016*/ 	.short	0x0418


	//----- nvinfo : EIATTR_CBANK_PARAM_SIZE
	.align		4
.L_432:
        /*0018*/ 	.byte	0x03, 0x19
        /*001a*/ 	.short	0x0418


	//----- nvinfo : EIATTR_KPARAM_INFO
	.align		4
        /*001c*/ 	.byte	0x04, 0x17
        /*001e*/ 	.short	(.L_434 - .L_433)
.L_433:
        /*0020*/ 	.word	0x00000000
        /*0024*/ 	.short	0x0000
        /*0026*/ 	.short	0x0000
        /*0028*/ 	.byte	0x00, 0xf0, 0x61, 0x10


	//----- nvinfo : EIATTR_MAXREG_COUNT
	.align		4
.L_434:
        /*002c*/ 	.byte	0x03, 0x1b
        /*002e*/ 	.short	0x00ff


	//----- nvinfo : EIATTR_NUM_BARRIERS
	.align		4
        /*0030*/ 	.byte	0x02, 0x4c
        /*0032*/ 	.byte	0x02
	.zero		1


	//----- nvinfo : EIATTR_ANNOTATIONS
	.align		4
        /*0034*/ 	.byte	0x04, 0x55
        /*0036*/ 	.short	(.L_436 - .L_435)


	//   ....[0]....
.L_435:
        /* <DEDUP_REMOVED lines=81> */


	//----- nvinfo : EIATTR_MERCURY_ISA_VERSION
	.align		4
.L_436:
        /*0530*/ 	.byte	0x03, 0x5f
        /*0532*/ 	.short	0x0000


	//----- nvinfo : EIATTR_INT_WARP_WIDE_INSTR_OFFSETS
	.align		4
        /*0534*/ 	.byte	0x04, 0x31
        /*0536*/ 	.short	(.L_438 - .L_437)


	//   ....[0]....
.L_437:
        /*0538*/ 	.word	0x00001e80


	//----- nvinfo : EIATTR_COOP_GROUP_MASK_REGIDS
	.align		4
.L_438:
        /*053c*/ 	.byte	0x04, 0x29
        /*053e*/ 	.short	(.L_440 - .L_439)


	//   ....[0]....
.L_439:
        /*0540*/ 	.word	0xffffffff


	//   ....[1]....
        /*0544*/ 	.word	0xffffffff


	//   ....[2]....
        /*0548*/ 	.word	0xffffffff


	//   ....[3]....
        /*054c*/ 	.word	0xffffffff


	//   ....[4]....
        /*0550*/ 	.word	0xffffffff


	//   ....[5]....
        /*0554*/ 	.word	0xffffffff


	//   ....[6]....
        /*0558*/ 	.word	0xffffffff


	//   ....[7]....
        /*055c*/ 	.word	0xffffffff


	//   ....[8]....
        /*0560*/ 	.word	0xffffffff


	//   ....[9]....
        /*0564*/ 	.word	0xffffffff


	//   ....[10]....
        /*0568*/ 	.word	0xffffffff


	//   ....[11]....
        /*056c*/ 	.word	0xffffffff


	//   ....[12]....
        /*0570*/ 	.word	0xffffffff


	//   ....[13]....
        /*0574*/ 	.word	0xffffffff


	//   ....[14]....
        /*0578*/ 	.word	0xffffffff


	//   ....[15]....
        /*057c*/ 	.word	0xffffffff


	//   ....[16]....
        /*0580*/ 	.word	0xffffffff


	//   ....[17]....
        /*0584*/ 	.word	0xffffffff


	//   ....[18]....
        /*0588*/ 	.word	0xffffffff


	//   ....[19]....
        /*058c*/ 	.word	0xffffffff


	//   ....[20]....
        /*0590*/ 	.word	0xffffffff


	//   ....[21]....
        /*0594*/ 	.word	0xffffffff


	//   ....[22]....
        /*0598*/ 	.word	0xffffffff


	//   ....[23]....
        /*059c*/ 	.word	0xffffffff


	//   ....[24]....
        /*05a0*/ 	.word	0xffffffff


	//   ....[25]....
        /*05a4*/ 	.word	0xffffffff


	//   ....[26]....
        /*05a8*/ 	.word	0xffffffff


	//   ....[27]....
        /*05ac*/ 	.word	0xffffffff


	//   ....[28]....
        /*05b0*/ 	.word	0xffffffff


	//   ....[29]....
        /*05b4*/ 	.word	0xffffffff


	//   ....[30]....
        /*05b8*/ 	.word	0xffffffff


	//   ....[31]....
        /*05bc*/ 	.word	0xffffffff


	//   ....[32]....
        /*05c0*/ 	.word	0xffffffff


	//   ....[33]....
        /*05c4*/ 	.word	0xffffffff


	//   ....[34]....
        /*05c8*/ 	.word	0xffffffff


	//   ....[35]....
        /*05cc*/ 	.word	0xffffffff


	//   ....[36]....
        /*05d0*/ 	.word	0xffffffff


	//   ....[37]....
        /*05d4*/ 	.word	0xffffffff


	//   ....[38]....
        /*05d8*/ 	.word	0xffffffff


	//   ....[39]....
        /*05dc*/ 	.word	0xffffffff


	//   ....[40]....
        /*05e0*/ 	.word	0xffffffff


	//   ....[41]....
        /*05e4*/ 	.word	0xffffffff


	//   ....[42]....
        /*05e8*/ 	.word	0xffffffff


	//   ....[43]....
        /*05ec*/ 	.word	0xffffffff


	//   ....[44]....
        /*05f0*/ 	.word	0xffffffff


	//   ....[45]....
        /*05f4*/ 	.word	0xffffffff


	//   ....[46]....
        /*05f8*/ 	.word	0xffffffff


	//   ....[47]....
        /*05fc*/ 	.word	0xffffffff


	//   ....[48]....
        /*0600*/ 	.word	0xffffffff


	//   ....[49]....
        /*0604*/ 	.word	0xffffffff


	//   ....[50]....
        /*0608*/ 	.word	0xffffffff


	//   ....[51]....
        /*060c*/ 	.word	0xffffffff


	//   ....[52]....
        /*0610*/ 	.word	0xffffffff


	//   ....[53]....
        /*0614*/ 	.word	0xffffffff


	//   ....[54]....
        /*0618*/ 	.word	0xffffffff


	//   ....[55]....
        /*061c*/ 	.word	0xffffffff


	//   ....[56]....
        /*0620*/ 	.word	0xffffffff


	//   ....[57]....
        /*0624*/ 	.word	0xffffffff


	//   ....[58]....
        /*0628*/ 	.word	0xffffffff


	//   ....[59]....
        /*062c*/ 	.word	0xffffffff


	//   ....[60]....
        /*0630*/ 	.word	0xffffffff


	//   ....[61]....
        /*0634*/ 	.word	0xffffffff


	//   ....[62]....
        /*0638*/ 	.word	0xffffffff


	//   ....[63]....
        /*063c*/ 	.word	0xffffffff


	//   ....[64]....
        /*0640*/ 	.word	0xffffffff


	//   ....[65]....
        /*0644*/ 	.word	0xffffffff


	//   ....[66]....
        /*0648*/ 	.word	0xffffffff


	//   ....[67]....
        /*064c*/ 	.word	0xffffffff


	//   ....[68]....
        /*0650*/ 	.word	0xffffffff


	//   ....[69]....
        /*0654*/ 	.word	0xffffffff


	//   ....[70]....
        /*0658*/ 	.word	0xffffffff


	//   ....[71]....
        /*065c*/ 	.word	0xffffffff


	//   ....[72]....
        /*0660*/ 	.word	0xffffffff


	//   ....[73]....
        /*0664*/ 	.word	0xffffffff


	//   ....[74]....
        /*0668*/ 	.word	0xffffffff


	//   ....[75]....
        /*066c*/ 	.word	0xffffffff


	//   ....[76]....
        /*0670*/ 	.word	0xffffffff


	//   ....[77]....
        /*0674*/ 	.word	0xffffffff


	//   ....[78]....
        /*0678*/ 	.word	0xffffffff


	//   ....[79]....
        /*067c*/ 	.word	0xffffffff


	//   ....[80]....
        /*0680*/ 	.word	0xffffffff


	//   ....[81]....
        /*0684*/ 	.word	0xffffffff


	//   ....[82]....
        /*0688*/ 	.word	0xffffffff


	//   ....[83]....
        /*068c*/ 	.word	0xffffffff


	//   ....[84]....
        /*0690*/ 	.word	0xffffffff


	//   ....[85]....
        /*0694*/ 	.word	0xffffffff


	//   ....[86]....
        /*0698*/ 	.word	0xffffffff


	//   ....[87]....
        /*069c*/ 	.word	0xffffffff


	//   ....[88]....
        /*06a0*/ 	.word	0xffffffff


	//   ....[89]....
        /*06a4*/ 	.word	0xffffffff


	//   ....[90]....
        /*06a8*/ 	.word	0xffffffff


	//   ....[91]....
        /*06ac*/ 	.word	0xffffffff


	//   ....[92]....
        /*06b0*/ 	.word	0xffffffff


	//   ....[93]....
        /*06b4*/ 	.word	0xffffffff


	//   ....[94]....
        /*06b8*/ 	.word	0xffffffff


	//   ....[95]....
        /*06bc*/ 	.word	0xffffffff


	//   ....[96]....
        /*06c0*/ 	.word	0xffffffff


	//----- nvinfo : EIATTR_COOP_GROUP_INSTR_OFFSETS
	.align		4
.L_440:
        /*06c4*/ 	.byte	0x04, 0x28
        /*06c6*/ 	.short	(.L_442 - .L_441)


	//   ....[0]....
.L_441:
        /*06c8*/ 	.word	0x00000090


	//   ....[1]....
        /*06cc*/ 	.word	0x000012c0


	//   ....[2]....
        /*06d0*/ 	.word	0x000012f0


	//   ....[3]....
        /*06d4*/ 	.word	0x00001580


	//   ....[4]....
        /*06d8*/ 	.word	0x000015b0


	//   ....[5]....
        /*06dc*/ 	.word	0x00001690


	//   ....[6]....
        /*06e0*/ 	.word	0x000016c0


	//   ....[7]....
        /*06e4*/ 	.word	0x000017a0


	//   ....[8]....
        /*06e8*/ 	.word	0x000017d0


	//   ....[9]....
        /*06ec*/ 	.word	0x000018b0


	//   ....[10]....
        /*06f0*/ 	.word	0x000018e0


	//   ....[11]....
        /*06f4*/ 	.word	0x000019c0


	//   ....[12]....
        /*06f8*/ 	.word	0x000019f0


	//   ....[13]....
        /*06fc*/ 	.word	0x00001ad0


	//   ....[14]....
        /*0700*/ 	.word	0x00001b00


	//   ....[15]....
        /*0704*/ 	.word	0x00001be0


	//   ....[16]....
        /*0708*/ 	.word	0x00001c30


	//   ....[17]....
        /*070c*/ 	.word	0x00003d90


	//   ....[18]....
        /*0710*/ 	.word	0x00003dd0


	//   ....[19]....
        /*0714*/ 	.word	0x00004510


	//   ....[20]....
        /*0718*/ 	.word	0x00004620


	//   ....[21]....
        /*071c*/ 	.word	0x00004630


	//   ....[22]....
        /*0720*/ 	.word	0x00004670


	//   ....[23]....
        /*0724*/ 	.word	0x000046a0


	//   ....[24]....
        /*0728*/ 	.word	0x000046d0


	//   ....[25]....
        /*072c*/ 	.word	0x00004e80


	//   ....[26]....
        /*0730*/ 	.word	0x00004fe0


	//   ....[27]....
        /*0734*/ 	.word	0x000050b0


	//   ....[28]....
        /*0738*/ 	.word	0x00005310


	//   ....[29]....
        /*073c*/ 	.word	0x00008000


	//   ....[30]....
        /*0740*/ 	.word	0x00008020


	//   ....[31]....
        /*0744*/ 	.word	0x00008940


	//   ....[32]....
        /*0748*/ 	.word	0x00008a30


	//   ....[33]....
        /*074c*/ 	.word	0x000097b0


	//   ....[34]....
        /*0750*/ 	.word	0x000098a0


	//   ....[35]....
        /*0754*/ 	.word	0x00009910


	//   ....[36]....
        /*0758*/ 	.word	0x00009ae0


	//   ....[37]....
        /*075c*/ 	.word	0x00009b60


	//   ....[38]....
        /*0760*/ 	.word	0x00009e60


	//   ....[39]....
        /*0764*/ 	.word	0x00009f70


	//   ....[40]....
        /*0768*/ 	.word	0x0000a170


	//   ....[41]....
        /*076c*/ 	.word	0x0000e340


	//   ....[42]....
        /*0770*/ 	.word	0x0000e5f0


	//   ....[43]....
        /*0774*/ 	.word	0x0000e6d0


	//   ....[44]....
        /*0778*/ 	.word	0x0000e7a0


	//   ....[45]....
        /*077c*/ 	.word	0x0000e850


	//   ....[46]....
        /*0780*/ 	.word	0x0000e880


	//   ....[47]....
        /*0784*/ 	.word	0x0000ea10


	//   ....[48]....
        /*0788*/ 	.word	0x0000eea0


	//   ....[49]....
        /*078c*/ 	.word	0x000115d0


	//   ....[50]....
        /*0790*/ 	.word	0x000115e0


	//   ....[51]....
        /*0794*/ 	.word	0x000115f0


	//   ....[52]....
        /*0798*/ 	.word	0x00011600


	//   ....[53]....
        /*079c*/ 	.word	0x00011630


	//   ....[54]....
        /*07a0*/ 	.word	0x00011650


	//   ....[55]....
        /*07a4*/ 	.word	0x00011670


	//   ....[56]....
        /*07a8*/ 	.word	0x00011680


	//   ....[57]....
        /*07ac*/ 	.word	0x000131c0


	//   ....[58]....
        /*07b0*/ 	.word	0x000131e0


	//   ....[59]....
        /*07b4*/ 	.word	0x00013210


	//   ....[60]....
        /*07b8*/ 	.word	0x00013230


	//   ....[61]....
        /*07bc*/ 	.word	0x00013250


	//   ....[62]....
        /*07c0*/ 	.word	0x00013270


	//   ....[63]....
        /*07c4*/ 	.word	0x00013280


	//   ....[64]....
        /*07c8*/ 	.word	0x00013290


	//   ....[65]....
        /*07cc*/ 	.word	0x000134d0


	//   ....[66]....
        /*07d0*/ 	.word	0x000134e0


	//   ....[67]....
        /*07d4*/ 	.word	0x000135e0


	//   ....[68]....
        /*07d8*/ 	.word	0x00013610


	//   ....[69]....
        /*07dc*/ 	.word	0x000136f0


	//   ....[70]....
        /*07e0*/ 	.word	0x00013720


	//   ....[71]....
        /*07e4*/ 	.word	0x00013800


	//   ....[72]....
        /*07e8*/ 	.word	0x00013830


	//   ....[73]....
        /*07ec*/ 	.word	0x00013910


	//   ....[74]....
        /*07f0*/ 	.word	0x00013940


	//   ....[75]....
        /*07f4*/ 	.word	0x00013a20


	//   ....[76]....
        /*07f8*/ 	.word	0x00013a50


	//   ....[77]....
        /*07fc*/ 	.word	0x00013b30


	//   ....[78]....
        /*0800*/ 	.word	0x00013b60


	//   ....[79]....
        /*0804*/ 	.word	0x00013c40


	//   ....[80]....
        /*0808*/ 	.word	0x00013c60


	//   ....[81]....
        /*080c*/ 	.word	0x00014410


	//   ....[82]....
        /*0810*/ 	.word	0x00014420


	//   ....[83]....
        /*0814*/ 	.word	0x000144f0


	//   ....[84]....
        /*0818*/ 	.word	0x00014520


	//   ....[85]....
        /*081c*/ 	.word	0x000145f0


	//   ....[86]....
        /*0820*/ 	.word	0x00014620


	//   ....[87]....
        /*0824*/ 	.word	0x000146f0


	//   ....[88]....
        /*0828*/ 	.word	0x00014720


	//   ....[89]....
        /*082c*/ 	.word	0x000147f0


	//   ....[90]....
        /*0830*/ 	.word	0x00014820


	//   ....[91]....
        /*0834*/ 	.word	0x000148f0


	//   ....[92]....
        /*0838*/ 	.word	0x00014920


	//   ....[93]....
        /*083c*/ 	.word	0x000149f0


	//   ....[94]....
        /*0840*/ 	.word	0x00014a20


	//   ....[95]....
        /*0844*/ 	.word	0x00014af0


	//   ....[96]....
        /*0848*/ 	.word	0x00014b10


	//----- nvinfo : EIATTR_EXIT_INSTR_OFFSETS
	.align		4
.L_442:
        /*084c*/ 	.byte	0x04, 0x1c
        /*084e*/ 	.short	(.L_444 - .L_443)


	//   ....[0]....
.L_443:
        /*0850*/ 	.word	0x00000350


	//   ....[1]....
        /*0854*/ 	.word	0x00013c70


	//   ....[2]....
        /*0858*/ 	.word	0x00013cd0


	//   ....[3]....
        /*085c*/ 	.word	0x00013d30


	//   ....[4]....
        /*0860*/ 	.word	0x00014b20


	//   ....[5]....
        /*0864*/ 	.word	0x00014b70


	//   ....[6]....
        /*0868*/ 	.word	0x00014bd0


	//----- nvinfo : EIATTR_CTAIDZ_USED
	.align		4
.L_444:
        /*086c*/ 	.byte	0x01, 0x04
	.zero		2


	//----- nvinfo : EIATTR_MAX_THREADS
	.align		4
        /*0870*/ 	.byte	0x04, 0x05
        /*0872*/ 	.short	(.L_446 - .L_445)
.L_445:
        /*0874*/ 	.word	0x00000080
        /*0878*/ 	.word	0x00000001
        /*087c*/ 	.word	0x00000001


	//----- nvinfo : EIATTR_CRS_STACK_SIZE
	.align		4
.L_446:
        /*0880*/ 	.byte	0x04, 0x1e
        /*0882*/ 	.short	(.L_448 - .L_447)
.L_447:
        /*0884*/ 	.word	0x00000000
.L_448:


//--------------------- .nv.info._ZN7cutlass13device_kernelIN5flash19enable_sm80_to_sm89INS1_16FlashAttnFwdSm80INS1_25CollectiveMainloopFwdSm80ILi4ELi1ELb0EN4cute5tupleIJNS5_1CILi128EEENS7_ILi64EEES8_EEELi128ENS_10bfloat16_tEfNS_4arch4Sm80ELb1ELb0ELb1ELb1ELb0ELb1ELb1ELb0EEENS1_21CollectiveEpilogueFwdINS6_IJS8_S8_S9_EEENS6_IJNS7_ILi1EEESH_SH_EEESB_SD_Li128ELb1ELb1ELb0ELb0EEENS1_19SingleTileSchedulerILb1ELb0ELb1ELi128EEEEEEEEEvNT_6ParamsE --------------------------
	.section	.nv.info._ZN7cutlass13device_kernelIN5flash19enable_sm80_to_sm89INS1_16FlashAttnFwdSm80INS1_25CollectiveMainloopFwdSm80ILi4ELi1ELb0EN4cute5tupleIJNS5_1CILi128EEENS7_ILi64EEES8_EEELi128ENS_10bfloat16_tEfNS_4arch4Sm80ELb1ELb0ELb1ELb1ELb0ELb1ELb1ELb0EEENS1_21CollectiveEpilogueFwdINS6_IJS8_S8_S9_EEENS6_IJNS7_ILi1EEESH_SH_EEESB_SD_Li128ELb1ELb1ELb0ELb0EEENS1_19SingleTileSchedulerILb1ELb0ELb1ELi128EEEEEEEEEvNT_6ParamsE,"",@"SHT_CUDA_INFO"
	.sectionflags	@""
	.align	4


	//----- nvinfo : EIATTR_CUDA_API_VERSION
	.align		4
        /*0000*/ 	.byte	0x04, 0x37
        /*0002*/ 	.short	(.L_450 - .L_449)
.L_449:
        /*0004*/ 	.word	0x00000082


	//----- nvinfo : EIATTR_SW2861232_WAR
	.align		4
.L_450:
        /*0008*/ 	.byte	0x01, 0x35
	.zero		2


	//----- nvinfo : EIATTR_PARAM_CBANK
	.align		4
        /*000c*/ 	.byte	0x04, 0x0a
        /*000e*/ 	.short	(.L_452 - .L_451)
	.align		4
.L_451:
        /*0010*/ 	.word	index@(.nv.constant0._ZN7cutlass13device_kernelIN5flash19enable_sm80_to_sm89INS1_16FlashAttnFwdSm80INS1_25CollectiveMainloopFwdSm80ILi4ELi1ELb0EN4cute5tupleIJNS5_1CILi128EEENS7_ILi64EEES8_EEELi128ENS_10bfloat16_tEfNS_4arch4Sm80ELb1ELb0ELb1ELb1ELb0ELb1ELb1ELb0EEENS1_21CollectiveEpilogueFwdINS6_IJS8_S8_S9_EEENS6_IJNS7_ILi1EEESH_SH_EEESB_SD_Li128ELb1ELb1ELb0ELb0EEENS1_19SingleTileSchedulerILb1ELb0ELb1ELi128EEEEEEEEEvNT_6ParamsE)
        /*0014*/ 	.short	0x0160
        /*0016*/ 	.short	0x0418


	//----- nvinfo : EIATTR_CBANK_PARAM_SIZE
	.align		4
.L_452:
        /*0018*/ 	.byte	0x03, 0x19
        /*001a*/ 	.short	0x0418


	//----- nvinfo : EIATTR_KPARAM_INFO
	.align		4
        /*001c*/ 	.byte	0x04, 0x17
        /*001e*/ 	.short	(.L_454 - .L_453)
.L_453:
        /*0020*/ 	.word	0x00000000
        /*0024*/ 	.short	0x0000
        /*0026*/ 	.short	0x0000
        /*0028*/ 	.byte	0x00, 0xf0, 0x61, 0x10


	//----- nvinfo : EIATTR_MAXREG_COUNT
	.align		4
.L_454:
        /*002c*/ 	.byte	0x03, 0x1b
        /*002e*/ 	.short	0x00ff


	//----- nvinfo : EIATTR_NUM_BARRIERS
	.align		4
        /*0030*/ 	.byte	0x02, 0x4c
        /*0032*/ 	.byte	0x02
	.zero		1


	//----- nvinfo : EIATTR_ANNOTATIONS
	.align		4
        /*0034*/ 	.byte	0x04, 0x55
        /*0036*/ 	.short	(.L_456 - .L_455)


	//   ....[0]....
.L_455:
        /* <DEDUP_REMOVED lines=74> */


	//----- nvinfo : EIATTR_MERCURY_ISA_VERSION
	.align		4
.L_456:
        /*04c0*/ 	.byte	0x03, 0x5f
        /*04c2*/ 	.short	0x0000


	//----- nvinfo : EIATTR_INT_WARP_WIDE_INSTR_OFFSETS
	.align		4
        /*04c4*/ 	.byte	0x04, 0x31
        /*04c6*/ 	.short	(.L_458 - .L_457)


	//   ....[0]....
.L_457:
        /*04c8*/ 	.word	0x00009ef0


	//----- nvinfo : EIATTR_COOP_GROUP_MASK_REGIDS
	.align		4
.L_458:
        /*04cc*/ 	.byte	0x04, 0x29
        /*04ce*/ 	.short	(.L_460 - .L_459)


	//   ....[0]....
.L_459:
        /*04d0*/ 	.word	0xffffffff


	//   ....[1]....
        /*04d4*/ 	.word	0xffffffff


	//   ....[2]....
        /*04d8*/ 	.word	0xffffffff


	//   ....[3]....
        /*04dc*/ 	.word	0xffffffff


	//   ....[4]....
        /*04e0*/ 	.word	0xffffffff


	//   ....[5]....
        /*04e4*/ 	.word	0xffffffff


	//   ....[6]....
        /*04e8*/ 	.word	0xffffffff


	//   ....[7]....
        /*04ec*/ 	.word	0xffffffff


	//   ....[8]....
        /*04f0*/ 	.word	0xffffffff


	//   ....[9]....
        /*04f4*/ 	.word	0xffffffff


	//   ....[10]....
        /*04f8*/ 	.word	0xffffffff


	//   ....[11]....
        /*04fc*/ 	.word	0xffffffff


	//   ....[12]....
        /*0500*/ 	.word	0xffffffff


	//   ....[13]....
        /*0504*/ 	.word	0xffffffff


	//   ....[14]....
        /*0508*/ 	.word	0xffffffff


	//   ....[15]....
        /*050c*/ 	.word	0xffffffff


	//   ....[16]....
        /*0510*/ 	.word	0xffffffff


	//   ....[17]....
        /*0514*/ 	.word	0xffffffff


	//   ....[18]....
        /*0518*/ 	.word	0xffffffff


	//   ....[19]....
        /*051c*/ 	.word	0xffffffff


	//   ....[20]....
        /*0520*/ 	.word	0xffffffff


	//   ....[21]....
        /*0524*/ 	.word	0xffffffff


	//   ....[22]....
        /*0528*/ 	.word	0xffffffff


	//   ....[23]....
        /*052c*/ 	.word	0xffffffff


	//   ....[24]....
        /*0530*/ 	.word	0xffffffff


	//   ....[25]....
        /*0534*/ 	.word	0xffffffff


	//   ....[26]....
        /*0538*/ 	.word	0xffffffff


	//   ....[27]....
        /*053c*/ 	.word	0xffffffff


	//   ....[28]....
        /*0540*/ 	.word	0xffffffff


	//   ....[29]....
        /*0544*/ 	.word	0xffffffff


	//   ....[30]....
        /*0548*/ 	.word	0xffffffff


	//   ....[31]....
        /*054c*/ 	.word	0xffffffff


	//   ....[32]....
        /*0550*/ 	.word	0xffffffff


	//   ....[33]....
        /*0554*/ 	.word	0xffffffff


	//   ....[34]....
        /*0558*/ 	.word	0xffffffff


	//   ....[35]....
        /*055c*/ 	.word	0xffffffff


	//   ....[36]....
        /*0560*/ 	.word	0xffffffff


	//   ....[37]....
        /*0564*/ 	.word	0xffffffff


	//   ....[38]....
        /*0568*/ 	.word	0xffffffff


	//   ....[39]....
        /*056c*/ 	.word	0xffffffff


	//   ....[40]....
        /*0570*/ 	.word	0xffffffff


	//   ....[41]....
        /*0574*/ 	.word	0xffffffff


	//   ....[42]....
        /*0578*/ 	.word	0xffffffff


	//   ....[43]....
        /*057c*/ 	.word	0xffffffff


	//   ....[44]....
        /*0580*/ 	.word	0xffffffff


	//   ....[45]....
        /*0584*/ 	.word	0xffffffff


	//   ....[46]....
        /*0588*/ 	.word	0xffffffff


	//   ....[47]....
        /*058c*/ 	.word	0xffffffff


	//   ....[48]....
        /*0590*/ 	.word	0xffffffff


	//   ....[49]....
        /*0594*/ 	.word	0xffffffff


	//   ....[50]....
        /*0598*/ 	.word	0xffffffff


	//   ....[51]....
        /*059c*/ 	.word	0xffffffff


	//   ....[52]....
        /*05a0*/ 	.word	0xffffffff


	//   ....[53]....
        /*05a4*/ 	.word	0xffffffff


	//   ....[54]....
        /*05a8*/ 	.word	0xffffffff


	//   ....[55]....
        /*05ac*/ 	.word	0xffffffff


	//   ....[56]....
        /*05b0*/ 	.word	0xffffffff


	//   ....[57]....
        /*05b4*/ 	.word	0xffffffff


	//   ....[58]....
        /*05b8*/ 	.word	0xffffffff


	//   ....[59]....
        /*05bc*/ 	.word	0xffffffff


	//   ....[60]....
        /*05c0*/ 	.word	0xffffffff


	//   ....[61]....
        /*05c4*/ 	.word	0xffffffff


	//   ....[62]....
        /*05c8*/ 	.word	0xffffffff


	//   ....[63]....
        /*05cc*/ 	.word	0xffffffff


	//   ....[64]....
        /*05d0*/ 	.word	0xffffffff


	//   ....[65]....
        /*05d4*/ 	.word	0xffffffff


	//   ....[66]....
        /*05d8*/ 	.word	0xffffffff


	//   ....[67]....
        /*05dc*/ 	.word	0xffffffff


	//   ....[68]....
        /*05e0*/ 	.word	0xffffffff


	//   ....[69]....
        /*05e4*/ 	.word	0xffffffff


	//   ....[70]....
        /*05e8*/ 	.word	0xffffffff


	//   ....[71]....
        /*05ec*/ 	.word	0xffffffff


	//   ....[72]....
        /*05f0*/ 	.word	0xffffffff


	//   ....[73]....
        /*05f4*/ 	.word	0xffffffff


	//   ....[74]....
        /*05f8*/ 	.word	0xffffffff


	//   ....[75]....
        /*05fc*/ 	.word	0xffffffff


	//   ....[76]....
        /*0600*/ 	.word	0xffffffff


	//   ....[77]....
        /*0604*/ 	.word	0xffffffff


	//   ....[78]....
        /*0608*/ 	.word	0xffffffff


	//   ....[79]....
        /*060c*/ 	.word	0xffffffff


	//   ....[80]....
        /*0610*/ 	.word	0xffffffff


	//   ....[81]....
        /*0614*/ 	.word	0xffffffff


	//   ....[82]....
        /*0618*/ 	.word	0xffffffff


	//   ....[83]....
        /*061c*/ 	.word	0xffffffff


	//   ....[84]....
        /*0620*/ 	.word	0xffffffff


	//   ....[85]....
        /*0624*/ 	.word	0xffffffff


	//   ....[86]....
        /*0628*/ 	.word	0xffffffff


	//   ....[87]....
        /*062c*/ 	.word	0xffffffff


	//   ....[88]....
        /*0630*/ 	.word	0xffffffff


	//   ....[89]....
        /*0634*/ 	.word	0xffffffff


	//   ....[90]....
        /*0638*/ 	.word	0xffffffff


	//   ....[91]....
        /*063c*/ 	.word	0xffffffff


	//   ....[92]....
        /*0640*/ 	.word	0xffffffff


	//   ....[93]....
        /*0644*/ 	.word	0xffffffff


	//   ....[94]....
        /*0648*/ 	.word	0xffffffff


	//   ....[95]....
        /*064c*/ 	.word	0xffffffff


	//   ....[96]....
        /*0650*/ 	.word	0xffffffff


	//   ....[97]....
        /*0654*/ 	.word	0xffffffff


	//   ....[98]....
        /*0658*/ 	.word	0xffffffff


	//   ....[99]....
        /*065c*/ 	.word	0xffffffff


	//   ....[100]....
        /*0660*/ 	.word	0xffffffff


	//   ....[101]....
        /*0664*/ 	.word	0xffffffff


	//   ....[102]....
        /*0668*/ 	.word	0xffffffff


	//   ....[103]....
        /*066c*/ 	.word	0xffffffff


	//   ....[104]....
        /*0670*/ 	.word	0xffffffff


	//   ....[105]....
        /*0674*/ 	.word	0xffffffff


	//   ....[106]....
        /*0678*/ 	.word	0xffffffff


	//   ....[107]....
        /*067c*/ 	.word	0xffffffff


	//   ....[108]....
        /*0680*/ 	.word	0xffffffff


	//   ....[109]....
        /*0684*/ 	.word	0xffffffff


	//   ....[110]....
        /*0688*/ 	.word	0xffffffff


	//   ....[111]....
        /*068c*/ 	.word	0xffffffff


	//   ....[112]....
        /*0690*/ 	.word	0xffffffff


	//   ....[113]....
        /*0694*/ 	.word	0xffffffff


	//   ....[114]....
        /*0698*/ 	.word	0xffffffff


	//   ....[115]....
        /*069c*/ 	.word	0xffffffff


	//   ....[116]....
        /*06a0*/ 	.word	0xffffffff


	//   ....[117]....
        /*06a4*/ 	.word	0xffffffff


	//   ....[118]....
        /*06a8*/ 	.word	0xffffffff


	//   ....[119]....
        /*06ac*/ 	.word	0xffffffff


	//   ....[120]....
        /*06b0*/ 	.word	0xffffffff


	//   ....[121]....
        /*06b4*/ 	.word	0xffffffff


	//   ....[122]....
        /*06b8*/ 	.word	0xffffffff


	//   ....[123]....
        /*06bc*/ 	.word	0xffffffff


	//   ....[124]....
        /*06c0*/ 	.word	0xffffffff


	//   ....[125]....
        /*06c4*/ 	.word	0xffffffff


	//   ....[126]....
        /*06c8*/ 	.word	0xffffffff


	//   ....[127]....
        /*06cc*/ 	.word	0xffffffff


	//   ....[128]....
        /*06d0*/ 	.word	0xffffffff


	//   ....[129]....
        /*06d4*/ 	.word	0xffffffff


	//   ....[130]....
        /*06d8*/ 	.word	0xffffffff


	//   ....[131]....
        /*06dc*/ 	.word	0xffffffff


	//   ....[132]....
        /*06e0*/ 	.word	0xffffffff


	//   ....[133]....
        /*06e4*/ 	.word	0xffffffff


	//   ....[134]....
        /*06e8*/ 	.word	0xffffffff


	//   ....[135]....
        /*06ec*/ 	.word	0xffffffff


	//   ....[136]....
        /*06f0*/ 	.word	0xffffffff


	//   ....[137]....
        /*06f4*/ 	.word	0xffffffff


	//   ....[138]....
        /*06f8*/ 	.word	0xffffffff


	//   ....[139]....
        /*06fc*/ 	.word	0xffffffff


	//   ....[140]....
        /*0700*/ 	.word	0xffffffff


	//   ....[141]....
        /*0704*/ 	.word	0xffffffff


	//   ....[142]....
        /*0708*/ 	.word	0xffffffff


	//   ....[143]....
        /*070c*/ 	.word	0xffffffff


	//   ....[144]....
        /*0710*/ 	.word	0xffffffff


	//   ....[145]....
        /*0714*/ 	.word	0xffffffff


	//   ....[146]....
        /*0718*/ 	.word	0xffffffff


	//   ....[147]....
        /*071c*/ 	.word	0xffffffff


	//   ....[148]....
        /*0720*/ 	.word	0xffffffff


	//   ....[149]....
        /*0724*/ 	.word	0xffffffff


	//   ....[150]....
        /*0728*/ 	.word	0xffffffff


	//   ....[151]....
        /*072c*/ 	.word	0xffffffff


	//   ....[152]....
        /*0730*/ 	.word	0xffffffff


	//   ....[153]....
        /*0734*/ 	.word	0xffffffff


	//   ....[154]....
        /*0738*/ 	.word	0xffffffff


	//   ....[155]....
        /*073c*/ 	.word	0xffffffff


	//   ....[156]....
        /*0740*/ 	.word	0xffffffff


	//   ....[157]....
        /*0744*/ 	.word	0xffffffff


	//   ....[158]....
        /*0748*/ 	.word	0xffffffff


	//   ....[159]....
        /*074c*/ 	.word	0xffffffff


	//   ....[160]....
        /*0750*/ 	.word	0xffffffff


	//----- nvinfo : EIATTR_COOP_GROUP_INSTR_OFFSETS
	.align		4
.L_460:
        /*0754*/ 	.byte	0x04, 0x28
        /*0756*/ 	.short	(.L_462 - .L_461)


	//   ....[0]....
.L_461:
        /*0758*/ 	.word	0x000000a0


	//   ....[1]....
        /*075c*/ 	.word	0x00009250


	//   ....[2]....
        /*0760*/ 	.word	0x00009360


	//   ....[3]....
        /*0764*/ 	.word	0x000094b0


	//   ....[4]....
        /*0768*/ 	.word	0x000094e0


	//   ....[5]....
        /*076c*/ 	.word	0x000095d0


	//   ....[6]....
        /*0770*/ 	.word	0x00009600


	//   ....[7]....
        /*0774*/ 	.word	0x000096f0


	//   ....[8]....
        /*0778*/ 	.word	0x00009720


	//   ....[9]....
        /*077c*/ 	.word	0x00009810


	//   ....[10]....
        /*0780*/ 	.word	0x00009840


	//   ....[11]....
        /*0784*/ 	.word	0x00009930


	//   ....[12]....
        /*0788*/ 	.word	0x00009960


	//   ....[13]....
        /*078c*/ 	.word	0x00009a50


	//   ....[14]....
        /*0790*/ 	.word	0x00009a80


	//   ....[15]....
        /*0794*/ 	.word	0x00009b60


	//   ....[16]....
        /*0798*/ 	.word	0x00009ba0


	//   ....[17]....
        /*079c*/ 	.word	0x0000a3b0


	//   ....[18]....
        /*07a0*/ 	.word	0x0000a3f0


	//   ....[19]....
        /*07a4*/ 	.word	0x0000a430


	//   ....[20]....
        /*07a8*/ 	.word	0x0000a450


	//   ....[21]....
        /*07ac*/ 	.word	0x0000a600


	//   ....[22]....
        /*07b0*/ 	.word	0x0000a690


	//   ....[23]....
        /*07b4*/ 	.word	0x0000a6d0


	//   ....[24]....
        /*07b8*/ 	.word	0x0000a700


	//   ....[25]....
        /*07bc*/ 	.word	0x0000a890


	//   ....[26]....
        /*07c0*/ 	.word	0x0000a920


	//   ....[27]....
        /*07c4*/ 	.word	0x0000a960


	//   ....[28]....
        /*07c8*/ 	.word	0x0000a9a0


	//   ....[29]....
        /*07cc*/ 	.word	0x0000ab40


	//   ....[30]....
        /*07d0*/ 	.word	0x0000abd0


	//   ....[31]....
        /*07d4*/ 	.word	0x0000ac10


	//   ....[32]....
        /*07d8*/ 	.word	0x0000ac40


	//   ....[33]....
        /*07dc*/ 	.word	0x0000add0


	//   ....[34]....
        /*07e0*/ 	.word	0x0000ae60


	//   ....[35]....
        /*07e4*/ 	.word	0x0000aea0


	//   ....[36]....
        /*07e8*/ 	.word	0x0000aee0


	//   ....[37]....
        /*07ec*/ 	.word	0x0000b080


	//   ....[38]....
        /*07f0*/ 	.word	0x0000b110


	//   ....[39]....
        /*07f4*/ 	.word	0x0000b150


	//   ....[40]....
        /*07f8*/ 	.word	0x0000b180


	//   ....[41]....
        /*07fc*/ 	.word	0x0000b310


	//   ....[42]....
        /*0800*/ 	.word	0x0000b3a0


	//   ....[43]....
        /*0804*/ 	.word	0x0000b3e0


	//   ....[44]....
        /*0808*/ 	.word	0x0000b420


	//   ....[45]....
        /*080c*/ 	.word	0x0000b5b0


	//   ....[46]....
        /*0810*/ 	.word	0x0000b640


	//   ....[47]....
        /*0814*/ 	.word	0x0000b680


	//   ....[48]....
        /*0818*/ 	.word	0x0000b6b0


	//   ....[49]....
        /*081c*/ 	.word	0x0000edf0


	//   ....[50]....
        /*0820*/ 	.word	0x0000ee40


	//   ....[51]....
        /*0824*/ 	.word	0x0000ee70


	//   ....[52]....
        /*0828*/ 	.word	0x0000eec0


	//   ....[53]....
        /*082c*/ 	.word	0x0000ef40


	//   ....[54]....
        /*0830*/ 	.word	0x0000ef60


	//   ....[55]....
        /*0834*/ 	.word	0x0000ef80


	//   ....[56]....
        /*0838*/ 	.word	0x0000efa0


	//   ....[57]....
        /*083c*/ 	.word	0x0000f1a0


	//   ....[58]....
        /*0840*/ 	.word	0x0000f1e0


	//   ....[59]....
        /*0844*/ 	.word	0x0000f210


	//   ....[60]....
        /*0848*/ 	.word	0x0000f260


	//   ....[61]....
        /*084c*/ 	.word	0x0000f2f0


	//   ....[62]....
        /*0850*/ 	.word	0x0000f3b0


	//   ....[63]....
        /*0854*/ 	.word	0x0000f3d0


	//   ....[64]....
        /*0858*/ 	.word	0x0000f3f0


	//   ....[65]....
        /*085c*/ 	.word	0x0000f5c0


	//   ....[66]....
        /*0860*/ 	.word	0x0000f600


	//   ....[67]....
        /*0864*/ 	.word	0x0000f630


	//   ....[68]....
        /*0868*/ 	.word	0x0000f680


	//   ....[69]....
        /*086c*/ 	.word	0x0000f710


	//   ....[70]....
        /*0870*/ 	.word	0x0000f7d0


	//   ....[71]....
        /*0874*/ 	.word	0x0000f7f0


	//   ....[72]....
        /*0878*/ 	.word	0x0000f810


	//   ....[73]....
        /*087c*/ 	.word	0x0000f9e0


	//   ....[74]....
        /*0880*/ 	.word	0x0000fa20


	//   ....[75]....
        /*0884*/ 	.word	0x0000fa40


	//   ....[76]....
        /*0888*/ 	.word	0x0000fa50


	//   ....[77]....
        /*088c*/ 	.word	0x0000fb30


	//   ....[78]....
        /*0890*/ 	.word	0x0000fb70


	//   ....[79]....
        /*0894*/ 	.word	0x0000fb80


	//   ....[80]....
        /*0898*/ 	.word	0x0000fba0


	//   ....[81]....
        /*089c*/ 	.word	0x000156d0


	//   ....[82]....
        /*08a0*/ 	.word	0x00015770


	//   ....[83]....
        /*08a4*/ 	.word	0x00015e10


	//   ....[84]....
        /*08a8*/ 	.word	0x00015ee0


	//   ....[85]....
        /*08ac*/ 	.word	0x00015f30


	//   ....[86]....
        /*08b0*/ 	.word	0x00015f70


	//   ....[87]....
        /*08b4*/ 	.word	0x00015fc0


	//   ....[88]....
        /*08b8*/ 	.word	0x00015fd0


	//   ....[89]....
        /*08bc*/ 	.word	0x00016810


	//   ....[90]....
        /*08c0*/ 	.word	0x000169a0


	//   ....[91]....
        /*08c4*/ 	.word	0x00016a10


	//   ....[92]....
        /*08c8*/ 	.word	0x00016be0


	//   ....[93]....
        /*08cc*/ 	.word	0x00019a60


	//   ....[94]....
        /*08d0*/ 	.word	0x00019a80


	//   ....[95]....
        /*08d4*/ 	.word	0x0001a280


	//   ....[96]....
        /*08d8*/ 	.word	0x0001a2b0


	//   ....[97]....
        /*08dc*/ 	.word	0x0001ae00


	//   ....[98]....
        /*08e0*/ 	.word	0x0001af80


	//   ....[99]....
        /*08e4*/ 	.word	0x0001b3a0


	//   ....[100]....
        /*08e8*/ 	.word	0x0001b520


	//   ....[101]....
        /*08ec*/ 	.word	0x0001b6a0


	//   ....[102]....
        /*08f0*/ 	.word	0x0001b820


	//   ....[103]....
        /*08f4*/ 	.word	0x0001b9c0


	//   ....[104]....
        /*08f8*/ 	.word	0x0001ba00


	//   ....[105]....
        /*08fc*/ 	.word	0x00020080


	//   ....[106]....
        /*0900*/ 	.word	0x00020130


	//   ....[107]....
        /*0904*/ 	.word	0x00020170


	//   ....[108]....
        /*0908*/ 	.word	0x000201f0


	//   ....[109]....
        /*090c*/ 	.word	0x00020340


	//   ....[110]....
        /*0910*/ 	.word	0x00020400


	//   ....[111]....
        /*0914*/ 	.word	0x000207c0


	//   ....[112]....
        /*0918*/ 	.word	0x00020910


	//   ....[113]....
        /*091c*/ 	.word	0x00023190


	//   ....[114]....
        /*0920*/ 	.word	0x000231a0


	//   ....[115]....
        /*0924*/ 	.word	0x000231b0


	//   ....[116]....
        /*0928*/ 	.word	0x000231c0


	//   ....[117]....
        /*092c*/ 	.word	0x000231f0


	//   ....[118]....
        /*0930*/ 	.word	0x00023210


	//   ....[119]....
        /*0934*/ 	.word	0x00023230


	//   ....[120]....
        /*0938*/ 	.word	0x00023240


	//   ....[121]....
        /*093c*/ 	.word	0x00024ef0


	//   ....[122]....
        /*0940*/ 	.word	0x00024f30


	//   ....[123]....
        /*0944*/ 	.word	0x00024f60


	//   ....[124]....
        /*0948*/ 	.word	0x00024f90


	//   ....[125]....
        /*094c*/ 	.word	0x00024fd0


	//   ....[126]....
        /*0950*/ 	.word	0x00025010


	//   ....[127]....
        /*0954*/ 	.word	0x00025030


	//   ....[128]....
        /*0958*/ 	.word	0x00025040


	//   ....[129]....
        /*095c*/ 	.word	0x00025200


	//   ....[130]....
        /*0960*/ 	.word	0x00025210


	//   ....[131]....
        /*0964*/ 	.word	0x00025310


	//   ....[132]....
        /*0968*/ 	.word	0x00025340


	//   ....[133]....
        /*096c*/ 	.word	0x00025420


	//   ....[134]....
        /*0970*/ 	.word	0x00025450


	//   ....[135]....
        /*0974*/ 	.word	0x00025530


	//   ....[136]....
        /*0978*/ 	.word	0x00025560


	//   ....[137]....
        /*097c*/ 	.word	0x00025640


	//   ....[138]....
        /*0980*/ 	.word	0x00025670


	//   ....[139]....
        /*0984*/ 	.word	0x00025750


	//   ....[140]....
        /*0988*/ 	.word	0x00025780


	//   ....[141]....
        /*098c*/ 	.word	0x00025860


	//   ....[142]....
        /*0990*/ 	.word	0x00025890


	//   ....[143]....
        /*0994*/ 	.word	0x00025970


	//   ....[144]....
        /*0998*/ 	.word	0x00025990


	//   ....[145]....
        /*099c*/ 	.word	0x000262b0


	//   ....[146]....
        /*09a0*/ 	.word	0x000262c0


	//   ....[147]....
        /*09a4*/ 	.word	0x00026390


	//   ....[148]....
        /*09a8*/ 	.word	0x000263c0


	//   ....[149]....
        /*09ac*/ 	.word	0x00026490


	//   ....[150]....
        /*09b0*/ 	.word	0x000264c0


	//   ....[151]....
        /*09b4*/ 	.word	0x00026590


	//   ....[152]....
        /*09b8*/ 	.word	0x000265c0


	//   ....[153]....
        /*09bc*/ 	.word	0x00026690


	//   ....[154]....
        /*09c0*/ 	.word	0x000266c0


	//   ....[155]....
        /*09c4*/ 	.word	0x00026790


	//   ....[156]....
        /*09c8*/ 	.word	0x000267c0


	//   ....[157]....
        /*09cc*/ 	.word	0x00026890


	//   ....[158]....
        /*09d0*/ 	.word	0x000268c0


	//   ....[159]....
        /*09d4*/ 	.word	0x00026990


	//   ....[160]....
        /*09d8*/ 	.word	0x000269b0


	//----- nvinfo : EIATTR_EXIT_INSTR_OFFSETS
	.align		4
.L_462:
        /*09dc*/ 	.byte	0x04, 0x1c
        /*09de*/ 	.short	(.L_464 - .L_463)


	//   ....[0]....
.L_463:
        /*09e0*/ 	.word	0x000003b0


	//   ....[1]....
        /*09e4*/ 	.word	0x000259a0


	//   ....[2]....
        /*09e8*/ 	.word	0x00025a00


	//   ....[3]....
        /*09ec*/ 	.word	0x00025a60


	//   ....[4]....
        /*09f0*/ 	.word	0x000269c0


	//   ....[5]....
        /*09f4*/ 	.word	0x00026a10


	//   ....[6]....
        /*09f8*/ 	.word	0x00026a70


	//----- nvinfo : EIATTR_CTAIDZ_USED
	.align		4
.L_464:
        /*09fc*/ 	.byte	0x01, 0x04
	.zero		2


	//----- nvinfo : EIATTR_MAX_THREADS
	.align		4
        /*0a00*/ 	.byte	0x04, 0x05
        /*0a02*/ 	.short	(.L_466 - .L_465)
.L_465:
        /*0a04*/ 	.word	0x00000080
        /*0a08*/ 	.word	0x00000001
        /*0a0c*/ 	.word	0x00000001


	//----- nvinfo : EIATTR_CRS_STACK_SIZE
	.align		4
.L_466:
        /*0a10*/ 	.byte	0x04, 0x1e
        /*0a12*/ 	.short	(.L_468 - .L_467)
.L_467:
        /*0a14*/ 	.word	0x00000000
.L_468:


//--------------------- .nv.callgraph             --------------------------
	.section	.nv.callgraph,"",@"SHT_CUDA_CALLGRAPH"
	.align	4
	.sectionentsize	8
	.align		4
        /*0000*/ 	.word	0x00000000
	.align		4
        /*0004*/ 	.word	0xffffffff
	.align		4
        /*0008*/ 	.word	0x00000000
	.align		4
        /*000c*/ 	.word	0xfffffffe
	.align		4
        /*0010*/ 	.word	0x00000000
	.align		4
        /*0014*/ 	.word	0xfffffffd
	.align		4
        /*0018*/ 	.word	0x00000000
	.align		4
        /*001c*/ 	.word	0xfffffffc


//--------------------- .nv.rel.action            --------------------------
	.section	.nv.rel.action,"",@"SHT_CUDA_RELOCINFO"
	.align	8
	.sectionentsize	8
        /*0000*/ 	.byte	0x73, 0x00, 0x00, 0x00, 0x00, 0x00, 0x00, 0x00, 0x00, 0x00, 0x00, 0x11, 0x25, 0x00, 0x05, 0x36


//--------------------- .nv.constant4             --------------------------
	.section	.nv.constant4,"a",@progbits
	.align	8
	.align		8
.nv.constant4:
        /*0000*/ 	.dword	_ZN74_INTERNAL_133b9422_38_flash_fwd_hdim128_bf16_softcap_sm80_cu_cf07d2ef_30514cuda3std3__45__cpo5beginE
	.align		8
        /*0008*/ 	.dword	_ZN74_INTERNAL_133b9422_38_flash_fwd_hdim128_bf16_softcap_sm80_cu_cf07d2ef_30514cuda3std3__45__cpo3endE
	.align		8
        /*0010*/ 	.dword	_ZN74_INTERNAL_133b9422_38_flash_fwd_hdim128_bf16_softcap_sm80_cu_cf07d2ef_30514cuda3std3__45__cpo6cbeginE
	.align		8
        /*0018*/ 	.dword	_ZN74_INTERNAL_133b9422_38_flash_fwd_hdim128_bf16_softcap_sm80_cu_cf07d2ef_30514cuda3std3__45__cpo4cendE
	.align		8
        /*0020*/ 	.dword	_ZN74_INTERNAL_133b9422_38_flash_fwd_hdim128_bf16_softcap_sm80_cu_cf07d2ef_30514cuda3std3__476_GLOBAL__N__133b9422_38_flash_fwd_hdim128_bf16_softcap_sm80_cu_cf07d2ef_30516ignoreE
	.align		8
        /*0028*/ 	.dword	_ZN74_INTERNAL_133b9422_38_flash_fwd_hdim128_bf16_softcap_sm80_cu_cf07d2ef_30514cuda3std3__419piecewise_constructE
	.align		8
        /*0030*/ 	.dword	_ZN74_INTERNAL_133b9422_38_flash_fwd_hdim128_bf16_softcap_sm80_cu_cf07d2ef_30514cuda3std3__48in_placeE
	.align		8
        /*0038*/ 	.dword	_ZN74_INTERNAL_133b9422_38_flash_fwd_hdim128_bf16_softcap_sm80_cu_cf07d2ef_30514cuda3std6ranges3__45__cpo4swapE
	.align		8
        /*0040*/ 	.dword	_ZN74_INTERNAL_133b9422_38_flash_fwd_hdim128_bf16_softcap_sm80_cu_cf07d2ef_30514cuda3std6ranges3__45__cpo9iter_moveE
	.align		8
        /*0048*/ 	.dword	_ZN74_INTERNAL_133b9422_38_flash_fwd_hdim128_bf16_softcap_sm80_cu_cf07d2ef_30514cute7productE
	.align		8
        /*0050*/ 	.dword	_ZN74_INTERNAL_133b9422_38_flash_fwd_hdim128_bf16_softcap_sm80_cu_cf07d2ef_30514cute1_E


//--------------------- .nv.constant0._ZN7cutlass13device_kernelIN5flash19enable_sm80_to_sm89INS1_16FlashAttnFwdSm80INS1_25CollectiveMainloopFwdSm80ILi8ELi1ELb1EN4cute5tupleIJNS5_1CILi128EEES8_S8_EEELi128ENS_10bfloat16_tEfNS_4arch4Sm80ELb0ELb0ELb1ELb0ELb0ELb0ELb1ELb0EEENS1_21CollectiveEpilogueFwdIS9_NS6_IJNS7_ILi1EEESF_SF_EEESA_SC_Li256ELb0ELb1ELb0ELb0EEENS1_19SingleTileSchedulerILb0ELb0ELb1ELi128EEEEEEEEEvNT_6ParamsE --------------------------
	.section	.nv.constant0._ZN7cutlass13device_kernelIN5flash19enable_sm80_to_sm89INS1_16FlashAttnFwdSm80INS1_25CollectiveMainloopFwdSm80ILi8ELi1ELb1EN4cute5tupleIJNS5_1CILi128EEES8_S8_EEELi128ENS_10bfloat16_tEfNS_4arch4Sm80ELb0ELb0ELb1ELb0ELb0ELb0ELb1ELb0EEENS1_21CollectiveEpilogueFwdIS9_NS6_IJNS7_ILi1EEESF_SF_EEESA_SC_Li256ELb0ELb1ELb0ELb0EEENS1_19SingleTileSchedulerILb0ELb0ELb1ELi128EEEEEEEEEvNT_6ParamsE,"a",@progbits
	.sectionflags	@""
	.align	4
.nv.constant0._ZN7cutlass13device_kernelIN5flash19enable_sm80_to_sm89INS1_16FlashAttnFwdSm80INS1_25CollectiveMainloopFwdSm80ILi8ELi1ELb1EN4cute5tupleIJNS5_1CILi128EEES8_S8_EEELi128ENS_10bfloat16_tEfNS_4arch4Sm80ELb0ELb0ELb1ELb0ELb0ELb0ELb1ELb0EEENS1_21CollectiveEpilogueFwdIS9_NS6_IJNS7_ILi1EEESF_SF_EEESA_SC_Li256ELb0ELb1ELb0ELb0EEENS1_19SingleTileSchedulerILb0ELb0ELb1ELi128EEEEEEEEEvNT_6ParamsE:
	.zero		1400


//--------------------- .nv.constant0._ZN7cutlass13device_kernelIN5flash19enable_sm80_to_sm89INS1_16FlashAttnFwdSm80INS1_25CollectiveMainloopFwdSm80ILi8ELi1ELb1EN4cute5tupleIJNS5_1CILi128EEES8_S8_EEELi128ENS_10bfloat16_tEfNS_4arch4Sm80ELb0ELb0ELb1ELb1ELb0ELb0ELb1ELb0EEENS1_21CollectiveEpilogueFwdIS9_NS6_IJNS7_ILi1EEESF_SF_EEESA_SC_Li256ELb1ELb1ELb0ELb0EEENS1_19SingleTileSchedulerILb1ELb0ELb1ELi128EEEEEEEEEvNT_6ParamsE --------------------------
	.section	.nv.constant0._ZN7cutlass13device_kernelIN5flash19enable_sm80_to_sm89INS1_16FlashAttnFwdSm80INS1_25CollectiveMainloopFwdSm80ILi8ELi1ELb1EN4cute5tupleIJNS5_1CILi128EEES8_S8_EEELi128ENS_10bfloat16_tEfNS_4arch4Sm80ELb0ELb0ELb1ELb1ELb0ELb0ELb1ELb0EEENS1_21CollectiveEpilogueFwdIS9_NS6_IJNS7_ILi1EEESF_SF_EEESA_SC_Li256ELb1ELb1ELb0ELb0EEENS1_19SingleTileSchedulerILb1ELb0ELb1ELi128EEEEEEEEEvNT_6ParamsE,"a",@progbits
	.sectionflags	@""
	.align	4
.nv.constant0._ZN7cutlass13device_kernelIN5flash19enable_sm80_to_sm89INS1_16FlashAttnFwdSm80INS1_25CollectiveMainloopFwdSm80ILi8ELi1ELb1EN4cute5tupleIJNS5_1CILi128EEES8_S8_EEELi128ENS_10bfloat16_tEfNS_4arch4Sm80ELb0ELb0ELb1ELb1ELb0ELb0ELb1ELb0EEENS1_21CollectiveEpilogueFwdIS9_NS6_IJNS7_ILi1EEESF_SF_EEESA_SC_Li256ELb1ELb1ELb0ELb0EEENS1_19SingleTileSchedulerILb1ELb0ELb1ELi128EEEEEEEEEvNT_6ParamsE:
	.zero		1400


//--------------------- .nv.constant0._ZN7cutlass13device_kernelIN5flash19enable_sm80_to_sm89INS1_16FlashAttnFwdSm80INS1_25CollectiveMainloopFwdSm80ILi8ELi1ELb1EN4cute5tupleIJNS5_1CILi128EEES8_S8_EEELi128ENS_10bfloat16_tEfNS_4arch4Sm80ELb0ELb0ELb1ELb1ELb0ELb1ELb1ELb0EEENS1_21CollectiveEpilogueFwdIS9_NS6_IJNS7_ILi1EEESF_SF_EEESA_SC_Li256ELb1ELb1ELb0ELb0EEENS1_19SingleTileSchedulerILb1ELb0ELb1ELi128EEEEEEEEEvNT_6ParamsE --------------------------
	.section	.nv.constant0._ZN7cutlass13device_kernelIN5flash19enable_sm80_to_sm89INS1_16FlashAttnFwdSm80INS1_25CollectiveMainloopFwdSm80ILi8ELi1ELb1EN4cute5tupleIJNS5_1CILi128EEES8_S8_EEELi128ENS_10bfloat16_tEfNS_4arch4Sm80ELb0ELb0ELb1ELb1ELb0ELb1ELb1ELb0EEENS1_21CollectiveEpilogueFwdIS9_NS6_IJNS7_ILi1EEESF_SF_EEESA_SC_Li256ELb1ELb1ELb0ELb0EEENS1_19SingleTileSchedulerILb1ELb0ELb1ELi128EEEEEEEEEvNT_6ParamsE,"a",@progbits
	.sectionflags	@""
	.align	4
.nv.constant0._ZN7cutlass13device_kernelIN5flash19enable_sm80_to_sm89INS1_16FlashAttnFwdSm80INS1_25CollectiveMainloopFwdSm80ILi8ELi1ELb1EN4cute5tupleIJNS5_1CILi128EEES8_S8_EEELi128ENS_10bfloat16_tEfNS_4arch4Sm80ELb0ELb0ELb1ELb1ELb0ELb1ELb1ELb0EEENS1_21CollectiveEpilogueFwdIS9_NS6_IJNS7_ILi1EEESF_SF_EEESA_SC_Li256ELb1ELb1ELb0ELb0EEENS1_19SingleTileSchedulerILb1ELb0ELb1ELi128EEEEEEEEEvNT_6ParamsE:
	.zero		1400


//--------------------- .nv.constant0._ZN7cutlass13device_kernelIN5flash19enable_sm80_to_sm89INS1_16FlashAttnFwdSm80INS1_25CollectiveMainloopFwdSm80ILi8ELi1ELb1EN4cute5tupleIJNS5_1CILi128EEENS7_ILi96EEES8_EEELi128ENS_10bfloat16_tEfNS_4arch4Sm80ELb0ELb1ELb1ELb0ELb0ELb0ELb1ELb0EEENS1_21CollectiveEpilogueFwdINS6_IJS8_S8_S9_EEENS6_IJNS7_ILi1EEESH_SH_EEESB_SD_Li256ELb0ELb1ELb0ELb0EEENS1_19SingleTileSchedulerILb0ELb0ELb1ELi128EEEEEEEEEvNT_6ParamsE --------------------------
	.section	.nv.constant0._ZN7cutlass13device_kernelIN5flash19enable_sm80_to_sm89INS1_16FlashAttnFwdSm80INS1_25CollectiveMainloopFwdSm80ILi8ELi1ELb1EN4cute5tupleIJNS5_1CILi128EEENS7_ILi96EEES8_EEELi128ENS_10bfloat16_tEfNS_4arch4Sm80ELb0ELb1ELb1ELb0ELb0ELb0ELb1ELb0EEENS1_21CollectiveEpilogueFwdINS6_IJS8_S8_S9_EEENS6_IJNS7_ILi1EEESH_SH_EEESB_SD_Li256ELb0ELb1ELb0ELb0EEENS1_19SingleTileSchedulerILb0ELb0ELb1ELi128EEEEEEEEEvNT_6ParamsE,"a",@progbits
	.sectionflags	@""
	.align	4
.nv.constant0._ZN7cutlass13device_kernelIN5flash19enable_sm80_to_sm89INS1_16FlashAttnFwdSm80INS1_25CollectiveMainloopFwdSm80ILi8ELi1ELb1EN4cute5tupleIJNS5_1CILi128EEENS7_ILi96EEES8_EEELi128ENS_10bfloat16_tEfNS_4arch4Sm80ELb0ELb1ELb1ELb0ELb0ELb0ELb1ELb0EEENS1_21CollectiveEpilogueFwdINS6_IJS8_S8_S9_EEENS6_IJNS7_ILi1EEESH_SH_EEESB_SD_Li256ELb0ELb1ELb0ELb0EEENS1_19SingleTileSchedulerILb0ELb0ELb1ELi128EEEEEEEEEvNT_6ParamsE:
	.zero		1400


//--------------------- .nv.constant0._ZN7cutlass13device_kernelIN5flash19enable_sm80_to_sm89INS1_16FlashAttnFwdSm80INS1_25CollectiveMainloopFwdSm80ILi8ELi1ELb1EN4cute5tupleIJNS5_1CILi128EEENS7_ILi96EEES8_EEELi128ENS_10bfloat16_tEfNS_4arch4Sm80ELb0ELb1ELb1ELb1ELb0ELb0ELb1ELb0EEENS1_21CollectiveEpilogueFwdINS6_IJS8_S8_S9_EEENS6_IJNS7_ILi1EEESH_SH_EEESB_SD_Li256ELb1ELb1ELb0ELb0EEENS1_19SingleTileSchedulerILb1ELb0ELb1ELi128EEEEEEEEEvNT_6ParamsE --------------------------
	.section	.nv.constant0._ZN7cutlass13device_kernelIN5flash19enable_sm80_to_sm89INS1_16FlashAttnFwdSm80INS1_25CollectiveMainloopFwdSm80ILi8ELi1ELb1EN4cute5tupleIJNS5_1CILi128EEENS7_ILi96EEES8_EEELi128ENS_10bfloat16_tEfNS_4arch4Sm80ELb0ELb1ELb1ELb1ELb0ELb0ELb1ELb0EEENS1_21CollectiveEpilogueFwdINS6_IJS8_S8_S9_EEENS6_IJNS7_ILi1EEESH_SH_EEESB_SD_Li256ELb1ELb1ELb0ELb0EEENS1_19SingleTileSchedulerILb1ELb0ELb1ELi128EEEEEEEEEvNT_6ParamsE,"a",@progbits
	.sectionflags	@""
	.align	4
.nv.constant0._ZN7cutlass13device_kernelIN5flash19enable_sm80_to_sm89INS1_16FlashAttnFwdSm80INS1_25CollectiveMainloopFwdSm80ILi8ELi1ELb1EN4cute5tupleIJNS5_1CILi128EEENS7_ILi96EEES8_EEELi128ENS_10bfloat16_tEfNS_4arch4Sm80ELb0ELb1ELb1ELb1ELb0ELb0ELb1ELb0EEENS1_21CollectiveEpilogueFwdINS6_IJS8_S8_S9_EEENS6_IJNS7_ILi1EEESH_SH_EEESB_SD_Li256ELb1ELb1ELb0ELb0EEENS1_19SingleTileSchedulerILb1ELb0ELb1ELi128EEEEEEEEEvNT_6ParamsE:
	.zero		1400


//--------------------- .nv.constant0._ZN7cutlass13device_kernelIN5flash19enable_sm80_to_sm89INS1_16FlashAttnFwdSm80INS1_25CollectiveMainloopFwdSm80ILi8ELi1ELb1EN4cute5tupleIJNS5_1CILi128EEENS7_ILi96EEES8_EEELi128ENS_10bfloat16_tEfNS_4arch4Sm80ELb0ELb1ELb1ELb1ELb0ELb1ELb1ELb0EEENS1_21CollectiveEpilogueFwdINS6_IJS8_S8_S9_EEENS6_IJNS7_ILi1EEESH_SH_EEESB_SD_Li256ELb1ELb1ELb0ELb0EEENS1_19SingleTileSchedulerILb1ELb0ELb1ELi128EEEEEEEEEvNT_6ParamsE --------------------------
	.section	.nv.constant0._ZN7cutlass13device_kernelIN5flash19enable_sm80_to_sm89INS1_16FlashAttnFwdSm80INS1_25CollectiveMainloopFwdSm80ILi8ELi1ELb1EN4cute5tupleIJNS5_1CILi128EEENS7_ILi96EEES8_EEELi128ENS_10bfloat16_tEfNS_4arch4Sm80ELb0ELb1ELb1ELb1ELb0ELb1ELb1ELb0EEENS1_21CollectiveEpilogueFwdINS6_IJS8_S8_S9_EEENS6_IJNS7_ILi1EEESH_SH_EEESB_SD_Li256ELb1ELb1ELb0ELb0EEENS1_19SingleTileSchedulerILb1ELb0ELb1ELi128EEEEEEEEEvNT_6ParamsE,"a",@progbits
	.sectionflags	@""
	.align	4
.nv.constant0._ZN7cutlass13device_kernelIN5flash19enable_sm80_to_sm89INS1_16FlashAttnFwdSm80INS1_25CollectiveMainloopFwdSm80ILi8ELi1ELb1EN4cute5tupleIJNS5_1CILi128EEENS7_ILi96EEES8_EEELi128ENS_10bfloat16_tEfNS_4arch4Sm80ELb0ELb1ELb1ELb1ELb0ELb1ELb1ELb0EEENS1_21CollectiveEpilogueFwdINS6_IJS8_S8_S9_EEENS6_IJNS7_ILi1EEESH_SH_EEESB_SD_Li256ELb1ELb1ELb0ELb0EEENS1_19SingleTileSchedulerILb1ELb0ELb1ELi128EEEEEEEEEvNT_6ParamsE:
	.zero		1400


//--------------------- .nv.constant0._ZN7cutlass13device_kernelIN5flash19enable_sm80_to_sm89INS1_16FlashAttnFwdSm80INS1_25CollectiveMainloopFwdSm80ILi8ELi1ELb1EN4cute5tupleIJNS5_1CILi128EEES8_S8_EEELi128ENS_10bfloat16_tEfNS_4arch4Sm80ELb1ELb0ELb1ELb0ELb0ELb0ELb1ELb0EEENS1_21CollectiveEpilogueFwdIS9_NS6_IJNS7_ILi1EEESF_SF_EEESA_SC_Li256ELb0ELb1ELb0ELb0EEENS1_30DynamicPersistentTileSchedulerILi256ELi256ELb0ELb1ELb0EEEEEEEEEvNT_6ParamsE --------------------------
	.section	.nv.constant0._ZN7cutlass13device_kernelIN5flash19enable_sm80_to_sm89INS1_16FlashAttnFwdSm80INS1_25CollectiveMainloopFwdSm80ILi8ELi1ELb1EN4cute5tupleIJNS5_1CILi128EEES8_S8_EEELi128ENS_10bfloat16_tEfNS_4arch4Sm80ELb1ELb0ELb1ELb0ELb0ELb0ELb1ELb0EEENS1_21CollectiveEpilogueFwdIS9_NS6_IJNS7_ILi1EEESF_SF_EEESA_SC_Li256ELb0ELb1ELb0ELb0EEENS1_30DynamicPersistentTileSchedulerILi256ELi256ELb0ELb1ELb0EEEEEEEEEvNT_6ParamsE,"a",@progbits
	.sectionflags	@""
	.align	4
.nv.constant0._ZN7cutlass13device_kernelIN5flash19enable_sm80_to_sm89INS1_16FlashAttnFwdSm80INS1_25CollectiveMainloopFwdSm80ILi8ELi1ELb1EN4cute5tupleIJNS5_1CILi128EEES8_S8_EEELi128ENS_10bfloat16_tEfNS_4arch4Sm80ELb1ELb0ELb1ELb0ELb0ELb0ELb1ELb0EEENS1_21CollectiveEpilogueFwdIS9_NS6_IJNS7_ILi1EEESF_SF_EEESA_SC_Li256ELb0ELb1ELb0ELb0EEENS1_30DynamicPersistentTileSchedulerILi256ELi256ELb0ELb1ELb0EEEEEEEEEvNT_6ParamsE:
	.zero		1416


//--------------------- .nv.constant0._ZN7cutlass13device_kernelIN5flash19enable_sm80_to_sm89INS1_16FlashAttnFwdSm80INS1_25CollectiveMainloopFwdSm80ILi8ELi1ELb1EN4cute5tupleIJNS5_1CILi128EEES8_S8_EEELi128ENS_10bfloat16_tEfNS_4arch4Sm80ELb1ELb0ELb1ELb1ELb0ELb0ELb1ELb0EEENS1_21CollectiveEpilogueFwdIS9_NS6_IJNS7_ILi1EEESF_SF_EEESA_SC_Li256ELb1ELb1ELb0ELb0EEENS1_19SingleTileSchedulerILb1ELb0ELb1ELi128EEEEEEEEEvNT_6ParamsE --------------------------
	.section	.nv.constant0._ZN7cutlass13device_kernelIN5flash19enable_sm80_to_sm89INS1_16FlashAttnFwdSm80INS1_25CollectiveMainloopFwdSm80ILi8ELi1ELb1EN4cute5tupleIJNS5_1CILi128EEES8_S8_EEELi128ENS_10bfloat16_tEfNS_4arch4Sm80ELb1ELb0ELb1ELb1ELb0ELb0ELb1ELb0EEENS1_21CollectiveEpilogueFwdIS9_NS6_IJNS7_ILi1EEESF_SF_EEESA_SC_Li256ELb1ELb1ELb0ELb0EEENS1_19SingleTileSchedulerILb1ELb0ELb1ELi128EEEEEEEEEvNT_6ParamsE,"a",@progbits
	.sectionflags	@""
	.align	4
.nv.constant0._ZN7cutlass13device_kernelIN5flash19enable_sm80_to_sm89INS1_16FlashAttnFwdSm80INS1_25CollectiveMainloopFwdSm80ILi8ELi1ELb1EN4cute5tupleIJNS5_1CILi128EEES8_S8_EEELi128ENS_10bfloat16_tEfNS_4arch4Sm80ELb1ELb0ELb1ELb1ELb0ELb0ELb1ELb0EEENS1_21CollectiveEpilogueFwdIS9_NS6_IJNS7_ILi1EEESF_SF_EEESA_SC_Li256ELb1ELb1ELb0ELb0EEENS1_19SingleTileSchedulerILb1ELb0ELb1ELi128EEEEEEEEEvNT_6ParamsE:
	.zero		1400


//--------------------- .nv.constant0._ZN7cutlass13device_kernelIN5flash19enable_sm80_to_sm89INS1_16FlashAttnFwdSm80INS1_25CollectiveMainloopFwdSm80ILi8ELi1ELb1EN4cute5tupleIJNS5_1CILi128EEES8_S8_EEELi128ENS_10bfloat16_tEfNS_4arch4Sm80ELb1ELb0ELb1ELb1ELb0ELb1ELb1ELb0EEENS1_21CollectiveEpilogueFwdIS9_NS6_IJNS7_ILi1EEESF_SF_EEESA_SC_Li256ELb1ELb1ELb0ELb0EEENS1_19SingleTileSchedulerILb1ELb0ELb1ELi128EEEEEEEEEvNT_6ParamsE --------------------------
	.section	.nv.constant0._ZN7cutlass13device_kernelIN5flash19enable_sm80_to_sm89INS1_16FlashAttnFwdSm80INS1_25CollectiveMainloopFwdSm80ILi8ELi1ELb1EN4cute5tupleIJNS5_1CILi128EEES8_S8_EEELi128ENS_10bfloat16_tEfNS_4arch4Sm80ELb1ELb0ELb1ELb1ELb0ELb1ELb1ELb0EEENS1_21CollectiveEpilogueFwdIS9_NS6_IJNS7_ILi1EEESF_SF_EEESA_SC_Li256ELb1ELb1ELb0ELb0EEENS1_19SingleTileSchedulerILb1ELb0ELb1ELi128EEEEEEEEEvNT_6ParamsE,"a",@progbits
	.sectionflags	@""
	.align	4
.nv.constant0._ZN7cutlass13device_kernelIN5flash19enable_sm80_to_sm89INS1_16FlashAttnFwdSm80INS1_25CollectiveMainloopFwdSm80ILi8ELi1ELb1EN4cute5tupleIJNS5_1CILi128EEES8_S8_EEELi128ENS_10bfloat16_tEfNS_4arch4Sm80ELb1ELb0ELb1ELb1ELb0ELb1ELb1ELb0EEENS1_21CollectiveEpilogueFwdIS9_NS6_IJNS7_ILi1EEESF_SF_EEESA_SC_Li256ELb1ELb1ELb0ELb0EEENS1_19SingleTileSchedulerILb1ELb0ELb1ELi128EEEEEEEEEvNT_6ParamsE:
	.zero		1400


//--------------------- .nv.constant0._ZN7cutlass13device_kernelIN5flash19enable_sm80_to_sm89INS1_16FlashAttnFwdSm80INS1_25CollectiveMainloopFwdSm80ILi4ELi1ELb0EN4cute5tupleIJNS5_1CILi128EEENS7_ILi64EEES8_EEELi128ENS_10bfloat16_tEfNS_4arch4Sm80ELb0ELb0ELb1ELb0ELb0ELb0ELb1ELb0EEENS1_21CollectiveEpilogueFwdINS6_IJS8_S8_S9_EEENS6_IJNS7_ILi1EEESH_SH_EEESB_SD_Li128ELb0ELb1ELb0ELb0EEENS1_19SingleTileSchedulerILb0ELb0ELb1ELi128EEEEEEEEEvNT_6ParamsE --------------------------
	.section	.nv.constant0._ZN7cutlass13device_kernelIN5flash19enable_sm80_to_sm89INS1_16FlashAttnFwdSm80INS1_25CollectiveMainloopFwdSm80ILi4ELi1ELb0EN4cute5tupleIJNS5_1CILi128EEENS7_ILi64EEES8_EEELi128ENS_10bfloat16_tEfNS_4arch4Sm80ELb0ELb0ELb1ELb0ELb0ELb0ELb1ELb0EEENS1_21CollectiveEpilogueFwdINS6_IJS8_S8_S9_EEENS6_IJNS7_ILi1EEESH_SH_EEESB_SD_Li128ELb0ELb1ELb0ELb0EEENS1_19SingleTileSchedulerILb0ELb0ELb1ELi128EEEEEEEEEvNT_6ParamsE,"a",@progbits
	.sectionflags	@""
	.align	4
.nv.constant0._ZN7cutlass13device_kernelIN5flash19enable_sm80_to_sm89INS1_16FlashAttnFwdSm80INS1_25CollectiveMainloopFwdSm80ILi4ELi1ELb0EN4cute5tupleIJNS5_1CILi128EEENS7_ILi64EEES8_EEELi128ENS_10bfloat16_tEfNS_4arch4Sm80ELb0ELb0ELb1ELb0ELb0ELb0ELb1ELb0EEENS1_21CollectiveEpilogueFwdINS6_IJS8_S8_S9_EEENS6_IJNS7_ILi1EEESH_SH_EEESB_SD_Li128ELb0ELb1ELb0ELb0EEENS1_19SingleTileSchedulerILb0ELb0ELb1ELi128EEEEEEEEEvNT_6ParamsE:
	.zero		1400


//--------------------- .nv.constant0._ZN7cutlass13device_kernelIN5flash19enable_sm80_to_sm89INS1_16FlashAttnFwdSm80INS1_25CollectiveMainloopFwdSm80ILi4ELi1ELb0EN4cute5tupleIJNS5_1CILi128EEENS7_ILi64EEES8_EEELi128ENS_10bfloat16_tEfNS_4arch4Sm80ELb0ELb0ELb1ELb1ELb0ELb0ELb1ELb0EEENS1_21CollectiveEpilogueFwdINS6_IJS8_S8_S9_EEENS6_IJNS7_ILi1EEESH_SH_EEESB_SD_Li128ELb1ELb1ELb0ELb0EEENS1_19SingleTileSchedulerILb1ELb0ELb1ELi128EEEEEEEEEvNT_6ParamsE --------------------------
	.section	.nv.constant0._ZN7cutlass13device_kernelIN5flash19enable_sm80_to_sm89INS1_16FlashAttnFwdSm80INS1_25CollectiveMainloopFwdSm80ILi4ELi1ELb0EN4cute5tupleIJNS5_1CILi128EEENS7_ILi64EEES8_EEELi128ENS_10bfloat16_tEfNS_4arch4Sm80ELb0ELb0ELb1ELb1ELb0ELb0ELb1ELb0EEENS1_21CollectiveEpilogueFwdINS6_IJS8_S8_S9_EEENS6_IJNS7_ILi1EEESH_SH_EEESB_SD_Li128ELb1ELb1ELb0ELb0EEENS1_19SingleTileSchedulerILb1ELb0ELb1ELi128EEEEEEEEEvNT_6ParamsE,"a",@progbits
	.sectionflags	@""
	.align	4
.nv.constant0._ZN7cutlass13device_kernelIN5flash19enable_sm80_to_sm89INS1_16FlashAttnFwdSm80INS1_25CollectiveMainloopFwdSm80ILi4ELi1ELb0EN4cute5tupleIJNS5_1CILi128EEENS7_ILi64EEES8_EEELi128ENS_10bfloat16_tEfNS_4arch4Sm80ELb0ELb0ELb1ELb1ELb0ELb0ELb1ELb0EEENS1_21CollectiveEpilogueFwdINS6_IJS8_S8_S9_EEENS6_IJNS7_ILi1EEESH_SH_EEESB_SD_Li128ELb1ELb1ELb0ELb0EEENS1_19SingleTileSchedulerILb1ELb0ELb1ELi128EEEEEEEEEvNT_6ParamsE:
	.zero		1400


//--------------------- .nv.constant0._ZN7cutlass13device_kernelIN5flash19enable_sm80_to_sm89INS1_16FlashAttnFwdSm80INS1_25CollectiveMainloopFwdSm80ILi4ELi1ELb0EN4cute5tupleIJNS5_1CILi128EEENS7_ILi64EEES8_EEELi128ENS_10bfloat16_tEfNS_4arch4Sm80ELb0ELb0ELb1ELb1ELb0ELb1ELb1ELb0EEENS1_21CollectiveEpilogueFwdINS6_IJS8_S8_S9_EEENS6_IJNS7_ILi1EEESH_SH_EEESB_SD_Li128ELb1ELb1ELb0ELb0EEENS1_19SingleTileSchedulerILb1ELb0ELb1ELi128EEEEEEEEEvNT_6ParamsE --------------------------
	.section	.nv.constant0._ZN7cutlass13device_kernelIN5flash19enable_sm80_to_sm89INS1_16FlashAttnFwdSm80INS1_25CollectiveMainloopFwdSm80ILi4ELi1ELb0EN4cute5tupleIJNS5_1CILi128EEENS7_ILi64EEES8_EEELi128ENS_10bfloat16_tEfNS_4arch4Sm80ELb0ELb0ELb1ELb1ELb0ELb1ELb1ELb0EEENS1_21CollectiveEpilogueFwdINS6_IJS8_S8_S9_EEENS6_IJNS7_ILi1EEESH_SH_EEESB_SD_Li128ELb1ELb1ELb0ELb0EEENS1_19SingleTileSchedulerILb1ELb0ELb1ELi128EEEEEEEEEvNT_6ParamsE,"a",@progbits
	.sectionflags	@""
	.align	4
.nv.constant0._ZN7cutlass13device_kernelIN5flash19enable_sm80_to_sm89INS1_16FlashAttnFwdSm80INS1_25CollectiveMainloopFwdSm80ILi4ELi1ELb0EN4cute5tupleIJNS5_1CILi128EEENS7_ILi64EEES8_EEELi128ENS_10bfloat16_tEfNS_4arch4Sm80ELb0ELb0ELb1ELb1ELb0ELb1ELb1ELb0EEENS1_21CollectiveEpilogueFwdINS6_IJS8_S8_S9_EEENS6_IJNS7_ILi1EEESH_SH_EEESB_SD_Li128ELb1ELb1ELb0ELb0EEENS1_19SingleTileSchedulerILb1ELb0ELb1ELi128EEEEEEEEEvNT_6ParamsE:
	.zero		1400


//--------------------- .nv.constant0._ZN7cutlass13device_kernelIN5flash19enable_sm80_to_sm89INS1_16FlashAttnFwdSm80INS1_25CollectiveMainloopFwdSm80ILi4ELi1ELb0EN4cute5tupleIJNS5_1CILi128EEENS7_ILi48EEES8_EEELi128ENS_10bfloat16_tEfNS_4arch4Sm80ELb0ELb1ELb1ELb0ELb0ELb0ELb1ELb0EEENS1_21CollectiveEpilogueFwdINS6_IJS8_S8_S9_EEENS6_IJNS7_ILi1EEESH_SH_EEESB_SD_Li128ELb0ELb1ELb0ELb0EEENS1_19SingleTileSchedulerILb0ELb0ELb1ELi128EEEEEEEEEvNT_6ParamsE --------------------------
	.section	.nv.constant0._ZN7cutlass13device_kernelIN5flash19enable_sm80_to_sm89INS1_16FlashAttnFwdSm80INS1_25CollectiveMainloopFwdSm80ILi4ELi1ELb0EN4cute5tupleIJNS5_1CILi128EEENS7_ILi48EEES8_EEELi128ENS_10bfloat16_tEfNS_4arch4Sm80ELb0ELb1ELb1ELb0ELb0ELb0ELb1ELb0EEENS1_21CollectiveEpilogueFwdINS6_IJS8_S8_S9_EEENS6_IJNS7_ILi1EEESH_SH_EEESB_SD_Li128ELb0ELb1ELb0ELb0EEENS1_19SingleTileSchedulerILb0ELb0ELb1ELi128EEEEEEEEEvNT_6ParamsE,"a",@progbits
	.sectionflags	@""
	.align	4
.nv.constant0._ZN7cutlass13device_kernelIN5flash19enable_sm80_to_sm89INS1_16FlashAttnFwdSm80INS1_25CollectiveMainloopFwdSm80ILi4ELi1ELb0EN4cute5tupleIJNS5_1CILi128EEENS7_ILi48EEES8_EEELi128ENS_10bfloat16_tEfNS_4arch4Sm80ELb0ELb1ELb1ELb0ELb0ELb0ELb1ELb0EEENS1_21CollectiveEpilogueFwdINS6_IJS8_S8_S9_EEENS6_IJNS7_ILi1EEESH_SH_EEESB_SD_Li128ELb0ELb1ELb0ELb0EEENS1_19SingleTileSchedulerILb0ELb0ELb1ELi128EEEEEEEEEvNT_6ParamsE:
	.zero		1400


//--------------------- .nv.constant0._ZN7cutlass13device_kernelIN5flash19enable_sm80_to_sm89INS1_16FlashAttnFwdSm80INS1_25CollectiveMainloopFwdSm80ILi4ELi1ELb0EN4cute5tupleIJNS5_1CILi128EEENS7_ILi48EEES8_EEELi128ENS_10bfloat16_tEfNS_4arch4Sm80ELb0ELb1ELb1ELb1ELb0ELb0ELb1ELb0EEENS1_21CollectiveEpilogueFwdINS6_IJS8_S8_S9_EEENS6_IJNS7_ILi1EEESH_SH_EEESB_SD_Li128ELb1ELb1ELb0ELb0EEENS1_19SingleTileSchedulerILb1ELb0ELb1ELi128EEEEEEEEEvNT_6ParamsE --------------------------
	.section	.nv.constant0._ZN7cutlass13device_kernelIN5flash19enable_sm80_to_sm89INS1_16FlashAttnFwdSm80INS1_25CollectiveMainloopFwdSm80ILi4ELi1ELb0EN4cute5tupleIJNS5_1CILi128EEENS7_ILi48EEES8_EEELi128ENS_10bfloat16_tEfNS_4arch4Sm80ELb0ELb1ELb1ELb1ELb0ELb0ELb1ELb0EEENS1_21CollectiveEpilogueFwdINS6_IJS8_S8_S9_EEENS6_IJNS7_ILi1EEESH_SH_EEESB_SD_Li128ELb1ELb1ELb0ELb0EEENS1_19SingleTileSchedulerILb1ELb0ELb1ELi128EEEEEEEEEvNT_6ParamsE,"a",@progbits
	.sectionflags	@""
	.align	4
.nv.constant0._ZN7cutlass13device_kernelIN5flash19enable_sm80_to_sm89INS1_16FlashAttnFwdSm80INS1_25CollectiveMainloopFwdSm80ILi4ELi1ELb0EN4cute5tupleIJNS5_1CILi128EEENS7_ILi48EEES8_EEELi128ENS_10bfloat16_tEfNS_4arch4Sm80ELb0ELb1ELb1ELb1ELb0ELb0ELb1ELb0EEENS1_21CollectiveEpilogueFwdINS6_IJS8_S8_S9_EEENS6_IJNS7_ILi1EEESH_SH_EEESB_SD_Li128ELb1ELb1ELb0ELb0EEENS1_19SingleTileSchedulerILb1ELb0ELb1ELi128EEEEEEEEEvNT_6ParamsE:
	.zero		1400


//--------------------- .nv.constant0._ZN7cutlass13device_kernelIN5flash19enable_sm80_to_sm89INS1_16FlashAttnFwdSm80INS1_25CollectiveMainloopFwdSm80ILi4ELi1ELb0EN4cute5tupleIJNS5_1CILi128EEENS7_ILi48EEES8_EEELi128ENS_10bfloat16_tEfNS_4arch4Sm80ELb0ELb1ELb1ELb1ELb0ELb1ELb1ELb0EEENS1_21CollectiveEpilogueFwdINS6_IJS8_S8_S9_EEENS6_IJNS7_ILi1EEESH_SH_EEESB_SD_Li128ELb1ELb1ELb0ELb0EEENS1_19SingleTileSchedulerILb1ELb0ELb1ELi128EEEEEEEEEvNT_6ParamsE --------------------------
	.section	.nv.constant0._ZN7cutlass13device_kernelIN5flash19enable_sm80_to_sm89INS1_16FlashAttnFwdSm80INS1_25CollectiveMainloopFwdSm80ILi4ELi1ELb0EN4cute5tupleIJNS5_1CILi128EEENS7_ILi48EEES8_EEELi128ENS_10bfloat16_tEfNS_4arch4Sm80ELb0ELb1ELb1ELb1ELb0ELb1ELb1ELb0EEENS1_21CollectiveEpilogueFwdINS6_IJS8_S8_S9_EEENS6_IJNS7_ILi1EEESH_SH_EEESB_SD_Li128ELb1ELb1ELb0ELb0EEENS1_19SingleTileSchedulerILb1ELb0ELb1ELi128EEEEEEEEEvNT_6ParamsE,"a",@progbits
	.sectionflags	@""
	.align	4
.nv.constant0._ZN7cutlass13device_kernelIN5flash19enable_sm80_to_sm89INS1_16FlashAttnFwdSm80INS1_25CollectiveMainloopFwdSm80ILi4ELi1ELb0EN4cute5tupleIJNS5_1CILi128EEENS7_ILi48EEES8_EEELi128ENS_10bfloat16_tEfNS_4arch4Sm80ELb0ELb1ELb1ELb1ELb0ELb1ELb1ELb0EEENS1_21CollectiveEpilogueFwdINS6_IJS8_S8_S9_EEENS6_IJNS7_ILi1EEESH_SH_EEESB_SD_Li128ELb1ELb1ELb0ELb0EEENS1_19SingleTileSchedulerILb1ELb0ELb1ELi128EEEEEEEEEvNT_6ParamsE:
	.zero		1400


//--------------------- .nv.constant0._ZN7cutlass13device_kernelIN5flash19enable_sm80_to_sm89INS1_16FlashAttnFwdSm80INS1_25CollectiveMainloopFwdSm80ILi4ELi1ELb0EN4cute5tupleIJNS5_1CILi128EEENS7_ILi64EEES8_EEELi128ENS_10bfloat16_tEfNS_4arch4Sm80ELb1ELb0ELb1ELb0ELb0ELb0ELb1ELb0EEENS1_21CollectiveEpilogueFwdINS6_IJS8_S8_S9_EEENS6_IJNS7_ILi1EEESH_SH_EEESB_SD_Li128ELb0ELb1ELb0ELb0EEENS1_30DynamicPersistentTileSchedulerILi128ELi128ELb0ELb1ELb0EEEEEEEEEvNT_6ParamsE --------------------------
	.section	.nv.constant0._ZN7cutlass13device_kernelIN5flash19enable_sm80_to_sm89INS1_16FlashAttnFwdSm80INS1_25CollectiveMainloopFwdSm80ILi4ELi1ELb0EN4cute5tupleIJNS5_1CILi128EEENS7_ILi64EEES8_EEELi128ENS_10bfloat16_tEfNS_4arch4Sm80ELb1ELb0ELb1ELb0ELb0ELb0ELb1ELb0EEENS1_21CollectiveEpilogueFwdINS6_IJS8_S8_S9_EEENS6_IJNS7_ILi1EEESH_SH_EEESB_SD_Li128ELb0ELb1ELb0ELb0EEENS1_30DynamicPersistentTileSchedulerILi128ELi128ELb0ELb1ELb0EEEEEEEEEvNT_6ParamsE,"a",@progbits
	.sectionflags	@""
	.align	4
.nv.constant0._ZN7cutlass13device_kernelIN5flash19enable_sm80_to_sm89INS1_16FlashAttnFwdSm80INS1_25CollectiveMainloopFwdSm80ILi4ELi1ELb0EN4cute5tupleIJNS5_1CILi128EEENS7_ILi64EEES8_EEELi128ENS_10bfloat16_tEfNS_4arch4Sm80ELb1ELb0ELb1ELb0ELb0ELb0ELb1ELb0EEENS1_21CollectiveEpilogueFwdINS6_IJS8_S8_S9_EEENS6_IJNS7_ILi1EEESH_SH_EEESB_SD_Li128ELb0ELb1ELb0ELb0EEENS1_30DynamicPersistentTileSchedulerILi128ELi128ELb0ELb1ELb0EEEEEEEEEvNT_6ParamsE:
	.zero		1416


//--------------------- .nv.constant0._ZN7cutlass13device_kernelIN5flash19enable_sm80_to_sm89INS1_16FlashAttnFwdSm80INS1_25CollectiveMainloopFwdSm80ILi4ELi1ELb0EN4cute5tupleIJNS5_1CILi128EEENS7_ILi64EEES8_EEELi128ENS_10bfloat16_tEfNS_4arch4Sm80ELb1ELb0ELb1ELb1ELb0ELb0ELb1ELb0EEENS1_21CollectiveEpilogueFwdINS6_IJS8_S8_S9_EEENS6_IJNS7_ILi1EEESH_SH_EEESB_SD_Li128ELb1ELb1ELb0ELb0EEENS1_19SingleTileSchedulerILb1ELb0ELb1ELi128EEEEEEEEEvNT_6ParamsE --------------------------
	.section	.nv.constant0._ZN7cutlass13device_kernelIN5flash19enable_sm80_to_sm89INS1_16FlashAttnFwdSm80INS1_25CollectiveMainloopFwdSm80ILi4ELi1ELb0EN4cute5tupleIJNS5_1CILi128EEENS7_ILi64EEES8_EEELi128ENS_10bfloat16_tEfNS_4arch4Sm80ELb1ELb0ELb1ELb1ELb0ELb0ELb1ELb0EEENS1_21CollectiveEpilogueFwdINS6_IJS8_S8_S9_EEENS6_IJNS7_ILi1EEESH_SH_EEESB_SD_Li128ELb1ELb1ELb0ELb0EEENS1_19SingleTileSchedulerILb1ELb0ELb1ELi128EEEEEEEEEvNT_6ParamsE,"a",@progbits
	.sectionflags	@""
	.align	4
.nv.constant0._ZN7cutlass13device_kernelIN5flash19enable_sm80_to_sm89INS1_16FlashAttnFwdSm80INS1_25CollectiveMainloopFwdSm80ILi4ELi1ELb0EN4cute5tupleIJNS5_1CILi128EEENS7_ILi64EEES8_EEELi128ENS_10bfloat16_tEfNS_4arch4Sm80ELb1ELb0ELb1ELb1ELb0ELb0ELb1ELb0EEENS1_21CollectiveEpilogueFwdINS6_IJS8_S8_S9_EEENS6_IJNS7_ILi1EEESH_SH_EEESB_SD_Li128ELb1ELb1ELb0ELb0EEENS1_19SingleTileSchedulerILb1ELb0ELb1ELi128EEEEEEEEEvNT_6ParamsE:
	.zero		1400


//--------------------- .nv.constant0._ZN7cutlass13device_kernelIN5flash19enable_sm80_to_sm89INS1_16FlashAttnFwdSm80INS1_25CollectiveMainloopFwdSm80ILi4ELi1ELb0EN4cute5tupleIJNS5_1CILi128EEENS7_ILi64EEES8_EEELi128ENS_10bfloat16_tEfNS_4arch4Sm80ELb1ELb0ELb1ELb1ELb0ELb1ELb1ELb0EEENS1_21CollectiveEpilogueFwdINS6_IJS8_S8_S9_EEENS6_IJNS7_ILi1EEESH_SH_EEESB_SD_Li128ELb1ELb1ELb0ELb0EEENS1_19SingleTileSchedulerILb1ELb0ELb1ELi128EEEEEEEEEvNT_6ParamsE --------------------------
	.section	.nv.constant0._ZN7cutlass13device_kernelIN5flash19enable_sm80_to_sm89INS1_16FlashAttnFwdSm80INS1_25CollectiveMainloopFwdSm80ILi4ELi1ELb0EN4cute5tupleIJNS5_1CILi128EEENS7_ILi64EEES8_EEELi128ENS_10bfloat16_tEfNS_4arch4Sm80ELb1ELb0ELb1ELb1ELb0ELb1ELb1ELb0EEENS1_21CollectiveEpilogueFwdINS6_IJS8_S8_S9_EEENS6_IJNS7_ILi1EEESH_SH_EEESB_SD_Li128ELb1ELb1ELb0ELb0EEENS1_19SingleTileSchedulerILb1ELb0ELb1ELi128EEEEEEEEEvNT_6ParamsE,"a",@progbits
	.sectionflags	@""
	.align	4
.nv.constant0._ZN7cutlass13device_kernelIN5flash19enable_sm80_to_sm89INS1_16FlashAttnFwdSm80INS1_25CollectiveMainloopFwdSm80ILi4ELi1ELb0EN4cute5tupleIJNS5_1CILi128EEENS7_ILi64EEES8_EEELi128ENS_10bfloat16_tEfNS_4arch4Sm80ELb1ELb0ELb1ELb1ELb0ELb1ELb1ELb0EEENS1_21CollectiveEpilogueFwdINS6_IJS8_S8_S9_EEENS6_IJNS7_ILi1EEESH_SH_EEESB_SD_Li128ELb1ELb1ELb0ELb0EEENS1_19SingleTileSchedulerILb1ELb0ELb1ELi128EEEEEEEEEvNT_6ParamsE:
	.zero		1400


//--------------------- .text._ZN7cutlass13device_kernelIN5flash19enable_sm80_to_sm89INS1_16FlashAttnFwdSm80INS1_25CollectiveMainloopFwdSm80ILi8ELi1ELb1EN4cute5tupleIJNS5_1CILi128EEES8_S8_EEELi128ENS_10bfloat16_tEfNS_4arch4Sm80ELb0ELb0ELb1ELb0ELb0ELb0ELb1ELb0EEENS1_21CollectiveEpilogueFwdIS9_NS6_IJNS7_ILi1EEESF_SF_EEESA_SC_Li256ELb0ELb1ELb0ELb0EEENS1_19SingleTileSchedulerILb0ELb0ELb1ELi128EEEEEEEEEvNT_6ParamsE --------------------------
	.section	.text._ZN7cutlass13device_kernelIN5flash19enable_sm80_to_sm89INS1_16FlashAttnFwdSm80INS1_25CollectiveMainloopFwdSm80ILi8ELi1ELb1EN4cute5tupleIJNS5_1CILi128EEES8_S8_EEELi128ENS_10bfloat16_tEfNS_4arch4Sm80ELb0ELb0ELb1ELb0ELb0ELb0ELb1ELb0EEENS1_21CollectiveEpilogueFwdIS9_NS6_IJNS7_ILi1EEESF_SF_EEESA_SC_Li256ELb0ELb1ELb0ELb0EEENS1_19SingleTileSchedulerILb0ELb0ELb1ELi128EEEEEEEEEvNT_6ParamsE,"ax",@progbits
	.sectioninfo	@"SHI_REGISTERS=255"
	.align	128
.text._ZN7cutlass13device_kernelIN5flash19enable_sm80_to_sm89INS1_16FlashAttnFwdSm80INS1_25CollectiveMainloopFwdSm80ILi8ELi1ELb1EN4cute5tupleIJNS5_1CILi128EEES8_S8_EEELi128ENS_10bfloat16_tEfNS_4arch4Sm80ELb0ELb0ELb1ELb0ELb0ELb0ELb1ELb0EEENS1_21CollectiveEpilogueFwdIS9_NS6_IJNS7_ILi1EEESF_SF_EEESA_SC_Li256ELb0ELb1ELb0ELb0EEENS1_19SingleTileSchedulerILb0ELb0ELb1ELi128EEEEEEEEEvNT_6ParamsE:
        .type           _ZN7cutlass13device_kernelIN5flash19enable_sm80_to_sm89INS1_16FlashAttnFwdSm80INS1_25CollectiveMainloopFwdSm80ILi8ELi1ELb1EN4cute5tupleIJNS5_1CILi128EEES8_S8_EEELi128ENS_10bfloat16_tEfNS_4arch4Sm80ELb0ELb0ELb1ELb0ELb0ELb0ELb1ELb0EEENS1_21CollectiveEpilogueFwdIS9_NS6_IJNS7_ILi1EEESF_SF_EEESA_SC_Li256ELb0ELb1ELb0ELb0EEENS1_19SingleTileSchedulerILb0ELb0ELb1ELi128EEEEEEEEEvNT_6ParamsE,@function
        .size           _ZN7cutlass13device_kernelIN5flash19enable_sm80_to_sm89INS1_16FlashAttnFwdSm80INS1_25CollectiveMainloopFwdSm80ILi8ELi1ELb1EN4cute5tupleIJNS5_1CILi128EEES8_S8_EEELi128ENS_10bfloat16_tEfNS_4arch4Sm80ELb0ELb0ELb1ELb0ELb0ELb0ELb1ELb0EEENS1_21CollectiveEpilogueFwdIS9_NS6_IJNS7_ILi1EEESF_SF_EEESA_SC_Li256ELb0ELb1ELb0ELb0EEENS1_19SingleTileSchedulerILb0ELb0ELb1ELi128EEEEEEEEEvNT_6ParamsE,(.L_x_1824 - _ZN7cutlass13device_kernelIN5flash19enable_sm80_to_sm89INS1_16FlashAttnFwdSm80INS1_25CollectiveMainloopFwdSm80ILi8ELi1ELb1EN4cute5tupleIJNS5_1CILi128EEES8_S8_EEELi128ENS_10bfloat16_tEfNS_4arch4Sm80ELb0ELb0ELb1ELb0ELb0ELb0ELb1ELb0EEENS1_21CollectiveEpilogueFwdIS9_NS6_IJNS7_ILi1EEESF_SF_EEESA_SC_Li256ELb0ELb1ELb0ELb0EEENS1_19SingleTileSchedulerILb0ELb0ELb1ELi128EEEEEEEEEvNT_6ParamsE)
        .other          _ZN7cutlass13device_kernelIN5flash19enable_sm80_to_sm89INS1_16FlashAttnFwdSm80INS1_25CollectiveMainloopFwdSm80ILi8ELi1ELb1EN4cute5tupleIJNS5_1CILi128EEES8_S8_EEELi128ENS_10bfloat16_tEfNS_4arch4Sm80ELb0ELb0ELb1ELb0ELb0ELb0ELb1ELb0EEENS1_21CollectiveEpilogueFwdIS9_NS6_IJNS7_ILi1EEESF_SF_EEESA_SC_Li256ELb0ELb1ELb0ELb0EEENS1_19SingleTileSchedulerILb0ELb0ELb1ELi128EEEEEEEEEvNT_6ParamsE,@"STO_CUDA_ENTRY STV_DEFAULT"
_ZN7cutlass13device_kernelIN5flash19enable_sm80_to_sm89INS1_16FlashAttnFwdSm80INS1_25CollectiveMainloopFwdSm80ILi8ELi1ELb1EN4cute5tupleIJNS5_1CILi128EEES8_S8_EEELi128ENS_10bfloat16_tEfNS_4arch4Sm80ELb0ELb0ELb1ELb0ELb0ELb0ELb1ELb0EEENS1_21CollectiveEpilogueFwdIS9_NS6_IJNS7_ILi1EEESF_SF_EEESA_SC_Li256ELb0ELb1ELb0ELb0EEENS1_19SingleTileSchedulerILb0ELb0ELb1ELi128EEEEEEEEEvNT_6ParamsE:
[----:B------:R-:W-:-:S03]  /*0000*/  MOV R1, c[0x0][0x28] ;  /* 0x00000a0000017a02 */ /* 0x000fc60000000f00 */
[----:B------:R-:W1:Y:S01]  /*0010*/  S2R R15, SR_CTAID.Z ;  /* 0x00000000000f7919 */ /* 0x000e620000002700 */
[----:B------:R-:W-:Y:S02]  /*0020*/  IADD3 R1, R1, -0x58, RZ ;  /* 0xffffffa801017810 */ /* 0x000fe40007ffe0ff */
[----:B-1----:R-:W-:-:S13]  /*0030*/  ISETP.GE.AND P0, PT, R15, RZ, PT ;  /* 0x000000ff0f00720c */ /* 0x002fda0003f06270 */
[----:B------:R-:W-:Y:S05]  /*0040*/  @!P0 EXIT ;  /* 0x000000000000894d */ /* 0x000fea0003800000 */
[----:B------:R-:W-:Y:S01]  /*0050*/  ISETP.NE.U32.AND P2, PT, RZ, c[0x0][0x340], PT ;  /* 0x0000d000ff007a0c */ /* 0x000fe20003f45070 */
[----:B------:R-:W-:Y:S01]  /*0060*/  ULDC.64 UR22, c[0x0][0x118] ;  /* 0x0000460000167ab9 */ /* 0x000fe20000000a00 */
[----:B------:R-:W1:Y:S04]  /*0070*/  S2R R28, SR_TID.X ;  /* 0x00000000001c7919 */ /* 0x000e680000002100 */
[----:B------:R-:W2:Y:S01]  /*0080*/  S2R R29, SR_CTAID.Y ;  /* 0x00000000001d7919 */ /* 0x000ea20000002600 */
[----:B------:R-:W-:-:S03]  /*0090*/  ISETP.NE.AND.EX P2, PT, RZ, c[0x0][0x344], PT, P2 ;  /* 0x0000d100ff007a0c */ /* 0x000fc60003f45320 */
[----:B------:R-:W3:Y:S01]  /*00a0*/  S2R R6, SR_CTAID.X ;  /* 0x0000000000067919 */ /* 0x000ee20000002500 */
[----:B------:R-:W-:Y:S01]  /*00b0*/  IMAD.MOV.U32 R7, RZ, RZ, c[0x0][0x2c4] ;  /* 0x0000b100ff077624 */ /* 0x000fe200078e00ff */
[----:B------:R-:W-:Y:S01]  /*00c0*/  SHF.R.S32.HI R16, RZ, 0x1f, R15 ;  /* 0x0000001fff107819 */ /* 0x000fe2000001140f */
[----:B------:R-:W-:Y:S02]  /*00d0*/  ULDC UR8, c[0x0][0x1d0] ;  /* 0x0000740000087ab9 */ /* 0x000fe40000000800 */
[----:B------:R-:W-:Y:S02]  /*00e0*/  UMOV UR9, 0x7 ;  /* 0x0000000700097882 */ /* 0x000fe40000000000 */
[----:B------:R-:W-:-:S03]  /*00f0*/  ULDC.64 UR6, c[0x0][0x1e0] ;  /* 0x0000780000067ab9 */ /* 0x000fc60000000a00 */
[----:B------:R-:W-:-:S04]  /*0100*/  @P2 IMAD.MOV.U32 R2, RZ, RZ, 0x4 ;  /* 0x00000004ff022424 */ /* 0x000fc800078e00ff */
[----:B------:R-:W-:-:S05]  /*0110*/  @P2 IMAD.WIDE R2, R15, R2, c[0x0][0x340] ;  /* 0x0000d0000f022625 */ /* 0x000fca00078e0202 */
[----:B------:R4:W5:Y:S01]  /*0120*/  @P2 LDG.E R20, [R2.64] ;  /* 0x0000001602142981 */ /* 0x000962000c1e1900 */
[----:B-1----:R-:W-:Y:S01]  /*0130*/  SHF.R.S32.HI R27, RZ, 0x1f, R28 ;  /* 0x0000001fff1b7819 */ /* 0x002fe2000001141c */
[----:B--2---:R-:W-:Y:S01]  /*0140*/  IMAD.WIDE.U32 R4, R29, c[0x0][0x1b8], RZ ;  /* 0x00006e001d047a25 */ /* 0x004fe200078e00ff */
[----:B------:R-:W-:Y:S01]  /*0150*/  SHF.R.S32.HI R30, RZ, 0x1f, R29 ;  /* 0x0000001fff1e7819 */ /* 0x000fe2000001141d */
[----:B------:R-:W-:Y:S01]  /*0160*/  UIADD3 UR4, UR8, 0x7f, URZ ;  /* 0x0000007f08047890 */ /* 0x000fe2000fffe03f */
[C---:B------:R-:W-:Y:S01]  /*0170*/  ISETP.NE.AND P0, PT, R7.reuse, 0x1, PT ;  /* 0x000000010700780c */ /* 0x040fe20003f05270 */
[----:B------:R-:W-:Y:S01]  /*0180*/  IMAD R7, R7, c[0x0][0x168], RZ ;  /* 0x00005a0007077a24 */ /* 0x000fe200078e02ff */
[----:B------:R-:W-:Y:S01]  /*0190*/  LEA.HI R25, R27, R28, RZ, 0x4 ;  /* 0x0000001c1b197211 */ /* 0x000fe200078f20ff */
[----:B------:R-:W-:Y:S02]  /*01a0*/  USHF.R.S32.HI UR18, URZ, 0x1f, UR4 ;  /* 0x0000001f3f127899 */ /* 0x000fe40008011404 */
[----:B------:R-:W-:Y:S01]  /*01b0*/  USHF.L.U64.HI UR9, UR6, UR9, UR7 ;  /* 0x0000000906097299 */ /* 0x000fe20008010207 */
[----:B------:R-:W-:Y:S01]  /*01c0*/  SHF.R.S32.HI R14, RZ, 0x4, R25 ;  /* 0x00000004ff0e7819 */ /* 0x000fe20000011419 */
[----:B------:R-:W-:-:S02]  /*01d0*/  ULEA.HI UR18, UR18, UR4, URZ, 0x7 ;  /* 0x0000000412127291 */ /* 0x000fc4000f8f383f */
[----:B------:R-:W-:Y:S02]  /*01e0*/  USHF.L.U32 UR10, UR6, 0x7, URZ ;  /* 0x00000007060a7899 */ /* 0x000fe4000800063f */
[----:B------:R-:W-:Y:S02]  /*01f0*/  ULEA.HI.SX32 UR13, UR18, 0xffffffff, 0x19 ;  /* 0xffffffff120d7891 */ /* 0x000fe4000f8fca3f */
[----:B------:R-:W-:Y:S02]  /*0200*/  UIMAD.WIDE.U32 UR20, UR6, 0x40, URZ ;  /* 0x00000040061478a5 */ /* 0x000fe4000f8e003f */
[----:B------:R-:W-:Y:S02]  /*0210*/  USHF.R.S32.HI UR12, URZ, 0x1f, UR13 ;  /* 0x0000001f3f0c7899 */ /* 0x000fe4000801140d */
[----:B------:R-:W-:Y:S02]  /*0220*/  UIMAD UR4, UR9, UR13, URZ ;  /* 0x0000000d090472a4 */ /* 0x000fe4000f8e023f */
[----:B------:R-:W-:Y:S01]  /*0230*/  USHF.L.U32 UR14, UR7, 0x6, URZ ;  /* 0x00000006070e7899 */ /* 0x000fe2000800063f */
[----:B----4-:R-:W-:Y:S01]  /*0240*/  LEA.HI R3, R27, R28, RZ, 0x3 ;  /* 0x0000001c1b037211 */ /* 0x010fe200078f18ff */
[----:B------:R-:W-:Y:S01]  /*0250*/  IMAD R2, R30, c[0x0][0x1b8], RZ ;  /* 0x00006e001e027a24 */ /* 0x000fe200078e02ff */
[----:B------:R-:W-:-:S02]  /*0260*/  UIMAD UR4, UR12, UR10, UR4 ;  /* 0x0000000a0c0472a4 */ /* 0x000fc4000f8e0204 */
[----:B------:R-:W-:Y:S01]  /*0270*/  LOP3.LUT R0, R3, 0xfffffff8, RZ, 0xc0, !PT ;  /* 0xfffffff803007812 */ /* 0x000fe200078ec0ff */
[----:B------:R-:W-:Y:S01]  /*0280*/  IMAD R2, R29, c[0x0][0x1bc], R2 ;  /* 0x00006f001d027a24 */ /* 0x000fe200078e0202 */
[----:B------:R-:W-:Y:S01]  /*0290*/  SHF.R.S32.HI R23, RZ, 0x3, R3 ;  /* 0x00000003ff177819 */ /* 0x000fe20000011403 */
[----:B------:R-:W-:Y:S02]  /*02a0*/  UIADD3 UR14, UR21, UR14, URZ ;  /* 0x0000000e150e7290 */ /* 0x000fe4000fffe03f */
[----:B------:R-:W-:Y:S01]  /*02b0*/  IMAD.IADD R32, R28, 0x1, -R0 ;  /* 0x000000011c207824 */ /* 0x000fe200078e0a00 */
[--C-:B------:R-:W-:Y:S01]  /*02c0*/  SHF.R.S32.HI R26, RZ, 0x1f, R23.reuse ;  /* 0x0000001fff1a7819 */ /* 0x100fe20000011417 */
[----:B------:R-:W-:Y:S01]  /*02d0*/  IMAD.IADD R3, R5, 0x1, R2 ;  /* 0x0000000105037824 */ /* 0x000fe200078e0202 */
[----:B------:R-:W-:Y:S01]  /*02e0*/  IADD3 R22, -R23, c[0x0][0x1d0], RZ ;  /* 0x0000740017167a10 */ /* 0x000fe20007ffe1ff */
[----:B------:R-:W-:Y:S01]  /*02f0*/  IMAD R0, R32, 0x20, R23 ;  /* 0x0000002020007824 */ /* 0x000fe200078e0217 */
[----:B------:R-:W-:Y:S01]  /*0300*/  UMOV UR11, 0x40 ;  /* 0x00000040000b7882 */ /* 0x000fe20000000000 */
[----:B------:R-:W-:-:S02]  /*0310*/  IMAD R5, R16, c[0x0][0x1c0], RZ ;  /* 0x0000700010057a24 */ /* 0x000fc400078e02ff */
[----:B---3--:R-:W-:Y:S02]  /*0320*/  IMAD R9, R6, 0x80, R0 ;  /* 0x0000008006097824 */ /* 0x008fe400078e0200 */
[----:B------:R-:W-:Y:S02]  /*0330*/  IMAD.MOV.U32 R2, RZ, RZ, R4 ;  /* 0x000000ffff027224 */ /* 0x000fe400078e0004 */
[----:B------:R-:W-:Y:S01]  /*0340*/  IMAD R4, R15, c[0x0][0x1c4], R5 ;  /* 0x000071000f047a24 */ /* 0x000fe200078e0205 */
[----:B------:R1:W-:Y:S01]  /*0350*/  STL [R1+0x48], R9 ;  /* 0x0000480901007387 */ /* 0x0003e20000100800 */
[----:B------:R-:W-:-:S04]  /*0360*/  @P0 IMAD.HI.U32 R5, R9, c[0x0][0x2c8], RZ ;  /* 0x0000b20009050a27 */ /* 0x000fc800078e00ff */
[----:B------:R-:W-:Y:S01]  /*0370*/  IMAD.MOV.U32 R0, RZ, RZ, R9 ;  /* 0x000000ffff007224 */ /* 0x000fe200078e0009 */
[----:B------:R-:W-:Y:S01]  /*0380*/  @P0 SHF.R.U32.HI R0, RZ, c[0x0][0x2cc], R5 ;  /* 0x0000b300ff000a19 */ /* 0x000fe20000011605 */
[----:B------:R-:W-:-:S04]  /*0390*/  IMAD.WIDE.U32 R2, R15, c[0x0][0x1c0], R2 ;  /* 0x000070000f027a25 */ /* 0x000fc800078e0002 */
[----:B------:R-:W-:Y:S02]  /*03a0*/  IMAD R8, R6, 0x80, R23 ;  /* 0x0000008006087824 */ /* 0x000fe400078e0217 */
[----:B------:R-:W-:Y:S01]  /*03b0*/  IMAD.IADD R3, R3, 0x1, R4 ;  /* 0x0000000103037824 */ /* 0x000fe200078e0204 */
[----:B------:R-:W-:Y:S01]  /*03c0*/  SHF.R.S32.HI R4, RZ, 0x1f, R0 ;  /* 0x0000001fff047819 */ /* 0x000fe20000011400 */
[----:B------:R-:W-:Y:S01]  /*03d0*/  IMAD.SHL.U32 R34, R32, 0x8, RZ ;  /* 0x0000000820227824 */ /* 0x000fe200078e00ff */
[----:B------:R-:W-:Y:S01]  /*03e0*/  IADD3 R6, R8, 0x20, RZ ;  /* 0x0000002008067810 */ /* 0x000fe20007ffe0ff */
[----:B------:R-:W-:Y:S01]  /*03f0*/  IMAD.WIDE.U32 R2, R0, c[0x0][0x1b0], R2 ;  /* 0x00006c0000027a25 */ /* 0x000fe200078e0002 */
[----:B------:R-:W-:Y:S01]  /*0400*/  IADD3 R5, R8, 0x40, RZ ;  /* 0x0000004008057810 */ /* 0x000fe20007ffe0ff */
[----:B------:R2:W-:Y:S01]  /*0410*/  STL [R1+0x4c], R8 ;  /* 0x00004c0801007387 */ /* 0x0005e20000100800 */
[-C--:B------:R-:W-:Y:S01]  /*0420*/  ISETP.GE.AND P6, PT, R6, R7.reuse, PT ;  /* 0x000000070600720c */ /* 0x080fe20003fc6270 */
[----:B------:R-:W-:Y:S01]  /*0430*/  IMAD R4, R4, c[0x0][0x1b0], RZ ;  /* 0x00006c0004047a24 */ /* 0x000fe200078e02ff */
[-C--:B------:R-:W-:Y:S01]  /*0440*/  ISETP.GE.AND P5, PT, R5, R7.reuse, PT ;  /* 0x000000070500720c */ /* 0x080fe20003fa6270 */
[----:B------:R-:W-:Y:S01]  /*0450*/  IMAD.MOV R6, RZ, RZ, -R0 ;  /* 0x000000ffff067224 */ /* 0x000fe200078e0a00 */
[----:B------:R-:W-:Y:S01]  /*0460*/  IADD3 R5, R8, 0x60, RZ ;  /* 0x0000006008057810 */ /* 0x000fe20007ffe0ff */
[----:B------:R-:W-:Y:S01]  /*0470*/  IMAD R4, R0, c[0x0][0x1b4], R4 ;  /* 0x00006d0000047a24 */ /* 0x000fe200078e0204 */
[-C--:B------:R-:W-:Y:S01]  /*0480*/  ISETP.GE.AND P4, PT, R8, R7.reuse, PT ;  /* 0x000000070800720c */ /* 0x080fe20003f86270 */
[----:B------:R-:W-:Y:S01]  /*0490*/  IMAD R0, R6, c[0x0][0x2c4], R9 ;  /* 0x0000b10006007a24 */ /* 0x000fe200078e0209 */
[----:B------:R-:W-:Y:S01]  /*04a0*/  ISETP.GE.AND P1, PT, R5, R7, PT ;  /* 0x000000070500720c */ /* 0x000fe20003f26270 */
[----:B------:R-:W-:Y:S01]  /*04b0*/  IMAD.IADD R3, R3, 0x1, R4 ;  /* 0x0000000103037824 */ /* 0x000fe200078e0204 */
[----:B------:R-:W-:Y:S01]  /*04c0*/  SHF.R.S32.HI R35, RZ, 0x1f, R34 ;  /* 0x0000001fff237819 */ /* 0x000fe20000011422 */
[----:B------:R-:W-:Y:S01]  /*04d0*/  IMAD.SHL.U32 R5, R23, 0x40, RZ ;  /* 0x0000004017057824 */ /* 0x000fe200078e00ff */
[----:B------:R-:W-:Y:S01]  /*04e0*/  SHF.R.S32.HI R4, RZ, 0x1f, R0 ;  /* 0x0000001fff047819 */ /* 0x000fe20000011400 */
[----:B------:R-:W-:Y:S01]  /*04f0*/  IMAD.WIDE.U32 R2, R0, c[0x0][0x1a8], R2 ;  /* 0x00006a0000027a25 */ /* 0x000fe200078e0002 */
[----:B-1----:R-:W-:Y:S01]  /*0500*/  LEA.HI R9, R27, R28, RZ, 0x6 ;  /* 0x0000001c1b097211 */ /* 0x002fe200078f30ff */
[----:B------:R-:W-:Y:S01]  /*0510*/  STL.64 [R1+0x20], R34 ;  /* 0x0000202201007387 */ /* 0x000fe20000100a00 */
[----:B------:R-:W-:Y:S01]  /*0520*/  LOP3.LUT R5, R5, 0x1c0, RZ, 0xc0, !PT ;  /* 0x000001c005057812 */ /* 0x000fe200078ec0ff */
[----:B------:R-:W-:Y:S01]  /*0530*/  IMAD R4, R4, c[0x0][0x1a8], RZ ;  /* 0x00006a0004047a24 */ /* 0x000fe200078e02ff */
[----:B------:R-:W-:Y:S01]  /*0540*/  LEA R12, P0, R2, c[0x0][0x160], 0x1 ;  /* 0x00005800020c7a11 */ /* 0x000fe200078008ff */
[----:B------:R-:W-:Y:S01]  /*0550*/  IMAD.U32 R7, RZ, RZ, UR13 ;  /* 0x0000000dff077e24 */ /* 0x000fe2000f8e00ff */
[----:B------:R-:W-:Y:S01]  /*0560*/  IADD3 R31, R34, 0x40, RZ ;  /* 0x00000040221f7810 */ /* 0x000fe20007ffe0ff */
[----:B------:R-:W-:Y:S01]  /*0570*/  IMAD R6, R0, c[0x0][0x1ac], R4 ;  /* 0x00006b0000067a24 */ /* 0x000fe200078e0204 */
[----:B------:R-:W-:Y:S01]  /*0580*/  SHF.R.U32.HI R0, RZ, 0x3, R5 ;  /* 0x00000003ff007819 */ /* 0x000fe20000011605 */
[----:B------:R-:W-:Y:S01]  /*0590*/  IMAD R10, R26, c[0x0][0x1e0], RZ ;  /* 0x000078001a0a7a24 */ /* 0x000fe200078e02ff */
[----:B------:R-:W-:Y:S01]  /*05a0*/  LOP3.LUT R4, R5, 0x38, R34, 0xf8, !PT ;  /* 0x0000003805047812 */ /* 0x000fe200078ef822 */
[----:B------:R-:W-:Y:S01]  /*05b0*/  IMAD R22, R7, -0x80, R22 ;  /* 0xffffff8007167824 */ /* 0x000fe200078e0216 */
[----:B--2---:R-:W-:Y:S01]  /*05c0*/  LEA.HI R8, R25, R14, RZ, 0x1 ;  /* 0x0000000e19087211 */ /* 0x004fe200078f08ff */
[----:B------:R-:W-:Y:S01]  /*05d0*/  IMAD R10, R23, c[0x0][0x1e4], R10 ;  /* 0x00007900170a7a24 */ /* 0x000fe200078e020a */
[----:B------:R-:W-:Y:S01]  /*05e0*/  LOP3.LUT R13, R4, R0, RZ, 0x3c, !PT ;  /* 0x00000000040d7212 */ /* 0x000fe200078e3cff */
[----:B------:R-:W-:Y:S01]  /*05f0*/  IMAD.IADD R0, R3, 0x1, R6 ;  /* 0x0000000103007824 */ /* 0x000fe200078e0206 */
[----:B------:R-:W-:Y:S01]  /*0600*/  SHFL.IDX PT, R4, R12, RZ, 0x181f ;  /* 0x00181fff0c047589 */ /* 0x000fe200000e0000 */
[----:B------:R-:W-:Y:S01]  /*0610*/  IMAD.WIDE.U32 R6, R23, c[0x0][0x1e0], R34 ;  /* 0x0000780017067a25 */ /* 0x000fe200078e0022 */
[----:B------:R-:W-:-:S02]  /*0620*/  LOP3.LUT R8, R8, 0xfffffffe, RZ, 0xc0, !PT ;  /* 0xfffffffe08087812 */ /* 0x000fc400078ec0ff */
[----:B------:R-:W-:Y:S01]  /*0630*/  LEA.HI.X R0, R2, c[0x0][0x164], R0, 0x1, P0 ;  /* 0x0000590002007a11 */ /* 0x000fe200000f0c00 */
[----:B------:R-:W-:Y:S01]  /*0640*/  IMAD.IADD R11, R7, 0x1, R10 ;  /* 0x00000001070b7824 */ /* 0x000fe200078e020a */
[----:B------:R-:W-:Y:S01]  /*0650*/  SHFL.IDX PT, R2, R12, 0x1, 0x181f ;  /* 0x00381f000c027f89 */ /* 0x000fe200000e0000 */
[----:B------:R-:W-:Y:S01]  /*0660*/  IMAD.SHL.U32 R9, R9, 0x8, RZ ;  /* 0x0000000809097824 */ /* 0x000fe200078e00ff */
[----:B------:R-:W-:Y:S01]  /*0670*/  ISETP.GE.AND P0, PT, R34, c[0x0][0x198], PT ;  /* 0x0000660022007a0c */ /* 0x000fe20003f06270 */
[----:B------:R-:W-:Y:S01]  /*0680*/  IMAD.MOV.U32 R10, RZ, RZ, R6 ;  /* 0x000000ffff0a7224 */ /* 0x000fe200078e0006 */
[----:B------:R-:W-:Y:S01]  /*0690*/  SHFL.IDX PT, R5, R0, RZ, 0x181f ;  /* 0x00181fff00057589 */ /* 0x000fe200000e0000 */
[----:B------:R-:W-:Y:S01]  /*06a0*/  @!P4 SHF.R.S32.HI R6, RZ, 0x1f, R31 ;  /* 0x0000001fff06c819 */ /* 0x000fe2000001141f */
[----:B------:R-:W-:Y:S01]  /*06b0*/  IMAD.IADD R24, R14, 0x1, -R8 ;  /* 0x000000010e187824 */ /* 0x000fe200078e0a08 */
[----:B------:R-:W-:Y:S01]  /*06c0*/  LOP3.LUT R135, R13, 0xfffffe00, R9, 0xf8, !PT ;  /* 0xfffffe000d877812 */ /* 0x000fe200078ef809 */
[----:B------:R-:W1:Y:S01]  /*06d0*/  SHFL.IDX PT, R3, R0, 0x1, 0x181f ;  /* 0x00381f0000037f89 */ /* 0x000e6200000e0000 */
[----:B------:R-:W-:-:S02]  /*06e0*/  @!P4 LEA.HI R9, R6, R31, RZ, 0x3 ;  /* 0x0000001f0609c211 */ /* 0x000fc400078f18ff */
[----:B------:R-:W-:Y:S01]  /*06f0*/  @!P6 SHF.R.S32.HI R8, RZ, 0x1f, R31 ;  /* 0x0000001fff08e819 */ /* 0x000fe2000001141f */
[----:B------:R-:W2:Y:S04]  /*0700*/  SHFL.IDX PT, R6, R12, 0x2, 0x181f ;  /* 0x00581f000c067f89 */ /* 0x000ea800000e0000 */
[----:B------:R-:W-:Y:S01]  /*0710*/  BAR.SYNC.DEFER_BLOCKING 0x0 ;  /* 0x0000000000007b1d */ /* 0x000fe20000010000 */
[----:B------:R-:W-:Y:S02]  /*0720*/  @!P6 LEA.HI R8, R8, R31, RZ, 0x3 ;  /* 0x0000001f0808e211 */ /* 0x000fe400078f18ff */
[----:B------:R-:W-:Y:S02]  /*0730*/  ISETP.GE.AND P3, PT, R31, c[0x0][0x198], PT ;  /* 0x000066001f007a0c */ /* 0x000fe40003f66270 */
[----:B------:R-:W-:Y:S01]  /*0740*/  @!P4 LOP3.LUT R9, R9, 0xfffffff8, RZ, 0xc0, !PT ;  /* 0xfffffff80909c812 */ /* 0x000fe200078ec0ff */
[----:B------:R-:W3:Y:S01]  /*0750*/  SHFL.IDX PT, R7, R0, 0x2, 0x181f ;  /* 0x00581f0000077f89 */ /* 0x000ee200000e0000 */
[----:B------:R-:W-:-:S03]  /*0760*/  @!P6 LOP3.LUT R13, R8, 0xfffffff8, RZ, 0xc0, !PT ;  /* 0xfffffff8080de812 */ /* 0x000fc600078ec0ff */
[----:B------:R4:W-:Y:S04]  /*0770*/  SHFL.IDX PT, R17, R0, 0x3, 0x181f ;  /* 0x00781f0000117f89 */ /* 0x0009e800000e0000 */
[----:B------:R-:W-:Y:S01]  /*0780*/  STL [R1+0x18], R31 ;  /* 0x0000181f01007387 */ /* 0x000fe20000100800 */
[----:B-1----:R-:W-:-:S03]  /*0790*/  @!P6 IMAD.WIDE R18, R13, 0x2, R2 ;  /* 0x000000020d12e825 */ /* 0x002fc600078e0202 */
[----:B------:R-:W-:Y:S01]  /*07a0*/  STL [R1+0x44], R135 ;  /* 0x0000448701007387 */ /* 0x000fe20000100800 */
[C---:B------:R-:W-:Y:S02]  /*07b0*/  @!P1 IMAD.SHL.U32 R13, R135.reuse, 0x2, RZ ;  /* 0x00000002870d9824 */ /* 0x040fe400078e00ff */
[----:B----4-:R-:W-:Y:S01]  /*07c0*/  @!P5 IMAD.SHL.U32 R0, R135, 0x2, RZ ;  /* 0x000000028700d824 */ /* 0x010fe200078e00ff */
[----:B-----5:R-:W-:Y:S01]  /*07d0*/  @P2 SHF.R.S32.HI R21, RZ, 0x1f, R20 ;  /* 0x0000001fff152819 */ /* 0x020fe20000011414 */
[----:B------:R-:W-:Y:S02]  /*07e0*/  @!P2 IMAD.MOV.U32 R20, RZ, RZ, R15 ;  /* 0x000000ffff14a224 */ /* 0x000fe400078e000f */
[----:B------:R-:W-:Y:S01]  /*07f0*/  @!P2 IMAD.MOV.U32 R21, RZ, RZ, R16 ;  /* 0x000000ffff15a224 */ /* 0x000fe200078e0010 */
[C---:B------:R-:W-:Y:S01]  /*0800*/  @!P4 LEA R8, P2, R34.reuse, R4, 0x1 ;  /* 0x000000042208c211 */ /* 0x040fe200078408ff */
[----:B------:R-:W-:Y:S01]  /*0810*/  @!P4 IMAD.WIDE R14, R9, 0x2, R4 ;  /* 0x00000002090ec825 */ /* 0x000fe200078e0204 */
[----:B------:R1:W4:Y:S02]  /*0820*/  SHFL.IDX PT, R16, R12, 0x3, 0x181f ;  /* 0x00781f000c107f89 */ /* 0x00032400000e0000 */
[----:B------:R-:W-:Y:S01]  /*0830*/  @!P4 LEA.HI.X R9, R34, R5, R35, 0x1, P2 ;  /* 0x000000052209c211 */ /* 0x000fe200010f0c23 */
[----:B------:R-:W-:Y:S01]  /*0840*/  @!P4 IMAD.SHL.U32 R4, R135, 0x2, RZ ;  /* 0x000000028704c824 */ /* 0x000fe200078e00ff */
[----:B------:R-:W-:-:S04]  /*0850*/  @!P5 SHF.R.S32.HI R5, RZ, 0x1f, R31 ;  /* 0x0000001fff05d819 */ /* 0x000fc8000001141f */
[----:B------:R5:W-:Y:S04]  /*0860*/  @!P4 LDGSTS.E.BYPASS.LTC128B.128 [R4+0x100], [R8.64], !P0 ;  /* 0x001000000804cfae */ /* 0x000be8000c101d56 */
[----:B------:R2:W-:Y:S01]  /*0870*/  @!P4 LDGSTS.E.BYPASS.LTC128B.128 [R4+0x4100], [R14.64], !P3 ;  /* 0x041000000e04cfae */ /* 0x0005e2000d901d56 */
[----:B-1----:R-:W-:Y:S01]  /*0880*/  @!P6 IMAD.SHL.U32 R12, R135, 0x2, RZ ;  /* 0x00000002870ce824 */ /* 0x002fe200078e00ff */
[----:B-----5:R-:W-:Y:S02]  /*0890*/  @!P5 LEA.HI R8, R5, R31, RZ, 0x3 ;  /* 0x0000001f0508d211 */ /* 0x020fe400078f18ff */
[----:B--2---:R-:W-:Y:S02]  /*08a0*/  @!P6 LEA R4, P4, R34, R2, 0x1 ;  /* 0x000000022204e211 */ /* 0x004fe400078808ff */
[----:B------:R-:W-:-:S02]  /*08b0*/  @!P5 LOP3.LUT R8, R8, 0xfffffff8, RZ, 0xc0, !PT ;  /* 0xfffffff80808d812 */ /* 0x000fc400078ec0ff */
[C---:B------:R-:W-:Y:S02]  /*08c0*/  @!P5 LEA R2, P2, R34.reuse, R6, 0x1 ;  /* 0x000000062202d211 */ /* 0x040fe400078408ff */
[----:B------:R-:W-:Y:S01]  /*08d0*/  @!P6 LEA.HI.X R5, R34, R3, R35, 0x1, P4 ;  /* 0x000000032205e211 */ /* 0x000fe200020f0c23 */
[----:B---3--:R-:W-:Y:S01]  /*08e0*/  @!P5 IMAD.WIDE R8, R8, 0x2, R6 ;  /* 0x000000020808d825 */ /* 0x008fe200078e0206 */
[----:B------:R-:W-:Y:S02]  /*08f0*/  @!P5 LEA.HI.X R3, R34, R7, R35, 0x1, P2 ;  /* 0x000000072203d211 */ /* 0x000fe400010f0c23 */
[C---:B------:R-:W-:Y:S01]  /*0900*/  ISETP.GE.AND P4, PT, R22.reuse, 0x41, PT ;  /* 0x000000411600780c */ /* 0x040fe20003f86270 */
[----:B------:R1:W-:Y:S01]  /*0910*/  @!P6 LDGSTS.E.BYPASS.LTC128B.128 [R12+0x1100], [R4.64], !P0 ;  /* 0x01100000040cefae */ /* 0x0003e2000c101d56 */
[----:B------:R-:W-:Y:S02]  /*0920*/  IMAD R6, R21, c[0x0][0x1f0], RZ ;  /* 0x00007c0015067a24 */ /* 0x000fe400078e02ff */
[----:B------:R-:W-:Y:S01]  /*0930*/  IMAD.SHL.U32 R7, R23, 0x8, RZ ;  /* 0x0000000817077824 */ /* 0x000fe200078e00ff */
[----:B------:R2:W-:Y:S01]  /*0940*/  @!P6 LDGSTS.E.BYPASS.LTC128B.128 [R12+0x5100], [R18.64], !P3 ;  /* 0x05100000120cefae */ /* 0x0005e2000d901d56 */
[----:B------:R-:W-:Y:S01]  /*0950*/  ISETP.GE.AND P6, PT, R22, 0x1, PT ;  /* 0x000000011600780c */ /* 0x000fe20003fc6270 */
[----:B------:R-:W-:-:S02]  /*0960*/  IMAD R6, R20, c[0x0][0x1f4], R6 ;  /* 0x00007d0014067a24 */ /* 0x000fc400078e0206 */
[----:B------:R3:W-:Y:S04]  /*0970*/  @!P5 LDGSTS.E.BYPASS.LTC128B.128 [R0+0x2100], [R2.64], !P0 ;  /* 0x021000000200dfae */ /* 0x0007e8000c101d56 */
[----:B------:R5:W-:Y:S01]  /*0980*/  @!P5 LDGSTS.E.BYPASS.LTC128B.128 [R0+0x6100], [R8.64], !P3 ;  /* 0x061000000800dfae */ /* 0x000be2000d901d56 */
[----:B------:R-:W-:Y:S01]  /*0990*/  ISETP.GE.AND P5, PT, R22, 0x21, PT ;  /* 0x000000211600780c */ /* 0x000fe20003fa6270 */
[----:B-1----:R-:W-:Y:S02]  /*09a0*/  IMAD R4, R30, c[0x0][0x1e8], RZ ;  /* 0x00007a001e047a24 */ /* 0x002fe400078e02ff */
[----:B---3--:R-:W-:-:S04]  /*09b0*/  IMAD.WIDE.U32 R2, R29, c[0x0][0x1e8], R10 ;  /* 0x00007a001d027a25 */ /* 0x008fc800078e000a */
[----:B-----5:R-:W-:Y:S01]  /*09c0*/  IMAD R0, R29, c[0x0][0x1ec], R4 ;  /* 0x00007b001d007a24 */ /* 0x020fe200078e0204 */
[----:B----4-:R-:W-:-:S03]  /*09d0*/  @!P1 LEA R4, P2, R34, R16, 0x1 ;  /* 0x0000001022049211 */ /* 0x010fc600078408ff */
[----:B------:R-:W-:Y:S01]  /*09e0*/  IMAD.IADD R3, R3, 0x1, R0 ;  /* 0x0000000103037824 */ /* 0x000fe200078e0200 */
[----:B------:R-:W-:Y:S01]  /*09f0*/  @!P1 LEA.HI.X R5, R34, R17, R35, 0x1, P2 ;  /* 0x0000001122059211 */ /* 0x000fe200010f0c23 */
[----:B------:R-:W-:Y:S01]  /*0a00*/  IMAD.SHL.U32 R0, R32, 0x40, RZ ;  /* 0x0000004020007824 */ /* 0x000fe200078e00ff */
[----:B------:R-:W-:Y:S01]  /*0a10*/  ISETP.GE.AND P2, PT, R22, 0x61, PT ;  /* 0x000000611600780c */ /* 0x000fe20003f46270 */
[----:B------:R-:W-:Y:S02]  /*0a20*/  IMAD.WIDE.U32 R36, R20, c[0x0][0x1f0], R2 ;  /* 0x00007c0014247a25 */ /* 0x000fe400078e0002 */
[----:B------:R1:W-:Y:S01]  /*0a30*/  @!P1 LDGSTS.E.BYPASS.LTC128B.128 [R13+0x3100], [R4.64], !P0 ;  /* 0x03100000040d9fae */ /* 0x0003e2000c101d56 */
[----:B------:R-:W-:Y:S01]  /*0a40*/  LOP3.LUT R0, R0, 0x1c0, RZ, 0xc0, !PT ;  /* 0x000001c000007812 */ /* 0x000fe200078ec0ff */
[----:B------:R-:W-:Y:S02]  /*0a50*/  IMAD.IADD R137, R37, 0x1, R6 ;  /* 0x0000000125897824 */ /* 0x000fe400078e0206 */
[----:B------:R-:W-:Y:S01]  /*0a60*/  IMAD.U32 R2, RZ, RZ, UR13 ;  /* 0x0000000dff027e24 */ /* 0x000fe2000f8e00ff */
[----:B------:R-:W-:Y:S01]  /*0a70*/  LOP3.LUT R3, R0, 0x8, R7, 0xf8, !PT ;  /* 0x0000000800037812 */ /* 0x000fe200078ef807 */
[----:B------:R-:W-:Y:S01]  /*0a80*/  IMAD.MOV.U32 R136, RZ, RZ, R36 ;  /* 0x000000ffff887224 */ /* 0x000fe200078e0024 */
[----:B------:R-:W-:Y:S01]  /*0a90*/  SHF.R.U32.HI R0, RZ, 0x3, R0 ;  /* 0x00000003ff007819 */ /* 0x000fe20000011600 */
[----:B------:R-:W-:Y:S01]  /*0aa0*/  IMAD.U32 R7, RZ, RZ, UR6 ;  /* 0x00000006ff077e24 */ /* 0x000fe2000f8e00ff */
[----:B------:R3:W-:Y:S01]  /*0ab0*/  STL.64 [R1+0x38], R36 ;  /* 0x0000382401007387 */ /* 0x0007e20000100a00 */
[----:B------:R-:W-:Y:S01]  /*0ac0*/  IMAD.U32 R6, RZ, RZ, UR7 ;  /* 0x00000007ff067e24 */ /* 0x000fe2000f8e00ff */
[----:B--2---:R-:W-:Y:S01]  /*0ad0*/  LOP3.LUT R18, R3, R0, RZ, 0x3c, !PT ;  /* 0x0000000003127212 */ /* 0x004fe200078e3cff */
[----:B------:R-:W-:Y:S01]  /*0ae0*/  IMAD.WIDE.U32 R2, R2, UR10, R136 ;  /* 0x0000000a02027c25 */ /* 0x000fe2000f8e0088 */
[----:B------:R-:W-:Y:S01]  /*0af0*/  LOP3.LUT R0, R25, 0xfffffff0, RZ, 0xc0, !PT ;  /* 0xfffffff019007812 */ /* 0x000fe200078ec0ff */
[----:B------:R-:W-:Y:S01]  /*0b00*/  VOTEU.ANY UP0, P2 ;  /* 0x00000000003f7886 */ /* 0x000fe20001000100 */
[----:B------:R3:W-:Y:S02]  /*0b10*/  STL.64 [R1+0x28], R136 ;  /* 0x0000288801007387 */ /* 0x0007e40000100a00 */
[----:B------:R-:W-:Y:S01]  /*0b20*/  IADD3 R3, R3, UR4, RZ ;  /* 0x0000000403037c10 */ /* 0x000fe2000fffe0ff */
[----:B------:R-:W-:Y:S01]  /*0b30*/  IMAD.IADD R0, R28, 0x1, -R0 ;  /* 0x000000011c007824 */ /* 0x000fe200078e0a00 */
[----:B------:R-:W-:Y:S01]  /*0b40*/  @P6 LEA R10, P0, R2, c[0x0][0x1c8], 0x1 ;  /* 0x00007200020a6a11 */ /* 0x000fe200078008ff */
[----:B------:R-:W-:-:S02]  /*0b50*/  @UP0 UIMAD UR4, UR7, 0x60, URZ ;  /* 0x00000060070408a4 */ /* 0x000fc4000f8e023f */
[----:B------:R-:W-:Y:S01]  /*0b60*/  UISETP.GE.AND UP0, UPT, UR8, 0x1, UPT ;  /* 0x000000010800788c */ /* 0x000fe2000bf06270 */
[----:B------:R-:W-:Y:S02]  /*0b70*/  @P6 LEA.HI.X R11, R2, c[0x0][0x1cc], R3, 0x1, P0 ;  /* 0x00007300020b6a11 */ /* 0x000fe400000f0c03 */
[----:B------:R-:W-:Y:S01]  /*0b80*/  SHF.R.S32.HI R15, RZ, 0x1f, R0 ;  /* 0x0000001fff0f7819 */ /* 0x000fe20000011400 */
[----:B-1----:R-:W-:Y:S01]  /*0b90*/  IMAD.U32 R4, RZ, RZ, UR6 ;  /* 0x00000006ff047e24 */ /* 0x002fe2000f8e00ff */
[----:B------:R-:W-:Y:S02]  /*0ba0*/  @!P1 SHF.R.S32.HI R5, RZ, 0x1f, R31 ;  /* 0x0000001fff059819 */ /* 0x000fe4000001141f */
[----:B------:R-:W-:Y:S02]  /*0bb0*/  LEA.HI R15, R15, R0, RZ, 0x3 ;  /* 0x000000000f0f7211 */ /* 0x000fe400078f18ff */
[----:B------:R-:W-:Y:S02]  /*0bc0*/  @P5 LEA R4, P0, R4, R2, 0x5 ;  /* 0x0000000204045211 */ /* 0x000fe400078028ff */
[----:B------:R-:W-:-:S02]  /*0bd0*/  LOP3.LUT R12, R15, 0xfffffff8, RZ, 0xc0, !PT ;  /* 0xfffffff80f0c7812 */ /* 0x000fc400078ec0ff */
[----:B------:R-:W-:Y:S02]  /*0be0*/  @P5 LEA.HI.X R6, R7, R3, R6, 0x5, P0 ;  /* 0x0000000307065211 */ /* 0x000fe400000f2c06 */
[----:B------:R-:W-:Y:S01]  /*0bf0*/  @P5 LEA R8, P0, R4, c[0x0][0x1c8], 0x1 ;  /* 0x0000720004085a11 */ /* 0x000fe200078008ff */
[----:B------:R-:W-:Y:S01]  /*0c00*/  IMAD.IADD R14, R0, 0x1, -R12 ;  /* 0x00000001000e7824 */ /* 0x000fe200078e0a0c */
[----:B------:R-:W-:Y:S01]  /*0c10*/  @!P1 LEA.HI R5, R5, R31, RZ, 0x3 ;  /* 0x0000001f05059211 */ /* 0x000fe200078f18ff */
[----:B------:R-:W-:Y:S01]  /*0c20*/  IMAD.U32 R12, RZ, RZ, UR6 ;  /* 0x00000006ff0c7e24 */ /* 0x000fe2000f8e00ff */
[----:B------:R-:W-:Y:S02]  /*0c30*/  @P5 LEA.HI.X R9, R4, c[0x0][0x1cc], R6, 0x1, P0 ;  /* 0x0000730004095a11 */ /* 0x000fe400000f0c06 */
[----:B------:R-:W-:Y:S02]  /*0c40*/  @P4 IADD3 R7, P0, R2, UR20, RZ ;  /* 0x0000001402074c10 */ /* 0x000fe4000ff1e0ff */
[----:B------:R-:W-:-:S02]  /*0c50*/  @!P1 LOP3.LUT R5, R5, 0xfffffff8, RZ, 0xc0, !PT ;  /* 0xfffffff805059812 */ /* 0x000fc400078ec0ff */
[----:B------:R-:W-:Y:S01]  /*0c60*/  @P4 IADD3.X R0, R3, UR14, RZ, P0, !PT ;  /* 0x0000000e03004c10 */ /* 0x000fe200087fe4ff */
[----:B------:R-:W-:Y:S01]  /*0c70*/  @P2 IMAD.WIDE.U32 R2, R12, 0x60, R2 ;  /* 0x000000600c022825 */ /* 0x000fe200078e0002 */
[----:B------:R-:W-:-:S03]  /*0c80*/  @P4 LEA R6, P0, R7, c[0x0][0x1c8], 0x1 ;  /* 0x0000720007064a11 */ /* 0x000fc600078008ff */
[----:B------:R-:W-:Y:S01]  /*0c90*/  @!P1 IMAD.WIDE R4, R5, 0x2, R16 ;  /* 0x0000000205049825 */ /* 0x000fe200078e0210 */
[----:B------:R-:W-:Y:S02]  /*0ca0*/  @P4 LEA.HI.X R7, R7, c[0x0][0x1cc], R0, 0x1, P0 ;  /* 0x0000730007074a11 */ /* 0x000fe400000f0c00 */
[----:B------:R-:W-:Y:S01]  /*0cb0*/  ISETP.GE.AND P0, PT, R31, c[0x0][0x1d4], PT ;  /* 0x000075001f007a0c */ /* 0x000fe20003f06270 */
[----:B------:R-:W-:Y:S01]  /*0cc0*/  IMAD.SHL.U32 R0, R14, 0x40, RZ ;  /* 0x000000400e007824 */ /* 0x000fe200078e00ff */
[----:B------:R1:W-:Y:S01]  /*0cd0*/  @!P1 LDGSTS.E.BYPASS.LTC128B.128 [R13+0x7100], [R4.64], !P3 ;  /* 0x07100000040d9fae */ /* 0x0003e2000d901d56 */
[----:B------:R-:W-:Y:S01]  /*0ce0*/  IMAD.SHL.U32 R12, R24, 0x8, RZ ;  /* 0x00000008180c7824 */ /* 0x000fe200078e00ff */
[----:B------:R-:W-:Y:S02]  /*0cf0*/  ISETP.GE.AND P3, PT, R34, c[0x0][0x1d4], PT ;  /* 0x0000750022007a0c */ /* 0x000fe40003f66270 */
[----:B------:R-:W-:Y:S01]  /*0d00*/  LOP3.LUT R0, R0, 0x1c0, RZ, 0xc0, !PT ;  /* 0x000001c000007812 */ /* 0x000fe200078ec0ff */
[----:B------:R-:W0:Y:S03]  /*0d10*/  LDGDEPBAR ;  /* 0x00000000000079af */ /* 0x000e260000000000 */
[----:B-1----:R-:W-:-:S02]  /*0d20*/  LOP3.LUT R13, R0, 0x8, R12, 0xf8, !PT ;  /* 0x00000008000d7812 */ /* 0x002fc400078ef80c */
[----:B------:R-:W-:Y:S01]  /*0d30*/  SHF.R.U32.HI R5, RZ, 0x3, R0 ;  /* 0x00000003ff057819 */ /* 0x000fe20000011600 */
[----:B------:R-:W-:Y:S01]  /*0d40*/  IMAD R0, R24, 0x200, R18 ;  /* 0x0000020018007824 */ /* 0x000fe200078e0212 */
[----:B------:R-:W-:Y:S01]  /*0d50*/  @P2 IADD3 R12, R3, UR4, RZ ;  /* 0x00000004030c2c10 */ /* 0x000fe2000fffe0ff */
[----:B------:R-:W-:Y:S01]  /*0d60*/  @P6 IMAD.SHL.U32 R3, R135, 0x2, RZ ;  /* 0x0000000287036824 */ /* 0x000fe200078e00ff */
[----:B------:R-:W-:Y:S01]  /*0d70*/  @P2 LEA R4, P1, R2, c[0x0][0x1c8], 0x1 ;  /* 0x0000720002042a11 */ /* 0x000fe200078208ff */
[----:B------:R-:W-:Y:S01]  /*0d80*/  IMAD.SHL.U32 R212, R0, 0x2, RZ ;  /* 0x0000000200d47824 */ /* 0x000fe200078e00ff */
[----:B------:R-:W-:Y:S01]  /*0d90*/  LOP3.LUT R13, R13, R5, RZ, 0x3c, !PT ;  /* 0x000000050d0d7212 */ /* 0x000fe200078e3cff */
[----:B------:R-:W-:Y:S01]  /*0da0*/  ULDC.64 UR4, c[0x0][0x208] ;  /* 0x0000820000047ab9 */ /* 0x000fe20000000a00 */
[----:B------:R-:W-:Y:S01]  /*0db0*/  @P2 LEA.HI.X R5, R2, c[0x0][0x1cc], R12, 0x1, P1 ;  /* 0x0000730002052a11 */ /* 0x000fe200008f0c0c */
[----:B------:R-:W-:Y:S01]  /*0dc0*/  @P5 IMAD.SHL.U32 R2, R135, 0x2, RZ ;  /* 0x0000000287025824 */ /* 0x000fe200078e00ff */
[----:B------:R1:W-:Y:S01]  /*0dd0*/  @P6 LDGSTS.E.BYPASS.LTC128B.128 [R3+0x8100], [R10.64], !P3 ;  /* 0x081000000a036fae */ /* 0x0003e2000d901d56 */
[C---:B------:R-:W-:Y:S01]  /*0de0*/  IADD3 R0, R212.reuse, 0x8100, RZ ;  /* 0x00008100d4007810 */ /* 0x040fe20007ffe0ff */
[----:B------:R-:W-:Y:S01]  /*0df0*/  UIMAD.WIDE.U32 UR16, UR11, UR4, URZ ;  /* 0x000000040b1072a5 */ /* 0x000fe2000f8e003f */
[----:B------:R-:W-:Y:S01]  /*0e00*/  IADD3 R219, R212, 0x8120, RZ ;  /* 0x00008120d4db7810 */ /* 0x000fe20007ffe0ff */
[----:B------:R1:W-:Y:S01]  /*0e10*/  @P6 LDGSTS.E.BYPASS.LTC128B.128 [R3+0xc100], [R10.64+0x80], !P0 ;  /* 0x0c1000800a036fae */ /* 0x0003e2000c101d56 */
[----:B------:R-:W-:-:S03]  /*0e20*/  UIMAD UR11, UR11, UR5, URZ ;  /* 0x000000050b0b72a4 */ /* 0x000fc6000f8e023f */
[----:B------:R2:W-:Y:S01]  /*0e30*/  @P5 LDGSTS.E.BYPASS.LTC128B.128 [R2+0x9100], [R8.64], !P3 ;  /* 0x0910000008025fae */ /* 0x0005e2000d901d56 */
[----:B------:R-:W-:-:S03]  /*0e40*/  UIADD3 UR11, UR17, UR11, URZ ;  /* 0x0000000b110b7290 */ /* 0x000fc6000fffe03f */
[----:B------:R2:W-:Y:S01]  /*0e50*/  @P5 LDGSTS.E.BYPASS.LTC128B.128 [R2+0xd100], [R8.64+0x80], !P0 ;  /* 0x0d10008008025fae */ /* 0x0005e2000c101d56 */
[----:B-1----:R-:W-:-:S05]  /*0e60*/  @P4 IMAD.SHL.U32 R3, R135, 0x2, RZ ;  /* 0x0000000287034824 */ /* 0x002fca00078e00ff */
[----:B------:R1:W-:Y:S01]  /*0e70*/  @P4 LDGSTS.E.BYPASS.LTC128B.128 [R3+0xa100], [R6.64], !P3 ;  /* 0x0a10000006034fae */ /* 0x0003e2000d901d56 */
[----:B--2---:R-:W-:-:S03]  /*0e80*/  @P2 IMAD.SHL.U32 R2, R135, 0x2, RZ ;  /* 0x0000000287022824 */ /* 0x004fc600078e00ff */
[----:B------:R1:W-:Y:S01]  /*0e90*/  @P4 LDGSTS.E.BYPASS.LTC128B.128 [R3+0xe100], [R6.64+0x80], !P0 ;  /* 0x0e10008006034fae */ /* 0x0003e2000c101d56 */
[----:B------:R-:W-:-:S03]  /*0ea0*/  LOP3.LUT P4, RZ, R32, 0x2, RZ, 0xc0, !PT ;  /* 0x0000000220ff7812 */ /* 0x000fc6000788c0ff */
[----:B------:R2:W-:Y:S04]  /*0eb0*/  @P2 LDGSTS.E.BYPASS.LTC128B.128 [R2+0xb100], [R4.64], !P3 ;  /* 0x0b10000004022fae */ /* 0x0005e8000d901d56 */
[----:B------:R2:W-:Y:S01]  /*0ec0*/  @P2 LDGSTS.E.BYPASS.LTC128B.128 [R2+0xf100], [R4.64+0x80], !P0 ;  /* 0x0f10008004022fae */ /* 0x0005e2000c101d56 */
[----:B------:R-:W-:-:S03]  /*0ed0*/  R2P PR, R14, 0x6 ;  /* 0x000000060e007804 */ /* 0x000fc60000000000 */
[----:B------:R-:W0:Y:S02]  /*0ee0*/  LDGDEPBAR ;  /* 0x00000000000079af */ /* 0x000e240000000000 */
[----:B------:R-:W-:-:S04]  /*0ef0*/  @P4 IADD3 R219, R0, -0x20, RZ ;  /* 0xffffffe000db4810 */ /* 0x000fc80007ffe0ff */
[C---:B------:R-:W-:Y:S02]  /*0f00*/  IADD3 R234, R219.reuse, 0x800, RZ ;  /* 0x00000800dbea7810 */ /* 0x040fe40007ffe0ff */
[C---:B------:R-:W-:Y:S02]  /*0f10*/  IADD3 R233, R219.reuse, 0x1000, RZ ;  /* 0x00001000dbe97810 */ /* 0x040fe40007ffe0ff */
[C---:B------:R-:W-:Y:S02]  /*0f20*/  IADD3 R232, R219.reuse, 0x1800, RZ ;  /* 0x00001800dbe87810 */ /* 0x040fe40007ffe0ff */
[C---:B------:R-:W-:Y:S02]  /*0f30*/  IADD3 R231, R219.reuse, 0x2000, RZ ;  /* 0x00002000dbe77810 */ /* 0x040fe40007ffe0ff */
[----:B------:R-:W-:Y:S01]  /*0f40*/  IADD3 R230, R219, 0x2800, RZ ;  /* 0x00002800dbe67810 */ /* 0x000fe20007ffe0ff */
[----:B-1----:R-:W-:Y:S01]  /*0f50*/  IMAD.MOV.U32 R3, RZ, RZ, 0x20 ;  /* 0x00000020ff037424 */ /* 0x002fe200078e00ff */
[----:B------:R-:W-:-:S02]  /*0f60*/  LEA.HI R7, R27, R28, RZ, 0x5 ;  /* 0x0000001c1b077211 */ /* 0x000fc400078f28ff */
[----:B------:R-:W-:Y:S02]  /*0f70*/  IADD3 R229, R219, 0x3000, RZ ;  /* 0x00003000dbe57810 */ /* 0x000fe40007ffe0ff */
[----:B------:R-:W-:Y:S02]  /*0f80*/  SHF.R.S32.HI R188, RZ, 0x5, R7 ;  /* 0x00000005ffbc7819 */ /* 0x000fe40000011407 */
[----:B------:R-:W-:Y:S01]  /*0f90*/  SEL R0, R3, 0xffffffe0, !P2 ;  /* 0xffffffe003007807 */ /* 0x000fe20005000000 */
[----:B--2---:R-:W-:Y:S01]  /*0fa0*/  IMAD.SHL.U32 R4, R15, 0x40, RZ ;  /* 0x000000400f047824 */ /* 0x004fe200078e00ff */
[----:B------:R-:W-:-:S04]  /*0fb0*/  DEPBAR.LE SB0, 0x1 ;  /* 0x000080400000791a */ /* 0x000fc80000000000 */
[----:B------:R-:W-:Y:S01]  /*0fc0*/  LOP3.LUT R4, R13, 0xfffffe00, R4, 0xf8, !PT ;  /* 0xfffffe000d047812 */ /* 0x000fe200078ef804 */
[----:B------:R-:W-:Y:S01]  /*0fd0*/  IMAD.MOV.U32 R5, RZ, RZ, 0x10 ;  /* 0x00000010ff057424 */ /* 0x000fe200078e00ff */
[----:B------:R-:W-:Y:S01]  /*0fe0*/  LOP3.LUT R7, R7, 0xffffffe0, RZ, 0xc0, !PT ;  /* 0xffffffe007077812 */ /* 0x000fe200078ec0ff */
[----:B------:R-:W-:Y:S01]  /*0ff0*/  IMAD R2, R26, c[0x0][0x208], RZ ;  /* 0x000082001a027a24 */ /* 0x000fe200078e02ff */
[----:B------:R-:W-:Y:S01]  /*1000*/  BAR.SYNC.DEFER_BLOCKING 0x0 ;  /* 0x0000000000007b1d */ /* 0x000fe20000010000 */
[----:B------:R-:W-:Y:S01]  /*1010*/  IMAD R188, R188, 0x400, R4 ;  /* 0x00000400bcbc7824 */ /* 0x000fe200078e0204 */
[----:B------:R-:W-:Y:S01]  /*1020*/  SEL R5, R5, 0xfffffff0, !P1 ;  /* 0xfffffff005057807 */ /* 0x000fe20004800000 */
[----:B------:R-:W-:Y:S01]  /*1030*/  IMAD R6, R23, c[0x0][0x20c], R2 ;  /* 0x0000830017067a24 */ /* 0x000fe200078e0202 */
[----:B------:R-:W-:Y:S01]  /*1040*/  PLOP3.LUT P1, PT, PT, PT, UP0, 0x80, 0x0 ;  /* 0x000000000000781c */ /* 0x000fe20003f2f008 */
[----:B------:R-:W-:Y:S01]  /*1050*/  IMAD.SHL.U32 R188, R188, 0x2, RZ ;  /* 0x00000002bcbc7824 */ /* 0x000fe200078e00ff */
[----:B------:R-:W-:Y:S01]  /*1060*/  IADD3 R228, R219, 0x3800, RZ ;  /* 0x00003800dbe47810 */ /* 0x000fe20007ffe0ff */
[----:B------:R-:W-:-:S04]  /*1070*/  IMAD.WIDE.U32 R2, R23, c[0x0][0x208], R34 ;  /* 0x0000820017027a25 */ /* 0x000fc800078e0022 */
[--C-:B------:R-:W-:Y:S02]  /*1080*/  IMAD R196, R5, 0x2, R188.reuse ;  /* 0x0000000205c47824 */ /* 0x100fe400078e02bc */
[C---:B------:R-:W-:Y:S02]  /*1090*/  IMAD R200, R0.reuse, 0x2, R188 ;  /* 0x0000000200c87824 */ /* 0x040fe400078e02bc */
[----:B------:R-:W-:Y:S02]  /*10a0*/  IMAD R208, R0, 0x2, R196 ;  /* 0x0000000200d07824 */ /* 0x000fe400078e02c4 */
[----:B------:R-:W-:Y:S02]  /*10b0*/  IMAD.IADD R3, R3, 0x1, R6 ;  /* 0x0000000103037824 */ /* 0x000fe400078e0206 */
[----:B------:R-:W-:Y:S02]  /*10c0*/  IMAD R6, R30, c[0x0][0x210], RZ ;  /* 0x000084001e067a24 */ /* 0x000fe400078e02ff */
[C---:B------:R-:W-:Y:S01]  /*10d0*/  IMAD.WIDE.U32 R2, R29.reuse, c[0x0][0x210], R2 ;  /* 0x000084001d027a25 */ /* 0x040fe200078e0002 */
[----:B------:R3:W1:Y:S03]  /*10e0*/  LDSM.16.M88.4 R140, [R188+0x100] ;  /* 0x00010000bc8c783b */ /* 0x0006660000000200 */
[----:B------:R-:W-:-:S02]  /*10f0*/  IMAD R6, R29, c[0x0][0x214], R6 ;  /* 0x000085001d067a24 */ /* 0x000fc400078e0206 */
[----:B------:R-:W-:Y:S01]  /*1100*/  IMAD.IADD R132, R28, 0x1, -R7 ;  /* 0x000000011c847824 */ /* 0x000fe200078e0a07 */
[----:B------:R3:W2:Y:S01]  /*1110*/  LDSM.16.M88.4 R144, [R196+0x100] ;  /* 0x00010000c490783b */ /* 0x0006a20000000200 */
[----:B------:R-:W-:Y:S02]  /*1120*/  IMAD.IADD R3, R3, 0x1, R6 ;  /* 0x0000000103037824 */ /* 0x000fe400078e0206 */
[----:B------:R-:W-:Y:S01]  /*1130*/  IMAD R6, R21, c[0x0][0x218], RZ ;  /* 0x0000860015067a24 */ /* 0x000fe200078e02ff */
[----:B------:R3:W4:Y:S01]  /*1140*/  LDSM.16.M88.4 R164, [R200+0x100] ;  /* 0x00010000c8a4783b */ /* 0x0007220000000200 */
[----:B------:R-:W-:-:S03]  /*1150*/  IMAD.WIDE.U32 R10, R20, c[0x0][0x218], R2 ;  /* 0x00008600140a7a25 */ /* 0x000fc600078e0002 */
[----:B------:R3:W1:Y:S01]  /*1160*/  LDSM.16.M88.4 R184, [R208+0x100] ;  /* 0x00010000d0b8783b */ /* 0x0006620000000200 */
[----:B------:R-:W-:-:S03]  /*1170*/  IMAD R6, R20, c[0x0][0x21c], R6 ;  /* 0x0000870014067a24 */ /* 0x000fc600078e0206 */
[----:B------:R-:W1:Y:S01]  /*1180*/  LDSM.16.M88.4 R188, [R188+0x4100] ;  /* 0x00410000bcbc783b */ /* 0x000e620000000200 */
[----:B------:R-:W-:-:S03]  /*1190*/  IMAD.IADD R8, R11, 0x1, R6 ;  /* 0x000000010b087824 */ /* 0x000fc600078e0206 */
[----:B------:R-:W1:Y:S04]  /*11a0*/  LDSM.16.M88.4 R196, [R196+0x4100] ;  /* 0x00410000c4c4783b */ /* 0x000e680000000200 */
[----:B------:R-:W1:Y:S04]  /*11b0*/  LDSM.16.M88.4 R200, [R200+0x4100] ;  /* 0x00410000c8c8783b */ /* 0x000e680000000200 */
[----:B------:R-:W1:Y:S04]  /*11c0*/  LDSM.16.M88.4 R208, [R208+0x4100] ;  /* 0x00410000d0d0783b */ /* 0x000e680000000200 */
[----:B------:R-:W-:Y:S06]  /*11d0*/  BAR.SYNC.DEFER_BLOCKING 0x0 ;  /* 0x0000000000007b1d */ /* 0x000fec0000010000 */
[----:B------:R3:W-:Y:S04]  /*11e0*/  STL.64 [R1+0x30], R10 ;  /* 0x0000300a01007387 */ /* 0x0007e80000100a00 */
[----:B------:R3:W-:Y:S01]  /*11f0*/  STL [R1+0x40], R8 ;  /* 0x0000400801007387 */ /* 0x0007e20000100800 */
[----:B------:R-:W-:-:S04]  /*1200*/  DEPBAR.LE SB0, 0x0 ;  /* 0x000080000000791a */ /* 0x000fc80000000000 */
[----:B------:R-:W-:Y:S06]  /*1210*/  BAR.SYNC.DEFER_BLOCKING 0x0 ;  /* 0x0000000000007b1d */ /* 0x000fec0000010000 */
[----:B------:R3:W1:Y:S04]  /*1220*/  LDSM.16.M88.4 R24, [R212+0x8100] ;  /* 0x00810000d418783b */ /* 0x0006680000000200 */
[----:B------:R3:W1:Y:S04]  /*1230*/  LDSM.16.M88.4 R16, [R212+0x8900] ;  /* 0x00890000d410783b */ /* 0x0006680000000200 */
[----:B------:R3:W1:Y:S04]  /*1240*/  LDSM.16.M88.4 R36, [R212+0x9100] ;  /* 0x00910000d424783b */ /* 0x0006680000000200 */
[----:B------:R3:W1:Y:S04]  /*1250*/  LDSM.16.M88.4 R48, [R212+0x9900] ;  /* 0x00990000d430783b */ /* 0x0006680000000200 */
[----:B------:R3:W1:Y:S04]  /*1260*/  LDSM.16.M88.4 R52, [R212+0xa100] ;  /* 0x00a10000d434783b */ /* 0x0006680000000200 */
[----:B------:R3:W1:Y:S04]  /*1270*/  LDSM.16.M88.4 R60, [R212+0xa900] ;  /* 0x00a90000d43c783b */ /* 0x0006680000000200 */
[----:B------:R3:W1:Y:S04]  /*1280*/  LDSM.16.M88.4 R80, [R212+0xb100] ;  /* 0x00b10000d450783b */ /* 0x0006680000000200 */
[----:B------:R3:W1:Y:S04]  /*1290*/  LDSM.16.M88.4 R84, [R212+0xb900] ;  /* 0x00b90000d454783b */ /* 0x0006680000000200 */
[----:B------:R3:W1:Y:S04]  /*12a0*/  LDSM.16.M88.4 R40, [R219] ;  /* 0x00000000db28783b */ /* 0x0006680000000200 */
[----:B------:R3:W1:Y:S04]  /*12b0*/  LDSM.16.M88.4 R56, [R219+0x800] ;  /* 0x00080000db38783b */ /* 0x0006680000000200 */
[----:B------:R3:W1:Y:S04]  /*12c0*/  LDSM.16.M88.4 R44, [R219+0x1000] ;  /* 0x00100000db2c783b */ /* 0x0006680000000200 */
[----:B------:R3:W1:Y:S04]  /*12d0*/  LDSM.16.M88.4 R88, [R219+0x1800] ;  /* 0x00180000db58783b */ /* 0x0006680000000200 */
[----:B------:R3:W1:Y:S04]  /*12e0*/  LDSM.16.M88.4 R124, [R219+0x2000] ;  /* 0x00200000db7c783b */ /* 0x0006680000000200 */
[----:B------:R3:W1:Y:S04]  /*12f0*/  LDSM.16.M88.4 R92, [R219+0x2800] ;  /* 0x00280000db5c783b */ /* 0x0006680000000200 */
[----:B------:R3:W1:Y:S04]  /*1300*/  LDSM.16.M88.4 R112, [R219+0x3000] ;  /* 0x00300000db70783b */ /* 0x0006680000000200 */
[----:B------:R3:W1:Y:S01]  /*1310*/  LDSM.16.M88.4 R104, [R219+0x3800] ;  /* 0x00380000db68783b */ /* 0x0006620000000200 */
[----:B------:R-:W-:Y:S05]  /*1320*/  @!P1 BRA `(.L_x_0) ;  /* 0x0000031000009947 */ /* 0x000fea0003800000 */
[----:B--2-4-:R-:W-:Y:S01]  /*1330*/  ULDC.64 UR4, c[0x0][0x208] ;  /* 0x0000820000047ab9 */ /* 0x014fe20000000a00 */
[----:B------:R-:W-:Y:S01]  /*1340*/  IMAD.SHL.U32 R12, R135, 0x2, RZ ;  /* 0x00000002870c7824 */ /* 0x000fe200078e00ff */
[----:B------:R-:W-:-:S02]  /*1350*/  UIMAD UR12, UR12, UR4, URZ ;  /* 0x000000040c0c72a4 */ /* 0x000fc4000f8e023f */
[----:B------:R-:W-:Y:S02]  /*1360*/  UIMAD.WIDE.U32 UR24, UR13, UR4, URZ ;  /* 0x000000040d1872a5 */ /* 0x000fe4000f8e003f */
[----:B------:R-:W-:Y:S02]  /*1370*/  UIMAD UR5, UR13, UR5, UR12 ;  /* 0x000000050d0572a4 */ /* 0x000fe4000f8e020c */
[----:B------:R-:W-:Y:S02]  /*1380*/  UIMAD UR4, UR13, -0x80, UR8 ;  /* 0xffffff800d0478a4 */ /* 0x000fe4000f8e0208 */
[----:B------:R-:W-:Y:S01]  /*1390*/  UIADD3 UR5, UR25, UR5, URZ ;  /* 0x0000000519057290 */ /* 0x000fe2000fffe03f */
[----:B------:R-:W-:Y:S02]  /*13a0*/  IMAD.U32 R6, RZ, RZ, UR24 ;  /* 0x00000018ff067e24 */ /* 0x000fe4000f8e00ff */
[----:B------:R-:W-:Y:S01]  /*13b0*/  IMAD.U32 R7, RZ, RZ, UR25 ;  /* 0x00000019ff077e24 */ /* 0x000fe2000f8e00ff */
[----:B------:R-:W-:-:S02]  /*13c0*/  IADD3 R2, -R23, UR4, RZ ;  /* 0x0000000417027c10 */ /* 0x000fc4000fffe1ff */
[----:B------:R-:W-:Y:S01]  /*13d0*/  IMAD.U32 R7, RZ, RZ, UR5 ;  /* 0x00000005ff077e24 */ /* 0x000fe2000f8e00ff */
[----:B------:R-:W-:Y:S01]  /*13e0*/  LEA R3, P1, R6, R10, 0x7 ;  /* 0x0000000a06037211 */ /* 0x000fe200078238ff */
[----:B------:R-:W-:Y:S01]  /*13f0*/  UIADD3 UR5, UP0, UR16, 0x80, URZ ;  /* 0x0000008010057890 */ /* 0x000fe2000ff1e03f */
[C---:B------:R-:W-:Y:S02]  /*1400*/  ISETP.LT.OR P4, PT, R2.reuse, 0x1, P3 ;  /* 0x000000010200780c */ /* 0x040fe40001f81670 */
[----:B------:R-:W-:Y:S01]  /*1410*/  ISETP.LT.OR P2, PT, R2, 0x1, P0 ;  /* 0x000000010200780c */ /* 0x000fe20000741670 */
[----:B------:R-:W-:Y:S01]  /*1420*/  UIADD3.X UR4, URZ, UR11, URZ, UP0, !UPT ;  /* 0x0000000b3f047290 */ /* 0x000fe200087fe43f */
[----:B------:R-:W-:Y:S02]  /*1430*/  LEA.HI.X R7, R6, R8, R7, 0x7, P1 ;  /* 0x0000000806077211 */ /* 0x000fe400008f3c07 */
[----:B------:R-:W-:Y:S02]  /*1440*/  LEA R6, P1, R3, c[0x0][0x1f8], 0x1 ;  /* 0x00007e0003067a11 */ /* 0x000fe400078208ff */
[----:B------:R-:W-:-:S02]  /*1450*/  ISETP.LT.OR P6, PT, R2, 0x21, P3 ;  /* 0x000000210200780c */ /* 0x000fc40001fc1670 */
[----:B------:R-:W-:Y:S01]  /*1460*/  LEA.HI.X R7, R3, c[0x0][0x1fc], R7, 0x1, P1 ;  /* 0x00007f0003077a11 */ /* 0x000fe200008f0c07 */
[----:B------:R-:W-:Y:S01]  /*1470*/  IMAD.U32 R3, RZ, RZ, UR16 ;  /* 0x00000010ff037e24 */ /* 0x000fe2000f8e00ff */
[----:B------:R-:W-:Y:S02]  /*1480*/  ISETP.LT.OR P1, PT, R2, 0x21, P0 ;  /* 0x000000210200780c */ /* 0x000fe40000721670 */
[----:B---3--:R-:W-:Y:S01]  /*1490*/  IADD3 R8, P5, R6, UR16, RZ ;  /* 0x0000001006087c10 */ /* 0x008fe2000ffbe0ff */
[----:B------:R-:W-:Y:S01]  /*14a0*/  @!PT LDS RZ, [RZ] ;  /* 0x00000000fffff984 */ /* 0x000fe20000000800 */
[----:B------:R-:W-:Y:S01]  /*14b0*/  @!PT LDS RZ, [RZ] ;  /* 0x00000000fffff984 */ /* 0x000fe20000000800 */
[----:B------:R-:W-:Y:S01]  /*14c0*/  @!PT LDS RZ, [RZ] ;  /* 0x00000000fffff984 */ /* 0x000fe20000000800 */
[----:B------:R2:W-:Y:S03]  /*14d0*/  LDGSTS.E.BYPASS.LTC128B.128 [R12+0x100], [R6.64], !P4 ;  /* 0x00100000060c7fae */ /* 0x0005e6000e101d56 */
[----:B------:R-:W-:Y:S01]  /*14e0*/  IADD3.X R9, R7, UR11, RZ, P5, !PT ;  /* 0x0000000b07097c10 */ /* 0x000fe2000affe4ff */
[----:B------:R2:W-:Y:S01]  /*14f0*/  LDGSTS.E.BYPASS.LTC128B.128 [R12+0x4100], [R6.64+0x80], !P2 ;  /* 0x04100080060c7fae */ /* 0x0005e2000d101d56 */
[----:B------:R-:W-:-:S02]  /*1500*/  IADD3 R10, P4, P2, R3, 0x80, R6 ;  /* 0x00000080030a7810 */ /* 0x000fc40007a9e006 */
[C---:B------:R-:W-:Y:S01]  /*1510*/  ISETP.LT.OR P5, PT, R2.reuse, 0x41, P0 ;  /* 0x000000410200780c */ /* 0x040fe200007a1670 */
[----:B------:R3:W-:Y:S01]  /*1520*/  LDGSTS.E.BYPASS.LTC128B.128 [R12+0x1100], [R8.64], !P6 ;  /* 0x01100000080c7fae */ /* 0x0007e2000f101d56 */
[----:B------:R-:W-:Y:S02]  /*1530*/  IADD3.X R11, RZ, UR11, R7, P4, P2 ;  /* 0x0000000bff0b7c10 */ /* 0x000fe4000a7e4407 */
[----:B------:R-:W-:-:S03]  /*1540*/  ISETP.LT.OR P6, PT, R2, 0x41, P3 ;  /* 0x000000410200780c */ /* 0x000fc60001fc1670 */
[----:B------:R4:W-:Y:S01]  /*1550*/  LDGSTS.E.BYPASS.LTC128B.128 [R12+0x5100], [R10.64], !P1 ;  /* 0x051000000a0c7fae */ /* 0x0009e2000c901d56 */
[----:B--2---:R-:W-:-:S04]  /*1560*/  IADD3 R6, P4, R8, UR16, RZ ;  /* 0x0000001008067c10 */ /* 0x004fc8000ff9e0ff */
[----:B------:R-:W-:Y:S02]  /*1570*/  IADD3.X R7, R9, UR11, RZ, P4, !PT ;  /* 0x0000000b09077c10 */ /* 0x000fe4000a7fe4ff */
[----:B------:R-:W-:-:S03]  /*1580*/  ISETP.LT.OR P4, PT, R2, 0x61, P3 ;  /* 0x000000610200780c */ /* 0x000fc60001f81670 */
[----:B------:R2:W-:Y:S01]  /*1590*/  LDGSTS.E.BYPASS.LTC128B.128 [R12+0x2100], [R6.64], !P6 ;  /* 0x02100000060c7fae */ /* 0x0005e2000f101d56 */
[----:B----4-:R-:W-:Y:S02]  /*15a0*/  IADD3 R10, P2, R8, UR5, RZ ;  /* 0x00000005080a7c10 */ /* 0x010fe4000ff5e0ff */
[----:B---3--:R-:W-:Y:S02]  /*15b0*/  IADD3 R8, P1, R6, UR16, RZ ;  /* 0x0000001006087c10 */ /* 0x008fe4000ff3e0ff */
[----:B------:R-:W-:Y:S02]  /*15c0*/  IADD3.X R11, R9, UR4, RZ, P2, !PT ;  /* 0x00000004090b7c10 */ /* 0x000fe400097fe4ff */
[----:B------:R-:W-:Y:S02]  /*15d0*/  ISETP.LT.OR P2, PT, R2, 0x61, P0 ;  /* 0x000000610200780c */ /* 0x000fe40000741670 */
[----:B------:R-:W-:Y:S01]  /*15e0*/  IADD3.X R9, R7, UR11, RZ, P1, !PT ;  /* 0x0000000b07097c10 */ /* 0x000fe20008ffe4ff */
[----:B------:R2:W-:Y:S01]  /*15f0*/  LDGSTS.E.BYPASS.LTC128B.128 [R12+0x6100], [R10.64], !P5 ;  /* 0x061000000a0c7fae */ /* 0x0005e2000e901d56 */
[----:B------:R-:W-:-:S03]  /*1600*/  IADD3 R2, P1, R6, UR5, RZ ;  /* 0x0000000506027c10 */ /* 0x000fc6000ff3e0ff */
[----:B------:R2:W-:Y:S01]  /*1610*/  LDGSTS.E.BYPASS.LTC128B.128 [R12+0x3100], [R8.64], !P4 ;  /* 0x03100000080c7fae */ /* 0x0005e2000e101d56 */
[----:B------:R-:W-:-:S05]  /*1620*/  IADD3.X R3, R7, UR4, RZ, P1, !PT ;  /* 0x0000000407037c10 */ /* 0x000fca0008ffe4ff */
[----:B------:R2:W-:Y:S04]  /*1630*/  LDGSTS.E.BYPASS.LTC128B.128 [R12+0x7100], [R2.64], !P2 ;  /* 0x07100000020c7fae */ /* 0x0005e8000d101d56 */
.L_x_0:
[C---:B-12-4-:R-:W-:Y:S01]  /*1640*/  HMMA.16816.F32.BF16 R28, R140.reuse, R24, RZ ;  /* 0x000000188c1c723c */ /* 0x056fe200000418ff */
[----:B------:R-:W-:Y:S01]  /*1650*/  LOP3.LUT P1, RZ, R32, 0x4, RZ, 0xc0, !PT ;  /* 0x0000000420ff7812 */ /* 0x000fe2000782c0ff */
[----:B------:R-:W0:Y:S01]  /*1660*/  LDGDEPBAR ;  /* 0x00000000000079af */ /* 0x000e220000000000 */
[----:B------:R-:W-:Y:S01]  /*1670*/  MOV R2, 0x40 ;  /* 0x0000004000027802 */ /* 0x000fe20000000f00 */
[----:B------:R-:W-:Y:S01]  /*1680*/  UISETP.GE.AND UP0, UPT, UR8, 0x81, UPT ;  /* 0x000000810800788c */ /* 0x000fe2000bf06270 */
[C---:B------:R-:W-:Y:S02]  /*1690*/  IADD3 R227, R219.reuse, 0x4000, RZ ;  /* 0x00004000dbe37810 */ /* 0x040fe40007ffe0ff */
[----:B------:R-:W-:Y:S01]  /*16a0*/  SEL R2, R2, 0xffffffc0, !P1 ;  /* 0xffffffc002027807 */ /* 0x000fe20004800000 */
[----:B------:R-:W-:Y:S01]  /*16b0*/  HMMA.16816.F32.BF16 R24, R140, R26, RZ ;  /* 0x0000001a8c18723c */ /* 0x000fe200000418ff */
[----:B------:R-:W-:Y:S02]  /*16c0*/  IADD3 R226, R219, 0x4800, RZ ;  /* 0x00004800dbe27810 */ /* 0x000fe40007ffe0ff */
[----:B------:R-:W-:-:S02]  /*16d0*/  IADD3 R218, R212, R2, RZ ;  /* 0x00000002d4da7210 */ /* 0x000fc40007ffe0ff */
[C---:B------:R-:W-:Y:S02]  /*16e0*/  IADD3 R215, R219.reuse, R2, RZ ;  /* 0x00000002dbd77210 */ /* 0x040fe40007ffe0ff */
[----:B------:R-:W-:Y:S01]  /*16f0*/  PLOP3.LUT P1, PT, PT, PT, UP0, 0x80, 0x0 ;  /* 0x000000000000781c */ /* 0x000fe20003f2f008 */
[C---:B------:R-:W-:Y:S01]  /*1700*/  HMMA.16816.F32.BF16 R12, R140.reuse, R36, RZ ;  /* 0x000000248c0c723c */ /* 0x040fe200000418ff */
[C---:B------:R-:W-:Y:S02]  /*1710*/  IADD3 R225, R219.reuse, 0x5000, RZ ;  /* 0x00005000dbe17810 */ /* 0x040fe40007ffe0ff */
[C---:B------:R-:W-:Y:S02]  /*1720*/  IADD3 R224, R219.reuse, 0x5800, RZ ;  /* 0x00005800dbe07810 */ /* 0x040fe40007ffe0ff */
[C---:B------:R-:W-:Y:S02]  /*1730*/  IADD3 R223, R219.reuse, 0x6000, RZ ;  /* 0x00006000dbdf7810 */ /* 0x040fe40007ffe0ff */
[C---:B------:R-:W-:Y:S01]  /*1740*/  IADD3 R222, R219.reuse, 0x6800, RZ ;  /* 0x00006800dbde7810 */ /* 0x040fe20007ffe0ff */
[----:B---3--:R-:W-:Y:S01]  /*1750*/  HMMA.16816.F32.BF16 R8, R140, R38, RZ ;  /* 0x000000268c08723c */ /* 0x008fe200000418ff */
[----:B------:R-:W-:-:S02]  /*1760*/  IADD3 R221, R219, 0x7000, RZ ;  /* 0x00007000dbdd7810 */ /* 0x000fc40007ffe0ff */
[----:B------:R-:W-:-:S05]  /*1770*/  IADD3 R220, R219, 0x7800, RZ ;  /* 0x00007800dbdc7810 */ /* 0x000fca0007ffe0ff */
[C---:B------:R-:W-:Y:S08]  /*1780*/  HMMA.16816.F32.BF16 R20, R140.reuse, R16, RZ ;  /* 0x000000108c14723c */ /* 0x040ff000000418ff */
[C---:B------:R-:W-:Y:S08]  /*1790*/  HMMA.16816.F32.BF16 R16, R140.reuse, R18, RZ ;  /* 0x000000128c10723c */ /* 0x040ff000000418ff */
[----:B------:R-:W-:Y:S08]  /*17a0*/  HMMA.16816.F32.BF16 R36, R140, R52, RZ ;  /* 0x000000348c24723c */ /* 0x000ff000000418ff */
[C---:B------:R-:W-:Y:S08]  /*17b0*/  HMMA.16816.F32.BF16 R72, R144.reuse, R42, R24 ;  /* 0x0000002a9048723c */ /* 0x040ff00000041818 */
[C---:B------:R-:W-:Y:S08]  /*17c0*/  HMMA.16816.F32.BF16 R68, R144.reuse, R44, R12 ;  /* 0x0000002c9044723c */ /* 0x040ff0000004180c */
[----:B------:R-:W-:Y:S08]  /*17d0*/  HMMA.16816.F32.BF16 R128, R144, R46, R8 ;  /* 0x0000002e9080723c */ /* 0x000ff00000041808 */
[----:B------:R-:W-:Y:S01]  /*17e0*/  HMMA.16816.F32.BF16 R32, R140, R54, RZ ;  /* 0x000000368c20723c */ /* 0x000fe200000418ff */
[----:B------:R-:W1:Y:S07]  /*17f0*/  LDSM.16.M88.4 R52, [R218+0x8900] ;  /* 0x00890000da34783b */ /* 0x000e6e0000000200 */
[----:B------:R-:W-:Y:S08]  /*1800*/  HMMA.16816.F32.BF16 R64, R144, R56, R20 ;  /* 0x000000389040723c */ /* 0x000ff00000041814 */
[C---:B------:R-:W-:Y:S08]  /*1810*/  HMMA.16816.F32.BF16 R44, R140.reuse, R48, RZ ;  /* 0x000000308c2c723c */ /* 0x040ff000000418ff */
[C---:B------:R-:W-:Y:S08]  /*1820*/  HMMA.16816.F32.BF16 R24, R140.reuse, R62, RZ ;  /* 0x0000003e8c18723c */ /* 0x040ff000000418ff */
[C---:B------:R-:W-:Y:S08]  /*1830*/  HMMA.16816.F32.BF16 R20, R140.reuse, R80, RZ ;  /* 0x000000508c14723c */ /* 0x040ff000000418ff */
[----:B------:R-:W-:Y:S08]  /*1840*/  HMMA.16816.F32.BF16 R12, R140, R84, RZ ;  /* 0x000000548c0c723c */ /* 0x000ff000000418ff */
[C---:B------:R-:W-:Y:S08]  /*1850*/  HMMA.16816.F32.BF16 R76, R144.reuse, R40, R28 ;  /* 0x00000028904c723c */ /* 0x040ff0000004181c */
[----:B------:R-:W-:Y:S08]  /*1860*/  HMMA.16816.F32.BF16 R56, R144, R58, R16 ;  /* 0x0000003a9038723c */ /* 0x000ff00000041810 */
[C---:B------:R-:W-:Y:S01]  /*1870*/  HMMA.16816.F32.BF16 R40, R140.reuse, R50, RZ ;  /* 0x000000328c28723c */ /* 0x040fe200000418ff */
[----:B------:R-:W2:Y:S07]  /*1880*/  LDSM.16.M88.4 R48, [R218+0x8100] ;  /* 0x00810000da30783b */ /* 0x000eae0000000200 */
[C---:B------:R-:W-:Y:S08]  /*1890*/  HMMA.16816.F32.BF16 R8, R140.reuse, R86, RZ ;  /* 0x000000568c08723c */ /* 0x040ff000000418ff */
[C---:B------:R-:W-:Y:S08]  /*18a0*/  HMMA.16816.F32.BF16 R28, R140.reuse, R60, RZ ;  /* 0x0000003c8c1c723c */ /* 0x040ff000000418ff */
[----:B------:R-:W-:Y:S08]  /*18b0*/  HMMA.16816.F32.BF16 R16, R140, R82, RZ ;  /* 0x000000528c10723c */ /* 0x000ff000000418ff */
[C---:B------:R-:W-:Y:S08]  /*18c0*/  HMMA.16816.F32.BF16 R36, R144.reuse, R124, R36 ;  /* 0x0000007c9024723c */ /* 0x040ff00000041824 */
[C---:B------:R-:W-:Y:S08]  /*18d0*/  HMMA.16816.F32.BF16 R124, R144.reuse, R126, R32 ;  /* 0x0000007e907c723c */ /* 0x040ff00000041820 */
[C---:B------:R-:W-:Y:S01]  /*18e0*/  HMMA.16816.F32.BF16 R60, R144.reuse, R88, R44 ;  /* 0x00000058903c723c */ /* 0x040fe2000004182c */
[----:B------:R-:W3:Y:S07]  /*18f0*/  LDSM.16.M88.4 R44, [R218+0x9100] ;  /* 0x00910000da2c783b */ /* 0x000eee0000000200 */
[C---:B------:R-:W-:Y:S01]  /*1900*/  HMMA.16816.F32.BF16 R32, R144.reuse, R94, R24 ;  /* 0x0000005e9020723c */ /* 0x040fe20000041818 */
[----:B------:R-:W4:Y:S07]  /*1910*/  LDSM.16.M88.4 R24, [R218+0x9900] ;  /* 0x00990000da18783b */ /* 0x000f2e0000000200 */
[C---:B------:R-:W-:Y:S01]  /*1920*/  HMMA.16816.F32.BF16 R116, R144.reuse, R112, R20 ;  /* 0x000000709074723c */ /* 0x040fe20000041814 */
[----:B------:R-:W5:Y:S07]  /*1930*/  LDSM.16.M88.4 R20, [R218+0xa100] ;  /* 0x00a10000da14783b */ /* 0x000f6e0000000200 */
[C---:B------:R-:W-:Y:S01]  /*1940*/  HMMA.16816.F32.BF16 R108, R144.reuse, R104, R12 ;  /* 0x00000068906c723c */ /* 0x040fe2000004180c */
[----:B------:R-:W2:Y:S07]  /*1950*/  LDSM.16.M88.4 R12, [R218+0xb100] ;  /* 0x00b10000da0c783b */ /* 0x000eae0000000200 */
[C---:B------:R-:W-:Y:S08]  /*1960*/  HMMA.16816.F32.BF16 R40, R144.reuse, R90, R40 ;  /* 0x0000005a9028723c */ /* 0x040ff00000041828 */
[C---:B------:R-:W-:Y:S01]  /*1970*/  HMMA.16816.F32.BF16 R104, R144.reuse, R106, R8 ;  /* 0x0000006a9068723c */ /* 0x040fe20000041808 */
[----:B------:R-:W3:Y:S07]  /*1980*/  LDSM.16.M88.4 R8, [R218+0xb900] ;  /* 0x00b90000da08783b */ /* 0x000eee0000000200 */
[C---:B------:R-:W-:Y:S01]  /*1990*/  HMMA.16816.F32.BF16 R120, R144.reuse, R92, R28 ;  /* 0x0000005c9078723c */ /* 0x040fe2000004181c */
[----:B------:R-:W4:Y:S07]  /*19a0*/  LDSM.16.M88.4 R28, [R215] ;  /* 0x00000000d71c783b */ /* 0x000f2e0000000200 */
[----:B------:R-:W-:Y:S01]  /*19b0*/  HMMA.16816.F32.BF16 R112, R144, R114, R16 ;  /* 0x000000729070723c */ /* 0x000fe20000041810 */
[----:B------:R-:W5:Y:S07]  /*19c0*/  LDSM.16.M88.4 R16, [R218+0xa900] ;  /* 0x00a90000da10783b */ /* 0x000f6e0000000200 */
[C---:B-1----:R-:W-:Y:S01]  /*19d0*/  HMMA.16816.F32.BF16 R88, R164.reuse, R54, R56 ;  /* 0x00000036a458723c */ /* 0x042fe20000041838 */
[----:B------:R-:W1:Y:S07]  /*19e0*/  LDSM.16.M88.4 R56, [R215+0x2000] ;  /* 0x00200000d738783b */ /* 0x000e6e0000000200 */
[C---:B--2---:R-:W-:Y:S01]  /*19f0*/  HMMA.16816.F32.BF16 R100, R164.reuse, R48, R76 ;  /* 0x00000030a464723c */ /* 0x044fe2000004184c */
[----:B------:R-:W-:Y:S07]  /*1a00*/  LDSM.16.M88.4 R76, [R215+0x800] ;  /* 0x00080000d74c783b */ /* 0x000fee0000000200 */
[C---:B------:R-:W-:Y:S08]  /*1a10*/  HMMA.16816.F32.BF16 R92, R164.reuse, R50, R72 ;  /* 0x00000032a45c723c */ /* 0x040ff00000041848 */
[C---:B---3--:R-:W-:Y:S08]  /*1a20*/  HMMA.16816.F32.BF16 R84, R164.reuse, R44, R68 ;  /* 0x0000002ca454723c */ /* 0x048ff00000041844 */
[C---:B----4-:R-:W-:Y:S01]  /*1a30*/  HMMA.16816.F32.BF16 R72, R164.reuse, R24, R60 ;  /* 0x00000018a448723c */ /* 0x050fe2000004183c */
[----:B------:R-:W-:Y:S07]  /*1a40*/  LDSM.16.M88.4 R60, [R215+0x1800] ;  /* 0x00180000d73c783b */ /* 0x000fee0000000200 */
[C---:B------:R-:W-:Y:S08]  /*1a50*/  HMMA.16816.F32.BF16 R48, R164.reuse, R26, R40 ;  /* 0x0000001aa430723c */ /* 0x040ff00000041828 */
[C---:B-----5:R-:W-:Y:S08]  /*1a60*/  HMMA.16816.F32.BF16 R40, R164.reuse, R22, R124 ;  /* 0x00000016a428723c */ /* 0x060ff0000004187c */
[C---:B------:R-:W-:Y:S08]  /*1a70*/  HMMA.16816.F32.BF16 R68, R164.reuse, R12, R116 ;  /* 0x0000000ca444723c */ /* 0x040ff00000041874 */
[C---:B------:R-:W-:Y:S01]  /*1a80*/  HMMA.16816.F32.BF16 R24, R164.reuse, R14, R112 ;  /* 0x0000000ea418723c */ /* 0x040fe20000041870 */
[----:B------:R-:W2:Y:S07]  /*1a90*/  LDSM.16.M88.4 R12, [R212+0xc100] ;  /* 0x00c10000d40c783b */ /* 0x000eae0000000200 */
[C---:B------:R-:W-:Y:S08]  /*1aa0*/  HMMA.16816.F32.BF16 R108, R164.reuse, R8, R108 ;  /* 0x00000008a46c723c */ /* 0x040ff0000004186c */
[----:B------:R-:W-:Y:S08]  /*1ab0*/  HMMA.16816.F32.BF16 R104, R164, R10, R104 ;  /* 0x0000000aa468723c */ /* 0x000ff00000041868 */
[----:B------:R-:W-:Y:S08]  /*1ac0*/  HMMA.16816.F32.BF16 R8, R184, R28, R100 ;  /* 0x0000001cb808723c */ /* 0x000ff00000041864 */
[C---:B------:R-:W-:Y:S08]  /*1ad0*/  HMMA.16816.F32.BF16 R80, R164.reuse, R46, R128 ;  /* 0x0000002ea450723c */ /* 0x040ff00000041880 */
[C---:B------:R-:W-:Y:S01]  /*1ae0*/  HMMA.16816.F32.BF16 R44, R164.reuse, R20, R36 ;  /* 0x00000014a42c723c */ /* 0x040fe20000041824 */
[----:B------:R-:W-:Y:S07]  /*1af0*/  LDSM.16.M88.4 R20, [R215+0x3000] ;  /* 0x00300000d714783b */ /* 0x000fee0000000200 */
[C---:B------:R-:W-:Y:S08]  /*1b00*/  HMMA.16816.F32.BF16 R36, R164.reuse, R16, R120 ;  /* 0x00000010a424723c */ /* 0x040ff00000041878 */
[----:B------:R-:W-:Y:S08]  /*1b10*/  HMMA.16816.F32.BF16 R32, R164, R18, R32 ;  /* 0x00000012a420723c */ /* 0x000ff00000041820 */
[C---:B------:R-:W-:Y:S01]  /*1b20*/  HMMA.16816.F32.BF16 R16, R184.reuse, R30, R92 ;  /* 0x0000001eb810723c */ /* 0x040fe2000004185c */
[----:B------:R-:W-:Y:S07]  /*1b30*/  LDSM.16.M88.4 R28, [R218+0xc100] ;  /* 0x00c10000da1c783b */ /* 0x000fee0000000200 */
[----:B-1----:R-:W-:Y:S01]  /*1b40*/  HMMA.16816.F32.BF16 R92, R184, R58, R40 ;  /* 0x0000003ab85c723c */ /* 0x002fe20000041828 */
[----:B------:R-:W1:Y:S07]  /*1b50*/  LDSM.16.M88.4 R40, [R219+0x4000] ;  /* 0x00400000db28783b */ /* 0x000e6e0000000200 */
[----:B------:R-:W-:Y:S01]  /*1b60*/  HMMA.16816.F32.BF16 R96, R164, R52, R64 ;  /* 0x00000034a460723c */ /* 0x000fe20000041840 */
[----:B------:R-:W3:Y:S04]  /*1b70*/  LDSM.16.M88.4 R64, [R215+0x1000] ;  /* 0x00100000d740783b */ /* 0x000ee80000000200 */
[----:B------:R-:W4:Y:S03]  /*1b80*/  LDSM.16.M88.4 R52, [R215+0x2800] ;  /* 0x00280000d734783b */ /* 0x000f260000000200 */
[C---:B--2---:R-:W-:Y:S08]  /*1b90*/  HMMA.16816.F32.BF16 R8, R188.reuse, R12, R8 ;  /* 0x0000000cbc08723c */ /* 0x044ff00000041808 */
[----:B------:R-:W-:Y:S01]  /*1ba0*/  HMMA.16816.F32.BF16 R12, R188, R14, R16 ;  /* 0x0000000ebc0c723c */ /* 0x000fe20000041810 */
[----:B------:R-:W2:Y:S07]  /*1bb0*/  LDSM.16.M88.4 R16, [R212+0xc900] ;  /* 0x00c90000d410783b */ /* 0x000eae0000000200 */
[C---:B------:R-:W-:Y:S08]  /*1bc0*/  HMMA.16816.F32.BF16 R96, R184.reuse, R76, R96 ;  /* 0x0000004cb860723c */ /* 0x040ff00000041860 */
[----:B------:R-:W-:Y:S08]  /*1bd0*/  HMMA.16816.F32.BF16 R88, R184, R78, R88 ;  /* 0x0000004eb858723c */ /* 0x000ff00000041858 */
[----:B-1----:R-:W-:Y:S08]  /*1be0*/  HMMA.16816.F32.BF16 R8, R196, R40, R8 ;  /* 0x00000028c408723c */ /* 0x002ff00000041808 */
[C---:B---3--:R-:W-:Y:S08]  /*1bf0*/  HMMA.16816.F32.BF16 R84, R184.reuse, R64, R84 ;  /* 0x00000040b854723c */ /* 0x048ff00000041854 */
[C---:B------:R-:W-:Y:S08]  /*1c00*/  HMMA.16816.F32.BF16 R64, R184.reuse, R66, R80 ;  /* 0x00000042b840723c */ /* 0x040ff00000041850 */
[C---:B------:R-:W-:Y:S01]  /*1c10*/  HMMA.16816.F32.BF16 R76, R184.reuse, R62, R48 ;  /* 0x0000003eb84c723c */ /* 0x040fe20000041830 */
[----:B------:R-:W-:Y:S07]  /*1c20*/  LDSM.16.M88.4 R48, [R215+0x4000] ;  /* 0x00400000d730783b */ /* 0x000fee0000000200 */
[----:B------:R-:W-:Y:S01]  /*1c30*/  HMMA.16816.F32.BF16 R80, R184, R56, R44 ;  /* 0x00000038b850723c */ /* 0x000fe2000004182c */
[----:B------:R-:W1:Y:S07]  /*1c40*/  LDSM.16.M88.4 R44, [R215+0x3800] ;  /* 0x00380000d72c783b */ /* 0x000e6e0000000200 */
[----:B------:R-:W-:Y:S01]  /*1c50*/  HMMA.16816.F32.BF16 R12, R196, R42, R12 ;  /* 0x0000002ac40c723c */ /* 0x000fe2000004180c */
[----:B------:R-:W3:Y:S07]  /*1c60*/  LDSM.16.M88.4 R40, [R219+0x4800] ;  /* 0x00480000db28783b */ /* 0x000eee0000000200 */
[C---:B----4-:R-:W-:Y:S01]  /*1c70*/  HMMA.16816.F32.BF16 R112, R184.reuse, R54, R32 ;  /* 0x00000036b870723c */ /* 0x050fe20000041820 */
[----:B------:R-:W4:Y:S07]  /*1c80*/  LDSM.16.M88.4 R32, [R212+0xd100] ;  /* 0x00d10000d420783b */ /* 0x000f2e0000000200 */
[C---:B------:R-:W-:Y:S08]  /*1c90*/  HMMA.16816.F32.BF16 R116, R184.reuse, R20, R68 ;  /* 0x00000014b874723c */ /* 0x040ff00000041844 */
[----:B------:R-:W-:Y:S08]  /*1ca0*/  HMMA.16816.F32.BF16 R120, R184, R22, R24 ;  /* 0x00000016b878723c */ /* 0x000ff00000041818 */
[----:B------:R-:W-:Y:S08]  /*1cb0*/  HMMA.16816.F32.BF16 R8, R200, R28, R8 ;  /* 0x0000001cc808723c */ /* 0x000ff00000041808 */
[C---:B--2---:R-:W-:Y:S08]  /*1cc0*/  HMMA.16816.F32.BF16 R20, R188.reuse, R16, R96 ;  /* 0x00000010bc14723c */ /* 0x044ff00000041860 */
[----:B------:R-:W-:Y:S08]  /*1cd0*/  HMMA.16816.F32.BF16 R24, R188, R18, R88 ;  /* 0x00000012bc18723c */ /* 0x000ff00000041858 */
[----:B------:R-:W-:Y:S01]  /*1ce0*/  HMMA.16816.F32.BF16 R12, R200, R30, R12 ;  /* 0x0000001ec80c723c */ /* 0x000fe2000004180c */
[----:B------:R-:W2:Y:S07]  /*1cf0*/  LDSM.16.M88.4 R28, [R218+0xc900] ;  /* 0x00c90000da1c783b */ /* 0x000eae0000000200 */
[C---:B-1----:R-:W-:Y:S08]  /*1d00*/  HMMA.16816.F32.BF16 R108, R184.reuse, R44, R108 ;  /* 0x0000002cb86c723c */ /* 0x042ff0000004186c */
[----:B------:R-:W-:Y:S01]  /*1d10*/  HMMA.16816.F32.BF16 R124, R184, R46, R104 ;  /* 0x0000002eb87c723c */ /* 0x000fe20000041868 */
[----:B------:R-:W1:Y:S07]  /*1d20*/  LDSM.16.M88.4 R44, [R219+0x5000] ;  /* 0x00500000db2c783b */ /* 0x000e6e0000000200 */
[----:B------:R-:W-:Y:S08]  /*1d30*/  HMMA.16816.F32.BF16 R16, R208, R48, R8 ;  /* 0x00000030d010723c */ /* 0x000ff00000041808 */
[----:B---3--:R-:W-:Y:S08]  /*1d40*/  HMMA.16816.F32.BF16 R8, R196, R40, R20 ;  /* 0x00000028c408723c */ /* 0x008ff00000041814 */
[----:B------:R-:W-:Y:S01]  /*1d50*/  HMMA.16816.F32.BF16 R100, R184, R52, R36 ;  /* 0x00000034b864723c */ /* 0x000fe20000041824 */
[----:B------:R-:W3:Y:S04]  /*1d60*/  LDSM.16.M88.4 R36, [R212+0xd900] ;  /* 0x00d90000d424783b */ /* 0x000ee80000000200 */
[----:B------:R-:W-:Y:S03]  /*1d70*/  LDSM.16.M88.4 R52, [R218+0xd100] ;  /* 0x00d10000da34783b */ /* 0x000fe60000000200 */
[----:B------:R-:W-:Y:S01]  /*1d80*/  HMMA.16816.F32.BF16 R20, R196, R42, R24 ;  /* 0x0000002ac414723c */ /* 0x000fe20000041818 */
[----:B------:R-:W5:Y:S01]  /*1d90*/  LDSM.16.M88.4 R40, [R215+0x4800] ;  /* 0x00480000d728783b */ /* 0x000f620000000200 */
[----:B------:R-:W-:-:S03]  /*1da0*/  FMUL.FTZ R2, R16, c[0x0][0x320] ;  /* 0x0000c80010027a20 */ /* 0x000fc60000410000 */
[----:B------:R-:W1:Y:S01]  /*1db0*/  LDSM.16.M88.4 R24, [R219+0x5800] ;  /* 0x00580000db18783b */ /* 0x000e620000000200 */
[----:B------:R2:W1:Y:S02]  /*1dc0*/  MUFU.TANH R134, R2 ;  /* 0x0000000200867308 */ /* 0x0004640000002400 */
[----:B----4-:R-:W-:Y:S08]  /*1dd0*/  HMMA.16816.F32.BF16 R56, R188, R32, R84 ;  /* 0x00000020bc38723c */ /* 0x010ff00000041854 */
[----:B------:R-:W-:Y:S01]  /*1de0*/  HMMA.16816.F32.BF16 R72, R184, R60, R72 ;  /* 0x0000003cb848723c */ /* 0x000fe20000041848 */
[----:B------:R-:W4:Y:S01]  /*1df0*/  LDSM.16.M88.4 R60, [R212+0xe100] ;  /* 0x00e10000d43c783b */ /* 0x000f220000000200 */
[----:B--2---:R-:W-:-:S06]  /*1e00*/  FMUL.FTZ R2, R17, c[0x0][0x320] ;  /* 0x0000c80011027a20 */ /* 0x004fcc0000410000 */
[----:B------:R-:W-:Y:S01]  /*1e10*/  HMMA.16816.F32.BF16 R8, R200, R28, R8 ;  /* 0x0000001cc808723c */ /* 0x000fe20000041808 */
[----:B------:R2:W1:Y:S07]  /*1e20*/  MUFU.TANH R133, R2 ;  /* 0x0000000200857308 */ /* 0x00046e0000002400 */
[----:B------:R-:W-:Y:S08]  /*1e30*/  HMMA.16816.F32.BF16 R64, R188, R34, R64 ;  /* 0x00000022bc40723c */ /* 0x000ff00000041840 */
[----:B------:R-:W-:Y:S01]  /*1e40*/  HMMA.16816.F32.BF16 R32, R208, R50, R12 ;  /* 0x00000032d020723c */ /* 0x000fe2000004180c */
[----:B------:R-:W4:Y:S01]  /*1e50*/  LDSM.16.M88.4 R48, [R212+0xe900] ;  /* 0x00e90000d430783b */ /* 0x000f220000000200 */
[----:B--2---:R-:W-:-:S04]  /*1e60*/  FMUL.FTZ R2, R18, c[0x0][0x320] ;  /* 0x0000c80012027a20 */ /* 0x004fc80000410000 */
[----:B------:R2:W2:Y:S02]  /*1e70*/  MUFU.TANH R131, R2 ;  /* 0x0000000200837308 */ /* 0x0004a40000002400 */
[----:B-1----:R-:W-:Y:S01]  /*1e80*/  HMMA.16816.F32.BF16 R12, R196, R44, R56 ;  /* 0x0000002cc40c723c */ /* 0x002fe20000041838 */
[----:B------:R-:W-:Y:S07]  /*1e90*/  LDSM.16.M88.4 R56, [R218+0xd900] ;  /* 0x00d90000da38783b */ /* 0x000fee0000000200 */
[----:B---3--:R-:W-:Y:S01]  /*1ea0*/  HMMA.16816.F32.BF16 R68, R188, R36, R72 ;  /* 0x00000024bc44723c */ /* 0x008fe20000041848 */
[----:B--2---:R-:W-:-:S07]  /*1eb0*/  FMUL.FTZ R2, R19, c[0x0][0x320] ;  /* 0x0000c80013027a20 */ /* 0x004fce0000410000 */
[----:B------:R-:W-:Y:S01]  /*1ec0*/  HMMA.16816.F32.BF16 R16, R200, R30, R20 ;  /* 0x0000001ec810723c */ /* 0x000fe20000041814 */
[----:B------:R1:W2:Y:S07]  /*1ed0*/  MUFU.TANH R130, R2 ;  /* 0x0000000200827308 */ /* 0x0002ae0000002400 */
[----:B------:R-:W-:Y:S01]  /*1ee0*/  HMMA.16816.F32.BF16 R76, R188, R38, R76 ;  /* 0x00000026bc4c723c */ /* 0x000fe2000004184c */
[----:B------:R-:W-:Y:S07]  /*1ef0*/  LDSM.16.M88.4 R36, [R215+0x5000] ;  /* 0x00500000d724783b */ /* 0x000fee0000000200 */
[----:B-----5:R-:W-:Y:S01]  /*1f00*/  HMMA.16816.F32.BF16 R20, R208, R40, R8 ;  /* 0x00000028d014723c */ /* 0x020fe20000041808 */
[----:B-1----:R-:W-:-:S04]  /*1f10*/  FMUL.FTZ R2, R32, c[0x0][0x320] ;  /* 0x0000c80020027a20 */ /* 0x002fc80000410000 */
[----:B------:R1:W3:Y:S03]  /*1f20*/  MUFU.TANH R129, R2 ;  /* 0x0000000200817308 */ /* 0x0002e60000002400 */
[----:B------:R-:W-:Y:S08]  /*1f30*/  HMMA.16816.F32.BF16 R8, R200, R52, R12 ;  /* 0x00000034c808723c */ /* 0x000ff0000004180c */
[----:B------:R-:W-:Y:S01]  /*1f40*/  HMMA.16816.F32.BF16 R28, R196, R46, R64 ;  /* 0x0000002ec41c723c */ /* 0x000fe20000041840 */
[----:B------:R-:W-:Y:S01]  /*1f50*/  LDSM.16.M88.4 R44, [R215+0x5800] ;  /* 0x00580000d72c783b */ /* 0x000fe20000000200 */
[----:B-1----:R-:W-:-:S06]  /*1f60*/  FMUL.FTZ R2, R33, c[0x0][0x320] ;  /* 0x0000c80021027a20 */ /* 0x002fcc0000410000 */
[----:B------:R-:W-:Y:S01]  /*1f70*/  HMMA.16816.F32.BF16 R12, R208, R42, R16 ;  /* 0x0000002ad00c723c */ /* 0x000fe20000041810 */
[----:B------:R-:W-:Y:S01]  /*1f80*/  LDSM.16.M88.4 R40, [R219+0x6800] ;  /* 0x00680000db28783b */ /* 0x000fe20000000200 */
[----:B------:R1:W1:Y:S06]  /*1f90*/  MUFU.TANH R128, R2 ;  /* 0x0000000200807308 */ /* 0x00026c0000002400 */
[----:B------:R-:W-:Y:S08]  /*1fa0*/  HMMA.16816.F32.BF16 R16, R196, R24, R68 ;  /* 0x00000018c410723c */ /* 0x000ff00000041844 */
[----:B----4-:R-:W-:Y:S01]  /*1fb0*/  HMMA.16816.F32.BF16 R80, R188, R60, R80 ;  /* 0x0000003cbc50723c */ /* 0x010fe20000041850 */
[----:B-1----:R-:W-:-:S04]  /*1fc0*/  FMUL.FTZ R2, R34, c[0x0][0x320] ;  /* 0x0000c80022027a20 */ /* 0x002fc80000410000 */
[----:B------:R1:W4:Y:S03]  /*1fd0*/  MUFU.TANH R107, R2 ;  /* 0x00000002006b7308 */ /* 0x0003260000002400 */
[----:B------:R-:W-:Y:S01]  /*1fe0*/  HMMA.16816.F32.BF16 R72, R188, R62, R92 ;  /* 0x0000003ebc48723c */ /* 0x000fe2000004185c */
[----:B------:R-:W5:Y:S07]  /*1ff0*/  LDSM.16.M88.4 R60, [R212+0xf100] ;  /* 0x00f10000d43c783b */ /* 0x000f6e0000000200 */
[----:B------:R-:W-:Y:S01]  /*2000*/  HMMA.16816.F32.BF16 R24, R196, R26, R76 ;  /* 0x0000001ac418723c */ /* 0x000fe2000004184c */
[----:B-1----:R-:W-:-:S02]  /*2010*/  FMUL.FTZ R2, R35, c[0x0][0x320] ;  /* 0x0000c80023027a20 */ /* 0x002fc40000410000 */
[----:B------:R-:W1:Y:S05]  /*2020*/  LDSM.16.M88.4 R32, [R219+0x6000] ;  /* 0x00600000db20783b */ /* 0x000e6a0000000200 */
[C---:B------:R-:W-:Y:S01]  /*2030*/  HMMA.16816.F32.BF16 R64, R188.reuse, R48, R100 ;  /* 0x00000030bc40723c */ /* 0x040fe20000041864 */
[----:B------:R2:W1:Y:S07]  /*2040*/  MUFU.TANH R106, R2 ;  /* 0x00000002006a7308 */ /* 0x00046e0000002400 */
[----:B------:R-:W-:Y:S01]  /*2050*/  HMMA.16816.F32.BF16 R68, R188, R50, R112 ;  /* 0x00000032bc44723c */ /* 0x000fe20000041870 */
[----:B------:R-:W-:Y:S01]  /*2060*/  LDSM.16.M88.4 R48, [R218+0xe900] ;  /* 0x00e90000da30783b */ /* 0x000fe20000000200 */
[----:B--2---:R-:W-:-:S04]  /*2070*/  FMUL.FTZ R2, R20, c[0x0][0x320] ;  /* 0x0000c80014027a20 */ /* 0x004fc80000410000 */
[----:B------:R2:W1:Y:S02]  /*2080*/  MUFU.TANH R105, R2 ;  /* 0x0000000200697308 */ /* 0x0004640000002400 */
[----:B-----5:R-:W-:Y:S01]  /*2090*/  HMMA.16816.F32.BF16 R76, R188, R60, R116 ;  /* 0x0000003cbc4c723c */ /* 0x020fe20000041874 */
[----:B--2---:R-:W-:-:S05]  /*20a0*/  FMUL.FTZ R2, R21, c[0x0][0x320] ;  /* 0x0000c80015027a20 */ /* 0x004fca0000410000 */
[----:B------:R2:W1:Y:S02]  /*20b0*/  MUFU.TANH R104, R2 ;  /* 0x0000000200687308 */ /* 0x0004640000002400 */
[----:B--2---:R-:W-:-:S06]  /*20c0*/  FMUL.FTZ R2, R22, c[0x0][0x320] ;  /* 0x0000c80016027a20 */ /* 0x004fcc0000410000 */
[----:B------:R2:W1:Y:S02]  /*20d0*/  MUFU.TANH R99, R2 ;  /* 0x0000000200637308 */ /* 0x0004640000002400 */
[----:B--2---:R-:W-:Y:S02]  /*20e0*/  FMUL.FTZ R2, R23, c[0x0][0x320] ;  /* 0x0000c80017027a20 */ /* 0x004fe40000410000 */
[----:B------:R-:W-:Y:S04]  /*20f0*/  HMMA.16816.F32.BF16 R20, R208, R36, R8 ;  /* 0x00000024d014723c */ /* 0x000fe80000041808 */
[----:B------:R2:W1:Y:S04]  /*2100*/  MUFU.TANH R98, R2 ;  /* 0x0000000200627308 */ /* 0x0004680000002400 */
[----:B------:R-:W-:Y:S01]  /*2110*/  HMMA.16816.F32.BF16 R8, R200, R54, R28 ;  /* 0x00000036c808723c */ /* 0x000fe2000004181c */
[----:B------:R-:W-:Y:S01]  /*2120*/  LDSM.16.M88.4 R52, [R215+0x6000] ;  /* 0x00600000d734783b */ /* 0x000fe20000000200 */
[----:B--2---:R-:W-:-:S04]  /*2130*/  FMUL.FTZ R2, R12, c[0x0][0x320] ;  /* 0x0000c8000c027a20 */ /* 0x004fc80000410000 */
[----:B------:R2:W1:Y:S11]  /*2140*/  MUFU.TANH R97, R2 ;  /* 0x0000000200617308 */ /* 0x0004760000002400 */
[----:B------:R-:W-:Y:S07]  /*2150*/  @!UPT UIADD3 URZ, URZ, URZ, URZ ;  /* 0x0000003f3f3ff290 */ /* 0x000fee000fffe03f */
[----:B------:R-:W-:Y:S01]  /*2160*/  HMMA.16816.F32.BF16 R8, R208, R38, R8 ;  /* 0x00000026d008723c */ /* 0x000fe20000041808 */
[----:B------:R-:W5:Y:S01]  /*2170*/  LDSM.16.M88.4 R36, [R218+0xe100] ;  /* 0x00e10000da24783b */ /* 0x000f620000000200 */
[----:B--2---:R-:W-:-:S04]  /*2180*/  FMUL.FTZ R2, R13, c[0x0][0x320] ;  /* 0x0000c8000d027a20 */ /* 0x004fc80000410000 */
[----:B------:R2:W1:Y:S02]  /*2190*/  MUFU.TANH R96, R2 ;  /* 0x0000000200607308 */ /* 0x0004640000002400 */
[----:B--2---:R-:W-:-:S06]  /*21a0*/  FMUL.FTZ R2, R14, c[0x0][0x320] ;  /* 0x0000c8000e027a20 */ /* 0x004fcc0000410000 */
[----:B------:R2:W1:Y:S02]  /*21b0*/  MUFU.TANH R95, R2 ;  /* 0x00000002005f7308 */ /* 0x0004640000002400 */
[----:B--2---:R-:W-:Y:S02]  /*21c0*/  FMUL.FTZ R2, R15, c[0x0][0x320] ;  /* 0x0000c8000f027a20 */ /* 0x004fe40000410000 */
[----:B------:R-:W-:Y:S04]  /*21d0*/  HMMA.16816.F32.BF16 R12, R200, R56, R16 ;  /* 0x00000038c80c723c */ /* 0x000fe80000041810 */
[----:B------:R2:W2:Y:S04]  /*21e0*/  MUFU.TANH R94, R2 ;  /* 0x00000002005e7308 */ /* 0x0004a80000002400 */
[----:B-1----:R-:W-:Y:S01]  /*21f0*/  HMMA.16816.F32.BF16 R16, R196, R32, R80 ;  /* 0x00000020c410723c */ /* 0x002fe20000041850 */
[----:B--2---:R-:W-:-:S04]  /*2200*/  FMUL.FTZ R2, R20, c[0x0][0x320] ;  /* 0x0000c80014027a20 */ /* 0x004fc80000410000 */
[----:B------:R1:W2:Y:S11]  /*2210*/  MUFU.TANH R93, R2 ;  /* 0x00000002005d7308 */ /* 0x0002b60000002400 */
[----:B------:R-:W-:Y:S08]  /*2220*/  HMMA.16816.F32.BF16 R28, R208, R44, R12 ;  /* 0x0000002cd01c723c */ /* 0x000ff0000004180c */
[----:B------:R-:W-:Y:S01]  /*2230*/  HMMA.16816.F32.BF16 R12, R200, R58, R24 ;  /* 0x0000003ac80c723c */ /* 0x000fe20000041818 */
[----:B-1----:R-:W-:-:S07]  /*2240*/  FMUL.FTZ R2, R21, c[0x0][0x320] ;  /* 0x0000c80015027a20 */ /* 0x002fce0000410000 */
[----:B------:R-:W-:Y:S01]  /*2250*/  HMMA.16816.F32.BF16 R24, R196, R34, R72 ;  /* 0x00000022c418723c */ /* 0x000fe20000041848 */
[----:B------:R-:W-:Y:S01]  /*2260*/  LDSM.16.M88.4 R32, [R219+0x7000] ;  /* 0x00700000db20783b */ /* 0x000fe20000000200 */
[----:B------:R1:W1:Y:S02]  /*2270*/  MUFU.TANH R92, R2 ;  /* 0x00000002005c7308 */ /* 0x0002640000002400 */
[----:B-1----:R-:W-:-:S06]  /*2280*/  FMUL.FTZ R2, R22, c[0x0][0x320] ;  /* 0x0000c80016027a20 */ /* 0x002fcc0000410000 */
[----:B------:R1:W1:Y:S02]  /*2290*/  MUFU.TANH R91, R2 ;  /* 0x00000002005b7308 */ /* 0x0002640000002400 */
[----:B-1----:R-:W-:Y:S02]  /*22a0*/  FMUL.FTZ R2, R23, c[0x0][0x320] ;  /* 0x0000c80017027a20 */ /* 0x002fe40000410000 */
[----:B-----5:R-:W-:Y:S04]  /*22b0*/  HMMA.16816.F32.BF16 R20, R200, R36, R16 ;  /* 0x00000024c814723c */ /* 0x020fe80000041810 */
[----:B------:R1:W1:Y:S04]  /*22c0*/  MUFU.TANH R90, R2 ;  /* 0x00000002005a7308 */ /* 0x0002680000002400 */
[----:B------:R-:W-:Y:S01]  /*22d0*/  HMMA.16816.F32.BF16 R16, R196, R40, R64 ;  /* 0x00000028c410723c */ /* 0x000fe20000041840 */
[----:B------:R-:W5:Y:S01]  /*22e0*/  LDSM.16.M88.4 R64, [R212+0xf900] ;  /* 0x00f90000d440783b */ /* 0x000f620000000200 */
[----:B-1----:R-:W-:-:S04]  /*22f0*/  FMUL.FTZ R2, R8, c[0x0][0x320] ;  /* 0x0000c80008027a20 */ /* 0x002fc80000410000 */
[----:B------:R1:W1:Y:S02]  /*2300*/  MUFU.TANH R89, R2 ;  /* 0x0000000200597308 */ /* 0x0002640000002400 */
[----:B-1----:R-:W-:-:S06]  /*2310*/  FMUL.FTZ R2, R9, c[0x0][0x320] ;  /* 0x0000c80009027a20 */ /* 0x002fcc0000410000 */
[----:B------:R1:W1:Y:S01]  /*2320*/  MUFU.TANH R88, R2 ;  /* 0x0000000200587308 */ /* 0x0002620000002400 */
[----:B-----5:R-:W-:Y:S01]  /*2330*/  HMMA.16816.F32.BF16 R56, R188, R64, R108 ;  /* 0x00000040bc38723c */ /* 0x020fe2000004186c */
[----:B-1----:R-:W-:-:S06]  /*2340*/  FMUL.FTZ R2, R10, c[0x0][0x320] ;  /* 0x0000c8000a027a20 */ /* 0x002fcc0000410000 */
[----:B------:R1:W1:Y:S02]  /*2350*/  MUFU.TANH R87, R2 ;  /* 0x0000000200577308 */ /* 0x0002640000002400 */
[----:B-1----:R-:W-:Y:S02]  /*2360*/  FMUL.FTZ R2, R11, c[0x0][0x320] ;  /* 0x0000c8000b027a20 */ /* 0x002fe40000410000 */
[----:B------:R-:W-:Y:S04]  /*2370*/  HMMA.16816.F32.BF16 R8, R208, R46, R12 ;  /* 0x0000002ed008723c */ /* 0x000fe8000004180c */
[----:B------:R1:W1:Y:S04]  /*2380*/  MUFU.TANH R86, R2 ;  /* 0x0000000200567308 */ /* 0x0002680000002400 */
[----:B------:R-:W-:Y:S01]  /*2390*/  HMMA.16816.F32.BF16 R12, R200, R38, R24 ;  /* 0x00000026c80c723c */ /* 0x000fe20000041818 */
[----:B------:R-:W5:Y:S07]  /*23a0*/  LDSM.16.M88.4 R36, [R215+0x6800] ;  /* 0x00680000d724783b */ /* 0x000f6e0000000200 */
[----:B------:R-:W-:Y:S01]  /*23b0*/  HMMA.16816.F32.BF16 R24, R196, R42, R68 ;  /* 0x0000002ac418723c */ /* 0x000fe20000041844 */
[----:B------:R-:W-:Y:S01]  /*23c0*/  LDSM.16.M88.4 R40, [R215+0x7000] ;  /* 0x00700000d728783b */ /* 0x000fe20000000200 */
[----:B-1----:R-:W-:-:S04]  /*23d0*/  FMUL.FTZ R2, R28, c[0x0][0x320] ;  /* 0x0000c8001c027a20 */ /* 0x002fc80000410000 */
[----:B------:R1:W1:Y:S02]  /*23e0*/  MUFU.TANH R85, R2 ;  /* 0x0000000200557308 */ /* 0x0002640000002400 */
[----:B------:R-:W-:Y:S01]  /*23f0*/  HMMA.16816.F32.BF16 R44, R188, R62, R120 ;  /* 0x0000003ebc2c723c */ /* 0x000fe20000041878 */
[----:B-1----:R-:W-:-:S05]  /*2400*/  FMUL.FTZ R2, R29, c[0x0][0x320] ;  /* 0x0000c8001d027a20 */ /* 0x002fca0000410000 */
[----:B------:R1:W1:Y:S02]  /*2410*/  MUFU.TANH R84, R2 ;  /* 0x0000000200547308 */ /* 0x0002640000002400 */
[----:B-1----:R-:W-:-:S06]  /*2420*/  FMUL.FTZ R2, R30, c[0x0][0x320] ;  /* 0x0000c8001e027a20 */ /* 0x002fcc0000410000 */
[----:B------:R1:W1:Y:S02]  /*2430*/  MUFU.TANH R83, R2 ;  /* 0x0000000200537308 */ /* 0x0002640000002400 */
[----:B-1----:R-:W-:Y:S02]  /*2440*/  FMUL.FTZ R2, R31, c[0x0][0x320] ;  /* 0x0000c8001f027a20 */ /* 0x002fe40000410000 */
[----:B------:R-:W-:Y:S04]  /*2450*/  HMMA.16816.F32.BF16 R28, R208, R52, R20 ;  /* 0x00000034d01c723c */ /* 0x000fe80000041814 */
[----:B------:R1:W1:Y:S04]  /*2460*/  MUFU.TANH R82, R2 ;  /* 0x0000000200527308 */ /* 0x0002680000002400 */
[----:B------:R-:W-:Y:S08]  /*2470*/  HMMA.16816.F32.BF16 R20, R200, R48, R16 ;  /* 0x00000030c814723c */ /* 0x000ff00000041810 */
[----:B------:R-:W-:Y:S01]  /*2480*/  HMMA.16816.F32.BF16 R16, R196, R32, R76 ;  /* 0x00000020c410723c */ /* 0x000fe2000004184c */
[----:B-1----:R-:W-:-:S04]  /*2490*/  FMUL.FTZ R2, R8, c[0x0][0x320] ;  /* 0x0000c80008027a20 */ /* 0x002fc80000410000 */
[----:B------:R1:W1:Y:S02]  /*24a0*/  MUFU.TANH R81, R2 ;  /* 0x0000000200517308 */ /* 0x0002640000002400 */
[----:B-1----:R-:W-:-:S06]  /*24b0*/  FMUL.FTZ R2, R9, c[0x0][0x320] ;  /* 0x0000c80009027a20 */ /* 0x002fcc0000410000 */
[----:B------:R1:W1:Y:S02]  /*24c0*/  MUFU.TANH R80, R2 ;  /* 0x0000000200507308 */ /* 0x0002640000002400 */
[----:B-1----:R-:W-:-:S06]  /*24d0*/  FMUL.FTZ R2, R10, c[0x0][0x320] ;  /* 0x0000c8000a027a20 */ /* 0x002fcc0000410000 */
[----:B------:R1:W1:Y:S02]  /*24e0*/  MUFU.TANH R75, R2 ;  /* 0x00000002004b7308 */ /* 0x0002640000002400 */
[----:B-1----:R-:W-:Y:S02]  /*24f0*/  FMUL.FTZ R2, R11, c[0x0][0x320] ;  /* 0x0000c8000b027a20 */ /* 0x002fe40000410000 */
[----:B------:R-:W-:Y:S01]  /*2500*/  HMMA.16816.F32.BF16 R8, R208, R54, R12 ;  /* 0x00000036d008723c */ /* 0x000fe2000004180c */
[----:B------:R-:W1:Y:S03]  /*2510*/  LDSM.16.M88.4 R52, [R218+0xf100] ;  /* 0x00f10000da34783b */ /* 0x000e660000000200 */
[----:B------:R2:W1:Y:S04]  /*2520*/  MUFU.TANH R74, R2 ;  /* 0x00000002004a7308 */ /* 0x0004680000002400 */
[----:B------:R-:W-:Y:S01]  /*2530*/  HMMA.16816.F32.BF16 R12, R200, R50, R24 ;  /* 0x00000032c80c723c */ /* 0x000fe20000041818 */
[----:B------:R-:W3:Y:S07]  /*2540*/  LDSM.16.M88.4 R48, [R219+0x7800] ;  /* 0x00780000db30783b */ /* 0x000eee0000000200 */
[----:B-----5:R-:W-:Y:S01]  /*2550*/  HMMA.16816.F32.BF16 R24, R208, R36, R20 ;  /* 0x00000024d018723c */ /* 0x020fe20000041814 */
[----:B--2---:R-:W-:-:S04]  /*2560*/  FMUL.FTZ R2, R28, c[0x0][0x320] ;  /* 0x0000c8001c027a20 */ /* 0x004fc80000410000 */
[----:B------:R2:W1:Y:S11]  /*2570*/  MUFU.TANH R73, R2 ;  /* 0x0000000200497308 */ /* 0x0004760000002400 */
[----:B------:R-:W-:Y:S01]  /*2580*/  HMMA.16816.F32.BF16 R12, R208, R38, R12 ;  /* 0x00000026d00c723c */ /* 0x000fe2000004180c */
[----:B------:R-:W5:Y:S01]  /*2590*/  LDSM.16.M88.4 R36, [R218+0xf900] ;  /* 0x00f90000da24783b */ /* 0x000f620000000200 */
[----:B--2---:R-:W-:-:S06]  /*25a0*/  FMUL.FTZ R2, R29, c[0x0][0x320] ;  /* 0x0000c8001d027a20 */ /* 0x004fcc0000410000 */
[----:B------:R-:W-:Y:S01]  /*25b0*/  FMUL.FTZ R25, R25, c[0x0][0x320] ;  /* 0x0000c80019197a20 */ /* 0x000fe20000410000 */
[----:B-1----:R-:W-:Y:S01]  /*25c0*/  HMMA.16816.F32.BF16 R20, R200, R52, R16 ;  /* 0x00000034c814723c */ /* 0x002fe20000041810 */
[----:B------:R1:W2:Y:S01]  /*25d0*/  MUFU.TANH R72, R2 ;  /* 0x0000000200487308 */ /* 0x0002a20000002400 */
[----:B------:R-:W-:Y:S02]  /*25e0*/  FMUL.FTZ R26, R26, c[0x0][0x320] ;  /* 0x0000c8001a1a7a20 */ /* 0x000fe40000410000 */
[----:B------:R-:W-:-:S04]  /*25f0*/  FMUL.FTZ R27, R27, c[0x0][0x320] ;  /* 0x0000c8001b1b7a20 */ /* 0x000fc80000410000 */
[----:B---3--:R-:W-:Y:S01]  /*2600*/  HMMA.16816.F32.BF16 R16, R196, R48, R56 ;  /* 0x00000030c410723c */ /* 0x008fe20000041838 */
[----:B------:R-:W3:Y:S06]  /*2610*/  MUFU.TANH R52, R25 ;  /* 0x0000001900347308 */ /* 0x000eec0000002400 */
[----:B------:R-:W-:Y:S02]  /*2620*/  FMUL.FTZ R12, R12, c[0x0][0x320] ;  /* 0x0000c8000c0c7a20 */ /* 0x000fe40000410000 */
[----:B-1----:R-:W-:Y:S01]  /*2630*/  FMUL.FTZ R2, R30, c[0x0][0x320] ;  /* 0x0000c8001e027a20 */ /* 0x002fe20000410000 */
[----:B------:R-:W1:Y:S01]  /*2640*/  MUFU.TANH R49, R26 ;  /* 0x0000001a00317308 */ /* 0x000e620000002400 */
[----:B------:R-:W-:-:S02]  /*2650*/  FMUL.FTZ R13, R13, c[0x0][0x320] ;  /* 0x0000c8000d0d7a20 */ /* 0x000fc40000410000 */
[----:B------:R-:W-:Y:S02]  /*2660*/  FMUL.FTZ R14, R14, c[0x0][0x320] ;  /* 0x0000c8000e0e7a20 */ /* 0x000fe40000410000 */
[----:B------:R-:W-:-:S03]  /*2670*/  FMUL.FTZ R15, R15, c[0x0][0x320] ;  /* 0x0000c8000f0f7a20 */ /* 0x000fc60000410000 */
[----:B------:R1:W1:Y:S06]  /*2680*/  MUFU.TANH R65, R2 ;  /* 0x0000000200417308 */ /* 0x00026c0000002400 */
[----:B-----5:R-:W-:Y:S02]  /*2690*/  HMMA.16816.F32.BF16 R16, R200, R36, R16 ;  /* 0x00000024c810723c */ /* 0x020fe40000041810 */
[----:B------:R-:W2:Y:S01]  /*26a0*/  MUFU.TANH R48, R27 ;  /* 0x0000001b00307308 */ /* 0x000ea20000002400 */
[----:B-1----:R-:W-:-:S05]  /*26b0*/  FMUL.FTZ R2, R31, c[0x0][0x320] ;  /* 0x0000c8001f027a20 */ /* 0x002fca0000410000 */
[----:B------:R-:W-:Y:S01]  /*26c0*/  HMMA.16816.F32.BF16 R28, R196, R34, R44 ;  /* 0x00000022c41c723c */ /* 0x000fe2000004182c */
[----:B------:R-:W1:Y:S01]  /*26d0*/  LDSM.16.M88.4 R32, [R215+0x7800] ;  /* 0x00780000d720783b */ /* 0x000e620000000200 */
[----:B------:R5:W1:Y:S01]  /*26e0*/  MUFU.TANH R64, R2 ;  /* 0x0000000200407308 */ /* 0x000a620000002400 */
[----:B------:R-:W-:-:S07]  /*26f0*/  DEPBAR.LE SB0, 0x0 ;  /* 0x000080000000791a */ /* 0x000fce0000000000 */
[----:B------:R-:W1:Y:S01]  /*2700*/  MUFU.TANH R47, R12 ;  /* 0x0000000c002f7308 */ /* 0x000e620000002400 */
[----:B-----5:R-:W-:-:S07]  /*2710*/  FMUL.FTZ R2, R8, c[0x0][0x320] ;  /* 0x0000c80008027a20 */ /* 0x020fce0000410000 */
[----:B------:R-:W1:Y:S06]  /*2720*/  MUFU.TANH R46, R13 ;  /* 0x0000000d002e7308 */ /* 0x000e6c0000002400 */
[----:B------:R-:W-:Y:S02]  /*2730*/  HMMA.16816.F32.BF16 R28, R200, R54, R28 ;  /* 0x00000036c81c723c */ /* 0x000fe4000004181c */
[----:B------:R5:W1:Y:S08]  /*2740*/  MUFU.TANH R63, R2 ;  /* 0x00000002003f7308 */ /* 0x000a700000002400 */
[----:B------:R-:W1:Y:S01]  /*2750*/  MUFU.TANH R45, R14 ;  /* 0x0000000e002d7308 */ /* 0x000e620000002400 */
[----:B-----5:R-:W-:-:S07]  /*2760*/  FMUL.FTZ R2, R9, c[0x0][0x320] ;  /* 0x0000c80009027a20 */ /* 0x020fce0000410000 */
[----:B------:R1:W1:Y:S08]  /*2770*/  MUFU.TANH R44, R15 ;  /* 0x0000000f002c7308 */ /* 0x0002700000002400 */
[----:B------:R5:W2:Y:S01]  /*2780*/  MUFU.TANH R62, R2 ;  /* 0x00000002003e7308 */ /* 0x000aa20000002400 */
[----:B-1----:R-:W-:Y:S01]  /*2790*/  HMMA.16816.F32.BF16 R12, R208, R32, R16 ;  /* 0x00000020d00c723c */ /* 0x002fe20000041810 */
[----:B-----5:R-:W-:-:S06]  /*27a0*/  FMUL.FTZ R2, R10, c[0x0][0x320] ;  /* 0x0000c8000a027a20 */ /* 0x020fcc0000410000 */
[----:B------:R1:W1:Y:S11]  /*27b0*/  MUFU.TANH R61, R2 ;  /* 0x00000002003d7308 */ /* 0x0002760000002400 */
[----:B------:R-:W-:Y:S06]  /*27c0*/  @!UPT UIADD3 URZ, URZ, URZ, URZ ;  /* 0x0000003f3f3ff290 */ /* 0x000fec000fffe03f */
[----:B------:R-:W-:Y:S02]  /*27d0*/  FMUL.FTZ R12, R12, c[0x0][0x320] ;  /* 0x0000c8000c0c7a20 */ /* 0x000fe40000410000 */
[----:B------:R-:W-:Y:S02]  /*27e0*/  FMUL.FTZ R13, R13, c[0x0][0x320] ;  /* 0x0000c8000d0d7a20 */ /* 0x000fe40000410000 */
[----:B-1----:R-:W-:Y:S01]  /*27f0*/  FMUL.FTZ R2, R11, c[0x0][0x320] ;  /* 0x0000c8000b027a20 */ /* 0x002fe20000410000 */
[----:B------:R-:W1:Y:S01]  /*2800*/  MUFU.TANH R19, R12 ;  /* 0x0000000c00137308 */ /* 0x000e620000002400 */
[----:B------:R-:W-:Y:S01]  /*2810*/  HMMA.16816.F32.BF16 R8, R188, R66, R124 ;  /* 0x00000042bc08723c */ /* 0x000fe2000004187c */
[----:B------:R-:W-:Y:S02]  /*2820*/  FMUL.FTZ R14, R14, c[0x0][0x320] ;  /* 0x0000c8000e0e7a20 */ /* 0x000fe40000410000 */
[----:B------:R-:W-:-:S04]  /*2830*/  FMUL.FTZ R15, R15, c[0x0][0x320] ;  /* 0x0000c8000f0f7a20 */ /* 0x000fc80000410000 */
[----:B------:R5:W1:Y:S08]  /*2840*/  MUFU.TANH R60, R2 ;  /* 0x00000002003c7308 */ /* 0x000a700000002400 */
[----:B------:R1:W1:Y:S01]  /*2850*/  MUFU.TANH R18, R13 ;  /* 0x0000000d00127308 */ /* 0x0002620000002400 */
[----:B-----5:R-:W-:-:S08]  /*2860*/  FMUL.FTZ R2, R24, c[0x0][0x320] ;  /* 0x0000c80018027a20 */ /* 0x020fd00000410000 */
[----:B------:R-:W-:Y:S01]  /*2870*/  HMMA.16816.F32.BF16 R8, R196, R50, R8 ;  /* 0x00000032c408723c */ /* 0x000fe20000041808 */
[----:B------:R1:W1:Y:S07]  /*2880*/  MUFU.TANH R53, R2 ;  /* 0x0000000200357308 */ /* 0x00026e0000002400 */
[C---:B------:R-:W-:Y:S08]  /*2890*/  HMMA.16816.F32.BF16 R24, R208.reuse, R40, R20 ;  /* 0x00000028d018723c */ /* 0x040ff00000041814 */
[----:B------:R-:W-:Y:S08]  /*28a0*/  HMMA.16816.F32.BF16 R20, R208, R42, R28 ;  /* 0x0000002ad014723c */ /* 0x000ff0000004181c */
[----:B------:R-:W-:Y:S08]  /*28b0*/  HMMA.16816.F32.BF16 R8, R200, R38, R8 ;  /* 0x00000026c808723c */ /* 0x000ff00000041808 */
[----:B------:R-:W-:-:S02]  /*28c0*/  FMUL.FTZ R25, R25, c[0x0][0x320] ;  /* 0x0000c80019197a20 */ /* 0x000fc40000410000 */
[----:B------:R-:W-:Y:S02]  /*28d0*/  FMUL.FTZ R26, R26, c[0x0][0x320] ;  /* 0x0000c8001a1a7a20 */ /* 0x000fe40000410000 */
[----:B------:R-:W-:Y:S01]  /*28e0*/  FMUL.FTZ R27, R27, c[0x0][0x320] ;  /* 0x0000c8001b1b7a20 */ /* 0x000fe20000410000 */
[----:B------:R1:W1:Y:S01]  /*28f0*/  MUFU.TANH R40, R25 ;  /* 0x0000001900287308 */ /* 0x0002620000002400 */
[----:B------:R-:W-:Y:S02]  /*2900*/  FMUL.FTZ R24, R24, c[0x0][0x320] ;  /* 0x0000c80018187a20 */ /* 0x000fe40000410000 */
[----:B------:R-:W-:Y:S02]  /*2910*/  FMUL.FTZ R20, R20, c[0x0][0x320] ;  /* 0x0000c80014147a20 */ /* 0x000fe40000410000 */
[----:B------:R-:W-:Y:S02]  /*2920*/  FMUL.FTZ R21, R21, c[0x0][0x320] ;  /* 0x0000c80015157a20 */ /* 0x000fe40000410000 */
[----:B------:R-:W-:Y:S01]  /*2930*/  FMUL.FTZ R22, R22, c[0x0][0x320] ;  /* 0x0000c80016167a20 */ /* 0x000fe20000410000 */
[----:B------:R1:W1:Y:S01]  /*2940*/  MUFU.TANH R37, R26 ;  /* 0x0000001a00257308 */ /* 0x0002620000002400 */
[----:B------:R-:W-:-:S02]  /*2950*/  FMUL.FTZ R23, R23, c[0x0][0x320] ;  /* 0x0000c80017177a20 */ /* 0x000fc40000410000 */
[----:B------:R-:W-:Y:S05]  /*2960*/  HMMA.16816.F32.BF16 R8, R208, R34, R8 ;  /* 0x00000022d008723c */ /* 0x000fea0000041808 */
[----:B------:R1:W1:Y:S08]  /*2970*/  MUFU.TANH R36, R27 ;  /* 0x0000001b00247308 */ /* 0x0002700000002400 */
[----:B------:R1:W1:Y:S08]  /*2980*/  MUFU.TANH R41, R24 ;  /* 0x0000001800297308 */ /* 0x0002700000002400 */
[----:B------:R1:W1:Y:S03]  /*2990*/  MUFU.TANH R27, R20 ;  /* 0x00000014001b7308 */ /* 0x0002660000002400 */
[----:B------:R-:W-:-:S02]  /*29a0*/  FMUL.FTZ R8, R8, c[0x0][0x320] ;  /* 0x0000c80008087a20 */ /* 0x000fc40000410000 */
[----:B------:R-:W-:Y:S02]  /*29b0*/  FMUL.FTZ R9, R9, c[0x0][0x320] ;  /* 0x0000c80009097a20 */ /* 0x000fe40000410000 */
[----:B------:R-:W-:Y:S01]  /*29c0*/  FMUL.FTZ R10, R10, c[0x0][0x320] ;  /* 0x0000c8000a0a7a20 */ /* 0x000fe20000410000 */
[----:B------:R1:W1:Y:S01]  /*29d0*/  MUFU.TANH R26, R21 ;  /* 0x00000015001a7308 */ /* 0x0002620000002400 */
[----:B------:R-:W-:-:S07]  /*29e0*/  FMUL.FTZ R11, R11, c[0x0][0x320] ;  /* 0x0000c8000b0b7a20 */ /* 0x000fce0000410000 */
[----:B------:R1:W1:Y:S08]  /*29f0*/  MUFU.TANH R25, R23 ;  /* 0x0000001700197308 */ /* 0x0002700000002400 */
[----:B------:R-:W1:Y:S08]  /*2a00*/  MUFU.TANH R22, R22 ;  /* 0x0000001600167308 */ /* 0x000e700000002400 */
[----:B------:R1:W1:Y:S08]  /*2a10*/  MUFU.TANH R24, R14 ;  /* 0x0000000e00187308 */ /* 0x0002700000002400 */
[----:B------:R1:W1:Y:S08]  /*2a20*/  MUFU.TANH R23, R15 ;  /* 0x0000000f00177308 */ /* 0x0002700000002400 */
[----:B------:R1:W1:Y:S08]  /*2a30*/  MUFU.TANH R17, R8 ;  /* 0x0000000800117308 */ /* 0x0002700000002400 */
[----:B------:R1:W1:Y:S08]  /*2a40*/  MUFU.TANH R16, R9 ;  /* 0x0000000900107308 */ /* 0x0002700000002400 */
[----:B------:R1:W1:Y:S08]  /*2a50*/  MUFU.TANH R21, R10 ;  /* 0x0000000a00157308 */ /* 0x0002700000002400 */
[----:B------:R1:W1:Y:S01]  /*2a60*/  MUFU.TANH R20, R11 ;  /* 0x0000000b00147308 */ /* 0x0002620000002400 */
[----:B------:R-:W-:Y:S06]  /*2a70*/  BAR.SYNC.DEFER_BLOCKING 0x0 ;  /* 0x0000000000007b1d */ /* 0x000fec0000010000 */
[----:B------:R-:W-:Y:S05]  /*2a80*/  @!P1 BRA `(.L_x_1) ;  /* 0x0000026000009947 */ /* 0x000fea0003800000 */
[----:B--234-:R-:W-:Y:S01]  /*2a90*/  ULEA.HI.SX32 UR5, UR18, 0xfffffffe, 0x19 ;  /* 0xfffffffe12057891 */ /* 0x01cfe2000f8fca3f */
[----:B-1----:R-:W-:-:S03]  /*2aa0*/  IMAD.SHL.U32 R14, R135, 0x2, RZ ;  /* 0x00000002870e7824 */ /* 0x002fc600078e00ff */
[----:B------:R-:W-:Y:S02]  /*2ab0*/  USHF.R.S32.HI UR4, URZ, 0x1f, UR5 ;  /* 0x0000001f3f047899 */ /* 0x000fe40008011405 */
[----:B------:R-:W-:Y:S01]  /*2ac0*/  UIMAD UR9, UR9, UR5, URZ ;  /* 0x00000005090972a4 */ /* 0x000fe2000f8e023f */
[----:B------:R-:W-:Y:S01]  /*2ad0*/  IMAD.U32 R6, RZ, RZ, UR5 ;  /* 0x00000005ff067e24 */ /* 0x000fe2000f8e00ff */
[----:B------:R-:W-:Y:S02]  /*2ae0*/  USHF.L.U32 UR5, UR6, 0x6, URZ ;  /* 0x0000000606057899 */ /* 0x000fe4000800063f */
[----:B------:R-:W-:Y:S01]  /*2af0*/  UIMAD UR4, UR4, UR10, UR9 ;  /* 0x0000000a040472a4 */ /* 0x000fe2000f8e0209 */
[----:B------:R-:W-:Y:S01]  /*2b00*/  IMAD.WIDE.U32 R6, R6, UR10, R136 ;  /* 0x0000000a06067c25 */ /* 0x000fe2000f8e0088 */
[----:B------:R-:W-:Y:S02]  /*2b10*/  USHF.L.U64.HI UR6, UR6, 0x6, UR7 ;  /* 0x0000000606067899 */ /* 0x000fe40008010207 */
[----:B------:R-:W-:Y:S01]  /*2b20*/  UIADD3 UR7, UP0, UR20, 0x80, URZ ;  /* 0x0000008014077890 */ /* 0x000fe2000ff1e03f */
[----:B------:R-:W-:Y:S01]  /*2b30*/  IMAD.U32 R12, RZ, RZ, UR5 ;  /* 0x00000005ff0c7e24 */ /* 0x000fe2000f8e00ff */
[----:B------:R-:W-:-:S02]  /*2b40*/  IADD3 R3, R7, UR4, RZ ;  /* 0x0000000407037c10 */ /* 0x000fc4000fffe0ff */
[----:B------:R-:W-:Y:S01]  /*2b50*/  LEA R2, P2, R6, c[0x0][0x1c8], 0x1 ;  /* 0x0000720006027a11 */ /* 0x000fe200078408ff */
[----:B------:R-:W-:-:S03]  /*2b60*/  UIADD3.X UR4, URZ, UR14, URZ, UP0, !UPT ;  /* 0x0000000e3f047290 */ /* 0x000fc600087fe43f */
[----:B------:R-:W-:Y:S02]  /*2b70*/  LEA.HI.X R3, R6, c[0x0][0x1cc], R3, 0x1, P2 ;  /* 0x0000730006037a11 */ /* 0x000fe400010f0c03 */
[----:B------:R-:W-:Y:S02]  /*2b80*/  IADD3 R6, P5, R2, UR5, RZ ;  /* 0x0000000502067c10 */ /* 0x000fe4000ffbe0ff */
[----:B------:R-:W-:Y:S01]  /*2b90*/  IADD3 R12, P4, P2, R12, 0x80, R2 ;  /* 0x000000800c0c7810 */ /* 0x000fe20007a9e002 */
[----:B------:R-:W-:Y:S01]  /*2ba0*/  @!PT LDS RZ, [RZ] ;  /* 0x00000000fffff984 */ /* 0x000fe20000000800 */
[----:B------:R-:W-:Y:S01]  /*2bb0*/  @!PT LDS RZ, [RZ] ;  /* 0x00000000fffff984 */ /* 0x000fe20000000800 */
[----:B------:R-:W-:Y:S01]  /*2bc0*/  @!PT LDS RZ, [RZ] ;  /* 0x00000000fffff984 */ /* 0x000fe20000000800 */
[----:B------:R1:W-:Y:S01]  /*2bd0*/  LDGSTS.E.BYPASS.LTC128B.128 [R14+0x8100], [R2.64], !P3 ;  /* 0x08100000020e7fae */ /* 0x0003e2000d901d56 */
[----:B------:R-:W-:Y:S02]  /*2be0*/  IADD3.X R7, R3, UR6, RZ, P5, !PT ;  /* 0x0000000603077c10 */ /* 0x000fe4000affe4ff */
[----:B------:R-:W-:Y:S01]  /*2bf0*/  IADD3.X R13, RZ, UR6, R3, P4, P2 ;  /* 0x00000006ff0d7c10 */ /* 0x000fe2000a7e4403 */
[----:B------:R1:W-:Y:S01]  /*2c00*/  LDGSTS.E.BYPASS.LTC128B.128 [R14+0xc100], [R2.64+0x80], !P0 ;  /* 0x0c100080020e7fae */ /* 0x0003e2000c101d56 */
[----:B------:R-:W-:-:S03]  /*2c10*/  IADD3 R10, P5, R6, UR7, RZ ;  /* 0x00000007060a7c10 */ /* 0x000fc6000ffbe0ff */
[----:B------:R2:W-:Y:S01]  /*2c20*/  LDGSTS.E.BYPASS.LTC128B.128 [R14+0x9100], [R6.64], !P3 ;  /* 0x09100000060e7fae */ /* 0x0005e2000d901d56 */
[----:B------:R-:W-:-:S03]  /*2c30*/  IADD3.X R11, R7, UR4, RZ, P5, !PT ;  /* 0x00000004070b7c10 */ /* 0x000fc6000affe4ff */
[----:B------:R3:W-:Y:S01]  /*2c40*/  LDGSTS.E.BYPASS.LTC128B.128 [R14+0xd100], [R12.64], !P0 ;  /* 0x0d1000000c0e7fae */ /* 0x0007e2000c101d56 */
[----:B-1----:R-:W-:-:S04]  /*2c50*/  IADD3 R2, P2, R6, UR5, RZ ;  /* 0x0000000506027c10 */ /* 0x002fc8000ff5e0ff */
[----:B------:R-:W-:Y:S02]  /*2c60*/  IADD3.X R3, R7, UR6, RZ, P2, !PT ;  /* 0x0000000607037c10 */ /* 0x000fe400097fe4ff */
[C---:B------:R-:W-:Y:S02]  /*2c70*/  IADD3 R8, P4, R2.reuse, UR5, RZ ;  /* 0x0000000502087c10 */ /* 0x040fe4000ff9e0ff */
[----:B--2---:R-:W-:Y:S01]  /*2c80*/  IADD3 R6, P2, R2, UR7, RZ ;  /* 0x0000000702067c10 */ /* 0x004fe2000ff5e0ff */
[----:B------:R3:W-:Y:S01]  /*2c90*/  LDGSTS.E.BYPASS.LTC128B.128 [R14+0xa100], [R2.64], !P3 ;  /* 0x0a100000020e7fae */ /* 0x0007e2000d901d56 */
[C---:B------:R-:W-:Y:S02]  /*2ca0*/  IADD3.X R9, R3.reuse, UR6, RZ, P4, !PT ;  /* 0x0000000603097c10 */ /* 0x040fe4000a7fe4ff */
[----:B------:R-:W-:Y:S01]  /*2cb0*/  IADD3.X R7, R3, UR4, RZ, P2, !PT ;  /* 0x0000000403077c10 */ /* 0x000fe200097fe4ff */
[----:B------:R3:W-:Y:S04]  /*2cc0*/  LDGSTS.E.BYPASS.LTC128B.128 [R14+0xe100], [R10.64], !P0 ;  /* 0x0e1000000a0e7fae */ /* 0x0007e8000c101d56 */
[----:B------:R3:W-:Y:S04]  /*2cd0*/  LDGSTS.E.BYPASS.LTC128B.128 [R14+0xb100], [R8.64], !P3 ;  /* 0x0b100000080e7fae */ /* 0x0007e8000d901d56 */
[----:B------:R3:W-:Y:S02]  /*2ce0*/  LDGSTS.E.BYPASS.LTC128B.128 [R14+0xf100], [R6.64], !P0 ;  /* 0x0f100000060e7fae */ /* 0x0007e4000c101d56 */
.L_x_1:
[----:B-1234-:R-:W-:Y:S01]  /*2cf0*/  SHF.R.S32.HI R2, RZ, 0x1f, R132 ;  /* 0x0000001fff027819 */ /* 0x01efe20000011484 */
[----:B------:R-:W-:Y:S01]  /*2d00*/  UIMAD UR8, UR13, -0x80, UR8 ;  /* 0xffffff800d0878a4 */ /* 0x000fe2000f8e0208 */
[----:B------:R-:W-:Y:S01]  /*2d10*/  IMAD.SHL.U32 R213, R4, 0x2, RZ ;  /* 0x0000000204d57824 */ /* 0x000fe200078e00ff */
[----:B------:R-:W0:Y:S01]  /*2d20*/  LDGDEPBAR ;  /* 0x00000000000079af */ /* 0x000e220000000000 */
[----:B------:R-:W-:-:S02]  /*2d30*/  LEA.HI R3, R2, R132, RZ, 0x2 ;  /* 0x0000008402037211 */ /* 0x000fc400078f10ff */
[--C-:B------:R-:W-:Y:S02]  /*2d40*/  IMAD R214, R5, 0x2, R213.reuse ;  /* 0x0000000205d67824 */ /* 0x100fe400078e02d5 */
[----:B------:R-:W-:Y:S01]  /*2d50*/  LOP3.LUT R2, R3, 0x7ffffffc, RZ, 0xc0, !PT ;  /* 0x7ffffffc03027812 */ /* 0x000fe200078ec0ff */
[----:B------:R1:W-:Y:S01]  /*2d60*/  STL [R1+0x50], R3 ;  /* 0x0000500301007387 */ /* 0x0003e20000100800 */
[C---:B------:R-:W-:Y:S02]  /*2d70*/  IMAD R217, R0.reuse, 0x2, R213 ;  /* 0x0000000200d97824 */ /* 0x040fe400078e02d5 */
[----:B------:R-:W-:Y:S02]  /*2d80*/  IMAD R216, R0, 0x2, R214 ;  /* 0x0000000200d87824 */ /* 0x000fe400078e02d6 */
[----:B------:R-:W-:Y:S02]  /*2d90*/  IMAD.IADD R2, R132, 0x1, -R2 ;  /* 0x0000000184027824 */ /* 0x000fe400078e0a02 */
[----:B-1----:R-:W-:-:S04]  /*2da0*/  IMAD.U32 R3, RZ, RZ, UR8 ;  /* 0x00000008ff037e24 */ /* 0x002fc8000f8e00ff */
[----:B------:R-:W-:-:S05]  /*2db0*/  IMAD R2, R2, -0x2, R3 ;  /* 0xfffffffe02027824 */ /* 0x000fca00078e0203 */
[C---:B------:R-:W-:Y:S02]  /*2dc0*/  ISETP.GT.AND P6, PT, R2.reuse, RZ, PT ;  /* 0x000000ff0200720c */ /* 0x040fe40003fc4270 */
[C---:B------:R-:W-:Y:S02]  /*2dd0*/  ISETP.GT.AND P5, PT, R2.reuse, 0x1, PT ;  /* 0x000000010200780c */ /* 0x040fe40003fa4270 */
[----:B------:R-:W-:Y:S02]  /*2de0*/  ISETP.GT.AND P4, PT, R2, 0x8, PT ;  /* 0x000000080200780c */ /* 0x000fe40003f84270 */
[----:B------:R-:W-:Y:S02]  /*2df0*/  FSEL R8, R134, -INF , P6 ;  /* 0xff80000086087808 */ /* 0x000fe40003000000 */
[----:B------:R-:W-:Y:S02]  /*2e00*/  FSEL R9, R133, -INF , P5 ;  /* 0xff80000085097808 */ /* 0x000fe40002800000 */
[----:B------:R-:W-:-:S02]  /*2e10*/  ISETP.GT.AND P2, PT, R2, 0x9, PT ;  /* 0x000000090200780c */ /* 0x000fc40003f44270 */
[----:B------:R-:W-:Y:S02]  /*2e20*/  FSEL R10, R129, -INF , P4 ;  /* 0xff800000810a7808 */ /* 0x000fe40002000000 */
[----:B------:R-:W-:Y:S02]  /*2e30*/  FMNMX.FTZ R68, R8, R9, !PT ;  /* 0x0000000908447209 */ /* 0x000fe40007810000 */
[----:B------:R-:W-:Y:S02]  /*2e40*/  FSEL R12, R131, -INF , P6 ;  /* 0xff800000830c7808 */ /* 0x000fe40003000000 */
[----:B------:R-:W-:Y:S02]  /*2e50*/  ISETP.GT.AND P6, PT, R2, 0x10, PT ;  /* 0x000000100200780c */ /* 0x000fe40003fc4270 */
[----:B------:R-:W-:Y:S02]  /*2e60*/  FSEL R11, R128, -INF , P2 ;  /* 0xff800000800b7808 */ /* 0x000fe40001000000 */
[----:B------:R-:W-:-:S02]  /*2e70*/  FMNMX.FTZ R68, R10, R68, !PT ;  /* 0x000000440a447209 */ /* 0x000fc40007810000 */
[----:B------:R-:W-:Y:S02]  /*2e80*/  FSEL R13, R130, -INF , P5 ;  /* 0xff800000820d7808 */ /* 0x000fe40002800000 */
[C---:B------:R-:W-:Y:S02]  /*2e90*/  ISETP.GT.AND P5, PT, R2.reuse, 0x11, PT ;  /* 0x000000110200780c */ /* 0x040fe40003fa4270 */
[----:B------:R-:W-:Y:S02]  /*2ea0*/  FSEL R28, R105, -INF , P6 ;  /* 0xff800000691c7808 */ /* 0x000fe40003000000 */
[----:B------:R-:W-:Y:S02]  /*2eb0*/  FMNMX.FTZ R68, R11, R68, !PT ;  /* 0x000000440b447209 */ /* 0x000fe40007810000 */
        /* <DEDUP_REMOVED lines=9> */
[----:B------:R-:W-:Y:S02]  /*2f50*/  ISETP.GT.AND P6, PT, R2, 0x20, PT ;  /* 0x000000200200780c */ /* 0x000fe40003fc4270 */
[----:B------:R-:W-:Y:S02]  /*2f60*/  FSEL R31, R96, -INF , P2 ;  /* 0xff800000601f7808 */ /* 0x000fe40001000000 */
[----:B------:R-:W-:Y:S02]  /*2f70*/  FMNMX.FTZ R68, R30, R68, !PT ;  /* 0x000000441e447209 */ /* 0x000fe40007810000 */
[----:B------:R-:W-:Y:S02]  /*2f80*/  FSEL R33, R98, -INF , P5 ;  /* 0xff80000062217808 */ /* 0x000fe40002800000 */
[----:B------:R-:W-:-:S02]  /*2f90*/  ISETP.GT.AND P5, PT, R2, 0x21, PT ;  /* 0x000000210200780c */ /* 0x000fc40003fa4270 */
[----:B------:R-:W-:Y:S02]  /*2fa0*/  FSEL R71, R93, -INF , P6 ;  /* 0xff8000005d477808 */ /* 0x000fe40003000000 */
[----:B------:R-:W-:Y:S02]  /*2fb0*/  FMNMX.FTZ R68, R31, R68, !PT ;  /* 0x000000441f447209 */ /* 0x000fe40007810000 */
[----:B------:R-:W-:Y:S02]  /*2fc0*/  FMNMX.FTZ R3, R12, R13, !PT ;  /* 0x0000000d0c037209 */ /* 0x000fe40007810000 */
[----:B------:R-:W-:Y:S02]  /*2fd0*/  FSEL R69, R95, -INF , P4 ;  /* 0xff8000005f457808 */ /* 0x000fe40002000000 */
[----:B------:R-:W-:Y:S02]  /*2fe0*/  ISETP.GT.AND P4, PT, R2, 0x28, PT ;  /* 0x000000280200780c */ /* 0x000fe40003f84270 */
[----:B------:R-:W-:-:S02]  /*2ff0*/  FSEL R109, R92, -INF , P5 ;  /* 0xff8000005c6d7808 */ /* 0x000fc40002800000 */
[----:B------:R-:W-:Y:S02]  /*3000*/  FMNMX.FTZ R68, R71, R68, !PT ;  /* 0x0000004447447209 */ /* 0x000fe40007810000 */
[----:B------:R-:W-:Y:S02]  /*3010*/  FMNMX.FTZ R3, R14, R3, !PT ;  /* 0x000000030e037209 */ /* 0x000fe40007810000 */
[----:B------:R-:W-:Y:S02]  /*3020*/  FSEL R70, R94, -INF , P2 ;  /* 0xff8000005e467808 */ /* 0x000fe40001000000 */
[----:B------:R-:W-:Y:S02]  /*3030*/  ISETP.GT.AND P2, PT, R2, 0x29, PT ;  /* 0x000000290200780c */ /* 0x000fe40003f44270 */
[----:B------:R-:W-:Y:S02]  /*3040*/  FSEL R108, R89, -INF , P4 ;  /* 0xff800000596c7808 */ /* 0x000fe40002000000 */
[----:B------:R-:W-:-:S02]  /*3050*/  FMNMX.FTZ R68, R109, R68, !PT ;  /* 0x000000446d447209 */ /* 0x000fc40007810000 */
[----:B------:R-:W-:Y:S02]  /*3060*/  FMNMX.FTZ R3, R15, R3, !PT ;  /* 0x000000030f037209 */ /* 0x000fe40007810000 */
[----:B------:R-:W-:Y:S02]  /*3070*/  FSEL R112, R91, -INF , P6 ;  /* 0xff8000005b707808 */ /* 0x000fe40003000000 */
[----:B------:R-:W-:Y:S02]  /*3080*/  ISETP.GT.AND P6, PT, R2, 0x30, PT ;  /* 0x000000300200780c */ /* 0x000fe40003fc4270 */
[----:B------:R-:W-:Y:S02]  /*3090*/  FSEL R110, R88, -INF , P2 ;  /* 0xff800000586e7808 */ /* 0x000fe40001000000 */
[----:B------:R-:W-:Y:S02]  /*30a0*/  FMNMX.FTZ R68, R108, R68, !PT ;  /* 0x000000446c447209 */ /* 0x000fe40007810000 */
[----:B------:R-:W-:-:S02]  /*30b0*/  FMNMX.FTZ R3, R32, R3, !PT ;  /* 0x0000000320037209 */ /* 0x000fc40007810000 */
[----:B------:R-:W-:Y:S02]  /*30c0*/  FSEL R113, R90, -INF , P5 ;  /* 0xff8000005a717808 */ /* 0x000fe40002800000 */
[----:B------:R-:W-:Y:S02]  /*30d0*/  ISETP.GT.AND P5, PT, R2, 0x31, PT ;  /* 0x000000310200780c */ /* 0x000fe40003fa4270 */
[----:B------:R-:W-:Y:S02]  /*30e0*/  FSEL R136, R85, -INF , P6 ;  /* 0xff80000055887808 */ /* 0x000fe40003000000 */
[----:B------:R-:W-:Y:S02]  /*30f0*/  FMNMX.FTZ R68, R110, R68, !PT ;  /* 0x000000446e447209 */ /* 0x000fe40007810000 */
[----:B------:R-:W-:Y:S02]  /*3100*/  FMNMX.FTZ R3, R33, R3, !PT ;  /* 0x0000000321037209 */ /* 0x000fe40007810000 */
[----:B------:R-:W-:-:S02]  /*3110*/  FSEL R124, R87, -INF , P4 ;  /* 0xff800000577c7808 */ /* 0x000fc40002000000 */
[----:B------:R-:W-:Y:S02]  /*3120*/  ISETP.GT.AND P4, PT, R2, 0x38, PT ;  /* 0x000000380200780c */ /* 0x000fe40003f84270 */
[----:B------:R-:W-:Y:S02]  /*3130*/  FSEL R138, R84, -INF , P5 ;  /* 0xff800000548a7808 */ /* 0x000fe40002800000 */
[----:B------:R-:W-:Y:S02]  /*3140*/  FMNMX.FTZ R68, R136, R68, !PT ;  /* 0x0000004488447209 */ /* 0x000fe40007810000 */
        /* <DEDUP_REMOVED lines=59> */
[----:B------:R-:W-:Y:S01]  /*3500*/  FMNMX.FTZ R68, R193, R68, !PT ;  /* 0x00000044c1447209 */ /* 0x000fe20007810000 */
[----:B------:R-:W-:Y:S01]  /*3510*/  LDSM.16.MT88.4 R40, [R214+0x4100] ;  /* 0x00410000d628783b */ /* 0x000fe20000004200 */
        /* <DEDUP_REMOVED lines=12> */
[----:B------:R-:W-:Y:S01]  /*35e0*/  ISETP.GT.AND P5, PT, R2, 0x71, PT ;  /* 0x000000710200780c */ /* 0x000fe20003fa4270 */
[----:B------:R-:W-:Y:S01]  /*35f0*/  LDSM.16.MT88.4 R36, [R213+0x900] ;  /* 0x00090000d524783b */ /* 0x000fe20000004200 */
        /* <DEDUP_REMOVED lines=14> */
[----:B------:R-:W-:Y:S01]  /*36e0*/  FMNMX.FTZ R68, R244, R68, !PT ;  /* 0x00000044f4447209 */ /* 0x000fe20007810000 */
[----:B------:R-:W-:Y:S01]  /*36f0*/  LDSM.16.MT88.4 R16, [R214+0x100] ;  /* 0x00010000d610783b */ /* 0x000fe20000004200 */
[----:B------:R-:W-:Y:S02]  /*3700*/  FMNMX.FTZ R2, R206, R2, !PT ;  /* 0x00000002ce027209 */ /* 0x000fe40007810000 */
[----:B------:R-:W-:Y:S02]  /*3710*/  FMNMX.FTZ R68, R247, R68, !PT ;  /* 0x00000044f7447209 */ /* 0x000fe40007810000 */
[----:B------:R-:W-:Y:S02]  /*3720*/  FMNMX.FTZ R2, R205, R2, !PT ;  /* 0x00000002cd027209 */ /* 0x000fe40007810000 */
[----:B------:R-:W-:Y:S01]  /*3730*/  FSEL R248, R24, -INF , P6 ;  /* 0xff80000018f87808 */ /* 0x000fe20003000000 */
[----:B------:R-:W1:Y:S01]  /*3740*/  SHFL.BFLY PT, R3, R68, 0x2, 0x1f ;  /* 0x0c401f0044037f89 */ /* 0x000e6200000e0000 */
[----:B------:R-:W-:-:S02]  /*3750*/  FMNMX.FTZ R2, R207, R2, !PT ;  /* 0x00000002cf027209 */ /* 0x000fc40007810000 */
[----:B------:R-:W-:Y:S01]  /*3760*/  FSEL R250, R23, -INF , P5 ;  /* 0xff80000017fa7808 */ /* 0x000fe20002800000 */
[----:B------:R-:W-:Y:S01]  /*3770*/  LDSM.16.MT88.4 R24, [R216+0x100] ;  /* 0x00010000d818783b */ /* 0x000fe20000004200 */
[----:B------:R-:W-:Y:S02]  /*3780*/  FMNMX.FTZ R2, R235, R2, !PT ;  /* 0x00000002eb027209 */ /* 0x000fe40007810000 */
[----:B------:R-:W-:Y:S02]  /*3790*/  FSEL R249, R21, -INF , P4 ;  /* 0xff80000015f97808 */ /* 0x000fe40002000000 */
[----:B------:R-:W-:Y:S02]  /*37a0*/  FMNMX.FTZ R2, R248, R2, !PT ;  /* 0x00000002f8027209 */ /* 0x000fe40007810000 */
[----:B------:R-:W-:Y:S02]  /*37b0*/  FSEL R114, R20, -INF , P2 ;  /* 0xff80000014727808 */ /* 0x000fe40001000000 */
[----:B------:R-:W-:Y:S01]  /*37c0*/  FMNMX.FTZ R2, R250, R2, !PT ;  /* 0x00000002fa027209 */ /* 0x000fe20007810000 */
[----:B------:R-:W-:Y:S03]  /*37d0*/  LDSM.16.MT88.4 R20, [R213+0x100] ;  /* 0x00010000d514783b */ /* 0x000fe60000004200 */
[----:B------:R-:W-:-:S04]  /*37e0*/  FMNMX.FTZ R2, R249, R2, !PT ;  /* 0x00000002f9027209 */ /* 0x000fc80007810000 */
[----:B------:R-:W-:Y:S02]  /*37f0*/  FMNMX.FTZ R2, R114, R2, !PT ;  /* 0x0000000272027209 */ /* 0x000fe40007810000 */
[----:B-1----:R-:W-:-:S03]  /*3800*/  FMNMX.FTZ R68, R68, R3, !PT ;  /* 0x0000000344447209 */ /* 0x002fc60007810000 */
[----:B------:R-:W1:Y:S04]  /*3810*/  SHFL.BFLY PT, R3, R2, 0x2, 0x1f ;  /* 0x0c401f0002037f89 */ /* 0x000e6800000e0000 */
[----:B------:R-:W2:Y:S01]  /*3820*/  SHFL.BFLY PT, R6, R68, 0x1, 0x1f ;  /* 0x0c201f0044067f89 */ /* 0x000ea200000e0000 */
[----:B-1----:R-:W-:Y:S02]  /*3830*/  FMNMX.FTZ R2, R2, R3, !PT ;  /* 0x0000000302027209 */ /* 0x002fe40007810000 */
[----:B--2---:R-:W-:-:S03]  /*3840*/  FMNMX.FTZ R68, R68, R6, !PT ;  /* 0x0000000644447209 */ /* 0x004fc60007810000 */
[----:B------:R-:W1:Y:S01]  /*3850*/  SHFL.BFLY PT, R7, R2, 0x1, 0x1f ;  /* 0x0c201f0002077f89 */ /* 0x000e6200000e0000 */
[C---:B------:R-:W-:Y:S01]  /*3860*/  FSETP.NEU.FTZ.AND P2, PT, R68.reuse, -INF , PT ;  /* 0xff8000004400780b */ /* 0x040fe20003f5d000 */
[----:B------:R-:W-:-:S05]  /*3870*/  FMUL.FTZ R6, R68, c[0x0][0x2d0] ;  /* 0x0000b40044067a20 */ /* 0x000fca0000410000 */
[----:B------:R-:W-:-:S05]  /*3880*/  FSEL R6, R6, RZ, P2 ;  /* 0x000000ff06067208 */ /* 0x000fca0001000000 */
[--C-:B------:R-:W-:Y:S02]  /*3890*/  FFMA.FTZ R3, R8, c[0x0][0x2d0], -R6.reuse ;  /* 0x0000b40008037a23 */ /* 0x100fe40000010806 */
[--C-:B------:R-:W-:Y:S02]  /*38a0*/  FFMA.FTZ R0, R28, c[0x0][0x2d0], -R6.reuse ;  /* 0x0000b4001c007a23 */ /* 0x100fe40000010806 */
[----:B------:R2:W-:Y:S08]  /*38b0*/  MUFU.EX2 R163, R3 ;  /* 0x0000000300a37308 */ /* 0x0005f00000000800 */
[----:B------:R3:W-:Y:S01]  /*38c0*/  MUFU.EX2 R161, R0 ;  /* 0x0000000000a17308 */ /* 0x0007e20000000800 */
[----:B--2---:R-:W-:-:S07]  /*38d0*/  FFMA.FTZ R3, R9, c[0x0][0x2d0], -R6 ;  /* 0x0000b40009037a23 */ /* 0x004fce0000010806 */
[----:B------:R1:W2:Y:S01]  /*38e0*/  MUFU.EX2 R111, R3 ;  /* 0x00000003006f7308 */ /* 0x0002a20000000800 */
[----:B---3--:R-:W-:-:S07]  /*38f0*/  FFMA.FTZ R0, R29, c[0x0][0x2d0], -R6 ;  /* 0x0000b4001d007a23 */ /* 0x008fce0000010806 */
[----:B------:R3:W-:Y:S01]  /*3900*/  MUFU.EX2 R180, R0 ;  /* 0x0000000000b47308 */ /* 0x0007e20000000800 */
[----:B-1----:R-:W-:Y:S01]  /*3910*/  FMNMX.FTZ R3, R2, R7, !PT ;  /* 0x0000000702037209 */ /* 0x002fe20007810000 */
[--C-:B------:R-:W-:Y:S01]  /*3920*/  FFMA.FTZ R2, R10, c[0x0][0x2d0], -R6.reuse ;  /* 0x0000b4000a027a23 */ /* 0x100fe20000010806 */
[----:B--2---:R-:W-:Y:S01]  /*3930*/  F2FP.BF16.PACK_AB R8, R111, R163 ;  /* 0x000000a36f08723e */ /* 0x004fe200000010ff */
[----:B------:R-:W-:Y:S01]  /*3940*/  FFMA.FTZ R7, R11, c[0x0][0x2d0], -R6 ;  /* 0x0000b4000b077a23 */ /* 0x000fe20000010806 */
[----:B------:R-:W-:-:S03]  /*3950*/  FSETP.NEU.FTZ.AND P2, PT, R3, -INF , PT ;  /* 0xff8000000300780b */ /* 0x000fc60003f5d000 */
[----:B------:R1:W-:Y:S01]  /*3960*/  MUFU.EX2 R34, R2 ;  /* 0x0000000200227308 */ /* 0x0003e20000000800 */
[----:B---3--:R-:W-:-:S07]  /*3970*/  FFMA.FTZ R0, R30, c[0x0][0x2d0], -R6 ;  /* 0x0000b4001e007a23 */ /* 0x008fce0000010806 */
[----:B------:R2:W-:Y:S01]  /*3980*/  MUFU.EX2 R162, R7 ;  /* 0x0000000700a27308 */ /* 0x0005e20000000800 */
[----:B-1----:R-:W-:-:S07]  /*3990*/  FMUL.FTZ R2, R3, c[0x0][0x2d0] ;  /* 0x0000b40003027a20 */ /* 0x002fce0000410000 */
[----:B------:R1:W-:Y:S01]  /*39a0*/  MUFU.EX2 R179, R0 ;  /* 0x0000000000b37308 */ /* 0x0003e20000000800 */
[----:B------:R-:W-:Y:S01]  /*39b0*/  FSEL R2, R2, RZ, P2 ;  /* 0x000000ff02027208 */ /* 0x000fe20001000000 */
[----:B--2---:R-:W-:-:S04]  /*39c0*/  IMAD.MOV.U32 R7, RZ, RZ, R114 ;  /* 0x000000ffff077224 */ /* 0x004fc800078e0072 */
[----:B------:R-:W-:-:S04]  /*39d0*/  FFMA.FTZ R4, R12, c[0x0][0x2d0], -R2 ;  /* 0x0000b4000c047a23 */ /* 0x000fc80000010802 */
[----:B------:R2:W-:Y:S01]  /*39e0*/  MUFU.EX2 R169, R4 ;  /* 0x0000000400a97308 */ /* 0x0005e20000000800 */
[----:B-1----:R-:W-:Y:S02]  /*39f0*/  FFMA.FTZ R0, R31, c[0x0][0x2d0], -R6 ;  /* 0x0000b4001f007a23 */ /* 0x002fe40000010806 */
[----:B------:R-:W-:Y:S05]  /*3a00*/  LDSM.16.MT88.4 R28, [R217+0x900] ;  /* 0x00090000d91c783b */ /* 0x000fea0000004200 */
[----:B------:R1:W-:Y:S01]  /*3a10*/  MUFU.EX2 R5, R0 ;  /* 0x0000000000057308 */ /* 0x0003e20000000800 */
[----:B--2---:R-:W-:-:S07]  /*3a20*/  FFMA.FTZ R4, R13, c[0x0][0x2d0], -R2 ;  /* 0x0000b4000d047a23 */ /* 0x004fce0000010802 */
[----:B------:R2:W3:Y:S01]  /*3a30*/  MUFU.EX2 R168, R4 ;  /* 0x0000000400a87308 */ /* 0x0004e20000000800 */
[----:B-1----:R-:W-:-:S07]  /*3a40*/  FFMA.FTZ R0, R32, c[0x0][0x2d0], -R2 ;  /* 0x0000b40020007a23 */ /* 0x002fce0000010802 */
[----:B------:R1:W-:Y:S01]  /*3a50*/  MUFU.EX2 R160, R0 ;  /* 0x0000000000a07308 */ /* 0x0003e20000000800 */
[----:B--2---:R-:W-:Y:S01]  /*3a60*/  FFMA.FTZ R4, R14, c[0x0][0x2d0], -R2 ;  /* 0x0000b4000e047a23 */ /* 0x004fe20000010802 */
[----:B---3--:R-:W-:-:S06]  /*3a70*/  F2FP.BF16.PACK_AB R9, R168, R169 ;  /* 0x000000a9a809723e */ /* 0x008fcc00000010ff */
[----:B------:R2:W-:Y:S01]  /*3a80*/  MUFU.EX2 R178, R4 ;  /* 0x0000000400b27308 */ /* 0x0005e20000000800 */
[----:B-1----:R-:W-:-:S07]  /*3a90*/  FFMA.FTZ R0, R33, c[0x0][0x2d0], -R2 ;  /* 0x0000b40021007a23 */ /* 0x002fce0000010802 */
[----:B------:R1:W-:Y:S01]  /*3aa0*/  MUFU.EX2 R251, R0 ;  /* 0x0000000000fb7308 */ /* 0x0003e20000000800 */
[--C-:B--2---:R-:W-:Y:S02]  /*3ab0*/  FFMA.FTZ R4, R15, c[0x0][0x2d0], -R2.reuse ;  /* 0x0000b4000f047a23 */ /* 0x104fe40000010802 */
[----:B------:R-:W2:Y:S05]  /*3ac0*/  LDSM.16.MT88.4 R12, [R217+0x100] ;  /* 0x00010000d90c783b */ /* 0x000eaa0000004200 */
[----:B------:R3:W4:Y:S01]  /*3ad0*/  MUFU.EX2 R115, R4 ;  /* 0x0000000400737308 */ /* 0x0007220000000800 */
[----:B-1----:R-:W-:-:S07]  /*3ae0*/  FFMA.FTZ R0, R69, c[0x0][0x2d0], -R2 ;  /* 0x0000b40045007a23 */ /* 0x002fce0000010802 */
[----:B------:R1:W-:Y:S01]  /*3af0*/  MUFU.EX2 R252, R0 ;  /* 0x0000000000fc7308 */ /* 0x0003e20000000800 */
[----:B---3--:R-:W-:Y:S01]  /*3b00*/  IMAD.MOV.U32 R4, RZ, RZ, R34 ;  /* 0x000000ffff047224 */ /* 0x008fe200078e0022 */
[----:B----4-:R-:W-:Y:S01]  /*3b10*/  F2FP.BF16.PACK_AB R11, R115, R178 ;  /* 0x000000b2730b723e */ /* 0x010fe200000010ff */
[----:B------:R-:W-:Y:S03]  /*3b20*/  LDSM.16.MT88.4 R32, [R214+0x900] ;  /* 0x00090000d620783b */ /* 0x000fe60000004200 */
[----:B------:R-:W-:Y:S01]  /*3b30*/  F2FP.BF16.PACK_AB R10, R162, R4 ;  /* 0x00000004a20a723e */ /* 0x000fe200000010ff */
[----:B-1----:R-:W-:Y:S02]  /*3b40*/  FFMA.FTZ R0, R70, c[0x0][0x2d0], -R2 ;  /* 0x0000b40046007a23 */ /* 0x002fe40000010802 */
[----:B------:R-:W-:-:S04]  /*3b50*/  IMAD.MOV.U32 R70, RZ, RZ, R111 ;  /* 0x000000ffff467224 */ /* 0x000fc800078e006f */
[C---:B------:R-:W-:Y:S01]  /*3b60*/  HMMA.16816.F32.BF16 R76, R8.reuse, R20, RZ ;  /* 0x00000014084c723c */ /* 0x040fe200000418ff */
[----:B------:R1:W3:Y:S07]  /*3b70*/  MUFU.EX2 R69, R0 ;  /* 0x0000000000457308 */ /* 0x0002ee0000000800 */
[C---:B------:R-:W-:Y:S01]  /*3b80*/  HMMA.16816.F32.BF16 R64, R8.reuse, R22, RZ ;  /* 0x000000160840723c */ /* 0x040fe200000418ff */
[----:B------:R-:W4:Y:S07]  /*3b90*/  LDSM.16.MT88.4 R20, [R213+0x4100] ;  /* 0x00410000d514783b */ /* 0x000f2e0000004200 */
[----:B------:R-:W-:Y:S01]  /*3ba0*/  HMMA.16816.F32.BF16 R60, R8, R16, RZ ;  /* 0x00000010083c723c */ /* 0x000fe200000418ff */
[----:B-1----:R-:W-:-:S02]  /*3bb0*/  FFMA.FTZ R0, R71, c[0x0][0x2d0], -R6 ;  /* 0x0000b40047007a23 */ /* 0x002fc40000010806 */
[----:B------:R-:W-:Y:S02]  /*3bc0*/  IMAD.MOV.U32 R71, RZ, RZ, R115 ;  /* 0x000000ffff477224 */ /* 0x000fe400078e0073 */
[----:B------:R1:W-:Y:S03]  /*3bd0*/  MUFU.EX2 R243, R0 ;  /* 0x0000000000f37308 */ /* 0x0003e60000000800 */
[C---:B------:R-:W-:Y:S01]  /*3be0*/  HMMA.16816.F32.BF16 R56, R8.reuse, R18, RZ ;  /* 0x000000120838723c */ /* 0x040fe200000418ff */
[----:B------:R-:W5:Y:S07]  /*3bf0*/  LDSM.16.MT88.4 R16, [R217+0x4100] ;  /* 0x00410000d910783b */ /* 0x000f6e0000004200 */
[----:B--2---:R-:W-:Y:S01]  /*3c00*/  HMMA.16816.F32.BF16 R48, R8, R12, RZ ;  /* 0x0000000c0830723c */ /* 0x004fe200000418ff */
[----:B-1----:R-:W-:-:S07]  /*3c10*/  FFMA.FTZ R0, R109, c[0x0][0x2d0], -R6 ;  /* 0x0000b4006d007a23 */ /* 0x002fce0000010806 */
[C---:B------:R-:W-:Y:S01]  /*3c20*/  HMMA.16816.F32.BF16 R44, R8.reuse, R14, RZ ;  /* 0x0000000e082c723c */ /* 0x040fe200000418ff */
[----:B------:R-:W1:Y:S01]  /*3c30*/  LDSM.16.MT88.4 R12, [R216+0x4100] ;  /* 0x00410000d80c783b */ /* 0x000e620000004200 */
[----:B------:R2:W1:Y:S06]  /*3c40*/  MUFU.EX2 R241, R0 ;  /* 0x0000000000f17308 */ /* 0x00046c0000000800 */
[C---:B------:R-:W-:Y:S08]  /*3c50*/  HMMA.16816.F32.BF16 R52, R8.reuse, R24, RZ ;  /* 0x000000180834723c */ /* 0x040ff000000418ff */
[----:B------:R-:W-:Y:S01]  /*3c60*/  HMMA.16816.F32.BF16 R72, R8, R26, RZ ;  /* 0x0000001a0848723c */ /* 0x000fe200000418ff */
[----:B------:R-:W1:Y:S01]  /*3c70*/  LDSM.16.MT88.4 R24, [R216+0x900] ;  /* 0x00090000d818783b */ /* 0x000e620000004200 */
[----:B--2---:R-:W-:-:S04]  /*3c80*/  FFMA.FTZ R0, R108, c[0x0][0x2d0], -R6 ;  /* 0x0000b4006c007a23 */ /* 0x004fc80000010806 */
[----:B------:R2:W-:Y:S02]  /*3c90*/  MUFU.EX2 R240, R0 ;  /* 0x0000000000f07308 */ /* 0x0005e40000000800 */
[C---:B----4-:R-:W-:Y:S08]  /*3ca0*/  HMMA.16816.F32.BF16 R84, R8.reuse, R20, RZ ;  /* 0x000000140854723c */ /* 0x050ff000000418ff */
[----:B------:R-:W-:Y:S01]  /*3cb0*/  HMMA.16816.F32.BF16 R88, R8, R22, RZ ;  /* 0x000000160858723c */ /* 0x000fe200000418ff */
[----:B------:R-:W4:Y:S01]  /*3cc0*/  LDSM.16.MT88.4 R20, [R213+0x4900] ;  /* 0x00490000d514783b */ /* 0x000f220000004200 */
[----:B--2---:R-:W-:-:S06]  /*3cd0*/  FFMA.FTZ R0, R110, c[0x0][0x2d0], -R6 ;  /* 0x0000b4006e007a23 */ /* 0x004fcc0000010806 */
[C---:B------:R-:W-:Y:S01]  /*3ce0*/  HMMA.16816.F32.BF16 R100, R8.reuse, R40, RZ ;  /* 0x000000280864723c */ /* 0x040fe200000418ff */
[----:B------:R2:W1:Y:S07]  /*3cf0*/  MUFU.EX2 R242, R0 ;  /* 0x0000000000f27308 */ /* 0x00046e0000000800 */
[C---:B------:R-:W-:Y:S01]  /*3d00*/  HMMA.16816.F32.BF16 R104, R8.reuse, R42, RZ ;  /* 0x0000002a0868723c */ /* 0x040fe200000418ff */
[----:B------:R-:W3:Y:S07]  /*3d10*/  LDSM.16.MT88.4 R40, [R214+0x4900] ;  /* 0x00490000d628783b */ /* 0x000eee0000004200 */
[----:B-----5:R-:W-:Y:S01]  /*3d20*/  HMMA.16816.F32.BF16 R96, R8, R16, RZ ;  /* 0x000000100860723c */ /* 0x020fe200000418ff */
[----:B--2---:R-:W-:-:S04]  /*3d30*/  FFMA.FTZ R0, R112, c[0x0][0x2d0], -R2 ;  /* 0x0000b40070007a23 */ /* 0x004fc80000010802 */
[----:B------:R2:W-:Y:S03]  /*3d40*/  MUFU.EX2 R239, R0 ;  /* 0x0000000000ef7308 */ /* 0x0005e60000000800 */
[C---:B------:R-:W-:Y:S01]  /*3d50*/  HMMA.16816.F32.BF16 R92, R8.reuse, R18, RZ ;  /* 0x00000012085c723c */ /* 0x040fe200000418ff */
[----:B------:R-:W5:Y:S07]  /*3d60*/  LDSM.16.MT88.4 R16, [R217+0x4900] ;  /* 0x00490000d910783b */ /* 0x000f6e0000004200 */
[----:B-1----:R-:W-:Y:S01]  /*3d70*/  HMMA.16816.F32.BF16 R116, R8, R12, RZ ;  /* 0x0000000c0874723c */ /* 0x002fe200000418ff */
[----:B--2---:R-:W-:-:S07]  /*3d80*/  FFMA.FTZ R0, R113, c[0x0][0x2d0], -R2 ;  /* 0x0000b40071007a23 */ /* 0x004fce0000010802 */
[----:B------:R-:W-:Y:S01]  /*3d90*/  HMMA.16816.F32.BF16 R80, R8, R14, RZ ;  /* 0x0000000e0850723c */ /* 0x000fe200000418ff */
[----:B------:R-:W1:Y:S01]  /*3da0*/  LDSM.16.MT88.4 R12, [R216+0x4900] ;  /* 0x00490000d80c783b */ /* 0x000e620000004200 */
[----:B------:R2:W1:Y:S05]  /*3db0*/  MUFU.EX2 R238, R0 ;  /* 0x0000000000ee7308 */ /* 0x00046a0000000800 */
[----:B------:R-:W-:Y:S02]  /*3dc0*/  F2FP.BF16.PACK_AB R8, R180, R161 ;  /* 0x000000a1b408723e */ /* 0x000fe400000010ff */
[----:B------:R-:W-:Y:S02]  /*3dd0*/  F2FP.BF16.PACK_AB R10, R5, R179 ;  /* 0x000000b3050a723e */ /* 0x000fe400000010ff */
[----:B------:R-:W-:-:S02]  /*3de0*/  F2FP.BF16.PACK_AB R9, R251, R160 ;  /* 0x000000a0fb09723e */ /* 0x000fc400000010ff */
[----:B---3--:R-:W-:Y:S01]  /*3df0*/  F2FP.BF16.PACK_AB R11, R69, R252 ;  /* 0x000000fc450b723e */ /* 0x008fe200000010ff */
[----:B--2---:R-:W-:-:S06]  /*3e00*/  FFMA.FTZ R0, R124, c[0x0][0x2d0], -R2 ;  /* 0x0000b4007c007a23 */ /* 0x004fcc0000010802 */
[C---:B------:R-:W-:Y:S01]  /*3e10*/  HMMA.16816.F32.BF16 R128, R8.reuse, R36, R76 ;  /* 0x000000240880723c */ /* 0x040fe2000004184c */
[----:B------:R2:W-:Y:S07]  /*3e20*/  MUFU.EX2 R237, R0 ;  /* 0x0000000000ed7308 */ /* 0x0005ee0000000800 */
[C---:B------:R-:W-:Y:S01]  /*3e30*/  HMMA.16816.F32.BF16 R120, R8.reuse, R38, R64 ;  /* 0x000000260878723c */ /* 0x040fe20000041840 */
[----:B------:R-:W3:Y:S07]  /*3e40*/  LDSM.16.MT88.4 R36, [R213+0x1100] ;  /* 0x00110000d524783b */ /* 0x000eee0000004200 */
[----:B------:R-:W-:Y:S01]  /*3e50*/  HMMA.16816.F32.BF16 R76, R8, R32, R60 ;  /* 0x00000020084c723c */ /* 0x000fe2000004183c */
[----:B--2---:R-:W-:-:S04]  /*3e60*/  FFMA.FTZ R0, R132, c[0x0][0x2d0], -R2 ;  /* 0x0000b40084007a23 */ /* 0x004fc80000010802 */
[----:B------:R2:W1:Y:S03]  /*3e70*/  MUFU.EX2 R236, R0 ;  /* 0x0000000000ec7308 */ /* 0x0004660000000800 */
[C---:B------:R-:W-:Y:S01]  /*3e80*/  HMMA.16816.F32.BF16 R64, R8.reuse, R34, R56 ;  /* 0x000000220840723c */ /* 0x040fe20000041838 */
[----:B------:R-:W-:Y:S07]  /*3e90*/  LDSM.16.MT88.4 R32, [R214+0x1100] ;  /* 0x00110000d620783b */ /* 0x000fee0000004200 */
[----:B------:R-:W-:Y:S01]  /*3ea0*/  HMMA.16816.F32.BF16 R60, R8, R28, R48 ;  /* 0x0000001c083c723c */ /* 0x000fe20000041830 */
[----:B--2---:R-:W-:-:S07]  /*3eb0*/  FFMA.FTZ R0, R136, c[0x0][0x2d0], -R6 ;  /* 0x0000b40088007a23 */ /* 0x004fce0000010806 */
[C---:B------:R-:W-:Y:S01]  /*3ec0*/  HMMA.16816.F32.BF16 R48, R8.reuse, R24, R52 ;  /* 0x000000180830723c */ /* 0x040fe20000041834 */
[----:B------:R2:W-:Y:S07]  /*3ed0*/  MUFU.EX2 R192, R0 ;  /* 0x0000000000c07308 */ /* 0x0005ee0000000800 */
[C---:B------:R-:W-:Y:S01]  /*3ee0*/  HMMA.16816.F32.BF16 R56, R8.reuse, R26, R72 ;  /* 0x0000001a0838723c */ /* 0x040fe20000041848 */
[----:B------:R-:W1:Y:S07]  /*3ef0*/  LDSM.16.MT88.4 R24, [R217+0x1100] ;  /* 0x00110000d918783b */ /* 0x000e6e0000004200 */
[----:B------:R-:W-:Y:S01]  /*3f00*/  HMMA.16816.F32.BF16 R44, R8, R30, R44 ;  /* 0x0000001e082c723c */ /* 0x000fe2000004182c */
[----:B------:R-:W1:Y:S01]  /*3f10*/  LDSM.16.MT88.4 R28, [R216+0x1100] ;  /* 0x00110000d81c783b */ /* 0x000e620000004200 */
[----:B--2---:R-:W-:-:S04]  /*3f20*/  FFMA.FTZ R0, R138, c[0x0][0x2d0], -R6 ;  /* 0x0000b4008a007a23 */ /* 0x004fc80000010806 */
[----:B------:R2:W1:Y:S02]  /*3f30*/  MUFU.EX2 R182, R0 ;  /* 0x0000000000b67308 */ /* 0x0004640000000800 */
[C---:B----4-:R-:W-:Y:S08]  /*3f40*/  HMMA.16816.F32.BF16 R112, R8.reuse, R22, R88 ;  /* 0x000000160870723c */ /* 0x050ff00000041858 */
[----:B------:R-:W-:Y:S01]  /*3f50*/  HMMA.16816.F32.BF16 R124, R8, R40, R100 ;  /* 0x00000028087c723c */ /* 0x000fe20000041864 */
[----:B--2---:R-:W-:-:S07]  /*3f60*/  FFMA.FTZ R0, R137, c[0x0][0x2d0], -R6 ;  /* 0x0000b40089007a23 */ /* 0x004fce0000010806 */
[C---:B------:R-:W-:Y:S01]  /*3f70*/  HMMA.16816.F32.BF16 R108, R8.reuse, R20, R84 ;  /* 0x00000014086c723c */ /* 0x040fe20000041854 */
[----:B------:R-:W2:Y:S01]  /*3f80*/  LDSM.16.MT88.4 R20, [R213+0x5100] ;  /* 0x00510000d514783b */ /* 0x000ea20000004200 */
[----:B------:R4:W-:Y:S06]  /*3f90*/  MUFU.EX2 R181, R0 ;  /* 0x0000000000b57308 */ /* 0x0009ec0000000800 */
[C---:B------:R-:W-:Y:S08]  /*3fa0*/  HMMA.16816.F32.BF16 R132, R8.reuse, R42, R104 ;  /* 0x0000002a0884723c */ /* 0x040ff00000041868 */
[----:B-----5:R-:W-:Y:S01]  /*3fb0*/  HMMA.16816.F32.BF16 R100, R8, R16, R96 ;  /* 0x000000100864723c */ /* 0x020fe20000041860 */
[----:B----4-:R-:W-:-:S04]  /*3fc0*/  FFMA.FTZ R0, R139, c[0x0][0x2d0], -R6 ;  /* 0x0000b4008b007a23 */ /* 0x010fc80000010806 */
[----:B------:R4:W5:Y:S03]  /*3fd0*/  MUFU.EX2 R183, R0 ;  /* 0x0000000000b77308 */ /* 0x0009660000000800 */
[C---:B------:R-:W-:Y:S01]  /*3fe0*/  HMMA.16816.F32.BF16 R92, R8.reuse, R18, R92 ;  /* 0x00000012085c723c */ /* 0x040fe2000004185c */
[----:B------:R-:W-:Y:S07]  /*3ff0*/  LDSM.16.MT88.4 R16, [R217+0x5100] ;  /* 0x00510000d910783b */ /* 0x000fee0000004200 */
[----:B-1----:R-:W-:Y:S01]  /*4000*/  HMMA.16816.F32.BF16 R88, R8, R12, R116 ;  /* 0x0000000c0858723c */ /* 0x002fe20000041874 */
[----:B----4-:R-:W-:-:S07]  /*4010*/  FFMA.FTZ R0, R149, c[0x0][0x2d0], -R2 ;  /* 0x0000b40095007a23 */ /* 0x010fce0000010802 */
[----:B------:R-:W-:Y:S01]  /*4020*/  HMMA.16816.F32.BF16 R72, R8, R14, R80 ;  /* 0x0000000e0848723c */ /* 0x000fe20000041850 */
[----:B------:R-:W-:Y:S01]  /*4030*/  LDSM.16.MT88.4 R12, [R216+0x5100] ;  /* 0x00510000d80c783b */ /* 0x000fe20000004200 */
[----:B------:R-:W-:Y:S02]  /*4040*/  IMAD.MOV.U32 R119, RZ, RZ, R180 ;  /* 0x000000ffff777224 */ /* 0x000fe400078e00b4 */
[----:B------:R1:W-:Y:S01]  /*4050*/  MUFU.EX2 R180, R0 ;  /* 0x0000000000b47308 */ /* 0x0003e20000000800 */
[----:B------:R-:W-:Y:S02]  /*4060*/  IMAD.MOV.U32 R118, RZ, RZ, R179 ;  /* 0x000000ffff767224 */ /* 0x000fe400078e00b3 */
[----:B------:R-:W-:Y:S01]  /*4070*/  F2FP.BF16.PACK_AB R8, R241, R243 ;  /* 0x000000f3f108723e */ /* 0x000fe200000010ff */
[----:B------:R-:W-:Y:S01]  /*4080*/  IMAD.MOV.U32 R117, RZ, RZ, R169 ;  /* 0x000000ffff757224 */ /* 0x000fe200078e00a9 */
[----:B------:R-:W-:Y:S01]  /*4090*/  F2FP.BF16.PACK_AB R10, R242, R240 ;  /* 0x000000f0f20a723e */ /* 0x000fe200000010ff */
[----:B------:R-:W-:Y:S01]  /*40a0*/  IMAD.MOV.U32 R116, RZ, RZ, R168 ;  /* 0x000000ffff747224 */ /* 0x000fe200078e00a8 */
[----:B------:R-:W-:-:S02]  /*40b0*/  F2FP.BF16.PACK_AB R9, R238, R239 ;  /* 0x000000efee09723e */ /* 0x000fc400000010ff */
[----:B------:R-:W-:-:S07]  /*40c0*/  F2FP.BF16.PACK_AB R11, R236, R237 ;  /* 0x000000edec0b723e */ /* 0x000fce00000010ff */
[----:B---3--:R-:W-:Y:S01]  /*40d0*/  HMMA.16816.F32.BF16 R84, R8, R36, R128 ;  /* 0x000000240854723c */ /* 0x008fe20000041880 */
[----:B-1----:R-:W-:-:S04]  /*40e0*/  FFMA.FTZ R0, R148, c[0x0][0x2d0], -R2 ;  /* 0x0000b40094007a23 */ /* 0x002fc80000010802 */
[----:B------:R1:W3:Y:S02]  /*40f0*/  MUFU.EX2 R179, R0 ;  /* 0x0000000000b37308 */ /* 0x0002e40000000800 */
[----:B------:R-:W-:Y:S01]  /*4100*/  IMAD.MOV.U32 R131, RZ, RZ, R162 ;  /* 0x000000ffff837224 */ /* 0x000fe200078e00a2 */
[----:B------:R-:W-:Y:S01]  /*4110*/  HMMA.16816.F32.BF16 R80, R8, R38, R120 ;  /* 0x000000260850723c */ /* 0x000fe20000041878 */
[----:B------:R-:W4:Y:S01]  /*4120*/  LDSM.16.MT88.4 R36, [R214+0x5100] ;  /* 0x00510000d624783b */ /* 0x000f220000004200 */
[----:B------:R-:W-:Y:S02]  /*4130*/  IMAD.MOV.U32 R130, RZ, RZ, R161 ;  /* 0x000000ffff827224 */ /* 0x000fe400078e00a1 */
[----:B------:R-:W-:-:S03]  /*4140*/  IMAD.MOV.U32 R129, RZ, RZ, R160 ;  /* 0x000000ffff817224 */ /* 0x000fc600078e00a0 */
[----:B------:R-:W-:Y:S01]  /*4150*/  IMAD.MOV.U32 R122, RZ, RZ, R71 ;  /* 0x000000ffff7a7224 */ /* 0x000fe200078e0047 */
[C---:B------:R-:W-:Y:S01]  /*4160*/  HMMA.16816.F32.BF16 R52, R8.reuse, R26, R44 ;  /* 0x0000001a0834723c */ /* 0x040fe2000004182c */
[----:B------:R-:W-:Y:S02]  /*4170*/  IMAD.MOV.U32 R71, RZ, RZ, R163 ;  /* 0x000000ffff477224 */ /* 0x000fe400078e00a3 */
[----:B------:R-:W-:Y:S02]  /*4180*/  IMAD.MOV.U32 R123, RZ, RZ, R131 ;  /* 0x000000ffff7b7224 */ /* 0x000fe400078e0083 */
[----:B-1----:R-:W-:Y:S02]  /*4190*/  FFMA.FTZ R0, R150, c[0x0][0x2d0], -R2 ;  /* 0x0000b40096007a23 */ /* 0x002fe40000010802 */
[----:B------:R-:W-:Y:S01]  /*41a0*/  IMAD.MOV.U32 R131, RZ, RZ, R116 ;  /* 0x000000ffff837224 */ /* 0x000fe200078e0074 */
[C---:B------:R-:W-:Y:S08]  /*41b0*/  HMMA.16816.F32.BF16 R44, R8.reuse, R28, R48 ;  /* 0x0000001c082c723c */ /* 0x040ff00000041830 */
[C---:B------:R-:W-:Y:S01]  /*41c0*/  HMMA.16816.F32.BF16 R40, R8.reuse, R30, R56 ;  /* 0x0000001e0828723c */ /* 0x040fe20000041838 */
[----:B------:R-:W1:Y:S07]  /*41d0*/  LDSM.16.MT88.4 R28, [R213+0x1900] ;  /* 0x00190000d51c783b */ /* 0x000e6e0000004200 */
[C---:B------:R-:W-:Y:S01]  /*41e0*/  HMMA.16816.F32.BF16 R60, R8.reuse, R24, R60 ;  /* 0x00000018083c723c */ /* 0x040fe2000004183c */
[----:B------:R-:W1:Y:S07]  /*41f0*/  LDSM.16.MT88.4 R24, [R214+0x1900] ;  /* 0x00190000d618783b */ /* 0x000e6e0000004200 */
[C---:B--2---:R-:W-:Y:S08]  /*4200*/  HMMA.16816.F32.BF16 R96, R8.reuse, R20, R108 ;  /* 0x000000140860723c */ /* 0x044ff0000004186c */
[C---:B----4-:R-:W-:Y:S07]  /*4210*/  HMMA.16816.F32.BF16 R108, R8.reuse, R36, R124 ;  /* 0x00000024086c723c */ /* 0x050fee000004187c */
[----:B------:R-:W-:Y:S01]  /*4220*/  IMAD.MOV.U32 R124, RZ, RZ, R119 ;  /* 0x000000ffff7c7224 */ /* 0x000fe200078e0077 */
[----:B------:R-:W-:Y:S01]  /*4230*/  HMMA.16816.F32.BF16 R76, R8, R32, R76 ;  /* 0x00000020084c723c */ /* 0x000fe2000004184c */
[----:B------:R-:W-:-:S02]  /*4240*/  IMAD.MOV.U32 R119, RZ, RZ, R4 ;  /* 0x000000ffff777224 */ /* 0x000fc400078e0004 */
[----:B------:R2:W-:Y:S01]  /*4250*/  MUFU.EX2 R4, R0 ;  /* 0x0000000000047308 */ /* 0x0005e20000000800 */
[----:B------:R-:W-:Y:S02]  /*4260*/  IMAD.MOV.U32 R125, RZ, RZ, R118 ;  /* 0x000000ffff7d7224 */ /* 0x000fe400078e0076 */
[----:B------:R-:W-:Y:S02]  /*4270*/  IMAD.MOV.U32 R118, RZ, RZ, R178 ;  /* 0x000000ffff767224 */ /* 0x000fe400078e00b2 */
[----:B------:R-:W-:Y:S01]  /*4280*/  HMMA.16816.F32.BF16 R64, R8, R34, R64 ;  /* 0x000000220840723c */ /* 0x000fe20000041840 */
[----:B------:R-:W-:Y:S01]  /*4290*/  LDSM.16.MT88.4 R32, [R216+0x1900] ;  /* 0x00190000d820783b */ /* 0x000fe20000004200 */
[----:B------:R-:W-:Y:S02]  /*42a0*/  IMAD.MOV.U32 R128, RZ, RZ, R118 ;  /* 0x000000ffff807224 */ /* 0x000fe400078e0076 */
[----:B------:R-:W-:Y:S02]  /*42b0*/  IMAD.MOV.U32 R127, RZ, RZ, R69 ;  /* 0x000000ffff7f7224 */ /* 0x000fe400078e0045 */
[----:B------:R-:W-:-:S02]  /*42c0*/  IMAD.MOV.U32 R126, RZ, RZ, R7 ;  /* 0x000000ffff7e7224 */ /* 0x000fc400078e0007 */
[----:B------:R-:W-:Y:S01]  /*42d0*/  HMMA.16816.F32.BF16 R104, R8, R22, R112 ;  /* 0x000000160868723c */ /* 0x000fe20000041870 */
[----:B------:R-:W4:Y:S01]  /*42e0*/  LDSM.16.MT88.4 R20, [R217+0x1900] ;  /* 0x00190000d914783b */ /* 0x000f220000004200 */
[----:B--2---:R-:W-:-:S04]  /*42f0*/  FFMA.FTZ R0, R151, c[0x0][0x2d0], -R2 ;  /* 0x0000b40097007a23 */ /* 0x004fc80000010802 */
[----:B------:R2:W1:Y:S02]  /*4300*/  MUFU.EX2 R178, R0 ;  /* 0x0000000000b27308 */ /* 0x0004640000000800 */
[C---:B------:R-:W-:Y:S08]  /*4310*/  HMMA.16816.F32.BF16 R112, R8.reuse, R38, R132 ;  /* 0x000000260870723c */ /* 0x040ff00000041884 */
[----:B------:R-:W-:Y:S01]  /*4320*/  HMMA.16816.F32.BF16 R100, R8, R16, R100 ;  /* 0x000000100864723c */ /* 0x000fe20000041864 */
[----:B--2---:R-:W-:-:S07]  /*4330*/  FFMA.FTZ R0, R153, c[0x0][0x2d0], -R6 ;  /* 0x0000b40099007a23 */ /* 0x004fce0000010806 */
[C---:B------:R-:W-:Y:S01]  /*4340*/  HMMA.16816.F32.BF16 R92, R8.reuse, R18, R92 ;  /* 0x00000012085c723c */ /* 0x040fe2000004185c */
[----:B------:R-:W-:Y:S01]  /*4350*/  LDSM.16.MT88.4 R16, [R213+0x2100] ;  /* 0x00210000d510783b */ /* 0x000fe20000004200 */
[----:B------:R2:W-:Y:S06]  /*4360*/  MUFU.EX2 R169, R0 ;  /* 0x0000000000a97308 */ /* 0x0005ec0000000800 */
[C---:B------:R-:W-:Y:S08]  /*4370*/  HMMA.16816.F32.BF16 R88, R8.reuse, R12, R88 ;  /* 0x0000000c0858723c */ /* 0x040ff00000041858 */
[----:B------:R-:W-:Y:S01]  /*4380*/  HMMA.16816.F32.BF16 R72, R8, R14, R72 ;  /* 0x0000000e0848723c */ /* 0x000fe20000041848 */
[----:B------:R-:W4:Y:S01]  /*4390*/  LDSM.16.MT88.4 R12, [R213+0x5900] ;  /* 0x00590000d50c783b */ /* 0x000f220000004200 */
[----:B--2---:R-:W-:-:S05]  /*43a0*/  FFMA.FTZ R0, R154, c[0x0][0x2d0], -R6 ;  /* 0x0000b4009a007a23 */ /* 0x004fca0000010806 */
[----:B------:R-:W-:Y:S01]  /*43b0*/  F2FP.BF16.PACK_AB R8, R182, R192 ;  /* 0x000000c0b608723e */ /* 0x000fe200000010ff */
[----:B------:R2:W2:Y:S01]  /*43c0*/  MUFU.EX2 R168, R0 ;  /* 0x0000000000a87308 */ /* 0x0004a20000000800 */
[----:B-----5:R-:W-:Y:S02]  /*43d0*/  F2FP.BF16.PACK_AB R10, R183, R181 ;  /* 0x000000b5b70a723e */ /* 0x020fe400000010ff */
[----:B---3--:R-:W-:Y:S02]  /*43e0*/  F2FP.BF16.PACK_AB R9, R179, R180 ;  /* 0x000000b4b309723e */ /* 0x008fe400000010ff */
[----:B-1----:R-:W-:-:S07]  /*43f0*/  F2FP.BF16.PACK_AB R11, R178, R4 ;  /* 0x00000004b20b723e */ /* 0x002fce00000010ff */
[----:B------:R-:W-:Y:S01]  /*4400*/  HMMA.16816.F32.BF16 R84, R8, R28, R84 ;  /* 0x0000001c0854723c */ /* 0x000fe20000041854 */
[----:B--2---:R-:W-:-:S07]  /*4410*/  FFMA.FTZ R0, R152, c[0x0][0x2d0], -R6 ;  /* 0x0000b40098007a23 */ /* 0x004fce0000010806 */
[C---:B------:R-:W-:Y:S01]  /*4420*/  HMMA.16816.F32.BF16 R56, R8.reuse, R30, R80 ;  /* 0x0000001e0838723c */ /* 0x040fe20000041850 */
[----:B------:R-:W1:Y:S01]  /*4430*/  LDSM.16.MT88.4 R28, [R214+0x5900] ;  /* 0x00590000d61c783b */ /* 0x000e620000004200 */
[----:B------:R2:W-:Y:S06]  /*4440*/  MUFU.EX2 R162, R0 ;  /* 0x0000000000a27308 */ /* 0x0005ec0000000800 */
[C---:B------:R-:W-:Y:S08]  /*4450*/  HMMA.16816.F32.BF16 R76, R8.reuse, R24, R76 ;  /* 0x00000018084c723c */ /* 0x040ff0000004184c */
[----:B------:R-:W-:Y:S01]  /*4460*/  HMMA.16816.F32.BF16 R64, R8, R26, R64 ;  /* 0x0000001a0840723c */ /* 0x000fe20000041840 */
[----:B------:R-:W3:Y:S01]  /*4470*/  LDSM.16.MT88.4 R24, [R217+0x5900] ;  /* 0x00590000d918783b */ /* 0x000ee20000004200 */
[----:B--2---:R-:W-:-:S04]  /*4480*/  FFMA.FTZ R0, R155, c[0x0][0x2d0], -R6 ;  /* 0x0000b4009b007a23 */ /* 0x004fc80000010806 */
[----:B------:R2:W5:Y:S02]  /*4490*/  MUFU.EX2 R163, R0 ;  /* 0x0000000000a37308 */ /* 0x0005640000000800 */
[C---:B----4-:R-:W-:Y:S08]  /*44a0*/  HMMA.16816.F32.BF16 R60, R8.reuse, R20, R60 ;  /* 0x00000014083c723c */ /* 0x050ff0000004183c */
[----:B------:R-:W-:Y:S01]  /*44b0*/  HMMA.16816.F32.BF16 R52, R8, R22, R52 ;  /* 0x000000160834723c */ /* 0x000fe20000041834 */
[----:B------:R-:W4:Y:S01]  /*44c0*/  LDSM.16.MT88.4 R20, [R216+0x5900] ;  /* 0x00590000d814783b */ /* 0x000f220000004200 */
[----:B--2---:R-:W-:-:S06]  /*44d0*/  FFMA.FTZ R0, R156, c[0x0][0x2d0], -R2 ;  /* 0x0000b4009c007a23 */ /* 0x004fcc0000010802 */
[C---:B------:R-:W-:Y:S01]  /*44e0*/  HMMA.16816.F32.BF16 R48, R8.reuse, R32, R44 ;  /* 0x000000200830723c */ /* 0x040fe2000004182c */
[----:B------:R2:W-:Y:S07]  /*44f0*/  MUFU.EX2 R161, R0 ;  /* 0x0000000000a17308 */ /* 0x0005ee0000000800 */
[C---:B------:R-:W-:Y:S01]  /*4500*/  HMMA.16816.F32.BF16 R36, R8.reuse, R34, R40 ;  /* 0x000000220824723c */ /* 0x040fe20000041828 */
[----:B------:R-:W-:Y:S07]  /*4510*/  LDSM.16.MT88.4 R32, [R217+0x2100] ;  /* 0x00210000d920783b */ /* 0x000fee0000004200 */
[----:B------:R-:W-:Y:S01]  /*4520*/  HMMA.16816.F32.BF16 R44, R8, R12, R96 ;  /* 0x0000000c082c723c */ /* 0x000fe20000041860 */
[----:B--2---:R-:W-:-:S04]  /*4530*/  FFMA.FTZ R0, R158, c[0x0][0x2d0], -R2 ;  /* 0x0000b4009e007a23 */ /* 0x004fc80000010802 */
[----:B------:R2:W2:Y:S03]  /*4540*/  MUFU.EX2 R160, R0 ;  /* 0x0000000000a07308 */ /* 0x0004a60000000800 */
[C---:B------:R-:W-:Y:S01]  /*4550*/  HMMA.16816.F32.BF16 R40, R8.reuse, R14, R104 ;  /* 0x0000000e0828723c */ /* 0x040fe20000041868 */
[----:B------:R-:W5:Y:S07]  /*4560*/  LDSM.16.MT88.4 R12, [R214+0x2100] ;  /* 0x00210000d60c783b */ /* 0x000f6e0000004200 */
[----:B-1----:R-:W-:Y:S01]  /*4570*/  HMMA.16816.F32.BF16 R80, R8, R28, R108 ;  /* 0x0000001c0850723c */ /* 0x002fe2000004186c */
[----:B--2---:R-:W-:-:S02]  /*4580*/  FFMA.FTZ R0, R159, c[0x0][0x2d0], -R2 ;  /* 0x0000b4009f007a23 */ /* 0x004fc40000010802 */
[----:B------:R-:W-:-:S05]  /*4590*/  IMAD.MOV.U32 R159, RZ, RZ, R129 ;  /* 0x000000ffff9f7224 */ /* 0x000fca00078e0081 */
[C---:B------:R-:W-:Y:S01]  /*45a0*/  HMMA.16816.F32.BF16 R104, R8.reuse, R30, R112 ;  /* 0x0000001e0868723c */ /* 0x040fe20000041870 */
[----:B------:R1:W-:Y:S01]  /*45b0*/  MUFU.EX2 R158, R0 ;  /* 0x00000000009e7308 */ /* 0x0003e20000000800 */
[----:B------:R-:W-:Y:S01]  /*45c0*/  IMAD.MOV.U32 R129, RZ, RZ, R119 ;  /* 0x000000ffff817224 */ /* 0x000fe200078e0077 */
[----:B------:R-:W2:Y:S05]  /*45d0*/  LDSM.16.MT88.4 R28, [R216+0x2100] ;  /* 0x00210000d81c783b */ /* 0x000eaa0000004200 */
[C---:B---3--:R-:W-:Y:S08]  /*45e0*/  HMMA.16816.F32.BF16 R112, R8.reuse, R26, R92 ;  /* 0x0000001a0870723c */ /* 0x048ff0000004185c */
[----:B----4-:R-:W-:Y:S01]  /*45f0*/  HMMA.16816.F32.BF16 R108, R8, R20, R88 ;  /* 0x00000014086c723c */ /* 0x010fe20000041858 */
[----:B-1----:R-:W-:-:S02]  /*4600*/  FFMA.FTZ R0, R157, c[0x0][0x2d0], -R2 ;  /* 0x0000b4009d007a23 */ /* 0x002fc40000010802 */
[----:B------:R-:W-:Y:S02]  /*4610*/  IMAD.MOV.U32 R157, RZ, RZ, R130 ;  /* 0x000000ffff9d7224 */ /* 0x000fe400078e0082 */
[----:B------:R-:W-:Y:S01]  /*4620*/  IMAD.MOV.U32 R130, RZ, RZ, R117 ;  /* 0x000000ffff827224 */ /* 0x000fe200078e0075 */
[----:B------:R1:W3:Y:S02]  /*4630*/  MUFU.EX2 R156, R0 ;  /* 0x00000000009c7308 */ /* 0x0002e40000000800 */
[C---:B------:R-:W-:Y:S01]  /*4640*/  HMMA.16816.F32.BF16 R116, R8.reuse, R24, R100 ;  /* 0x000000180874723c */ /* 0x040fe20000041864 */
[----:B------:R-:W4:Y:S07]  /*4650*/  LDSM.16.MT88.4 R24, [R213+0x6100] ;  /* 0x00610000d518783b */ /* 0x000f2e0000004200 */
[----:B------:R-:W-:Y:S01]  /*4660*/  HMMA.16816.F32.BF16 R96, R8, R22, R72 ;  /* 0x000000160860723c */ /* 0x000fe20000041848 */
[----:B------:R-:W2:Y:S01]  /*4670*/  LDSM.16.MT88.4 R20, [R214+0x6100] ;  /* 0x00610000d614783b */ /* 0x000ea20000004200 */
[----:B-1----:R-:W-:-:S05]  /*4680*/  FFMA.FTZ R0, R170, c[0x0][0x2d0], -R6 ;  /* 0x0000b400aa007a23 */ /* 0x002fca0000010806 */
[----:B------:R-:W-:Y:S01]  /*4690*/  F2FP.BF16.PACK_AB R8, R168, R169 ;  /* 0x000000a9a808723e */ /* 0x000fe200000010ff */
[----:B------:R-:W-:Y:S01]  /*46a0*/  IMAD.MOV.U32 R170, RZ, RZ, R122 ;  /* 0x000000ffffaa7224 */ /* 0x000fe200078e007a */
[----:B-----5:R-:W-:Y:S01]  /*46b0*/  F2FP.BF16.PACK_AB R10, R163, R162 ;  /* 0x000000a2a30a723e */ /* 0x020fe200000010ff */
[----:B------:R1:W-:Y:S01]  /*46c0*/  MUFU.EX2 R155, R0 ;  /* 0x00000000009b7308 */ /* 0x0003e20000000800 */
[----:B------:R-:W-:Y:S02]  /*46d0*/  F2FP.BF16.PACK_AB R9, R160, R161 ;  /* 0x000000a1a009723e */ /* 0x000fe400000010ff */
[----:B---3--:R-:W-:-:S07]  /*46e0*/  F2FP.BF16.PACK_AB R11, R156, R158 ;  /* 0x0000009e9c0b723e */ /* 0x008fce00000010ff */
[----:B------:R-:W-:Y:S01]  /*46f0*/  HMMA.16816.F32.BF16 R100, R8, R16, R84 ;  /* 0x000000100864723c */ /* 0x000fe20000041854 */
[----:B-1----:R-:W-:-:S07]  /*4700*/  FFMA.FTZ R0, R172, c[0x0][0x2d0], -R6 ;  /* 0x0000b400ac007a23 */ /* 0x002fce0000010806 */
[----:B------:R-:W-:Y:S01]  /*4710*/  HMMA.16816.F32.BF16 R92, R8, R18, R56 ;  /* 0x00000012085c723c */ /* 0x000fe20000041838 */
[----:B------:R-:W1:Y:S01]  /*4720*/  LDSM.16.MT88.4 R16, [R217+0x6100] ;  /* 0x00610000d910783b */ /* 0x000e620000004200 */
[----:B------:R3:W5:Y:S01]  /*4730*/  MUFU.EX2 R154, R0 ;  /* 0x00000000009a7308 */ /* 0x0007620000000800 */
[----:B------:R-:W-:-:S05]  /*4740*/  IMAD.MOV.U32 R172, RZ, RZ, R123 ;  /* 0x000000ffffac7224 */ /* 0x000fca00078e007b */
[C---:B------:R-:W-:Y:S08]  /*4750*/  HMMA.16816.F32.BF16 R88, R8.reuse, R12, R76 ;  /* 0x0000000c0858723c */ /* 0x040ff0000004184c */
[----:B------:R-:W-:Y:S01]  /*4760*/  HMMA.16816.F32.BF16 R84, R8, R14, R64 ;  /* 0x0000000e0854723c */ /* 0x000fe20000041840 */
[----:B------:R-:W1:Y:S01]  /*4770*/  LDSM.16.MT88.4 R12, [R216+0x6100] ;  /* 0x00610000d80c783b */ /* 0x000e620000004200 */
[----:B---3--:R-:W-:-:S02]  /*4780*/  FFMA.FTZ R0, R171, c[0x0][0x2d0], -R6 ;  /* 0x0000b400ab007a23 */ /* 0x008fc40000010806 */
[----:B------:R-:W-:Y:S02]  /*4790*/  IMAD.MOV.U32 R171, RZ, RZ, R128 ;  /* 0x000000ffffab7224 */ /* 0x000fe400078e0080 */
[----:B------:R3:W-:Y:S02]  /*47a0*/  MUFU.EX2 R153, R0 ;  /* 0x0000000000997308 */ /* 0x0007e40000000800 */
[C---:B------:R-:W-:Y:S08]  /*47b0*/  HMMA.16816.F32.BF16 R76, R8.reuse, R32, R60 ;  /* 0x00000020084c723c */ /* 0x040ff0000004183c */
[----:B------:R-:W-:Y:S01]  /*47c0*/  HMMA.16816.F32.BF16 R72, R8, R34, R52 ;  /* 0x000000220848723c */ /* 0x000fe20000041834 */
[----:B------:R-:W1:Y:S01]  /*47d0*/  LDSM.16.MT88.4 R32, [R213+0x2900] ;  /* 0x00290000d520783b */ /* 0x000e620000004200 */
[----:B---3--:R-:W-:-:S06]  /*47e0*/  FFMA.FTZ R0, R173, c[0x0][0x2d0], -R6 ;  /* 0x0000b400ad007a23 */ /* 0x008fcc0000010806 */
[C---:B--2---:R-:W-:Y:S01]  /*47f0*/  HMMA.16816.F32.BF16 R64, R8.reuse, R28, R48 ;  /* 0x0000001c0840723c */ /* 0x044fe20000041830 */
[----:B------:R-:W-:Y:S01]  /*4800*/  IMAD.MOV.U32 R173, RZ, RZ, R129 ;  /* 0x000000ffffad7224 */ /* 0x000fe200078e0081 */
[----:B------:R2:W3:Y:S06]  /*4810*/  MUFU.EX2 R152, R0 ;  /* 0x0000000000987308 */ /* 0x0004ec0000000800 */
[C---:B----4-:R-:W-:Y:S08]  /*4820*/  HMMA.16816.F32.BF16 R44, R8.reuse, R24, R44 ;  /* 0x00000018082c723c */ /* 0x050ff0000004182c */
[----:B------:R-:W-:Y:S01]  /*4830*/  HMMA.16816.F32.BF16 R48, R8, R26, R40 ;  /* 0x0000001a0830723c */ /* 0x000fe20000041828 */
[----:B------:R-:W4:Y:S01]  /*4840*/  LDSM.16.MT88.4 R24, [R217+0x2900] ;  /* 0x00290000d918783b */ /* 0x000f220000004200 */
[----:B--2---:R-:W-:-:S02]  /*4850*/  FFMA.FTZ R0, R174, c[0x0][0x2d0], -R2 ;  /* 0x0000b400ae007a23 */ /* 0x004fc40000010802 */
[----:B------:R-:W-:Y:S02]  /*4860*/  IMAD.MOV.U32 R174, RZ, RZ, R130 ;  /* 0x000000ffffae7224 */ /* 0x000fe400078e0082 */
[----:B------:R2:W-:Y:S02]  /*4870*/  MUFU.EX2 R151, R0 ;  /* 0x0000000000977308 */ /* 0x0005e40000000800 */
[C---:B------:R-:W-:Y:S01]  /*4880*/  HMMA.16816.F32.BF16 R56, R8.reuse, R30, R36 ;  /* 0x0000001e0838723c */ /* 0x040fe20000041824 */
[----:B------:R-:W3:Y:S07]  /*4890*/  LDSM.16.MT88.4 R28, [R214+0x2900] ;  /* 0x00290000d61c783b */ /* 0x000eee0000004200 */
[----:B------:R-:W-:Y:S01]  /*48a0*/  HMMA.16816.F32.BF16 R40, R8, R20, R80 ;  /* 0x000000140828723c */ /* 0x000fe20000041850 */
[----:B--2---:R-:W-:-:S07]  /*48b0*/  FFMA.FTZ R0, R176, c[0x0][0x2d0], -R2 ;  /* 0x0000b400b0007a23 */ /* 0x004fce0000010802 */
[C---:B-1----:R-:W-:Y:S01]  /*48c0*/  HMMA.16816.F32.BF16 R60, R8.reuse, R18, R112 ;  /* 0x00000012083c723c */ /* 0x042fe20000041870 */
[----:B------:R-:W-:Y:S01]  /*48d0*/  IMAD.MOV.U32 R176, RZ, RZ, R131 ;  /* 0x000000ffffb07224 */ /* 0x000fe200078e0083 */
[----:B------:R1:W2:Y:S06]  /*48e0*/  MUFU.EX2 R150, R0 ;  /* 0x0000000000967308 */ /* 0x0002ac0000000800 */
[C---:B------:R-:W-:Y:S01]  /*48f0*/  HMMA.16816.F32.BF16 R36, R8.reuse, R22, R104 ;  /* 0x000000160824723c */ /* 0x040fe20000041868 */
[----:B------:R-:W4:Y:S07]  /*4900*/  LDSM.16.MT88.4 R20, [R216+0x2900] ;  /* 0x00290000d814783b */ /* 0x000f2e0000004200 */
[----:B------:R-:W-:Y:S01]  /*4910*/  HMMA.16816.F32.BF16 R52, R8, R16, R116 ;  /* 0x000000100834723c */ /* 0x000fe20000041874 */
[----:B------:R-:W-:Y:S01]  /*4920*/  LDSM.16.MT88.4 R16, [R214+0x6900] ;  /* 0x00690000d610783b */ /* 0x000fe20000004200 */
[----:B-1----:R-:W-:-:S02]  /*4930*/  FFMA.FTZ R0, R175, c[0x0][0x2d0], -R2 ;  /* 0x0000b400af007a23 */ /* 0x002fc40000010802 */
[----:B------:R-:W-:Y:S02]  /*4940*/  IMAD.MOV.U32 R175, RZ, RZ, R71 ;  /* 0x000000ffffaf7224 */ /* 0x000fe400078e0047 */
[----:B------:R1:W-:Y:S02]  /*4950*/  MUFU.EX2 R149, R0 ;  /* 0x0000000000957308 */ /* 0x0003e40000000800 */
[C---:B------:R-:W-:Y:S08]  /*4960*/  HMMA.16816.F32.BF16 R112, R8.reuse, R12, R108 ;  /* 0x0000000c0870723c */ /* 0x040ff0000004186c */
[----:B------:R-:W-:Y:S01]  /*4970*/  HMMA.16816.F32.BF16 R80, R8, R14, R96 ;  /* 0x0000000e0850723c */ /* 0x000fe20000041860 */
[----:B------:R-:W4:Y:S01]  /*4980*/  LDSM.16.MT88.4 R12, [R213+0x6900] ;  /* 0x00690000d50c783b */ /* 0x000f220000004200 */
[----:B-1----:R-:W-:-:S05]  /*4990*/  FFMA.FTZ R0, R177, c[0x0][0x2d0], -R2 ;  /* 0x0000b400b1007a23 */ /* 0x002fca0000010802 */
[----:B-----5:R-:W-:Y:S01]  /*49a0*/  F2FP.BF16.PACK_AB R8, R154, R155 ;  /* 0x0000009b9a08723e */ /* 0x020fe200000010ff */
[----:B------:R-:W-:Y:S01]  /*49b0*/  IMAD.MOV.U32 R177, RZ, RZ, R70 ;  /* 0x000000ffffb17224 */ /* 0x000fe200078e0046 */
[----:B---3--:R-:W-:Y:S01]  /*49c0*/  F2FP.BF16.PACK_AB R10, R152, R153 ;  /* 0x00000099980a723e */ /* 0x008fe200000010ff */
[----:B------:R-:W1:Y:S01]  /*49d0*/  MUFU.EX2 R148, R0 ;  /* 0x0000000000947308 */ /* 0x000e620000000800 */
[----:B--2---:R-:W-:Y:S02]  /*49e0*/  F2FP.BF16.PACK_AB R9, R150, R151 ;  /* 0x000000979609723e */ /* 0x004fe400000010ff */
[----:B-1----:R-:W-:Y:S01]  /*49f0*/  F2FP.BF16.PACK_AB R11, R148, R149 ;  /* 0x00000095940b723e */ /* 0x002fe200000010ff */
[----:B------:R-:W-:-:S04]  /*4a00*/  FFMA.FTZ R0, R193, c[0x0][0x2d0], -R6 ;  /* 0x0000b400c1007a23 */ /* 0x000fc80000010806 */
[----:B------:R1:W-:Y:S02]  /*4a10*/  MUFU.EX2 R139, R0 ;  /* 0x00000000008b7308 */ /* 0x0003e40000000800 */
[C---:B------:R-:W-:Y:S08]  /*4a20*/  HMMA.16816.F32.BF16 R116, R8.reuse, R34, R92 ;  /* 0x000000220874723c */ /* 0x040ff0000004185c */
[----:B----4-:R-:W-:Y:S01]  /*4a30*/  HMMA.16816.F32.BF16 R96, R8, R24, R76 ;  /* 0x000000180860723c */ /* 0x010fe2000004184c */
[----:B-1----:R-:W-:-:S07]  /*4a40*/  FFMA.FTZ R0, R194, c[0x0][0x2d0], -R6 ;  /* 0x0000b400c2007a23 */ /* 0x002fce0000010806 */
[C---:B------:R-:W-:Y:S01]  /*4a50*/  HMMA.16816.F32.BF16 R92, R8.reuse, R26, R72 ;  /* 0x0000001a085c723c */ /* 0x040fe20000041848 */
[----:B------:R-:W1:Y:S01]  /*4a60*/  LDSM.16.MT88.4 R24, [R217+0x6900] ;  /* 0x00690000d918783b */ /* 0x000e620000004200 */
[----:B------:R2:W3:Y:S06]  /*4a70*/  MUFU.EX2 R138, R0 ;  /* 0x00000000008a7308 */ /* 0x0004ec0000000800 */
[C---:B------:R-:W-:Y:S01]  /*4a80*/  HMMA.16816.F32.BF16 R108, R8.reuse, R32, R100 ;  /* 0x00000020086c723c */ /* 0x040fe20000041864 */
[----:B------:R-:W4:Y:S07]  /*4a90*/  LDSM.16.MT88.4 R32, [R216+0x6900] ;  /* 0x00690000d820783b */ /* 0x000f2e0000004200 */
[----:B------:R-:W-:Y:S01]  /*4aa0*/  HMMA.16816.F32.BF16 R104, R8, R28, R88 ;  /* 0x0000001c0868723c */ /* 0x000fe20000041858 */
[----:B--2---:R-:W-:-:S04]  /*4ab0*/  FFMA.FTZ R0, R195, c[0x0][0x2d0], -R6 ;  /* 0x0000b400c3007a23 */ /* 0x004fc80000010806 */
[----:B------:R2:W-:Y:S03]  /*4ac0*/  MUFU.EX2 R137, R0 ;  /* 0x0000000000897308 */ /* 0x0005e60000000800 */
[C---:B------:R-:W-:Y:S08]  /*4ad0*/  HMMA.16816.F32.BF16 R88, R8.reuse, R20, R64 ;  /* 0x000000140858723c */ /* 0x040ff00000041840 */
[----:B------:R-:W-:Y:S01]  /*4ae0*/  HMMA.16816.F32.BF16 R64, R8, R14, R48 ;  /* 0x0000000e0840723c */ /* 0x000fe20000041830 */
[----:B--2---:R-:W-:-:S07]  /*4af0*/  FFMA.FTZ R0, R204, c[0x0][0x2d0], -R6 ;  /* 0x0000b400cc007a23 */ /* 0x004fce0000010806 */
[C---:B------:R-:W-:Y:S01]  /*4b00*/  HMMA.16816.F32.BF16 R76, R8.reuse, R12, R44 ;  /* 0x0000000c084c723c */ /* 0x040fe2000004182c */
[----:B------:R-:W-:Y:S01]  /*4b10*/  LDSM.16.MT88.4 R12, [R216+0x3100] ;  /* 0x00310000d80c783b */ /* 0x000fe20000004200 */
[----:B------:R2:W5:Y:S06]  /*4b20*/  MUFU.EX2 R136, R0 ;  /* 0x0000000000887308 */ /* 0x00056c0000000800 */
[C---:B-1----:R-:W-:Y:S08]  /*4b30*/  HMMA.16816.F32.BF16 R48, R8.reuse, R24, R52 ;  /* 0x000000180830723c */ /* 0x042ff00000041834 */
[----:B------:R-:W-:Y:S01]  /*4b40*/  HMMA.16816.F32.BF16 R52, R8, R26, R60 ;  /* 0x0000001a0834723c */ /* 0x000fe2000004183c */
[----:B------:R-:W1:Y:S01]  /*4b50*/  LDSM.16.MT88.4 R24, [R213+0x7100] ;  /* 0x00710000d518783b */ /* 0x000e620000004200 */
[----:B--2---:R-:W-:-:S04]  /*4b60*/  FFMA.FTZ R0, R206, c[0x0][0x2d0], -R2 ;  /* 0x0000b400ce007a23 */ /* 0x004fc80000010802 */
[----:B------:R2:W-:Y:S02]  /*4b70*/  MUFU.EX2 R71, R0 ;  /* 0x0000000000477308 */ /* 0x0005e40000000800 */
[C---:B------:R-:W-:Y:S01]  /*4b80*/  HMMA.16816.F32.BF16 R100, R8.reuse, R30, R84 ;  /* 0x0000001e0864723c */ /* 0x040fe20000041854 */
[----:B------:R-:W-:Y:S07]  /*4b90*/  LDSM.16.MT88.4 R28, [R213+0x3100] ;  /* 0x00310000d51c783b */ /* 0x000fee0000004200 */
[----:B------:R-:W-:Y:S01]  /*4ba0*/  HMMA.16816.F32.BF16 R84, R8, R22, R56 ;  /* 0x000000160854723c */ /* 0x000fe20000041838 */
[----:B------:R-:W1:Y:S01]  /*4bb0*/  LDSM.16.MT88.4 R20, [R214+0x3100] ;  /* 0x00310000d614783b */ /* 0x000e620000004200 */
[----:B--2---:R-:W-:-:S06]  /*4bc0*/  FFMA.FTZ R0, R205, c[0x0][0x2d0], -R2 ;  /* 0x0000b400cd007a23 */ /* 0x004fcc0000010802 */
[C---:B------:R-:W-:Y:S01]  /*4bd0*/  HMMA.16816.F32.BF16 R56, R8.reuse, R16, R40 ;  /* 0x000000100838723c */ /* 0x040fe20000041828 */
[----:B------:R2:W1:Y:S07]  /*4be0*/  MUFU.EX2 R70, R0 ;  /* 0x0000000000467308 */ /* 0x00046e0000000800 */
[C---:B------:R-:W-:Y:S01]  /*4bf0*/  HMMA.16816.F32.BF16 R40, R8.reuse, R18, R36 ;  /* 0x000000120828723c */ /* 0x040fe20000041824 */
[----:B------:R-:W1:Y:S07]  /*4c00*/  LDSM.16.MT88.4 R16, [R217+0x3100] ;  /* 0x00310000d910783b */ /* 0x000e6e0000004200 */
[----:B----4-:R-:W-:Y:S01]  /*4c10*/  HMMA.16816.F32.BF16 R44, R8, R32, R112 ;  /* 0x00000020082c723c */ /* 0x010fe20000041870 */
[----:B--2---:R-:W-:-:S04]  /*4c20*/  FFMA.FTZ R0, R207, c[0x0][0x2d0], -R2 ;  /* 0x0000b400cf007a23 */ /* 0x004fc80000010802 */
[----:B------:R2:W-:Y:S03]  /*4c30*/  MUFU.EX2 R69, R0 ;  /* 0x0000000000457308 */ /* 0x0005e60000000800 */
[----:B------:R-:W-:Y:S01]  /*4c40*/  HMMA.16816.F32.BF16 R36, R8, R34, R80 ;  /* 0x000000220824723c */ /* 0x000fe20000041850 */
[----:B------:R-:W4:Y:S06]  /*4c50*/  LDSM.16.MT88.4 R32, [R214+0x7100] ;  /* 0x00710000d620783b */ /* 0x000f2c0000004200 */
[----:B---3--:R-:W-:-:S02]  /*4c60*/  F2FP.BF16.PACK_AB R8, R138, R139 ;  /* 0x0000008b8a08723e */ /* 0x008fc400000010ff */
[----:B-----5:R-:W-:Y:S02]  /*4c70*/  F2FP.BF16.PACK_AB R10, R136, R137 ;  /* 0x00000089880a723e */ /* 0x020fe400000010ff */
[----:B-1----:R-:W-:Y:S01]  /*4c80*/  F2FP.BF16.PACK_AB R9, R70, R71 ;  /* 0x000000474609723e */ /* 0x002fe200000010ff */
[----:B--2---:R-:W-:-:S04]  /*4c90*/  FFMA.FTZ R0, R235, c[0x0][0x2d0], -R2 ;  /* 0x0000b400eb007a23 */ /* 0x004fc80000010802 */
[----:B------:R1:W2:Y:S02]  /*4ca0*/  MUFU.EX2 R62, R0 ;  /* 0x00000000003e7308 */ /* 0x0002a40000000800 */
[----:B-1----:R-:W-:Y:S01]  /*4cb0*/  FFMA.FTZ R0, R245, c[0x0][0x2d0], -R6 ;  /* 0x0000b400f5007a23 */ /* 0x002fe20000010806 */
[----:B--2---:R-:W-:-:S05]  /*4cc0*/  F2FP.BF16.PACK_AB R11, R62, R69 ;  /* 0x000000453e0b723e */ /* 0x004fca00000010ff */
[----:B------:R1:W-:Y:S02]  /*4cd0*/  MUFU.EX2 R61, R0 ;  /* 0x00000000003d7308 */ /* 0x0003e40000000800 */
[C---:B------:R-:W-:Y:S08]  /*4ce0*/  HMMA.16816.F32.BF16 R64, R8.reuse, R26, R64 ;  /* 0x0000001a0840723c */ /* 0x040ff00000041840 */
[----:B------:R-:W-:Y:S01]  /*4cf0*/  HMMA.16816.F32.BF16 R128, R8, R24, R76 ;  /* 0x000000180880723c */ /* 0x000fe2000004184c */
[----:B------:R-:W-:Y:S01]  /*4d00*/  LDSM.16.MT88.4 R76, [R213+0x3900] ;  /* 0x00390000d54c783b */ /* 0x000fe20000004200 */
[----:B-1----:R-:W-:-:S04]  /*4d10*/  FFMA.FTZ R0, R246, c[0x0][0x2d0], -R6 ;  /* 0x0000b400f6007a23 */ /* 0x002fc80000010806 */
[----:B------:R1:W2:Y:S02]  /*4d20*/  MUFU.EX2 R60, R0 ;  /* 0x00000000003c7308 */ /* 0x0002a40000000800 */
[C---:B------:R-:W-:Y:S08]  /*4d30*/  HMMA.16816.F32.BF16 R80, R8.reuse, R20, R104 ;  /* 0x000000140850723c */ /* 0x040ff00000041868 */
[----:B------:R-:W-:Y:S01]  /*4d40*/  HMMA.16816.F32.BF16 R96, R8, R16, R96 ;  /* 0x000000100860723c */ /* 0x000fe20000041860 */
[----:B-1----:R-:W-:-:S07]  /*4d50*/  FFMA.FTZ R0, R244, c[0x0][0x2d0], -R6 ;  /* 0x0000b400f4007a23 */ /* 0x002fce0000010806 */
[C---:B------:R-:W-:Y:S01]  /*4d60*/  HMMA.16816.F32.BF16 R104, R8.reuse, R18, R92 ;  /* 0x000000120868723c */ /* 0x040fe2000004185c */
[----:B------:R-:W1:Y:S01]  /*4d70*/  LDSM.16.MT88.4 R16, [R217+0x7100] ;  /* 0x00710000d910783b */ /* 0x000e620000004200 */
[----:B--2---:R-:W-:Y:S01]  /*4d80*/  F2FP.BF16.PACK_AB R132, R60, R61 ;  /* 0x0000003d3c84723e */ /* 0x004fe200000010ff */
[----:B------:R2:W-:Y:S02]  /*4d90*/  MUFU.EX2 R26, R0 ;  /* 0x00000000001a7308 */ /* 0x0005e40000000800 */
[----:B------:R-:W-:Y:S03]  /*4da0*/  LDSM.16.MT88.4 R92, [R217+0x3900] ;  /* 0x00390000d95c783b */ /* 0x000fe60000004200 */
[C---:B------:R-:W-:Y:S08]  /*4db0*/  HMMA.16816.F32.BF16 R112, R8.reuse, R12, R88 ;  /* 0x0000000c0870723c */ /* 0x040ff00000041858 */
[----:B------:R-:W-:Y:S01]  /*4dc0*/  HMMA.16816.F32.BF16 R120, R8, R14, R84 ;  /* 0x0000000e0878723c */ /* 0x000fe20000041854 */
[----:B------:R-:W3:Y:S01]  /*4dd0*/  LDSM.16.MT88.4 R12, [R216+0x7100] ;  /* 0x00710000d80c783b */ /* 0x000ee20000004200 */
[----:B--2---:R-:W-:-:S03]  /*4de0*/  FFMA.FTZ R0, R247, c[0x0][0x2d0], -R6 ;  /* 0x0000b400f7007a23 */ /* 0x004fc60000010806 */
[----:B------:R-:W-:Y:S01]  /*4df0*/  LDSM.16.MT88.4 R84, [R214+0x3900] ;  /* 0x00390000d654783b */ /* 0x000fe20000004200 */
[----:B------:R2:W5:Y:S02]  /*4e00*/  MUFU.EX2 R25, R0 ;  /* 0x0000000000197308 */ /* 0x0005640000000800 */
[C---:B------:R-:W-:Y:S01]  /*4e10*/  HMMA.16816.F32.BF16 R20, R8.reuse, R22, R100 ;  /* 0x000000160814723c */ /* 0x040fe20000041864 */
[----:B------:R-:W3:Y:S07]  /*4e20*/  LDSM.16.MT88.4 R100, [R216+0x3900] ;  /* 0x00390000d864783b */ /* 0x000eee0000004200 */
[----:B------:R-:W-:Y:S01]  /*4e30*/  HMMA.16816.F32.BF16 R72, R8, R28, R108 ;  /* 0x0000001c0848723c */ /* 0x000fe2000004186c */
[----:B------:R-:W3:Y:S01]  /*4e40*/  LDSM.16.MT88.4 R108, [R213+0x7900] ;  /* 0x00790000d56c783b */ /* 0x000ee20000004200 */
[----:B--2---:R-:W-:-:S06]  /*4e50*/  FFMA.FTZ R0, R248, c[0x0][0x2d0], -R2 ;  /* 0x0000b400f8007a23 */ /* 0x004fcc0000010802 */
[C---:B------:R-:W-:Y:S01]  /*4e60*/  HMMA.16816.F32.BF16 R28, R8.reuse, R30, R116 ;  /* 0x0000001e081c723c */ /* 0x040fe20000041874 */
[----:B------:R-:W2:Y:S01]  /*4e70*/  LDSM.16.MT88.4 R116, [R214+0x7900] ;  /* 0x00790000d674783b */ /* 0x000ea20000004200 */
[----:B-----5:R-:W-:Y:S01]  /*4e80*/  F2FP.BF16.PACK_AB R134, R25, R26 ;  /* 0x0000001a1986723e */ /* 0x020fe200000010ff */
[----:B------:R5:W-:Y:S05]  /*4e90*/  MUFU.EX2 R24, R0 ;  /* 0x0000000000187308 */ /* 0x000bea0000000800 */
[C---:B----4-:R-:W-:Y:S08]  /*4ea0*/  HMMA.16816.F32.BF16 R56, R8.reuse, R32, R56 ;  /* 0x000000200838723c */ /* 0x050ff00000041838 */
[----:B------:R-:W-:Y:S01]  /*4eb0*/  HMMA.16816.F32.BF16 R40, R8, R34, R40 ;  /* 0x000000220828723c */ /* 0x000fe20000041828 */
[----:B-----5:R-:W-:-:S04]  /*4ec0*/  FFMA.FTZ R0, R250, c[0x0][0x2d0], -R2 ;  /* 0x0000b400fa007a23 */ /* 0x020fc80000010802 */
[----:B------:R4:W5:Y:S03]  /*4ed0*/  MUFU.EX2 R7, R0 ;  /* 0x0000000000077308 */ /* 0x0009660000000800 */
[C---:B-1----:R-:W-:Y:S08]  /*4ee0*/  HMMA.16816.F32.BF16 R48, R8.reuse, R16, R48 ;  /* 0x000000100830723c */ /* 0x042ff00000041830 */
[----:B------:R-:W-:Y:S01]  /*4ef0*/  HMMA.16816.F32.BF16 R52, R8, R18, R52 ;  /* 0x000000120834723c */ /* 0x000fe20000041834 */
[----:B----4-:R-:W-:-:S07]  /*4f00*/  FFMA.FTZ R0, R249, c[0x0][0x2d0], -R2 ;  /* 0x0000b400f9007a23 */ /* 0x010fce0000010802 */
[----:B---3--:R-:W-:Y:S01]  /*4f10*/  HMMA.16816.F32.BF16 R44, R8, R12, R44 ;  /* 0x0000000c082c723c */ /* 0x008fe2000004182c */
[----:B------:R-:W-:Y:S01]  /*4f20*/  FFMA.FTZ R2, R126, c[0x0][0x2d0], -R2 ;  /* 0x0000b4007e027a23 */ /* 0x000fe20000010802 */
[----:B-----5:R-:W-:Y:S01]  /*4f30*/  F2FP.BF16.PACK_AB R133, R7, R24 ;  /* 0x000000180785723e */ /* 0x020fe200000010ff */
[----:B------:R1:W-:Y:S01]  /*4f40*/  MUFU.EX2 R6, R0 ;  /* 0x0000000000067308 */ /* 0x0003e20000000800 */
[----:B------:R-:W-:-:S04]  /*4f50*/  IMAD.MOV.U32 R126, RZ, RZ, R5 ;  /* 0x000000ffff7e7224 */ /* 0x000fc800078e0005 */
[----:B------:R-:W-:Y:S01]  /*4f60*/  HMMA.16816.F32.BF16 R36, R8, R14, R36 ;  /* 0x0000000e0824723c */ /* 0x000fe20000041824 */
[----:B------:R-:W-:Y:S02]  /*4f70*/  LDSM.16.MT88.4 R8, [R216+0x7900] ;  /* 0x00790000d808783b */ /* 0x000fe40000004200 */
[----:B------:R3:W4:Y:S01]  /*4f80*/  MUFU.EX2 R5, R2 ;  /* 0x0000000200057308 */ /* 0x0007220000000800 */
[----:B-1----:R-:W-:-:S04]  /*4f90*/  FADD.FTZ R0, R175, R177 ;  /* 0x000000b1af007221 */ /* 0x002fc80000010000 */
[----:B------:R-:W-:Y:S02]  /*4fa0*/  FADD.FTZ R0, R173, R0 ;  /* 0x00000000ad007221 */ /* 0x000fe40000010000 */
[----:B---3--:R-:W-:Y:S01]  /*4fb0*/  FADD.FTZ R2, R174, R176 ;  /* 0x000000b0ae027221 */ /* 0x008fe20000010000 */
[----:B----4-:R-:W-:Y:S01]  /*4fc0*/  F2FP.BF16.PACK_AB R135, R5, R6 ;  /* 0x000000060587723e */ /* 0x010fe200000010ff */
[----:B------:R-:W-:Y:S02]  /*4fd0*/  FADD.FTZ R0, R172, R0 ;  /* 0x00000000ac007221 */ /* 0x000fe40000010000 */
[----:B------:R-:W-:Y:S02]  /*4fe0*/  FADD.FTZ R2, R171, R2 ;  /* 0x00000002ab027221 */ /* 0x000fe40000010000 */
[----:B------:R-:W-:Y:S02]  /*4ff0*/  FADD.FTZ R0, R157, R0 ;  /* 0x000000009d007221 */ /* 0x000fe40000010000 */
[----:B------:R-:W-:Y:S01]  /*5000*/  FADD.FTZ R2, R170, R2 ;  /* 0x00000002aa027221 */ /* 0x000fe20000010000 */
[----:B------:R-:W-:Y:S01]  /*5010*/  HMMA.16816.F32.BF16 R88, R132, R92, R96 ;  /* 0x0000005c8458723c */ /* 0x000fe20000041860 */
[----:B------:R-:W-:-:S02]  /*5020*/  FADD.FTZ R0, R124, R0 ;  /* 0x000000007c007221 */ /* 0x000fc40000010000 */
[----:B------:R-:W-:Y:S02]  /*5030*/  FADD.FTZ R2, R159, R2 ;  /* 0x000000029f027221 */ /* 0x000fe40000010000 */
[----:B------:R-:W-:Y:S02]  /*5040*/  FADD.FTZ R0, R125, R0 ;  /* 0x000000007d007221 */ /* 0x000fe40000010000 */
[----:B------:R-:W-:Y:S01]  /*5050*/  FADD.FTZ R2, R251, R2 ;  /* 0x00000002fb027221 */ /* 0x000fe20000010000 */
[----:B------:R-:W-:Y:S01]  /*5060*/  HMMA.16816.F32.BF16 R96, R132, R100, R112 ;  /* 0x000000648460723c */ /* 0x000fe20000041870 */
[----:B------:R-:W-:Y:S02]  /*5070*/  FADD.FTZ R0, R126, R0 ;  /* 0x000000007e007221 */ /* 0x000fe40000010000 */
[----:B------:R-:W-:Y:S02]  /*5080*/  FADD.FTZ R2, R252, R2 ;  /* 0x00000002fc027221 */ /* 0x000fe40000010000 */
[----:B------:R-:W-:-:S02]  /*5090*/  FADD.FTZ R0, R243, R0 ;  /* 0x00000000f3007221 */ /* 0x000fc40000010000 */
[----:B------:R-:W-:Y:S01]  /*50a0*/  FADD.FTZ R2, R127, R2 ;  /* 0x000000027f027221 */ /* 0x000fe20000010000 */
[C---:B------:R-:W-:Y:S01]  /*50b0*/  HMMA.16816.F32.BF16 R92, R132.reuse, R94, R104 ;  /* 0x0000005e845c723c */ /* 0x040fe20000041868 */
[----:B------:R-:W-:Y:S01]  /*50c0*/  FADD.FTZ R0, R241, R0 ;  /* 0x00000000f1007221 */ /* 0x000fe20000010000 */
[----:B------:R-:W1:Y:S01]  /*50d0*/  LDSM.16.MT88.4 R124, [R217+0x7900] ;  /* 0x00790000d97c783b */ /* 0x000e620000004200 */
        /* <DEDUP_REMOVED lines=13> */
[C---:B------:R-:W-:Y:S03]  /*51b0*/  HMMA.16816.F32.BF16 R80, R132.reuse, R84, R80 ;  /* 0x000000548450723c */ /* 0x040fe60000041850 */
        /* <DEDUP_REMOVED lines=8> */
[----:B--2---:R-:W-:Y:S01]  /*5240*/  HMMA.16816.F32.BF16 R112, R132, R116, R56 ;  /* 0x000000748470723c */ /* 0x004fe20000041838 */
[----:B------:R-:W-:Y:S02]  /*5250*/  FADD.FTZ R2, R162, R2 ;  /* 0x00000002a2027221 */ /* 0x000fe40000010000 */
[----:B------:R-:W-:Y:S02]  /*5260*/  FADD.FTZ R0, R158, R0 ;  /* 0x000000009e007221 */ /* 0x000fe40000010000 */
[----:B------:R-:W-:-:S02]  /*5270*/  FADD.FTZ R2, R163, R2 ;  /* 0x00000002a3027221 */ /* 0x000fc40000010000 */
[----:B------:R-:W-:Y:S01]  /*5280*/  FADD.FTZ R0, R156, R0 ;  /* 0x000000009c007221 */ /* 0x000fe20000010000 */
[C---:B-1----:R-:W-:Y:S01]  /*5290*/  HMMA.16816.F32.BF16 R120, R132.reuse, R124, R48 ;  /* 0x0000007c8478723c */ /* 0x042fe20000041830 */
        /* <DEDUP_REMOVED lines=29> */
[C---:B------:R-:W-:Y:S04]  /*5470*/  HMMA.16816.F32.BF16 R128, R132.reuse, R8, R44 ;  /* 0x000000088480723c */ /* 0x040fe8000004182c */
[----:B------:R1:W-:Y:S04]  /*5480*/  STL [R1+0x4], R0 ;  /* 0x0000040001007387 */ /* 0x0003e80000100800 */
[----:B------:R1:W-:Y:S01]  /*5490*/  STL [R1], R4 ;  /* 0x0000000401007387 */ /* 0x0003e20000100800 */
[----:B------:R-:W-:Y:S01]  /*54a0*/  HMMA.16816.F32.BF16 R132, R132, R10, R36 ;  /* 0x0000000a8484723c */ /* 0x000fe20000041824 */
[----:B------:R-:W-:Y:S07]  /*54b0*/  @!P1 BRA `(.L_x_2) ;  /* 0x000040d000009947 */ /* 0x000fee0003800000 */
[----:B------:R-:W2:Y:S04]  /*54c0*/  LDL.64 R174, [R1+0x30] ;  /* 0x0000300001ae7983 */ /* 0x000ea80000100a00 */
[----:B------:R-:W3:Y:S04]  /*54d0*/  LDL.64 R172, [R1+0x38] ;  /* 0x0000380001ac7983 */ /* 0x000ee80000100a00 */
[----:B------:R-:W4:Y:S04]  /*54e0*/  LDL R159, [R1+0x40] ;  /* 0x00004000019f7983 */ /* 0x000f280000100800 */
[----:B------:R-:W5:Y:S04]  /*54f0*/  LDL.64 R170, [R1+0x28] ;  /* 0x0000280001aa7983 */ /* 0x000f680000100a00 */
[----:B------:R-:W4:Y:S01]  /*5500*/  LDL R157, [R1+0x44] ;  /* 0x00004400019d7983 */ /* 0x000f220000100800 */
[----:B------:R-:W-:Y:S01]  /*5510*/  UIADD3 UR12, UP0, UR16, 0x80, URZ ;  /* 0x00000080100c7890 */ /* 0x000fe2000ff1e03f */
[----:B------:R-:W-:Y:S01]  /*5520*/  IMAD.MOV.U32 R70, RZ, RZ, R3 ;  /* 0x000000ffff467224 */ /* 0x000fe200078e0003 */
[----:B------:R-:W-:Y:S01]  /*5530*/  MOV R69, R68 ;  /* 0x0000004400457202 */ /* 0x000fe20000000f00 */
[----:B------:R-:W-:-:S02]  /*5540*/  UMOV UR13, 0x6 ;  /* 0x00000006000d7882 */ /* 0x000fc40000000000 */
[----:B------:R-:W-:Y:S02]  /*5550*/  ULDC.64 UR6, c[0x0][0x208] ;  /* 0x0000820000067ab9 */ /* 0x000fe40000000a00 */
[----:B------:R-:W-:Y:S02]  /*5560*/  ULEA.HI.SX32 UR18, UR18, 0xfffffffe, 0x19 ;  /* 0xfffffffe12127891 */ /* 0x000fe4000f8fca3f */
[----:B------:R-:W-:Y:S02]  /*5570*/  USHF.L.U64.HI UR15, UR6, UR13, UR7 ;  /* 0x0000000d060f7299 */ /* 0x000fe40008010207 */
[----:B------:R-:W-:Y:S02]  /*5580*/  USHF.L.U32 UR16, UR6, 0x6, URZ ;  /* 0x0000000606107899 */ /* 0x000fe4000800063f */
[----:B------:R-:W-:Y:S02]  /*5590*/  UIADD3.X UR11, URZ, UR11, URZ, UP0, !UPT ;  /* 0x0000000b3f0b7290 */ /* 0x000fe400087fe43f */
[----:B------:R-:W-:Y:S01]  /*55a0*/  ULDC.64 UR4, c[0x0][0x1e0] ;  /* 0x0000780000047ab9 */ /* 0x000fe20000000a00 */
[----:B--2---:R-:W-:-:S02]  /*55b0*/  IADD3 R2, P2, R174, 0x40, RZ ;  /* 0x00000040ae027810 */ /* 0x004fc40007f5e0ff */
[----:B-1-3--:R-:W-:-:S03]  /*55c0*/  IADD3 R0, P1, R172, 0x40, RZ ;  /* 0x00000040ac007810 */ /* 0x00afc60007f3e0ff */
[----:B------:R4:W-:Y:S04]  /*55d0*/  STL [R1+0x14], R2 ;  /* 0x0000140201007387 */ /* 0x0009e80000100800 */
[----:B------:R5:W-:Y:S01]  /*55e0*/  STL [R1+0xc], R0 ;  /* 0x00000c0001007387 */ /* 0x000be20000100800 */
[----:B----4-:R-:W-:Y:S01]  /*55f0*/  IADD3.X R2, RZ, R159, RZ, P2, !PT ;  /* 0x0000009fff027210 */ /* 0x010fe200017fe4ff */
[----:B-----5:R-:W-:-:S04]  /*5600*/  IMAD.X R0, RZ, RZ, R171, P1 ;  /* 0x000000ffff007224 */ /* 0x020fc800008e06ab */
[----:B------:R1:W-:Y:S04]  /*5610*/  STL [R1+0x10], R2 ;  /* 0x0000100201007387 */ /* 0x0003e80000100800 */
[----:B------:R1:W-:Y:S01]  /*5620*/  STL [R1+0x8], R0 ;  /* 0x0000080001007387 */ /* 0x0003e20000100800 */
[----:B------:R-:W-:-:S03]  /*5630*/  IMAD.SHL.U32 R235, R157, 0x2, RZ ;  /* 0x000000029deb7824 */ /* 0x000fc600078e00ff */
.L_x_3:
[----:B------:R-:W2:Y:S01]  /*5640*/  LDL.64 R156, [R1+0x30] ;  /* 0x00003000019c7983 */ /* 0x000ea20000100a00 */
[----:B------:R-:W-:Y:S04]  /*5650*/  DEPBAR.LE SB0, 0x0 ;  /* 0x000080000000791a */ /* 0x000fe80000000000 */
[----:B------:R-:W-:Y:S01]  /*5660*/  USHF.R.S32.HI UR8, URZ, 0x1f, UR18 ;  /* 0x0000001f3f087899 */ /* 0x000fe20008011412 */
[----:B------:R-:W3:Y:S01]  /*5670*/  LDL R3, [R1+0x40] ;  /* 0x0000400001037983 */ /* 0x000ee20000100800 */
[----:B------:R-:W-:Y:S02]  /*5680*/  UIMAD.WIDE.U32 UR24, UR18, UR6, URZ ;  /* 0x00000006121872a5 */ /* 0x000fe4000f8e003f */
[----:B------:R-:W-:Y:S01]  /*5690*/  UIMAD UR8, UR8, UR6, URZ ;  /* 0x00000006080872a4 */ /* 0x000fe2000f8e023f */
[----:B-1----:R-:W4:Y:S01]  /*56a0*/  LDL R2, [R1+0x14] ;  /* 0x0000140001027983 */ /* 0x002f220000100800 */
[----:B------:R-:W-:Y:S02]  /*56b0*/  USHF.L.U32 UR9, UR24, 0x7, URZ ;  /* 0x0000000718097899 */ /* 0x000fe4000800063f */
[----:B------:R-:W-:Y:S01]  /*56c0*/  UIMAD UR8, UR18, UR7, UR8 ;  /* 0x00000007120872a4 */ /* 0x000fe2000f8e0208 */
[----:B------:R-:W5:Y:S01]  /*56d0*/  LDL R68, [R1+0x10] ;  /* 0x0000100001447983 */ /* 0x000f620000100800 */
[----:B------:R-:W-:Y:S02]  /*56e0*/  UISETP.GT.AND UP1, UPT, UR18, URZ, UPT ;  /* 0x0000003f1200728c */ /* 0x000fe4000bf24270 */
[----:B------:R-:W-:Y:S01]  /*56f0*/  UIADD3 UR8, UR25, UR8, URZ ;  /* 0x0000000819087290 */ /* 0x000fe2000fffe03f */
[----:B------:R-:W-:Y:S01]  /*5700*/  BAR.SYNC.DEFER_BLOCKING 0x0 ;  /* 0x0000000000007b1d */ /* 0x000fe20000010000 */
[----:B------:R-:W-:Y:S02]  /*5710*/  UIADD3 UR18, UR18, -0x1, URZ ;  /* 0xffffffff12127890 */ /* 0x000fe4000fffe03f */
[----:B------:R-:W-:Y:S05]  /*5720*/  USHF.L.U64.HI UR8, UR24, 0x7, UR8 ;  /* 0x0000000718087899 */ /* 0x000fea0008010208 */
[----:B------:R-:W-:Y:S02]  /*5730*/  @UP1 USHF.L.U32 UR10, UR4, 0x6, URZ ;  /* 0x00000006040a1899 */ /* 0x000fe4000800063f */
[----:B------:R-:W-:Y:S02]  /*5740*/  @UP1 USHF.L.U64.HI UR17, UR4, UR13, UR5 ;  /* 0x0000000d04111299 */ /* 0x000fe40008010205 */
[----:B------:R-:W-:Y:S01]  /*5750*/  @UP1 UIMAD.WIDE.U32 UR24, UR18, UR4, URZ ;  /* 0x00000004121812a5 */ /* 0x000fe2000f8e003f */
[----:B------:R-:W1:Y:S08]  /*5760*/  LDSM.16.M88.4 R8, [R212+0x8100] ;  /* 0x00810000d408783b */ /* 0x000e700000000200 */
[----:B------:R-:W1:Y:S08]  /*5770*/  LDSM.16.M88.4 R16, [R212+0x8900] ;  /* 0x00890000d410783b */ /* 0x000e700000000200 */
[----:B------:R-:W1:Y:S08]  /*5780*/  LDSM.16.M88.4 R24, [R212+0x9100] ;  /* 0x00910000d418783b */ /* 0x000e700000000200 */
[----:B------:R-:W1:Y:S08]  /*5790*/  LDSM.16.M88.4 R32, [R212+0x9900] ;  /* 0x00990000d420783b */ /* 0x000e700000000200 */
[----:B------:R-:W1:Y:S02]  /*57a0*/  LDSM.16.M88.4 R40, [R212+0xa100] ;  /* 0x00a10000d428783b */ /* 0x000e640000000200 */
[C---:B-1----:R-:W-:Y:S06]  /*57b0*/  HMMA.16816.F32.BF16 R4, R140.reuse, R8, RZ ;  /* 0x000000088c04723c */ /* 0x042fec00000418ff */
[----:B------:R-:W1:Y:S02]  /*57c0*/  LDSM.16.M88.4 R48, [R212+0xa900] ;  /* 0x00a90000d430783b */ /* 0x000e640000000200 */
[C---:B------:R-:W-:Y:S06]  /*57d0*/  HMMA.16816.F32.BF16 R8, R140.reuse, R10, RZ ;  /* 0x0000000a8c08723c */ /* 0x040fec00000418ff */
[----:B------:R-:W1:Y:S02]  /*57e0*/  LDSM.16.M88.4 R56, [R212+0xb100] ;  /* 0x00b10000d438783b */ /* 0x000e640000000200 */
[C---:B------:R-:W-:Y:S06]  /*57f0*/  HMMA.16816.F32.BF16 R12, R140.reuse, R16, RZ ;  /* 0x000000108c0c723c */ /* 0x040fec00000418ff */
[----:B------:R-:W1:Y:S02]  /*5800*/  LDSM.16.M88.4 R64, [R212+0xb900] ;  /* 0x00b90000d440783b */ /* 0x000e640000000200 */
[C---:B------:R-:W-:Y:S06]  /*5810*/  HMMA.16816.F32.BF16 R16, R140.reuse, R18, RZ ;  /* 0x000000128c10723c */ /* 0x040fec00000418ff */
[----:B------:R-:W1:Y:S02]  /*5820*/  LDSM.16.M88.4 R136, [R219] ;  /* 0x00000000db88783b */ /* 0x000e640000000200 */
[C---:B------:R-:W-:Y:S06]  /*5830*/  HMMA.16816.F32.BF16 R20, R140.reuse, R24, RZ ;  /* 0x000000188c14723c */ /* 0x040fec00000418ff */
[----:B------:R-:W1:Y:S02]  /*5840*/  LDSM.16.M88.4 R148, [R234] ;  /* 0x00000000ea94783b */ /* 0x000e640000000200 */
[C---:B------:R-:W-:Y:S06]  /*5850*/  HMMA.16816.F32.BF16 R24, R140.reuse, R26, RZ ;  /* 0x0000001a8c18723c */ /* 0x040fec00000418ff */
[----:B------:R-:W1:Y:S02]  /*5860*/  LDSM.16.M88.4 R152, [R233] ;  /* 0x00000000e998783b */ /* 0x000e640000000200 */
[C---:B------:R-:W-:Y:S06]  /*5870*/  HMMA.16816.F32.BF16 R28, R140.reuse, R32, RZ ;  /* 0x000000208c1c723c */ /* 0x040fec00000418ff */
[----:B------:R-:W-:Y:S02]  /*5880*/  LDSM.16.M88.4 R160, [R228] ;  /* 0x00000000e4a0783b */ /* 0x000fe40000000200 */
[C---:B------:R-:W-:Y:S08]  /*5890*/  HMMA.16816.F32.BF16 R32, R140.reuse, R34, RZ ;  /* 0x000000228c20723c */ /* 0x040ff000000418ff */
[C---:B------:R-:W-:Y:S08]  /*58a0*/  HMMA.16816.F32.BF16 R36, R140.reuse, R40, RZ ;  /* 0x000000288c24723c */ /* 0x040ff000000418ff */
[C---:B------:R-:W-:Y:S08]  /*58b0*/  HMMA.16816.F32.BF16 R40, R140.reuse, R42, RZ ;  /* 0x0000002a8c28723c */ /* 0x040ff000000418ff */
[C---:B-1----:R-:W-:Y:S08]  /*58c0*/  HMMA.16816.F32.BF16 R44, R140.reuse, R48, RZ ;  /* 0x000000308c2c723c */ /* 0x042ff000000418ff */
[C---:B------:R-:W-:Y:S08]  /*58d0*/  HMMA.16816.F32.BF16 R48, R140.reuse, R50, RZ ;  /* 0x000000328c30723c */ /* 0x040ff000000418ff */
[C---:B------:R-:W-:Y:S08]  /*58e0*/  HMMA.16816.F32.BF16 R52, R140.reuse, R56, RZ ;  /* 0x000000388c34723c */ /* 0x040ff000000418ff */
[C---:B------:R-:W-:Y:S08]  /*58f0*/  HMMA.16816.F32.BF16 R56, R140.reuse, R58, RZ ;  /* 0x0000003a8c38723c */ /* 0x040ff000000418ff */
[C---:B------:R-:W-:Y:S08]  /*5900*/  HMMA.16816.F32.BF16 R60, R140.reuse, R64, RZ ;  /* 0x000000408c3c723c */ /* 0x040ff000000418ff */
[----:B------:R-:W-:Y:S08]  /*5910*/  HMMA.16816.F32.BF16 R64, R140, R66, RZ ;  /* 0x000000428c40723c */ /* 0x000ff000000418ff */
[C---:B------:R-:W-:Y:S08]  /*5920*/  HMMA.16816.F32.BF16 R4, R144.reuse, R136, R4 ;  /* 0x000000889004723c */ /* 0x040ff00000041804 */
[C---:B------:R-:W-:Y:S01]  /*5930*/  HMMA.16816.F32.BF16 R8, R144.reuse, R138, R8 ;  /* 0x0000008a9008723c */ /* 0x040fe20000041808 */
[----:B------:R-:W1:Y:S07]  /*5940*/  LDSM.16.M88.4 R136, [R232] ;  /* 0x00000000e888783b */ /* 0x000e6e0000000200 */
[C---:B------:R-:W-:Y:S08]  /*5950*/  HMMA.16816.F32.BF16 R12, R144.reuse, R148, R12 ;  /* 0x00000094900c723c */ /* 0x040ff0000004180c */
[C---:B------:R-:W-:Y:S01]  /*5960*/  HMMA.16816.F32.BF16 R16, R144.reuse, R150, R16 ;  /* 0x000000969010723c */ /* 0x040fe20000041810 */
[----:B------:R-:W1:Y:S07]  /*5970*/  LDSM.16.M88.4 R148, [R231] ;  /* 0x00000000e794783b */ /* 0x000e6e0000000200 */
[C---:B------:R-:W-:Y:S08]  /*5980*/  HMMA.16816.F32.BF16 R20, R144.reuse, R152, R20 ;  /* 0x000000989014723c */ /* 0x040ff00000041814 */
[C---:B------:R-:W-:Y:S01]  /*5990*/  HMMA.16816.F32.BF16 R24, R144.reuse, R154, R24 ;  /* 0x0000009a9018723c */ /* 0x040fe20000041818 */
[----:B------:R-:W2:Y:S07]  /*59a0*/  LDSM.16.M88.4 R152, [R230] ;  /* 0x00000000e698783b */ /* 0x000eae0000000200 */
[C---:B-1----:R-:W-:Y:S08]  /*59b0*/  HMMA.16816.F32.BF16 R28, R144.reuse, R136, R28 ;  /* 0x00000088901c723c */ /* 0x042ff0000004181c */
[C---:B------:R-:W-:Y:S08]  /*59c0*/  HMMA.16816.F32.BF16 R32, R144.reuse, R138, R32 ;  /* 0x0000008a9020723c */ /* 0x040ff00000041820 */
[C---:B------:R-:W-:Y:S08]  /*59d0*/  HMMA.16816.F32.BF16 R36, R144.reuse, R148, R36 ;  /* 0x000000949024723c */ /* 0x040ff00000041824 */
[C---:B------:R-:W-:Y:S08]  /*59e0*/  HMMA.16816.F32.BF16 R40, R144.reuse, R150, R40 ;  /* 0x000000969028723c */ /* 0x040ff00000041828 */
[C---:B--2---:R-:W-:Y:S08]  /*59f0*/  HMMA.16816.F32.BF16 R44, R144.reuse, R152, R44 ;  /* 0x00000098902c723c */ /* 0x044ff0000004182c */
[C---:B------:R-:W-:Y:S04]  /*5a00*/  HMMA.16816.F32.BF16 R48, R144.reuse, R154, R48 ;  /* 0x0000009a9030723c */ /* 0x040fe80000041830 */
[----:B------:R-:W-:Y:S02]  /*5a10*/  IADD3 R0, P5, R156, UR9, RZ ;  /* 0x000000099c007c10 */ /* 0x000fe4000ffbe0ff */
[----:B------:R-:W1:Y:S02]  /*5a20*/  LDSM.16.M88.4 R156, [R229] ;  /* 0x00000000e59c783b */ /* 0x000e640000000200 */
[----:B------:R-:W-:Y:S04]  /*5a30*/  LEA R168, P4, R0, c[0x0][0x1f8], 0x1 ;  /* 0x00007e0000a87a11 */ /* 0x000fe800078808ff */
[----:B---3--:R-:W-:Y:S02]  /*5a40*/  IADD3.X R3, R3, UR8, RZ, P5, !PT ;  /* 0x0000000803037c10 */ /* 0x008fe4000affe4ff */
[----:B----4-:R-:W-:Y:S01]  /*5a50*/  IADD3 R2, P2, R2, UR9, RZ ;  /* 0x0000000902027c10 */ /* 0x010fe2000ff5e0ff */
[----:B------:R-:W-:Y:S01]  /*5a60*/  @UP1 USHF.R.S32.HI UR9, URZ, 0x1f, UR18 ;  /* 0x0000001f3f091899 */ /* 0x000fe20008011412 */
[----:B------:R-:W-:Y:S02]  /*5a70*/  LEA.HI.X R169, R0, c[0x0][0x1fc], R3, 0x1, P4 ;  /* 0x00007f0000a97a11 */ /* 0x000fe400020f0c03 */
[----:B------:R-:W-:Y:S01]  /*5a80*/  LEA R170, P1, R2, c[0x0][0x1f8], 0x1 ;  /* 0x00007e0002aa7a11 */ /* 0x000fe200078208ff */
[----:B------:R-:W-:Y:S01]  /*5a90*/  @UP1 UIMAD UR9, UR9, UR4, URZ ;  /* 0x00000004090912a4 */ /* 0x000fe2000f8e023f */
[----:B-----5:R-:W-:Y:S01]  /*5aa0*/  IADD3.X R68, R68, UR8, RZ, P2, !PT ;  /* 0x0000000844447c10 */ /* 0x020fe200097fe4ff */
[----:B------:R-:W-:Y:S01]  /*5ab0*/  @!PT LDS RZ, [RZ] ;  /* 0x00000000fffff984 */ /* 0x000fe20000000800 */
[----:B------:R-:W-:Y:S01]  /*5ac0*/  @!PT LDS RZ, [RZ] ;  /* 0x00000000fffff984 */ /* 0x000fe20000000800 */
[----:B------:R-:W-:Y:S01]  /*5ad0*/  @!PT LDS RZ, [RZ] ;  /* 0x00000000fffff984 */ /* 0x000fe20000000800 */
[----:B------:R2:W-:Y:S01]  /*5ae0*/  LDGSTS.E.BYPASS.LTC128B.128 [R235+0x100], [R168.64], !P3 ;  /* 0x00100000a8eb7fae */ /* 0x0005e2000d901d56 */
[----:B------:R-:W-:Y:S02]  /*5af0*/  @UP1 USHF.L.U32 UR8, UR24, 0x7, URZ ;  /* 0x0000000718081899 */ /* 0x000fe4000800063f */
[----:B------:R-:W-:Y:S01]  /*5b00*/  LEA.HI.X R171, R2, c[0x0][0x1fc], R68, 0x1, P1 ;  /* 0x00007f0002ab7a11 */ /* 0x000fe200008f0c44 */
[----:B------:R-:W-:Y:S01]  /*5b10*/  @UP1 UIMAD UR9, UR18, UR5, UR9 ;  /* 0x00000005120912a4 */ /* 0x000fe2000f8e0209 */
[----:B------:R-:W-:Y:S03]  /*5b20*/  IADD3 R2, P1, R168, UR16, RZ ;  /* 0x00000010a8027c10 */ /* 0x000fe6000ff3e0ff */
[----:B------:R3:W-:Y:S01]  /*5b30*/  LDGSTS.E.BYPASS.LTC128B.128 [R235+0x4100], [R170.64], !P0 ;  /* 0x04100000aaeb7fae */ /* 0x0007e2000c101d56 */
[----:B------:R-:W-:Y:S01]  /*5b40*/  IADD3.X R3, R169, UR15, RZ, P1, !PT ;  /* 0x0000000fa9037c10 */ /* 0x000fe20008ffe4ff */
[----:B------:R-:W-:Y:S01]  /*5b50*/  @UP1 UIADD3 UR9, UR25, UR9, URZ ;  /* 0x0000000919091290 */ /* 0x000fe2000fffe03f */
[----:B------:R-:W-:Y:S03]  /*5b60*/  IADD3 R136, P1, R2, UR16, RZ ;  /* 0x0000001002887c10 */ /* 0x000fe6000ff3e0ff */
[----:B------:R-:W-:Y:S01]  /*5b70*/  @UP1 USHF.L.U64.HI UR9, UR24, 0x7, UR9 ;  /* 0x0000000718091899 */ /* 0x000fe20008010209 */
[----:B------:R-:W-:Y:S01]  /*5b80*/  IADD3.X R137, R3, UR15, RZ, P1, !PT ;  /* 0x0000000f03897c10 */ /* 0x000fe20008ffe4ff */
[----:B------:R4:W-:Y:S01]  /*5b90*/  LDGSTS.E.BYPASS.LTC128B.128 [R235+0x1100], [R2.64], !P3 ;  /* 0x0110000002eb7fae */ /* 0x0009e2000d901d56 */
[----:B------:R-:W-:Y:S04]  /*5ba0*/  IADD3 R138, P2, R136, UR16, RZ ;  /* 0x00000010888a7c10 */ /* 0x000fe8000ff5e0ff */
[----:B------:R-:W-:Y:S03]  /*5bb0*/  IADD3.X R139, R137, UR15, RZ, P2, !PT ;  /* 0x0000000f898b7c10 */ /* 0x000fe600097fe4ff */
[----:B------:R4:W-:Y:S01]  /*5bc0*/  LDGSTS.E.BYPASS.LTC128B.128 [R235+0x5100], [R2.64+0x80], !P0 ;  /* 0x0510008002eb7fae */ /* 0x0009e2000c101d56 */
[C---:B-1----:R-:W-:Y:S03]  /*5bd0*/  HMMA.16816.F32.BF16 R52, R144.reuse, R156, R52 ;  /* 0x0000009c9034723c */ /* 0x042fe60000041834 */
[----:B--2---:R-:W-:Y:S04]  /*5be0*/  IADD3 R168, P4, R2, UR12, RZ ;  /* 0x0000000c02a87c10 */ /* 0x004fe8000ff9e0ff */
[----:B------:R1:W-:Y:S01]  /*5bf0*/  LDGSTS.E.BYPASS.LTC128B.128 [R235+0x2100], [R136.64], !P3 ;  /* 0x0210000088eb7fae */ /* 0x0003e2000d901d56 */
[C---:B------:R-:W-:Y:S04]  /*5c00*/  HMMA.16816.F32.BF16 R56, R144.reuse, R158, R56 ;  /* 0x0000009e9038723c */ /* 0x040fe80000041838 */
[----:B------:R-:W-:Y:S04]  /*5c10*/  IADD3.X R169, R3, UR11, RZ, P4, !PT ;  /* 0x0000000b03a97c10 */ /* 0x000fe8000a7fe4ff */
[C---:B------:R-:W-:Y:S01]  /*5c20*/  HMMA.16816.F32.BF16 R60, R144.reuse, R160, R60 ;  /* 0x000000a0903c723c */ /* 0x040fe2000004183c */
[----:B------:R3:W-:Y:S07]  /*5c30*/  LDGSTS.E.BYPASS.LTC128B.128 [R235+0x6100], [R168.64], !P0 ;  /* 0x06100000a8eb7fae */ /* 0x0007ee000c101d56 */
[----:B------:R-:W-:Y:S01]  /*5c40*/  HMMA.16816.F32.BF16 R64, R144, R162, R64 ;  /* 0x000000a29040723c */ /* 0x000fe20000041840 */
[----:B------:R1:W-:Y:S03]  /*5c50*/  LDGSTS.E.BYPASS.LTC128B.128 [R235+0x3100], [R138.64], !P3 ;  /* 0x031000008aeb7fae */ /* 0x0003e6000d901d56 */
[----:B----4-:R-:W-:Y:S04]  /*5c60*/  IADD3 R2, P1, R136, UR12, RZ ;  /* 0x0000000c88027c10 */ /* 0x010fe8000ff3e0ff */
[----:B------:R-:W-:Y:S02]  /*5c70*/  IADD3.X R3, R137, UR11, RZ, P1, !PT ;  /* 0x0000000b89037c10 */ /* 0x000fe40008ffe4ff */
[----:B------:R-:W-:Y:S03]  /*5c80*/  PLOP3.LUT P1, PT, PT, PT, UP1, 0x80, 0x0 ;  /* 0x000000000000781c */ /* 0x000fe60003f2f018 */
[----:B------:R2:W-:Y:S08]  /*5c90*/  LDGSTS.E.BYPASS.LTC128B.128 [R235+0x7100], [R2.64], !P0 ;  /* 0x0710000002eb7fae */ /* 0x0005f0000c101d56 */
[----:B---3--:R-:W-:Y:S08]  /*5ca0*/  LDSM.16.M88.4 R168, [R218+0x8900] ;  /* 0x00890000daa8783b */ /* 0x008ff00000000200 */
[----:B-1----:R-:W1:Y:S08]  /*5cb0*/  LDSM.16.M88.4 R136, [R218+0x8100] ;  /* 0x00810000da88783b */ /* 0x002e700000000200 */
[----:B------:R-:W3:Y:S08]  /*5cc0*/  LDSM.16.M88.4 R172, [R218+0x9100] ;  /* 0x00910000daac783b */ /* 0x000ef00000000200 */
[----:B------:R-:W0:Y:S08]  /*5cd0*/  LDGDEPBAR ;  /* 0x00000000000079af */ /* 0x000e300000000000 */
[----:B------:R-:W4:Y:S08]  /*5ce0*/  LDSM.16.M88.4 R148, [R218+0x9900] ;  /* 0x00990000da94783b */ /* 0x000f300000000200 */
[----:B------:R-:W5:Y:S01]  /*5cf0*/  LDSM.16.M88.4 R176, [R218+0xa100] ;  /* 0x00a10000dab0783b */ /* 0x000f620000000200 */
[C---:B-1----:R-:W-:Y:S07]  /*5d00*/  HMMA.16816.F32.BF16 R4, R164.reuse, R136, R4 ;  /* 0x00000088a404723c */ /* 0x042fee0000041804 */
[----:B------:R-:W1:Y:S01]  /*5d10*/  LDSM.16.M88.4 R152, [R218+0xa900] ;  /* 0x00a90000da98783b */ /* 0x000e620000000200 */
[C---:B------:R-:W-:Y:S07]  /*5d20*/  HMMA.16816.F32.BF16 R8, R164.reuse, R138, R8 ;  /* 0x0000008aa408723c */ /* 0x040fee0000041808 */
[----:B------:R-:W1:Y:S01]  /*5d30*/  LDSM.16.M88.4 R180, [R218+0xb100] ;  /* 0x00b10000dab4783b */ /* 0x000e620000000200 */
[C---:B------:R-:W-:Y:S07]  /*5d40*/  HMMA.16816.F32.BF16 R12, R164.reuse, R168, R12 ;  /* 0x000000a8a40c723c */ /* 0x040fee000004180c */
[----:B------:R-:W1:Y:S01]  /*5d50*/  LDSM.16.M88.4 R156, [R218+0xb900] ;  /* 0x00b90000da9c783b */ /* 0x000e620000000200 */
[C---:B------:R-:W-:Y:S07]  /*5d60*/  HMMA.16816.F32.BF16 R16, R164.reuse, R170, R16 ;  /* 0x000000aaa410723c */ /* 0x040fee0000041810 */
[----:B------:R-:W1:Y:S01]  /*5d70*/  LDSM.16.M88.4 R136, [R215] ;  /* 0x00000000d788783b */ /* 0x000e620000000200 */
[C---:B---3--:R-:W-:Y:S07]  /*5d80*/  HMMA.16816.F32.BF16 R20, R164.reuse, R172, R20 ;  /* 0x000000aca414723c */ /* 0x048fee0000041814 */
[----:B------:R-:W-:Y:S01]  /*5d90*/  LDSM.16.M88.4 R160, [R215+0x1000] ;  /* 0x00100000d7a0783b */ /* 0x000fe20000000200 */
[C---:B------:R-:W-:Y:S07]  /*5da0*/  HMMA.16816.F32.BF16 R24, R164.reuse, R174, R24 ;  /* 0x000000aea418723c */ /* 0x040fee0000041818 */
[----:B------:R-:W-:Y:S01]  /*5db0*/  LDSM.16.M88.4 R168, [R215+0x1800] ;  /* 0x00180000d7a8783b */ /* 0x000fe20000000200 */
[C---:B----4-:R-:W-:Y:S07]  /*5dc0*/  HMMA.16816.F32.BF16 R28, R164.reuse, R148, R28 ;  /* 0x00000094a41c723c */ /* 0x050fee000004181c */
[----:B------:R-:W-:Y:S01]  /*5dd0*/  LDSM.16.M88.4 R172, [R215+0x2000] ;  /* 0x00200000d7ac783b */ /* 0x000fe20000000200 */
[C---:B------:R-:W-:Y:S07]  /*5de0*/  HMMA.16816.F32.BF16 R32, R164.reuse, R150, R32 ;  /* 0x00000096a420723c */ /* 0x040fee0000041820 */
[----:B------:R-:W3:Y:S01]  /*5df0*/  LDSM.16.M88.4 R148, [R215+0x800] ;  /* 0x00080000d794783b */ /* 0x000ee20000000200 */
[C---:B-----5:R-:W-:Y:S07]  /*5e00*/  HMMA.16816.F32.BF16 R36, R164.reuse, R176, R36 ;  /* 0x000000b0a424723c */ /* 0x060fee0000041824 */
[----:B------:R-:W-:Y:S01]  /*5e10*/  LDSM.16.M88.4 R192, [R212+0xc100] ;  /* 0x00c10000d4c0783b */ /* 0x000fe20000000200 */
[C---:B------:R-:W-:Y:S07]  /*5e20*/  HMMA.16816.F32.BF16 R40, R164.reuse, R178, R40 ;  /* 0x000000b2a428723c */ /* 0x040fee0000041828 */
[----:B------:R-:W-:Y:S01]  /*5e30*/  LDSM.16.M88.4 R176, [R215+0x3000] ;  /* 0x00300000d7b0783b */ /* 0x000fe20000000200 */
[C---:B-1----:R-:W-:Y:S07]  /*5e40*/  HMMA.16816.F32.BF16 R44, R164.reuse, R152, R44 ;  /* 0x00000098a42c723c */ /* 0x042fee000004182c */
[----:B------:R-:W-:Y:S01]  /*5e50*/  LDSM.16.M88.4 R204, [R218+0xf900] ;  /* 0x00f90000dacc783b */ /* 0x000fe20000000200 */
[C---:B------:R-:W-:Y:S07]  /*5e60*/  HMMA.16816.F32.BF16 R48, R164.reuse, R154, R48 ;  /* 0x0000009aa430723c */ /* 0x040fee0000041830 */
[----:B------:R-:W1:Y:S01]  /*5e70*/  LDSM.16.M88.4 R152, [R215+0x2800] ;  /* 0x00280000d798783b */ /* 0x000e620000000200 */
[C---:B------:R-:W-:Y:S08]  /*5e80*/  HMMA.16816.F32.BF16 R52, R164.reuse, R180, R52 ;  /* 0x000000b4a434723c */ /* 0x040ff00000041834 */
[C---:B------:R-:W-:Y:S01]  /*5e90*/  HMMA.16816.F32.BF16 R56, R164.reuse, R182, R56 ;  /* 0x000000b6a438723c */ /* 0x040fe20000041838 */
[----:B------:R-:W4:Y:S07]  /*5ea0*/  LDSM.16.M88.4 R180, [R215+0x3800] ;  /* 0x00380000d7b4783b */ /* 0x000f2e0000000200 */
[C---:B------:R-:W-:Y:S08]  /*5eb0*/  HMMA.16816.F32.BF16 R60, R164.reuse, R156, R60 ;  /* 0x0000009ca43c723c */ /* 0x040ff0000004183c */
[----:B------:R-:W-:Y:S01]  /*5ec0*/  HMMA.16816.F32.BF16 R64, R164, R158, R64 ;  /* 0x0000009ea440723c */ /* 0x000fe20000041840 */
[----:B------:R-:W5:Y:S07]  /*5ed0*/  LDSM.16.M88.4 R156, [R212+0xc900] ;  /* 0x00c90000d49c783b */ /* 0x000f6e0000000200 */
[C---:B------:R-:W-:Y:S08]  /*5ee0*/  HMMA.16816.F32.BF16 R4, R184.reuse, R136, R4 ;  /* 0x00000088b804723c */ /* 0x040ff00000041804 */
[C---:B------:R-:W-:Y:S01]  /*5ef0*/  HMMA.16816.F32.BF16 R8, R184.reuse, R138, R8 ;  /* 0x0000008ab808723c */ /* 0x040fe20000041808 */
[----:B------:R-:W1:Y:S07]  /*5f00*/  LDSM.16.M88.4 R136, [R212+0xd100] ;  /* 0x00d10000d488783b */ /* 0x000e6e0000000200 */
[C---:B---3--:R-:W-:Y:S08]  /*5f10*/  HMMA.16816.F32.BF16 R12, R184.reuse, R148, R12 ;  /* 0x00000094b80c723c */ /* 0x048ff0000004180c */
[C---:B------:R-:W-:Y:S01]  /*5f20*/  HMMA.16816.F32.BF16 R16, R184.reuse, R150, R16 ;  /* 0x00000096b810723c */ /* 0x040fe20000041810 */
[----:B------:R-:W3:Y:S07]  /*5f30*/  LDSM.16.M88.4 R148, [R212+0xd900] ;  /* 0x00d90000d494783b */ /* 0x000eee0000000200 */
[C---:B------:R-:W-:Y:S08]  /*5f40*/  HMMA.16816.F32.BF16 R20, R184.reuse, R160, R20 ;  /* 0x000000a0b814723c */ /* 0x040ff00000041814 */
[C---:B------:R-:W-:Y:S01]  /*5f50*/  HMMA.16816.F32.BF16 R24, R184.reuse, R162, R24 ;  /* 0x000000a2b818723c */ /* 0x040fe20000041818 */
[----:B------:R-:W2:Y:S07]  /*5f60*/  LDSM.16.M88.4 R160, [R212+0xe100] ;  /* 0x00e10000d4a0783b */ /* 0x000eae0000000200 */
[C---:B------:R-:W-:Y:S08]  /*5f70*/  HMMA.16816.F32.BF16 R28, R184.reuse, R168, R28 ;  /* 0x000000a8b81c723c */ /* 0x040ff0000004181c */
[C---:B------:R-:W-:Y:S01]  /*5f80*/  HMMA.16816.F32.BF16 R32, R184.reuse, R170, R32 ;  /* 0x000000aab820723c */ /* 0x040fe20000041820 */
[----:B------:R-:W-:Y:S07]  /*5f90*/  LDSM.16.M88.4 R168, [R212+0xf100] ;  /* 0x00f10000d4a8783b */ /* 0x000fee0000000200 */
[C---:B------:R-:W-:Y:S08]  /*5fa0*/  HMMA.16816.F32.BF16 R36, R184.reuse, R172, R36 ;  /* 0x000000acb824723c */ /* 0x040ff00000041824 */
[C---:B------:R-:W-:Y:S01]  /*5fb0*/  HMMA.16816.F32.BF16 R40, R184.reuse, R174, R40 ;  /* 0x000000aeb828723c */ /* 0x040fe20000041828 */
[----:B------:R-:W-:Y:S07]  /*5fc0*/  LDSM.16.M88.4 R172, [R212+0xf900] ;  /* 0x00f90000d4ac783b */ /* 0x000fee0000000200 */
[C---:B-1----:R-:W-:Y:S08]  /*5fd0*/  HMMA.16816.F32.BF16 R44, R184.reuse, R152, R44 ;  /* 0x00000098b82c723c */ /* 0x042ff0000004182c */
[C---:B------:R-:W-:Y:S01]  /*5fe0*/  HMMA.16816.F32.BF16 R48, R184.reuse, R154, R48 ;  /* 0x0000009ab830723c */ /* 0x040fe20000041830 */
[----:B------:R-:W1:Y:S07]  /*5ff0*/  LDSM.16.M88.4 R152, [R212+0xe900] ;  /* 0x00e90000d498783b */ /* 0x000e6e0000000200 */
[C---:B------:R-:W-:Y:S08]  /*6000*/  HMMA.16816.F32.BF16 R52, R184.reuse, R176, R52 ;  /* 0x000000b0b834723c */ /* 0x040ff00000041834 */
[C---:B------:R-:W-:Y:S01]  /*6010*/  HMMA.16816.F32.BF16 R56, R184.reuse, R178, R56 ;  /* 0x000000b2b838723c */ /* 0x040fe20000041838 */
[----:B------:R-:W1:Y:S07]  /*6020*/  LDSM.16.M88.4 R176, [R227] ;  /* 0x00000000e3b0783b */ /* 0x000e6e0000000200 */
[C---:B----4-:R-:W-:Y:S08]  /*6030*/  HMMA.16816.F32.BF16 R60, R184.reuse, R180, R60 ;  /* 0x000000b4b83c723c */ /* 0x050ff0000004183c */
[----:B------:R-:W-:Y:S01]  /*6040*/  HMMA.16816.F32.BF16 R64, R184, R182, R64 ;  /* 0x000000b6b840723c */ /* 0x000fe20000041840 */
[----:B------:R-:W4:Y:S07]  /*6050*/  LDSM.16.M88.4 R180, [R226] ;  /* 0x00000000e2b4783b */ /* 0x000f2e0000000200 */
[C---:B------:R-:W-:Y:S08]  /*6060*/  HMMA.16816.F32.BF16 R4, R188.reuse, R192, R4 ;  /* 0x000000c0bc04723c */ /* 0x040ff00000041804 */
[C---:B------:R-:W-:Y:S01]  /*6070*/  HMMA.16816.F32.BF16 R8, R188.reuse, R194, R8 ;  /* 0x000000c2bc08723c */ /* 0x040fe20000041808 */
[----:B------:R-:W1:Y:S07]  /*6080*/  LDSM.16.M88.4 R192, [R225] ;  /* 0x00000000e1c0783b */ /* 0x000e6e0000000200 */
[C---:B-----5:R-:W-:Y:S08]  /*6090*/  HMMA.16816.F32.BF16 R12, R188.reuse, R156, R12 ;  /* 0x0000009cbc0c723c */ /* 0x060ff0000004180c */
[C---:B------:R-:W-:Y:S01]  /*60a0*/  HMMA.16816.F32.BF16 R16, R188.reuse, R158, R16 ;  /* 0x0000009ebc10723c */ /* 0x040fe20000041810 */
[----:B------:R-:W5:Y:S07]  /*60b0*/  LDSM.16.M88.4 R156, [R224] ;  /* 0x00000000e09c783b */ /* 0x000f6e0000000200 */
[C---:B------:R-:W-:Y:S08]  /*60c0*/  HMMA.16816.F32.BF16 R20, R188.reuse, R136, R20 ;  /* 0x00000088bc14723c */ /* 0x040ff00000041814 */
[C---:B------:R-:W-:Y:S01]  /*60d0*/  HMMA.16816.F32.BF16 R24, R188.reuse, R138, R24 ;  /* 0x0000008abc18723c */ /* 0x040fe20000041818 */
[----:B------:R-:W4:Y:S07]  /*60e0*/  LDSM.16.M88.4 R136, [R223] ;  /* 0x00000000df88783b */ /* 0x000f2e0000000200 */
[C---:B---3--:R-:W-:Y:S08]  /*60f0*/  HMMA.16816.F32.BF16 R28, R188.reuse, R148, R28 ;  /* 0x00000094bc1c723c */ /* 0x048ff0000004181c */
[C---:B------:R-:W-:Y:S01]  /*6100*/  HMMA.16816.F32.BF16 R32, R188.reuse, R150, R32 ;  /* 0x00000096bc20723c */ /* 0x040fe20000041820 */
[----:B------:R-:W3:Y:S07]  /*6110*/  LDSM.16.M88.4 R148, [R222] ;  /* 0x00000000de94783b */ /* 0x000eee0000000200 */
[C---:B--2---:R-:W-:Y:S08]  /*6120*/  HMMA.16816.F32.BF16 R36, R188.reuse, R160, R36 ;  /* 0x000000a0bc24723c */ /* 0x044ff00000041824 */
[C---:B------:R-:W-:Y:S01]  /*6130*/  HMMA.16816.F32.BF16 R40, R188.reuse, R162, R40 ;  /* 0x000000a2bc28723c */ /* 0x040fe20000041828 */
[----:B------:R-:W-:Y:S07]  /*6140*/  LDSM.16.M88.4 R160, [R220] ;  /* 0x00000000dca0783b */ /* 0x000fee0000000200 */
[C---:B-1----:R-:W-:Y:S08]  /*6150*/  HMMA.16816.F32.BF16 R44, R188.reuse, R152, R44 ;  /* 0x00000098bc2c723c */ /* 0x042ff0000004182c */
[C---:B------:R-:W-:Y:S01]  /*6160*/  HMMA.16816.F32.BF16 R48, R188.reuse, R154, R48 ;  /* 0x0000009abc30723c */ /* 0x040fe20000041830 */
[----:B------:R-:W1:Y:S07]  /*6170*/  LDSM.16.M88.4 R152, [R221] ;  /* 0x00000000dd98783b */ /* 0x000e6e0000000200 */
[C---:B------:R-:W-:Y:S08]  /*6180*/  HMMA.16816.F32.BF16 R52, R188.reuse, R168, R52 ;  /* 0x000000a8bc34723c */ /* 0x040ff00000041834 */
[C---:B------:R-:W-:Y:S01]  /*6190*/  HMMA.16816.F32.BF16 R56, R188.reuse, R170, R56 ;  /* 0x000000aabc38723c */ /* 0x040fe20000041838 */
[----:B------:R-:W-:Y:S07]  /*61a0*/  LDSM.16.M88.4 R168, [R218+0xd100] ;  /* 0x00d10000daa8783b */ /* 0x000fee0000000200 */
[C---:B------:R-:W-:Y:S08]  /*61b0*/  HMMA.16816.F32.BF16 R60, R188.reuse, R172, R60 ;  /* 0x000000acbc3c723c */ /* 0x040ff0000004183c */
[----:B------:R-:W-:Y:S01]  /*61c0*/  HMMA.16816.F32.BF16 R64, R188, R174, R64 ;  /* 0x000000aebc40723c */ /* 0x000fe20000041840 */
[----:B------:R-:W-:Y:S07]  /*61d0*/  LDSM.16.M88.4 R172, [R218+0xd900] ;  /* 0x00d90000daac783b */ /* 0x000fee0000000200 */
[C---:B------:R-:W-:Y:S08]  /*61e0*/  HMMA.16816.F32.BF16 R4, R196.reuse, R176, R4 ;  /* 0x000000b0c404723c */ /* 0x040ff00000041804 */
[C---:B------:R-:W-:Y:S01]  /*61f0*/  HMMA.16816.F32.BF16 R8, R196.reuse, R178, R8 ;  /* 0x000000b2c408723c */ /* 0x040fe20000041808 */
[----:B------:R-:W-:Y:S07]  /*6200*/  LDSM.16.M88.4 R176, [R218+0xe100] ;  /* 0x00e10000dab0783b */ /* 0x000fee0000000200 */
[C---:B----4-:R-:W-:Y:S08]  /*6210*/  HMMA.16816.F32.BF16 R12, R196.reuse, R180, R12 ;  /* 0x000000b4c40c723c */ /* 0x050ff0000004180c */
[C---:B------:R-:W-:Y:S01]  /*6220*/  HMMA.16816.F32.BF16 R16, R196.reuse, R182, R16 ;  /* 0x000000b6c410723c */ /* 0x040fe20000041810 */
[----:B------:R-:W-:Y:S07]  /*6230*/  LDSM.16.M88.4 R180, [R218+0xe900] ;  /* 0x00e90000dab4783b */ /* 0x000fee0000000200 */
[C---:B------:R-:W-:Y:S08]  /*6240*/  HMMA.16816.F32.BF16 R20, R196.reuse, R192, R20 ;  /* 0x000000c0c414723c */ /* 0x040ff00000041814 */
[C---:B------:R-:W-:Y:S01]  /*6250*/  HMMA.16816.F32.BF16 R24, R196.reuse, R194, R24 ;  /* 0x000000c2c418723c */ /* 0x040fe20000041818 */
[----:B------:R-:W-:Y:S07]  /*6260*/  LDSM.16.M88.4 R192, [R218+0xf100] ;  /* 0x00f10000dac0783b */ /* 0x000fee0000000200 */
[C---:B-----5:R-:W-:Y:S08]  /*6270*/  HMMA.16816.F32.BF16 R28, R196.reuse, R156, R28 ;  /* 0x0000009cc41c723c */ /* 0x060ff0000004181c */
[C---:B------:R-:W-:Y:S01]  /*6280*/  HMMA.16816.F32.BF16 R32, R196.reuse, R158, R32 ;  /* 0x0000009ec420723c */ /* 0x040fe20000041820 */
[----:B------:R-:W2:Y:S07]  /*6290*/  LDSM.16.M88.4 R156, [R218+0xc100] ;  /* 0x00c10000da9c783b */ /* 0x000eae0000000200 */
[C---:B------:R-:W-:Y:S08]  /*62a0*/  HMMA.16816.F32.BF16 R36, R196.reuse, R136, R36 ;  /* 0x00000088c424723c */ /* 0x040ff00000041824 */
[C---:B------:R-:W-:Y:S01]  /*62b0*/  HMMA.16816.F32.BF16 R40, R196.reuse, R138, R40 ;  /* 0x0000008ac428723c */ /* 0x040fe20000041828 */
[----:B------:R-:W4:Y:S07]  /*62c0*/  LDSM.16.M88.4 R136, [R218+0xc900] ;  /* 0x00c90000da88783b */ /* 0x000f2e0000000200 */
[C---:B---3--:R-:W-:Y:S08]  /*62d0*/  HMMA.16816.F32.BF16 R44, R196.reuse, R148, R44 ;  /* 0x00000094c42c723c */ /* 0x048ff0000004182c */
[C---:B------:R-:W-:Y:S01]  /*62e0*/  HMMA.16816.F32.BF16 R48, R196.reuse, R150, R48 ;  /* 0x00000096c430723c */ /* 0x040fe20000041830 */
[----:B------:R-:W3:Y:S07]  /*62f0*/  LDSM.16.M88.4 R148, [R215+0x4000] ;  /* 0x00400000d794783b */ /* 0x000eee0000000200 */
[C---:B-1----:R-:W-:Y:S08]  /*6300*/  HMMA.16816.F32.BF16 R52, R196.reuse, R152, R52 ;  /* 0x00000098c434723c */ /* 0x042ff00000041834 */
[C---:B------:R-:W-:Y:S08]  /*6310*/  HMMA.16816.F32.BF16 R56, R196.reuse, R154, R56 ;  /* 0x0000009ac438723c */ /* 0x040ff00000041838 */
[C---:B------:R-:W-:Y:S08]  /*6320*/  HMMA.16816.F32.BF16 R60, R196.reuse, R160, R60 ;  /* 0x000000a0c43c723c */ /* 0x040ff0000004183c */
[----:B------:R-:W-:Y:S08]  /*6330*/  HMMA.16816.F32.BF16 R64, R196, R162, R64 ;  /* 0x000000a2c440723c */ /* 0x000ff00000041840 */
[C---:B--2---:R-:W-:Y:S08]  /*6340*/  HMMA.16816.F32.BF16 R4, R200.reuse, R156, R4 ;  /* 0x0000009cc804723c */ /* 0x044ff00000041804 */
[C---:B------:R-:W-:Y:S08]  /*6350*/  HMMA.16816.F32.BF16 R8, R200.reuse, R158, R8 ;  /* 0x0000009ec808723c */ /* 0x040ff00000041808 */
[C---:B----4-:R-:W-:Y:S08]  /*6360*/  HMMA.16816.F32.BF16 R12, R200.reuse, R136, R12 ;  /* 0x00000088c80c723c */ /* 0x050ff0000004180c */
[C---:B------:R-:W-:Y:S01]  /*6370*/  HMMA.16816.F32.BF16 R16, R200.reuse, R138, R16 ;  /* 0x0000008ac810723c */ /* 0x040fe20000041810 */
[----:B------:R-:W1:Y:S07]  /*6380*/  LDSM.16.M88.4 R136, [R215+0x4800] ;  /* 0x00480000d788783b */ /* 0x000e6e0000000200 */
[C---:B------:R-:W-:Y:S08]  /*6390*/  HMMA.16816.F32.BF16 R20, R200.reuse, R168, R20 ;  /* 0x000000a8c814723c */ /* 0x040ff00000041814 */
        /* <DEDUP_REMOVED lines=10> */
[----:B------:R-:W-:Y:S08]  /*6440*/  HMMA.16816.F32.BF16 R64, R200, R206, R64 ;  /* 0x000000cec840723c */ /* 0x000ff00000041840 */
[C---:B---3--:R-:W-:Y:S08]  /*6450*/  HMMA.16816.F32.BF16 R4, R208.reuse, R148, R4 ;  /* 0x00000094d004723c */ /* 0x048ff00000041804 */
[C---:B------:R-:W-:Y:S08]  /*6460*/  HMMA.16816.F32.BF16 R8, R208.reuse, R150, R8 ;  /* 0x00000096d008723c */ /* 0x040ff00000041808 */
[C---:B-1----:R-:W-:Y:S08]  /*6470*/  HMMA.16816.F32.BF16 R12, R208.reuse, R136, R12 ;  /* 0x00000088d00c723c */ /* 0x042ff0000004180c */
[----:B------:R-:W-:Y:S01]  /*6480*/  FMUL.FTZ R4, R4, c[0x0][0x320] ;  /* 0x0000c80004047a20 */ /* 0x000fe20000410000 */
[C---:B------:R-:W-:Y:S03]  /*6490*/  HMMA.16816.F32.BF16 R16, R208.reuse, R138, R16 ;  /* 0x0000008ad010723c */ /* 0x040fe60000041810 */
[----:B------:R-:W-:Y:S01]  /*64a0*/  MUFU.TANH R150, R4 ;  /* 0x0000000400967308 */ /* 0x000fe20000002400 */
[----:B------:R-:W-:Y:S02]  /*64b0*/  FMUL.FTZ R5, R5, c[0x0][0x320] ;  /* 0x0000c80005057a20 */ /* 0x000fe40000410000 */
[----:B------:R-:W-:Y:S02]  /*64c0*/  FMUL.FTZ R6, R6, c[0x0][0x320] ;  /* 0x0000c80006067a20 */ /* 0x000fe40000410000 */
[----:B------:R-:W-:Y:S04]  /*64d0*/  FMUL.FTZ R7, R7, c[0x0][0x320] ;  /* 0x0000c80007077a20 */ /* 0x000fe80000410000 */
[----:B------:R-:W-:Y:S01]  /*64e0*/  FMUL.FTZ R8, R8, c[0x0][0x320] ;  /* 0x0000c80008087a20 */ /* 0x000fe20000410000 */
[----:B------:R-:W-:Y:S01]  /*64f0*/  MUFU.TANH R149, R5 ;  /* 0x0000000500957308 */ /* 0x000fe20000002400 */
[----:B------:R-:W-:Y:S02]  /*6500*/  FMUL.FTZ R9, R9, c[0x0][0x320] ;  /* 0x0000c80009097a20 */ /* 0x000fe40000410000 */
[----:B------:R-:W-:Y:S02]  /*6510*/  FMUL.FTZ R10, R10, c[0x0][0x320] ;  /* 0x0000c8000a0a7a20 */ /* 0x000fe40000410000 */
[----:B------:R-:W-:Y:S02]  /*6520*/  FMUL.FTZ R11, R11, c[0x0][0x320] ;  /* 0x0000c8000b0b7a20 */ /* 0x000fe40000410000 */
[----:B------:R-:W-:Y:S02]  /*6530*/  FMUL.FTZ R15, R15, c[0x0][0x320] ;  /* 0x0000c8000f0f7a20 */ /* 0x000fe40000410000 */
[----:B------:R-:W-:Y:S01]  /*6540*/  FMUL.FTZ R13, R13, c[0x0][0x320] ;  /* 0x0000c8000d0d7a20 */ /* 0x000fe20000410000 */
[----:B------:R-:W1:Y:S01]  /*6550*/  MUFU.TANH R154, R6 ;  /* 0x00000006009a7308 */ /* 0x000e620000002400 */
[----:B------:R-:W-:Y:S02]  /*6560*/  FMUL.FTZ R14, R14, c[0x0][0x320] ;  /* 0x0000c8000e0e7a20 */ /* 0x000fe40000410000 */
[----:B------:R-:W-:Y:S02]  /*6570*/  FMUL.FTZ R16, R16, c[0x0][0x320] ;  /* 0x0000c80010107a20 */ /* 0x000fe40000410000 */
[----:B------:R-:W-:Y:S02]  /*6580*/  FMUL.FTZ R17, R17, c[0x0][0x320] ;  /* 0x0000c80011117a20 */ /* 0x000fe40000410000 */
[----:B------:R-:W-:Y:S02]  /*6590*/  FMUL.FTZ R18, R18, c[0x0][0x320] ;  /* 0x0000c80012127a20 */ /* 0x000fe40000410000 */
[----:B------:R-:W-:Y:S01]  /*65a0*/  FMUL.FTZ R19, R19, c[0x0][0x320] ;  /* 0x0000c80013137a20 */ /* 0x000fe20000410000 */
[----:B------:R2:W3:Y:S01]  /*65b0*/  MUFU.TANH R155, R7 ;  /* 0x00000007009b7308 */ /* 0x0004e20000002400 */
[----:B------:R-:W-:Y:S09]  /*65c0*/  FMUL.FTZ R12, R12, c[0x0][0x320] ;  /* 0x0000c8000c0c7a20 */ /* 0x000ff20000410000 */
[----:B------:R-:W-:Y:S01]  /*65d0*/  MUFU.TANH R151, R8 ;  /* 0x0000000800977308 */ /* 0x000fe20000002400 */
[----:B-1----:R-:W-:Y:S09]  /*65e0*/  FMNMX.FTZ R2, R154, R70, !PT ;  /* 0x000000469a027209 */ /* 0x002ff20007810000 */
[----:B------:R-:W-:Y:S01]  /*65f0*/  MUFU.TANH R148, R9 ;  /* 0x0000000900947308 */ /* 0x000fe20000002400 */
[----:B--2---:R-:W1:Y:S01]  /*6600*/  LDSM.16.M88.4 R4, [R215+0x5000] ;  /* 0x00500000d704783b */ /* 0x004e620000000200 */
[----:B---3--:R-:W-:Y:S08]  /*6610*/  FMNMX.FTZ R2, R155, R2, !PT ;  /* 0x000000029b027209 */ /* 0x008ff00007810000 */
[----:B------:R-:W2:Y:S10]  /*6620*/  MUFU.TANH R152, R10 ;  /* 0x0000000a00987308 */ /* 0x000eb40000002400 */
[----:B------:R3:W4:Y:S10]  /*6630*/  MUFU.TANH R153, R11 ;  /* 0x0000000b00997308 */ /* 0x0007340000002400 */
[----:B------:R-:W-:Y:S01]  /*6640*/  MUFU.TANH R138, R12 ;  /* 0x0000000c008a7308 */ /* 0x000fe20000002400 */
[----:B--2---:R-:W-:Y:S09]  /*6650*/  FMNMX.FTZ R2, R152, R2, !PT ;  /* 0x0000000298027209 */ /* 0x004ff20007810000 */
[----:B------:R-:W-:Y:S01]  /*6660*/  MUFU.TANH R139, R13 ;  /* 0x0000000d008b7308 */ /* 0x000fe20000002400 */
[----:B---3--:R-:W2:Y:S01]  /*6670*/  LDSM.16.M88.4 R8, [R215+0x5800] ;  /* 0x00580000d708783b */ /* 0x008ea20000000200 */
[C---:B-1----:R-:W-:Y:S03]  /*6680*/  HMMA.16816.F32.BF16 R20, R208.reuse, R4, R20 ;  /* 0x00000004d014723c */ /* 0x042fe60000041814 */
[----:B----4-:R-:W-:Y:S05]  /*6690*/  FMNMX.FTZ R2, R153, R2, !PT ;  /* 0x0000000299027209 */ /* 0x010fea0007810000 */
[----:B------:R-:W1:Y:S01]  /*66a0*/  MUFU.TANH R158, R14 ;  /* 0x0000000e009e7308 */ /* 0x000e620000002400 */
[C---:B------:R-:W-:Y:S01]  /*66b0*/  HMMA.16816.F32.BF16 R24, R208.reuse, R6, R24 ;  /* 0x00000006d018723c */ /* 0x040fe20000041818 */
[----:B------:R-:W3:Y:S08]  /*66c0*/  LDSM.16.M88.4 R4, [R215+0x6000] ;  /* 0x00600000d704783b */ /* 0x000ef00000000200 */
[----:B------:R-:W-:Y:S06]  /*66d0*/  MUFU.TANH R156, R16 ;  /* 0x00000010009c7308 */ /* 0x000fec0000002400 */
[----:B------:R-:W-:Y:S04]  /*66e0*/  FMUL.FTZ R20, R20, c[0x0][0x320] ;  /* 0x0000c80014147a20 */ /* 0x000fe80000410000 */
[----:B------:R-:W4:Y:S01]  /*66f0*/  MUFU.TANH R160, R15 ;  /* 0x0000000f00a07308 */ /* 0x000f220000002400 */
[----:B------:R-:W-:Y:S02]  /*6700*/  FMUL.FTZ R21, R21, c[0x0][0x320] ;  /* 0x0000c80015157a20 */ /* 0x000fe40000410000 */
[----:B------:R-:W-:Y:S01]  /*6710*/  FMUL.FTZ R22, R22, c[0x0][0x320] ;  /* 0x0000c80016167a20 */ /* 0x000fe20000410000 */
[----:B-1----:R-:W-:Y:S01]  /*6720*/  FMNMX.FTZ R2, R158, R2, !PT ;  /* 0x000000029e027209 */ /* 0x002fe20007810000 */
[----:B------:R-:W-:Y:S02]  /*6730*/  FMUL.FTZ R23, R23, c[0x0][0x320] ;  /* 0x0000c80017177a20 */ /* 0x000fe40000410000 */
[----:B------:R-:W-:Y:S02]  /*6740*/  FMUL.FTZ R24, R24, c[0x0][0x320] ;  /* 0x0000c80018187a20 */ /* 0x000fe40000410000 */
[----:B------:R-:W-:Y:S01]  /*6750*/  FMUL.FTZ R25, R25, c[0x0][0x320] ;  /* 0x0000c80019197a20 */ /* 0x000fe20000410000 */
[----:B------:R-:W-:Y:S01]  /*6760*/  MUFU.TANH R157, R17 ;  /* 0x00000011009d7308 */ /* 0x000fe20000002400 */
[----:B------:R-:W-:Y:S02]  /*6770*/  FMUL.FTZ R26, R26, c[0x0][0x320] ;  /* 0x0000c8001a1a7a20 */ /* 0x000fe40000410000 */
[----:B------:R-:W-:Y:S01]  /*6780*/  FMUL.FTZ R27, R27, c[0x0][0x320] ;  /* 0x0000c8001b1b7a20 */ /* 0x000fe20000410000 */
[C---:B--2---:R-:W-:Y:S06]  /*6790*/  HMMA.16816.F32.BF16 R28, R208.reuse, R8, R28 ;  /* 0x00000008d01c723c */ /* 0x044fec000004181c */
[----:B------:R-:W1:Y:S02]  /*67a0*/  MUFU.TANH R159, R18 ;  /* 0x00000012009f7308 */ /* 0x000e640000002400 */
[C---:B------:R-:W-:Y:S01]  /*67b0*/  HMMA.16816.F32.BF16 R32, R208.reuse, R10, R32 ;  /* 0x0000000ad020723c */ /* 0x040fe20000041820 */
[----:B------:R-:W2:Y:S03]  /*67c0*/  LDSM.16.M88.4 R8, [R215+0x6800] ;  /* 0x00680000d708783b */ /* 0x000ea60000000200 */
[----:B----4-:R-:W-:Y:S04]  /*67d0*/  FMNMX.FTZ R2, R160, R2, !PT ;  /* 0x00000002a0027209 */ /* 0x010fe80007810000 */
[----:B------:R-:W-:Y:S01]  /*67e0*/  MUFU.TANH R162, R20 ;  /* 0x0000001400a27308 */ /* 0x000fe20000002400 */
[C---:B---3--:R-:W-:Y:S07]  /*67f0*/  HMMA.16816.F32.BF16 R36, R208.reuse, R4, R36 ;  /* 0x00000004d024723c */ /* 0x048fee0000041824 */
[----:B------:R-:W-:Y:S01]  /*6800*/  FMUL.FTZ R28, R28, c[0x0][0x320] ;  /* 0x0000c8001c1c7a20 */ /* 0x000fe20000410000 */
[C---:B------:R-:W-:Y:S01]  /*6810*/  HMMA.16816.F32.BF16 R40, R208.reuse, R6, R40 ;  /* 0x00000006d028723c */ /* 0x040fe20000041828 */
[----:B------:R-:W3:Y:S01]  /*6820*/  MUFU.TANH R161, R19 ;  /* 0x0000001300a17308 */ /* 0x000ee20000002400 */
[----:B------:R-:W4:Y:S02]  /*6830*/  LDSM.16.M88.4 R4, [R215+0x7000] ;  /* 0x00700000d704783b */ /* 0x000f240000000200 */
[----:B------:R-:W-:Y:S01]  /*6840*/  FMUL.FTZ R29, R29, c[0x0][0x320] ;  /* 0x0000c8001d1d7a20 */ /* 0x000fe20000410000 */
[----:B-1----:R-:W-:Y:S01]  /*6850*/  FMNMX.FTZ R2, R159, R2, !PT ;  /* 0x000000029f027209 */ /* 0x002fe20007810000 */
[----:B------:R-:W-:Y:S02]  /*6860*/  FMUL.FTZ R30, R30, c[0x0][0x320] ;  /* 0x0000c8001e1e7a20 */ /* 0x000fe40000410000 */
[----:B------:R-:W-:Y:S03]  /*6870*/  FMUL.FTZ R31, R31, c[0x0][0x320] ;  /* 0x0000c8001f1f7a20 */ /* 0x000fe60000410000 */
[----:B------:R-:W-:Y:S01]  /*6880*/  MUFU.TANH R171, R21 ;  /* 0x0000001500ab7308 */ /* 0x000fe20000002400 */
[----:B------:R-:W-:Y:S02]  /*6890*/  FMUL.FTZ R33, R33, c[0x0][0x320] ;  /* 0x0000c80021217a20 */ /* 0x000fe40000410000 */
[----:B------:R-:W-:Y:S02]  /*68a0*/  FMUL.FTZ R34, R34, c[0x0][0x320] ;  /* 0x0000c80022227a20 */ /* 0x000fe40000410000 */
[----:B------:R-:W-:Y:S02]  /*68b0*/  FMUL.FTZ R36, R36, c[0x0][0x320] ;  /* 0x0000c80024247a20 */ /* 0x000fe40000410000 */
[----:B------:R-:W-:Y:S02]  /*68c0*/  FMUL.FTZ R37, R37, c[0x0][0x320] ;  /* 0x0000c80025257a20 */ /* 0x000fe40000410000 */
[----:B------:R-:W-:Y:S01]  /*68d0*/  FMUL.FTZ R38, R38, c[0x0][0x320] ;  /* 0x0000c80026267a20 */ /* 0x000fe20000410000 */
[----:B------:R-:W1:Y:S01]  /*68e0*/  MUFU.TANH R175, R22 ;  /* 0x0000001600af7308 */ /* 0x000e620000002400 */
[----:B------:R-:W-:Y:S01]  /*68f0*/  FMUL.FTZ R39, R39, c[0x0][0x320] ;  /* 0x0000c80027277a20 */ /* 0x000fe20000410000 */
[C---:B--2---:R-:W-:Y:S03]  /*6900*/  HMMA.16816.F32.BF16 R44, R208.reuse, R8, R44 ;  /* 0x00000008d02c723c */ /* 0x044fe6000004182c */
[----:B------:R-:W-:Y:S01]  /*6910*/  FMUL.FTZ R35, R35, c[0x0][0x320] ;  /* 0x0000c80023237a20 */ /* 0x000fe20000410000 */
[----:B---3--:R-:W-:Y:S01]  /*6920*/  FMNMX.FTZ R2, R161, R2, !PT ;  /* 0x00000002a1027209 */ /* 0x008fe20007810000 */
[----:B------:R-:W-:Y:S03]  /*6930*/  FMUL.FTZ R32, R32, c[0x0][0x320] ;  /* 0x0000c80020207a20 */ /* 0x000fe60000410000 */
[----:B------:R-:W-:Y:S01]  /*6940*/  MUFU.TANH R173, R24 ;  /* 0x0000001800ad7308 */ /* 0x000fe20000002400 */
[C---:B------:R-:W-:Y:S01]  /*6950*/  HMMA.16816.F32.BF16 R48, R208.reuse, R10, R48 ;  /* 0x0000000ad030723c */ /* 0x040fe20000041830 */
[----:B------:R-:W2:Y:S01]  /*6960*/  LDSM.16.M88.4 R8, [R215+0x7800] ;  /* 0x00780000d708783b */ /* 0x000ea20000000200 */
[----:B------:R-:W-:Y:S04]  /*6970*/  DEPBAR.LE SB0, 0x0 ;  /* 0x000080000000791a */ /* 0x000fe80000000000 */
[----:B------:R-:W-:Y:S02]  /*6980*/  FMUL.FTZ R41, R41, c[0x0][0x320] ;  /* 0x0000c80029297a20 */ /* 0x000fe40000410000 */
[----:B------:R-:W-:Y:S01]  /*6990*/  FMUL.FTZ R42, R42, c[0x0][0x320] ;  /* 0x0000c8002a2a7a20 */ /* 0x000fe20000410000 */
[----:B------:R-:W3:Y:S01]  /*69a0*/  MUFU.TANH R176, R23 ;  /* 0x0000001700b07308 */ /* 0x000ee20000002400 */
[C---:B----4-:R-:W-:Y:S01]  /*69b0*/  HMMA.16816.F32.BF16 R52, R208.reuse, R4, R52 ;  /* 0x00000004d034723c */ /* 0x050fe20000041834 */
[----:B------:R-:W4:Y:S04]  /*69c0*/  LDL R5, [R1+0xc] ;  /* 0x00000c0001057983 */ /* 0x000f280000100800 */
[----:B------:R-:W-:Y:S01]  /*69d0*/  FMUL.FTZ R43, R43, c[0x0][0x320] ;  /* 0x0000c8002b2b7a20 */ /* 0x000fe20000410000 */
[----:B-1----:R-:W-:Y:S01]  /*69e0*/  FMNMX.FTZ R2, R175, R2, !PT ;  /* 0x00000002af027209 */ /* 0x002fe20007810000 */
[----:B------:R-:W-:Y:S01]  /*69f0*/  FMUL.FTZ R44, R44, c[0x0][0x320] ;  /* 0x0000c8002c2c7a20 */ /* 0x000fe20000410000 */
[C---:B------:R-:W-:Y:S01]  /*6a00*/  HMMA.16816.F32.BF16 R56, R208.reuse, R6, R56 ;  /* 0x00000006d038723c */ /* 0x040fe20000041838 */
[----:B------:R-:W-:Y:S01]  /*6a10*/  MUFU.TANH R172, R25 ;  /* 0x0000001900ac7308 */ /* 0x000fe20000002400 */
[----:B------:R-:W5:Y:S02]  /*6a20*/  LDL.64 R6, [R1+0x38] ;  /* 0x0000380001067983 */ /* 0x000f640000100a00 */
[----:B------:R-:W-:Y:S02]  /*6a30*/  FMUL.FTZ R45, R45, c[0x0][0x320] ;  /* 0x0000c8002d2d7a20 */ /* 0x000fe40000410000 */
[----:B------:R-:W-:Y:S02]  /*6a40*/  FMUL.FTZ R46, R46, c[0x0][0x320] ;  /* 0x0000c8002e2e7a20 */ /* 0x000fe40000410000 */
[----:B------:R-:W-:Y:S03]  /*6a50*/  FMUL.FTZ R47, R47, c[0x0][0x320] ;  /* 0x0000c8002f2f7a20 */ /* 0x000fe60000410000 */
[----:B------:R-:W1:Y:S01]  /*6a60*/  MUFU.TANH R174, R26 ;  /* 0x0000001a00ae7308 */ /* 0x000e620000002400 */
[----:B------:R-:W-:Y:S01]  /*6a70*/  BAR.SYNC.DEFER_BLOCKING 0x0 ;  /* 0x0000000000007b1d */ /* 0x000fe20000010000 */
[----:B------:R-:W-:Y:S02]  /*6a80*/  FMUL.FTZ R49, R49, c[0x0][0x320] ;  /* 0x0000c80031317a20 */ /* 0x000fe40000410000 */
[----:B------:R-:W-:Y:S01]  /*6a90*/  FMUL.FTZ R50, R50, c[0x0][0x320] ;  /* 0x0000c80032327a20 */ /* 0x000fe20000410000 */
[----:B---3--:R-:W-:Y:S01]  /*6aa0*/  FMNMX.FTZ R2, R176, R2, !PT ;  /* 0x00000002b0027209 */ /* 0x008fe20007810000 */
[----:B------:R-:W-:Y:S02]  /*6ab0*/  FMUL.FTZ R53, R53, c[0x0][0x320] ;  /* 0x0000c80035357a20 */ /* 0x000fe40000410000 */
[----:B------:R-:W-:Y:S02]  /*6ac0*/  FMUL.FTZ R52, R52, c[0x0][0x320] ;  /* 0x0000c80034347a20 */ /* 0x000fe40000410000 */
[----:B------:R-:W3:Y:S01]  /*6ad0*/  MUFU.TANH R0, R53 ;  /* 0x0000003500007308 */ /* 0x000ee20000002400 */
[----:B------:R-:W-:Y:S01]  /*6ae0*/  FMUL.FTZ R54, R54, c[0x0][0x320] ;  /* 0x0000c80036367a20 */ /* 0x000fe20000410000 */
[C---:B--2---:R-:W-:Y:S01]  /*6af0*/  HMMA.16816.F32.BF16 R60, R208.reuse, R8, R60 ;  /* 0x00000008d03c723c */ /* 0x044fe2000004183c */
[----:B------:R-:W2:Y:S02]  /*6b00*/  LDL.64 R8, [R1+0x28] ;  /* 0x0000280001087983 */ /* 0x000ea40000100a00 */
[----:B------:R-:W-:Y:S02]  /*6b10*/  FMUL.FTZ R56, R56, c[0x0][0x320] ;  /* 0x0000c80038387a20 */ /* 0x000fe40000410000 */
[----:B------:R-:W-:Y:S02]  /*6b20*/  FMUL.FTZ R55, R55, c[0x0][0x320] ;  /* 0x0000c80037377a20 */ /* 0x000fe40000410000 */
[----:B------:R-:W-:Y:S01]  /*6b30*/  FMUL.FTZ R59, R59, c[0x0][0x320] ;  /* 0x0000c8003b3b7a20 */ /* 0x000fe20000410000 */
[----:B------:R3:W-:Y:S01]  /*6b40*/  MUFU.TANH R241, R56 ;  /* 0x0000003800f17308 */ /* 0x0007e20000002400 */
[----:B------:R-:W-:Y:S01]  /*6b50*/  HMMA.16816.F32.BF16 R64, R208, R10, R64 ;  /* 0x0000000ad040723c */ /* 0x000fe20000041840 */
[----:B------:R-:W2:Y:S02]  /*6b60*/  LDL R10, [R1+0x8] ;  /* 0x00000800010a7983 */ /* 0x000ea40000100800 */
[----:B------:R-:W-:Y:S01]  /*6b70*/  FMUL.FTZ R57, R57, c[0x0][0x320] ;  /* 0x0000c80039397a20 */ /* 0x000fe20000410000 */
[----:B-1----:R-:W-:Y:S01]  /*6b80*/  FMNMX.FTZ R2, R174, R2, !PT ;  /* 0x00000002ae027209 */ /* 0x002fe20007810000 */
[----:B------:R-:W-:Y:S02]  /*6b90*/  FMUL.FTZ R58, R58, c[0x0][0x320] ;  /* 0x0000c8003a3a7a20 */ /* 0x000fe40000410000 */
[----:B------:R-:W-:Y:S02]  /*6ba0*/  FMUL.FTZ R51, R51, c[0x0][0x320] ;  /* 0x0000c80033337a20 */ /* 0x000fe40000410000 */
[----:B------:R-:W-:Y:S03]  /*6bb0*/  MUFU.TANH R178, R28 ;  /* 0x0000001c00b27308 */ /* 0x000fe60000002400 */
[----:B------:R-:W-:Y:S02]  /*6bc0*/  FMUL.FTZ R40, R40, c[0x0][0x320] ;  /* 0x0000c80028287a20 */ /* 0x000fe40000410000 */
[----:B------:R-:W-:Y:S02]  /*6bd0*/  FMUL.FTZ R48, R48, c[0x0][0x320] ;  /* 0x0000c80030307a20 */ /* 0x000fe40000410000 */
[----:B------:R-:W-:Y:S02]  /*6be0*/  FMUL.FTZ R62, R62, c[0x0][0x320] ;  /* 0x0000c8003e3e7a20 */ /* 0x000fe40000410000 */
[----:B------:R-:W-:Y:S01]  /*6bf0*/  FMUL.FTZ R60, R60, c[0x0][0x320] ;  /* 0x0000c8003c3c7a20 */ /* 0x000fe20000410000 */
[----:B------:R-:W1:Y:S01]  /*6c00*/  MUFU.TANH R177, R27 ;  /* 0x0000001b00b17308 */ /* 0x000e620000002400 */
[----:B------:R-:W-:Y:S02]  /*6c10*/  FMUL.FTZ R61, R61, c[0x0][0x320] ;  /* 0x0000c8003d3d7a20 */ /* 0x000fe40000410000 */
[----:B------:R-:W-:Y:S01]  /*6c20*/  FMUL.FTZ R63, R63, c[0x0][0x320] ;  /* 0x0000c8003f3f7a20 */ /* 0x000fe20000410000 */
[----:B---3--:R-:W-:Y:S01]  /*6c30*/  MOV R56, R0 ;  /* 0x0000000000387202 */ /* 0x008fe20000000f00 */
[----:B------:R-:W-:Y:S01]  /*6c40*/  FMUL.FTZ R64, R64, c[0x0][0x320] ;  /* 0x0000c80040407a20 */ /* 0x000fe20000410000 */
[----:B------:R-:W-:Y:S01]  /*6c50*/  FMNMX.FTZ R0, R150, R69, !PT ;  /* 0x0000004596007209 */ /* 0x000fe20007810000 */
[----:B------:R-:W-:Y:S02]  /*6c60*/  FMUL.FTZ R65, R65, c[0x0][0x320] ;  /* 0x0000c80041417a20 */ /* 0x000fe40000410000 */
[----:B------:R-:W-:Y:S01]  /*6c70*/  FMUL.FTZ R66, R66, c[0x0][0x320] ;  /* 0x0000c80042427a20 */ /* 0x000fe20000410000 */
[----:B------:R-:W-:Y:S01]  /*6c80*/  MUFU.TANH R183, R29 ;  /* 0x0000001d00b77308 */ /* 0x000fe20000002400 */
[----:B------:R-:W-:Y:S04]  /*6c90*/  FMNMX.FTZ R0, R149, R0, !PT ;  /* 0x0000000095007209 */ /* 0x000fe80007810000 */
[----:B------:R-:W-:Y:S04]  /*6ca0*/  FMNMX.FTZ R0, R151, R0, !PT ;  /* 0x0000000097007209 */ /* 0x000fe80007810000 */
[----:B------:R-:W-:Y:S01]  /*6cb0*/  FMNMX.FTZ R0, R148, R0, !PT ;  /* 0x0000000094007209 */ /* 0x000fe20007810000 */
[----:B------:R-:W3:Y:S03]  /*6cc0*/  MUFU.TANH R204, R30 ;  /* 0x0000001e00cc7308 */ /* 0x000ee60000002400 */
[----:B------:R-:W-:Y:S02]  /*6cd0*/  FMNMX.FTZ R0, R138, R0, !PT ;  /* 0x000000008a007209 */ /* 0x000fe40007810000 */
[----:B-1----:R-:W-:Y:S02]  /*6ce0*/  FMNMX.FTZ R2, R177, R2, !PT ;  /* 0x00000002b1027209 */ /* 0x002fe40007810000 */
[----:B------:R-:W-:Y:S03]  /*6cf0*/  FMNMX.FTZ R0, R139, R0, !PT ;  /* 0x000000008b007209 */ /* 0x000fe60007810000 */
[----:B------:R-:W1:Y:S01]  /*6d00*/  MUFU.TANH R192, R32 ;  /* 0x0000002000c07308 */ /* 0x000e620000002400 */
[----:B------:R-:W-:Y:S04]  /*6d10*/  FMNMX.FTZ R0, R156, R0, !PT ;  /* 0x000000009c007209 */ /* 0x000fe80007810000 */
[----:B------:R-:W-:Y:S04]  /*6d20*/  FMNMX.FTZ R0, R157, R0, !PT ;  /* 0x000000009d007209 */ /* 0x000fe80007810000 */
[----:B------:R-:W-:Y:S01]  /*6d30*/  FMNMX.FTZ R0, R162, R0, !PT ;  /* 0x00000000a2007209 */ /* 0x000fe20007810000 */
[----:B------:R-:W1:Y:S03]  /*6d40*/  MUFU.TANH R236, R31 ;  /* 0x0000001f00ec7308 */ /* 0x000e660000002400 */
[----:B------:R-:W-:Y:S02]  /*6d50*/  FMNMX.FTZ R0, R171, R0, !PT ;  /* 0x00000000ab007209 */ /* 0x000fe40007810000 */
[----:B---3--:R-:W-:Y:S02]  /*6d60*/  FMNMX.FTZ R2, R204, R2, !PT ;  /* 0x00000002cc027209 */ /* 0x008fe40007810000 */
[----:B------:R-:W-:Y:S03]  /*6d70*/  FMNMX.FTZ R0, R173, R0, !PT ;  /* 0x00000000ad007209 */ /* 0x000fe60007810000 */
[----:B------:R-:W3:Y:S01]  /*6d80*/  MUFU.TANH R193, R33 ;  /* 0x0000002100c17308 */ /* 0x000ee20000002400 */
[----:B------:R-:W-:Y:S04]  /*6d90*/  FMNMX.FTZ R0, R172, R0, !PT ;  /* 0x00000000ac007209 */ /* 0x000fe80007810000 */
[----:B------:R-:W-:Y:S04]  /*6da0*/  FMNMX.FTZ R0, R178, R0, !PT ;  /* 0x00000000b2007209 */ /* 0x000fe80007810000 */
[----:B------:R-:W-:Y:S01]  /*6db0*/  FMNMX.FTZ R0, R183, R0, !PT ;  /* 0x00000000b7007209 */ /* 0x000fe20007810000 */
[----:B------:R-:W3:Y:S03]  /*6dc0*/  MUFU.TANH R242, R36 ;  /* 0x0000002400f27308 */ /* 0x000ee60000002400 */
[----:B-1----:R-:W-:Y:S02]  /*6dd0*/  FMNMX.FTZ R0, R192, R0, !PT ;  /* 0x00000000c0007209 */ /* 0x002fe40007810000 */
[----:B------:R-:W-:Y:S05]  /*6de0*/  FMNMX.FTZ R2, R236, R2, !PT ;  /* 0x00000002ec027209 */ /* 0x000fea0007810000 */
[----:B------:R-:W1:Y:S01]  /*6df0*/  MUFU.TANH R206, R34 ;  /* 0x0000002200ce7308 */ /* 0x000e620000002400 */
[----:B---3--:R-:W-:Y:S09]  /*6e00*/  FMNMX.FTZ R0, R193, R0, !PT ;  /* 0x00000000c1007209 */ /* 0x008ff20007810000 */
[----:B------:R-:W3:Y:S01]  /*6e10*/  MUFU.TANH R244, R37 ;  /* 0x0000002500f47308 */ /* 0x000ee20000002400 */
[----:B------:R-:W-:Y:S09]  /*6e20*/  FMNMX.FTZ R0, R242, R0, !PT ;  /* 0x00000000f2007209 */ /* 0x000ff20007810000 */
[----:B------:R-:W3:Y:S01]  /*6e30*/  MUFU.TANH R237, R35 ;  /* 0x0000002300ed7308 */ /* 0x000ee20000002400 */
[----:B-1----:R-:W-:Y:S09]  /*6e40*/  FMNMX.FTZ R2, R206, R2, !PT ;  /* 0x00000002ce027209 */ /* 0x002ff20007810000 */
[----:B------:R-:W1:Y:S01]  /*6e50*/  MUFU.TANH R247, R38 ;  /* 0x0000002600f77308 */ /* 0x000e620000002400 */
[----:B---3--:R-:W-:Y:S09]  /*6e60*/  FMNMX.FTZ R0, R244, R0, !PT ;  /* 0x00000000f4007209 */ /* 0x008ff20007810000 */
[----:B------:R-:W3:Y:S01]  /*6e70*/  MUFU.TANH R243, R40 ;  /* 0x0000002800f37308 */ /* 0x000ee20000002400 */
[----:B------:R-:W-:Y:S09]  /*6e80*/  FMNMX.FTZ R2, R237, R2, !PT ;  /* 0x00000002ed027209 */ /* 0x000ff20007810000 */
[----:B------:R3:W3:Y:S01]  /*6e90*/  MUFU.TANH R3, R57 ;  /* 0x0000003900037308 */ /* 0x0006e20000002400 */
[----:B-1----:R-:W-:Y:S09]  /*6ea0*/  FMNMX.FTZ R2, R247, R2, !PT ;  /* 0x00000002f7027209 */ /* 0x002ff20007810000 */
[----:B------:R-:W-:Y:S01]  /*6eb0*/  MUFU.TANH R12, R64 ;  /* 0x00000040000c7308 */ /* 0x000fe20000002400 */
[----:B---3--:R-:W-:Y:S09]  /*6ec0*/  FMNMX.FTZ R0, R243, R0, !PT ;  /* 0x00000000f3007209 */ /* 0x008ff20007810000 */
[----:B------:R1:W3:Y:S01]  /*6ed0*/  MUFU.TANH R4, R58 ;  /* 0x0000003a00047308 */ /* 0x0002e20000002400 */
[----:B------:R-:W-:Y:S09]  /*6ee0*/  MOV R57, R241 ;  /* 0x000000f100397202 */ /* 0x000ff20000000f00 */
[----:B------:R-:W3:Y:S10]  /*6ef0*/  MUFU.TANH R248, R39 ;  /* 0x0000002700f87308 */ /* 0x000ef40000002400 */
[----:B------:R-:W3:Y:S01]  /*6f00*/  MUFU.TANH R245, R41 ;  /* 0x0000002900f57308 */ /* 0x000ee20000002400 */
[----:B-1----:R-:W-:Y:S02]  /*6f10*/  MOV R58, R3 ;  /* 0x00000003003a7202 */ /* 0x002fe40000000f00 */
[----:B---3--:R-:W-:Y:S07]  /*6f20*/  MOV R64, R4 ;  /* 0x0000000400407202 */ /* 0x008fee0000000f00 */
[----:B------:R-:W1:Y:S01]  /*6f30*/  MUFU.TANH R250, R44 ;  /* 0x0000002c00fa7308 */ /* 0x000e620000002400 */
[----:B------:R-:W-:Y:S09]  /*6f40*/  FMNMX.FTZ R2, R248, R2, !PT ;  /* 0x00000002f8027209 */ /* 0x000ff20007810000 */
        /* <DEDUP_REMOVED lines=8> */
[----:B------:R-:W4:Y:S01]  /*6fd0*/  MUFU.TANH R179, R48 ;  /* 0x0000003000b37308 */ /* 0x000f220000002400 */
[----:B-1----:R-:W-:Y:S09]  /*6fe0*/  FMNMX.FTZ R2, R249, R2, !PT ;  /* 0x00000002f9027209 */ /* 0x002ff20007810000 */
[----:B------:R-:W1:Y:S01]  /*6ff0*/  MUFU.TANH R163, R47 ;  /* 0x0000002f00a37308 */ /* 0x000e620000002400 */
[----:B---3--:R-:W-:Y:S09]  /*7000*/  FMNMX.FTZ R2, R169, R2, !PT ;  /* 0x00000002a9027209 */ /* 0x008ff20007810000 */
[----:B------:R-:W3:Y:S01]  /*7010*/  MUFU.TANH R252, R49 ;  /* 0x0000003100fc7308 */ /* 0x000ee20000002400 */
[----:B----4-:R-:W-:Y:S02]  /*7020*/  @P1 IADD3 R5, P4, R5, UR8, RZ ;  /* 0x0000000805051c10 */ /* 0x010fe4000ff9e0ff */
[----:B------:R-:W-:Y:S07]  /*7030*/  FMNMX.FTZ R0, R179, R0, !PT ;  /* 0x00000000b3007209 */ /* 0x000fee0007810000 */
[----:B------:R-:W4:Y:S01]  /*7040*/  MUFU.TANH R239, R52 ;  /* 0x0000003400ef7308 */ /* 0x000f220000002400 */
[----:B-1----:R-:W-:Y:S09]  /*7050*/  FMNMX.FTZ R2, R163, R2, !PT ;  /* 0x00000002a3027209 */ /* 0x002ff20007810000 */
[----:B------:R-:W-:Y:S01]  /*7060*/  MUFU.TANH R13, R59 ;  /* 0x0000003b000d7308 */ /* 0x000fe20000002400 */
[----:B---3--:R-:W-:Y:S09]  /*7070*/  FMNMX.FTZ R0, R252, R0, !PT ;  /* 0x00000000fc007209 */ /* 0x008ff20007810000 */
[----:B------:R-:W1:Y:S01]  /*7080*/  MUFU.TANH R181, R50 ;  /* 0x0000003200b57308 */ /* 0x000e620000002400 */
[----:B----4-:R-:W-:Y:S09]  /*7090*/  FMNMX.FTZ R0, R239, R0, !PT ;  /* 0x00000000ef007209 */ /* 0x010ff20007810000 */
[----:B------:R-:W3:Y:S10]  /*70a0*/  MUFU.TANH R71, R51 ;  /* 0x0000003300477308 */ /* 0x000ef40000002400 */
[----:B------:R-:W4:Y:S01]  /*70b0*/  MUFU.TANH R3, R62 ;  /* 0x0000003e00037308 */ /* 0x000f220000002400 */
[----:B-1----:R-:W-:Y:S09]  /*70c0*/  FMNMX.FTZ R2, R181, R2, !PT ;  /* 0x00000002b5027209 */ /* 0x002ff20007810000 */
[----:B------:R4:W1:Y:S01]  /*70d0*/  MUFU.TANH R4, R65 ;  /* 0x0000004100047308 */ /* 0x0008620000002400 */
[----:B---3--:R-:W-:Y:S09]  /*70e0*/  MOV R59, R71 ;  /* 0x00000047003b7202 */ /* 0x008ff20000000f00 */
[----:B------:R-:W-:Y:S10]  /*70f0*/  MUFU.TANH R180, R60 ;  /* 0x0000003c00b47308 */ /* 0x000ff40000002400 */
[----:B------:R-:W-:Y:S01]  /*7100*/  MUFU.TANH R182, R61 ;  /* 0x0000003d00b67308 */ /* 0x000fe20000002400 */
[----:B----4-:R-:W-:Y:S02]  /*7110*/  MOV R65, R3 ;  /* 0x0000000300417202 */ /* 0x010fe40000000f00 */
[----:B------:R-:W-:Y:S02]  /*7120*/  FMNMX.FTZ R3, R59, R2, !PT ;  /* 0x000000023b037209 */ /* 0x000fe40007810000 */
[----:B------:R-:W-:Y:S01]  /*7130*/  FMNMX.FTZ R2, R56, R0, !PT ;  /* 0x0000000038027209 */ /* 0x000fe20007810000 */
[----:B------:R-:W-:Y:S04]  /*7140*/  FMUL.FTZ R0, R67, c[0x0][0x320] ;  /* 0x0000c80043007a20 */ /* 0x000fe80000410000 */
[----:B------:R-:W3:Y:S01]  /*7150*/  MUFU.TANH R238, R54 ;  /* 0x0000003600ee7308 */ /* 0x000ee20000002400 */
[----:B-1----:R-:W-:Y:S02]  /*7160*/  MOV R67, R4 ;  /* 0x0000000400437202 */ /* 0x002fe40000000f00 */
[----:B------:R-:W-:Y:S07]  /*7170*/  FMNMX.FTZ R2, R57, R2, !PT ;  /* 0x0000000239027209 */ /* 0x000fee0007810000 */
[----:B------:R1:W-:Y:S10]  /*7180*/  MUFU.TANH R136, R0 ;  /* 0x0000000000887308 */ /* 0x0003f40000002400 */
[----:B------:R-:W4:Y:S01]  /*7190*/  MUFU.TANH R240, R55 ;  /* 0x0000003700f07308 */ /* 0x000f220000002400 */
[----:B---3--:R-:W-:Y:S09]  /*71a0*/  FMNMX.FTZ R3, R238, R3, !PT ;  /* 0x00000003ee037209 */ /* 0x008ff20007810000 */
[----:B------:R4:W-:Y:S01]  /*71b0*/  MUFU.TANH R71, R66 ;  /* 0x0000004200477308 */ /* 0x0009e20000002400 */
[----:B-1----:R-:W-:Y:S04]  /*71c0*/  FMNMX.FTZ R0, R58, R2, !PT ;  /* 0x000000023a007209 */ /* 0x002fe80007810000 */
[----:B------:R-:W-:Y:S05]  /*71d0*/  FMNMX.FTZ R0, R180, R0, !PT ;  /* 0x00000000b4007209 */ /* 0x000fea0007810000 */
[----:B------:R-:W1:Y:S01]  /*71e0*/  MUFU.TANH R14, R63 ;  /* 0x0000003f000e7308 */ /* 0x000e620000002400 */
[----:B------:R-:W-:Y:S04]  /*71f0*/  FMNMX.FTZ R0, R182, R0, !PT ;  /* 0x00000000b6007209 */ /* 0x000fe80007810000 */
[----:B------:R-:W-:Y:S04]  /*7200*/  FMNMX.FTZ R68, R12, R0, !PT ;  /* 0x000000000c447209 */ /* 0x000fe80007810000 */
[----:B------:R-:W-:Y:S02]  /*7210*/  FMNMX.FTZ R68, R67, R68, !PT ;  /* 0x0000004443447209 */ /* 0x000fe40007810000 */
[----:B----4-:R-:W-:Y:S04]  /*7220*/  MOV R66, R240 ;  /* 0x000000f000427202 */ /* 0x010fe80000000f00 */
[----:B------:R-:W-:Y:S04]  /*7230*/  FMNMX.FTZ R3, R66, R3, !PT ;  /* 0x0000000342037209 */ /* 0x000fe80007810000 */
[----:B------:R-:W-:Y:S02]  /*7240*/  FMNMX.FTZ R2, R64, R3, !PT ;  /* 0x0000000340027209 */ /* 0x000fe40007810000 */
[----:B------:R-:W3:Y:S02]  /*7250*/  SHFL.BFLY PT, R3, R68, 0x2, 0x1f ;  /* 0x0c401f0044037f89 */ /* 0x000ee400000e0000 */
[----:B------:R-:W-:Y:S04]  /*7260*/  FMNMX.FTZ R2, R13, R2, !PT ;  /* 0x000000020d027209 */ /* 0x000fe80007810000 */
[----:B------:R-:W-:Y:S04]  /*7270*/  FMNMX.FTZ R2, R65, R2, !PT ;  /* 0x0000000241027209 */ /* 0x000fe80007810000 */
[----:B-1----:R-:W-:Y:S04]  /*7280*/  FMNMX.FTZ R0, R14, R2, !PT ;  /* 0x000000020e007209 */ /* 0x002fe80007810000 */
[----:B------:R-:W-:Y:S04]  /*7290*/  FMNMX.FTZ R0, R71, R0, !PT ;  /* 0x0000000047007209 */ /* 0x000fe80007810000 */
[----:B------:R-:W-:Y:S05]  /*72a0*/  FMNMX.FTZ R0, R136, R0, !PT ;  /* 0x0000000088007209 */ /* 0x000fea0007810000 */
[----:B------:R-:W1:Y:S01]  /*72b0*/  SHFL.BFLY PT, R2, R0, 0x2, 0x1f ;  /* 0x0c401f0000027f89 */ /* 0x000e6200000e0000 */
[----:B---3--:R-:W-:Y:S07]  /*72c0*/  FMNMX.FTZ R68, R68, R3, !PT ;  /* 0x0000000344447209 */ /* 0x008fee0007810000 */
[----:B------:R-:W3:Y:S01]  /*72d0*/  SHFL.BFLY PT, R4, R68, 0x1, 0x1f ;  /* 0x0c201f0044047f89 */ /* 0x000ee200000e0000 */
[----:B-1----:R-:W-:Y:S07]  /*72e0*/  FMNMX.FTZ R0, R0, R2, !PT ;  /* 0x0000000200007209 */ /* 0x002fee0007810000 */
[----:B------:R-:W1:Y:S01]  /*72f0*/  SHFL.BFLY PT, R3, R0, 0x1, 0x1f ;  /* 0x0c201f0000037f89 */ /* 0x000e6200000e0000 */
[----:B---3--:R-:W-:Y:S05]  /*7300*/  FMNMX.FTZ R68, R68, R4, !PT ;  /* 0x0000000444447209 */ /* 0x008fea0007810000 */
[C---:B------:R-:W-:Y:S02]  /*7310*/  FMUL.FTZ R137, R68.reuse, c[0x0][0x2d0] ;  /* 0x0000b40044897a20 */ /* 0x040fe40000410000 */
[----:B------:R-:W-:Y:S02]  /*7320*/  FADD.FTZ R2, -R68, R69 ;  /* 0x0000004544027221 */ /* 0x000fe40000010100 */
[--C-:B------:R-:W-:Y:S01]  /*7330*/  FFMA.FTZ R4, R150, c[0x0][0x2d0], -R137.reuse ;  /* 0x0000b40096047a23 */ /* 0x100fe20000010889 */
[----:B------:R-:W-:Y:S01]  /*7340*/  MOV R150, R14 ;  /* 0x0000000e00967202 */ /* 0x000fe20000000f00 */
[--C-:B-----5:R-:W-:Y:S01]  /*7350*/  FFMA.FTZ R7, R149, c[0x0][0x2d0], -R137.reuse ;  /* 0x0000b40095077a23 */ /* 0x120fe20000010889 */
[----:B------:R-:W-:Y:S01]  /*7360*/  MOV R149, R12 ;  /* 0x0000000c00957202 */ /* 0x000fe20000000f00 */
[----:B------:R3:W-:Y:S01]  /*7370*/  MUFU.EX2 R241, R4 ;  /* 0x0000000400f17308 */ /* 0x0007e20000000800 */
[--C-:B------:R-:W-:Y:S01]  /*7380*/  FFMA.FTZ R32, R138, c[0x0][0x2d0], -R137.reuse ;  /* 0x0000b4008a207a23 */ /* 0x100fe20000010889 */
[----:B------:R-:W-:Y:S01]  /*7390*/  MOV R138, R150 ;  /* 0x00000096008a7202 */ /* 0x000fe20000000f00 */
[----:B------:R-:W-:Y:S01]  /*73a0*/  FFMA.FTZ R40, R156, c[0x0][0x2d0], -R137 ;  /* 0x0000b4009c287a23 */ /* 0x000fe20000010889 */
[----:B------:R-:W-:Y:S02]  /*73b0*/  MOV R150, R182 ;  /* 0x000000b600967202 */ /* 0x000fe40000000f00 */
[----:B-1----:R-:W-:Y:S01]  /*73c0*/  FMNMX.FTZ R3, R0, R3, !PT ;  /* 0x0000000300037209 */ /* 0x002fe20007810000 */
[----:B------:R-:W-:Y:S03]  /*73d0*/  FMUL.FTZ R0, R2, c[0x0][0x2d0] ;  /* 0x0000b40002007a20 */ /* 0x000fe60000410000 */
[----:B------:R2:W-:Y:S01]  /*73e0*/  MUFU.EX2 R240, R7 ;  /* 0x0000000700f07308 */ /* 0x0005e20000000800 */
[----:B------:R-:W-:Y:S04]  /*73f0*/  FMUL.FTZ R69, R3, c[0x0][0x2d0] ;  /* 0x0000b40003457a20 */ /* 0x000fe80000410000 */
[--C-:B------:R-:W-:Y:S01]  /*7400*/  FFMA.FTZ R12, R155, c[0x0][0x2d0], -R69.reuse ;  /* 0x0000b4009b0c7a23 */ /* 0x100fe20000010845 */
[----:B------:R-:W-:Y:S01]  /*7410*/  MOV R155, R163 ;  /* 0x000000a3009b7202 */ /* 0x000fe20000000f00 */
[--C-:B------:R-:W-:Y:S03]  /*7420*/  FFMA.FTZ R48, R158, c[0x0][0x2d0], -R69.reuse ;  /* 0x0000b4009e307a23 */ /* 0x100fe60000010845 */
[----:B------:R1:W4:Y:S01]  /*7430*/  MUFU.EX2 R2, R0 ;  /* 0x0000000000027308 */ /* 0x0003220000000800 */
[----:B------:R-:W-:Y:S01]  /*7440*/  FFMA.FTZ R71, R71, c[0x0][0x2d0], -R69 ;  /* 0x0000b40047477a23 */ /* 0x000fe20000010845 */
[----:B---3--:R-:W-:Y:S04]  /*7450*/  @P1 IADD3 R4, P2, R6, UR8, RZ ;  /* 0x0000000806041c10 */ /* 0x008fe8000ff5e0ff */
[----:B------:R-:W-:Y:S04]  /*7460*/  @P1 LEA R6, P5, R4, c[0x0][0x1c8], 0x1 ;  /* 0x0000720004061a11 */ /* 0x000fe800078a08ff */
[----:B------:R3:W-:Y:S01]  /*7470*/  MUFU.EX2 R207, R32 ;  /* 0x0000002000cf7308 */ /* 0x0007e20000000800 */
[----:B--2---:R-:W-:Y:S02]  /*7480*/  @P1 IADD3.X R7, R9, UR9, RZ, P2, !PT ;  /* 0x0000000909071c10 */ /* 0x004fe400097fe4ff */
[----:B------:R-:W-:Y:S01]  /*7490*/  @P1 IADD3.X R9, R10, UR9, RZ, P4, !PT ;  /* 0x000000090a091c10 */ /* 0x000fe2000a7fe4ff */
[----:B------:R-:W-:Y:S01]  /*74a0*/  FFMA.FTZ R10, R151, c[0x0][0x2d0], -R137 ;  /* 0x0000b400970a7a23 */ /* 0x000fe20000010889 */
[----:B------:R-:W-:Y:S01]  /*74b0*/  @P1 LEA.HI.X R7, R4, c[0x0][0x1cc], R7, 0x1, P5 ;  /* 0x0000730004071a11 */ /* 0x000fe200028f0c07 */
[----:B------:R-:W-:Y:S01]  /*74c0*/  @UP1 UIADD3 UR9, UP0, UR20, 0x80, URZ ;  /* 0x0000008014091890 */ /* 0x000fe2000ff1e03f */
[----:B------:R-:W-:Y:S03]  /*74d0*/  @P1 LEA R8, P2, R5, c[0x0][0x1c8], 0x1 ;  /* 0x0000720005081a11 */ /* 0x000fe600078408ff */
[----:B------:R2:W-:Y:S01]  /*74e0*/  MUFU.EX2 R195, R40 ;  /* 0x0000002800c37308 */ /* 0x0005e20000000800 */
[----:B------:R-:W-:Y:S01]  /*74f0*/  MOV R151, R13 ;  /* 0x0000000d00977202 */ /* 0x000fe20000000f00 */
[----:B------:R5:W-:Y:S01]  /*7500*/  @P1 LDGSTS.E.BYPASS.LTC128B.128 [R235+0x8100], [R6.64], !P3 ;  /* 0x0810000006eb1fae */ /* 0x000be2000d901d56 */
[----:B-1----:R-:W-:Y:S01]  /*7510*/  FADD.FTZ R0, -R3, R70 ;  /* 0x0000004603007221 */ /* 0x002fe20000010100 */
[----:B------:R-:W-:Y:S01]  /*7520*/  MOV R70, R239 ;  /* 0x000000ef00467202 */ /* 0x000fe20000000f00 */
[----:B------:R-:W-:Y:S01]  /*7530*/  @UP1 UIADD3.X UR8, URZ, UR14, URZ, UP0, !UPT ;  /* 0x0000000e3f081290 */ /* 0x000fe200087fe43f */
[----:B------:R-:W-:Y:S01]  /*7540*/  @P1 LEA.HI.X R9, R5, c[0x0][0x1cc], R9, 0x1, P2 ;  /* 0x0000730005091a11 */ /* 0x000fe200010f0c09 */
[----:B------:R-:W-:Y:S01]  /*7550*/  FMUL.FTZ R0, R0, c[0x0][0x2d0] ;  /* 0x0000b40000007a20 */ /* 0x000fe20000410000 */
[----:B------:R-:W-:Y:S01]  /*7560*/  @P1 IADD3 R4, P2, R6, UR10, RZ ;  /* 0x0000000a06041c10 */ /* 0x000fe2000ff5e0ff */
[C---:B----4-:R-:W-:Y:S01]  /*7570*/  FMUL.FTZ R16, R2.reuse, R84 ;  /* 0x0000005402107220 */ /* 0x050fe20000410000 */
[----:B------:R1:W-:Y:S01]  /*7580*/  MUFU.EX2 R239, R10 ;  /* 0x0000000a00ef7308 */ /* 0x0003e20000000800 */
[----:B------:R4:W-:Y:S01]  /*7590*/  @P1 LDGSTS.E.BYPASS.LTC128B.128 [R235+0xc100], [R8.64], !P0 ;  /* 0x0c10000008eb1fae */ /* 0x0009e2000c101d56 */
[----:B------:R-:W-:Y:S01]  /*75a0*/  @P1 IADD3.X R5, R7, UR17, RZ, P2, !PT ;  /* 0x0000001107051c10 */ /* 0x000fe200097fe4ff */
[C---:B------:R-:W-:Y:S02]  /*75b0*/  FMUL.FTZ R17, R2.reuse, R85 ;  /* 0x0000005502117220 */ /* 0x040fe40000410000 */
[C---:B------:R-:W-:Y:S02]  /*75c0*/  FMUL.FTZ R24, R2.reuse, R92 ;  /* 0x0000005c02187220 */ /* 0x040fe40000410000 */
[C---:B------:R-:W-:Y:S02]  /*75d0*/  FMUL.FTZ R25, R2.reuse, R93 ;  /* 0x0000005d02197220 */ /* 0x040fe40000410000 */
[----:B------:R4:W-:Y:S01]  /*75e0*/  @P1 LDGSTS.E.BYPASS.LTC128B.128 [R235+0x9100], [R4.64], !P3 ;  /* 0x0910000004eb1fae */ /* 0x0009e2000d901d56 */
[----:B------:R-:W4:Y:S01]  /*75f0*/  MUFU.EX2 R0, R0 ;  /* 0x0000000000007308 */ /* 0x000f220000000800 */
[C---:B---3--:R-:W-:Y:S02]  /*7600*/  FMUL.FTZ R32, R2.reuse, R100 ;  /* 0x0000006402207220 */ /* 0x048fe40000410000 */
[C---:B------:R-:W-:Y:S02]  /*7610*/  FMUL.FTZ R33, R2.reuse, R101 ;  /* 0x0000006502217220 */ /* 0x040fe40000410000 */
[----:B------:R-:W-:Y:S01]  /*7620*/  FMUL.FTZ R41, R2, R109 ;  /* 0x0000006d02297220 */ /* 0x000fe20000410000 */
[----:B------:R-:W-:Y:S01]  /*7630*/  MOV R109, R70 ;  /* 0x00000046006d7202 */ /* 0x000fe20000000f00 */
[----:B------:R3:W-:Y:S01]  /*7640*/  @P1 LDGSTS.E.BYPASS.LTC128B.128 [R235+0xd100], [R4.64+0x80], !P0 ;  /* 0x0d10008004eb1fae */ /* 0x0007e2000c101d56 */
[----:B------:R-:W-:Y:S01]  /*7650*/  FFMA.FTZ R70, R162, c[0x0][0x2d0], -R137 ;  /* 0x0000b400a2467a23 */ /* 0x000fe20000010889 */
[----:B-----5:R-:W-:Y:S01]  /*7660*/  @P1 IADD3 R6, P2, R4, UR10, RZ ;  /* 0x0000000a04061c10 */ /* 0x020fe2000ff5e0ff */
[----:B------:R-:W-:Y:S01]  /*7670*/  FFMA.FTZ R7, R154, c[0x0][0x2d0], -R69 ;  /* 0x0000b4009a077a23 */ /* 0x000fe20000010845 */
[----:B------:R-:W-:Y:S01]  /*7680*/  MOV R154, R169 ;  /* 0x000000a9009a7202 */ /* 0x000fe20000000f00 */
[----:B--2---:R-:W-:Y:S01]  /*7690*/  FMUL.FTZ R40, R2, R108 ;  /* 0x0000006c02287220 */ /* 0x004fe20000410000 */
[----:B------:R-:W-:Y:S01]  /*76a0*/  MUFU.EX2 R169, R12 ;  /* 0x0000000c00a97308 */ /* 0x000fe20000000800 */
[--C-:B-1----:R-:W-:Y:S01]  /*76b0*/  FFMA.FTZ R10, R148, c[0x0][0x2d0], -R137.reuse ;  /* 0x0000b400940a7a23 */ /* 0x102fe20000010889 */
[----:B------:R-:W-:Y:S01]  /*76c0*/  MOV R148, R238 ;  /* 0x000000ee00947202 */ /* 0x000fe20000000f00 */
[C---:B------:R-:W-:Y:S01]  /*76d0*/  FMUL.FTZ R49, R2.reuse, R117 ;  /* 0x0000007502317220 */ /* 0x040fe20000410000 */
[----:B------:R-:W-:Y:S01]  /*76e0*/  MOV R108, R65 ;  /* 0x00000041006c7202 */ /* 0x000fe20000000f00 */
[----:B------:R-:W-:Y:S01]  /*76f0*/  FMUL.FTZ R65, R2, R133 ;  /* 0x0000008502417220 */ /* 0x000fe20000410000 */
[----:B----4-:R-:W-:Y:S04]  /*7700*/  @P1 IADD3 R8, P4, R6, UR10, RZ ;  /* 0x0000000a06081c10 */ /* 0x010fe8000ff9e0ff */
[----:B------:R1:W-:Y:S01]  /*7710*/  MUFU.EX2 R170, R7 ;  /* 0x0000000700aa7308 */ /* 0x0003e20000000800 */
[C---:B------:R-:W-:Y:S02]  /*7720*/  FMUL.FTZ R18, R0.reuse, R86 ;  /* 0x0000005600127220 */ /* 0x040fe40000410000 */
[C---:B------:R-:W-:Y:S02]  /*7730*/  FMUL.FTZ R19, R0.reuse, R87 ;  /* 0x0000005700137220 */ /* 0x040fe40000410000 */
[C---:B------:R-:W-:Y:S02]  /*7740*/  FMUL.FTZ R26, R0.reuse, R94 ;  /* 0x0000005e001a7220 */ /* 0x040fe40000410000 */
[C---:B------:R-:W-:Y:S02]  /*7750*/  FMUL.FTZ R27, R0.reuse, R95 ;  /* 0x0000005f001b7220 */ /* 0x040fe40000410000 */
[C---:B------:R-:W-:Y:S01]  /*7760*/  FMUL.FTZ R34, R0.reuse, R102 ;  /* 0x0000006600227220 */ /* 0x040fe20000410000 */
[----:B------:R2:W4:Y:S01]  /*7770*/  MUFU.EX2 R238, R10 ;  /* 0x0000000a00ee7308 */ /* 0x0005220000000800 */
[C---:B------:R-:W-:Y:S02]  /*7780*/  FMUL.FTZ R35, R0.reuse, R103 ;  /* 0x0000006700237220 */ /* 0x040fe40000410000 */
[C---:B------:R-:W-:Y:S01]  /*7790*/  FMUL.FTZ R42, R0.reuse, R110 ;  /* 0x0000006e002a7220 */ /* 0x040fe20000410000 */
[----:B------:R-:W-:Y:S01]  /*77a0*/  MOV R110, R66 ;  /* 0x00000042006e7202 */ /* 0x000fe20000000f00 */
[C---:B------:R-:W-:Y:S01]  /*77b0*/  FMUL.FTZ R43, R0.reuse, R111 ;  /* 0x0000006f002b7220 */ /* 0x040fe20000410000 */
[----:B------:R-:W-:Y:S01]  /*77c0*/  MOV R111, R148 ;  /* 0x00000094006f7202 */ /* 0x000fe20000000f00 */
[C---:B------:R-:W-:Y:S01]  /*77d0*/  FMUL.FTZ R50, R0.reuse, R118 ;  /* 0x0000007600327220 */ /* 0x040fe20000410000 */
[----:B------:R-:W-:Y:S01]  /*77e0*/  MOV R148, R67 ;  /* 0x0000004300947202 */ /* 0x000fe20000000f00 */
[C---:B------:R-:W-:Y:S01]  /*77f0*/  FMUL.FTZ R51, R0.reuse, R119 ;  /* 0x0000007700337220 */ /* 0x040fe20000410000 */
[----:B------:R5:W-:Y:S01]  /*7800*/  MUFU.EX2 R182, R70 ;  /* 0x0000004600b67308 */ /* 0x000be20000000800 */
[----:B------:R-:W-:Y:S01]  /*7810*/  MOV R119, R59 ;  /* 0x0000003b00777202 */ /* 0x000fe20000000f00 */
[C---:B------:R-:W-:Y:S01]  /*7820*/  FMUL.FTZ R59, R0.reuse, R127 ;  /* 0x0000007f003b7220 */ /* 0x040fe20000410000 */
[----:B-1----:R-:W-:Y:S01]  /*7830*/  @P1 IADD3.X R7, R5, UR17, RZ, P2, !PT ;  /* 0x0000001105071c10 */ /* 0x002fe200097fe4ff */
[C---:B------:R-:W-:Y:S02]  /*7840*/  FMUL.FTZ R66, R0.reuse, R134 ;  /* 0x0000008600427220 */ /* 0x040fe40000410000 */
[----:B------:R-:W-:Y:S01]  /*7850*/  FMUL.FTZ R67, R0, R135 ;  /* 0x0000008700437220 */ /* 0x000fe20000410000 */
[----:B------:R-:W-:Y:S01]  /*7860*/  @P1 IADD3.X R9, R7, UR17, RZ, P4, !PT ;  /* 0x0000001107091c10 */ /* 0x000fe2000a7fe4ff */
[----:B------:R1:W-:Y:S02]  /*7870*/  @P1 LDGSTS.E.BYPASS.LTC128B.128 [R235+0xa100], [R6.64], !P3 ;  /* 0x0a10000006eb1fae */ /* 0x0003e4000d901d56 */
[----:B------:R4:W-:Y:S01]  /*7880*/  MUFU.EX2 R158, R48 ;  /* 0x00000030009e7308 */ /* 0x0009e20000000800 */
[----:B--2---:R-:W-:Y:S02]  /*7890*/  @P1 IADD3 R10, P5, R4, UR9, RZ ;  /* 0x00000009040a1c10 */ /* 0x004fe4000ffbe0ff */
[----:B---3--:R-:W-:Y:S02]  /*78a0*/  @P1 IADD3 R4, P2, R6, UR9, RZ ;  /* 0x0000000906041c10 */ /* 0x008fe4000ff5e0ff */
[----:B------:R-:W-:Y:S02]  /*78b0*/  @P1 IADD3.X R11, R5, UR8, RZ, P5, !PT ;  /* 0x00000008050b1c10 */ /* 0x000fe4000affe4ff */
[----:B------:R-:W-:Y:S03]  /*78c0*/  @P1 IADD3.X R5, R7, UR8, RZ, P2, !PT ;  /* 0x0000000807051c10 */ /* 0x000fe600097fe4ff */
[----:B------:R-:W-:Y:S01]  /*78d0*/  MUFU.EX2 R71, R71 ;  /* 0x0000004700477308 */ /* 0x000fe20000000800 */
[----:B------:R2:W-:Y:S01]  /*78e0*/  @P1 LDGSTS.E.BYPASS.LTC128B.128 [R235+0xe100], [R10.64], !P0 ;  /* 0x0e1000000aeb1fae */ /* 0x0005e2000c101d56 */
[----:B-----5:R-:W-:Y:S07]  /*78f0*/  FFMA.FTZ R70, R171, c[0x0][0x2d0], -R137 ;  /* 0x0000b400ab467a23 */ /* 0x020fee0000010889 */
[----:B------:R3:W-:Y:S01]  /*7900*/  @P1 LDGSTS.E.BYPASS.LTC128B.128 [R235+0xb100], [R8.64], !P3 ;  /* 0x0b10000008eb1fae */ /* 0x0007e2000d901d56 */
[----:B----4-:R-:W-:Y:S02]  /*7910*/  FMUL.FTZ R48, R2, R116 ;  /* 0x0000007402307220 */ /* 0x010fe40000410000 */
[--C-:B-1----:R-:W-:Y:S01]  /*7920*/  FFMA.FTZ R6, R152, c[0x0][0x2d0], -R69.reuse ;  /* 0x0000b40098067a23 */ /* 0x102fe20000010845 */
[----:B------:R-:W-:Y:S01]  /*7930*/  MOV R152, R58 ;  /* 0x0000003a00987202 */ /* 0x000fe20000000f00 */
[C---:B------:R-:W-:Y:S03]  /*7940*/  FMUL.FTZ R7, R0.reuse, R75 ;  /* 0x0000004b00077220 */ /* 0x040fe60000410000 */
[----:B------:R1:W-:Y:S01]  /*7950*/  @P1 LDGSTS.E.BYPASS.LTC128B.128 [R235+0xf100], [R4.64], !P0 ;  /* 0x0f10000004eb1fae */ /* 0x0003e2000c101d56 */
[----:B------:R4:W-:Y:S01]  /*7960*/  MUFU.EX2 R168, R6 ;  /* 0x0000000600a87308 */ /* 0x0009e20000000800 */
[C---:B------:R-:W-:Y:S06]  /*7970*/  FMUL.FTZ R58, R0.reuse, R126 ;  /* 0x0000007e003a7220 */ /* 0x040fec0000410000 */
[----:B------:R-:W5:Y:S01]  /*7980*/  LDSM.16.MT88.4 R12, [R213+0x100] ;  /* 0x00010000d50c783b */ /* 0x000f620000004200 */
[C---:B--2---:R-:W-:Y:S02]  /*7990*/  FMUL.FTZ R10, R0.reuse, R78 ;  /* 0x0000004e000a7220 */ /* 0x044fe40000410000 */
[----:B------:R-:W-:Y:S05]  /*79a0*/  FMUL.FTZ R11, R0, R79 ;  /* 0x0000004f000b7220 */ /* 0x000fea0000410000 */
[----:B------:R-:W2:Y:S01]  /*79b0*/  LDSM.16.MT88.4 R20, [R214+0x100] ;  /* 0x00010000d614783b */ /* 0x000ea20000004200 */
[C---:B---3--:R-:W-:Y:S02]  /*79c0*/  FMUL.FTZ R8, R2.reuse, R76 ;  /* 0x0000004c02087220 */ /* 0x048fe40000410000 */
[----:B------:R-:W-:Y:S05]  /*79d0*/  FMUL.FTZ R9, R2, R77 ;  /* 0x0000004d02097220 */ /* 0x000fea0000410000 */
[----:B------:R-:W3:Y:S01]  /*79e0*/  LDSM.16.MT88.4 R28, [R217+0x100] ;  /* 0x00010000d91c783b */ /* 0x000ee20000004200 */
[----:B----4-:R-:W-:Y:S01]  /*79f0*/  FMUL.FTZ R6, R0, R74 ;  /* 0x0000004a00067220 */ /* 0x010fe20000410000 */
[----:B------:R-:W-:Y:S01]  /*7a00*/  F2FP.BF16.PACK_AB R74, R238, R239 ;  /* 0x000000efee4a723e */ /* 0x000fe200000010ff */
[----:B-1----:R-:W-:Y:S01]  /*7a10*/  FFMA.FTZ R4, R153, c[0x0][0x2d0], -R69 ;  /* 0x0000b40099047a23 */ /* 0x002fe20000010845 */
[----:B------:R-:W-:Y:S01]  /*7a20*/  MOV R153, R57 ;  /* 0x0000003900997202 */ /* 0x000fe20000000f00 */
[C---:B------:R-:W-:Y:S01]  /*7a30*/  FMUL.FTZ R5, R2.reuse, R73 ;  /* 0x0000004902057220 */ /* 0x040fe20000410000 */
[----:B------:R-:W-:Y:S01]  /*7a40*/  F2FP.BF16.PACK_AB R73, R169, R170 ;  /* 0x000000aaa949723e */ /* 0x000fe200000010ff */
[----:B------:R1:W4:Y:S01]  /*7a50*/  MUFU.EX2 R163, R4 ;  /* 0x0000000400a37308 */ /* 0x0003220000000800 */
[----:B------:R-:W2:Y:S01]  /*7a60*/  LDSM.16.MT88.4 R36, [R216+0x100] ;  /* 0x00010000d824783b */ /* 0x000ea20000004200 */
[C---:B------:R-:W-:Y:S07]  /*7a70*/  FMUL.FTZ R57, R2.reuse, R125 ;  /* 0x0000007d02397220 */ /* 0x040fee0000410000 */
[----:B------:R-:W2:Y:S08]  /*7a80*/  LDSM.16.MT88.4 R44, [R213+0x4100] ;  /* 0x00410000d52c783b */ /* 0x000eb00000004200 */
[----:B------:R-:W2:Y:S01]  /*7a90*/  LDSM.16.MT88.4 R52, [R214+0x4100] ;  /* 0x00410000d634783b */ /* 0x000ea20000004200 */
[----:B-1----:R-:W-:Y:S01]  /*7aa0*/  FMUL.FTZ R4, R2, R72 ;  /* 0x0000004802047220 */ /* 0x002fe20000410000 */
[----:B------:R-:W-:Y:S06]  /*7ab0*/  F2FP.BF16.PACK_AB R72, R240, R241 ;  /* 0x000000f1f048723e */ /* 0x000fec00000010ff */
[----:B------:R-:W1:Y:S01]  /*7ac0*/  LDSM.16.MT88.4 R60, [R217+0x4100] ;  /* 0x00410000d93c783b */ /* 0x000e620000004200 */
[----:B----4-:R-:W-:Y:S07]  /*7ad0*/  F2FP.BF16.PACK_AB R75, R163, R168 ;  /* 0x000000a8a34b723e */ /* 0x010fee00000010ff */
[C---:B-----5:R-:W-:Y:S01]  /*7ae0*/  HMMA.16816.F32.BF16 R4, R72.reuse, R12, R4 ;  /* 0x0000000c4804723c */ /* 0x060fe20000041804 */
[----:B------:R-:W4:Y:S06]  /*7af0*/  LDSM.16.MT88.4 R76, [R216+0x4100] ;  /* 0x00410000d84c783b */ /* 0x000f2c0000004200 */
[C---:B------:R-:W-:Y:S01]  /*7b00*/  FMUL.FTZ R12, R2.reuse, R80 ;  /* 0x00000050020c7220 */ /* 0x040fe20000410000 */
[C---:B------:R-:W-:Y:S01]  /*7b10*/  HMMA.16816.F32.BF16 R8, R72.reuse, R14, R8 ;  /* 0x0000000e4808723c */ /* 0x040fe20000041808 */
[----:B------:R-:W-:Y:S03]  /*7b20*/  LDSM.16.MT88.4 R84, [R214+0x900] ;  /* 0x00090000d654783b */ /* 0x000fe60000004200 */
[----:B------:R-:W-:Y:S03]  /*7b30*/  FMUL.FTZ R13, R2, R81 ;  /* 0x00000051020d7220 */ /* 0x000fe60000410000 */
[C---:B------:R-:W-:Y:S02]  /*7b40*/  FMUL.FTZ R14, R0.reuse, R82 ;  /* 0x00000052000e7220 */ /* 0x040fe40000410000 */
[----:B------:R-:W-:Y:S01]  /*7b50*/  FMUL.FTZ R15, R0, R83 ;  /* 0x00000053000f7220 */ /* 0x000fe20000410000 */
[----:B------:R-:W-:Y:S06]  /*7b60*/  LDSM.16.MT88.4 R92, [R216+0x900] ;  /* 0x00090000d85c783b */ /* 0x000fec0000004200 */
[C---:B--2---:R-:W-:Y:S02]  /*7b70*/  HMMA.16816.F32.BF16 R12, R72.reuse, R20, R12 ;  /* 0x00000014480c723c */ /* 0x044fe4000004180c */
[----:B------:R-:W2:Y:S05]  /*7b80*/  LDSM.16.MT88.4 R80, [R213+0x900] ;  /* 0x00090000d550783b */ /* 0x000eaa0000004200 */
[C---:B------:R-:W-:Y:S01]  /*7b90*/  FMUL.FTZ R20, R2.reuse, R88 ;  /* 0x0000005802147220 */ /* 0x040fe20000410000 */
[C---:B------:R-:W-:Y:S02]  /*7ba0*/  HMMA.16816.F32.BF16 R16, R72.reuse, R22, R16 ;  /* 0x000000164810723c */ /* 0x040fe40000041810 */
[----:B------:R-:W-:Y:S02]  /*7bb0*/  LDSM.16.MT88.4 R100, [R216+0x5100] ;  /* 0x00510000d864783b */ /* 0x000fe40000004200 */
[----:B------:R-:W-:Y:S03]  /*7bc0*/  FMUL.FTZ R21, R2, R89 ;  /* 0x0000005902157220 */ /* 0x000fe60000410000 */
[C---:B------:R-:W-:Y:S02]  /*7bd0*/  FMUL.FTZ R22, R0.reuse, R90 ;  /* 0x0000005a00167220 */ /* 0x040fe40000410000 */
[----:B------:R-:W-:Y:S01]  /*7be0*/  FMUL.FTZ R23, R0, R91 ;  /* 0x0000005b00177220 */ /* 0x000fe20000410000 */
[----:B------:R-:W0:Y:S06]  /*7bf0*/  LDGDEPBAR ;  /* 0x00000000000079af */ /* 0x000e2c0000000000 */
[C---:B---3--:R-:W-:Y:S02]  /*7c00*/  HMMA.16816.F32.BF16 R20, R72.reuse, R28, R20 ;  /* 0x0000001c4814723c */ /* 0x048fe40000041814 */
[----:B------:R-:W3:Y:S05]  /*7c10*/  LDSM.16.MT88.4 R88, [R217+0x900] ;  /* 0x00090000d958783b */ /* 0x000eea0000004200 */
[C---:B------:R-:W-:Y:S01]  /*7c20*/  FMUL.FTZ R28, R2.reuse, R96 ;  /* 0x00000060021c7220 */ /* 0x040fe20000410000 */
[C---:B------:R-:W-:Y:S04]  /*7c30*/  HMMA.16816.F32.BF16 R24, R72.reuse, R30, R24 ;  /* 0x0000001e4818723c */ /* 0x040fe80000041818 */
[----:B------:R-:W-:Y:S03]  /*7c40*/  FMUL.FTZ R29, R2, R97 ;  /* 0x00000061021d7220 */ /* 0x000fe60000410000 */
[C---:B------:R-:W-:Y:S02]  /*7c50*/  FMUL.FTZ R30, R0.reuse, R98 ;  /* 0x00000062001e7220 */ /* 0x040fe40000410000 */
[----:B------:R-:W-:Y:S02]  /*7c60*/  FMUL.FTZ R31, R0, R99 ;  /* 0x00000063001f7220 */ /* 0x000fe40000410000 */
[----:B------:R-:W-:Y:S05]  /*7c70*/  LDSM.16.MT88.4 R96, [R217+0x5100] ;  /* 0x00510000d960783b */ /* 0x000fea0000004200 */
[C---:B------:R-:W-:Y:S07]  /*7c80*/  HMMA.16816.F32.BF16 R28, R72.reuse, R36, R28 ;  /* 0x00000024481c723c */ /* 0x040fee000004181c */
[--C-:B------:R-:W-:Y:S01]  /*7c90*/  FFMA.FTZ R36, R139, c[0x0][0x2d0], -R137.reuse ;  /* 0x0000b4008b247a23 */ /* 0x100fe20000010889 */
[C---:B------:R-:W-:Y:S03]  /*7ca0*/  HMMA.16816.F32.BF16 R32, R72.reuse, R38, R32 ;  /* 0x000000264820723c */ /* 0x040fe60000041820 */
[----:B------:R5:W-:Y:S01]  /*7cb0*/  MUFU.EX2 R205, R36 ;  /* 0x0000002400cd7308 */ /* 0x000be20000000800 */
[C---:B------:R-:W-:Y:S01]  /*7cc0*/  FMUL.FTZ R37, R2.reuse, R105 ;  /* 0x0000006902257220 */ /* 0x040fe20000410000 */
[----:B------:R-:W-:Y:S01]  /*7cd0*/  MOV R139, R64 ;  /* 0x00000040008b7202 */ /* 0x000fe20000000f00 */
[----:B------:R-:W-:Y:S02]  /*7ce0*/  FMUL.FTZ R64, R2, R132 ;  /* 0x0000008402407220 */ /* 0x000fe40000410000 */
[C---:B------:R-:W-:Y:S04]  /*7cf0*/  FMUL.FTZ R38, R0.reuse, R106 ;  /* 0x0000006a00267220 */ /* 0x040fe80000410000 */
[----:B------:R-:W-:Y:S02]  /*7d00*/  FMUL.FTZ R39, R0, R107 ;  /* 0x0000006b00277220 */ /* 0x000fe40000410000 */
[C---:B-----5:R-:W-:Y:S02]  /*7d10*/  FMUL.FTZ R36, R2.reuse, R104 ;  /* 0x0000006802247220 */ /* 0x060fe40000410000 */
[----:B------:R-:W-:Y:S05]  /*7d20*/  LDSM.16.MT88.4 R104, [R214+0x1900] ;  /* 0x00190000d668783b */ /* 0x000fea0000004200 */
[C---:B------:R-:W-:Y:S07]  /*7d30*/  HMMA.16816.F32.BF16 R36, R72.reuse, R44, R36 ;  /* 0x0000002c4824723c */ /* 0x040fee0000041824 */
[----:B------:R-:W-:Y:S01]  /*7d40*/  FFMA.FTZ R44, R157, c[0x0][0x2d0], -R137 ;  /* 0x0000b4009d2c7a23 */ /* 0x000fe20000010889 */
[C---:B------:R-:W-:Y:S03]  /*7d50*/  HMMA.16816.F32.BF16 R40, R72.reuse, R46, R40 ;  /* 0x0000002e4828723c */ /* 0x040fe60000041828 */
[----:B------:R5:W-:Y:S01]  /*7d60*/  MUFU.EX2 R194, R44 ;  /* 0x0000002c00c27308 */ /* 0x000be20000000800 */
[----:B------:R-:W-:Y:S03]  /*7d70*/  FMUL.FTZ R45, R2, R113 ;  /* 0x00000071022d7220 */ /* 0x000fe60000410000 */
[C---:B------:R-:W-:Y:S02]  /*7d80*/  FMUL.FTZ R46, R0.reuse, R114 ;  /* 0x00000072002e7220 */ /* 0x040fe40000410000 */
[----:B------:R-:W-:Y:S03]  /*7d90*/  FMUL.FTZ R47, R0, R115 ;  /* 0x00000073002f7220 */ /* 0x000fe60000410000 */
[----:B-----5:R-:W-:Y:S07]  /*7da0*/  FMUL.FTZ R44, R2, R112 ;  /* 0x00000070022c7220 */ /* 0x020fee0000410000 */
[C---:B------:R-:W-:Y:S07]  /*7db0*/  HMMA.16816.F32.BF16 R44, R72.reuse, R52, R44 ;  /* 0x00000034482c723c */ /* 0x040fee000004182c */
[--C-:B------:R-:W-:Y:S01]  /*7dc0*/  FFMA.FTZ R52, R160, c[0x0][0x2d0], -R69.reuse ;  /* 0x0000b400a0347a23 */ /* 0x100fe20000010845 */
[C---:B------:R-:W-:Y:S03]  /*7dd0*/  HMMA.16816.F32.BF16 R48, R72.reuse, R54, R48 ;  /* 0x000000364830723c */ /* 0x040fe60000041830 */
[----:B------:R5:W1:Y:S01]  /*7de0*/  MUFU.EX2 R118, R52 ;  /* 0x0000003400767308 */ /* 0x000a620000000800 */
[----:B------:R-:W-:Y:S01]  /*7df0*/  MOV R160, R181 ;  /* 0x000000b500a07202 */ /* 0x000fe20000000f00 */
[----:B------:R-:W-:Y:S01]  /*7e00*/  FMUL.FTZ R53, R2, R121 ;  /* 0x0000007902357220 */ /* 0x000fe20000410000 */
[----:B------:R-:W-:Y:S01]  /*7e10*/  MOV R121, R154 ;  /* 0x0000009a00797202 */ /* 0x000fe20000000f00 */
[C---:B------:R-:W-:Y:S01]  /*7e20*/  FMUL.FTZ R55, R0.reuse, R123 ;  /* 0x0000007b00377220 */ /* 0x040fe20000410000 */
[----:B------:R-:W-:Y:S01]  /*7e30*/  MOV R154, R56 ;  /* 0x00000038009a7202 */ /* 0x000fe20000000f00 */
[----:B------:R-:W-:Y:S03]  /*7e40*/  FFMA.FTZ R56, R159, c[0x0][0x2d0], -R69 ;  /* 0x0000b4009f387a23 */ /* 0x000fe60000010845 */
[----:B------:R-:W-:Y:S01]  /*7e50*/  MOV R159, R179 ;  /* 0x000000b3009f7202 */ /* 0x000fe20000000f00 */
[----:B------:R2:W-:Y:S01]  /*7e60*/  MUFU.EX2 R181, R70 ;  /* 0x0000004600b57308 */ /* 0x0005e20000000800 */
[----:B------:R-:W-:Y:S09]  /*7e70*/  FMUL.FTZ R54, R0, R122 ;  /* 0x0000007a00367220 */ /* 0x000ff20000410000 */
[----:B------:R3:W-:Y:S01]  /*7e80*/  MUFU.EX2 R117, R56 ;  /* 0x0000003800757308 */ /* 0x0007e20000000800 */
[C---:B-----5:R-:W-:Y:S01]  /*7e90*/  FMUL.FTZ R52, R2.reuse, R120 ;  /* 0x0000007802347220 */ /* 0x060fe20000410000 */
[----:B------:R-:W-:Y:S02]  /*7ea0*/  MOV R120, R155 ;  /* 0x0000009b00787202 */ /* 0x000fe40000000f00 */
[----:B------:R-:W-:Y:S02]  /*7eb0*/  MOV R155, R151 ;  /* 0x00000097009b7202 */ /* 0x000fe40000000f00 */
[----:B------:R-:W-:Y:S02]  /*7ec0*/  MOV R151, R180 ;  /* 0x000000b400977202 */ /* 0x000fe40000000f00 */
[C---:B-1----:R-:W-:Y:S03]  /*7ed0*/  HMMA.16816.F32.BF16 R52, R72.reuse, R60, R52 ;  /* 0x0000003c4834723c */ /* 0x042fe60000041834 */
[----:B--2---:R-:W-:Y:S04]  /*7ee0*/  FFMA.FTZ R70, R173, c[0x0][0x2d0], -R137 ;  /* 0x0000b400ad467a23 */ /* 0x004fe80000010889 */
[----:B------:R1:W-:Y:S01]  /*7ef0*/  MUFU.EX2 R180, R70 ;  /* 0x0000004600b47308 */ /* 0x0003e20000000800 */
[----:B------:R-:W-:Y:S04]  /*7f00*/  FFMA.FTZ R60, R161, c[0x0][0x2d0], -R69 ;  /* 0x0000b400a13c7a23 */ /* 0x000fe80000010845 */
[C---:B------:R-:W-:Y:S02]  /*7f10*/  FMUL.FTZ R61, R2.reuse, R129 ;  /* 0x00000081023d7220 */ /* 0x040fe40000410000 */
[----:B---3--:R-:W-:Y:S03]  /*7f20*/  FMUL.FTZ R56, R2, R124 ;  /* 0x0000007c02387220 */ /* 0x008fe60000410000 */
[----:B------:R2:W3:Y:S04]  /*7f30*/  MUFU.EX2 R116, R60 ;  /* 0x0000003c00747308 */ /* 0x0004e80000000800 */
[C---:B------:R-:W-:Y:S07]  /*7f40*/  HMMA.16816.F32.BF16 R56, R72.reuse, R62, R56 ;  /* 0x0000003e4838723c */ /* 0x040fee0000041838 */
[C---:B------:R-:W-:Y:S02]  /*7f50*/  FMUL.FTZ R62, R0.reuse, R130 ;  /* 0x00000082003e7220 */ /* 0x040fe40000410000 */
[----:B------:R-:W-:Y:S03]  /*7f60*/  FMUL.FTZ R63, R0, R131 ;  /* 0x00000083003f7220 */ /* 0x000fe60000410000 */
[----:B-1----:R-:W-:Y:S04]  /*7f70*/  FFMA.FTZ R70, R172, c[0x0][0x2d0], -R137 ;  /* 0x0000b400ac467a23 */ /* 0x002fe80000010889 */
[----:B------:R1:W-:Y:S01]  /*7f80*/  MUFU.EX2 R179, R70 ;  /* 0x0000004600b37308 */ /* 0x0003e20000000800 */
[----:B--2---:R-:W-:Y:S01]  /*7f90*/  FMUL.FTZ R60, R2, R128 ;  /* 0x00000080023c7220 */ /* 0x004fe20000410000 */
[----:B------:R-:W-:Y:S06]  /*7fa0*/  MOV R128, R160 ;  /* 0x000000a000807202 */ /* 0x000fec0000000f00 */
[C---:B----4-:R-:W-:Y:S08]  /*7fb0*/  HMMA.16816.F32.BF16 R60, R72.reuse, R76, R60 ;  /* 0x0000004c483c723c */ /* 0x050ff0000004183c */
[----:B------:R-:W-:Y:S01]  /*7fc0*/  HMMA.16816.F32.BF16 R64, R72, R78, R64 ;  /* 0x0000004e4840723c */ /* 0x000fe20000041840 */
[----:B------:R-:W2:Y:S03]  /*7fd0*/  LDSM.16.MT88.4 R76, [R213+0x4900] ;  /* 0x00490000d54c783b */ /* 0x000ea60000004200 */
[--C-:B-1----:R-:W-:Y:S03]  /*7fe0*/  FFMA.FTZ R70, R175, c[0x0][0x2d0], -R69.reuse ;  /* 0x0000b400af467a23 */ /* 0x102fe60000010845 */
[----:B------:R-:W-:Y:S01]  /*7ff0*/  F2FP.BF16.PACK_AB R73, R118, R158 ;  /* 0x0000009e7649723e */ /* 0x000fe200000010ff */
[----:B------:R1:W-:Y:S01]  /*8000*/  MUFU.EX2 R127, R70 ;  /* 0x00000046007f7308 */ /* 0x0003e20000000800 */
[----:B---3--:R-:W-:Y:S03]  /*8010*/  F2FP.BF16.PACK_AB R75, R116, R117 ;  /* 0x00000075744b723e */ /* 0x008fe600000010ff */
[----:B------:R-:W-:Y:S02]  /*8020*/  F2FP.BF16.PACK_AB R72, R205, R207 ;  /* 0x000000cfcd48723e */ /* 0x000fe400000010ff */
[----:B------:R-:W-:Y:S07]  /*8030*/  F2FP.BF16.PACK_AB R74, R194, R195 ;  /* 0x000000c3c24a723e */ /* 0x000fee00000010ff */
[C---:B------:R-:W-:Y:S08]  /*8040*/  HMMA.16816.F32.BF16 R4, R72.reuse, R80, R4 ;  /* 0x000000504804723c */ /* 0x040ff00000041804 */
[C---:B------:R-:W-:Y:S01]  /*8050*/  HMMA.16816.F32.BF16 R8, R72.reuse, R82, R8 ;  /* 0x000000524808723c */ /* 0x040fe20000041808 */
[----:B------:R-:W3:Y:S03]  /*8060*/  LDSM.16.MT88.4 R80, [R214+0x4900] ;  /* 0x00490000d650783b */ /* 0x000ee60000004200 */
[--C-:B-1----:R-:W-:Y:S04]  /*8070*/  FFMA.FTZ R70, R176, c[0x0][0x2d0], -R69.reuse ;  /* 0x0000b400b0467a23 */ /* 0x102fe80000010845 */
[C---:B------:R-:W-:Y:S01]  /*8080*/  HMMA.16816.F32.BF16 R12, R72.reuse, R84, R12 ;  /* 0x00000054480c723c */ /* 0x040fe2000004180c */
[----:B------:R1:W4:Y:S07]  /*8090*/  MUFU.EX2 R126, R70 ;  /* 0x00000046007e7308 */ /* 0x00032e0000000800 */
[C---:B------:R-:W-:Y:S01]  /*80a0*/  HMMA.16816.F32.BF16 R16, R72.reuse, R86, R16 ;  /* 0x000000564810723c */ /* 0x040fe20000041810 */
[----:B------:R-:W5:Y:S07]  /*80b0*/  LDSM.16.MT88.4 R84, [R217+0x4900] ;  /* 0x00490000d954783b */ /* 0x000f6e0000004200 */
[C---:B------:R-:W-:Y:S08]  /*80c0*/  HMMA.16816.F32.BF16 R20, R72.reuse, R88, R20 ;  /* 0x000000584814723c */ /* 0x040ff00000041814 */
[C---:B------:R-:W-:Y:S01]  /*80d0*/  HMMA.16816.F32.BF16 R24, R72.reuse, R90, R24 ;  /* 0x0000005a4818723c */ /* 0x040fe20000041818 */
[----:B------:R-:W4:Y:S03]  /*80e0*/  LDSM.16.MT88.4 R88, [R216+0x4900] ;  /* 0x00490000d858783b */ /* 0x000f260000004200 */
[--C-:B-1----:R-:W-:Y:S04]  /*80f0*/  FFMA.FTZ R70, R174, c[0x0][0x2d0], -R69.reuse ;  /* 0x0000b400ae467a23 */ /* 0x102fe80000010845 */
[C---:B------:R-:W-:Y:S01]  /*8100*/  HMMA.16816.F32.BF16 R28, R72.reuse, R92, R28 ;  /* 0x0000005c481c723c */ /* 0x040fe2000004181c */
[----:B------:R1:W-:Y:S07]  /*8110*/  MUFU.EX2 R125, R70 ;  /* 0x00000046007d7308 */ /* 0x0003ee0000000800 */
[C---:B------:R-:W-:Y:S01]  /*8120*/  HMMA.16816.F32.BF16 R32, R72.reuse, R94, R32 ;  /* 0x0000005e4820723c */ /* 0x040fe20000041820 */
[----:B------:R-:W-:Y:S07]  /*8130*/  LDSM.16.MT88.4 R92, [R214+0x5100] ;  /* 0x00510000d65c783b */ /* 0x000fee0000004200 */
[C---:B--2---:R-:W-:Y:S08]  /*8140*/  HMMA.16816.F32.BF16 R36, R72.reuse, R76, R36 ;  /* 0x0000004c4824723c */ /* 0x044ff00000041824 */
[C---:B------:R-:W-:Y:S01]  /*8150*/  HMMA.16816.F32.BF16 R40, R72.reuse, R78, R40 ;  /* 0x0000004e4828723c */ /* 0x040fe20000041828 */
[----:B------:R-:W2:Y:S03]  /*8160*/  LDSM.16.MT88.4 R76, [R213+0x1100] ;  /* 0x00110000d54c783b */ /* 0x000ea60000004200 */
[----:B-1----:R-:W-:Y:S04]  /*8170*/  FFMA.FTZ R70, R177, c[0x0][0x2d0], -R69 ;  /* 0x0000b400b1467a23 */ /* 0x002fe80000010845 */
[C---:B---3--:R-:W-:Y:S01]  /*8180*/  HMMA.16816.F32.BF16 R44, R72.reuse, R80, R44 ;  /* 0x00000050482c723c */ /* 0x048fe2000004182c */
[----:B------:R1:W3:Y:S07]  /*8190*/  MUFU.EX2 R124, R70 ;  /* 0x00000046007c7308 */ /* 0x0002ee0000000800 */
[C---:B------:R-:W-:Y:S01]  /*81a0*/  HMMA.16816.F32.BF16 R48, R72.reuse, R82, R48 ;  /* 0x000000524830723c */ /* 0x040fe20000041830 */
[----:B------:R-:W2:Y:S07]  /*81b0*/  LDSM.16.MT88.4 R80, [R214+0x1100] ;  /* 0x00110000d650783b */ /* 0x000eae0000004200 */
[C---:B-----5:R-:W-:Y:S08]  /*81c0*/  HMMA.16816.F32.BF16 R52, R72.reuse, R84, R52 ;  /* 0x000000544834723c */ /* 0x060ff00000041834 */
[C---:B------:R-:W-:Y:S01]  /*81d0*/  HMMA.16816.F32.BF16 R56, R72.reuse, R86, R56 ;  /* 0x000000564838723c */ /* 0x040fe20000041838 */
[----:B------:R-:W5:Y:S03]  /*81e0*/  LDSM.16.MT88.4 R84, [R217+0x1100] ;  /* 0x00110000d954783b */ /* 0x000f660000004200 */
[--C-:B-1----:R-:W-:Y:S04]  /*81f0*/  FFMA.FTZ R70, R178, c[0x0][0x2d0], -R137.reuse ;  /* 0x0000b400b2467a23 */ /* 0x102fe80000010889 */
[C---:B----4-:R-:W-:Y:S01]  /*8200*/  HMMA.16816.F32.BF16 R60, R72.reuse, R88, R60 ;  /* 0x00000058483c723c */ /* 0x050fe2000004183c */
[----:B------:R1:W-:Y:S07]  /*8210*/  MUFU.EX2 R178, R70 ;  /* 0x0000004600b27308 */ /* 0x0003ee0000000800 */
[----:B------:R-:W-:Y:S01]  /*8220*/  HMMA.16816.F32.BF16 R64, R72, R90, R64 ;  /* 0x0000005a4840723c */ /* 0x000fe20000041840 */
[----:B------:R-:W4:Y:S06]  /*8230*/  LDSM.16.MT88.4 R88, [R216+0x1100] ;  /* 0x00110000d858783b */ /* 0x000f2c0000004200 */
[----:B------:R-:W-:Y:S02]  /*8240*/  F2FP.BF16.PACK_AB R73, R126, R127 ;  /* 0x0000007f7e49723e */ /* 0x000fe400000010ff */
[----:B---3--:R-:W-:Y:S03]  /*8250*/  F2FP.BF16.PACK_AB R75, R124, R125 ;  /* 0x0000007d7c4b723e */ /* 0x008fe600000010ff */
[----:B------:R-:W-:Y:S02]  /*8260*/  F2FP.BF16.PACK_AB R72, R181, R182 ;  /* 0x000000b6b548723e */ /* 0x000fe400000010ff */
[----:B------:R-:W-:Y:S01]  /*8270*/  F2FP.BF16.PACK_AB R74, R179, R180 ;  /* 0x000000b4b34a723e */ /* 0x000fe200000010ff */
[--C-:B-1----:R-:W-:Y:S06]  /*8280*/  FFMA.FTZ R70, R183, c[0x0][0x2d0], -R137.reuse ;  /* 0x0000b400b7467a23 */ /* 0x102fec0000010889 */
[C---:B--2---:R-:W-:Y:S01]  /*8290*/  HMMA.16816.F32.BF16 R4, R72.reuse, R76, R4 ;  /* 0x0000004c4804723c */ /* 0x044fe20000041804 */
[----:B------:R1:W2:Y:S07]  /*82a0*/  MUFU.EX2 R176, R70 ;  /* 0x0000004600b07308 */ /* 0x0002ae0000000800 */
[C---:B------:R-:W-:Y:S01]  /*82b0*/  HMMA.16816.F32.BF16 R8, R72.reuse, R78, R8 ;  /* 0x0000004e4808723c */ /* 0x040fe20000041808 */
[----:B------:R-:W3:Y:S07]  /*82c0*/  LDSM.16.MT88.4 R76, [R213+0x5100] ;  /* 0x00510000d54c783b */ /* 0x000eee0000004200 */
[C---:B------:R-:W-:Y:S08]  /*82d0*/  HMMA.16816.F32.BF16 R12, R72.reuse, R80, R12 ;  /* 0x00000050480c723c */ /* 0x040ff0000004180c */
[C---:B------:R-:W-:Y:S01]  /*82e0*/  HMMA.16816.F32.BF16 R16, R72.reuse, R82, R16 ;  /* 0x000000524810723c */ /* 0x040fe20000041810 */
[----:B------:R-:W2:Y:S03]  /*82f0*/  LDSM.16.MT88.4 R80, [R213+0x1900] ;  /* 0x00190000d550783b */ /* 0x000ea60000004200 */
[--C-:B-1----:R-:W-:Y:S04]  /*8300*/  FFMA.FTZ R70, R192, c[0x0][0x2d0], -R137.reuse ;  /* 0x0000b400c0467a23 */ /* 0x102fe80000010889 */
[C---:B-----5:R-:W-:Y:S01]  /*8310*/  HMMA.16816.F32.BF16 R20, R72.reuse, R84, R20 ;  /* 0x000000544814723c */ /* 0x060fe20000041814 */
[----:B------:R1:W-:Y:S07]  /*8320*/  MUFU.EX2 R177, R70 ;  /* 0x0000004600b17308 */ /* 0x0003ee0000000800 */
[C---:B------:R-:W-:Y:S01]  /*8330*/  HMMA.16816.F32.BF16 R24, R72.reuse, R86, R24 ;  /* 0x000000564818723c */ /* 0x040fe20000041818 */
[----:B------:R-:W5:Y:S07]  /*8340*/  LDSM.16.MT88.4 R84, [R217+0x1900] ;  /* 0x00190000d954783b */ /* 0x000f6e0000004200 */
[C---:B----4-:R-:W-:Y:S08]  /*8350*/  HMMA.16816.F32.BF16 R28, R72.reuse, R88, R28 ;  /* 0x00000058481c723c */ /* 0x050ff0000004181c */
[C---:B------:R-:W-:Y:S01]  /*8360*/  HMMA.16816.F32.BF16 R32, R72.reuse, R90, R32 ;  /* 0x0000005a4820723c */ /* 0x040fe20000041820 */
[----:B------:R-:W-:Y:S03]  /*8370*/  LDSM.16.MT88.4 R88, [R214+0x5900] ;  /* 0x00590000d658783b */ /* 0x000fe60000004200 */
[----:B-1----:R-:W-:Y:S04]  /*8380*/  FFMA.FTZ R70, R193, c[0x0][0x2d0], -R137 ;  /* 0x0000b400c1467a23 */ /* 0x002fe80000010889 */
[C---:B---3--:R-:W-:Y:S01]  /*8390*/  HMMA.16816.F32.BF16 R36, R72.reuse, R76, R36 ;  /* 0x0000004c4824723c */ /* 0x048fe20000041824 */
[----:B------:R1:W3:Y:S07]  /*83a0*/  MUFU.EX2 R175, R70 ;  /* 0x0000004600af7308 */ /* 0x0002ee0000000800 */
[C---:B------:R-:W-:Y:S01]  /*83b0*/  HMMA.16816.F32.BF16 R40, R72.reuse, R78, R40 ;  /* 0x0000004e4828723c */ /* 0x040fe20000041828 */
[----:B------:R-:W4:Y:S07]  /*83c0*/  LDSM.16.MT88.4 R76, [R216+0x1900] ;  /* 0x00190000d84c783b */ /* 0x000f2e0000004200 */
[C---:B------:R-:W-:Y:S08]  /*83d0*/  HMMA.16816.F32.BF16 R44, R72.reuse, R92, R44 ;  /* 0x0000005c482c723c */ /* 0x040ff0000004182c */
[C---:B------:R-:W-:Y:S01]  /*83e0*/  HMMA.16816.F32.BF16 R48, R72.reuse, R94, R48 ;  /* 0x0000005e4830723c */ /* 0x040fe20000041830 */
[----:B------:R-:W-:Y:S03]  /*83f0*/  LDSM.16.MT88.4 R92, [R214+0x6100] ;  /* 0x00610000d65c783b */ /* 0x000fe60000004200 */
[--C-:B-1----:R-:W-:Y:S04]  /*8400*/  FFMA.FTZ R70, R204, c[0x0][0x2d0], -R69.reuse ;  /* 0x0000b400cc467a23 */ /* 0x102fe80000010845 */
[C---:B------:R-:W-:Y:S01]  /*8410*/  HMMA.16816.F32.BF16 R52, R72.reuse, R96, R52 ;  /* 0x000000604834723c */ /* 0x040fe20000041834 */
[----:B------:R1:W-:Y:S07]  /*8420*/  MUFU.EX2 R157, R70 ;  /* 0x00000046009d7308 */ /* 0x0003ee0000000800 */
[C---:B------:R-:W-:Y:S01]  /*8430*/  HMMA.16816.F32.BF16 R56, R72.reuse, R98, R56 ;  /* 0x000000624838723c */ /* 0x040fe20000041838 */
[----:B------:R-:W-:Y:S07]  /*8440*/  LDSM.16.MT88.4 R96, [R217+0x6100] ;  /* 0x00610000d960783b */ /* 0x000fee0000004200 */
[C---:B------:R-:W-:Y:S08]  /*8450*/  HMMA.16816.F32.BF16 R60, R72.reuse, R100, R60 ;  /* 0x00000064483c723c */ /* 0x040ff0000004183c */
[----:B------:R-:W-:Y:S01]  /*8460*/  HMMA.16816.F32.BF16 R64, R72, R102, R64 ;  /* 0x000000664840723c */ /* 0x000fe20000041840 */
[----:B------:R-:W-:Y:S03]  /*8470*/  LDSM.16.MT88.4 R100, [R214+0x2900] ;  /* 0x00290000d664783b */ /* 0x000fe60000004200 */
[--C-:B-1----:R-:W-:Y:S03]  /*8480*/  FFMA.FTZ R70, R236, c[0x0][0x2d0], -R69.reuse ;  /* 0x0000b400ec467a23 */ /* 0x102fe60000010845 */
[----:B--2---:R-:W-:Y:S01]  /*8490*/  F2FP.BF16.PACK_AB R72, R176, R178 ;  /* 0x000000b2b048723e */ /* 0x004fe200000010ff */
[----:B------:R1:W2:Y:S01]  /*84a0*/  MUFU.EX2 R156, R70 ;  /* 0x00000046009c7308 */ /* 0x0002a20000000800 */
[----:B---3--:R-:W-:Y:S03]  /*84b0*/  F2FP.BF16.PACK_AB R74, R175, R177 ;  /* 0x000000b1af4a723e */ /* 0x008fe600000010ff */
[--C-:B-1----:R-:W-:Y:S01]  /*84c0*/  FFMA.FTZ R70, R206, c[0x0][0x2d0], -R69.reuse ;  /* 0x0000b400ce467a23 */ /* 0x102fe20000010845 */
[----:B--2---:R-:W-:Y:S05]  /*84d0*/  F2FP.BF16.PACK_AB R73, R156, R157 ;  /* 0x0000009d9c49723e */ /* 0x004fea00000010ff */
[----:B------:R1:W-:Y:S02]  /*84e0*/  MUFU.EX2 R115, R70 ;  /* 0x0000004600737308 */ /* 0x0003e40000000800 */
[----:B-1----:R-:W-:Y:S08]  /*84f0*/  FFMA.FTZ R70, R237, c[0x0][0x2d0], -R69 ;  /* 0x0000b400ed467a23 */ /* 0x002ff00000010845 */
[----:B------:R1:W2:Y:S02]  /*8500*/  MUFU.EX2 R114, R70 ;  /* 0x0000004600727308 */ /* 0x0002a40000000800 */
[--C-:B-1----:R-:W-:Y:S01]  /*8510*/  FFMA.FTZ R70, R242, c[0x0][0x2d0], -R137.reuse ;  /* 0x0000b400f2467a23 */ /* 0x102fe20000010889 */
[----:B--2---:R-:W-:Y:S07]  /*8520*/  F2FP.BF16.PACK_AB R75, R114, R115 ;  /* 0x00000073724b723e */ /* 0x004fee00000010ff */
[----:B------:R1:W-:Y:S01]  /*8530*/  MUFU.EX2 R174, R70 ;  /* 0x0000004600ae7308 */ /* 0x0003e20000000800 */
[C---:B------:R-:W-:Y:S08]  /*8540*/  HMMA.16816.F32.BF16 R4, R72.reuse, R80, R4 ;  /* 0x000000504804723c */ /* 0x040ff00000041804 */
[C---:B------:R-:W-:Y:S01]  /*8550*/  HMMA.16816.F32.BF16 R8, R72.reuse, R82, R8 ;  /* 0x000000524808723c */ /* 0x040fe20000041808 */
[----:B------:R-:W2:Y:S07]  /*8560*/  LDSM.16.MT88.4 R80, [R213+0x5900] ;  /* 0x00590000d550783b */ /* 0x000eae0000004200 */
[C---:B------:R-:W-:Y:S04]  /*8570*/  HMMA.16816.F32.BF16 R12, R72.reuse, R104, R12 ;  /* 0x00000068480c723c */ /* 0x040fe8000004180c */
[--C-:B-1----:R-:W-:Y:S04]  /*8580*/  FFMA.FTZ R70, R244, c[0x0][0x2d0], -R137.reuse ;  /* 0x0000b400f4467a23 */ /* 0x102fe80000010889 */
[C---:B------:R-:W-:Y:S01]  /*8590*/  HMMA.16816.F32.BF16 R16, R72.reuse, R106, R16 ;  /* 0x0000006a4810723c */ /* 0x040fe20000041810 */
[----:B------:R1:W3:Y:S01]  /*85a0*/  MUFU.EX2 R173, R70 ;  /* 0x0000004600ad7308 */ /* 0x0002e20000000800 */
[----:B------:R-:W-:Y:S06]  /*85b0*/  LDSM.16.MT88.4 R104, [R214+0x3900] ;  /* 0x00390000d668783b */ /* 0x000fec0000004200 */
[C---:B-----5:R-:W-:Y:S08]  /*85c0*/  HMMA.16816.F32.BF16 R20, R72.reuse, R84, R20 ;  /* 0x000000544814723c */ /* 0x060ff00000041814 */
[C---:B------:R-:W-:Y:S01]  /*85d0*/  HMMA.16816.F32.BF16 R24, R72.reuse, R86, R24 ;  /* 0x000000564818723c */ /* 0x040fe20000041818 */
[----:B------:R-:W5:Y:S07]  /*85e0*/  LDSM.16.MT88.4 R84, [R217+0x5900] ;  /* 0x00590000d954783b */ /* 0x000f6e0000004200 */
[C---:B----4-:R-:W-:Y:S04]  /*85f0*/  HMMA.16816.F32.BF16 R28, R72.reuse, R76, R28 ;  /* 0x0000004c481c723c */ /* 0x050fe8000004181c */
[--C-:B-1----:R-:W-:Y:S04]  /*8600*/  FFMA.FTZ R70, R243, c[0x0][0x2d0], -R137.reuse ;  /* 0x0000b400f3467a23 */ /* 0x102fe80000010889 */
[C---:B------:R-:W-:Y:S01]  /*8610*/  HMMA.16816.F32.BF16 R32, R72.reuse, R78, R32 ;  /* 0x0000004e4820723c */ /* 0x040fe20000041820 */
[----:B------:R1:W-:Y:S01]  /*8620*/  MUFU.EX2 R172, R70 ;  /* 0x0000004600ac7308 */ /* 0x0003e20000000800 */
[----:B------:R-:W4:Y:S06]  /*8630*/  LDSM.16.MT88.4 R76, [R216+0x5900] ;  /* 0x00590000d84c783b */ /* 0x000f2c0000004200 */
[C---:B--2---:R-:W-:Y:S08]  /*8640*/  HMMA.16816.F32.BF16 R36, R72.reuse, R80, R36 ;  /* 0x000000504824723c */ /* 0x044ff00000041824 */
[C---:B------:R-:W-:Y:S01]  /*8650*/  HMMA.16816.F32.BF16 R40, R72.reuse, R82, R40 ;  /* 0x000000524828723c */ /* 0x040fe20000041828 */
[----:B------:R-:W2:Y:S07]  /*8660*/  LDSM.16.MT88.4 R80, [R213+0x2100] ;  /* 0x00210000d550783b */ /* 0x000eae0000004200 */
[C---:B------:R-:W-:Y:S04]  /*8670*/  HMMA.16816.F32.BF16 R44, R72.reuse, R88, R44 ;  /* 0x00000058482c723c */ /* 0x040fe8000004182c */
[----:B-1----:R-:W-:Y:S04]  /*8680*/  FFMA.FTZ R70, R245, c[0x0][0x2d0], -R137 ;  /* 0x0000b400f5467a23 */ /* 0x002fe80000010889 */
[C---:B------:R-:W-:Y:S01]  /*8690*/  HMMA.16816.F32.BF16 R48, R72.reuse, R90, R48 ;  /* 0x0000005a4830723c */ /* 0x040fe20000041830 */
[----:B------:R1:W1:Y:S01]  /*86a0*/  MUFU.EX2 R171, R70 ;  /* 0x0000004600ab7308 */ /* 0x0002620000000800 */
[----:B------:R-:W2:Y:S06]  /*86b0*/  LDSM.16.MT88.4 R88, [R214+0x2100] ;  /* 0x00210000d658783b */ /* 0x000eac0000004200 */
[C---:B-----5:R-:W-:Y:S08]  /*86c0*/  HMMA.16816.F32.BF16 R52, R72.reuse, R84, R52 ;  /* 0x000000544834723c */ /* 0x060ff00000041834 */
[C---:B------:R-:W-:Y:S01]  /*86d0*/  HMMA.16816.F32.BF16 R56, R72.reuse, R86, R56 ;  /* 0x000000564838723c */ /* 0x040fe20000041838 */
[----:B------:R-:W5:Y:S07]  /*86e0*/  LDSM.16.MT88.4 R84, [R217+0x2100] ;  /* 0x00210000d954783b */ /* 0x000f6e0000004200 */
[C---:B----4-:R-:W-:Y:S04]  /*86f0*/  HMMA.16816.F32.BF16 R60, R72.reuse, R76, R60 ;  /* 0x0000004c483c723c */ /* 0x050fe8000004183c */
[--C-:B-1----:R-:W-:Y:S04]  /*8700*/  FFMA.FTZ R70, R247, c[0x0][0x2d0], -R69.reuse ;  /* 0x0000b400f7467a23 */ /* 0x102fe80000010845 */
[----:B------:R-:W-:Y:S01]  /*8710*/  HMMA.16816.F32.BF16 R64, R72, R78, R64 ;  /* 0x0000004e4840723c */ /* 0x000fe20000041840 */
[----:B------:R1:W-:Y:S01]  /*8720*/  MUFU.EX2 R113, R70 ;  /* 0x0000004600717308 */ /* 0x0003e20000000800 */
[----:B------:R-:W4:Y:S05]  /*8730*/  LDSM.16.MT88.4 R76, [R216+0x2100] ;  /* 0x00210000d84c783b */ /* 0x000f2a0000004200 */
[----:B---3--:R-:W-:Y:S02]  /*8740*/  F2FP.BF16.PACK_AB R72, R173, R174 ;  /* 0x000000aead48723e */ /* 0x008fe400000010ff */
[----:B------:R-:W-:Y:S03]  /*8750*/  F2FP.BF16.PACK_AB R74, R171, R172 ;  /* 0x000000acab4a723e */ /* 0x000fe600000010ff */
[--C-:B-1----:R-:W-:Y:S04]  /*8760*/  FFMA.FTZ R70, R248, c[0x0][0x2d0], -R69.reuse ;  /* 0x0000b400f8467a23 */ /* 0x102fe80000010845 */
[----:B------:R1:W3:Y:S02]  /*8770*/  MUFU.EX2 R112, R70 ;  /* 0x0000004600707308 */ /* 0x0002e40000000800 */
[--C-:B-1----:R-:W-:Y:S01]  /*8780*/  FFMA.FTZ R70, R246, c[0x0][0x2d0], -R69.reuse ;  /* 0x0000b400f6467a23 */ /* 0x102fe20000010845 */
[----:B---3--:R-:W-:Y:S07]  /*8790*/  F2FP.BF16.PACK_AB R73, R112, R113 ;  /* 0x000000717049723e */ /* 0x008fee00000010ff */
[----:B------:R1:W-:Y:S02]  /*87a0*/  MUFU.EX2 R123, R70 ;  /* 0x00000046007b7308 */ /* 0x0003e40000000800 */
[----:B-1----:R-:W-:Y:S08]  /*87b0*/  FFMA.FTZ R70, R249, c[0x0][0x2d0], -R69 ;  /* 0x0000b400f9467a23 */ /* 0x002ff00000010845 */
[----:B------:R1:W3:Y:S02]  /*87c0*/  MUFU.EX2 R122, R70 ;  /* 0x00000046007a7308 */ /* 0x0002e40000000800 */
[--C-:B-1----:R-:W-:Y:S01]  /*87d0*/  FFMA.FTZ R70, R250, c[0x0][0x2d0], -R137.reuse ;  /* 0x0000b400fa467a23 */ /* 0x102fe20000010889 */
[----:B---3--:R-:W-:Y:S07]  /*87e0*/  F2FP.BF16.PACK_AB R75, R122, R123 ;  /* 0x0000007b7a4b723e */ /* 0x008fee00000010ff */
[----:B------:R1:W-:Y:S01]  /*87f0*/  MUFU.EX2 R162, R70 ;  /* 0x0000004600a27308 */ /* 0x0003e20000000800 */
[C---:B--2---:R-:W-:Y:S08]  /*8800*/  HMMA.16816.F32.BF16 R4, R72.reuse, R80, R4 ;  /* 0x000000504804723c */ /* 0x044ff00000041804 */
[C---:B------:R-:W-:Y:S01]  /*8810*/  HMMA.16816.F32.BF16 R8, R72.reuse, R82, R8 ;  /* 0x000000524808723c */ /* 0x040fe20000041808 */
[----:B------:R-:W2:Y:S07]  /*8820*/  LDSM.16.MT88.4 R80, [R213+0x6100] ;  /* 0x00610000d550783b */ /* 0x000eae0000004200 */
[C---:B------:R-:W-:Y:S04]  /*8830*/  HMMA.16816.F32.BF16 R12, R72.reuse, R88, R12 ;  /* 0x00000058480c723c */ /* 0x040fe8000004180c */
[--C-:B-1----:R-:W-:Y:S04]  /*8840*/  FFMA.FTZ R70, R251, c[0x0][0x2d0], -R137.reuse ;  /* 0x0000b400fb467a23 */ /* 0x102fe80000010889 */
[C---:B------:R-:W-:Y:S01]  /*8850*/  HMMA.16816.F32.BF16 R16, R72.reuse, R90, R16 ;  /* 0x0000005a4810723c */ /* 0x040fe20000041810 */
[----:B------:R1:W3:Y:S01]  /*8860*/  MUFU.EX2 R161, R70 ;  /* 0x0000004600a17308 */ /* 0x0002e20000000800 */
[----:B------:R-:W3:Y:S06]  /*8870*/  LDSM.16.MT88.4 R88, [R216+0x6100] ;  /* 0x00610000d858783b */ /* 0x000eec0000004200 */
        /* <DEDUP_REMOVED lines=15> */
[----:B------:R-:W-:Y:S06]  /*8970*/  LDSM.16.MT88.4 R92, [R214+0x7100] ;  /* 0x00710000d65c783b */ /* 0x000fec0000004200 */
[C---:B------:R-:W-:Y:S08]  /*8980*/  HMMA.16816.F32.BF16 R52, R72.reuse, R96, R52 ;  /* 0x000000604834723c */ /* 0x040ff00000041834 */
[C---:B------:R-:W-:Y:S01]  /*8990*/  HMMA.16816.F32.BF16 R56, R72.reuse, R98, R56 ;  /* 0x000000624838723c */ /* 0x040fe20000041838 */
[----:B------:R-:W-:Y:S07]  /*89a0*/  LDSM.16.MT88.4 R96, [R217+0x7100] ;  /* 0x00710000d960783b */ /* 0x000fee0000004200 */
[C---:B---3--:R-:W-:Y:S04]  /*89b0*/  HMMA.16816.F32.BF16 R60, R72.reuse, R88, R60 ;  /* 0x00000058483c723c */ /* 0x048fe8000004183c */
[--C-:B-1----:R-:W-:Y:S04]  /*89c0*/  FFMA.FTZ R70, R121, c[0x0][0x2d0], -R69.reuse ;  /* 0x0000b40079467a23 */ /* 0x102fe80000010845 */
[----:B------:R-:W-:Y:S01]  /*89d0*/  HMMA.16816.F32.BF16 R64, R72, R90, R64 ;  /* 0x0000005a4840723c */ /* 0x000fe20000041840 */
[----:B------:R1:W-:Y:S01]  /*89e0*/  MUFU.EX2 R121, R70 ;  /* 0x0000004600797308 */ /* 0x0003e20000000800 */
[----:B------:R-:W-:Y:S05]  /*89f0*/  LDSM.16.MT88.4 R88, [R214+0x6900] ;  /* 0x00690000d658783b */ /* 0x000fea0000004200 */
[----:B------:R-:W-:Y:S02]  /*8a00*/  F2FP.BF16.PACK_AB R72, R161, R162 ;  /* 0x000000a2a148723e */ /* 0x000fe400000010ff */
        /* <DEDUP_REMOVED lines=9> */
[----:B------:R-:W-:Y:S02]  /*8aa0*/  MOV R109, R155 ;  /* 0x0000009b006d7202 */ /* 0x000fe40000000f00 */
[----:B---3--:R-:W-:Y:S05]  /*8ab0*/  F2FP.BF16.PACK_AB R75, R130, R131 ;  /* 0x00000083824b723e */ /* 0x008fea00000010ff */
[----:B------:R1:W-:Y:S02]  /*8ac0*/  MUFU.EX2 R155, R70 ;  /* 0x00000046009b7308 */ /* 0x0003e40000000800 */
[C---:B-----5:R-:W-:Y:S08]  /*8ad0*/  HMMA.16816.F32.BF16 R4, R72.reuse, R84, R4 ;  /* 0x000000544804723c */ /* 0x060ff00000041804 */
[C---:B------:R-:W-:Y:S01]  /*8ae0*/  HMMA.16816.F32.BF16 R8, R72.reuse, R86, R8 ;  /* 0x000000564808723c */ /* 0x040fe20000041808 */
[----:B------:R-:W3:Y:S07]  /*8af0*/  LDSM.16.MT88.4 R84, [R213+0x6900] ;  /* 0x00690000d554783b */ /* 0x000eee0000004200 */
[C---:B------:R-:W-:Y:S04]  /*8b00*/  HMMA.16816.F32.BF16 R12, R72.reuse, R100, R12 ;  /* 0x00000064480c723c */ /* 0x040fe8000004180c */
[--C-:B-1----:R-:W-:Y:S04]  /*8b10*/  FFMA.FTZ R70, R154, c[0x0][0x2d0], -R137.reuse ;  /* 0x0000b4009a467a23 */ /* 0x102fe80000010889 */
[C---:B------:R-:W-:Y:S01]  /*8b20*/  HMMA.16816.F32.BF16 R16, R72.reuse, R102, R16 ;  /* 0x000000664810723c */ /* 0x040fe20000041810 */
[----:B------:R1:W5:Y:S01]  /*8b30*/  MUFU.EX2 R154, R70 ;  /* 0x00000046009a7308 */ /* 0x0003620000000800 */
[----:B------:R-:W-:Y:S06]  /*8b40*/  LDSM.16.MT88.4 R100, [R216+0x7100] ;  /* 0x00710000d864783b */ /* 0x000fec0000004200 */
[C---:B----4-:R-:W-:Y:S08]  /*8b50*/  HMMA.16816.F32.BF16 R20, R72.reuse, R76, R20 ;  /* 0x0000004c4814723c */ /* 0x050ff00000041814 */
[C---:B------:R-:W-:Y:S01]  /*8b60*/  HMMA.16816.F32.BF16 R24, R72.reuse, R78, R24 ;  /* 0x0000004e4818723c */ /* 0x040fe20000041818 */
[----:B------:R-:W4:Y:S07]  /*8b70*/  LDSM.16.MT88.4 R76, [R217+0x6900] ;  /* 0x00690000d94c783b */ /* 0x000f2e0000004200 */
[C---:B--2---:R-:W-:Y:S04]  /*8b80*/  HMMA.16816.F32.BF16 R28, R72.reuse, R80, R28 ;  /* 0x00000050481c723c */ /* 0x044fe8000004181c */
[--C-:B-1----:R-:W-:Y:S04]  /*8b90*/  FFMA.FTZ R70, R153, c[0x0][0x2d0], -R137.reuse ;  /* 0x0000b40099467a23 */ /* 0x102fe80000010889 */
[C---:B------:R-:W-:Y:S01]  /*8ba0*/  HMMA.16816.F32.BF16 R32, R72.reuse, R82, R32 ;  /* 0x000000524820723c */ /* 0x040fe20000041820 */
[----:B------:R1:W-:Y:S01]  /*8bb0*/  MUFU.EX2 R153, R70 ;  /* 0x0000004600997308 */ /* 0x0003e20000000800 */
[----:B------:R-:W2:Y:S06]  /*8bc0*/  LDSM.16.MT88.4 R80, [R216+0x6900] ;  /* 0x00690000d850783b */ /* 0x000eac0000004200 */
[C---:B---3--:R-:W-:Y:S08]  /*8bd0*/  HMMA.16816.F32.BF16 R36, R72.reuse, R84, R36 ;  /* 0x000000544824723c */ /* 0x048ff00000041824 */
[C---:B------:R-:W-:Y:S01]  /*8be0*/  HMMA.16816.F32.BF16 R40, R72.reuse, R86, R40 ;  /* 0x000000564828723c */ /* 0x040fe20000041828 */
[----:B------:R-:W3:Y:S07]  /*8bf0*/  LDSM.16.MT88.4 R84, [R213+0x3100] ;  /* 0x00310000d554783b */ /* 0x000eee0000004200 */
[C---:B------:R-:W-:Y:S04]  /*8c00*/  HMMA.16816.F32.BF16 R44, R72.reuse, R88, R44 ;  /* 0x00000058482c723c */ /* 0x040fe8000004182c */
[----:B-1----:R-:W-:Y:S04]  /*8c10*/  FFMA.FTZ R70, R152, c[0x0][0x2d0], -R137 ;  /* 0x0000b40098467a23 */ /* 0x002fe80000010889 */
[C---:B------:R-:W-:Y:S01]  /*8c20*/  HMMA.16816.F32.BF16 R48, R72.reuse, R90, R48 ;  /* 0x0000005a4830723c */ /* 0x040fe20000041830 */
[----:B------:R1:W1:Y:S01]  /*8c30*/  MUFU.EX2 R152, R70 ;  /* 0x0000004600987308 */ /* 0x0002620000000800 */
[----:B------:R-:W-:Y:S06]  /*8c40*/  LDSM.16.MT88.4 R88, [R216+0x3100] ;  /* 0x00310000d858783b */ /* 0x000fec0000004200 */
[C---:B----4-:R-:W-:Y:S08]  /*8c50*/  HMMA.16816.F32.BF16 R52, R72.reuse, R76, R52 ;  /* 0x0000004c4834723c */ /* 0x050ff00000041834 */
[C---:B------:R-:W-:Y:S01]  /*8c60*/  HMMA.16816.F32.BF16 R56, R72.reuse, R78, R56 ;  /* 0x0000004e4838723c */ /* 0x040fe20000041838 */
[----:B------:R-:W4:Y:S07]  /*8c70*/  LDSM.16.MT88.4 R76, [R214+0x3100] ;  /* 0x00310000d64c783b */ /* 0x000f2e0000004200 */
[C---:B--2---:R-:W-:Y:S04]  /*8c80*/  HMMA.16816.F32.BF16 R60, R72.reuse, R80, R60 ;  /* 0x00000050483c723c */ /* 0x044fe8000004183c */
[--C-:B-1----:R-:W-:Y:S04]  /*8c90*/  FFMA.FTZ R70, R111, c[0x0][0x2d0], -R69.reuse ;  /* 0x0000b4006f467a23 */ /* 0x102fe80000010845 */
[----:B------:R-:W-:Y:S01]  /*8ca0*/  HMMA.16816.F32.BF16 R64, R72, R82, R64 ;  /* 0x000000524840723c */ /* 0x000fe20000041840 */
[----:B------:R1:W-:Y:S01]  /*8cb0*/  MUFU.EX2 R129, R70 ;  /* 0x0000004600817308 */ /* 0x0003e20000000800 */
[----:B------:R-:W2:Y:S05]  /*8cc0*/  LDSM.16.MT88.4 R80, [R217+0x3100] ;  /* 0x00310000d950783b */ /* 0x000eaa0000004200 */
[----:B-----5:R-:W-:Y:S02]  /*8cd0*/  F2FP.BF16.PACK_AB R72, R154, R155 ;  /* 0x0000009b9a48723e */ /* 0x020fe400000010ff */
[----:B------:R-:W-:Y:S03]  /*8ce0*/  F2FP.BF16.PACK_AB R74, R152, R153 ;  /* 0x00000099984a723e */ /* 0x000fe600000010ff */
[--C-:B-1----:R-:W-:Y:S01]  /*8cf0*/  FFMA.FTZ R70, R110, c[0x0][0x2d0], -R69.reuse ;  /* 0x0000b4006e467a23 */ /* 0x102fe20000010845 */
[----:B------:R-:W-:Y:S03]  /*8d00*/  MOV R110, R138 ;  /* 0x0000008a006e7202 */ /* 0x000fe60000000f00 */
[----:B------:R1:W5:Y:S02]  /*8d10*/  MUFU.EX2 R128, R70 ;  /* 0x0000004600807308 */ /* 0x0003640000000800 */
[--C-:B-1----:R-:W-:Y:S01]  /*8d20*/  FFMA.FTZ R70, R139, c[0x0][0x2d0], -R69.reuse ;  /* 0x0000b4008b467a23 */ /* 0x102fe20000010845 */
[----:B-----5:R-:W-:Y:S07]  /*8d30*/  F2FP.BF16.PACK_AB R73, R128, R129 ;  /* 0x000000818049723e */ /* 0x020fee00000010ff */
[----:B------:R1:W-:Y:S02]  /*8d40*/  MUFU.EX2 R139, R70 ;  /* 0x00000046008b7308 */ /* 0x0003e40000000800 */
[----:B-1----:R-:W-:Y:S02]  /*8d50*/  FFMA.FTZ R70, R109, c[0x0][0x2d0], -R69 ;  /* 0x0000b4006d467a23 */ /* 0x002fe40000010845 */
[----:B------:R-:W5:Y:S06]  /*8d60*/  LDL.LU R109, [R1] ;  /* 0x00000000016d7983 */ /* 0x000f6c0000300800 */
[----:B------:R1:W1:Y:S02]  /*8d70*/  MUFU.EX2 R138, R70 ;  /* 0x00000046008a7308 */ /* 0x0002640000000800 */
[--C-:B-1----:R-:W-:Y:S01]  /*8d80*/  FFMA.FTZ R70, R151, c[0x0][0x2d0], -R137.reuse ;  /* 0x0000b40097467a23 */ /* 0x102fe20000010889 */
[----:B------:R-:W-:Y:S07]  /*8d90*/  F2FP.BF16.PACK_AB R75, R138, R139 ;  /* 0x0000008b8a4b723e */ /* 0x000fee00000010ff */
[----:B------:R1:W-:Y:S01]  /*8da0*/  MUFU.EX2 R151, R70 ;  /* 0x0000004600977308 */ /* 0x0003e20000000800 */
[C---:B---3--:R-:W-:Y:S08]  /*8db0*/  HMMA.16816.F32.BF16 R4, R72.reuse, R84, R4 ;  /* 0x000000544804723c */ /* 0x048ff00000041804 */
[C---:B------:R-:W-:Y:S01]  /*8dc0*/  HMMA.16816.F32.BF16 R8, R72.reuse, R86, R8 ;  /* 0x000000564808723c */ /* 0x040fe20000041808 */
[----:B------:R-:W3:Y:S07]  /*8dd0*/  LDSM.16.MT88.4 R84, [R213+0x7100] ;  /* 0x00710000d554783b */ /* 0x000eee0000004200 */
[C---:B----4-:R-:W-:Y:S04]  /*8de0*/  HMMA.16816.F32.BF16 R12, R72.reuse, R76, R12 ;  /* 0x0000004c480c723c */ /* 0x050fe8000004180c */
[--C-:B-1----:R-:W-:Y:S04]  /*8df0*/  FFMA.FTZ R70, R150, c[0x0][0x2d0], -R137.reuse ;  /* 0x0000b40096467a23 */ /* 0x102fe80000010889 */
[C---:B------:R-:W-:Y:S01]  /*8e00*/  HMMA.16816.F32.BF16 R16, R72.reuse, R78, R16 ;  /* 0x0000004e4810723c */ /* 0x040fe20000041810 */
[----:B------:R1:W4:Y:S01]  /*8e10*/  MUFU.EX2 R150, R70 ;  /* 0x0000004600967308 */ /* 0x0003220000000800 */
[----:B------:R-:W3:Y:S06]  /*8e20*/  LDSM.16.MT88.4 R76, [R213+0x3900] ;  /* 0x00390000d54c783b */ /* 0x000eec0000004200 */
[C---:B--2---:R-:W-:Y:S08]  /*8e30*/  HMMA.16816.F32.BF16 R20, R72.reuse, R80, R20 ;  /* 0x000000504814723c */ /* 0x044ff00000041814 */
[C---:B------:R-:W-:Y:S08]  /*8e40*/  HMMA.16816.F32.BF16 R24, R72.reuse, R82, R24 ;  /* 0x000000524818723c */ /* 0x040ff00000041818 */
[C---:B------:R-:W-:Y:S04]  /*8e50*/  HMMA.16816.F32.BF16 R28, R72.reuse, R88, R28 ;  /* 0x00000058481c723c */ /* 0x040fe8000004181c */
[--C-:B-1----:R-:W-:Y:S01]  /*8e60*/  FFMA.FTZ R70, R149, c[0x0][0x2d0], -R137.reuse ;  /* 0x0000b40095467a23 */ /* 0x102fe20000010889 */
[----:B----4-:R-:W-:Y:S03]  /*8e70*/  F2FP.BF16.PACK_AB R132, R150, R151 ;  /* 0x000000979684723e */ /* 0x010fe600000010ff */
[C---:B------:R-:W-:Y:S01]  /*8e80*/  HMMA.16816.F32.BF16 R32, R72.reuse, R90, R32 ;  /* 0x0000005a4820723c */ /* 0x040fe20000041820 */
[----:B------:R1:W-:Y:S07]  /*8e90*/  MUFU.EX2 R149, R70 ;  /* 0x0000004600957308 */ /* 0x0003ee0000000800 */
[C---:B---3--:R-:W-:Y:S08]  /*8ea0*/  HMMA.16816.F32.BF16 R36, R72.reuse, R84, R36 ;  /* 0x000000544824723c */ /* 0x048ff00000041824 */
[C---:B------:R-:W-:Y:S08]  /*8eb0*/  HMMA.16816.F32.BF16 R40, R72.reuse, R86, R40 ;  /* 0x000000564828723c */ /* 0x040ff00000041828 */
[C---:B------:R-:W-:Y:S04]  /*8ec0*/  HMMA.16816.F32.BF16 R44, R72.reuse, R92, R44 ;  /* 0x0000005c482c723c */ /* 0x040fe8000004182c */
[----:B-1----:R-:W-:Y:S04]  /*8ed0*/  FFMA.FTZ R70, R148, c[0x0][0x2d0], -R137 ;  /* 0x0000b40094467a23 */ /* 0x002fe80000010889 */
[C---:B------:R-:W-:Y:S01]  /*8ee0*/  HMMA.16816.F32.BF16 R48, R72.reuse, R94, R48 ;  /* 0x0000005e4830723c */ /* 0x040fe20000041830 */
[----:B------:R1:W2:Y:S01]  /*8ef0*/  MUFU.EX2 R148, R70 ;  /* 0x0000004600947308 */ /* 0x0002a20000000800 */
[----:B------:R-:W3:Y:S06]  /*8f00*/  LDSM.16.MT88.4 R92, [R217+0x3900] ;  /* 0x00390000d95c783b */ /* 0x000eec0000004200 */
[C---:B------:R-:W-:Y:S08]  /*8f10*/  HMMA.16816.F32.BF16 R52, R72.reuse, R96, R52 ;  /* 0x000000604834723c */ /* 0x040ff00000041834 */
[C---:B------:R-:W-:Y:S08]  /*8f20*/  HMMA.16816.F32.BF16 R56, R72.reuse, R98, R56 ;  /* 0x000000624838723c */ /* 0x040ff00000041838 */
[C---:B------:R-:W-:Y:S04]  /*8f30*/  HMMA.16816.F32.BF16 R60, R72.reuse, R100, R60 ;  /* 0x00000064483c723c */ /* 0x040fe8000004183c */
[--C-:B-1----:R-:W-:Y:S01]  /*8f40*/  FFMA.FTZ R70, R108, c[0x0][0x2d0], -R69.reuse ;  /* 0x0000b4006c467a23 */ /* 0x102fe20000010845 */
[----:B--2---:R-:W-:Y:S01]  /*8f50*/  F2FP.BF16.PACK_AB R134, R148, R149 ;  /* 0x000000959486723e */ /* 0x004fe200000010ff */
[----:B------:R-:W2:Y:S02]  /*8f60*/  LDL.LU R108, [R1+0x4] ;  /* 0x00000400016c7983 */ /* 0x000ea40000300800 */
[----:B------:R-:W-:Y:S01]  /*8f70*/  HMMA.16816.F32.BF16 R64, R72, R102, R64 ;  /* 0x000000664840723c */ /* 0x000fe20000041840 */
[----:B------:R1:W-:Y:S01]  /*8f80*/  MUFU.EX2 R137, R70 ;  /* 0x0000004600897308 */ /* 0x0003e20000000800 */
[----:B------:R-:W4:Y:S02]  /*8f90*/  LDSM.16.MT88.4 R100, [R216+0x3900] ;  /* 0x00390000d864783b */ /* 0x000f240000004200 */
[--C-:B-1----:R-:W-:Y:S02]  /*8fa0*/  FFMA.FTZ R70, R110, c[0x0][0x2d0], -R69.reuse ;  /* 0x0000b4006e467a23 */ /* 0x102fe40000010845 */
[----:B------:R-:W-:Y:S05]  /*8fb0*/  FFMA.FTZ R69, R136, c[0x0][0x2d0], -R69 ;  /* 0x0000b40088457a23 */ /* 0x000fea0000010845 */
[----:B------:R-:W1:Y:S10]  /*8fc0*/  MUFU.EX2 R70, R70 ;  /* 0x0000004600467308 */ /* 0x000e740000000800 */
[----:B------:R-:W3:Y:S01]  /*8fd0*/  MUFU.EX2 R69, R69 ;  /* 0x0000004500457308 */ /* 0x000ee20000000800 */
[----:B-1----:R-:W-:Y:S02]  /*8fe0*/  F2FP.BF16.PACK_AB R133, R70, R137 ;  /* 0x000000894685723e */ /* 0x002fe400000010ff */
[----:B---3--:R-:W-:Y:S07]  /*8ff0*/  F2FP.BF16.PACK_AB R135, R69, R71 ;  /* 0x000000474587723e */ /* 0x008fee00000010ff */
[C---:B------:R-:W-:Y:S01]  /*9000*/  HMMA.16816.F32.BF16 R72, R132.reuse, R76, R4 ;  /* 0x0000004c8448723c */ /* 0x040fe20000041804 */
[----:B------:R-:W-:Y:S07]  /*9010*/  LDSM.16.MT88.4 R4, [R216+0x7900] ;  /* 0x00790000d804783b */ /* 0x000fee0000004200 */
[C---:B------:R-:W-:Y:S08]  /*9020*/  HMMA.16816.F32.BF16 R76, R132.reuse, R78, R8 ;  /* 0x0000004e844c723c */ /* 0x040ff00000041808 */
[C---:B------:R-:W-:Y:S08]  /*9030*/  HMMA.16816.F32.BF16 R80, R132.reuse, R104, R12 ;  /* 0x000000688450723c */ /* 0x040ff0000004180c */
[C---:B------:R-:W-:Y:S08]  /*9040*/  HMMA.16816.F32.BF16 R84, R132.reuse, R106, R16 ;  /* 0x0000006a8454723c */ /* 0x040ff00000041810 */
[C---:B------:R-:W-:Y:S08]  /*9050*/  HMMA.16816.F32.BF16 R88, R132.reuse, R92, R20 ;  /* 0x0000005c8458723c */ /* 0x040ff00000041814 */
[C---:B------:R-:W-:Y:S08]  /*9060*/  HMMA.16816.F32.BF16 R92, R132.reuse, R94, R24 ;  /* 0x0000005e845c723c */ /* 0x040ff00000041818 */
[C---:B----4-:R-:W-:Y:S08]  /*9070*/  HMMA.16816.F32.BF16 R96, R132.reuse, R100, R28 ;  /* 0x000000648460723c */ /* 0x050ff0000004181c */
[C---:B------:R-:W-:Y:S04]  /*9080*/  HMMA.16816.F32.BF16 R100, R132.reuse, R102, R32 ;  /* 0x000000668464723c */ /* 0x040fe80000041820 */
[----:B-----5:R-:W-:Y:S04]  /*9090*/  FFMA.FTZ R2, R2, R109, R241 ;  /* 0x0000006d02027223 */ /* 0x020fe800000100f1 */
[----:B------:R-:W-:Y:S04]  /*90a0*/  FADD.FTZ R2, R240, R2 ;  /* 0x00000002f0027221 */ /* 0x000fe80000010000 */
        /* <DEDUP_REMOVED lines=25> */
[----:B------:R-:W-:Y:S02]  /*9240*/  FADD.FTZ R2, R152, R2 ;  /* 0x0000000298027221 */ /* 0x000fe40000010000 */
[----:B--2---:R-:W-:Y:S02]  /*9250*/  FFMA.FTZ R0, R0, R108, R170 ;  /* 0x0000006c00007223 */ /* 0x004fe400000100aa */
[----:B------:R-:W1:Y:S02]  /*9260*/  LDSM.16.MT88.4 R108, [R213+0x7900] ;  /* 0x00790000d56c783b */ /* 0x000e640000004200 */
[----:B------:R-:W-:Y:S04]  /*9270*/  FADD.FTZ R0, R169, R0 ;  /* 0x00000000a9007221 */ /* 0x000fe80000010000 */
[----:B------:R-:W-:Y:S04]  /*9280*/  FADD.FTZ R0, R168, R0 ;  /* 0x00000000a8007221 */ /* 0x000fe80000010000 */
[----:B------:R-:W-:Y:S04]  /*9290*/  FADD.FTZ R0, R163, R0 ;  /* 0x00000000a3007221 */ /* 0x000fe80000010000 */
[----:B------:R-:W-:Y:S04]  /*92a0*/  FADD.FTZ R0, R158, R0 ;  /* 0x000000009e007221 */ /* 0x000fe80000010000 */
[----:B------:R-:W-:Y:S04]  /*92b0*/  FADD.FTZ R0, R118, R0 ;  /* 0x0000000076007221 */ /* 0x000fe80000010000 */
[----:B------:R-:W-:Y:S04]  /*92c0*/  FADD.FTZ R0, R117, R0 ;  /* 0x0000000075007221 */ /* 0x000fe80000010000 */
[----:B------:R-:W-:Y:S02]  /*92d0*/  FADD.FTZ R0, R116, R0 ;  /* 0x0000000074007221 */ /* 0x000fe40000010000 */
[----:B------:R-:W2:Y:S02]  /*92e0*/  LDSM.16.MT88.4 R116, [R214+0x7900] ;  /* 0x00790000d674783b */ /* 0x000ea40000004200 */
[----:B------:R-:W-:Y:S04]  /*92f0*/  FADD.FTZ R0, R127, R0 ;  /* 0x000000007f007221 */ /* 0x000fe80000010000 */
[----:B------:R-:W-:Y:S04]  /*9300*/  FADD.FTZ R0, R126, R0 ;  /* 0x000000007e007221 */ /* 0x000fe80000010000 */
[----:B------:R-:W-:Y:S01]  /*9310*/  FADD.FTZ R0, R125, R0 ;  /* 0x000000007d007221 */ /* 0x000fe20000010000 */
[C---:B-1----:R-:W-:Y:S03]  /*9320*/  HMMA.16816.F32.BF16 R104, R132.reuse, R108, R36 ;  /* 0x0000006c8468723c */ /* 0x042fe60000041824 */
[----:B------:R-:W-:Y:S02]  /*9330*/  FADD.FTZ R0, R124, R0 ;  /* 0x000000007c007221 */ /* 0x000fe40000010000 */
[----:B------:R-:W1:Y:S02]  /*9340*/  LDSM.16.MT88.4 R124, [R217+0x7900] ;  /* 0x00790000d97c783b */ /* 0x000e640000004200 */
[----:B------:R-:W-:Y:S01]  /*9350*/  FADD.FTZ R0, R157, R0 ;  /* 0x000000009d007221 */ /* 0x000fe20000010000 */
[C---:B------:R-:W-:Y:S04]  /*9360*/  HMMA.16816.F32.BF16 R108, R132.reuse, R110, R40 ;  /* 0x0000006e846c723c */ /* 0x040fe80000041828 */
[----:B------:R-:W-:Y:S04]  /*9370*/  FADD.FTZ R0, R156, R0 ;  /* 0x000000009c007221 */ /* 0x000fe80000010000 */
[----:B------:R-:W-:Y:S04]  /*9380*/  FADD.FTZ R0, R115, R0 ;  /* 0x0000000073007221 */ /* 0x000fe80000010000 */
[----:B------:R-:W-:Y:S04]  /*9390*/  FADD.FTZ R0, R114, R0 ;  /* 0x0000000072007221 */ /* 0x000fe80000010000 */
[----:B------:R-:W-:Y:S04]  /*93a0*/  FADD.FTZ R0, R113, R0 ;  /* 0x0000000071007221 */ /* 0x000fe80000010000 */
[----:B------:R-:W-:Y:S02]  /*93b0*/  FADD.FTZ R0, R112, R0 ;  /* 0x0000000070007221 */ /* 0x000fe40000010000 */
[C---:B--2---:R-:W-:Y:S03]  /*93c0*/  HMMA.16816.F32.BF16 R112, R132.reuse, R116, R44 ;  /* 0x000000748470723c */ /* 0x044fe6000004182c */
[----:B------:R-:W-:Y:S04]  /*93d0*/  FADD.FTZ R0, R123, R0 ;  /* 0x000000007b007221 */ /* 0x000fe80000010000 */
[----:B------:R-:W-:Y:S01]  /*93e0*/  FADD.FTZ R0, R122, R0 ;  /* 0x000000007a007221 */ /* 0x000fe20000010000 */
[C---:B------:R-:W-:Y:S04]  /*93f0*/  HMMA.16816.F32.BF16 R116, R132.reuse, R118, R48 ;  /* 0x000000768474723c */ /* 0x040fe80000041830 */
[----:B------:R-:W-:Y:S04]  /*9400*/  FADD.FTZ R0, R121, R0 ;  /* 0x0000000079007221 */ /* 0x000fe80000010000 */
[----:B------:R-:W-:Y:S02]  /*9410*/  FADD.FTZ R0, R120, R0 ;  /* 0x0000000078007221 */ /* 0x000fe40000010000 */
[C---:B-1----:R-:W-:Y:S03]  /*9420*/  HMMA.16816.F32.BF16 R120, R132.reuse, R124, R52 ;  /* 0x0000007c8478723c */ /* 0x042fe60000041834 */
[----:B------:R-:W-:Y:S04]  /*9430*/  FADD.FTZ R0, R131, R0 ;  /* 0x0000000083007221 */ /* 0x000fe80000010000 */
[----:B------:R-:W-:Y:S01]  /*9440*/  FADD.FTZ R0, R130, R0 ;  /* 0x0000000082007221 */ /* 0x000fe20000010000 */
[C---:B------:R-:W-:Y:S04]  /*9450*/  HMMA.16816.F32.BF16 R124, R132.reuse, R126, R56 ;  /* 0x0000007e847c723c */ /* 0x040fe80000041838 */
[----:B------:R-:W-:Y:S04]  /*9460*/  FADD.FTZ R0, R129, R0 ;  /* 0x0000000081007221 */ /* 0x000fe80000010000 */
[----:B------:R-:W-:Y:S02]  /*9470*/  FADD.FTZ R0, R128, R0 ;  /* 0x0000000080007221 */ /* 0x000fe40000010000 */
[C---:B------:R-:W-:Y:S03]  /*9480*/  HMMA.16816.F32.BF16 R128, R132.reuse, R4, R60 ;  /* 0x000000048480723c */ /* 0x040fe6000004183c */
[----:B------:R-:W-:Y:S04]  /*9490*/  FADD.FTZ R0, R139, R0 ;  /* 0x000000008b007221 */ /* 0x000fe80000010000 */
[----:B------:R-:W-:Y:S01]  /*94a0*/  FADD.FTZ R4, R138, R0 ;  /* 0x000000008a047221 */ /* 0x000fe20000010000 */
[----:B------:R-:W-:Y:S04]  /*94b0*/  HMMA.16816.F32.BF16 R132, R132, R6, R64 ;  /* 0x000000068484723c */ /* 0x000fe80000041840 */
[----:B------:R-:W-:Y:S02]  /*94c0*/  FADD.FTZ R0, R151, R2 ;  /* 0x0000000297007221 */ /* 0x000fe40000010000 */
[----:B------:R-:W-:Y:S02]  /*94d0*/  FADD.FTZ R4, R137, R4 ;  /* 0x0000000489047221 */ /* 0x000fe40000010000 */
[----:B------:R-:W-:Y:S04]  /*94e0*/  FADD.FTZ R0, R150, R0 ;  /* 0x0000000096007221 */ /* 0x000fe80000010000 */
[----:B------:R-:W-:Y:S01]  /*94f0*/  FADD.FTZ R4, R70, R4 ;  /* 0x0000000446047221 */ /* 0x000fe20000010000 */
[----:B------:R-:W-:Y:S01]  /*9500*/  MOV R70, R3 ;  /* 0x0000000300467202 */ /* 0x000fe20000000f00 */
[----:B------:R-:W-:Y:S02]  /*9510*/  FADD.FTZ R2, R149, R0 ;  /* 0x0000000095027221 */ /* 0x000fe40000010000 */
[----:B------:R-:W-:Y:S02]  /*9520*/  FADD.FTZ R0, R71, R4 ;  /* 0x0000000447007221 */ /* 0x000fe40000010000 */
[----:B------:R-:W-:Y:S02]  /*9530*/  FADD.FTZ R2, R148, R2 ;  /* 0x0000000294027221 */ /* 0x000fe40000010000 */
[----:B------:R-:W-:Y:S01]  /*9540*/  FADD.FTZ R0, R69, R0 ;  /* 0x0000000045007221 */ /* 0x000fe20000010000 */
[----:B------:R-:W-:Y:S02]  /*9550*/  MOV R69, R68 ;  /* 0x0000004400457202 */ /* 0x000fe40000000f00 */
[----:B------:R1:W-:Y:S04]  /*9560*/  STL [R1], R2 ;  /* 0x0000000201007387 */ /* 0x0003e80000100800 */
[----:B------:R1:W-:Y:S01]  /*9570*/  STL [R1+0x4], R0 ;  /* 0x0000040001007387 */ /* 0x0003e20000100800 */
[----:B------:R-:W-:-:S05]  /*9580*/  @P1 BRA `(.L_x_3) ;  /* 0xffffc0b000001947 */ /* 0x000fca000383ffff */
.L_x_2:
[----:B-1----:R-:W2:Y:S04]  /*9590*/  LDL.LU R2, [R1] ;  /* 0x0000000001027983 */ /* 0x002ea80000300800 */
[----:B------:R-:W3:Y:S04]  /*95a0*/  LDL.LU R0, [R1+0x4] ;  /* 0x0000040001007983 */ /* 0x000ee80000300800 */
[----:B------:R-:W4:Y:S01]  /*95b0*/  LDL.LU R13, [R1+0x48] ;  /* 0x00004800010d7983 */ /* 0x000f220000300800 */
[----:B------:R-:W-:-:S03]  /*95c0*/  MOV R44, c[0x0][0x4e8] ;  /* 0x00013a00002c7a02 */ /* 0x000fc60000000f00 */
[----:B------:R-:W4:Y:S01]  /*95d0*/  LDL.LU R45, [R1+0x50] ;  /* 0x00005000012d7983 */ /* 0x000f220000300800 */
[----:B------:R-:W-:-:S03]  /*95e0*/  ISETP.NE.AND P0, PT, R44, 0x1, PT ;  /* 0x000000012c00780c */ /* 0x000fc60003f05270 */
[----:B------:R-:W1:Y:S04]  /*95f0*/  S2R R4, SR_CTAID.Y ;  /* 0x0000000000047919 */ /* 0x000e680000002600 */
[----:B------:R-:W1:Y:S04]  /*9600*/  S2R R5, SR_TID.X ;  /* 0x0000000000057919 */ /* 0x000e680000002100 */
[----:B------:R-:W4:Y:S04]  /*9610*/  LDL.LU R49, [R1+0x44] ;  /* 0x0000440001317983 */ /* 0x000f280000300800 */
[----:B------:R-:W2:Y:S04]  /*9620*/  S2R R40, SR_CTAID.Z ;  /* 0x0000000000287919 */ /* 0x000ea80000002700 */
[----:B------:R-:W4:Y:S01]  /*9630*/  LDL R48, [R1+0x4c] ;  /* 0x00004c0001307983 */ /* 0x000f220000100800 */
[----:B------:R-:W-:-:S03]  /*9640*/  MOV R42, 0xff800000 ;  /* 0xff800000002a7802 */ /* 0x000fc60000000f00 */
[----:B------:R2:W5:Y:S01]  /*9650*/  LDL.64 R46, [R1+0x20] ;  /* 0x00002000012e7983 */ /* 0x0005620000100a00 */
[----:B-1----:R-:W-:Y:S01]  /*9660*/  IMAD.WIDE.U32 R18, R4, c[0x0][0x490], RZ ;  /* 0x0001240004127a25 */ /* 0x002fe200078e00ff */
[----:B------:R-:W-:-:S03]  /*9670*/  SHF.R.S32.HI R12, RZ, 0x1f, R5 ;  /* 0x0000001fff0c7819 */ /* 0x000fc60000011405 */
[----:B------:R-:W-:Y:S01]  /*9680*/  IMAD.WIDE.U32 R20, R4, c[0x0][0x3e8], RZ ;  /* 0x0000fa0004147a25 */ /* 0x000fe200078e00ff */
[----:B------:R-:W-:Y:S01]  /*9690*/  MOV R41, 0xff800000 ;  /* 0xff80000000297802 */ /* 0x000fe20000000f00 */
[----:B------:R-:W-:Y:S06]  /*96a0*/  BAR.SYNC.DEFER_BLOCKING 0x1, 0x100 ;  /* 0x0044000000007b1d */ /* 0x000fec0000010000 */
[----:B--2---:R-:W1:Y:S04]  /*96b0*/  SHFL.BFLY PT, R6, R2, 0x2, 0x1f ;  /* 0x0c401f0002067f89 */ /* 0x004e6800000e0000 */
[----:B---3--:R-:W2:Y:S01]  /*96c0*/  SHFL.BFLY PT, R7, R0, 0x2, 0x1f ;  /* 0x0c401f0000077f89 */ /* 0x008ea200000e0000 */
[----:B----4-:R-:W-:-:S02]  /*96d0*/  IMAD.MOV.U32 R14, RZ, RZ, R13 ;  /* 0x000000ffff0e7224 */ /* 0x010fc400078e000d */
[----:B-1----:R-:W-:Y:S02]  /*96e0*/  FADD.FTZ R6, R6, R2 ;  /* 0x0000000206067221 */ /* 0x002fe40000010000 */
[----:B--2---:R-:W-:-:S03]  /*96f0*/  FADD.FTZ R7, R7, R0 ;  /* 0x0000000007077221 */ /* 0x004fc60000010000 */
[----:B------:R-:W1:Y:S04]  /*9700*/  SHFL.BFLY PT, R0, R6, 0x1, 0x1f ;  /* 0x0c201f0006007f89 */ /* 0x000e6800000e0000 */
[----:B------:R-:W2:Y:S01]  /*9710*/  SHFL.BFLY PT, R2, R7, 0x1, 0x1f ;  /* 0x0c201f0007027f89 */ /* 0x000ea200000e0000 */
[----:B-1----:R-:W-:Y:S01]  /*9720*/  FADD.FTZ R6, R6, R0 ;  /* 0x0000000006067221 */ /* 0x002fe20000010000 */
[----:B------:R-:W-:Y:S01]  /*9730*/  SHF.R.S32.HI R0, RZ, 0x1f, R4 ;  /* 0x0000001fff007819 */ /* 0x000fe20000011404 */
[----:B--2---:R-:W-:-:S03]  /*9740*/  FADD.FTZ R7, R7, R2 ;  /* 0x0000000207077221 */ /* 0x004fc60000010000 */
[----:B------:R-:W-:Y:S01]  /*9750*/  FSETP.NE.FTZ.AND P2, PT, R6, RZ, PT ;  /* 0x000000ff0600720b */ /* 0x000fe20003f55000 */
[C---:B------:R-:W-:Y:S01]  /*9760*/  IMAD R16, R0.reuse, c[0x0][0x490], RZ ;  /* 0x0001240000107a24 */ /* 0x040fe200078e02ff */
[----:B------:R-:W-:Y:S01]  /*9770*/  MOV R2, RZ ;  /* 0x000000ff00027202 */ /* 0x000fe20000000f00 */
[----:B------:R-:W-:Y:S01]  /*9780*/  IMAD R8, R0, c[0x0][0x3e8], RZ ;  /* 0x0000fa0000087a24 */ /* 0x000fe200078e02ff */
[----:B------:R-:W-:Y:S01]  /*9790*/  FSETP.NE.FTZ.AND P1, PT, R7, RZ, PT ;  /* 0x000000ff0700720b */ /* 0x000fe20003f35000 */
[C---:B------:R-:W-:Y:S02]  /*97a0*/  IMAD R16, R4.reuse, c[0x0][0x494], R16 ;  /* 0x0001250004107a24 */ /* 0x040fe400078e0210 */
[----:B------:R-:W-:Y:S01]  /*97b0*/  IMAD R8, R4, c[0x0][0x3ec], R8 ;  /* 0x0000fb0004087a24 */ /* 0x000fe200078e0208 */
[CC--:B------:R-:W-:Y:S01]  /*97c0*/  LEA.HI R4, R12.reuse, R5.reuse, RZ, 0x2 ;  /* 0x000000050c047211 */ /* 0x0c0fe200078f10ff */
[----:B------:R-:W-:Y:S01]  /*97d0*/  @P0 IMAD.HI.U32 R0, R13, c[0x0][0x4ec], RZ ;  /* 0x00013b000d000a27 */ /* 0x000fe200078e00ff */
[----:B------:R-:W-:-:S02]  /*97e0*/  LEA.HI R12, R12, R5, RZ, 0x5 ;  /* 0x000000050c0c7211 */ /* 0x000fc400078f28ff */
[----:B------:R-:W-:Y:S01]  /*97f0*/  LOP3.LUT R10, R4, 0xfffffffc, RZ, 0xc0, !PT ;  /* 0xfffffffc040a7812 */ /* 0x000fe200078ec0ff */
[----:B------:R-:W1:Y:S01]  /*9800*/  @P2 MUFU.RCP R2, R6 ;  /* 0x0000000600022308 */ /* 0x000e620000001000 */
[----:B------:R-:W-:Y:S02]  /*9810*/  LOP3.LUT R11, R12, 0xffffffe0, RZ, 0xc0, !PT ;  /* 0xffffffe00c0b7812 */ /* 0x000fe400078ec0ff */
[----:B------:R-:W-:Y:S02]  /*9820*/  @P0 SHF.R.U32.HI R14, RZ, c[0x0][0x4f0], R0 ;  /* 0x00013c00ff0e0a19 */ /* 0x000fe40000011600 */
[----:B------:R-:W-:Y:S01]  /*9830*/  IADD3 R10, -R10, R5, RZ ;  /* 0x000000050a0a7210 */ /* 0x000fe20007ffe1ff */
[----:B------:R-:W-:Y:S01]  /*9840*/  IMAD.IADD R11, R5, 0x1, -R11 ;  /* 0x00000001050b7824 */ /* 0x000fe200078e0a0b */
[----:B------:R-:W-:Y:S02]  /*9850*/  IADD3 R5, -R14, RZ, RZ ;  /* 0x000000ff0e057210 */ /* 0x000fe40007ffe1ff */
[----:B------:R-:W-:-:S02]  /*9860*/  IADD3 R9, R21, R8, RZ ;  /* 0x0000000815097210 */ /* 0x000fc40007ffe0ff */
[----:B------:R-:W-:Y:S01]  /*9870*/  IADD3 R17, R19, R16, RZ ;  /* 0x0000001013117210 */ /* 0x000fe20007ffe0ff */
[----:B------:R-:W-:Y:S01]  /*9880*/  IMAD R39, R5, c[0x0][0x4e8], R13 ;  /* 0x00013a0005277a24 */ /* 0x000fe200078e020d */
[----:B------:R-:W-:Y:S01]  /*9890*/  LOP3.LUT P4, RZ, R11, 0x3, RZ, 0xc0, !PT ;  /* 0x000000030bff7812 */ /* 0x000fe2000788c0ff */
[----:B------:R-:W2:Y:S01]  /*98a0*/  @P2 MUFU.LG2 R6, R6 ;  /* 0x0000000600062308 */ /* 0x000ea20000000c00 */
[----:B------:R-:W-:Y:S01]  /*98b0*/  MOV R8, R20 ;  /* 0x0000001400087202 */ /* 0x000fe20000000f00 */
[C---:B-1----:R-:W-:Y:S01]  /*98c0*/  FMUL.FTZ R73, R2.reuse, R73 ;  /* 0x0000004902497220 */ /* 0x042fe20000410000 */
[----:B------:R-:W-:Y:S01]  /*98d0*/  SHF.R.S32.HI R5, RZ, 0x2, R4 ;  /* 0x00000002ff057819 */ /* 0x000fe20000011404 */
[C---:B------:R-:W-:Y:S01]  /*98e0*/  FMUL.FTZ R11, R2.reuse, R72 ;  /* 0x00000048020b7220 */ /* 0x040fe20000410000 */
[----:B------:R-:W-:Y:S01]  /*98f0*/  MOV R0, RZ ;  /* 0x000000ff00007202 */ /* 0x000fe20000000f00 */
[C---:B------:R-:W-:Y:S02]  /*9900*/  FMUL.FTZ R77, R2.reuse, R77 ;  /* 0x0000004d024d7220 */ /* 0x040fe40000410000 */
[----:B------:R-:W-:-:S02]  /*9910*/  FMUL.FTZ R19, R2, R76 ;  /* 0x0000004c02137220 */ /* 0x000fc40000410000 */
[C---:B------:R-:W-:Y:S02]  /*9920*/  FMUL.FTZ R81, R2.reuse, R81 ;  /* 0x0000005102517220 */ /* 0x040fe40000410000 */
[C---:B------:R-:W-:Y:S02]  /*9930*/  FMUL.FTZ R22, R2.reuse, R80 ;  /* 0x0000005002167220 */ /* 0x040fe40000410000 */
[C---:B------:R-:W-:Y:S02]  /*9940*/  FMUL.FTZ R85, R2.reuse, R85 ;  /* 0x0000005502557220 */ /* 0x040fe40000410000 */
[C---:B------:R-:W-:Y:S02]  /*9950*/  FMUL.FTZ R20, R2.reuse, R84 ;  /* 0x0000005402147220 */ /* 0x040fe40000410000 */
        /* <DEDUP_REMOVED lines=23> */
[----:B------:R-:W-:Y:S01]  /*9ad0*/  FMUL.FTZ R27, R2, R132 ;  /* 0x00000084021b7220 */ /* 0x000fe20000410000 */
[----:B------:R-:W-:Y:S01]  /*9ae0*/  SHF.R.S32.HI R2, RZ, 0x1f, R4 ;  /* 0x0000001fff027819 */ /* 0x000fe20000011404 */
[----:B------:R-:W-:-:S03]  /*9af0*/  IMAD.MOV.U32 R16, RZ, RZ, R18 ;  /* 0x000000ffff107224 */ /* 0x000fc600078e0012 */
[----:B------:R-:W-:-:S04]  /*9b00*/  LEA.HI R2, R2, R5, RZ, 0x3 ;  /* 0x0000000502027211 */ /* 0x000fc800078f18ff */
[----:B------:R-:W-:Y:S02]  /*9b10*/  LOP3.LUT R2, R2, 0xfffffff8, RZ, 0xc0, !PT ;  /* 0xfffffff802027812 */ /* 0x000fe400078ec0ff */
[----:B------:R-:W-:-:S03]  /*9b20*/  SHF.R.S32.HI R4, RZ, 0x1f, R40 ;  /* 0x0000001fff047819 */ /* 0x000fc60000011428 */
[----:B------:R-:W-:Y:S02]  /*9b30*/  IMAD.IADD R5, R5, 0x1, -R2 ;  /* 0x0000000105057824 */ /* 0x000fe400078e0a02 */
[----:B------:R-:W-:Y:S02]  /*9b40*/  @P2 IMAD.MOV.U32 R2, RZ, RZ, 0x3f317218 ;  /* 0x3f317218ff022424 */ /* 0x000fe400078e00ff */
[C---:B------:R-:W-:Y:S02]  /*9b50*/  IMAD R43, R4.reuse, c[0x0][0x498], RZ ;  /* 0x00012600042b7a24 */ /* 0x040fe400078e02ff */
[----:B------:R-:W-:Y:S02]  /*9b60*/  IMAD R15, R4, c[0x0][0x3f0], RZ ;  /* 0x0000fc00040f7a24 */ /* 0x000fe400078e02ff */
[----:B--2---:R-:W-:Y:S02]  /*9b70*/  @P2 FMUL.FTZ R6, R6, 0.69314718246459960938 ;  /* 0x3f31721806062820 */ /* 0x004fe40000410000 */
[----:B------:R-:W-:-:S04]  /*9b80*/  @P2 FMUL.FTZ R4, R2, c[0x0][0x2d0] ;  /* 0x0000b40002042a20 */ /* 0x000fc80000410000 */
[----:B------:R-:W-:Y:S01]  /*9b90*/  @P2 FFMA.FTZ R42, R4, R68, R6 ;  /* 0x00000044042a2223 */ /* 0x000fe20000010006 */
[----:B------:R-:W-:Y:S02]  /*9ba0*/  SHF.R.S32.HI R4, RZ, 0x2, R45 ;  /* 0x00000002ff047819 */ /* 0x000fe4000001142d */
[----:B------:R1:W5:Y:S01]  /*9bb0*/  LDL R45, [R1+0x18] ;  /* 0x00001800012d7983 */ /* 0x0003620000100800 */
[----:B------:R-:W2:Y:S08]  /*9bc0*/  @P1 MUFU.RCP R0, R7 ;  /* 0x0000000700001308 */ /* 0x000eb00000001000 */
[----:B------:R-:W3:Y:S01]  /*9bd0*/  @P1 MUFU.LG2 R7, R7 ;  /* 0x0000000700071308 */ /* 0x000ee20000000c00 */
[----:B--2---:R-:W-:-:S02]  /*9be0*/  FMUL.FTZ R75, R0, R75 ;  /* 0x0000004b004b7220 */ /* 0x004fc40000410000 */
        /* <DEDUP_REMOVED lines=30> */
[----:B------:R-:W-:Y:S01]  /*9dd0*/  FMUL.FTZ R134, R0, R134 ;  /* 0x0000008600867220 */ /* 0x000fe20000410000 */
[----:B------:R-:W-:Y:S01]  /*9de0*/  @P1 MOV R0, 0x3f317218 ;  /* 0x3f31721800001802 */ /* 0x000fe20000000f00 */
[----:B---3--:R-:W-:-:S04]  /*9df0*/  @P1 FMUL.FTZ R2, R7, 0.69314718246459960938 ;  /* 0x3f31721807021820 */ /* 0x008fc80000410000 */
[----:B------:R-:W-:-:S04]  /*9e00*/  @P1 FMUL.FTZ R0, R0, c[0x0][0x2d0] ;  /* 0x0000b40000001a20 */ /* 0x000fc80000410000 */
[----:B------:R-:W-:Y:S01]  /*9e10*/  @P1 FFMA.FTZ R41, R0, R3, R2 ;  /* 0x0000000300291223 */ /* 0x000fe20000010002 */
[----:B------:R-:W-:Y:S01]  /*9e20*/  SHF.R.S32.HI R0, RZ, 0x5, R12 ;  /* 0x00000005ff007819 */ /* 0x000fe2000001140c */
[C---:B------:R-:W-:Y:S02]  /*9e30*/  IMAD R43, R40.reuse, c[0x0][0x49c], R43 ;  /* 0x00012700282b7a24 */ /* 0x040fe400078e022b */
[C---:B------:R-:W-:Y:S01]  /*9e40*/  IMAD R15, R40.reuse, c[0x0][0x3f4], R15 ;  /* 0x0000fd00280f7a24 */ /* 0x040fe200078e020f */
[----:B------:R-:W-:Y:S01]  /*9e50*/  SHF.R.S32.HI R3, RZ, 0x1f, R0 ;  /* 0x0000001fff037819 */ /* 0x000fe20000011400 */
[----:B------:R-:W-:-:S04]  /*9e60*/  IMAD.WIDE.U32 R16, R40, c[0x0][0x498], R16 ;  /* 0x0001260028107a25 */ /* 0x000fc800078e0010 */
[----:B------:R-:W-:Y:S02]  /*9e70*/  IMAD.WIDE.U32 R8, R40, c[0x0][0x3f0], R8 ;  /* 0x0000fc0028087a25 */ /* 0x000fe400078e0008 */
[----:B------:R-:W2:Y:S01]  /*9e80*/  S2R R40, SR_CTAID.X ;  /* 0x0000000000287919 */ /* 0x000ea20000002500 */
[----:B------:R-:W-:Y:S02]  /*9e90*/  LEA.HI R3, R3, R0, RZ, 0x3 ;  /* 0x0000000003037211 */ /* 0x000fe400078f18ff */
[----:B------:R-:W-:Y:S02]  /*9ea0*/  LEA.HI R2, R10, R10, RZ, 0x1 ;  /* 0x0000000a0a027211 */ /* 0x000fe400078f08ff */
[----:B------:R-:W-:Y:S02]  /*9eb0*/  LOP3.LUT R3, R3, 0xffffff8, RZ, 0xc0, !PT ;  /* 0x0ffffff803037812 */ /* 0x000fe400078ec0ff */
[----:B------:R-:W-:Y:S02]  /*9ec0*/  LOP3.LUT R2, R2, 0x1ffffffe, RZ, 0xc0, !PT ;  /* 0x1ffffffe02027812 */ /* 0x000fe400078ec0ff */
[----:B------:R-:W-:-:S02]  /*9ed0*/  IADD3 R6, R0, -R3, RZ ;  /* 0x8000000300067210 */ /* 0x000fc40007ffe0ff */
[----:B------:R-:W-:Y:S01]  /*9ee0*/  LEA R12, R0, R10, 0x9 ;  /* 0x0000000a000c7211 */ /* 0x000fe200078e48ff */
[----:B------:R-:W-:Y:S01]  /*9ef0*/  IMAD.IADD R10, R10, 0x1, -R2 ;  /* 0x000000010a0a7824 */ /* 0x000fe200078e0a02 */
[C---:B------:R-:W-:Y:S02]  /*9f00*/  LOP3.LUT R2, R5.reuse, 0x1, RZ, 0xc0, !PT ;  /* 0x0000000105027812 */ /* 0x040fe400078ec0ff */
[C---:B------:R-:W-:Y:S02]  /*9f10*/  R2P PR, R5.reuse, 0x6 ;  /* 0x0000000605007804 */ /* 0x040fe40000000000 */
[----:B------:R-:W-:Y:S02]  /*9f20*/  SHF.L.U32 R5, R5, 0x6, RZ ;  /* 0x0000000605057819 */ /* 0x000fe400000006ff */
[----:B------:R-:W-:Y:S02]  /*9f30*/  LEA R4, R6, R4, 0x4 ;  /* 0x0000000406047211 */ /* 0x000fe400078e20ff */
[----:B------:R-:W-:-:S02]  /*9f40*/  SHF.R.S32.HI R0, RZ, 0x1f, R14 ;  /* 0x0000001fff007819 */ /* 0x000fc4000001140e */
[----:B------:R-:W-:Y:S02]  /*9f50*/  LOP3.LUT R5, R5, 0x1c0, RZ, 0xc0, !PT ;  /* 0x000001c005057812 */ /* 0x000fe400078ec0ff */
[----:B------:R-:W-:Y:S01]  /*9f60*/  LEA R10, R10, R4, 0x3 ;  /* 0x000000040a0a7211 */ /* 0x000fe200078e18ff */
[----:B------:R-:W-:Y:S01]  /*9f70*/  IMAD R0, R0, c[0x0][0x3e0], RZ ;  /* 0x0000f80000007a24 */ /* 0x000fe200078e02ff */
[----:B------:R-:W-:Y:S02]  /*9f80*/  LEA.HI R7, R5, R5, RZ, 0x1d ;  /* 0x0000000505077211 */ /* 0x000fe400078fe8ff */
[----:B--2---:R-:W-:Y:S01]  /*9f90*/  LEA R10, R40, R10, 0x7 ;  /* 0x0000000a280a7211 */ /* 0x004fe200078e38ff */
[----:B------:R-:W-:Y:S01]  /*9fa0*/  IMAD R6, R14, c[0x0][0x3e4], R0 ;  /* 0x0000f9000e067a24 */ /* 0x000fe200078e0200 */
[----:B------:R-:W-:Y:S01]  /*9fb0*/  ISETP.NE.U32.AND P3, PT, R2, 0x1, PT ;  /* 0x000000010200780c */ /* 0x000fe20003f65070 */
[----:B------:R-:W-:Y:S01]  /*9fc0*/  IMAD R44, R44, c[0x0][0x388], RZ ;  /* 0x0000e2002c2c7a24 */ /* 0x000fe200078e02ff */
[----:B------:R-:W-:Y:S01]  /*9fd0*/  LEA R0, R40, R4, 0x7 ;  /* 0x0000000428007211 */ /* 0x000fe200078e38ff */
[----:B------:R-:W-:Y:S01]  /*9fe0*/  @P0 IMAD.HI.U32 R5, R10, c[0x0][0x4ec], RZ ;  /* 0x00013b000a050a27 */ /* 0x000fe200078e00ff */
[----:B------:R-:W-:-:S02]  /*9ff0*/  LEA R7, R12, R7, 0x1 ;  /* 0x000000070c077211 */ /* 0x000fc400078e08ff */
[----:B------:R-:W-:Y:S01]  /*a000*/  IADD3 R3, R9, R15, RZ ;  /* 0x0000000f09037210 */ /* 0x000fe20007ffe0ff */
[----:B------:R-:W-:Y:S01]  /*a010*/  IMAD.MOV.U32 R2, RZ, RZ, R8 ;  /* 0x000000ffff027224 */ /* 0x000fe200078e0008 */
[----:B------:R-:W-:Y:S02]  /*a020*/  F2FP.BF16.PACK_AB R11, R73, R11 ;  /* 0x0000000b490b723e */ /* 0x000fe400000010ff */
[C---:B------:R-:W-:Y:S02]  /*a030*/  IADD3 R4, R0.reuse, 0x8, RZ ;  /* 0x0000000800047810 */ /* 0x040fe40007ffe0ff */
[----:B------:R-:W-:Y:S02]  /*a040*/  SHF.L.U32 R7, R7, 0x1, RZ ;  /* 0x0000000107077819 */ /* 0x000fe400000006ff */
[----:B------:R-:W-:Y:S02]  /*a050*/  ISETP.GE.OR P5, PT, R0, R44, P4 ;  /* 0x0000002c0000720c */ /* 0x000fe400027a6670 */
[----:B------:R-:W-:Y:S01]  /*a060*/  MOV R0, R10 ;  /* 0x0000000a00007202 */ /* 0x000fe20000000f00 */
[----:B------:R-:W-:Y:S01]  /*a070*/  IMAD.WIDE.U32 R2, R14, c[0x0][0x3e0], R2 ;  /* 0x0000f8000e027a25 */ /* 0x000fe200078e0002 */
[----:B------:R-:W-:Y:S01]  /*a080*/  @P0 SHF.R.U32.HI R0, RZ, c[0x0][0x4f0], R5 ;  /* 0x00013c00ff000a19 */ /* 0x000fe20000011605 */
[----:B------:R2:W-:Y:S01]  /*a090*/  STS [R7+0x80], R11 ;  /* 0x0000800b07007388 */ /* 0x0005e20000000800 */
[----:B------:R-:W-:Y:S01]  /*a0a0*/  IADD3 R8, R7, 0x80, RZ ;  /* 0x0000008007087810 */ /* 0x000fe20007ffe0ff */
[----:B------:R-:W-:Y:S01]  /*a0b0*/  IMAD.IADD R3, R3, 0x1, R6 ;  /* 0x0000000103037824 */ /* 0x000fe200078e0206 */
[----:B------:R-:W-:-:S02]  /*a0c0*/  IADD3 R6, R7, 0x70, RZ ;  /* 0x0000007007067810 */ /* 0x000fc40007ffe0ff */
[----:B------:R-:W-:Y:S02]  /*a0d0*/  @P3 IADD3 R6, R8, 0x10, RZ ;  /* 0x0000001008063810 */ /* 0x000fe40007ffe0ff */
[----:B------:R-:W-:Y:S02]  /*a0e0*/  SHF.R.S32.HI R9, RZ, 0x1f, R0 ;  /* 0x0000001fff097819 */ /* 0x000fe40000011400 */
[----:B------:R-:W-:Y:S01]  /*a0f0*/  IADD3 R8, P0, R0, R16, RZ ;  /* 0x0000001000087210 */ /* 0x000fe20007f1e0ff */
[----:B------:R-:W-:Y:S01]  /*a100*/  IMAD.WIDE.U32 R14, R39, c[0x0][0x3d8], R2 ;  /* 0x0000f600270e7a25 */ /* 0x000fe200078e0002 */
[----:B------:R-:W-:Y:S02]  /*a110*/  ISETP.GE.OR P4, PT, R4, R44, P4 ;  /* 0x0000002c0400720c */ /* 0x000fe40002786670 */
[----:B--2---:R-:W-:-:S05]  /*a120*/  IADD3 R11, -R0, RZ, RZ ;  /* 0x000000ff000b7210 */ /* 0x004fca0007ffe1ff */
[----:B------:R-:W-:Y:S01]  /*a130*/  IMAD R0, R11, c[0x0][0x4e8], R10 ;  /* 0x00013a000b007a24 */ /* 0x000fe200078e020a */
[----:B------:R-:W-:-:S04]  /*a140*/  IADD3.X R9, R9, R17, R43, P0, !PT ;  /* 0x0000001109097210 */ /* 0x000fc800007fe42b */
[----:B------:R-:W-:Y:S01]  /*a150*/  SHF.R.S32.HI R2, RZ, 0x1f, R0 ;  /* 0x0000001fff027819 */ /* 0x000fe20000011400 */
[----:B------:R-:W-:Y:S01]  /*a160*/  IMAD.MOV.U32 R5, RZ, RZ, 0x20 ;  /* 0x00000020ff057424 */ /* 0x000fe200078e00ff */
[----:B------:R-:W-:-:S03]  /*a170*/  SHF.R.S32.HI R4, RZ, 0x1f, R39 ;  /* 0x0000001fff047819 */ /* 0x000fc60000011427 */
[----:B------:R-:W-:Y:S02]  /*a180*/  IMAD R10, R2, c[0x0][0x488], RZ ;  /* 0x00012200020a7a24 */ /* 0x000fe400078e02ff */
[----:B------:R-:W-:Y:S02]  /*a190*/  IMAD.MOV.U32 R11, RZ, RZ, 0x40 ;  /* 0x00000040ff0b7424 */ /* 0x000fe400078e00ff */
[----:B------:R-:W-:Y:S01]  /*a1a0*/  IMAD.WIDE.U32 R2, R0, c[0x0][0x488], R8 ;  /* 0x0001220000027a25 */ /* 0x000fe200078e0008 */
[----:B------:R-:W-:-:S03]  /*a1b0*/  SEL R5, R5, 0xffffffe0, !P1 ;  /* 0xffffffe005057807 */ /* 0x000fc60004800000 */
[----:B------:R-:W-:Y:S02]  /*a1c0*/  IMAD R4, R4, c[0x0][0x3d8], RZ ;  /* 0x0000f60004047a24 */ /* 0x000fe400078e02ff */
[----:B------:R-:W-:Y:S01]  /*a1d0*/  IMAD R0, R0, c[0x0][0x48c], R10 ;  /* 0x0001230000007a24 */ /* 0x000fe200078e020a */
[----:B------:R-:W-:Y:S01]  /*a1e0*/  F2FP.BF16.PACK_AB R13, R75, R13 ;  /* 0x0000000d4b0d723e */ /* 0x000fe200000010ff */
[----:B------:R-:W-:Y:S01]  /*a1f0*/  IMAD R40, R39, c[0x0][0x3dc], R4 ;  /* 0x0000f70027287a24 */ /* 0x000fe200078e0204 */
[----:B------:R-:W-:Y:S02]  /*a200*/  SEL R11, R11, 0xffffffc0, !P2 ;  /* 0xffffffc00b0b7807 */ /* 0x000fe40005000000 */
[----:B------:R-:W-:Y:S02]  /*a210*/  F2FP.BF16.PACK_AB R19, R77, R19 ;  /* 0x000000134d13723e */ /* 0x000fe400000010ff */
[----:B------:R-:W-:Y:S02]  /*a220*/  F2FP.BF16.PACK_AB R18, R79, R18 ;  /* 0x000000124f12723e */ /* 0x000fe400000010ff */
[----:B------:R-:W-:-:S02]  /*a230*/  IADD3 R4, R7, R5, RZ ;  /* 0x0000000507047210 */ /* 0x000fc40007ffe0ff */
[----:B------:R-:W-:Y:S02]  /*a240*/  LEA R10, P0, R2, c[0x0][0x450], 0x2 ;  /* 0x00011400020a7a11 */ /* 0x000fe400078010ff */
[----:B------:R-:W-:Y:S02]  /*a250*/  IADD3 R0, R3, R0, RZ ;  /* 0x0000000003007210 */ /* 0x000fe40007ffe0ff */
[----:B------:R-:W-:Y:S02]  /*a260*/  F2FP.BF16.PACK_AB R22, R81, R22 ;  /* 0x000000165116723e */ /* 0x000fe400000010ff */
[----:B------:R-:W-:Y:S02]  /*a270*/  F2FP.BF16.PACK_AB R21, R83, R21 ;  /* 0x000000155315723e */ /* 0x000fe400000010ff */
[----:B------:R-:W-:Y:S02]  /*a280*/  F2FP.BF16.PACK_AB R20, R85, R20 ;  /* 0x000000145514723e */ /* 0x000fe400000010ff */
[----:B------:R-:W-:-:S02]  /*a290*/  F2FP.BF16.PACK_AB R23, R87, R23 ;  /* 0x000000175717723e */ /* 0x000fc400000010ff */
[----:B------:R-:W-:Y:S01]  /*a2a0*/  IADD3 R5, R5, R6, RZ ;  /* 0x0000000605057210 */ /* 0x000fe20007ffe0ff */
[----:B------:R-:W-:Y:S01]  /*a2b0*/  STS [R7+0x480], R13 ;  /* 0x0004800d07007388 */ /* 0x000fe20000000800 */
[----:B------:R-:W-:Y:S02]  /*a2c0*/  F2FP.BF16.PACK_AB R26, R89, R26 ;  /* 0x0000001a591a723e */ /* 0x000fe400000010ff */
[----:B------:R-:W-:Y:S02]  /*a2d0*/  F2FP.BF16.PACK_AB R25, R91, R25 ;  /* 0x000000195b19723e */ /* 0x000fe400000010ff */
[----:B------:R-:W-:Y:S01]  /*a2e0*/  IADD3 R8, R7, R11, RZ ;  /* 0x0000000b07087210 */ /* 0x000fe20007ffe0ff */
[----:B------:R-:W-:Y:S01]  /*a2f0*/  STS [R6], R19 ;  /* 0x0000001306007388 */ /* 0x000fe20000000800 */
[----:B------:R-:W-:Y:S02]  /*a300*/  F2FP.BF16.PACK_AB R24, R93, R24 ;  /* 0x000000185d18723e */ /* 0x000fe400000010ff */
[----:B------:R-:W-:Y:S01]  /*a310*/  F2FP.BF16.PACK_AB R29, R95, R29 ;  /* 0x0000001d5f1d723e */ /* 0x000fe200000010ff */
[----:B------:R-:W-:Y:S01]  /*a320*/  STS [R6+0x400], R18 ;  /* 0x0004001206007388 */ /* 0x000fe20000000800 */
[----:B------:R-:W-:-:S02]  /*a330*/  IADD3 R9, R11, R6, RZ ;  /* 0x000000060b097210 */ /* 0x000fc40007ffe0ff */
[----:B------:R-:W-:Y:S01]  /*a340*/  LEA.HI.X R3, R2, c[0x0][0x454], R0, 0x2, P0 ;  /* 0x0001150002037a11 */ /* 0x000fe200000f1400 */
[----:B------:R-:W-:Y:S01]  /*a350*/  IMAD.IADD R0, R11, 0x1, R4 ;  /* 0x000000010b007824 */ /* 0x000fe200078e0204 */
[----:B------:R-:W-:Y:S01]  /*a360*/  F2FP.BF16.PACK_AB R37, R97, R37 ;  /* 0x000000256125723e */ /* 0x000fe200000010ff */
[----:B------:R-:W-:Y:S01]  /*a370*/  STS [R4+0x80], R22 ;  /* 0x0000801604007388 */ /* 0x000fe20000000800 */
[----:B------:R-:W-:Y:S02]  /*a380*/  F2FP.BF16.PACK_AB R98, R99, R98 ;  /* 0x000000626362723e */ /* 0x000fe400000010ff */
[----:B------:R-:W-:Y:S01]  /*a390*/  F2FP.BF16.PACK_AB R38, R101, R38 ;  /* 0x000000266526723e */ /* 0x000fe200000010ff */
[----:B------:R-:W-:Y:S01]  /*a3a0*/  STS [R4+0x480], R21 ;  /* 0x0004801504007388 */ /* 0x000fe20000000800 */
[----:B------:R-:W-:Y:S02]  /*a3b0*/  F2FP.BF16.PACK_AB R102, R103, R102 ;  /* 0x000000666766723e */ /* 0x000fe400000010ff */
[----:B------:R-:W-:Y:S01]  /*a3c0*/  IADD3 R2, R5, R11, RZ ;  /* 0x0000000b05027210 */ /* 0x000fe20007ffe0ff */
[----:B------:R-:W-:Y:S01]  /*a3d0*/  STS [R5], R20 ;  /* 0x0000001405007388 */ /* 0x000fe20000000800 */
[----:B------:R-:W-:-:S02]  /*a3e0*/  F2FP.BF16.PACK_AB R36, R105, R36 ;  /* 0x000000246924723e */ /* 0x000fc400000010ff */
[----:B------:R-:W-:Y:S01]  /*a3f0*/  F2FP.BF16.PACK_AB R106, R107, R106 ;  /* 0x0000006a6b6a723e */ /* 0x000fe200000010ff */
[----:B------:R-:W-:Y:S01]  /*a400*/  STS [R5+0x400], R23 ;  /* 0x0004001705007388 */ /* 0x000fe20000000800 */
[----:B------:R-:W-:Y:S02]  /*a410*/  F2FP.BF16.PACK_AB R35, R109, R35 ;  /* 0x000000236d23723e */ /* 0x000fe400000010ff */
[----:B------:R-:W-:Y:S01]  /*a420*/  F2FP.BF16.PACK_AB R110, R111, R110 ;  /* 0x0000006e6f6e723e */ /* 0x000fe200000010ff */
[----:B------:R-:W-:Y:S01]  /*a430*/  STS [R8+0x80], R26 ;  /* 0x0000801a08007388 */ /* 0x000fe20000000800 */
[----:B------:R-:W-:Y:S02]  /*a440*/  F2FP.BF16.PACK_AB R34, R113, R34 ;  /* 0x000000227122723e */ /* 0x000fe400000010ff */
[----:B------:R-:W-:Y:S01]  /*a450*/  F2FP.BF16.PACK_AB R114, R115, R114 ;  /* 0x000000727372723e */ /* 0x000fe200000010ff */
[----:B------:R-:W-:Y:S01]  /*a460*/  STS [R8+0x480], R25 ;  /* 0x0004801908007388 */ /* 0x000fe20000000800 */
[----:B------:R-:W-:-:S02]  /*a470*/  F2FP.BF16.PACK_AB R33, R117, R33 ;  /* 0x000000217521723e */ /* 0x000fc400000010ff */
[----:B------:R-:W-:Y:S01]  /*a480*/  F2FP.BF16.PACK_AB R32, R119, R32 ;  /* 0x000000207720723e */ /* 0x000fe200000010ff */
[----:B------:R-:W-:Y:S01]  /*a490*/  STS [R9], R24 ;  /* 0x0000001809007388 */ /* 0x000fe20000000800 */
[----:B------:R-:W-:-:S03]  /*a4a0*/  F2FP.BF16.PACK_AB R31, R121, R31 ;  /* 0x0000001f791f723e */ /* 0x000fc600000010ff */
[----:B------:R-:W-:Y:S01]  /*a4b0*/  STS [R9+0x400], R29 ;  /* 0x0004001d09007388 */ /* 0x000fe20000000800 */
[----:B------:R-:W-:-:S03]  /*a4c0*/  F2FP.BF16.PACK_AB R122, R123, R122 ;  /* 0x0000007a7b7a723e */ /* 0x000fc600000010ff */
[----:B------:R-:W-:Y:S01]  /*a4d0*/  STS [R0+0x80], R37 ;  /* 0x0000802500007388 */ /* 0x000fe20000000800 */
[----:B------:R-:W-:-:S03]  /*a4e0*/  F2FP.BF16.PACK_AB R30, R125, R30 ;  /* 0x0000001e7d1e723e */ /* 0x000fc600000010ff */
[----:B------:R-:W-:Y:S01]  /*a4f0*/  STS [R0+0x480], R98 ;  /* 0x0004806200007388 */ /* 0x000fe20000000800 */
[----:B------:R-:W-:-:S03]  /*a500*/  F2FP.BF16.PACK_AB R126, R127, R126 ;  /* 0x0000007e7f7e723e */ /* 0x000fc600000010ff */
        /* <DEDUP_REMOVED lines=8> */
[----:B------:R-:W-:Y:S04]  /*a590*/  STS [R6+0x4000], R35 ;  /* 0x0040002306007388 */ /* 0x000fe80000000800 */
[----:B------:R-:W-:Y:S04]  /*a5a0*/  STS [R6+0x4400], R110 ;  /* 0x0044006e06007388 */ /* 0x000fe80000000800 */
[----:B------:R-:W-:Y:S04]  /*a5b0*/  STS [R4+0x4080], R34 ;  /* 0x0040802204007388 */ /* 0x000fe80000000800 */
[----:B------:R2:W-:Y:S04]  /*a5c0*/  STS [R4+0x4480], R114 ;  /* 0x0044807204007388 */ /* 0x0005e80000000800 */
[----:B------:R-:W-:Y:S04]  /*a5d0*/  STS [R5+0x4000], R33 ;  /* 0x0040002105007388 */ /* 0x000fe80000000800 */
        /* <DEDUP_REMOVED lines=9> */
[----:B------:R-:W-:Y:S04]  /*a670*/  SHFL.IDX PT, R12, R10, RZ, 0x1c1f ;  /* 0x001c1fff0a0c7589 */ /* 0x000fe800000e0000 */
[----:B------:R-:W3:Y:S04]  /*a680*/  SHFL.IDX PT, R13, R3, RZ, 0x1c1f ;  /* 0x001c1fff030d7589 */ /* 0x000ee800000e0000 */
[----:B------:R-:W-:Y:S06]  /*a690*/  BAR.SYNC.DEFER_BLOCKING 0x1, 0x100 ;  /* 0x0044000000007b1d */ /* 0x000fec0000010000 */
[----:B------:R-:W-:Y:S04]  /*a6a0*/  SHFL.IDX PT, R10, R10, 0x1, 0x1c1f ;  /* 0x003c1f000a0a7f89 */ /* 0x000fe800000e0000 */
[----:B------:R-:W4:Y:S01]  /*a6b0*/  SHFL.IDX PT, R11, R3, 0x1, 0x1c1f ;  /* 0x003c1f00030b7f89 */ /* 0x000f2200000e0000 */
[----:B--2---:R-:W-:-:S03]  /*a6c0*/  SHF.L.U32 R4, R49, 0x1, RZ ;  /* 0x0000000131047819 */ /* 0x004fc600000006ff */
[----:B---3--:R1:W-:Y:S04]  /*a6d0*/  @!P5 ST.E [R12.64], R42 ;  /* 0x0000002a0c00d985 */ /* 0x0083e8000c101916 */
[----:B----4-:R1:W-:Y:S04]  /*a6e0*/  @!P4 ST.E [R10.64], R41 ;  /* 0x000000290a00c985 */ /* 0x0103e8000c101916 */
[----:B------:R1:W2:Y:S04]  /*a6f0*/  LDS.128 R20, [R4+0x1080] ;  /* 0x0010800004147984 */ /* 0x0002a80000000c00 */
[----:B------:R1:W3:Y:S04]  /*a700*/  LDS.128 R28, [R4+0x2080] ;  /* 0x00208000041c7984 */ /* 0x0002e80000000c00 */
[----:B------:R1:W4:Y:S04]  /*a710*/  LDS.128 R32, [R4+0x3080] ;  /* 0x0030800004207984 */ /* 0x0003280000000c00 */
[----:B------:R1:W1:Y:S04]  /*a720*/  LDS.128 R16, [R4+0x5080] ;  /* 0x0050800004107984 */ /* 0x0002680000000c00 */
[----:B------:R1:W1:Y:S04]  /*a730*/  LDS.128 R24, [R4+0x6080] ;  /* 0x0060800004187984 */ /* 0x0002680000000c00 */
[----:B------:R1:W1:Y:S01]  /*a740*/  LDS.128 R36, [R4+0x7080] ;  /* 0x0070800004247984 */ /* 0x0002620000000c00 */
[----:B------:R-:W-:-:S02]  /*a750*/  IADD3 R0, R15, R40, RZ ;  /* 0x000000280f007210 */ /* 0x000fc40007ffe0ff */
[----:B------:R-:W-:-:S04]  /*a760*/  LEA R7, P0, R14, c[0x0][0x380], 0x1 ;  /* 0x0000e0000e077a11 */ /* 0x000fc800078008ff */
[----:B------:R-:W-:Y:S02]  /*a770*/  LEA.HI.X R6, R14, c[0x0][0x384], R0, 0x1, P0 ;  /* 0x0000e1000e067a11 */ /* 0x000fe400000f0c00 */
[----:B------:R-:W-:Y:S01]  /*a780*/  ISETP.GE.AND P0, PT, R48, R44, PT ;  /* 0x0000002c3000720c */ /* 0x000fe20003f06270 */
[----:B------:R1:W1:Y:S01]  /*a790*/  SHFL.IDX PT, R2, R7, RZ, 0x181f ;  /* 0x00181fff07027589 */ /* 0x00026200000e0000 */
[----:B------:R-:W-:Y:S03]  /*a7a0*/  BSSY B0, `(.L_x_4) ;  /* 0x000000e000007945 */ /* 0x000fe60003800000 */
[----:B------:R1:W1:Y:S08]  /*a7b0*/  SHFL.IDX PT, R3, R6, RZ, 0x181f ;  /* 0x00181fff06037589 */ /* 0x00027000000e0000 */
[----:B------:R-:W-:Y:S05]  /*a7c0*/  @P0 BRA `(.L_x_5) ;  /* 0x000000b000000947 */ /* 0x000fea0003800000 */
[----:B-12---:R-:W1:Y:S01]  /*a7d0*/  LDS.128 R12, [R4+0x80] ;  /* 0x00008000040c7984 */ /* 0x006e620000000c00 */
[----:B-----5:R-:W-:-:S02]  /*a7e0*/  ISETP.GE.AND P0, PT, R45, c[0x0][0x3c8], PT ;  /* 0x0000f2002d007a0c */ /* 0x020fc40003f06270 */
[----:B------:R-:W-:Y:S01]  /*a7f0*/  ISETP.GE.AND P1, PT, R46, c[0x0][0x3c8], PT ;  /* 0x0000f2002e007a0c */ /* 0x000fe20003f26270 */
[----:B------:R2:W4:Y:S10]  /*a800*/  LDS.128 R8, [R4+0x4080] ;  /* 0x0040800004087984 */ /* 0x0005340000000c00 */
[----:B------:R-:W-:-:S04]  /*a810*/  @!P0 SHF.R.S32.HI R0, RZ, 0x1f, R45 ;  /* 0x0000001fff008819 */ /* 0x000fc8000001142d */
[----:B------:R-:W-:-:S04]  /*a820*/  @!P0 LEA.HI R0, R0, R45, RZ, 0x3 ;  /* 0x0000002d00008211 */ /* 0x000fc800078f18ff */
[----:B------:R-:W-:Y:S01]  /*a830*/  @!P0 LOP3.LUT R0, R0, 0xfffffff8, RZ, 0xc0, !PT ;  /* 0xfffffff800008812 */ /* 0x000fe200078ec0ff */
[----:B--2---:R-:W-:-:S04]  /*a840*/  @!P1 IMAD.WIDE R4, R46, 0x2, R2 ;  /* 0x000000022e049825 */ /* 0x004fc800078e0202 */
[----:B------:R-:W-:Y:S01]  /*a850*/  @!P0 IMAD.WIDE R2, R0, 0x2, R2 ;  /* 0x0000000200028825 */ /* 0x000fe200078e0202 */
[----:B-1----:R1:W-:Y:S04]  /*a860*/  @!P1 ST.E.128 [R4.64], R12 ;  /* 0x0000000c04009985 */ /* 0x0023e8000c101d16 */
[----:B----4-:R1:W-:Y:S02]  /*a870*/  @!P0 ST.E.128 [R2.64], R8 ;  /* 0x0000000802008985 */ /* 0x0103e4000c101d16 */
.L_x_5:
[----:B--2---:R-:W-:Y:S05]  /*a880*/  BSYNC B0 ;  /* 0x0000000000007941 */ /* 0x004fea0003800000 */
.L_x_4:
[----:B------:R-:W-:Y:S01]  /*a890*/  IADD3 R0, R48, 0x20, RZ ;  /* 0x0000002030007810 */ /* 0x000fe20007ffe0ff */
[----:B-1----:R1:W2:Y:S01]  /*a8a0*/  SHFL.IDX PT, R3, R6, 0x1, 0x181f ;  /* 0x00381f0006037f89 */ /* 0x0022a200000e0000 */
[----:B------:R-:W-:Y:S02]  /*a8b0*/  BSSY B0, `(.L_x_6) ;  /* 0x000000d000007945 */ /* 0x000fe40003800000 */
[----:B------:R-:W-:Y:S01]  /*a8c0*/  ISETP.GE.AND P0, PT, R0, R44, PT ;  /* 0x0000002c0000720c */ /* 0x000fe20003f06270 */
[----:B------:R1:W4:-:S12]  /*a8d0*/  SHFL.IDX PT, R2, R7, 0x1, 0x181f ;  /* 0x00381f0007027f89 */ /* 0x00031800000e0000 */
[----:B------:R-:W-:Y:S05]  /*a8e0*/  @P0 BRA `(.L_x_7) ;  /* 0x0000009000000947 */ /* 0x000fea0003800000 */
[----:B-----5:R-:W-:Y:S02]  /*a8f0*/  ISETP.GE.AND P0, PT, R45, c[0x0][0x3c8], PT ;  /* 0x0000f2002d007a0c */ /* 0x020fe40003f06270 */
[----:B------:R-:W-:-:S11]  /*a900*/  ISETP.GE.AND P1, PT, R46, c[0x0][0x3c8], PT ;  /* 0x0000f2002e007a0c */ /* 0x000fd60003f26270 */
[----:B------:R-:W-:Y:S02]  /*a910*/  @!P0 SHF.R.S32.HI R0, RZ, 0x1f, R45 ;  /* 0x0000001fff008819 */ /* 0x000fe4000001142d */
[----:B--2-4-:R-:W-:Y:S02]  /*a920*/  @!P1 IMAD.WIDE R4, R46, 0x2, R2 ;  /* 0x000000022e049825 */ /* 0x014fe400078e0202 */
[----:B------:R-:W-:-:S03]  /*a930*/  @!P0 LEA.HI R0, R0, R45, RZ, 0x3 ;  /* 0x0000002d00008211 */ /* 0x000fc600078f18ff */
[----:B------:R2:W-:Y:S01]  /*a940*/  @!P1 ST.E.128 [R4.64], R20 ;  /* 0x0000001404009985 */ /* 0x0005e2000c101d16 */
[----:B------:R-:W-:-:S05]  /*a950*/  @!P0 LOP3.LUT R0, R0, 0xfffffff8, RZ, 0xc0, !PT ;  /* 0xfffffff800008812 */ /* 0x000fca00078ec0ff */
[----:B------:R-:W-:-:S05]  /*a960*/  @!P0 IMAD.WIDE R2, R0, 0x2, R2 ;  /* 0x0000000200028825 */ /* 0x000fca00078e0202 */
[----:B------:R2:W-:Y:S02]  /*a970*/  @!P0 ST.E.128 [R2.64], R16 ;  /* 0x0000001002008985 */ /* 0x0005e4000c101d16 */
.L_x_7:
[----:B------:R-:W-:Y:S05]  /*a980*/  BSYNC B0 ;  /* 0x0000000000007941 */ /* 0x000fea0003800000 */
.L_x_6:
[----:B------:R-:W-:Y:S01]  /*a990*/  IADD3 R0, R48, 0x40, RZ ;  /* 0x0000004030007810 */ /* 0x000fe20007ffe0ff */
[----:B--2---:R2:W1:Y:S01]  /*a9a0*/  SHFL.IDX PT, R3, R6, 0x2, 0x181f ;  /* 0x00581f0006037f89 */ /* 0x00446200000e0000 */
[----:B------:R-:W-:Y:S02]  /*a9b0*/  BSSY B0, `(.L_x_8) ;  /* 0x000000d000007945 */ /* 0x000fe40003800000 */
[----:B------:R-:W-:Y:S01]  /*a9c0*/  ISETP.GE.AND P0, PT, R0, R44, PT ;  /* 0x0000002c0000720c */ /* 0x000fe20003f06270 */
[----:B----4-:R2:W4:-:S12]  /*a9d0*/  SHFL.IDX PT, R2, R7, 0x2, 0x181f ;  /* 0x00581f0007027f89 */ /* 0x01051800000e0000 */
[----:B------:R-:W-:Y:S05]  /*a9e0*/  @P0 BRA `(.L_x_9) ;  /* 0x0000009000000947 */ /* 0x000fea0003800000 */
[----:B-----5:R-:W-:Y:S02]  /*a9f0*/  ISETP.GE.AND P0, PT, R45, c[0x0][0x3c8], PT ;  /* 0x0000f2002d007a0c */ /* 0x020fe40003f06270 */
[----:B------:R-:W-:-:S11]  /*aa00*/  ISETP.GE.AND P1, PT, R46, c[0x0][0x3c8], PT ;  /* 0x0000f2002e007a0c */ /* 0x000fd60003f26270 */
[----:B------:R-:W-:Y:S02]  /*aa10*/  @!P0 SHF.R.S32.HI R0, RZ, 0x1f, R45 ;  /* 0x0000001fff008819 */ /* 0x000fe4000001142d */
[----:B-1--4-:R-:W-:Y:S02]  /*aa20*/  @!P1 IMAD.WIDE R4, R46, 0x2, R2 ;  /* 0x000000022e049825 */ /* 0x012fe400078e0202 */
[----:B------:R-:W-:-:S03]  /*aa30*/  @!P0 LEA.HI R0, R0, R45, RZ, 0x3 ;  /* 0x0000002d00008211 */ /* 0x000fc600078f18ff */
[----:B---3--:R1:W-:Y:S01]  /*aa40*/  @!P1 ST.E.128 [R4.64], R28 ;  /* 0x0000001c04009985 */ /* 0x0083e2000c101d16 */
[----:B------:R-:W-:-:S05]  /*aa50*/  @!P0 LOP3.LUT R0, R0, 0xfffffff8, RZ, 0xc0, !PT ;  /* 0xfffffff800008812 */ /* 0x000fca00078ec0ff */
[----:B------:R-:W-:-:S05]  /*aa60*/  @!P0 IMAD.WIDE R2, R0, 0x2, R2 ;  /* 0x0000000200028825 */ /* 0x000fca00078e0202 */
[----:B------:R1:W-:Y:S02]  /*aa70*/  @!P0 ST.E.128 [R2.64], R24 ;  /* 0x0000001802008985 */ /* 0x0003e4000c101d16 */
.L_x_9:
[----:B------:R-:W-:Y:S05]  /*aa80*/  BSYNC B0 ;  /* 0x0000000000007941 */ /* 0x000fea0003800000 */
.L_x_8:
[----:B------:R-:W-:Y:S01]  /*aa90*/  IADD3 R0, R48, 0x60, RZ ;  /* 0x0000006030007810 */ /* 0x000fe20007ffe0ff */
[----:B-1----:R1:W2:Y:S03]  /*aaa0*/  SHFL.IDX PT, R3, R6, 0x3, 0x181f ;  /* 0x00781f0006037f89 */ /* 0x0022a600000e0000 */
[----:B------:R-:W-:Y:S01]  /*aab0*/  ISETP.GE.AND P0, PT, R0, R44, PT ;  /* 0x0000002c0000720c */ /* 0x000fe20003f06270 */
[----:B----4-:R1:W4:-:S12]  /*aac0*/  SHFL.IDX PT, R2, R7, 0x3, 0x181f ;  /* 0x00781f0007027f89 */ /* 0x01031800000e0000 */
[----:B------:R-:W-:Y:S05]  /*aad0*/  @P0 EXIT ;  /* 0x000000000000094d */ /* 0x000fea0003800000 */
[----:B-----5:R-:W-:-:S13]  /*aae0*/  ISETP.GE.AND P0, PT, R46, c[0x0][0x3c8], PT ;  /* 0x0000f2002e007a0c */ /* 0x020fda0003f06270 */
[----:B--2-4-:R-:W-:-:S05]  /*aaf0*/  @!P0 IMAD.WIDE R4, R46, 0x2, R2 ;  /* 0x000000022e048825 */ /* 0x014fca00078e0202 */
[----:B------:R2:W-:Y:S01]  /*ab00*/  @!P0 ST.E.128 [R4.64], R32 ;  /* 0x0000002004008985 */ /* 0x0005e2000c101d16 */
[----:B------:R-:W-:-:S13]  /*ab10*/  ISETP.GE.AND P0, PT, R45, c[0x0][0x3c8], PT ;  /* 0x0000f2002d007a0c */ /* 0x000fda0003f06270 */
[----:B------:R-:W-:Y:S05]  /*ab20*/  @P0 EXIT ;  /* 0x000000000000094d */ /* 0x000fea0003800000 */
[----:B------:R-:W-:-:S04]  /*ab30*/  SHF.R.S32.HI R0, RZ, 0x1f, R45 ;  /* 0x0000001fff007819 */ /* 0x000fc8000001142d */
[----:B------:R-:W-:-:S04]  /*ab40*/  LEA.HI R0, R0, R45, RZ, 0x3 ;  /* 0x0000002d00007211 */ /* 0x000fc800078f18ff */
[----:B------:R-:W-:-:S05]  /*ab50*/  LOP3.LUT R0, R0, 0xfffffff8, RZ, 0xc0, !PT ;  /* 0xfffffff800007812 */ /* 0x000fca00078ec0ff */
[----:B------:R-:W-:-:S05]  /*ab60*/  IMAD.WIDE R2, R0, 0x2, R2 ;  /* 0x0000000200027825 */ /* 0x000fca00078e0202 */
[----:B------:R-:W-:Y:S01]  /*ab70*/  ST.E.128 [R2.64], R36 ;  /* 0x0000002402007985 */ /* 0x000fe2000c101d16 */
[----:B------:R-:W-:Y:S05]  /*ab80*/  EXIT ;  /* 0x000000000000794d */ /* 0x000fea0003800000 */
.L_x_10:
[----:B------:R-:W-:-:S00]  /*ab90*/  BRA `(.L_x_10) ;  /* 0xfffffff000007947 */ /* 0x000fc0000383ffff */
[----:B------:R-:W-:-:S00]  /*aba0*/  NOP ;  /* 0x0000000000007918 */ /* 0x000fc00000000000 */
        /* <DEDUP_REMOVED lines=13> */
.L_x_1824:


//--------------------- .text._ZN7cutlass13device_kernelIN5flash19enable_sm80_to_sm89INS1_16FlashAttnFwdSm80INS1_25CollectiveMainloopFwdSm80ILi8ELi1ELb1EN4cute5tupleIJNS5_1CILi128EEES8_S8_EEELi128ENS_10bfloat16_tEfNS_4arch4Sm80ELb0ELb0ELb1ELb1ELb0ELb0ELb1ELb0EEENS1_21CollectiveEpilogueFwdIS9_NS6_IJNS7_ILi1EEESF_SF_EEESA_SC_Li256ELb1ELb1ELb0ELb0EEENS1_19SingleTileSchedulerILb1ELb0ELb1ELi128EEEEEEEEEvNT_6ParamsE --------------------------
	.section	.text._ZN7cutlass13device_kernelIN5flash19enable_sm80_to_sm89INS1_16FlashAttnFwdSm80INS1_25CollectiveMainloopFwdSm80ILi8ELi1ELb1EN4cute5tupleIJNS5_1CILi128EEES8_S8_EEELi128ENS_10bfloat16_tEfNS_4arch4Sm80ELb0ELb0ELb1ELb1ELb0ELb0ELb1ELb0EEENS1_21CollectiveEpilogueFwdIS9_NS6_IJNS7_ILi1EEESF_SF_EEESA_SC_Li256ELb1ELb1ELb0ELb0EEENS1_19SingleTileSchedulerILb1ELb0ELb1ELi128EEEEEEEEEvNT_6ParamsE,"ax",@progbits
	.sectioninfo	@"SHI_REGISTERS=255"
	.align	128
.text._ZN7cutlass13device_kernelIN5flash19enable_sm80_to_sm89INS1_16FlashAttnFwdSm80INS1_25CollectiveMainloopFwdSm80ILi8ELi1ELb1EN4cute5tupleIJNS5_1CILi128EEES8_S8_EEELi128ENS_10bfloat16_tEfNS_4arch4Sm80ELb0ELb0ELb1ELb1ELb0ELb0ELb1ELb0EEENS1_21CollectiveEpilogueFwdIS9_NS6_IJNS7_ILi1EEESF_SF_EEESA_SC_Li256ELb1ELb1ELb0ELb0EEENS1_19SingleTileSchedulerILb1ELb0ELb1ELi128EEEEEEEEEvNT_6ParamsE:
        .type           _ZN7cutlass13device_kernelIN5flash19enable_sm80_to_sm89INS1_16FlashAttnFwdSm80INS1_25CollectiveMainloopFwdSm80ILi8ELi1ELb1EN4cute5tupleIJNS5_1CILi128EEES8_S8_EEELi128ENS_10bfloat16_tEfNS_4arch4Sm80ELb0ELb0ELb1ELb1ELb0ELb0ELb1ELb0EEENS1_21CollectiveEpilogueFwdIS9_NS6_IJNS7_ILi1EEESF_SF_EEESA_SC_Li256ELb1ELb1ELb0ELb0EEENS1_19SingleTileSchedulerILb1ELb0ELb1ELi128EEEEEEEEEvNT_6ParamsE,@function
        .size           _ZN7cutlass13device_kernelIN5flash19enable_sm80_to_sm89INS1_16FlashAttnFwdSm80INS1_25CollectiveMainloopFwdSm80ILi8ELi1ELb1EN4cute5tupleIJNS5_1CILi128EEES8_S8_EEELi128ENS_10bfloat16_tEfNS_4arch4Sm80ELb0ELb0ELb1ELb1ELb0ELb0ELb1ELb0EEENS1_21CollectiveEpilogueFwdIS9_NS6_IJNS7_ILi1EEESF_SF_EEESA_SC_Li256ELb1ELb1ELb0ELb0EEENS1_19SingleTileSchedulerILb1ELb0ELb1ELi128EEEEEEEEEvNT_6ParamsE,(.L_x_1825 - _ZN7cutlass13device_kernelIN5flash19enable_sm80_to_sm89INS1_16FlashAttnFwdSm80INS1_25CollectiveMainloopFwdSm80ILi8ELi1ELb1EN4cute5tupleIJNS5_1CILi128EEES8_S8_EEELi128ENS_10bfloat16_tEfNS_4arch4Sm80ELb0ELb0ELb1ELb1ELb0ELb0ELb1ELb0EEENS1_21CollectiveEpilogueFwdIS9_NS6_IJNS7_ILi1EEESF_SF_EEESA_SC_Li256ELb1ELb1ELb0ELb0EEENS1_19SingleTileSchedulerILb1ELb0ELb1ELi128EEEEEEEEEvNT_6ParamsE)
        .other          _ZN7cutlass13device_kernelIN5flash19enable_sm80_to_sm89INS1_16FlashAttnFwdSm80INS1_25CollectiveMainloopFwdSm80ILi8ELi1ELb1EN4cute5tupleIJNS5_1CILi128EEES8_S8_EEELi128ENS_10bfloat16_tEfNS_4arch4Sm80ELb0ELb0ELb1ELb1ELb0ELb0ELb1ELb0EEENS1_21CollectiveEpilogueFwdIS9_NS6_IJNS7_ILi1EEESF_SF_EEESA_SC_Li256ELb1ELb1ELb0ELb0EEENS1_19SingleTileSchedulerILb1ELb0ELb1ELi128EEEEEEEEEvNT_6ParamsE,@"STO_CUDA_ENTRY STV_DEFAULT"
_ZN7cutlass13device_kernelIN5flash19enable_sm80_to_sm89INS1_16FlashAttnFwdSm80INS1_25CollectiveMainloopFwdSm80ILi8ELi1ELb1EN4cute5tupleIJNS5_1CILi128EEES8_S8_EEELi128ENS_10bfloat16_tEfNS_4arch4Sm80ELb0ELb0ELb1ELb1ELb0ELb0ELb1ELb0EEENS1_21CollectiveEpilogueFwdIS9_NS6_IJNS7_ILi1EEESF_SF_EEESA_SC_Li256ELb1ELb1ELb0ELb0EEENS1_19SingleTileSchedulerILb1ELb0ELb1ELi128EEEEEEEEEvNT_6ParamsE:
[----:B------:R-:W-:Y:S02]  /*0000*/  MOV R1, c[0x0][0x28] ;  /* 0x00000a0000017a02 */ /* 0x000fe40000000f00 */
[----:B------:R-:W1:Y:S01]  /*0010*/  S2R R112, SR_TID.X ;  /* 0x0000000000707919 */ /* 0x000e620000002100 */
[----:B------:R-:W-:Y:S01]  /*0020*/  IMAD.MOV.U32 R5, RZ, RZ, 0x4 ;  /* 0x00000004ff057424 */ /* 0x000fe200078e00ff */
[----:B------:R-:W-:Y:S01]  /*0030*/  ULDC.64 UR16, c[0x0][0x118] ;  /* 0x0000460000107ab9 */ /* 0x000fe20000000a00 */
[----:B------:R-:W-:Y:S01]  /*0040*/  IADD3 R1, R1, -0x18, RZ ;  /* 0xffffffe801017810 */ /* 0x000fe20007ffe0ff */
[----:B------:R-:W2:Y:S04]  /*0050*/  S2R R244, SR_CTAID.Z ;  /* 0x0000000000f47919 */ /* 0x000ea80000002700 */
[----:B------:R-:W3:Y:S01]  /*0060*/  S2R R3, SR_CTAID.X ;  /* 0x0000000000037919 */ /* 0x000ee20000002500 */
[----:B-1----:R-:W-:Y:S01]  /*0070*/  SHF.R.U32.HI R0, RZ, 0x5, R112 ;  /* 0x00000005ff007819 */ /* 0x002fe20000011670 */
[----:B--2---:R-:W-:-:S05]  /*0080*/  IMAD.WIDE R6, R244, R5, c[0x0][0x568] ;  /* 0x00015a00f4067625 */ /* 0x004fca00078e0205 */
[----:B------:R-:W1:Y:S02]  /*0090*/  SHFL.IDX PT, R0, R0, RZ, 0x1f ;  /* 0x00001fff00007589 */ /* 0x000e6400000e0000 */
[----:B-1----:R-:W-:-:S13]  /*00a0*/  ISETP.NE.AND P0, PT, R0, RZ, PT ;  /* 0x000000ff0000720c */ /* 0x002fda0003f05270 */
[----:B------:R-:W-:Y:S05]  /*00b0*/  @!P0 BRA `(.L_x_11) ;  /* 0x0000013000008947 */ /* 0x000fea0003800000 */
[----:B---3--:R-:W-:-:S04]  /*00c0*/  ISETP.NE.U32.AND P0, PT, RZ, c[0x0][0x568], PT ;  /* 0x00015a00ff007a0c */ /* 0x008fc80003f05070 */
[----:B------:R-:W-:-:S13]  /*00d0*/  ISETP.NE.AND.EX P0, PT, RZ, c[0x0][0x56c], PT, P0 ;  /* 0x00015b00ff007a0c */ /* 0x000fda0003f05300 */
[----:B------:R-:W-:Y:S05]  /*00e0*/  @!P0 BRA `(.L_x_12) ;  /* 0x0000002000008947 */ /* 0x000fea0003800000 */
[----:B------:R1:W5:Y:S01]  /*00f0*/  LDG.E R7, [R6.64] ;  /* 0x0000001006077981 */ /* 0x000362000c1e1900 */
[----:B------:R-:W-:Y:S05]  /*0100*/  BRA `(.L_x_13) ;  /* 0x0000009000007947 */ /* 0x000fea0003800000 */
.L_x_12:
[----:B------:R-:W-:-:S04]  /*0110*/  ISETP.NE.U32.AND P0, PT, RZ, c[0x0][0x560], PT ;  /* 0x00015800ff007a0c */ /* 0x000fc80003f05070 */
[----:B------:R-:W-:-:S13]  /*0120*/  ISETP.NE.AND.EX P0, PT, RZ, c[0x0][0x564], PT, P0 ;  /* 0x00015900ff007a0c */ /* 0x000fda0003f05300 */
[----:B------:R-:W-:Y:S05]  /*0130*/  @!P0 BRA `(.L_x_14) ;  /* 0x0000005000008947 */ /* 0x000fea0003800000 */
[----:B------:R-:W-:-:S05]  /*0140*/  IMAD.WIDE R8, R244, R5, c[0x0][0x560] ;  /* 0x00015800f4087625 */ /* 0x000fca00078e0205 */
[----:B------:R-:W2:Y:S04]  /*0150*/  LDG.E R7, [R8.64] ;  /* 0x0000001008077981 */ /* 0x000ea8000c1e1900 */
[----:B------:R-:W2:Y:S02]  /*0160*/  LDG.E R0, [R8.64+0x4] ;  /* 0x0000041008007981 */ /* 0x000ea4000c1e1900 */
[----:B--2---:R-:W-:Y:S01]  /*0170*/  IADD3 R7, -R7, R0, RZ ;  /* 0x0000000007077210 */ /* 0x004fe20007ffe1ff */
[----:B------:R-:W-:Y:S05]  /*0180*/  BRA `(.L_x_13) ;  /* 0x0000001000007947 */ /* 0x000fea0003800000 */
.L_x_14:
[----:B------:R-:W-:-:S05]  /*0190*/  MOV R7, c[0x0][0x54c] ;  /* 0x0001530000077a02 */ /* 0x000fca0000000f00 */
.L_x_13:
[----:B-----5:R-:W-:Y:S01]  /*01a0*/  IMAD R7, R7, c[0x0][0x548], RZ ;  /* 0x0001520007077a24 */ /* 0x020fe200078e02ff */
[----:B------:R-:W-:-:S04]  /*01b0*/  SHF.L.U32 R0, R3, 0x7, RZ ;  /* 0x0000000703007819 */ /* 0x000fc800000006ff */
[----:B------:R-:W-:-:S04]  /*01c0*/  ISETP.GE.AND P0, PT, R0, R7, PT ;  /* 0x000000070000720c */ /* 0x000fc80003f06270 */
[----:B------:R-:W-:Y:S01]  /*01d0*/  SEL R244, R244, 0xffffffff, !P0 ;  /* 0xfffffffff4f47807 */ /* 0x000fe20004000000 */
[----:B------:R-:W-:Y:S05]  /*01e0*/  BRA `(.L_x_15) ;  /* 0x0000012000007947 */ /* 0x000fea0003800000 */
.L_x_11:
[----:B---3--:R-:W-:-:S04]  /*01f0*/  ISETP.NE.U32.AND P0, PT, RZ, c[0x0][0x568], PT ;  /* 0x00015a00ff007a0c */ /* 0x008fc80003f05070 */
[----:B------:R-:W-:-:S13]  /*0200*/  ISETP.NE.AND.EX P0, PT, RZ, c[0x0][0x56c], PT, P0 ;  /* 0x00015b00ff007a0c */ /* 0x000fda0003f05300 */
[----:B------:R-:W-:Y:S05]  /*0210*/  @!P0 BRA `(.L_x_16) ;  /* 0x0000002000008947 */ /* 0x000fea0003800000 */
[----:B------:R1:W5:Y:S01]  /*0220*/  LDG.E R7, [R6.64] ;  /* 0x0000001006077981 */ /* 0x000362000c1e1900 */
[----:B------:R-:W-:Y:S05]  /*0230*/  BRA `(.L_x_17) ;  /* 0x0000009000007947 */ /* 0x000fea0003800000 */
.L_x_16:
        /* <DEDUP_REMOVED lines=8> */
.L_x_18:
[----:B------:R-:W-:-:S05]  /*02c0*/  MOV R7, c[0x0][0x54c] ;  /* 0x0001530000077a02 */ /* 0x000fca0000000f00 */
.L_x_17:
[----:B-----5:R-:W-:Y:S01]  /*02d0*/  IMAD R7, R7, c[0x0][0x548], RZ ;  /* 0x0001520007077a24 */ /* 0x020fe200078e02ff */
[----:B------:R-:W-:-:S04]  /*02e0*/  SHF.L.U32 R0, R3, 0x7, RZ ;  /* 0x0000000703007819 */ /* 0x000fc800000006ff */
[----:B------:R-:W-:-:S04]  /*02f0*/  ISETP.GE.AND P0, PT, R0, R7, PT ;  /* 0x000000070000720c */ /* 0x000fc80003f06270 */
[----:B------:R-:W-:-:S04]  /*0300*/  SEL R244, R244, 0xffffffff, !P0 ;  /* 0xfffffffff4f47807 */ /* 0x000fc80004000000 */
.L_x_15:
[----:B------:R-:W-:-:S13]  /*0310*/  ISETP.GE.AND P0, PT, R244, RZ, PT ;  /* 0x000000fff400720c */ /* 0x000fda0003f06270 */
[----:B------:R-:W-:Y:S05]  /*0320*/  @!P0 EXIT ;  /* 0x000000000000894d */ /* 0x000fea0003800000 */
[----:B------:R-:W-:Y:S02]  /*0330*/  ISETP.NE.U32.AND P3, PT, RZ, c[0x0][0x370], PT ;  /* 0x0000dc00ff007a0c */ /* 0x000fe40003f65070 */
[----:B------:R-:W-:Y:S02]  /*0340*/  ISETP.NE.U32.AND P1, PT, RZ, c[0x0][0x360], PT ;  /* 0x0000d800ff007a0c */ /* 0x000fe40003f25070 */
[----:B------:R-:W-:Y:S02]  /*0350*/  ISETP.NE.AND.EX P3, PT, RZ, c[0x0][0x374], PT, P3 ;  /* 0x0000dd00ff007a0c */ /* 0x000fe40003f65330 */
[----:B------:R-:W-:Y:S02]  /*0360*/  ISETP.NE.AND.EX P1, PT, RZ, c[0x0][0x364], PT, P1 ;  /* 0x0000d900ff007a0c */ /* 0x000fe40003f25310 */
[----:B------:R-:W-:Y:S02]  /*0370*/  ISETP.NE.U32.AND P0, PT, RZ, c[0x0][0x348], PT ;  /* 0x0000d200ff007a0c */ /* 0x000fe40003f05070 */
[----:B------:R-:W-:-:S02]  /*0380*/  ISETP.NE.U32.AND P2, PT, RZ, c[0x0][0x350], PT ;  /* 0x0000d400ff007a0c */ /* 0x000fc40003f45070 */
[----:B------:R-:W-:Y:S02]  /*0390*/  ISETP.NE.AND.EX P0, PT, RZ, c[0x0][0x34c], PT, P0 ;  /* 0x0000d300ff007a0c */ /* 0x000fe40003f05300 */
[----:B------:R-:W-:-:S03]  /*03a0*/  ISETP.NE.AND.EX P2, PT, RZ, c[0x0][0x354], PT, P2 ;  /* 0x0000d500ff007a0c */ /* 0x000fc60003f45320 */
[----:B-1----:R-:W-:-:S04]  /*03b0*/  @P3 IMAD.WIDE R6, R244, R5, c[0x0][0x370] ;  /* 0x0000dc00f4063625 */ /* 0x002fc800078e0205 */
[----:B------:R-:W-:Y:S01]  /*03c0*/  IMAD.MOV.U32 R0, RZ, RZ, c[0x0][0x168] ;  /* 0x00005a00ff007624 */ /* 0x000fe200078e00ff */
[----:B------:R1:W2:Y:S01]  /*03d0*/  @P3 LDG.E R4, [R6.64] ;  /* 0x0000001006043981 */ /* 0x0002a2000c1e1900 */
[----:B------:R-:W-:Y:S02]  /*03e0*/  IMAD.MOV.U32 R2, RZ, RZ, RZ ;  /* 0x000000ffff027224 */ /* 0x000fe400078e00ff */
[----:B------:R-:W-:Y:S02]  /*03f0*/  IMAD.MOV.U32 R33, RZ, RZ, RZ ;  /* 0x000000ffff217224 */ /* 0x000fe400078e00ff */
[----:B------:R-:W-:-:S04]  /*0400*/  @P1 IMAD.WIDE R10, R244, R5, c[0x0][0x360] ;  /* 0x0000d800f40a1625 */ /* 0x000fc800078e0205 */
[CC--:B------:R-:W-:Y:S01]  /*0410*/  IMAD.WIDE R8, R244.reuse, R5.reuse, c[0x0][0x348] ;  /* 0x0000d200f4087625 */ /* 0x0c0fe200078e0205 */
[----:B------:R3:W5:Y:S04]  /*0420*/  @P1 LDG.E R0, [R10.64] ;  /* 0x000000100a001981 */ /* 0x000768000c1e1900 */
[----:B------:R3:W5:Y:S01]  /*0430*/  @P0 LDG.E R2, [R8.64] ;  /* 0x0000001008020981 */ /* 0x000762000c1e1900 */
[----:B-1----:R-:W-:-:S05]  /*0440*/  IMAD.WIDE R6, R244, R5, c[0x0][0x350] ;  /* 0x0000d400f4067625 */ /* 0x002fca00078e0205 */
[----:B------:R3:W5:Y:S01]  /*0450*/  @P2 LDG.E R33, [R6.64] ;  /* 0x0000001006212981 */ /* 0x000762000c1e1900 */
[----:B------:R-:W-:Y:S02]  /*0460*/  UMOV UR4, URZ ;  /* 0x0000003f00047c82 */ /* 0x000fe40008000000 */
[----:B------:R-:W-:Y:S02]  /*0470*/  ULDC UR19, c[0x0][0x1d0] ;  /* 0x0000740000137ab9 */ /* 0x000fe40000000800 */
[----:B--2---:R3:W1:Y:S02]  /*0480*/  @P3 R2UR UR4, R4 ;  /* 0x00000000040433c2 */ /* 0x00466400000e0000 */
[----:B-1-3--:R-:W-:Y:S05]  /*0490*/  @P1 BRA `(.L_x_19) ;  /* 0x0000004000001947 */ /* 0x00afea0003800000 */
[----:B------:R-:W-:Y:S05]  /*04a0*/  @!P0 BRA `(.L_x_19) ;  /* 0x0000003000008947 */ /* 0x000fea0003800000 */
[----:B-----5:R-:W2:Y:S04]  /*04b0*/  LDG.E R0, [R8.64] ;  /* 0x0000001008007981 */ /* 0x020ea8000c1e1900 */
[----:B------:R-:W2:Y:S02]  /*04c0*/  LDG.E R11, [R8.64+0x4] ;  /* 0x00000410080b7981 */ /* 0x000ea4000c1e1900 */
[----:B--2---:R-:W-:-:S02]  /*04d0*/  IADD3 R0, -R0, R11, RZ ;  /* 0x0000000b00007210 */ /* 0x004fc40007ffe1ff */
.L_x_19:
[----:B------:R-:W-:-:S04]  /*04e0*/  ISETP.NE.U32.AND P1, PT, RZ, c[0x0][0x368], PT ;  /* 0x0000da00ff007a0c */ /* 0x000fc80003f25070 */
[----:B------:R-:W-:-:S13]  /*04f0*/  ISETP.NE.AND.EX P1, PT, RZ, c[0x0][0x36c], PT, P1 ;  /* 0x0000db00ff007a0c */ /* 0x000fda0003f25310 */
[----:B------:R-:W-:Y:S05]  /*0500*/  @!P1 BRA `(.L_x_20) ;  /* 0x0000004000009947 */ /* 0x000fea0003800000 */
[----:B------:R-:W-:-:S05]  /*0510*/  IMAD.WIDE R6, R244, R5, c[0x0][0x368] ;  /* 0x0000da00f4067625 */ /* 0x000fca00078e0205 */
[----:B------:R-:W2:Y:S02]  /*0520*/  LDG.E R4, [R6.64] ;  /* 0x0000001006047981 */ /* 0x000ea4000c1e1900 */
[----:B--2---:R1:W2:Y:S02]  /*0530*/  R2UR UR19, R4 ;  /* 0x00000000041373c2 */ /* 0x0042a400000e0000 */
[----:B-12---:R-:W-:Y:S05]  /*0540*/  BRA `(.L_x_21) ;  /* 0x0000006000007947 */ /* 0x006fea0003800000 */
.L_x_20:
[----:B------:R-:W-:Y:S05]  /*0550*/  @!P2 BRA `(.L_x_21) ;  /* 0x000000500000a947 */ /* 0x000fea0003800000 */
[----:B------:R-:W2:Y:S04]  /*0560*/  LDG.E R4, [R6.64] ;  /* 0x0000001006047981 */ /* 0x000ea8000c1e1900 */
[----:B------:R-:W3:Y:S01]  /*0570*/  LDG.E R8, [R6.64+0x4] ;  /* 0x0000041006087981 */ /* 0x000ee2000c1e1900 */
[----:B--2---:R-:W1:Y:S08]  /*0580*/  R2UR UR5, R4 ;  /* 0x00000000040573c2 */ /* 0x004e7000000e0000 */
[----:B---3--:R-:W1:Y:S02]  /*0590*/  R2UR UR6, R8 ;  /* 0x00000000080673c2 */ /* 0x008e6400000e0000 */
[----:B-1----:R-:W-:-:S06]  /*05a0*/  UIADD3 UR19, -UR5, UR6, URZ ;  /* 0x0000000605137290 */ /* 0x002fcc000fffe13f */
.L_x_21:
[----:B------:R-:W-:Y:S01]  /*05b0*/  UIADD3 UR19, -UR4, UR19, URZ ;  /* 0x0000001304137290 */ /* 0x000fe2000fffe13f */
[----:B-----5:R-:W-:Y:S01]  /*05c0*/  IADD3 R33, R33, UR4, RZ ;  /* 0x0000000421217c10 */ /* 0x020fe2000fffe0ff */
[----:B------:R-:W-:Y:S01]  /*05d0*/  CS2R R70, SRZ ;  /* 0x0000000000467805 */ /* 0x000fe2000001ff00 */
[----:B------:R-:W-:Y:S01]  /*05e0*/  PLOP3.LUT P3, PT, PT, PT, PT, 0x80, 0x0 ;  /* 0x000000000000781c */ /* 0x000fe20003f6f070 */
[----:B------:R-:W-:Y:S01]  /*05f0*/  UISETP.GE.AND UP0, UPT, UR19, 0x1, UPT ;  /* 0x000000011300788c */ /* 0x000fe2000bf06270 */
[----:B------:R-:W-:Y:S01]  /*0600*/  CS2R R68, SRZ ;  /* 0x0000000000447805 */ /* 0x000fe2000001ff00 */
[----:B------:R-:W-:Y:S01]  /*0610*/  UIADD3 UR4, UR19, 0x7f, URZ ;  /* 0x0000007f13047890 */ /* 0x000fe2000fffe03f */
[----:B------:R-:W-:Y:S01]  /*0620*/  CS2R R74, SRZ ;  /* 0x00000000004a7805 */ /* 0x000fe2000001ff00 */
[----:B------:R-:W-:Y:S01]  /*0630*/  CS2R R72, SRZ ;  /* 0x0000000000487805 */ /* 0x000fe2000001ff00 */
[----:B------:R-:W-:Y:S01]  /*0640*/  CS2R R78, SRZ ;  /* 0x00000000004e7805 */ /* 0x000fe2000001ff00 */
[----:B------:R-:W-:Y:S01]  /*0650*/  PLOP3.LUT P1, PT, PT, PT, UP0, 0x80, 0x0 ;  /* 0x000000000000781c */ /* 0x000fe20003f2f008 */
[----:B------:R-:W-:Y:S01]  /*0660*/  USHF.R.S32.HI UR18, URZ, 0x1f, UR4 ;  /* 0x0000001f3f127899 */ /* 0x000fe20008011404 */
[----:B------:R-:W-:Y:S01]  /*0670*/  CS2R R76, SRZ ;  /* 0x00000000004c7805 */ /* 0x000fe2000001ff00 */
[----:B------:R-:W-:Y:S01]  /*0680*/  CS2R R82, SRZ ;  /* 0x0000000000527805 */ /* 0x000fe2000001ff00 */
[----:B------:R-:W-:Y:S01]  /*0690*/  CS2R R80, SRZ ;  /* 0x0000000000507805 */ /* 0x000fe2000001ff00 */
[----:B------:R-:W-:Y:S01]  /*06a0*/  ULEA.HI UR18, UR18, UR4, URZ, 0x7 ;  /* 0x0000000412127291 */ /* 0x000fe2000f8f383f */
[----:B------:R-:W-:Y:S01]  /*06b0*/  CS2R R86, SRZ ;  /* 0x0000000000567805 */ /* 0x000fe2000001ff00 */
        /* <DEDUP_REMOVED lines=14> */
[----:B------:R-:W-:Y:S01]  /*07a0*/  IMAD.MOV.U32 R113, RZ, RZ, RZ ;  /* 0x000000ffff717224 */ /* 0x000fe200078e00ff */
        /* <DEDUP_REMOVED lines=10> */
[----:B------:R-:W-:Y:S05]  /*0850*/  @!P1 BRA `(.L_x_22) ;  /* 0x000095e000009947 */ /* 0x000fea0003800000 */
[----:B------:R-:W-:Y:S01]  /*0860*/  ISETP.NE.U32.AND P1, PT, RZ, c[0x0][0x340], PT ;  /* 0x0000d000ff007a0c */ /* 0x000fe20003f25070 */
[----:B------:R-:W1:Y:S01]  /*0870*/  S2R R30, SR_CTAID.Y ;  /* 0x00000000001e7919 */ /* 0x000e620000002600 */
[----:B------:R-:W-:Y:S01]  /*0880*/  SHF.R.S32.HI R113, RZ, 0x1f, R112 ;  /* 0x0000001fff717819 */ /* 0x000fe20000011470 */
[----:B------:R-:W-:Y:S01]  /*0890*/  IMAD.WIDE.U32 R10, R2, c[0x0][0x178], RZ ;  /* 0x00005e00020a7a25 */ /* 0x000fe200078e00ff */
[----:B------:R-:W-:Y:S01]  /*08a0*/  ISETP.NE.AND.EX P1, PT, RZ, c[0x0][0x344], PT, P1 ;  /* 0x0000d100ff007a0c */ /* 0x000fe20003f25310 */
[----:B------:R-:W-:-:S02]  /*08b0*/  ULEA.HI.SX32 UR15, UR18, 0xffffffff, 0x19 ;  /* 0xffffffff120f7891 */ /* 0x000fc4000f8fca3f */
[----:B------:R-:W-:Y:S02]  /*08c0*/  UMOV UR20, 0x7 ;  /* 0x0000000700147882 */ /* 0x000fe40000000000 */
[----:B------:R-:W-:-:S08]  /*08d0*/  ULDC.64 UR6, c[0x0][0x1e0] ;  /* 0x0000780000067ab9 */ /* 0x000fd00000000a00 */
[----:B------:R-:W-:-:S06]  /*08e0*/  @P1 IMAD.WIDE R6, R244, R5, c[0x0][0x340] ;  /* 0x0000d000f4061625 */ /* 0x000fcc00078e0205 */
[----:B------:R2:W3:Y:S01]  /*08f0*/  @P1 LDG.E R6, [R6.64] ;  /* 0x0000001006061981 */ /* 0x0004e2000c1e1900 */
[----:B------:R-:W-:Y:S01]  /*0900*/  SHF.R.S32.HI R5, RZ, 0x1f, R2 ;  /* 0x0000001fff057819 */ /* 0x000fe20000011402 */
[----:B------:R-:W-:Y:S01]  /*0910*/  USHF.L.U64.HI UR20, UR6, UR20, UR7 ;  /* 0x0000001406147299 */ /* 0x000fe20008010207 */
[-C--:B------:R-:W-:Y:S01]  /*0920*/  LEA.HI R32, R113, R112.reuse, RZ, 0x3 ;  /* 0x0000007071207211 */ /* 0x080fe200078f18ff */
[----:B------:R-:W-:Y:S01]  /*0930*/  USHF.L.U32 UR21, UR6, 0x7, URZ ;  /* 0x0000000706157899 */ /* 0x000fe2000800063f */
[----:B-1----:R-:W-:Y:S01]  /*0940*/  SHF.R.S32.HI R31, RZ, 0x1f, R30 ;  /* 0x0000001fff1f7819 */ /* 0x002fe2000001141e */
[----:B------:R-:W-:Y:S01]  /*0950*/  IMAD R5, R5, c[0x0][0x178], RZ ;  /* 0x00005e0005057a24 */ /* 0x000fe200078e02ff */
[----:B------:R-:W-:Y:S01]  /*0960*/  LOP3.LUT R29, R32, 0xfffffff8, RZ, 0xc0, !PT ;  /* 0xfffffff8201d7812 */ /* 0x000fe200078ec0ff */
[----:B------:R-:W-:Y:S01]  /*0970*/  USHF.R.S32.HI UR9, URZ, 0x1f, UR15 ;  /* 0x0000001f3f097899 */ /* 0x000fe2000801140f */
[----:B------:R-:W-:Y:S01]  /*0980*/  SHF.R.S32.HI R32, RZ, 0x3, R32 ;  /* 0x00000003ff207819 */ /* 0x000fe20000011420 */
[----:B------:R-:W-:Y:S01]  /*0990*/  IMAD R5, R2, c[0x0][0x17c], R5 ;  /* 0x00005f0002057a24 */ /* 0x000fe200078e0205 */
[----:B------:R-:W-:Y:S01]  /*09a0*/  LEA.HI R12, R113, R112, RZ, 0x6 ;  /* 0x00000070710c7211 */ /* 0x000fe200078f30ff */
[----:B------:R-:W-:Y:S01]  /*09b0*/  IMAD.MOV.U32 R2, RZ, RZ, c[0x0][0x2c4] ;  /* 0x0000b100ff027624 */ /* 0x000fe200078e00ff */
[----:B------:R-:W-:Y:S01]  /*09c0*/  UIMAD UR4, UR20, UR15, URZ ;  /* 0x0000000f140472a4 */ /* 0x000fe2000f8e023f */
[----:B------:R-:W-:Y:S01]  /*09d0*/  IMAD.IADD R11, R11, 0x1, R5 ;  /* 0x000000010b0b7824 */ /* 0x000fe200078e0205 */
[----:B------:R-:W-:Y:S01]  /*09e0*/  SHF.R.S32.HI R5, RZ, 0x1f, R244 ;  /* 0x0000001fff057819 */ /* 0x000fe200000114f4 */
[----:B------:R-:W-:Y:S01]  /*09f0*/  IMAD.IADD R29, R112, 0x1, -R29 ;  /* 0x00000001701d7824 */ /* 0x000fe200078e0a1d */
[----:B------:R-:W-:Y:S01]  /*0a00*/  ISETP.NE.AND P3, PT, R2, 0x1, PT ;  /* 0x000000010200780c */ /* 0x000fe20003f65270 */
[----:B------:R-:W-:Y:S01]  /*0a10*/  IMAD R9, R31, c[0x0][0x1b8], RZ ;  /* 0x00006e001f097a24 */ /* 0x000fe200078e02ff */
[----:B------:R-:W-:Y:S01]  /*0a20*/  SEL R2, R244, RZ, !P0 ;  /* 0x000000fff4027207 */ /* 0x000fe20004000000 */
[----:B------:R-:W-:Y:S01]  /*0a30*/  IMAD R8, R29, 0x20, R32 ;  /* 0x000000201d087824 */ /* 0x000fe200078e0220 */
[----:B------:R-:W-:Y:S01]  /*0a40*/  UIMAD UR4, UR9, UR21, UR4 ;  /* 0x00000015090472a4 */ /* 0x000fe2000f8e0204 */
[C---:B------:R-:W-:Y:S01]  /*0a50*/  IMAD R9, R30.reuse, c[0x0][0x1bc], R9 ;  /* 0x00006f001e097a24 */ /* 0x040fe200078e0209 */
[----:B------:R-:W-:Y:S01]  /*0a60*/  UIMAD.WIDE.U32 UR10, UR6, 0x40, URZ ;  /* 0x00000040060a78a5 */ /* 0x000fe2000f8e003f */
[----:B------:R-:W-:Y:S01]  /*0a70*/  IMAD R8, R3, 0x80, R8 ;  /* 0x0000008003087824 */ /* 0x000fe200078e0208 */
[----:B--2---:R-:W-:Y:S01]  /*0a80*/  SEL R7, R5, RZ, !P0 ;  /* 0x000000ff05077207 */ /* 0x004fe20004000000 */
[----:B------:R-:W-:Y:S01]  /*0a90*/  IMAD.WIDE.U32 R10, R30, c[0x0][0x1b8], R10 ;  /* 0x00006e001e0a7a25 */ /* 0x000fe200078e000a */
[----:B------:R-:W-:-:S02]  /*0aa0*/  USHF.L.U32 UR8, UR7, 0x6, URZ ;  /* 0x0000000607087899 */ /* 0x000fc4000800063f */
[----:B------:R-:W-:Y:S01]  /*0ab0*/  MOV R4, R8 ;  /* 0x0000000800047202 */ /* 0x000fe20000000f00 */
[----:B------:R-:W-:Y:S01]  /*0ac0*/  IMAD R7, R7, c[0x0][0x1c0], RZ ;  /* 0x0000700007077a24 */ /* 0x000fe200078e02ff */
[----:B------:R-:W-:Y:S01]  /*0ad0*/  UIADD3 UR8, UR11, UR8, URZ ;  /* 0x000000080b087290 */ /* 0x000fe2000fffe03f */
[----:B------:R-:W-:Y:S01]  /*0ae0*/  IMAD.IADD R11, R11, 0x1, R9 ;  /* 0x000000010b0b7824 */ /* 0x000fe200078e0209 */
[----:B------:R-:W-:Y:S01]  /*0af0*/  SHF.R.S32.HI R9, RZ, 0x1f, R33 ;  /* 0x0000001fff097819 */ /* 0x000fe20000011421 */
[----:B------:R-:W-:Y:S01]  /*0b00*/  IMAD R18, R2, c[0x0][0x1c4], R7 ;  /* 0x0000710002127a24 */ /* 0x000fe200078e0207 */
[----:B------:R-:W-:Y:S01]  /*0b10*/  BAR.SYNC.DEFER_BLOCKING 0x0 ;  /* 0x0000000000007b1d */ /* 0x000fe20000010000 */
[----:B------:R-:W-:Y:S01]  /*0b20*/  @P3 IMAD.HI.U32 R7, R8, c[0x0][0x2c8], RZ ;  /* 0x0000b20008073a27 */ /* 0x000fe200078e00ff */
[----:B------:R-:W-:-:S03]  /*0b30*/  IADD3 R33, P0, R33, R32, RZ ;  /* 0x0000002021217210 */ /* 0x000fc60007f1e0ff */
[----:B------:R-:W-:Y:S01]  /*0b40*/  IMAD.WIDE.U32 R10, R2, c[0x0][0x1c0], R10 ;  /* 0x00007000020a7a25 */ /* 0x000fe200078e000a */
[----:B------:R-:W-:Y:S02]  /*0b50*/  @P3 SHF.R.U32.HI R4, RZ, c[0x0][0x2cc], R7 ;  /* 0x0000b300ff043a19 */ /* 0x000fe40000011607 */
[----:B------:R-:W-:Y:S01]  /*0b60*/  LEA.HI.X.SX32 R36, R32, R9, 0x1, P0 ;  /* 0x0000000920247211 */ /* 0x000fe200000f0eff */
[----:B------:R-:W-:Y:S01]  /*0b70*/  IMAD.IADD R19, R11, 0x1, R18 ;  /* 0x000000010b137824 */ /* 0x000fe200078e0212 */
[----:B------:R-:W-:Y:S01]  /*0b80*/  SHF.R.S32.HI R13, RZ, 0x1f, R4 ;  /* 0x0000001fff0d7819 */ /* 0x000fe20000011404 */
[----:B------:R-:W-:Y:S02]  /*0b90*/  IMAD.MOV.U32 R18, RZ, RZ, R10 ;  /* 0x000000ffff127224 */ /* 0x000fe400078e000a */
[----:B------:R-:W-:Y:S02]  /*0ba0*/  IMAD.MOV R11, RZ, RZ, -R4 ;  /* 0x000000ffff0b7224 */ /* 0x000fe400078e0a04 */
[----:B------:R-:W-:-:S02]  /*0bb0*/  IMAD R13, R13, c[0x0][0x1b0], RZ ;  /* 0x00006c000d0d7a24 */ /* 0x000fc400078e02ff */
[----:B------:R-:W-:-:S04]  /*0bc0*/  IMAD.WIDE.U32 R18, R4, c[0x0][0x1b0], R18 ;  /* 0x00006c0004127a25 */ /* 0x000fc800078e0012 */
[----:B------:R-:W-:Y:S02]  /*0bd0*/  IMAD R13, R4, c[0x0][0x1b4], R13 ;  /* 0x00006d00040d7a24 */ /* 0x000fe400078e020d */
[----:B------:R-:W-:Y:S02]  /*0be0*/  IMAD R8, R11, c[0x0][0x2c4], R8 ;  /* 0x0000b1000b087a24 */ /* 0x000fe400078e0208 */
[----:B------:R-:W-:Y:S01]  /*0bf0*/  IMAD R10, R3, 0x80, R32 ;  /* 0x00000080030a7824 */ /* 0x000fe200078e0220 */
[----:B------:R-:W-:Y:S01]  /*0c00*/  IADD3 R19, R19, R13, RZ ;  /* 0x0000000d13137210 */ /* 0x000fe20007ffe0ff */
[----:B------:R-:W-:Y:S01]  /*0c10*/  IMAD R7, R0, c[0x0][0x2c4], RZ ;  /* 0x0000b10000077a24 */ /* 0x000fe200078e02ff */
[----:B------:R-:W-:Y:S01]  /*0c20*/  SHF.R.S32.HI R13, RZ, 0x1f, R8 ;  /* 0x0000001fff0d7819 */ /* 0x000fe20000011408 */
[----:B------:R-:W-:Y:S01]  /*0c30*/  IMAD.U32 R0, RZ, RZ, UR15 ;  /* 0x0000000fff007e24 */ /* 0x000fe2000f8e00ff */
[----:B------:R-:W-:Y:S01]  /*0c40*/  IADD3 R3, -R32, UR19, RZ ;  /* 0x0000001320037c10 */ /* 0x000fe2000fffe1ff */
[----:B------:R-:W-:Y:S01]  /*0c50*/  IMAD.SHL.U32 R34, R29, 0x8, RZ ;  /* 0x000000081d227824 */ /* 0x000fe200078e00ff */
[C---:B------:R-:W-:Y:S01]  /*0c60*/  IADD3 R2, R10.reuse, 0x20, RZ ;  /* 0x000000200a027810 */ /* 0x040fe20007ffe0ff */
[----:B------:R-:W-:Y:S01]  /*0c70*/  IMAD R13, R13, c[0x0][0x1a8], RZ ;  /* 0x00006a000d0d7a24 */ /* 0x000fe200078e02ff */
[-C--:B------:R-:W-:Y:S01]  /*0c80*/  ISETP.GE.AND P5, PT, R10, R7.reuse, PT ;  /* 0x000000070a00720c */ /* 0x080fe20003fa6270 */
[----:B------:R-:W-:Y:S01]  /*0c90*/  IMAD R3, R0, -0x80, R3 ;  /* 0xffffff8000037824 */ /* 0x000fe200078e0203 */
[-C--:B------:R-:W-:Y:S01]  /*0ca0*/  ISETP.GE.AND P3, PT, R2, R7.reuse, PT ;  /* 0x000000070200720c */ /* 0x080fe20003f66270 */
[----:B------:R-:W-:Y:S01]  /*0cb0*/  IMAD R13, R8, c[0x0][0x1ac], R13 ;  /* 0x00006b00080d7a24 */ /* 0x000fe200078e020d */
[----:B------:R-:W-:Y:S01]  /*0cc0*/  IADD3 R0, R10, 0x40, RZ ;  /* 0x000000400a007810 */ /* 0x000fe20007ffe0ff */
[----:B------:R-:W-:Y:S01]  /*0cd0*/  IMAD R2, R36, c[0x0][0x1e0], RZ ;  /* 0x0000780024027a24 */ /* 0x000fe200078e02ff */
[----:B------:R-:W-:Y:S01]  /*0ce0*/  SHF.R.S32.HI R35, RZ, 0x1f, R34 ;  /* 0x0000001fff237819 */ /* 0x000fe20000011422 */
[----:B------:R-:W-:Y:S01]  /*0cf0*/  IMAD.WIDE.U32 R8, R8, c[0x0][0x1a8], R18 ;  /* 0x00006a0008087a25 */ /* 0x000fe200078e0012 */
[----:B------:R-:W-:-:S02]  /*0d00*/  ISETP.GE.AND P4, PT, R0, R7, PT ;  /* 0x000000070000720c */ /* 0x000fc40003f86270 */
[----:B------:R-:W-:Y:S01]  /*0d10*/  IADD3 R10, R10, 0x60, RZ ;  /* 0x000000600a0a7810 */ /* 0x000fe20007ffe0ff */
[----:B------:R-:W-:Y:S01]  /*0d20*/  IMAD R15, R33, c[0x0][0x1e4], R2 ;  /* 0x00007900210f7a24 */ /* 0x000fe200078e0202 */
[----:B------:R-:W-:Y:S01]  /*0d30*/  LEA R2, P0, R8, c[0x0][0x160], 0x1 ;  /* 0x0000580008027a11 */ /* 0x000fe200078008ff */
[----:B------:R-:W-:Y:S01]  /*0d40*/  IMAD.IADD R0, R9, 0x1, R13 ;  /* 0x0000000109007824 */ /* 0x000fe200078e020d */
[----:B------:R-:W-:Y:S01]  /*0d50*/  ISETP.GE.AND P6, PT, R34, c[0x0][0x198], PT ;  /* 0x0000660022007a0c */ /* 0x000fe20003fc6270 */
[----:B------:R-:W-:Y:S02]  /*0d60*/  IMAD.SHL.U32 R11, R32, 0x40, RZ ;  /* 0x00000040200b7824 */ /* 0x000fe400078e00ff */
[----:B------:R-:W-:Y:S01]  /*0d70*/  IMAD.WIDE.U32 R16, R33, c[0x0][0x1e0], R34 ;  /* 0x0000780021107a25 */ /* 0x000fe200078e0022 */
[----:B------:R-:W-:Y:S01]  /*0d80*/  LEA.HI.X R0, R8, c[0x0][0x164], R0, 0x1, P0 ;  /* 0x0000590008007a11 */ /* 0x000fe200000f0c00 */
[----:B------:R-:W-:Y:S01]  /*0d90*/  SHFL.IDX PT, R14, R2, RZ, 0x181f ;  /* 0x00181fff020e7589 */ /* 0x000fe200000e0000 */
[----:B------:R-:W-:Y:S01]  /*0da0*/  LOP3.LUT R11, R11, 0x1c0, RZ, 0xc0, !PT ;  /* 0x000001c00b0b7812 */ /* 0x000fe200078ec0ff */
[----:B------:R-:W-:Y:S01]  /*0db0*/  IMAD.IADD R17, R17, 0x1, R15 ;  /* 0x0000000111117824 */ /* 0x000fe200078e020f */
[----:B------:R-:W-:Y:S01]  /*0dc0*/  ISETP.GE.AND P0, PT, R10, R7, PT ;  /* 0x000000070a00720c */ /* 0x000fe20003f06270 */
[----:B------:R-:W1:Y:S01]  /*0dd0*/  SHFL.IDX PT, R15, R0, RZ, 0x181f ;  /* 0x00181fff000f7589 */ /* 0x000e6200000e0000 */
[----:B------:R-:W-:Y:S01]  /*0de0*/  LOP3.LUT R4, R11, 0x38, R34, 0xf8, !PT ;  /* 0x000000380b047812 */ /* 0x000fe200078ef822 */
[----:B------:R-:W-:Y:S01]  /*0df0*/  IMAD R9, R31, c[0x0][0x1e8], RZ ;  /* 0x00007a001f097a24 */ /* 0x000fe200078e02ff */
[----:B------:R-:W-:Y:S01]  /*0e00*/  SHF.R.U32.HI R11, RZ, 0x3, R11 ;  /* 0x00000003ff0b7819 */ /* 0x000fe2000001160b */
[----:B------:R-:W2:Y:S01]  /*0e10*/  SHFL.IDX PT, R8, R2, 0x1, 0x181f ;  /* 0x00381f0002087f89 */ /* 0x000ea200000e0000 */
[----:B------:R-:W-:-:S02]  /*0e20*/  IMAD.SHL.U32 R12, R12, 0x8, RZ ;  /* 0x000000080c0c7824 */ /* 0x000fc400078e00ff */
[----:B------:R-:W-:Y:S01]  /*0e30*/  LOP3.LUT R11, R4, R11, RZ, 0x3c, !PT ;  /* 0x0000000b040b7212 */ /* 0x000fe200078e3cff */
[----:B------:R-:W-:Y:S01]  /*0e40*/  IMAD R246, R30, c[0x0][0x1ec], R9 ;  /* 0x00007b001ef67a24 */ /* 0x000fe200078e0209 */
[----:B------:R-:W-:Y:S01]  /*0e50*/  IADD3 R4, R34, 0x40, RZ ;  /* 0x0000004022047810 */ /* 0x000fe20007ffe0ff */
[----:B------:R-:W4:Y:S01]  /*0e60*/  SHFL.IDX PT, R9, R0, 0x1, 0x181f ;  /* 0x00381f0000097f89 */ /* 0x000f2200000e0000 */
[----:B------:R-:W-:Y:S01]  /*0e70*/  LOP3.LUT R11, R11, 0xfffffe00, R12, 0xf8, !PT ;  /* 0xfffffe000b0b7812 */ /* 0x000fe200078ef80c */
[----:B------:R-:W-:Y:S01]  /*0e80*/  IMAD.WIDE.U32 R16, R30, c[0x0][0x1e8], R16 ;  /* 0x00007a001e107a25 */ /* 0x000fe200078e0010 */
[----:B------:R-:W-:Y:S01]  /*0e90*/  @!P5 SHF.R.S32.HI R7, RZ, 0x1f, R4 ;  /* 0x0000001fff07d819 */ /* 0x000fe20000011404 */
[----:B------:R-:W5:Y:S02]  /*0ea0*/  SHFL.IDX PT, R20, R2, 0x2, 0x181f ;  /* 0x00581f0002147f89 */ /* 0x000f6400000e0000 */
[----:B------:R-:W-:Y:S01]  /*0eb0*/  IMAD.SHL.U32 R243, R11, 0x2, RZ ;  /* 0x000000020bf37824 */ /* 0x000fe200078e00ff */
[----:B------:R-:W-:Y:S01]  /*0ec0*/  IADD3 R247, R17, R246, RZ ;  /* 0x000000f611f77210 */ /* 0x000fe20007ffe0ff */
[----:B------:R-:W1:Y:S01]  /*0ed0*/  SHFL.IDX PT, R21, R0, 0x2, 0x181f ;  /* 0x00581f0000157f89 */ /* 0x000e6200000e0000 */
[----:B------:R-:W-:-:S02]  /*0ee0*/  IMAD.MOV.U32 R246, RZ, RZ, R16 ;  /* 0x000000fffff67224 */ /* 0x000fc400078e0010 */
[----:B------:R-:W-:Y:S01]  /*0ef0*/  IMAD R31, R31, c[0x0][0x210], RZ ;  /* 0x000084001f1f7a24 */ /* 0x000fe200078e02ff */
[----:B------:R-:W1:Y:S03]  /*0f00*/  SHFL.IDX PT, R10, R2, 0x3, 0x181f ;  /* 0x00781f00020a7f89 */ /* 0x000e6600000e0000 */
[----:B------:R-:W-:Y:S01]  /*0f10*/  IMAD R31, R30, c[0x0][0x214], R31 ;  /* 0x000085001e1f7a24 */ /* 0x000fe200078e021f */
[----:B------:R1:W1:Y:S01]  /*0f20*/  SHFL.IDX PT, R11, R0, 0x3, 0x181f ;  /* 0x00781f00000b7f89 */ /* 0x00026200000e0000 */
[--C-:B---3--:R-:W-:Y:S01]  /*0f30*/  @P1 SHF.R.S32.HI R13, RZ, 0x1f, R6.reuse ;  /* 0x0000001fff0d1819 */ /* 0x108fe20000011406 */
[----:B------:R-:W-:Y:S01]  /*0f40*/  @!P1 IMAD.MOV.U32 R13, RZ, RZ, R5 ;  /* 0x000000ffff0d9224 */ /* 0x000fe200078e0005 */
[----:B------:R-:W-:Y:S01]  /*0f50*/  @!P5 LEA.HI R5, R7, R4, RZ, 0x3 ;  /* 0x000000040705d211 */ /* 0x000fe200078f18ff */
[----:B------:R-:W-:Y:S01]  /*0f60*/  @P1 IMAD.MOV.U32 R12, RZ, RZ, R6 ;  /* 0x000000ffff0c1224 */ /* 0x000fe200078e0006 */
[----:B------:R-:W-:Y:S01]  /*0f70*/  @!P3 SHF.R.S32.HI R7, RZ, 0x1f, R4 ;  /* 0x0000001fff07b819 */ /* 0x000fe20000011404 */
[----:B------:R-:W-:Y:S01]  /*0f80*/  @!P1 IMAD.MOV.U32 R12, RZ, RZ, R244 ;  /* 0x000000ffff0c9224 */ /* 0x000fe200078e00f4 */
[----:B------:R-:W-:-:S02]  /*0f90*/  @!P5 LOP3.LUT R5, R5, 0xfffffff8, RZ, 0xc0, !PT ;  /* 0xfffffff80505d812 */ /* 0x000fc400078ec0ff */
[----:B------:R-:W-:Y:S02]  /*0fa0*/  ISETP.GE.AND P1, PT, R4, c[0x0][0x198], PT ;  /* 0x0000660004007a0c */ /* 0x000fe40003f26270 */
[----:B------:R-:W-:Y:S02]  /*0fb0*/  SEL R250, R12, RZ, !P2 ;  /* 0x000000ff0cfa7207 */ /* 0x000fe40005000000 */
[----:B------:R-:W-:Y:S01]  /*0fc0*/  SEL R28, R13, RZ, !P2 ;  /* 0x000000ff0d1c7207 */ /* 0x000fe20005000000 */
[----:B-1----:R-:W-:Y:S01]  /*0fd0*/  @!P5 IMAD.WIDE R12, R5, 0x2, R14 ;  /* 0x00000002050cd825 */ /* 0x002fe200078e020e */
[----:B------:R-:W-:Y:S02]  /*0fe0*/  @!P3 LEA.HI R7, R7, R4, RZ, 0x3 ;  /* 0x000000040707b211 */ /* 0x000fe400078f18ff */
[----:B------:R-:W-:Y:S01]  /*0ff0*/  @!P5 LEA R6, P2, R34, R14, 0x1 ;  /* 0x0000000e2206d211 */ /* 0x000fe200078408ff */
[----:B------:R-:W-:Y:S01]  /*1000*/  IMAD R249, R28, c[0x0][0x1f0], RZ ;  /* 0x00007c001cf97a24 */ /* 0x000fe200078e02ff */
[----:B------:R-:W-:Y:S01]  /*1010*/  @!P3 LOP3.LUT R5, R7, 0xfffffff8, RZ, 0xc0, !PT ;  /* 0xfffffff80705b812 */ /* 0x000fe200078ec0ff */
[----:B------:R-:W-:Y:S01]  /*1020*/  IMAD.WIDE.U32 R246, R250, c[0x0][0x1f0], R246 ;  /* 0x00007c00faf67a25 */ /* 0x000fe200078e00f6 */
[----:B------:R-:W-:-:S02]  /*1030*/  @!P5 LEA.HI.X R7, R34, R15, R35, 0x1, P2 ;  /* 0x0000000f2207d211 */ /* 0x000fc400010f0c23 */
[----:B--2---:R-:W-:Y:S01]  /*1040*/  @!P3 LEA R16, P2, R34, R8, 0x1 ;  /* 0x000000082210b211 */ /* 0x004fe200078408ff */
[----:B------:R-:W-:Y:S02]  /*1050*/  IMAD R249, R250, c[0x0][0x1f4], R249 ;  /* 0x00007d00faf97a24 */ /* 0x000fe400078e02f9 */
[----:B------:R1:W-:Y:S01]  /*1060*/  @!P5 LDGSTS.E.BYPASS.LTC128B.128 [R243+0x100], [R6.64], !P6 ;  /* 0x0010000006f3dfae */ /* 0x0003e2000f101d50 */
[----:B----4-:R-:W-:Y:S01]  /*1070*/  @!P3 IMAD.WIDE R14, R5, 0x2, R8 ;  /* 0x00000002050eb825 */ /* 0x010fe200078e0208 */
[C---:B------:R-:W-:Y:S02]  /*1080*/  @!P3 LEA.HI.X R17, R34.reuse, R9, R35, 0x1, P2 ;  /* 0x000000092211b211 */ /* 0x040fe400010f0c23 */
[----:B------:R2:W-:Y:S01]  /*1090*/  @!P5 LDGSTS.E.BYPASS.LTC128B.128 [R243+0x4100], [R12.64], !P1 ;  /* 0x041000000cf3dfae */ /* 0x0005e2000c901d50 */
[----:B------:R-:W-:Y:S01]  /*10a0*/  ISETP.GE.AND P5, PT, R3, 0x21, PT ;  /* 0x000000210300780c */ /* 0x000fe20003fa6270 */
[----:B------:R-:W-:Y:S01]  /*10b0*/  IMAD.IADD R249, R247, 0x1, R249 ;  /* 0x00000001f7f97824 */ /* 0x000fe200078e02f9 */
[----:B------:R-:W-:Y:S01]  /*10c0*/  MOV R9, UR15 ;  /* 0x0000000f00097c02 */ /* 0x000fe20008000f00 */
[----:B------:R-:W-:Y:S01]  /*10d0*/  IMAD.MOV.U32 R248, RZ, RZ, R246 ;  /* 0x000000fffff87224 */ /* 0x000fe200078e00f6 */
[C---:B-----5:R-:W-:Y:S01]  /*10e0*/  @!P4 LEA R18, P2, R34.reuse, R20, 0x1 ;  /* 0x000000142212c211 */ /* 0x060fe200078408ff */
[----:B------:R-:W-:Y:S01]  /*10f0*/  IMAD.U32 R5, RZ, RZ, UR6 ;  /* 0x00000006ff057e24 */ /* 0x000fe2000f8e00ff */
[----:B------:R3:W-:Y:S01]  /*1100*/  @!P3 LDGSTS.E.BYPASS.LTC128B.128 [R243+0x1100], [R16.64], !P6 ;  /* 0x0110000010f3bfae */ /* 0x0007e2000f101d50 */
[----:B------:R-:W-:Y:S01]  /*1110*/  IMAD.WIDE.U32 R8, R9, UR21, R248 ;  /* 0x0000001509087c25 */ /* 0x000fe2000f8e00f8 */
[----:B------:R-:W-:-:S02]  /*1120*/  @!P4 LEA.HI.X R19, R34, R21, R35, 0x1, P2 ;  /* 0x000000152213c211 */ /* 0x000fc400010f0c23 */
[----:B------:R4:W-:Y:S01]  /*1130*/  @!P3 LDGSTS.E.BYPASS.LTC128B.128 [R243+0x5100], [R14.64], !P1 ;  /* 0x051000000ef3bfae */ /* 0x0009e2000c901d50 */
[----:B------:R-:W-:Y:S02]  /*1140*/  IMAD R245, R28, c[0x0][0x218], RZ ;  /* 0x000086001cf57a24 */ /* 0x000fe400078e02ff */
[----:B------:R-:W-:Y:S01]  /*1150*/  @P5 LEA R5, P2, R5, R8, 0x5 ;  /* 0x0000000805055211 */ /* 0x000fe200078428ff */
[----:B------:R5:W-:Y:S01]  /*1160*/  @!P4 LDGSTS.E.BYPASS.LTC128B.128 [R243+0x2100], [R18.64], !P6 ;  /* 0x0210000012f3cfae */ /* 0x000be2000f101d50 */
[----:B------:R-:W-:Y:S02]  /*1170*/  IMAD R245, R250, c[0x0][0x21c], R245 ;  /* 0x00008700faf57a24 */ /* 0x000fe400078e02f5 */
[----:B-1----:R-:W-:Y:S01]  /*1180*/  IMAD.U32 R7, RZ, RZ, UR7 ;  /* 0x00000007ff077e24 */ /* 0x002fe2000f8e00ff */
[CC--:B------:R-:W-:Y:S02]  /*1190*/  LEA.HI R6, R113.reuse, R112.reuse, RZ, 0x4 ;  /* 0x0000007071067211 */ /* 0x0c0fe400078f20ff */
[----:B------:R-:W-:Y:S01]  /*11a0*/  LEA.HI R113, R113, R112, RZ, 0x5 ;  /* 0x0000007071717211 */ /* 0x000fe200078f28ff */
[----:B--2---:R-:W-:Y:S01]  /*11b0*/  IMAD.U32 R12, RZ, RZ, UR6 ;  /* 0x00000006ff0c7e24 */ /* 0x004fe2000f8e00ff */
[----:B------:R-:W-:-:S04]  /*11c0*/  @!P4 SHF.R.S32.HI R13, RZ, 0x1f, R4 ;  /* 0x0000001fff0dc819 */ /* 0x000fc80000011404 */
[----:B------:R-:W-:Y:S02]  /*11d0*/  @!P4 LEA.HI R0, R13, R4, RZ, 0x3 ;  /* 0x000000040d00c211 */ /* 0x000fe400078f18ff */
[----:B------:R-:W-:Y:S02]  /*11e0*/  IADD3 R13, R9, UR4, RZ ;  /* 0x00000004090d7c10 */ /* 0x000fe4000fffe0ff */
[----:B------:R-:W-:Y:S02]  /*11f0*/  @!P4 LOP3.LUT R0, R0, 0xfffffff8, RZ, 0xc0, !PT ;  /* 0xfffffff80000c812 */ /* 0x000fe400078ec0ff */
[----:B---3--:R-:W-:Y:S02]  /*1200*/  @!P0 LEA R16, P3, R34, R10, 0x1 ;  /* 0x0000000a22108211 */ /* 0x008fe400078608ff */
[----:B------:R-:W-:Y:S01]  /*1210*/  @P5 LEA.HI.X R2, R12, R13, R7, 0x5, P2 ;  /* 0x0000000d0c025211 */ /* 0x000fe200010f2c07 */
[----:B------:R-:W-:Y:S01]  /*1220*/  @!P4 IMAD.WIDE R20, R0, 0x2, R20 ;  /* 0x000000020014c825 */ /* 0x000fe200078e0214 */
[----:B----4-:R-:W-:-:S02]  /*1230*/  @P5 LEA R14, P2, R5, c[0x0][0x1c8], 0x1 ;  /* 0x00007200050e5a11 */ /* 0x010fc400078408ff */
[----:B------:R-:W-:Y:S02]  /*1240*/  @!P0 LEA.HI.X R17, R34, R11, R35, 0x1, P3 ;  /* 0x0000000b22118211 */ /* 0x000fe400018f0c23 */
[----:B------:R-:W-:Y:S01]  /*1250*/  @!P0 SHF.R.S32.HI R9, RZ, 0x1f, R4 ;  /* 0x0000001fff098819 */ /* 0x000fe20000011404 */
[----:B------:R1:W-:Y:S01]  /*1260*/  @!P4 LDGSTS.E.BYPASS.LTC128B.128 [R243+0x6100], [R20.64], !P1 ;  /* 0x0610000014f3cfae */ /* 0x0003e2000c901d50 */
[----:B------:R-:W-:Y:S02]  /*1270*/  @P5 LEA.HI.X R15, R5, c[0x0][0x1cc], R2, 0x1, P2 ;  /* 0x00007300050f5a11 */ /* 0x000fe400010f0c02 */
[----:B------:R-:W-:Y:S01]  /*1280*/  LOP3.LUT R5, R6, 0xfffffff0, RZ, 0xc0, !PT ;  /* 0xfffffff006057812 */ /* 0x000fe200078ec0ff */
[----:B------:R2:W-:Y:S01]  /*1290*/  @!P0 LDGSTS.E.BYPASS.LTC128B.128 [R243+0x3100], [R16.64], !P6 ;  /* 0x0310000010f38fae */ /* 0x0005e2000f101d50 */
[----:B------:R-:W-:Y:S02]  /*12a0*/  @!P0 LEA.HI R2, R9, R4, RZ, 0x3 ;  /* 0x0000000409028211 */ /* 0x000fe400078f18ff */
[----:B------:R-:W-:-:S02]  /*12b0*/  IADD3 R5, -R5, R112, RZ ;  /* 0x0000007005057210 */ /* 0x000fc40007ffe1ff */
[C---:B------:R-:W-:Y:S02]  /*12c0*/  ISETP.GE.AND P6, PT, R3.reuse, 0x1, PT ;  /* 0x000000010300780c */ /* 0x040fe40003fc6270 */
[----:B------:R-:W-:Y:S02]  /*12d0*/  @!P0 LOP3.LUT R2, R2, 0xfffffff8, RZ, 0xc0, !PT ;  /* 0xfffffff802028812 */ /* 0x000fe400078ec0ff */
[----:B------:R-:W-:Y:S02]  /*12e0*/  SHF.R.S32.HI R7, RZ, 0x4, R6 ;  /* 0x00000004ff077819 */ /* 0x000fe40000011406 */
[----:B------:R-:W-:Y:S02]  /*12f0*/  SHF.R.S32.HI R0, RZ, 0x1f, R5 ;  /* 0x0000001fff007819 */ /* 0x000fe40000011405 */
[----:B------:R-:W-:Y:S02]  /*1300*/  ISETP.GE.AND P4, PT, R3, 0x41, PT ;  /* 0x000000410300780c */ /* 0x000fe40003f86270 */
[----:B------:R-:W-:-:S02]  /*1310*/  LEA.HI R6, R6, R7, RZ, 0x1 ;  /* 0x0000000706067211 */ /* 0x000fc400078f08ff */
[----:B------:R-:W-:Y:S01]  /*1320*/  ISETP.GE.AND P2, PT, R3, 0x61, PT ;  /* 0x000000610300780c */ /* 0x000fe20003f46270 */
[----:B------:R-:W-:Y:S01]  /*1330*/  IMAD.U32 R3, RZ, RZ, UR6 ;  /* 0x00000006ff037e24 */ /* 0x000fe2000f8e00ff */
[----:B------:R-:W-:Y:S02]  /*1340*/  LEA.HI R0, R0, R5, RZ, 0x3 ;  /* 0x0000000500007211 */ /* 0x000fe400078f18ff */
[----:B------:R-:W-:Y:S02]  /*1350*/  LOP3.LUT R12, R6, 0xfffffffe, RZ, 0xc0, !PT ;  /* 0xfffffffe060c7812 */ /* 0x000fe400078ec0ff */
[----:B------:R-:W-:Y:S02]  /*1360*/  LOP3.LUT R6, R0, 0xfffffff8, RZ, 0xc0, !PT ;  /* 0xfffffff800067812 */ /* 0x000fe400078ec0ff */
[----:B------:R-:W-:Y:S01]  /*1370*/  ISETP.GE.AND P3, PT, R34, c[0x0][0x1d4], PT ;  /* 0x0000750022007a0c */ /* 0x000fe20003f66270 */
[----:B------:R-:W-:Y:S02]  /*1380*/  IMAD.IADD R242, R7, 0x1, -R12 ;  /* 0x0000000107f27824 */ /* 0x000fe400078e0a0c */
[----:B--2---:R-:W-:-:S02]  /*1390*/  @!P0 IMAD.WIDE R16, R2, 0x2, R10 ;  /* 0x0000000202108825 */ /* 0x004fc400078e020a */
[----:B------:R-:W-:Y:S01]  /*13a0*/  VOTEU.ANY UP0, P2 ;  /* 0x00000000003f7886 */ /* 0x000fe20001000100 */
[----:B------:R-:W-:Y:S01]  /*13b0*/  @P2 MOV R12, R8 ;  /* 0x00000008000c2202 */ /* 0x000fe20000000f00 */
[----:B------:R-:W-:Y:S01]  /*13c0*/  IMAD.IADD R6, R5, 0x1, -R6 ;  /* 0x0000000105067824 */ /* 0x000fe200078e0a06 */
[----:B------:R2:W-:Y:S01]  /*13d0*/  @!P0 LDGSTS.E.BYPASS.LTC128B.128 [R243+0x7100], [R16.64], !P1 ;  /* 0x0710000010f38fae */ /* 0x0005e2000c901d50 */
[----:B------:R-:W-:Y:S01]  /*13e0*/  @P6 LEA R10, P0, R8, c[0x0][0x1c8], 0x1 ;  /* 0x00007200080a6a11 */ /* 0x000fe200078008ff */
[----:B------:R-:W-:Y:S01]  /*13f0*/  IMAD.SHL.U32 R5, R242, 0x8, RZ ;  /* 0x00000008f2057824 */ /* 0x000fe200078e00ff */
[----:B------:R-:W-:Y:S01]  /*1400*/  @UP0 UIMAD UR4, UR7, 0x60, URZ ;  /* 0x00000060070408a4 */ /* 0x000fe2000f8e023f */
[----:B------:R-:W-:Y:S01]  /*1410*/  IMAD.SHL.U32 R7, R6, 0x40, RZ ;  /* 0x0000004006077824 */ /* 0x000fe200078e00ff */
[C---:B------:R-:W-:Y:S01]  /*1420*/  @P6 LEA.HI.X R11, R8.reuse, c[0x0][0x1cc], R13, 0x1, P0 ;  /* 0x00007300080b6a11 */ /* 0x040fe200000f0c0d */
[----:B------:R-:W0:Y:S01]  /*1430*/  LDGDEPBAR ;  /* 0x00000000000079af */ /* 0x000e220000000000 */
[----:B------:R-:W-:Y:S01]  /*1440*/  @P4 IADD3 R2, P0, R8, UR10, RZ ;  /* 0x0000000a08024c10 */ /* 0x000fe2000ff1e0ff */
[----:B------:R-:W-:Y:S01]  /*1450*/  IMAD.WIDE.U32 R34, R33, c[0x0][0x208], R34 ;  /* 0x0000820021227a25 */ /* 0x000fe200078e0022 */
[----:B------:R-:W-:Y:S01]  /*1460*/  LOP3.LUT R8, R7, 0x1c0, RZ, 0xc0, !PT ;  /* 0x000001c007087812 */ /* 0x000fe200078ec0ff */
[----:B------:R3:W-:Y:S01]  /*1470*/  @P6 LDGSTS.E.BYPASS.LTC128B.128 [R243+0x8100], [R10.64], !P3 ;  /* 0x081000000af36fae */ /* 0x0007e2000d901d50 */
[----:B------:R-:W-:Y:S01]  /*1480*/  @P4 IADD3.X R9, R13, UR8, RZ, P0, !PT ;  /* 0x000000080d094c10 */ /* 0x000fe200087fe4ff */
[----:B------:R-:W-:Y:S01]  /*1490*/  @P2 IMAD.WIDE.U32 R12, R3, 0x60, R12 ;  /* 0x00000060030c2825 */ /* 0x000fe200078e000c */
[----:B------:R-:W-:-:S03]  /*14a0*/  ISETP.GE.AND P0, PT, R4, c[0x0][0x1d4], PT ;  /* 0x0000750004007a0c */ /* 0x000fc60003f06270 */
[----:B------:R-:W-:Y:S01]  /*14b0*/  IMAD.SHL.U32 R7, R0, 0x40, RZ ;  /* 0x0000004000077824 */ /* 0x000fe200078e00ff */
[----:B------:R-:W-:Y:S01]  /*14c0*/  @P2 IADD3 R3, R13, UR4, RZ ;  /* 0x000000040d032c10 */ /* 0x000fe2000fffe0ff */
[----:B------:R-:W-:Y:S02]  /*14d0*/  ULDC.64 UR4, c[0x0][0x208] ;  /* 0x0000820000047ab9 */ /* 0x000fe40000000a00 */
[----:B------:R-:W-:Y:S02]  /*14e0*/  UIMAD UR9, UR9, UR4, URZ ;  /* 0x00000004090972a4 */ /* 0x000fe4000f8e023f */
[----:B------:R-:W-:Y:S02]  /*14f0*/  UIMAD.WIDE.U32 UR12, UR15, UR4, URZ ;  /* 0x000000040f0c72a5 */ /* 0x000fe4000f8e003f */
[----:B------:R-:W-:Y:S02]  /*1500*/  UIMAD UR9, UR15, UR5, UR9 ;  /* 0x000000050f0972a4 */ /* 0x000fe4000f8e0209 */
[----:B------:R3:W-:Y:S01]  /*1510*/  @P6 LDGSTS.E.BYPASS.LTC128B.128 [R243+0xc100], [R10.64+0x80], !P0 ;  /* 0x0c1000800af36fae */ /* 0x0007e2000c101d50 */
[----:B--2---:R-:W-:Y:S01]  /*1520*/  @P4 LEA R16, P1, R2, c[0x0][0x1c8], 0x1 ;  /* 0x0000720002104a11 */ /* 0x004fe200078208ff */
[----:B------:R-:W-:-:S02]  /*1530*/  UIADD3 UR9, UR13, UR9, URZ ;  /* 0x000000090d097290 */ /* 0x000fc4000fffe03f */
[----:B------:R2:W-:Y:S01]  /*1540*/  @P5 LDGSTS.E.BYPASS.LTC128B.128 [R243+0x9100], [R14.64], !P3 ;  /* 0x091000000ef35fae */ /* 0x0005e2000d901d50 */
[----:B------:R-:W-:Y:S01]  /*1550*/  @P4 LEA.HI.X R17, R2, c[0x0][0x1cc], R9, 0x1, P1 ;  /* 0x0000730002114a11 */ /* 0x000fe200008f0c09 */
[----:B------:R-:W-:Y:S01]  /*1560*/  IMAD.SHL.U32 R9, R113, 0x20, RZ ;  /* 0x0000002071097824 */ /* 0x000fe200078e00ff */
[----:B------:R-:W-:Y:S01]  /*1570*/  LOP3.LUT R2, R8, 0x8, R5, 0xf8, !PT ;  /* 0x0000000808027812 */ /* 0x000fe200078ef805 */
[----:B------:R2:W-:Y:S01]  /*1580*/  @P5 LDGSTS.E.BYPASS.LTC128B.128 [R243+0xd100], [R14.64+0x80], !P0 ;  /* 0x0d1000800ef35fae */ /* 0x0005e2000c101d50 */
[----:B------:R-:W-:Y:S01]  /*1590*/  SHF.R.U32.HI R5, RZ, 0x3, R8 ;  /* 0x00000003ff057819 */ /* 0x000fe20000011608 */
[----:B------:R-:W-:Y:S01]  /*15a0*/  IMAD.SHL.U32 R8, R29, 0x40, RZ ;  /* 0x000000401d087824 */ /* 0x000fe200078e00ff */
[----:B------:R-:W-:Y:S01]  /*15b0*/  @P2 LEA R4, P1, R12, c[0x0][0x1c8], 0x1 ;  /* 0x000072000c042a11 */ /* 0x000fe200078208ff */
[----:B------:R5:W-:Y:S01]  /*15c0*/  @P4 LDGSTS.E.BYPASS.LTC128B.128 [R243+0xa100], [R16.64], !P3 ;  /* 0x0a10000010f34fae */ /* 0x000be2000d901d50 */
[----:B------:R-:W-:Y:S01]  /*15d0*/  LOP3.LUT R2, R2, R5, RZ, 0x3c, !PT ;  /* 0x0000000502027212 */ /* 0x000fe200078e3cff */
[----:B------:R-:W-:Y:S01]  /*15e0*/  UIMAD UR15, UR15, -0x80, UR19 ;  /* 0xffffff800f0f78a4 */ /* 0x000fe2000f8e0213 */
[----:B------:R-:W-:Y:S01]  /*15f0*/  @P2 LEA.HI.X R5, R12, c[0x0][0x1cc], R3, 0x1, P1 ;  /* 0x000073000c052a11 */ /* 0x000fe200008f0c03 */
[----:B------:R5:W-:Y:S01]  /*1600*/  @P4 LDGSTS.E.BYPASS.LTC128B.128 [R243+0xe100], [R16.64+0x80], !P0 ;  /* 0x0e10008010f34fae */ /* 0x000be2000c101d50 */
[----:B------:R-:W-:Y:S01]  /*1610*/  IMAD.SHL.U32 R3, R32, 0x8, RZ ;  /* 0x0000000820037824 */ /* 0x000fe200078e00ff */
[----:B------:R-:W-:-:S02]  /*1620*/  LOP3.LUT R8, R8, 0x1c0, RZ, 0xc0, !PT ;  /* 0x000001c008087812 */ /* 0x000fc400078ec0ff */
[----:B------:R4:W-:Y:S01]  /*1630*/  @P2 LDGSTS.E.BYPASS.LTC128B.128 [R243+0xb100], [R4.64], !P3 ;  /* 0x0b10000004f32fae */ /* 0x0009e2000d901d50 */
[----:B------:R-:W-:Y:S01]  /*1640*/  LOP3.LUT R0, R2, 0xfffffe00, R7, 0xf8, !PT ;  /* 0xfffffe0002007812 */ /* 0x000fe200078ef807 */
[----:B------:R-:W-:Y:S01]  /*1650*/  IMAD.MOV.U32 R7, RZ, RZ, 0x10 ;  /* 0x00000010ff077424 */ /* 0x000fe200078e00ff */
[----:B------:R-:W-:Y:S01]  /*1660*/  LOP3.LUT R9, R9, 0x7ffffc00, RZ, 0xc0, !PT ;  /* 0x7ffffc0009097812 */ /* 0x000fe200078ec0ff */
[----:B------:R4:W-:Y:S01]  /*1670*/  @P2 LDGSTS.E.BYPASS.LTC128B.128 [R243+0xf100], [R4.64+0x80], !P0 ;  /* 0x0f10008004f32fae */ /* 0x0009e2000c101d50 */
[----:B------:R-:W-:Y:S02]  /*1680*/  LOP3.LUT R3, R8, 0x8, R3, 0xf8, !PT ;  /* 0x0000000808037812 */ /* 0x000fe400078ef803 */
[----:B------:R-:W-:Y:S01]  /*1690*/  SHF.R.U32.HI R2, RZ, 0x3, R8 ;  /* 0x00000003ff027819 */ /* 0x000fe20000011608 */
[----:B------:R-:W0:Y:S01]  /*16a0*/  LDGDEPBAR ;  /* 0x00000000000079af */ /* 0x000e220000000000 */
[----:B------:R-:W-:Y:S02]  /*16b0*/  R2P PR, R6, 0x6 ;  /* 0x0000000606007804 */ /* 0x000fe40000000000 */
[----:B------:R-:W-:-:S02]  /*16c0*/  IADD3 R6, R0, R9, RZ ;  /* 0x0000000900067210 */ /* 0x000fc40007ffe0ff */
[----:B------:R-:W-:Y:S02]  /*16d0*/  LOP3.LUT R3, R3, R2, RZ, 0x3c, !PT ;  /* 0x0000000203037212 */ /* 0x000fe400078e3cff */
[----:B------:R-:W-:Y:S02]  /*16e0*/  SEL R7, R7, 0xfffffff0, !P1 ;  /* 0xfffffff007077807 */ /* 0x000fe40004800000 */
[----:B------:R-:W-:Y:S01]  /*16f0*/  LEA R2, R6, 0x100, 0x1 ;  /* 0x0000010006027811 */ /* 0x000fe200078e08ff */
[----:B------:R-:W-:Y:S01]  /*1700*/  IMAD R242, R242, 0x200, R3 ;  /* 0x00000200f2f27824 */ /* 0x000fe200078e0203 */
[----:B------:R-:W-:Y:S02]  /*1710*/  SHF.L.U32 R6, R6, 0x1, RZ ;  /* 0x0000000106067819 */ /* 0x000fe400000006ff */
[----:B------:R-:W-:Y:S01]  /*1720*/  LOP3.LUT P1, RZ, R29, 0x2, RZ, 0xc0, !PT ;  /* 0x000000021dff7812 */ /* 0x000fe2000782c0ff */
[----:B------:R-:W-:-:S05]  /*1730*/  IMAD.SHL.U32 R242, R242, 0x2, RZ ;  /* 0x00000002f2f27824 */ /* 0x000fca00078e00ff */
[----:B------:R-:W-:Y:S01]  /*1740*/  IADD3 R241, R242, 0x8120, RZ ;  /* 0x00008120f2f17810 */ /* 0x000fe20007ffe0ff */
[----:B----4-:R-:W-:Y:S01]  /*1750*/  IMAD.MOV.U32 R5, RZ, RZ, 0x20 ;  /* 0x00000020ff057424 */ /* 0x010fe200078e00ff */
[----:B------:R-:W-:-:S04]  /*1760*/  DEPBAR.LE SB0, 0x1 ;  /* 0x000080400000791a */ /* 0x000fc80000000000 */
[----:B------:R-:W-:Y:S01]  /*1770*/  BAR.SYNC.DEFER_BLOCKING 0x0 ;  /* 0x0000000000007b1d */ /* 0x000fe20000010000 */
[----:B------:R-:W-:Y:S01]  /*1780*/  SEL R5, R5, 0xffffffe0, !P2 ;  /* 0xffffffe005057807 */ /* 0x000fe20005000000 */
[----:B------:R-:W-:Y:S01]  /*1790*/  IMAD R4, R7, 0x2, R2 ;  /* 0x0000000207047824 */ /* 0x000fe200078e0202 */
[----:B------:R-:W-:-:S03]  /*17a0*/  LOP3.LUT P2, RZ, R29, 0x4, RZ, 0xc0, !PT ;  /* 0x000000041dff7812 */ /* 0x000fc6000784c0ff */
[C---:B------:R-:W-:Y:S02]  /*17b0*/  IMAD R3, R5.reuse, 0x2, R2 ;  /* 0x0000000205037824 */ /* 0x040fe400078e0202 */
[----:B------:R-:W-:Y:S01]  /*17c0*/  IMAD R2, R5, 0x2, R4 ;  /* 0x0000000205027824 */ /* 0x000fe200078e0204 */
[----:B------:R-:W-:Y:S04]  /*17d0*/  LDSM.16.M88.4 R136, [R6+0x100] ;  /* 0x000100000688783b */ /* 0x000fe80000000200 */
[----:B------:R4:W-:Y:S04]  /*17e0*/  LDSM.16.M88.4 R184, [R6+0x4100] ;  /* 0x0041000006b8783b */ /* 0x0009e80000000200 */
[----:B------:R-:W-:Y:S04]  /*17f0*/  LDSM.16.M88.4 R172, [R4] ;  /* 0x0000000004ac783b */ /* 0x000fe80000000200 */
[----:B------:R1:W-:Y:S04]  /*1800*/  LDSM.16.M88.4 R188, [R4+0x4000] ;  /* 0x0040000004bc783b */ /* 0x0003e80000000200 */
[----:B------:R-:W-:Y:S04]  /*1810*/  LDSM.16.M88.4 R176, [R3] ;  /* 0x0000000003b0783b */ /* 0x000fe80000000200 */
[----:B------:R-:W-:Y:S04]  /*1820*/  LDSM.16.M88.4 R192, [R3+0x4000] ;  /* 0x0040000003c0783b */ /* 0x000fe80000000200 */
[----:B------:R-:W-:Y:S01]  /*1830*/  LDSM.16.M88.4 R180, [R2] ;  /* 0x0000000002b4783b */ /* 0x000fe20000000200 */
[----:B----4-:R-:W-:-:S03]  /*1840*/  IADD3 R6, R242, 0x8100, RZ ;  /* 0x00008100f2067810 */ /* 0x010fc60007ffe0ff */
[----:B------:R4:W-:Y:S01]  /*1850*/  LDSM.16.M88.4 R212, [R2+0x4000] ;  /* 0x0040000002d4783b */ /* 0x0009e20000000200 */
[----:B------:R-:W-:-:S03]  /*1860*/  @P1 IADD3 R241, R6, -0x20, RZ ;  /* 0xffffffe006f11810 */ /* 0x000fc60007ffe0ff */
[----:B------:R-:W-:Y:S01]  /*1870*/  BAR.SYNC.DEFER_BLOCKING 0x0 ;  /* 0x0000000000007b1d */ /* 0x000fe20000010000 */
[----:B-1----:R-:W-:Y:S01]  /*1880*/  IMAD.U32 R4, RZ, RZ, UR9 ;  /* 0x00000009ff047e24 */ /* 0x002fe2000f8e00ff */
[----:B------:R-:W-:Y:S01]  /*1890*/  USHF.L.U32 UR9, UR4, 0x6, URZ ;  /* 0x0000000604097899 */ /* 0x000fe2000800063f */
[C---:B------:R-:W-:Y:S02]  /*18a0*/  IADD3 R235, R241.reuse, 0x800, RZ ;  /* 0x00000800f1eb7810 */ /* 0x040fe40007ffe0ff */
[C---:B------:R-:W-:Y:S01]  /*18b0*/  IADD3 R234, R241.reuse, 0x1000, RZ ;  /* 0x00001000f1ea7810 */ /* 0x040fe20007ffe0ff */
[----:B------:R-:W-:Y:S01]  /*18c0*/  UIADD3 UR14, UP0, UR9, 0x80, URZ ;  /* 0x00000080090e7890 */ /* 0x000fe2000ff1e03f */
[C---:B------:R-:W-:Y:S02]  /*18d0*/  IADD3 R233, R241.reuse, 0x1800, RZ ;  /* 0x00001800f1e97810 */ /* 0x040fe40007ffe0ff */
[C---:B------:R-:W-:Y:S02]  /*18e0*/  IADD3 R232, R241.reuse, 0x2000, RZ ;  /* 0x00002000f1e87810 */ /* 0x040fe40007ffe0ff */
[----:B------:R-:W-:-:S02]  /*18f0*/  IADD3 R231, R241, 0x2800, RZ ;  /* 0x00002800f1e77810 */ /* 0x000fc40007ffe0ff */
[C---:B------:R-:W-:Y:S02]  /*1900*/  IADD3 R230, R241.reuse, 0x3000, RZ ;  /* 0x00003000f1e67810 */ /* 0x040fe40007ffe0ff */
[C---:B------:R-:W-:Y:S01]  /*1910*/  IADD3 R229, R241.reuse, 0x3800, RZ ;  /* 0x00003800f1e57810 */ /* 0x040fe20007ffe0ff */
[----:B----4-:R-:W-:Y:S01]  /*1920*/  IMAD R2, R36, c[0x0][0x208], RZ ;  /* 0x0000820024027a24 */ /* 0x010fe200078e02ff */
[C---:B------:R-:W-:Y:S02]  /*1930*/  IADD3 R227, R241.reuse, 0x4000, RZ ;  /* 0x00004000f1e37810 */ /* 0x040fe40007ffe0ff */
[----:B------:R-:W-:Y:S01]  /*1940*/  IADD3 R226, R241, 0x4800, RZ ;  /* 0x00004800f1e27810 */ /* 0x000fe20007ffe0ff */
[----:B------:R-:W-:Y:S01]  /*1950*/  IMAD R2, R33, c[0x0][0x20c], R2 ;  /* 0x0000830021027a24 */ /* 0x000fe200078e0202 */
[----:B------:R-:W-:-:S04]  /*1960*/  DEPBAR.LE SB0, 0x0 ;  /* 0x000080000000791a */ /* 0x000fc80000000000 */
[----:B------:R-:W-:Y:S01]  /*1970*/  BAR.SYNC.DEFER_BLOCKING 0x0 ;  /* 0x0000000000007b1d */ /* 0x000fe20000010000 */
[----:B------:R-:W-:Y:S01]  /*1980*/  IMAD.IADD R3, R35, 0x1, R2 ;  /* 0x0000000123037824 */ /* 0x000fe200078e0202 */
[C---:B------:R-:W-:Y:S01]  /*1990*/  IADD3 R225, R241.reuse, 0x5000, RZ ;  /* 0x00005000f1e17810 */ /* 0x040fe20007ffe0ff */
[----:B------:R-:W-:Y:S01]  /*19a0*/  IMAD.MOV.U32 R2, RZ, RZ, R34 ;  /* 0x000000ffff027224 */ /* 0x000fe200078e0022 */
[C---:B------:R-:W-:Y:S02]  /*19b0*/  IADD3 R224, R241.reuse, 0x5800, RZ ;  /* 0x00005800f1e07810 */ /* 0x040fe40007ffe0ff */
[C---:B------:R-:W-:Y:S01]  /*19c0*/  IADD3 R223, R241.reuse, 0x6000, RZ ;  /* 0x00006000f1df7810 */ /* 0x040fe20007ffe0ff */
[----:B------:R-:W-:Y:S01]  /*19d0*/  IMAD.WIDE.U32 R2, R30, c[0x0][0x210], R2 ;  /* 0x000084001e027a25 */ /* 0x000fe200078e0002 */
[C---:B------:R-:W-:Y:S02]  /*19e0*/  IADD3 R222, R241.reuse, 0x6800, RZ ;  /* 0x00006800f1de7810 */ /* 0x040fe40007ffe0ff */
[----:B------:R-:W-:-:S02]  /*19f0*/  IADD3 R221, R241, 0x7000, RZ ;  /* 0x00007000f1dd7810 */ /* 0x000fc40007ffe0ff */
[----:B------:R-:W-:Y:S02]  /*1a00*/  IADD3 R3, R3, R31, RZ ;  /* 0x0000001f03037210 */ /* 0x000fe40007ffe0ff */
[----:B------:R-:W-:-:S03]  /*1a10*/  IADD3 R220, R241, 0x7800, RZ ;  /* 0x00007800f1dc7810 */ /* 0x000fc60007ffe0ff */
[----:B------:R-:W-:-:S04]  /*1a20*/  IMAD.WIDE.U32 R250, R250, c[0x0][0x218], R2 ;  /* 0x00008600fafa7a25 */ /* 0x000fc800078e0002 */
[----:B------:R-:W-:Y:S01]  /*1a30*/  IMAD.U32 R2, RZ, RZ, UR12 ;  /* 0x0000000cff027e24 */ /* 0x000fe2000f8e00ff */
[----:B------:R-:W-:Y:S01]  /*1a40*/  UMOV UR12, 0x6 ;  /* 0x00000006000c7882 */ /* 0x000fe20000000000 */
[----:B------:R-:W-:Y:S01]  /*1a50*/  IMAD.U32 R3, RZ, RZ, UR13 ;  /* 0x0000000dff037e24 */ /* 0x000fe2000f8e00ff */
[----:B------:R-:W3:Y:S01]  /*1a60*/  LDSM.16.M88.4 R84, [R242+0x8900] ;  /* 0x00890000f254783b */ /* 0x000ee20000000200 */
[----:B------:R-:W-:Y:S01]  /*1a70*/  IMAD.IADD R245, R251, 0x1, R245 ;  /* 0x00000001fbf57824 */ /* 0x000fe200078e02f5 */
[C---:B------:R-:W-:Y:S01]  /*1a80*/  LEA R3, P1, R2.reuse, R250, 0x7 ;  /* 0x000000fa02037211 */ /* 0x040fe200078238ff */
[----:B------:R-:W-:Y:S01]  /*1a90*/  USHF.L.U64.HI UR12, UR4, UR12, UR5 ;  /* 0x0000000c040c7299 */ /* 0x000fe20008010205 */
[----:B--2---:R-:W5:Y:S02]  /*1aa0*/  LDSM.16.M88.4 R12, [R242+0x8100] ;  /* 0x00810000f20c783b */ /* 0x004f640000000200 */
[----:B------:R-:W-:Y:S01]  /*1ab0*/  LEA.HI.X R4, R2, R245, R4, 0x7, P1 ;  /* 0x000000f502047211 */ /* 0x000fe200008f3c04 */
[----:B------:R-:W-:Y:S01]  /*1ac0*/  UIADD3.X UR13, URZ, UR12, URZ, UP0, !UPT ;  /* 0x0000000c3f0d7290 */ /* 0x000fe200087fe43f */
[----:B------:R-:W1:Y:S01]  /*1ad0*/  LDSM.16.M88.4 R20, [R241+0x800] ;  /* 0x00080000f114783b */ /* 0x000e620000000200 */
[----:B------:R-:W-:Y:S01]  /*1ae0*/  IADD3 R2, -R32, UR15, RZ ;  /* 0x0000000f20027c10 */ /* 0x000fe2000fffe1ff */
[----:B------:R-:W-:Y:S01]  /*1af0*/  UISETP.GE.AND UP0, UPT, UR19, 0x81, UPT ;  /* 0x000000811300788c */ /* 0x000fe2000bf06270 */
[----:B------:R-:W-:Y:S01]  /*1b00*/  LEA R34, P1, R3, c[0x0][0x1f8], 0x1 ;  /* 0x00007e0003227a11 */ /* 0x000fe200078208ff */
[----:B------:R-:W2:Y:S01]  /*1b10*/  LDSM.16.M88.4 R24, [R241] ;  /* 0x00000000f118783b */ /* 0x000ea20000000200 */
[----:B------:R-:W-:-:S02]  /*1b20*/  ISETP.LT.OR P5, PT, R2, 0x1, P3 ;  /* 0x000000010200780c */ /* 0x000fc40001fa1670 */
[C---:B------:R-:W-:Y:S01]  /*1b30*/  ISETP.LT.OR P6, PT, R2.reuse, 0x1, P0 ;  /* 0x000000010200780c */ /* 0x040fe200007c1670 */
[----:B------:R-:W4:Y:S01]  /*1b40*/  LDSM.16.M88.4 R76, [R242+0x9100] ;  /* 0x00910000f24c783b */ /* 0x000f220000000200 */
[C---:B------:R-:W-:Y:S02]  /*1b50*/  ISETP.LT.OR P4, PT, R2.reuse, 0x21, P3 ;  /* 0x000000210200780c */ /* 0x040fe40001f81670 */
[----:B------:R-:W-:Y:S01]  /*1b60*/  LEA.HI.X R35, R3, c[0x0][0x1fc], R4, 0x1, P1 ;  /* 0x00007f0003237a11 */ /* 0x000fe200008f0c04 */
[----:B------:R-:W-:Y:S04]  /*1b70*/  LDSM.16.M88.4 R100, [R241+0x1000] ;  /* 0x00100000f164783b */ /* 0x000fe80000000200 */
[----:B------:R-:W1:Y:S04]  /*1b80*/  LDSM.16.M88.4 R44, [R242+0xa100] ;  /* 0x00a10000f22c783b */ /* 0x000e680000000200 */
[----:B------:R-:W-:Y:S04]  /*1b90*/  LDSM.16.M88.4 R52, [R242+0x9900] ;  /* 0x00990000f234783b */ /* 0x000fe80000000200 */
[----:B------:R-:W1:Y:S04]  /*1ba0*/  LDSM.16.M88.4 R36, [R242+0xa900] ;  /* 0x00a90000f224783b */ /* 0x000e680000000200 */
[----:B------:R-:W-:Y:S01]  /*1bb0*/  LDSM.16.M88.4 R28, [R242+0xb100] ;  /* 0x00b10000f21c783b */ /* 0x000fe20000000200 */
[C---:B---3--:R-:W-:Y:S03]  /*1bc0*/  HMMA.16816.F32.BF16 R8, R136.reuse, R84, RZ ;  /* 0x000000548808723c */ /* 0x048fe600000418ff */
[----:B------:R-:W-:Y:S04]  /*1bd0*/  LDSM.16.M88.4 R96, [R241+0x1800] ;  /* 0x00180000f160783b */ /* 0x000fe80000000200 */
[----:B------:R-:W-:Y:S01]  /*1be0*/  LDSM.16.M88.4 R88, [R241+0x2000] ;  /* 0x00200000f158783b */ /* 0x000fe20000000200 */
[C---:B------:R-:W-:Y:S03]  /*1bf0*/  HMMA.16816.F32.BF16 R84, R136.reuse, R86, RZ ;  /* 0x000000568854723c */ /* 0x040fe600000418ff */
[----:B------:R-:W-:Y:S04]  /*1c00*/  LDSM.16.M88.4 R68, [R241+0x2800] ;  /* 0x00280000f144783b */ /* 0x000fe80000000200 */
[----:B------:R-:W-:Y:S01]  /*1c10*/  LDSM.16.M88.4 R64, [R241+0x3000] ;  /* 0x00300000f140783b */ /* 0x000fe20000000200 */
[C---:B-----5:R-:W-:Y:S03]  /*1c20*/  HMMA.16816.F32.BF16 R16, R136.reuse, R12, RZ ;  /* 0x0000000c8810723c */ /* 0x060fe600000418ff */
[----:B------:R-:W-:Y:S05]  /*1c30*/  LDSM.16.M88.4 R60, [R241+0x3800] ;  /* 0x00380000f13c783b */ /* 0x000fea0000000200 */
[----:B------:R-:W-:Y:S08]  /*1c40*/  HMMA.16816.F32.BF16 R12, R136, R14, RZ ;  /* 0x0000000e880c723c */ /* 0x000ff000000418ff */
[C---:B-1----:R-:W-:Y:S08]  /*1c50*/  HMMA.16816.F32.BF16 R8, R172.reuse, R20, R8 ;  /* 0x00000014ac08723c */ /* 0x042ff00000041808 */
[C---:B------:R-:W-:Y:S01]  /*1c60*/  HMMA.16816.F32.BF16 R84, R172.reuse, R22, R84 ;  /* 0x00000016ac54723c */ /* 0x040fe20000041854 */
[----:B------:R-:W1:Y:S04]  /*1c70*/  LDSM.16.M88.4 R20, [R242+0xb900] ;  /* 0x00b90000f214783b */ /* 0x000e680000000200 */
[----:B------:R-:W-:Y:S01]  /*1c80*/  @!PT LDS RZ, [RZ] ;  /* 0x00000000fffff984 */ /* 0x000fe20000000800 */
[----:B------:R-:W-:Y:S01]  /*1c90*/  @!PT LDS RZ, [RZ] ;  /* 0x00000000fffff984 */ /* 0x000fe20000000800 */
[----:B------:R-:W-:Y:S01]  /*1ca0*/  @!PT LDS RZ, [RZ] ;  /* 0x00000000fffff984 */ /* 0x000fe20000000800 */
[----:B------:R3:W-:Y:S03]  /*1cb0*/  LDGSTS.E.BYPASS.LTC128B.128 [R243+0x100], [R34.64], !P5 ;  /* 0x0010000022f37fae */ /* 0x0007e6000e901d50 */
[----:B--2---:R-:W-:Y:S01]  /*1cc0*/  HMMA.16816.F32.BF16 R16, R172, R24, R16 ;  /* 0x00000018ac10723c */ /* 0x004fe20000041810 */
[----:B------:R3:W-:Y:S01]  /*1cd0*/  LDGSTS.E.BYPASS.LTC128B.128 [R243+0x4100], [R34.64+0x80], !P6 ;  /* 0x0410008022f37fae */ /* 0x0007e2000f101d50 */
[----:B------:R-:W-:-:S05]  /*1ce0*/  ISETP.LT.OR P6, PT, R2, 0x21, P0 ;  /* 0x000000210200780c */ /* 0x000fca00007c1670 */
[----:B------:R-:W-:Y:S01]  /*1cf0*/  IADD3 R24, P1, R34, UR9, RZ ;  /* 0x0000000922187c10 */ /* 0x000fe2000ff3e0ff */
[----:B----4-:R-:W-:Y:S03]  /*1d00*/  HMMA.16816.F32.BF16 R80, R136, R76, RZ ;  /* 0x0000004c8850723c */ /* 0x010fe600000418ff */
[----:B------:R-:W-:-:S05]  /*1d10*/  IADD3.X R25, R35, UR12, RZ, P1, !PT ;  /* 0x0000000c23197c10 */ /* 0x000fca0008ffe4ff */
[----:B------:R-:W-:Y:S01]  /*1d20*/  HMMA.16816.F32.BF16 R12, R172, R26, R12 ;  /* 0x0000001aac0c723c */ /* 0x000fe2000004180c */
[----:B------:R1:W-:Y:S01]  /*1d30*/  LDGSTS.E.BYPASS.LTC128B.128 [R243+0x1100], [R24.64], !P4 ;  /* 0x0110000018f37fae */ /* 0x0003e2000e101d50 */
[----:B------:R-:W-:-:S04]  /*1d40*/  IADD3 R92, P4, R24, UR9, RZ ;  /* 0x00000009185c7c10 */ /* 0x000fc8000ff9e0ff */
[----:B------:R-:W-:Y:S02]  /*1d50*/  IADD3.X R93, R25, UR12, RZ, P4, !PT ;  /* 0x0000000c195d7c10 */ /* 0x000fe4000a7fe4ff */
[----:B------:R-:W-:Y:S01]  /*1d60*/  MOV R27, UR9 ;  /* 0x00000009001b7c02 */ /* 0x000fe20008000f00 */
[----:B------:R-:W-:Y:S01]  /*1d70*/  HMMA.16816.F32.BF16 R48, R136, R44, RZ ;  /* 0x0000002c8830723c */ /* 0x000fe200000418ff */
[----:B------:R-:W-:Y:S02]  /*1d80*/  IADD3 R104, P4, R92, UR9, RZ ;  /* 0x000000095c687c10 */ /* 0x000fe4000ff9e0ff */
[----:B------:R-:W-:Y:S02]  /*1d90*/  IADD3 R26, P5, P1, R27, 0x80, R34 ;  /* 0x000000801b1a7810 */ /* 0x000fe400079be022 */
[----:B------:R-:W-:Y:S02]  /*1da0*/  IADD3.X R105, R93, UR12, RZ, P4, !PT ;  /* 0x0000000c5d697c10 */ /* 0x000fe4000a7fe4ff */
[----:B------:R-:W-:Y:S01]  /*1db0*/  IADD3.X R27, RZ, UR12, R35, P5, P1 ;  /* 0x0000000cff1b7c10 */ /* 0x000fe2000afe2423 */
[----:B------:R-:W-:Y:S01]  /*1dc0*/  HMMA.16816.F32.BF16 R80, R172, R100, R80 ;  /* 0x00000064ac50723c */ /* 0x000fe20000041850 */
[----:B------:R-:W-:-:S02]  /*1dd0*/  ISETP.LT.OR P1, PT, R2, 0x41, P3 ;  /* 0x000000410200780c */ /* 0x000fc40001f21670 */
[----:B------:R-:W-:Y:S01]  /*1de0*/  IADD3 R106, P5, R24, UR14, RZ ;  /* 0x0000000e186a7c10 */ /* 0x000fe2000ffbe0ff */
[----:B------:R1:W-:Y:S01]  /*1df0*/  LDGSTS.E.BYPASS.LTC128B.128 [R243+0x5100], [R26.64], !P6 ;  /* 0x051000001af37fae */ /* 0x0003e2000f101d50 */
[C---:B------:R-:W-:Y:S02]  /*1e00*/  ISETP.LT.OR P6, PT, R2.reuse, 0x41, P0 ;  /* 0x000000410200780c */ /* 0x040fe400007c1670 */
[----:B------:R-:W-:Y:S01]  /*1e10*/  IADD3.X R107, R25, UR13, RZ, P5, !PT ;  /* 0x0000000d196b7c10 */ /* 0x000fe2000affe4ff */
[C---:B------:R-:W-:Y:S01]  /*1e20*/  HMMA.16816.F32.BF16 R44, R136.reuse, R46, RZ ;  /* 0x0000002e882c723c */ /* 0x040fe200000418ff */
[C---:B------:R-:W-:Y:S02]  /*1e30*/  ISETP.LT.OR P5, PT, R2.reuse, 0x61, P3 ;  /* 0x000000610200780c */ /* 0x040fe40001fa1670 */
[----:B------:R-:W-:Y:S01]  /*1e40*/  ISETP.LT.OR P4, PT, R2, 0x61, P0 ;  /* 0x000000610200780c */ /* 0x000fe20000781670 */
[----:B------:R-:W-:Y:S02]  /*1e50*/  IMAD.MOV.U32 R2, RZ, RZ, 0x40 ;  /* 0x00000040ff027424 */ /* 0x000fe400078e00ff */
[----:B------:R2:W-:Y:S01]  /*1e60*/  LDGSTS.E.BYPASS.LTC128B.128 [R243+0x2100], [R92.64], !P1 ;  /* 0x021000005cf37fae */ /* 0x0005e2000c901d50 */
[----:B------:R-:W-:Y:S01]  /*1e70*/  IADD3 R100, P1, R92, UR14, RZ ;  /* 0x0000000e5c647c10 */ /* 0x000fe2000ff3e0ff */
[----:B------:R-:W-:Y:S01]  /*1e80*/  HMMA.16816.F32.BF16 R40, R136, R36, RZ ;  /* 0x000000248828723c */ /* 0x000fe200000418ff */
[----:B------:R-:W-:Y:S01]  /*1e90*/  SEL R2, R2, 0xffffffc0, !P2 ;  /* 0xffffffc002027807 */ /* 0x000fe20005000000 */
[----:B------:R4:W-:Y:S01]  /*1ea0*/  LDGSTS.E.BYPASS.LTC128B.128 [R243+0x6100], [R106.64], !P6 ;  /* 0x061000006af37fae */ /* 0x0009e2000f101d50 */
[----:B------:R-:W-:-:S02]  /*1eb0*/  IADD3.X R101, R93, UR13, RZ, P1, !PT ;  /* 0x0000000d5d657c10 */ /* 0x000fc40008ffe4ff */
[----:B------:R-:W-:Y:S01]  /*1ec0*/  PLOP3.LUT P1, PT, PT, PT, UP0, 0x80, 0x0 ;  /* 0x000000000000781c */ /* 0x000fe20003f2f008 */
[----:B------:R-:W-:Y:S01]  /*1ed0*/  IMAD.IADD R239, R242, 0x1, R2 ;  /* 0x00000001f2ef7824 */ /* 0x000fe200078e0202 */
[----:B------:R4:W-:Y:S01]  /*1ee0*/  LDGSTS.E.BYPASS.LTC128B.128 [R243+0x3100], [R104.64], !P5 ;  /* 0x0310000068f37fae */ /* 0x0009e2000e901d50 */
[C---:B------:R-:W-:Y:S01]  /*1ef0*/  HMMA.16816.F32.BF16 R76, R136.reuse, R78, RZ ;  /* 0x0000004e884c723c */ /* 0x040fe200000418ff */
[----:B------:R-:W-:Y:S02]  /*1f00*/  IMAD.IADD R228, R2, 0x1, R241 ;  /* 0x0000000102e47824 */ /* 0x000fe400078e02f1 */
[----:B------:R5:W-:Y:S04]  /*1f10*/  LDGSTS.E.BYPASS.LTC128B.128 [R243+0x7100], [R100.64], !P4 ;  /* 0x0710000064f37fae */ /* 0x000be8000e101d50 */
[----:B------:R-:W5:Y:S01]  /*1f20*/  LDSM.16.M88.4 R56, [R239+0x8100] ;  /* 0x00810000ef38783b */ /* 0x000f620000000200 */
[C---:B-1----:R-:W-:Y:S03]  /*1f30*/  HMMA.16816.F32.BF16 R24, R136.reuse, R20, RZ ;  /* 0x000000148818723c */ /* 0x042fe600000418ff */
[----:B------:R-:W-:Y:S04]  /*1f40*/  LDSM.16.M88.4 R108, [R239+0x9900] ;  /* 0x00990000ef6c783b */ /* 0x000fe80000000200 */
[----:B------:R-:W0:Y:S01]  /*1f50*/  LDGDEPBAR ;  /* 0x00000000000079af */ /* 0x000e220000000000 */
[C---:B------:R-:W-:Y:S03]  /*1f60*/  HMMA.16816.F32.BF16 R20, R136.reuse, R22, RZ ;  /* 0x000000168814723c */ /* 0x040fe600000418ff */
[----:B--2---:R-:W-:Y:S05]  /*1f70*/  LDSM.16.M88.4 R92, [R239+0x8900] ;  /* 0x00890000ef5c783b */ /* 0x004fea0000000200 */
[C---:B------:R-:W-:Y:S01]  /*1f80*/  HMMA.16816.F32.BF16 R36, R136.reuse, R38, RZ ;  /* 0x000000268824723c */ /* 0x040fe200000418ff */
[----:B----4-:R-:W-:Y:S07]  /*1f90*/  LDSM.16.M88.4 R104, [R228] ;  /* 0x00000000e468783b */ /* 0x010fee0000000200 */
[C---:B---3--:R-:W-:Y:S08]  /*1fa0*/  HMMA.16816.F32.BF16 R32, R136.reuse, R28, RZ ;  /* 0x0000001c8820723c */ /* 0x048ff000000418ff */
[----:B------:R-:W-:Y:S08]  /*1fb0*/  HMMA.16816.F32.BF16 R28, R136, R30, RZ ;  /* 0x0000001e881c723c */ /* 0x000ff000000418ff */
[C---:B------:R-:W-:Y:S08]  /*1fc0*/  HMMA.16816.F32.BF16 R48, R172.reuse, R88, R48 ;  /* 0x00000058ac30723c */ /* 0x040ff00000041830 */
[C---:B------:R-:W-:Y:S01]  /*1fd0*/  HMMA.16816.F32.BF16 R44, R172.reuse, R90, R44 ;  /* 0x0000005aac2c723c */ /* 0x040fe2000004182c */
[----:B------:R-:W1:Y:S07]  /*1fe0*/  LDSM.16.M88.4 R88, [R239+0x9100] ;  /* 0x00910000ef58783b */ /* 0x000e6e0000000200 */
[C---:B------:R-:W-:Y:S08]  /*1ff0*/  HMMA.16816.F32.BF16 R24, R172.reuse, R60, R24 ;  /* 0x0000003cac18723c */ /* 0x040ff00000041818 */
[----:B------:R-:W-:Y:S01]  /*2000*/  HMMA.16816.F32.BF16 R20, R172, R62, R20 ;  /* 0x0000003eac14723c */ /* 0x000fe20000041814 */
[----:B------:R-:W2:Y:S07]  /*2010*/  LDSM.16.M88.4 R60, [R239+0xb100] ;  /* 0x00b10000ef3c783b */ /* 0x000eae0000000200 */
[C---:B------:R-:W-:Y:S08]  /*2020*/  HMMA.16816.F32.BF16 R72, R136.reuse, R52, RZ ;  /* 0x000000348848723c */ /* 0x040ff000000418ff */
[----:B------:R-:W-:Y:S08]  /*2030*/  HMMA.16816.F32.BF16 R52, R136, R54, RZ ;  /* 0x000000368834723c */ /* 0x000ff000000418ff */
[C---:B------:R-:W-:Y:S01]  /*2040*/  HMMA.16816.F32.BF16 R76, R172.reuse, R102, R76 ;  /* 0x00000066ac4c723c */ /* 0x040fe2000004184c */
[----:B-----5:R-:W-:Y:S07]  /*2050*/  LDSM.16.M88.4 R100, [R228+0x800] ;  /* 0x00080000e464783b */ /* 0x020fee0000000200 */
[C---:B------:R-:W-:Y:S08]  /*2060*/  HMMA.16816.F32.BF16 R40, R172.reuse, R68, R40 ;  /* 0x00000044ac28723c */ /* 0x040ff00000041828 */
[----:B------:R-:W-:Y:S01]  /*2070*/  HMMA.16816.F32.BF16 R36, R172, R70, R36 ;  /* 0x00000046ac24723c */ /* 0x000fe20000041824 */
[----:B------:R-:W3:Y:S07]  /*2080*/  LDSM.16.M88.4 R68, [R239+0xa100] ;  /* 0x00a10000ef44783b */ /* 0x000eee0000000200 */
[C---:B------:R-:W-:Y:S08]  /*2090*/  HMMA.16816.F32.BF16 R16, R176.reuse, R56, R16 ;  /* 0x00000038b010723c */ /* 0x040ff00000041810 */
[----:B------:R-:W-:Y:S01]  /*20a0*/  HMMA.16816.F32.BF16 R12, R176, R58, R12 ;  /* 0x0000003ab00c723c */ /* 0x000fe2000004180c */
[----:B------:R-:W4:Y:S07]  /*20b0*/  LDSM.16.M88.4 R56, [R239+0xb900] ;  /* 0x00b90000ef38783b */ /* 0x000f2e0000000200 */
[C---:B------:R-:W-:Y:S08]  /*20c0*/  HMMA.16816.F32.BF16 R32, R172.reuse, R64, R32 ;  /* 0x00000040ac20723c */ /* 0x040ff00000041820 */
[C---:B------:R-:W-:Y:S01]  /*20d0*/  HMMA.16816.F32.BF16 R28, R172.reuse, R66, R28 ;  /* 0x00000042ac1c723c */ /* 0x040fe2000004181c */
[----:B------:R-:W5:Y:S07]  /*20e0*/  LDSM.16.M88.4 R64, [R239+0xa900] ;  /* 0x00a90000ef40783b */ /* 0x000f6e0000000200 */
[C---:B------:R-:W-:Y:S08]  /*20f0*/  HMMA.16816.F32.BF16 R72, R172.reuse, R96, R72 ;  /* 0x00000060ac48723c */ /* 0x040ff00000041848 */
[----:B------:R-:W-:Y:S01]  /*2100*/  HMMA.16816.F32.BF16 R52, R172, R98, R52 ;  /* 0x00000062ac34723c */ /* 0x000fe20000041834 */
[----:B------:R-:W-:Y:S07]  /*2110*/  LDSM.16.M88.4 R96, [R228+0x1000] ;  /* 0x00100000e460783b */ /* 0x000fee0000000200 */
[C---:B-1----:R-:W-:Y:S08]  /*2120*/  HMMA.16816.F32.BF16 R80, R176.reuse, R88, R80 ;  /* 0x00000058b050723c */ /* 0x042ff00000041850 */
[C---:B------:R-:W-:Y:S01]  /*2130*/  HMMA.16816.F32.BF16 R76, R176.reuse, R90, R76 ;  /* 0x0000005ab04c723c */ /* 0x040fe2000004184c */
[----:B------:R-:W1:Y:S07]  /*2140*/  LDSM.16.M88.4 R88, [R228+0x2000] ;  /* 0x00200000e458783b */ /* 0x000e6e0000000200 */
[C---:B------:R-:W-:Y:S08]  /*2150*/  HMMA.16816.F32.BF16 R8, R176.reuse, R92, R8 ;  /* 0x0000005cb008723c */ /* 0x040ff00000041808 */
[C---:B------:R-:W-:Y:S01]  /*2160*/  HMMA.16816.F32.BF16 R84, R176.reuse, R94, R84 ;  /* 0x0000005eb054723c */ /* 0x040fe20000041854 */
[----:B------:R-:W1:Y:S07]  /*2170*/  LDSM.16.M88.4 R92, [R228+0x1800] ;  /* 0x00180000e45c783b */ /* 0x000e6e0000000200 */
[C---:B--2---:R-:W-:Y:S08]  /*2180*/  HMMA.16816.F32.BF16 R32, R176.reuse, R60, R32 ;  /* 0x0000003cb020723c */ /* 0x044ff00000041820 */
[C---:B------:R-:W-:Y:S01]  /*2190*/  HMMA.16816.F32.BF16 R28, R176.reuse, R62, R28 ;  /* 0x0000003eb01c723c */ /* 0x040fe2000004181c */
[----:B------:R-:W2:Y:S07]  /*21a0*/  LDSM.16.M88.4 R60, [R228+0x2800] ;  /* 0x00280000e43c783b */ /* 0x000eae0000000200 */
[C---:B---3--:R-:W-:Y:S08]  /*21b0*/  HMMA.16816.F32.BF16 R48, R176.reuse, R68, R48 ;  /* 0x00000044b030723c */ /* 0x048ff00000041830 */
[C---:B------:R-:W-:Y:S01]  /*21c0*/  HMMA.16816.F32.BF16 R44, R176.reuse, R70, R44 ;  /* 0x00000046b02c723c */ /* 0x040fe2000004182c */
[----:B------:R-:W-:Y:S07]  /*21d0*/  LDSM.16.M88.4 R68, [R228+0x3000] ;  /* 0x00300000e444783b */ /* 0x000fee0000000200 */
[C---:B------:R-:W-:Y:S08]  /*21e0*/  HMMA.16816.F32.BF16 R72, R176.reuse, R108, R72 ;  /* 0x0000006cb048723c */ /* 0x040ff00000041848 */
[C---:B------:R-:W-:Y:S08]  /*21f0*/  HMMA.16816.F32.BF16 R52, R176.reuse, R110, R52 ;  /* 0x0000006eb034723c */ /* 0x040ff00000041834 */
[C---:B----4-:R-:W-:Y:S08]  /*2200*/  HMMA.16816.F32.BF16 R24, R176.reuse, R56, R24 ;  /* 0x00000038b018723c */ /* 0x050ff00000041818 */
[C---:B-----5:R-:W-:Y:S08]  /*2210*/  HMMA.16816.F32.BF16 R40, R176.reuse, R64, R40 ;  /* 0x00000040b028723c */ /* 0x060ff00000041828 */
[C---:B------:R-:W-:Y:S08]  /*2220*/  HMMA.16816.F32.BF16 R36, R176.reuse, R66, R36 ;  /* 0x00000042b024723c */ /* 0x040ff00000041824 */
[----:B------:R-:W-:Y:S01]  /*2230*/  HMMA.16816.F32.BF16 R56, R176, R58, R20 ;  /* 0x0000003ab038723c */ /* 0x000fe20000041814 */
[----:B------:R-:W3:Y:S07]  /*2240*/  LDSM.16.M88.4 R20, [R242+0xc100] ;  /* 0x00c10000f214783b */ /* 0x000eee0000000200 */
[C---:B------:R-:W-:Y:S08]  /*2250*/  HMMA.16816.F32.BF16 R16, R180.reuse, R104, R16 ;  /* 0x00000068b410723c */ /* 0x040ff00000041810 */
[C---:B------:R-:W-:Y:S08]  /*2260*/  HMMA.16816.F32.BF16 R12, R180.reuse, R106, R12 ;  /* 0x0000006ab40c723c */ /* 0x040ff0000004180c */
[C---:B-1----:R-:W-:Y:S01]  /*2270*/  HMMA.16816.F32.BF16 R64, R180.reuse, R88, R48 ;  /* 0x00000058b440723c */ /* 0x042fe20000041830 */
[----:B------:R-:W-:Y:S07]  /*2280*/  LDSM.16.M88.4 R48, [R241+0x4000] ;  /* 0x00400000f130783b */ /* 0x000fee0000000200 */
[C---:B------:R-:W-:Y:S01]  /*2290*/  HMMA.16816.F32.BF16 R44, R180.reuse, R90, R44 ;  /* 0x0000005ab42c723c */ /* 0x040fe2000004182c */
[----:B------:R-:W1:Y:S07]  /*22a0*/  LDSM.16.M88.4 R88, [R242+0xc900] ;  /* 0x00c90000f258783b */ /* 0x000e6e0000000200 */
[C---:B------:R-:W-:Y:S08]  /*22b0*/  HMMA.16816.F32.BF16 R72, R180.reuse, R92, R72 ;  /* 0x0000005cb448723c */ /* 0x040ff00000041848 */
[C---:B------:R-:W-:Y:S08]  /*22c0*/  HMMA.16816.F32.BF16 R52, R180.reuse, R94, R52 ;  /* 0x0000005eb434723c */ /* 0x040ff00000041834 */
[C---:B--2---:R-:W-:Y:S01]  /*22d0*/  HMMA.16816.F32.BF16 R92, R180.reuse, R60, R40 ;  /* 0x0000003cb45c723c */ /* 0x044fe20000041828 */
[----:B------:R-:W-:Y:S07]  /*22e0*/  LDSM.16.M88.4 R40, [R239+0xc100] ;  /* 0x00c10000ef28783b */ /* 0x000fee0000000200 */
[C---:B------:R-:W-:Y:S01]  /*22f0*/  HMMA.16816.F32.BF16 R36, R180.reuse, R62, R36 ;  /* 0x0000003eb424723c */ /* 0x040fe20000041824 */
[----:B------:R-:W2:Y:S07]  /*2300*/  LDSM.16.M88.4 R60, [R228+0x3800] ;  /* 0x00380000e43c783b */ /* 0x000eae0000000200 */
[----:B------:R-:W-:Y:S08]  /*2310*/  HMMA.16816.F32.BF16 R8, R180, R100, R8 ;  /* 0x00000064b408723c */ /* 0x000ff00000041808 */
[C---:B---3--:R-:W-:Y:S08]  /*2320*/  HMMA.16816.F32.BF16 R16, R184.reuse, R20, R16 ;  /* 0x00000014b810723c */ /* 0x048ff00000041810 */
[C---:B------:R-:W-:Y:S01]  /*2330*/  HMMA.16816.F32.BF16 R12, R184.reuse, R22, R12 ;  /* 0x00000016b80c723c */ /* 0x040fe2000004180c */
[----:B------:R-:W3:Y:S07]  /*2340*/  LDSM.16.M88.4 R20, [R241+0x4800] ;  /* 0x00480000f114783b */ /* 0x000eee0000000200 */
[----:B-1----:R-:W-:Y:S08]  /*2350*/  HMMA.16816.F32.BF16 R8, R184, R88, R8 ;  /* 0x00000058b808723c */ /* 0x002ff00000041808 */
[C---:B------:R-:W-:Y:S08]  /*2360*/  HMMA.16816.F32.BF16 R84, R180.reuse, R102, R84 ;  /* 0x00000066b454723c */ /* 0x040ff00000041854 */
[C---:B------:R-:W-:Y:S01]  /*2370*/  HMMA.16816.F32.BF16 R100, R180.reuse, R68, R32 ;  /* 0x00000044b464723c */ /* 0x040fe20000041820 */
[----:B------:R-:W-:Y:S07]  /*2380*/  LDSM.16.M88.4 R32, [R228+0x4000] ;  /* 0x00400000e420783b */ /* 0x000fee0000000200 */
[C---:B------:R-:W-:Y:S08]  /*2390*/  HMMA.16816.F32.BF16 R28, R180.reuse, R70, R28 ;  /* 0x00000046b41c723c */ /* 0x040ff0000004181c */
[C---:B------:R-:W-:Y:S08]  /*23a0*/  HMMA.16816.F32.BF16 R80, R180.reuse, R96, R80 ;  /* 0x00000060b450723c */ /* 0x040ff00000041850 */
[----:B------:R-:W-:Y:S01]  /*23b0*/  HMMA.16816.F32.BF16 R76, R180, R98, R76 ;  /* 0x00000062b44c723c */ /* 0x000fe2000004184c */
[----:B------:R-:W1:Y:S07]  /*23c0*/  LDSM.16.M88.4 R96, [R242+0xd100] ;  /* 0x00d10000f260783b */ /* 0x000e6e0000000200 */
[C---:B------:R-:W-:Y:S08]  /*23d0*/  HMMA.16816.F32.BF16 R16, R188.reuse, R48, R16 ;  /* 0x00000030bc10723c */ /* 0x040ff00000041810 */
[----:B------:R-:W-:Y:S01]  /*23e0*/  HMMA.16816.F32.BF16 R12, R188, R50, R12 ;  /* 0x00000032bc0c723c */ /* 0x000fe2000004180c */
[----:B------:R-:W-:Y:S07]  /*23f0*/  LDSM.16.M88.4 R48, [R242+0xd900] ;  /* 0x00d90000f230783b */ /* 0x000fee0000000200 */
[----:B--2---:R-:W-:Y:S01]  /*2400*/  HMMA.16816.F32.BF16 R68, R180, R60, R24 ;  /* 0x0000003cb444723c */ /* 0x004fe20000041818 */
[----:B------:R-:W2:Y:S07]  /*2410*/  LDSM.16.M88.4 R24, [R239+0xc900] ;  /* 0x00c90000ef18783b */ /* 0x000eae0000000200 */
[----:B---3--:R-:W-:Y:S08]  /*2420*/  HMMA.16816.F32.BF16 R8, R188, R20, R8 ;  /* 0x00000014bc08723c */ /* 0x008ff00000041808 */
[----:B------:R-:W-:Y:S08]  /*2430*/  HMMA.16816.F32.BF16 R16, R192, R40, R16 ;  /* 0x00000028c010723c */ /* 0x000ff00000041810 */
[----:B------:R-:W-:Y:S01]  /*2440*/  HMMA.16816.F32.BF16 R56, R180, R62, R56 ;  /* 0x0000003eb438723c */ /* 0x000fe20000041838 */
[----:B------:R-:W-:Y:S07]  /*2450*/  LDSM.16.M88.4 R60, [R228+0x4800] ;  /* 0x00480000e43c783b */ /* 0x000fee0000000200 */
[----:B------:R-:W-:Y:S01]  /*2460*/  HMMA.16816.F32.BF16 R84, R184, R90, R84 ;  /* 0x0000005ab854723c */ /* 0x000fe20000041854 */
[----:B------:R-:W-:Y:S07]  /*2470*/  LDSM.16.M88.4 R88, [R242+0xe100] ;  /* 0x00e10000f258783b */ /* 0x000fee0000000200 */
[----:B------:R-:W-:Y:S01]  /*2480*/  HMMA.16816.F32.BF16 R12, R192, R42, R12 ;  /* 0x0000002ac00c723c */ /* 0x000fe2000004180c */
[----:B------:R-:W3:Y:S07]  /*2490*/  LDSM.16.M88.4 R40, [R241+0x5000] ;  /* 0x00500000f128783b */ /* 0x000eee0000000200 */
[C---:B-1----:R-:W-:Y:S08]  /*24a0*/  HMMA.16816.F32.BF16 R80, R184.reuse, R96, R80 ;  /* 0x00000060b850723c */ /* 0x042ff00000041850 */
[----:B------:R-:W-:Y:S08]  /*24b0*/  HMMA.16816.F32.BF16 R76, R184, R98, R76 ;  /* 0x00000062b84c723c */ /* 0x000ff0000004184c */
[----:B--2---:R-:W-:Y:S08]  /*24c0*/  HMMA.16816.F32.BF16 R8, R192, R24, R8 ;  /* 0x00000018c008723c */ /* 0x004ff00000041808 */
[----:B------:R-:W-:Y:S08]  /*24d0*/  HMMA.16816.F32.BF16 R16, R212, R32, R16 ;  /* 0x00000020d410723c */ /* 0x000ff00000041810 */
[C---:B------:R-:W-:Y:S01]  /*24e0*/  HMMA.16816.F32.BF16 R84, R188.reuse, R22, R84 ;  /* 0x00000016bc54723c */ /* 0x040fe20000041854 */
[----:B------:R-:W1:Y:S07]  /*24f0*/  LDSM.16.M88.4 R20, [R239+0xd100] ;  /* 0x00d10000ef14783b */ /* 0x000e6e0000000200 */
[----:B---3--:R-:W-:Y:S08]  /*2500*/  HMMA.16816.F32.BF16 R80, R188, R40, R80 ;  /* 0x00000028bc50723c */ /* 0x008ff00000041850 */
[----:B------:R-:W-:Y:S01]  /*2510*/  HMMA.16816.F32.BF16 R8, R212, R60, R8 ;  /* 0x0000003cd408723c */ /* 0x000fe20000041808 */
[----:B------:R-:W-:-:S02]  /*2520*/  FMUL.FTZ R2, R16, c[0x0][0x320] ;  /* 0x0000c80010027a20 */ /* 0x000fc40000410000 */
[----:B------:R-:W-:Y:S02]  /*2530*/  FMUL.FTZ R3, R17, c[0x0][0x320] ;  /* 0x0000c80011037a20 */ /* 0x000fe40000410000 */
[----:B------:R-:W-:Y:S02]  /*2540*/  FMUL.FTZ R4, R18, c[0x0][0x320] ;  /* 0x0000c80012047a20 */ /* 0x000fe40000410000 */
[----:B------:R-:W-:Y:S01]  /*2550*/  FMUL.FTZ R6, R19, c[0x0][0x320] ;  /* 0x0000c80013067a20 */ /* 0x000fe20000410000 */
[----:B------:R-:W-:Y:S01]  /*2560*/  HMMA.16816.F32.BF16 R76, R188, R42, R76 ;  /* 0x0000002abc4c723c */ /* 0x000fe2000004184c */
[----:B------:R-:W2:Y:S01]  /*2570*/  LDSM.16.M88.4 R16, [R241+0x5800] ;  /* 0x00580000f110783b */ /* 0x000ea20000000200 */
[----:B------:R-:W3:Y:S06]  /*2580*/  MUFU.TANH R2, R2 ;  /* 0x0000000200027308 */ /* 0x000eec0000002400 */
[----:B------:R-:W-:Y:S01]  /*2590*/  HMMA.16816.F32.BF16 R12, R212, R34, R12 ;  /* 0x00000022d40c723c */ /* 0x000fe2000004180c */
[----:B------:R-:W-:Y:S01]  /*25a0*/  LDSM.16.M88.4 R32, [R242+0xe900] ;  /* 0x00e90000f220783b */ /* 0x000fe20000000200 */
[----:B------:R-:W4:Y:S06]  /*25b0*/  MUFU.TANH R3, R3 ;  /* 0x0000000300037308 */ /* 0x000f2c0000002400 */
[----:B------:R-:W-:Y:S01]  /*25c0*/  HMMA.16816.F32.BF16 R84, R192, R26, R84 ;  /* 0x0000001ac054723c */ /* 0x000fe20000041854 */
[----:B------:R-:W5:Y:S01]  /*25d0*/  LDSM.16.M88.4 R24, [R228+0x5000] ;  /* 0x00500000e418783b */ /* 0x000f620000000200 */
[----:B------:R-:W1:Y:S06]  /*25e0*/  MUFU.TANH R4, R4 ;  /* 0x0000000400047308 */ /* 0x000e6c0000002400 */
[C---:B------:R-:W-:Y:S02]  /*25f0*/  HMMA.16816.F32.BF16 R72, R184.reuse, R48, R72 ;  /* 0x00000030b848723c */ /* 0x040fe40000041848 */
[----:B------:R-:W2:Y:S05]  /*2600*/  MUFU.TANH R6, R6 ;  /* 0x0000000600067308 */ /* 0x000eaa0000002400 */
[----:B------:R-:W-:Y:S01]  /*2610*/  FMUL.FTZ R48, R8, c[0x0][0x320] ;  /* 0x0000c80008307a20 */ /* 0x000fe20000410000 */
[----:B------:R-:W-:Y:S01]  /*2620*/  HMMA.16816.F32.BF16 R52, R184, R50, R52 ;  /* 0x00000032b834723c */ /* 0x000fe20000041834 */
[----:B------:R-:W-:-:S02]  /*2630*/  FMUL.FTZ R49, R9, c[0x0][0x320] ;  /* 0x0000c80009317a20 */ /* 0x000fc40000410000 */
[----:B------:R-:W-:Y:S02]  /*2640*/  FMUL.FTZ R12, R12, c[0x0][0x320] ;  /* 0x0000c8000c0c7a20 */ /* 0x000fe40000410000 */
[----:B------:R-:W-:Y:S01]  /*2650*/  FMUL.FTZ R41, R13, c[0x0][0x320] ;  /* 0x0000c8000d297a20 */ /* 0x000fe20000410000 */
[----:B------:R-:W2:Y:S01]  /*2660*/  MUFU.TANH R48, R48 ;  /* 0x0000003000307308 */ /* 0x000ea20000002400 */
[----:B------:R-:W-:Y:S01]  /*2670*/  FMUL.FTZ R50, R10, c[0x0][0x320] ;  /* 0x0000c8000a327a20 */ /* 0x000fe20000410000 */
[C---:B-1----:R-:W-:Y:S01]  /*2680*/  HMMA.16816.F32.BF16 R80, R192.reuse, R20, R80 ;  /* 0x00000014c050723c */ /* 0x042fe20000041850 */
[----:B------:R-:W-:Y:S02]  /*2690*/  FMUL.FTZ R51, R11, c[0x0][0x320] ;  /* 0x0000c8000b337a20 */ /* 0x000fe40000410000 */
[----:B------:R-:W1:Y:S01]  /*26a0*/  LDSM.16.M88.4 R8, [R241+0x6000] ;  /* 0x00600000f108783b */ /* 0x000e620000000200 */
[----:B------:R-:W-:Y:S02]  /*26b0*/  FMUL.FTZ R42, R14, c[0x0][0x320] ;  /* 0x0000c8000e2a7a20 */ /* 0x000fe40000410000 */
[----:B------:R2:W1:Y:S01]  /*26c0*/  MUFU.TANH R40, R12 ;  /* 0x0000000c00287308 */ /* 0x0004620000002400 */
[----:B------:R-:W-:Y:S01]  /*26d0*/  FMUL.FTZ R43, R15, c[0x0][0x320] ;  /* 0x0000c8000f2b7a20 */ /* 0x000fe20000410000 */
[----:B------:R-:W-:Y:S01]  /*26e0*/  HMMA.16816.F32.BF16 R76, R192, R22, R76 ;  /* 0x00000016c04c723c */ /* 0x000fe2000004184c */
[----:B------:R-:W-:Y:S05]  /*26f0*/  LDSM.16.M88.4 R20, [R228+0x5800] ;  /* 0x00580000e414783b */ /* 0x000fea0000000200 */
[----:B------:R-:W1:Y:S02]  /*2700*/  MUFU.TANH R41, R41 ;  /* 0x0000002900297308 */ /* 0x000e640000002400 */
[C---:B------:R-:W-:Y:S01]  /*2710*/  HMMA.16816.F32.BF16 R64, R184.reuse, R88, R64 ;  /* 0x00000058b840723c */ /* 0x040fe20000041840 */
[----:B--2---:R-:W2:Y:S05]  /*2720*/  LDSM.16.M88.4 R12, [R239+0xd900] ;  /* 0x00d90000ef0c783b */ /* 0x004eaa0000000200 */
[----:B------:R-:W1:Y:S02]  /*2730*/  MUFU.TANH R42, R42 ;  /* 0x0000002a002a7308 */ /* 0x000e640000002400 */
[----:B------:R-:W-:Y:S06]  /*2740*/  HMMA.16816.F32.BF16 R44, R184, R90, R44 ;  /* 0x0000005ab82c723c */ /* 0x000fec000004182c */
[----:B------:R-:W1:Y:S02]  /*2750*/  MUFU.TANH R43, R43 ;  /* 0x0000002b002b7308 */ /* 0x000e640000002400 */
[----:B------:R-:W-:Y:S06]  /*2760*/  HMMA.16816.F32.BF16 R72, R188, R16, R72 ;  /* 0x00000010bc48723c */ /* 0x000fec0000041848 */
[----:B------:R-:W1:Y:S02]  /*2770*/  MUFU.TANH R49, R49 ;  /* 0x0000003100317308 */ /* 0x000e640000002400 */
[----:B-----5:R-:W-:Y:S06]  /*2780*/  HMMA.16816.F32.BF16 R80, R212, R24, R80 ;  /* 0x00000018d450723c */ /* 0x020fec0000041850 */
[----:B------:R-:W1:Y:S02]  /*2790*/  MUFU.TANH R50, R50 ;  /* 0x0000003200327308 */ /* 0x000e640000002400 */
[----:B------:R-:W-:Y:S06]  /*27a0*/  HMMA.16816.F32.BF16 R92, R184, R32, R92 ;  /* 0x00000020b85c723c */ /* 0x000fec000004185c */
[----:B------:R-:W1:Y:S02]  /*27b0*/  MUFU.TANH R51, R51 ;  /* 0x0000003300337308 */ /* 0x000e640000002400 */
[----:B------:R-:W-:Y:S01]  /*27c0*/  HMMA.16816.F32.BF16 R52, R188, R18, R52 ;  /* 0x00000012bc34723c */ /* 0x000fe20000041834 */
[----:B------:R-:W-:Y:S07]  /*27d0*/  LDSM.16.M88.4 R16, [R242+0xf100] ;  /* 0x00f10000f210783b */ /* 0x000fee0000000200 */
[----:B------:R-:W-:Y:S01]  /*27e0*/  HMMA.16816.F32.BF16 R76, R212, R26, R76 ;  /* 0x0000001ad44c723c */ /* 0x000fe2000004184c */
[----:B------:R-:W5:Y:S01]  /*27f0*/  LDSM.16.M88.4 R24, [R239+0xe100] ;  /* 0x00e10000ef18783b */ /* 0x000f620000000200 */
[----:B------:R-:W-:-:S02]  /*2800*/  FMUL.FTZ R80, R80, c[0x0][0x320] ;  /* 0x0000c80050507a20 */ /* 0x000fc40000410000 */
[----:B------:R-:W-:Y:S02]  /*2810*/  FMUL.FTZ R81, R81, c[0x0][0x320] ;  /* 0x0000c80051517a20 */ /* 0x000fe40000410000 */
[----:B------:R-:W-:Y:S02]  /*2820*/  FMUL.FTZ R82, R82, c[0x0][0x320] ;  /* 0x0000c80052527a20 */ /* 0x000fe40000410000 */
[----:B------:R-:W-:Y:S01]  /*2830*/  HMMA.16816.F32.BF16 R36, R184, R34, R36 ;  /* 0x00000022b824723c */ /* 0x000fe20000041824 */
[----:B------:R-:W3:Y:S01]  /*2840*/  LDSM.16.M88.4 R32, [R241+0x6800] ;  /* 0x00680000f120783b */ /* 0x000ee20000000200 */
[----:B------:R-:W-:Y:S01]  /*2850*/  FMUL.FTZ R83, R83, c[0x0][0x320] ;  /* 0x0000c80053537a20 */ /* 0x000fe20000410000 */
[----:B------:R-:W2:Y:S05]  /*2860*/  MUFU.TANH R80, R80 ;  /* 0x0000005000507308 */ /* 0x000eaa0000002400 */
[C---:B-1----:R-:W-:Y:S03]  /*2870*/  HMMA.16816.F32.BF16 R64, R188.reuse, R8, R64 ;  /* 0x00000008bc40723c */ /* 0x042fe60000041840 */
[----:B------:R-:W1:Y:S05]  /*2880*/  MUFU.TANH R81, R81 ;  /* 0x0000005100517308 */ /* 0x000e6a0000002400 */
[----:B------:R-:W-:Y:S01]  /*2890*/  HMMA.16816.F32.BF16 R44, R188, R10, R44 ;  /* 0x0000000abc2c723c */ /* 0x000fe2000004182c */
[----:B------:R-:W1:Y:S01]  /*28a0*/  LDSM.16.M88.4 R8, [R239+0xe900] ;  /* 0x00e90000ef08783b */ /* 0x000e620000000200 */
[----:B------:R-:W-:Y:S01]  /*28b0*/  FMUL.FTZ R76, R76, c[0x0][0x320] ;  /* 0x0000c8004c4c7a20 */ /* 0x000fe20000410000 */
[----:B------:R-:W1:Y:S01]  /*28c0*/  MUFU.TANH R82, R82 ;  /* 0x0000005200527308 */ /* 0x000e620000002400 */
[----:B------:R-:W-:-:S02]  /*28d0*/  FMUL.FTZ R77, R77, c[0x0][0x320] ;  /* 0x0000c8004d4d7a20 */ /* 0x000fc40000410000 */
[----:B------:R-:W-:Y:S02]  /*28e0*/  FMUL.FTZ R78, R78, c[0x0][0x320] ;  /* 0x0000c8004e4e7a20 */ /* 0x000fe40000410000 */
[C---:B--2---:R-:W-:Y:S01]  /*28f0*/  HMMA.16816.F32.BF16 R72, R192.reuse, R12, R72 ;  /* 0x0000000cc048723c */ /* 0x044fe20000041848 */
[----:B------:R-:W-:Y:S02]  /*2900*/  FMUL.FTZ R79, R79, c[0x0][0x320] ;  /* 0x0000c8004f4f7a20 */ /* 0x000fe40000410000 */
[----:B------:R-:W2:Y:S05]  /*2910*/  MUFU.TANH R83, R83 ;  /* 0x0000005300537308 */ /* 0x000eaa0000002400 */
[C---:B------:R-:W-:Y:S01]  /*2920*/  HMMA.16816.F32.BF16 R52, R192.reuse, R14, R52 ;  /* 0x0000000ec034723c */ /* 0x040fe20000041834 */
[----:B------:R-:W1:Y:S02]  /*2930*/  LDSM.16.M88.4 R12, [R228+0x6000] ;  /* 0x00600000e40c783b */ /* 0x000e640000000200 */
[----:B------:R-:W1:Y:S05]  /*2940*/  MUFU.TANH R76, R76 ;  /* 0x0000004c004c7308 */ /* 0x000e6a0000002400 */
[----:B-----5:R-:W-:Y:S03]  /*2950*/  HMMA.16816.F32.BF16 R64, R192, R24, R64 ;  /* 0x00000018c040723c */ /* 0x020fe60000041840 */
[----:B------:R-:W1:Y:S05]  /*2960*/  MUFU.TANH R77, R77 ;  /* 0x0000004d004d7308 */ /* 0x000e6a0000002400 */
[----:B---3--:R-:W-:Y:S03]  /*2970*/  HMMA.16816.F32.BF16 R92, R188, R32, R92 ;  /* 0x00000020bc5c723c */ /* 0x008fe6000004185c */
[----:B------:R-:W3:Y:S05]  /*2980*/  MUFU.TANH R78, R78 ;  /* 0x0000004e004e7308 */ /* 0x000eea0000002400 */
[----:B------:R-:W-:Y:S01]  /*2990*/  HMMA.16816.F32.BF16 R44, R192, R26, R44 ;  /* 0x0000001ac02c723c */ /* 0x000fe2000004182c */
[----:B------:R-:W5:Y:S02]  /*29a0*/  LDSM.16.M88.4 R24, [R242+0xf900] ;  /* 0x00f90000f218783b */ /* 0x000f640000000200 */
[----:B------:R-:W1:Y:S05]  /*29b0*/  MUFU.TANH R146, R79 ;  /* 0x0000004f00927308 */ /* 0x000e6a0000002400 */
[----:B------:R-:W-:Y:S08]  /*29c0*/  HMMA.16816.F32.BF16 R36, R188, R34, R36 ;  /* 0x00000022bc24723c */ /* 0x000ff00000041824 */
[----:B------:R-:W-:Y:S08]  /*29d0*/  HMMA.16816.F32.BF16 R72, R212, R20, R72 ;  /* 0x00000014d448723c */ /* 0x000ff00000041848 */
[----:B------:R-:W-:Y:S08]  /*29e0*/  HMMA.16816.F32.BF16 R100, R184, R16, R100 ;  /* 0x00000010b864723c */ /* 0x000ff00000041864 */
[----:B------:R-:W-:Y:S01]  /*29f0*/  HMMA.16816.F32.BF16 R52, R212, R22, R52 ;  /* 0x00000016d434723c */ /* 0x000fe20000041834 */
[----:B------:R-:W2:Y:S07]  /*2a00*/  LDSM.16.M88.4 R20, [R241+0x7000] ;  /* 0x00700000f114783b */ /* 0x000eae0000000200 */
[----:B------:R-:W-:Y:S01]  /*2a10*/  HMMA.16816.F32.BF16 R28, R184, R18, R28 ;  /* 0x00000012b81c723c */ /* 0x000fe2000004181c */
[----:B------:R-:W2:Y:S01]  /*2a20*/  LDSM.16.M88.4 R16, [R228+0x6800] ;  /* 0x00680000e410783b */ /* 0x000ea20000000200 */
[----:B------:R-:W-:-:S02]  /*2a30*/  FMUL.FTZ R72, R72, c[0x0][0x320] ;  /* 0x0000c80048487a20 */ /* 0x000fc40000410000 */
[----:B------:R-:W-:Y:S02]  /*2a40*/  FMUL.FTZ R32, R74, c[0x0][0x320] ;  /* 0x0000c8004a207a20 */ /* 0x000fe40000410000 */
[----:B------:R-:W-:Y:S02]  /*2a50*/  FMUL.FTZ R73, R73, c[0x0][0x320] ;  /* 0x0000c80049497a20 */ /* 0x000fe40000410000 */
[C---:B-1----:R-:W-:Y:S01]  /*2a60*/  HMMA.16816.F32.BF16 R92, R192.reuse, R8, R92 ;  /* 0x00000008c05c723c */ /* 0x042fe2000004185c */
[----:B------:R-:W-:Y:S01]  /*2a70*/  FMUL.FTZ R75, R75, c[0x0][0x320] ;  /* 0x0000c8004b4b7a20 */ /* 0x000fe20000410000 */
[----:B------:R-:W1:Y:S06]  /*2a80*/  MUFU.TANH R72, R72 ;  /* 0x0000004800487308 */ /* 0x000e6c0000002400 */
[----:B------:R-:W-:Y:S01]  /*2a90*/  HMMA.16816.F32.BF16 R36, R192, R10, R36 ;  /* 0x0000000ac024723c */ /* 0x000fe20000041824 */
[----:B------:R-:W1:Y:S01]  /*2aa0*/  LDSM.16.M88.4 R8, [R241+0x7800] ;  /* 0x00780000f108783b */ /* 0x000e620000000200 */
[----:B------:R-:W-:Y:S01]  /*2ab0*/  FMUL.FTZ R33, R53, c[0x0][0x320] ;  /* 0x0000c80035217a20 */ /* 0x000fe20000410000 */
[----:B------:R-:W1:Y:S01]  /*2ac0*/  MUFU.TANH R145, R73 ;  /* 0x0000004900917308 */ /* 0x000e620000002400 */
[----:B------:R-:W-:-:S02]  /*2ad0*/  FMUL.FTZ R52, R52, c[0x0][0x320] ;  /* 0x0000c80034347a20 */ /* 0x000fc40000410000 */
[----:B------:R-:W-:Y:S02]  /*2ae0*/  FMUL.FTZ R54, R54, c[0x0][0x320] ;  /* 0x0000c80036367a20 */ /* 0x000fe40000410000 */
[C---:B------:R-:W-:Y:S01]  /*2af0*/  HMMA.16816.F32.BF16 R64, R212.reuse, R12, R64 ;  /* 0x0000000cd440723c */ /* 0x040fe20000041840 */
[----:B------:R-:W-:Y:S02]  /*2b00*/  FMUL.FTZ R55, R55, c[0x0][0x320] ;  /* 0x0000c80037377a20 */ /* 0x000fe40000410000 */
[----:B------:R-:W1:Y:S05]  /*2b10*/  MUFU.TANH R32, R32 ;  /* 0x0000002000207308 */ /* 0x000e6a0000002400 */
[----:B------:R-:W-:Y:S01]  /*2b20*/  HMMA.16816.F32.BF16 R44, R212, R14, R44 ;  /* 0x0000000ed42c723c */ /* 0x000fe2000004182c */
[----:B------:R-:W1:Y:S02]  /*2b30*/  LDSM.16.M88.4 R12, [R239+0xf100] ;  /* 0x00f10000ef0c783b */ /* 0x000e640000000200 */
[----:B------:R-:W1:Y:S05]  /*2b40*/  MUFU.TANH R151, R75 ;  /* 0x0000004b00977308 */ /* 0x000e6a0000002400 */
[C---:B-----5:R-:W-:Y:S03]  /*2b50*/  HMMA.16816.F32.BF16 R68, R184.reuse, R24, R68 ;  /* 0x00000018b844723c */ /* 0x060fe60000041844 */
[----:B------:R-:W1:Y:S05]  /*2b60*/  MUFU.TANH R147, R52 ;  /* 0x0000003400937308 */ /* 0x000e6a0000002400 */
[----:B------:R-:W-:Y:S01]  /*2b70*/  HMMA.16816.F32.BF16 R56, R184, R26, R56 ;  /* 0x0000001ab838723c */ /* 0x000fe20000041838 */
[----:B------:R-:W-:-:S02]  /*2b80*/  FMUL.FTZ R65, R65, c[0x0][0x320] ;  /* 0x0000c80041417a20 */ /* 0x000fc40000410000 */
[----:B------:R-:W-:Y:S01]  /*2b90*/  FMUL.FTZ R67, R67, c[0x0][0x320] ;  /* 0x0000c80043437a20 */ /* 0x000fe20000410000 */
[----:B------:R-:W1:Y:S01]  /*2ba0*/  MUFU.TANH R33, R33 ;  /* 0x0000002100217308 */ /* 0x000e620000002400 */
[----:B------:R-:W-:Y:S02]  /*2bb0*/  FMUL.FTZ R219, R66, c[0x0][0x320] ;  /* 0x0000c80042db7a20 */ /* 0x000fe40000410000 */
[----:B------:R-:W-:Y:S01]  /*2bc0*/  FMUL.FTZ R64, R64, c[0x0][0x320] ;  /* 0x0000c80040407a20 */ /* 0x000fe20000410000 */
[----:B--2---:R-:W-:Y:S01]  /*2bd0*/  HMMA.16816.F32.BF16 R100, R188, R20, R100 ;  /* 0x00000014bc64723c */ /* 0x004fe20000041864 */
[----:B------:R-:W-:Y:S02]  /*2be0*/  FMUL.FTZ R44, R44, c[0x0][0x320] ;  /* 0x0000c8002c2c7a20 */ /* 0x000fe40000410000 */
[----:B------:R-:W-:Y:S01]  /*2bf0*/  FMUL.FTZ R45, R45, c[0x0][0x320] ;  /* 0x0000c8002d2d7a20 */ /* 0x000fe20000410000 */
[----:B------:R-:W2:Y:S01]  /*2c00*/  MUFU.TANH R134, R65 ;  /* 0x0000004100867308 */ /* 0x000ea20000002400 */
[----:B------:R-:W-:-:S02]  /*2c10*/  FMUL.FTZ R46, R46, c[0x0][0x320] ;  /* 0x0000c8002e2e7a20 */ /* 0x000fc40000410000 */
[----:B------:R-:W-:Y:S01]  /*2c20*/  FMUL.FTZ R47, R47, c[0x0][0x320] ;  /* 0x0000c8002f2f7a20 */ /* 0x000fe20000410000 */
[----:B------:R-:W-:Y:S04]  /*2c30*/  HMMA.16816.F32.BF16 R92, R212, R16, R92 ;  /* 0x00000010d45c723c */ /* 0x000fe8000004185c */
[----:B------:R5:W1:Y:S04]  /*2c40*/  MUFU.TANH R169, R67 ;  /* 0x0000004300a97308 */ /* 0x000a680000002400 */
[----:B------:R-:W-:Y:S01]  /*2c50*/  HMMA.16816.F32.BF16 R28, R188, R22, R28 ;  /* 0x00000016bc1c723c */ /* 0x000fe2000004181c */
[----:B------:R-:W-:Y:S03]  /*2c60*/  LDSM.16.M88.4 R20, [R228+0x7000] ;  /* 0x00700000e414783b */ /* 0x000fe60000000200 */
[----:B------:R2:W2:Y:S04]  /*2c70*/  MUFU.TANH R144, R54 ;  /* 0x0000003600907308 */ /* 0x0004a80000002400 */
[----:B------:R-:W-:Y:S01]  /*2c80*/  HMMA.16816.F32.BF16 R36, R212, R18, R36 ;  /* 0x00000012d424723c */ /* 0x000fe20000041824 */
[----:B------:R-:W2:Y:S03]  /*2c90*/  LDSM.16.M88.4 R16, [R239+0xf900] ;  /* 0x00f90000ef10783b */ /* 0x000ea60000000200 */
[----:B------:R2:W2:Y:S04]  /*2ca0*/  MUFU.TANH R142, R55 ;  /* 0x00000037008e7308 */ /* 0x0004a80000002400 */
[----:B-1----:R-:W-:Y:S01]  /*2cb0*/  HMMA.16816.F32.BF16 R68, R188, R8, R68 ;  /* 0x00000008bc44723c */ /* 0x002fe20000041844 */
[----:B------:R-:W-:-:S02]  /*2cc0*/  FMUL.FTZ R92, R92, c[0x0][0x320] ;  /* 0x0000c8005c5c7a20 */ /* 0x000fc40000410000 */
[----:B------:R-:W-:Y:S01]  /*2cd0*/  FMUL.FTZ R93, R93, c[0x0][0x320] ;  /* 0x0000c8005d5d7a20 */ /* 0x000fe20000410000 */
[----:B------:R1:W1:Y:S01]  /*2ce0*/  MUFU.TANH R140, R64 ;  /* 0x00000040008c7308 */ /* 0x0002620000002400 */
[----:B------:R-:W-:Y:S02]  /*2cf0*/  FMUL.FTZ R94, R94, c[0x0][0x320] ;  /* 0x0000c8005e5e7a20 */ /* 0x000fe40000410000 */
[----:B------:R-:W-:Y:S01]  /*2d00*/  FMUL.FTZ R95, R95, c[0x0][0x320] ;  /* 0x0000c8005f5f7a20 */ /* 0x000fe20000410000 */
[----:B------:R-:W-:Y:S04]  /*2d10*/  HMMA.16816.F32.BF16 R56, R188, R10, R56 ;  /* 0x0000000abc38723c */ /* 0x000fe80000041838 */
[----:B------:R-:W1:Y:S04]  /*2d20*/  MUFU.TANH R219, R219 ;  /* 0x000000db00db7308 */ /* 0x000e680000002400 */
[----:B------:R-:W-:Y:S01]  /*2d30*/  HMMA.16816.F32.BF16 R100, R192, R12, R100 ;  /* 0x0000000cc064723c */ /* 0x000fe20000041864 */
[----:B------:R-:W-:-:S02]  /*2d40*/  FMUL.FTZ R36, R36, c[0x0][0x320] ;  /* 0x0000c80024247a20 */ /* 0x000fc40000410000 */
[----:B------:R-:W-:Y:S01]  /*2d50*/  FMUL.FTZ R37, R37, c[0x0][0x320] ;  /* 0x0000c80025257a20 */ /* 0x000fe20000410000 */
[----:B------:R1:W1:Y:S01]  /*2d60*/  MUFU.TANH R167, R44 ;  /* 0x0000002c00a77308 */ /* 0x0002620000002400 */
[----:B------:R-:W-:Y:S02]  /*2d70*/  FMUL.FTZ R38, R38, c[0x0][0x320] ;  /* 0x0000c80026267a20 */ /* 0x000fe40000410000 */
[----:B------:R-:W-:Y:S01]  /*2d80*/  FMUL.FTZ R39, R39, c[0x0][0x320] ;  /* 0x0000c80027277a20 */ /* 0x000fe20000410000 */
[----:B------:R-:W-:Y:S01]  /*2d90*/  HMMA.16816.F32.BF16 R28, R192, R14, R28 ;  /* 0x0000000ec01c723c */ /* 0x000fe2000004181c */
[----:B------:R-:W1:Y:S01]  /*2da0*/  LDSM.16.M88.4 R12, [R228+0x7800] ;  /* 0x00780000e40c783b */ /* 0x000e620000000200 */
[----:B------:R-:W-:-:S04]  /*2db0*/  DEPBAR.LE SB0, 0x0 ;  /* 0x000080000000791a */ /* 0x000fc80000000000 */
[----:B------:R1:W1:Y:S02]  /*2dc0*/  MUFU.TANH R66, R45 ;  /* 0x0000002d00427308 */ /* 0x0002640000002400 */
[----:B------:R-:W-:Y:S06]  /*2dd0*/  HMMA.16816.F32.BF16 R84, R212, R62, R84 ;  /* 0x0000003ed454723c */ /* 0x000fec0000041854 */
[----:B------:R1:W1:Y:S02]  /*2de0*/  MUFU.TANH R217, R46 ;  /* 0x0000002e00d97308 */ /* 0x0002640000002400 */
[C---:B--2---:R-:W-:Y:S06]  /*2df0*/  HMMA.16816.F32.BF16 R68, R192.reuse, R16, R68 ;  /* 0x00000010c044723c */ /* 0x044fec0000041844 */
[----:B------:R2:W1:Y:S02]  /*2e00*/  MUFU.TANH R197, R47 ;  /* 0x0000002f00c57308 */ /* 0x0004640000002400 */
[----:B------:R-:W-:Y:S06]  /*2e10*/  HMMA.16816.F32.BF16 R56, R192, R18, R56 ;  /* 0x00000012c038723c */ /* 0x000fec0000041838 */
[----:B------:R2:W1:Y:S02]  /*2e20*/  MUFU.TANH R211, R92 ;  /* 0x0000005c00d37308 */ /* 0x0004640000002400 */
[----:B------:R-:W-:Y:S01]  /*2e30*/  HMMA.16816.F32.BF16 R100, R212, R20, R100 ;  /* 0x00000014d464723c */ /* 0x000fe20000041864 */
[----:B------:R-:W-:-:S02]  /*2e40*/  FMUL.FTZ R60, R84, c[0x0][0x320] ;  /* 0x0000c800543c7a20 */ /* 0x000fc40000410000 */
[----:B------:R-:W-:Y:S02]  /*2e50*/  FMUL.FTZ R61, R85, c[0x0][0x320] ;  /* 0x0000c800553d7a20 */ /* 0x000fe40000410000 */
[----:B------:R-:W-:Y:S01]  /*2e60*/  FMUL.FTZ R62, R86, c[0x0][0x320] ;  /* 0x0000c800563e7a20 */ /* 0x000fe20000410000 */
[----:B------:R2:W2:Y:S01]  /*2e70*/  MUFU.TANH R209, R93 ;  /* 0x0000005d00d17308 */ /* 0x0004a20000002400 */
[----:B------:R-:W-:Y:S01]  /*2e80*/  FMUL.FTZ R63, R87, c[0x0][0x320] ;  /* 0x0000c800573f7a20 */ /* 0x000fe20000410000 */
[C---:B------:R-:W-:Y:S06]  /*2e90*/  HMMA.16816.F32.BF16 R28, R212.reuse, R22, R28 ;  /* 0x00000016d41c723c */ /* 0x040fec000004181c */
[----:B------:R-:W2:Y:S02]  /*2ea0*/  MUFU.TANH R60, R60 ;  /* 0x0000003c003c7308 */ /* 0x000ea40000002400 */
[C---:B-1----:R-:W-:Y:S06]  /*2eb0*/  HMMA.16816.F32.BF16 R68, R212.reuse, R12, R68 ;  /* 0x0000000cd444723c */ /* 0x042fec0000041844 */
[----:B------:R-:W1:Y:S02]  /*2ec0*/  MUFU.TANH R61, R61 ;  /* 0x0000003d003d7308 */ /* 0x000e640000002400 */
[----:B------:R-:W-:Y:S01]  /*2ed0*/  HMMA.16816.F32.BF16 R56, R212, R14, R56 ;  /* 0x0000000ed438723c */ /* 0x000fe20000041838 */
[----:B------:R-:W-:-:S02]  /*2ee0*/  FMUL.FTZ R100, R100, c[0x0][0x320] ;  /* 0x0000c80064647a20 */ /* 0x000fc40000410000 */
[----:B------:R-:W-:Y:S02]  /*2ef0*/  FMUL.FTZ R101, R101, c[0x0][0x320] ;  /* 0x0000c80065657a20 */ /* 0x000fe40000410000 */
[----:B------:R-:W-:Y:S01]  /*2f00*/  FMUL.FTZ R102, R102, c[0x0][0x320] ;  /* 0x0000c80066667a20 */ /* 0x000fe20000410000 */
[----:B------:R-:W1:Y:S01]  /*2f10*/  MUFU.TANH R62, R62 ;  /* 0x0000003e003e7308 */ /* 0x000e620000002400 */
[----:B------:R-:W-:Y:S02]  /*2f20*/  FMUL.FTZ R103, R103, c[0x0][0x320] ;  /* 0x0000c80067677a20 */ /* 0x000fe40000410000 */
[----:B------:R-:W-:Y:S02]  /*2f30*/  FMUL.FTZ R28, R28, c[0x0][0x320] ;  /* 0x0000c8001c1c7a20 */ /* 0x000fe40000410000 */
[----:B------:R-:W-:Y:S02]  /*2f40*/  FMUL.FTZ R29, R29, c[0x0][0x320] ;  /* 0x0000c8001d1d7a20 */ /* 0x000fe40000410000 */
[----:B------:R-:W-:Y:S01]  /*2f50*/  FMUL.FTZ R30, R30, c[0x0][0x320] ;  /* 0x0000c8001e1e7a20 */ /* 0x000fe20000410000 */
[----:B------:R-:W1:Y:S01]  /*2f60*/  MUFU.TANH R63, R63 ;  /* 0x0000003f003f7308 */ /* 0x000e620000002400 */
[----:B------:R-:W-:-:S02]  /*2f70*/  FMUL.FTZ R31, R31, c[0x0][0x320] ;  /* 0x0000c8001f1f7a20 */ /* 0x000fc40000410000 */
[----:B-----5:R-:W-:Y:S02]  /*2f80*/  FMUL.FTZ R67, R70, c[0x0][0x320] ;  /* 0x0000c80046437a20 */ /* 0x020fe40000410000 */
[----:B------:R-:W-:Y:S02]  /*2f90*/  FMUL.FTZ R65, R71, c[0x0][0x320] ;  /* 0x0000c80047417a20 */ /* 0x000fe40000410000 */
[----:B------:R-:W-:Y:S01]  /*2fa0*/  FMUL.FTZ R68, R68, c[0x0][0x320] ;  /* 0x0000c80044447a20 */ /* 0x000fe20000410000 */
[----:B------:R1:W1:Y:S01]  /*2fb0*/  MUFU.TANH R203, R94 ;  /* 0x0000005e00cb7308 */ /* 0x0002620000002400 */
[----:B------:R-:W-:Y:S02]  /*2fc0*/  FMUL.FTZ R69, R69, c[0x0][0x320] ;  /* 0x0000c80045457a20 */ /* 0x000fe40000410000 */
[----:B------:R-:W-:Y:S02]  /*2fd0*/  FMUL.FTZ R10, R58, c[0x0][0x320] ;  /* 0x0000c8003a0a7a20 */ /* 0x000fe40000410000 */
[----:B------:R-:W-:-:S02]  /*2fe0*/  FMUL.FTZ R8, R59, c[0x0][0x320] ;  /* 0x0000c8003b087a20 */ /* 0x000fc40000410000 */
[----:B------:R-:W-:Y:S01]  /*2ff0*/  FMUL.FTZ R56, R56, c[0x0][0x320] ;  /* 0x0000c80038387a20 */ /* 0x000fe20000410000 */
[----:B------:R1:W1:Y:S01]  /*3000*/  MUFU.TANH R201, R95 ;  /* 0x0000005f00c97308 */ /* 0x0002620000002400 */
[----:B------:R-:W-:-:S07]  /*3010*/  FMUL.FTZ R57, R57, c[0x0][0x320] ;  /* 0x0000c80039397a20 */ /* 0x000fce0000410000 */
[----:B------:R1:W1:Y:S08]  /*3020*/  MUFU.TANH R207, R36 ;  /* 0x0000002400cf7308 */ /* 0x0002700000002400 */
        /* <DEDUP_REMOVED lines=13> */
[----:B------:R-:W1:Y:S08]  /*3100*/  MUFU.TANH R67, R67 ;  /* 0x0000004300437308 */ /* 0x000e700000002400 */
[----:B------:R-:W1:Y:S08]  /*3110*/  MUFU.TANH R65, R65 ;  /* 0x0000004100417308 */ /* 0x000e700000002400 */
[----:B------:R1:W1:Y:S08]  /*3120*/  MUFU.TANH R135, R56 ;  /* 0x0000003800877308 */ /* 0x0002700000002400 */
[----:B------:R1:W1:Y:S08]  /*3130*/  MUFU.TANH R133, R57 ;  /* 0x0000003900857308 */ /* 0x0002700000002400 */
[----:B------:R-:W1:Y:S08]  /*3140*/  MUFU.TANH R10, R10 ;  /* 0x0000000a000a7308 */ /* 0x000e700000002400 */
[----:B------:R-:W1:Y:S01]  /*3150*/  MUFU.TANH R8, R8 ;  /* 0x0000000800087308 */ /* 0x000e620000002400 */
[----:B------:R-:W-:Y:S06]  /*3160*/  BAR.SYNC.DEFER_BLOCKING 0x0 ;  /* 0x0000000000007b1d */ /* 0x000fec0000010000 */
[----:B------:R-:W-:Y:S05]  /*3170*/  @!P1 BRA `(.L_x_23) ;  /* 0x0000025000009947 */ /* 0x000fea0003800000 */
[----:B--234-:R-:W-:-:S04]  /*3180*/  ULEA.HI.SX32 UR5, UR18, 0xfffffffe, 0x19 ;  /* 0xfffffffe12057891 */ /* 0x01cfc8000f8fca3f */
        /* <DEDUP_REMOVED lines=13> */
[----:B------:R-:W-:Y:S02]  /*3260*/  IADD3 R20, P4, P2, R20, 0x80, R24 ;  /* 0x0000008014147810 */ /* 0x000fe40007a9e018 */
[----:B------:R-:W-:Y:S01]  /*3270*/  IADD3 R22, P5, R24, UR5, RZ ;  /* 0x0000000518167c10 */ /* 0x000fe2000ffbe0ff */
[----:B------:R-:W-:Y:S01]  /*3280*/  @!PT LDS RZ, [RZ] ;  /* 0x00000000fffff984 */ /* 0x000fe20000000800 */
[----:B------:R-:W-:Y:S01]  /*3290*/  @!PT LDS RZ, [RZ] ;  /* 0x00000000fffff984 */ /* 0x000fe20000000800 */
[----:B------:R-:W-:Y:S01]  /*32a0*/  @!PT LDS RZ, [RZ] ;  /* 0x00000000fffff984 */ /* 0x000fe20000000800 */
[----:B------:R2:W-:Y:S01]  /*32b0*/  LDGSTS.E.BYPASS.LTC128B.128 [R243+0x8100], [R24.64], !P3 ;  /* 0x0810000018f37fae */ /* 0x0005e2000d901d50 */
[----:B------:R-:W-:Y:S02]  /*32c0*/  IADD3.X R21, RZ, UR6, R25, P4, P2 ;  /* 0x00000006ff157c10 */ /* 0x000fe4000a7e4419 */
[----:B------:R-:W-:Y:S01]  /*32d0*/  IADD3.X R23, R25, UR6, RZ, P5, !PT ;  /* 0x0000000619177c10 */ /* 0x000fe2000affe4ff */
[----:B------:R2:W-:Y:S01]  /*32e0*/  LDGSTS.E.BYPASS.LTC128B.128 [R243+0xc100], [R24.64+0x80], !P0 ;  /* 0x0c10008018f37fae */ /* 0x0005e2000c101d50 */
[----:B------:R-:W-:-:S02]  /*32f0*/  IADD3 R18, P2, R22, UR5, RZ ;  /* 0x0000000516127c10 */ /* 0x000fc4000ff5e0ff */
[----:B------:R-:W-:Y:S01]  /*3300*/  IADD3 R16, P5, R22, UR7, RZ ;  /* 0x0000000716107c10 */ /* 0x000fe2000ffbe0ff */
[----:B------:R2:W-:Y:S01]  /*3310*/  LDGSTS.E.BYPASS.LTC128B.128 [R243+0x9100], [R22.64], !P3 ;  /* 0x0910000016f37fae */ /* 0x0005e2000d901d50 */
[C---:B------:R-:W-:Y:S02]  /*3320*/  IADD3.X R19, R23.reuse, UR6, RZ, P2, !PT ;  /* 0x0000000617137c10 */ /* 0x040fe400097fe4ff */
[C---:B------:R-:W-:Y:S01]  /*3330*/  IADD3 R14, P4, R18.reuse, UR5, RZ ;  /* 0x00000005120e7c10 */ /* 0x040fe2000ff9e0ff */
[----:B------:R2:W-:Y:S01]  /*3340*/  LDGSTS.E.BYPASS.LTC128B.128 [R243+0xd100], [R20.64], !P0 ;  /* 0x0d10000014f37fae */ /* 0x0005e2000c101d50 */
[----:B------:R-:W-:Y:S02]  /*3350*/  IADD3 R12, P2, R18, UR7, RZ ;  /* 0x00000007120c7c10 */ /* 0x000fe4000ff5e0ff */
[----:B------:R-:W-:Y:S01]  /*3360*/  IADD3.X R17, R23, UR4, RZ, P5, !PT ;  /* 0x0000000417117c10 */ /* 0x000fe2000affe4ff */
[----:B------:R2:W-:Y:S01]  /*3370*/  LDGSTS.E.BYPASS.LTC128B.128 [R243+0xa100], [R18.64], !P3 ;  /* 0x0a10000012f37fae */ /* 0x0005e2000d901d50 */
[----:B------:R-:W-:-:S02]  /*3380*/  IADD3.X R15, R19, UR6, RZ, P4, !PT ;  /* 0x00000006130f7c10 */ /* 0x000fc4000a7fe4ff */
[----:B------:R-:W-:Y:S01]  /*3390*/  IADD3.X R13, R19, UR4, RZ, P2, !PT ;  /* 0x00000004130d7c10 */ /* 0x000fe200097fe4ff */
[----:B------:R2:W-:Y:S04]  /*33a0*/  LDGSTS.E.BYPASS.LTC128B.128 [R243+0xe100], [R16.64], !P0 ;  /* 0x0e10000010f37fae */ /* 0x0005e8000c101d50 */
[----:B------:R2:W-:Y:S04]  /*33b0*/  LDGSTS.E.BYPASS.LTC128B.128 [R243+0xb100], [R14.64], !P3 ;  /* 0x0b1000000ef37fae */ /* 0x0005e8000d901d50 */
[----:B------:R2:W-:Y:S02]  /*33c0*/  LDGSTS.E.BYPASS.LTC128B.128 [R243+0xf100], [R12.64], !P0 ;  /* 0x0f1000000cf37fae */ /* 0x0005e4000c101d50 */
.L_x_23:
[----:B--234-:R-:W-:Y:S01]  /*33d0*/  LOP3.LUT R113, R113, 0xffffffe0, RZ, 0xc0, !PT ;  /* 0xffffffe071717812 */ /* 0x01cfe200078ec0ff */
[----:B------:R-:W-:Y:S01]  /*33e0*/  IMAD.MOV.U32 R12, RZ, RZ, -0x2 ;  /* 0xfffffffeff0c7424 */ /* 0x000fe200078e00ff */
[----:B------:R-:W0:Y:S01]  /*33f0*/  LDGDEPBAR ;  /* 0x00000000000079af */ /* 0x000e220000000000 */
[----:B------:R-:W-:-:S02]  /*3400*/  IMAD.SHL.U32 R240, R0, 0x2, RZ ;  /* 0x0000000200f07824 */ /* 0x000fc400078e00ff */
[----:B------:R-:W-:Y:S02]  /*3410*/  IMAD.IADD R112, R112, 0x1, -R113 ;  /* 0x0000000170707824 */ /* 0x000fe400078e0a71 */
[--C-:B------:R-:W-:Y:S01]  /*3420*/  IMAD R238, R7, 0x2, R240.reuse ;  /* 0x0000000207ee7824 */ /* 0x100fe200078e02f0 */
[----:B------:R-:W-:Y:S01]  /*3430*/  LDSM.16.MT88.4 R124, [R240+0x100] ;  /* 0x00010000f07c783b */ /* 0x000fe20000004200 */
[C---:B------:R-:W-:Y:S01]  /*3440*/  IMAD R237, R5.reuse, 0x2, R240 ;  /* 0x0000000205ed7824 */ /* 0x040fe200078e02f0 */
[----:B------:R-:W-:Y:S01]  /*3450*/  SHF.R.S32.HI R9, RZ, 0x1f, R112 ;  /* 0x0000001fff097819 */ /* 0x000fe20000011470 */
[----:B------:R-:W-:Y:S01]  /*3460*/  IMAD R236, R5, 0x2, R238 ;  /* 0x0000000205ec7824 */ /* 0x000fe200078e02ee */
[----:B------:R-:W-:Y:S02]  /*3470*/  LDSM.16.MT88.4 R116, [R238+0x100] ;  /* 0x00010000ee74783b */ /* 0x000fe40000004200 */
[----:B------:R-:W-:Y:S02]  /*3480*/  LEA.HI R9, R9, R112, RZ, 0x2 ;  /* 0x0000007009097211 */ /* 0x000fe400078f10ff */
[----:B-1----:R-:W-:Y:S02]  /*3490*/  LDSM.16.MT88.4 R100, [R236+0x100] ;  /* 0x00010000ec64783b */ /* 0x002fe40000004200 */
[----:B------:R-:W-:-:S02]  /*34a0*/  LOP3.LUT R9, R9, 0x7ffffffc, RZ, 0xc0, !PT ;  /* 0x7ffffffc09097812 */ /* 0x000fc400078ec0ff */
[----:B------:R-:W-:Y:S03]  /*34b0*/  LDSM.16.MT88.4 R108, [R237+0x100] ;  /* 0x00010000ed6c783b */ /* 0x000fe60000004200 */
[----:B------:R-:W-:Y:S01]  /*34c0*/  IMAD.IADD R9, R112, 0x1, -R9 ;  /* 0x0000000170097824 */ /* 0x000fe200078e0a09 */
[----:B------:R-:W-:Y:S03]  /*34d0*/  LDSM.16.MT88.4 R92, [R240+0x4100] ;  /* 0x00410000f05c783b */ /* 0x000fe60000004200 */
[----:B------:R-:W-:Y:S01]  /*34e0*/  IMAD R12, R9, R12, UR15 ;  /* 0x0000000f090c7e24 */ /* 0x000fe2000f8e020c */
[----:B------:R-:W-:Y:S04]  /*34f0*/  LDSM.16.MT88.4 R84, [R238+0x4100] ;  /* 0x00410000ee54783b */ /* 0x000fe80000004200 */
[----:B------:R-:W-:-:S02]  /*3500*/  ISETP.GT.AND P6, PT, R12, RZ, PT ;  /* 0x000000ff0c00720c */ /* 0x000fc40003fc4270 */
[C---:B------:R-:W-:Y:S02]  /*3510*/  ISETP.GT.AND P5, PT, R12.reuse, 0x1, PT ;  /* 0x000000010c00780c */ /* 0x040fe40003fa4270 */
[----:B------:R-:W-:Y:S02]  /*3520*/  ISETP.GT.AND P4, PT, R12, 0x8, PT ;  /* 0x000000080c00780c */ /* 0x000fe40003f84270 */
[----:B------:R-:W-:Y:S02]  /*3530*/  FSEL R27, R2, -INF , P6 ;  /* 0xff800000021b7808 */ /* 0x000fe40003000000 */
        /* <DEDUP_REMOVED lines=9> */
[----:B------:R-:W-:Y:S02]  /*35d0*/  ISETP.GT.AND P5, PT, R12, 0x11, PT ;  /* 0x000000110c00780c */ /* 0x000fe40003fa4270 */
[----:B------:R-:W-:Y:S02]  /*35e0*/  FSEL R21, R48, -INF , P6 ;  /* 0xff80000030157808 */ /* 0x000fe40003000000 */
[----:B------:R-:W-:Y:S02]  /*35f0*/  FMNMX.FTZ R6, R45, R6, !PT ;  /* 0x000000062d067209 */ /* 0x000fe40007810000 */
[----:B------:R-:W-:Y:S02]  /*3600*/  FSEL R23, R42, -INF , P4 ;  /* 0xff8000002a177808 */ /* 0x000fe40002000000 */
[----:B------:R-:W-:Y:S02]  /*3610*/  ISETP.GT.AND P4, PT, R12, 0x18, PT ;  /* 0x000000180c00780c */ /* 0x000fe40003f84270 */
[----:B------:R-:W-:-:S02]  /*3620*/  FSEL R49, R49, -INF , P5 ;  /* 0xff80000031317808 */ /* 0x000fc40002800000 */
[----:B------:R-:W-:Y:S02]  /*3630*/  FMNMX.FTZ R6, R21, R6, !PT ;  /* 0x0000000615067209 */ /* 0x000fe40007810000 */
[----:B------:R-:W-:Y:S02]  /*3640*/  FSEL R43, R43, -INF , P2 ;  /* 0xff8000002b2b7808 */ /* 0x000fe40001000000 */
[----:B------:R-:W-:Y:S02]  /*3650*/  ISETP.GT.AND P2, PT, R12, 0x19, PT ;  /* 0x000000190c00780c */ /* 0x000fe40003f44270 */
[----:B------:R-:W-:Y:S02]  /*3660*/  FSEL R19, R60, -INF , P4 ;  /* 0xff8000003c137808 */ /* 0x000fe40002000000 */
[----:B------:R-:W-:Y:S02]  /*3670*/  FMNMX.FTZ R6, R49, R6, !PT ;  /* 0x0000000631067209 */ /* 0x000fe40007810000 */
[----:B------:R-:W-:-:S02]  /*3680*/  FSEL R15, R50, -INF , P6 ;  /* 0xff800000320f7808 */ /* 0x000fc40003000000 */
[C---:B------:R-:W-:Y:S02]  /*3690*/  ISETP.GT.AND P6, PT, R12.reuse, 0x20, PT ;  /* 0x000000200c00780c */ /* 0x040fe40003fc4270 */
[----:B------:R-:W-:Y:S02]  /*36a0*/  FSEL R17, R61, -INF , P2 ;  /* 0xff8000003d117808 */ /* 0x000fe40001000000 */
[----:B------:R-:W-:Y:S02]  /*36b0*/  FMNMX.FTZ R6, R19, R6, !PT ;  /* 0x0000000613067209 */ /* 0x000fe40007810000 */
[----:B------:R-:W-:Y:S02]  /*36c0*/  FSEL R13, R51, -INF , P5 ;  /* 0xff800000330d7808 */ /* 0x000fe40002800000 */
[----:B------:R-:W-:Y:S02]  /*36d0*/  ISETP.GT.AND P5, PT, R12, 0x21, PT ;  /* 0x000000210c00780c */ /* 0x000fe40003fa4270 */
[----:B------:R-:W-:-:S02]  /*36e0*/  FSEL R41, R80, -INF , P6 ;  /* 0xff80000050297808 */ /* 0x000fc40003000000 */
[----:B------:R-:W-:Y:S02]  /*36f0*/  FMNMX.FTZ R6, R17, R6, !PT ;  /* 0x0000000611067209 */ /* 0x000fe40007810000 */
[----:B------:R-:W-:Y:S02]  /*3700*/  FSEL R9, R63, -INF , P2 ;  /* 0xff8000003f097808 */ /* 0x000fe40001000000 */
[----:B------:R-:W-:Y:S02]  /*3710*/  FMNMX.FTZ R14, R4, R25, !PT ;  /* 0x00000019040e7209 */ /* 0x000fe40007810000 */
[----:B------:R-:W-:Y:S02]  /*3720*/  ISETP.GT.AND P2, PT, R12, 0x29, PT ;  /* 0x000000290c00780c */ /* 0x000fe40003f44270 */
[----:B------:R-:W-:Y:S02]  /*3730*/  FSEL R11, R62, -INF , P4 ;  /* 0xff8000003e0b7808 */ /* 0x000fe40002000000 */
[----:B------:R-:W-:-:S02]  /*3740*/  ISETP.GT.AND P4, PT, R12, 0x28, PT ;  /* 0x000000280c00780c */ /* 0x000fc40003f84270 */
[----:B------:R-:W-:Y:S02]  /*3750*/  FSEL R31, R81, -INF , P5 ;  /* 0xff800000511f7808 */ /* 0x000fe40002800000 */
[----:B------:R-:W-:Y:S02]  /*3760*/  FMNMX.FTZ R6, R41, R6, !PT ;  /* 0x0000000629067209 */ /* 0x000fe40007810000 */
[----:B------:R-:W-:Y:S02]  /*3770*/  FMNMX.FTZ R14, R23, R14, !PT ;  /* 0x0000000e170e7209 */ /* 0x000fe40007810000 */
[----:B------:R-:W-:Y:S02]  /*3780*/  FSEL R146, R146, -INF , P2 ;  /* 0xff80000092927808 */ /* 0x000fe40001000000 */
        /* <DEDUP_REMOVED lines=16> */
[----:B------:R-:W-:Y:S01]  /*3890*/  ISETP.GT.AND P4, PT, R12, 0x38, PT ;  /* 0x000000380c00780c */ /* 0x000fe20003f84270 */
[----:B------:R-:W-:Y:S01]  /*38a0*/  LDSM.16.MT88.4 R76, [R237+0x4100] ;  /* 0x00410000ed4c783b */ /* 0x000fe20000004200 */
[----:B------:R-:W-:Y:S02]  /*38b0*/  FSEL R145, R145, -INF , P5 ;  /* 0xff80000091917808 */ /* 0x000fe40002800000 */
[----:B------:R-:W-:Y:S02]  /*38c0*/  FMNMX.FTZ R6, R60, R33, !PT ;  /* 0x000000213c067209 */ /* 0x000fe40007810000 */
[----:B------:R-:W-:-:S02]  /*38d0*/  FMNMX.FTZ R14, R11, R14, !PT ;  /* 0x0000000e0b0e7209 */ /* 0x000fc40007810000 */
[----:B------:R-:W-:Y:S02]  /*38e0*/  FSEL R147, R147, -INF , P4 ;  /* 0xff80000093937808 */ /* 0x000fe40002000000 */
[----:B------:R-:W-:Y:S02]  /*38f0*/  FMNMX.FTZ R6, R145, R6, !PT ;  /* 0x0000000691067209 */ /* 0x000fe40007810000 */
[----:B------:R-:W-:Y:S02]  /*3900*/  FMNMX.FTZ R14, R9, R14, !PT ;  /* 0x0000000e090e7209 */ /* 0x000fe40007810000 */
[----:B------:R-:W-:Y:S02]  /*3910*/  FSEL R64, R32, -INF , P6 ;  /* 0xff80000020407808 */ /* 0x000fe40003000000 */
[----:B------:R-:W-:Y:S02]  /*3920*/  ISETP.GT.AND P6, PT, R12, 0x40, PT ;  /* 0x000000400c00780c */ /* 0x000fe40003fc4270 */
        /* <DEDUP_REMOVED lines=43> */
[C---:B------:R-:W-:Y:S02]  /*3be0*/  ISETP.GT.AND P5, PT, R12.reuse, 0x61, PT ;  /* 0x000000610c00780c */ /* 0x040fe40003fa4270 */
        /* <DEDUP_REMOVED lines=34> */
[----:B------:R-:W-:-:S02]  /*3e10*/  FMNMX.FTZ R6, R135, R6, !PT ;  /* 0x0000000687067209 */ /* 0x000fc40007810000 */
[----:B------:R-:W-:Y:S02]  /*3e20*/  FMNMX.FTZ R12, R157, R14, !PT ;  /* 0x0000000e9d0c7209 */ /* 0x000fe40007810000 */
[----:B------:R-:W-:Y:S02]  /*3e30*/  FMNMX.FTZ R33, R133, R6, !PT ;  /* 0x0000000685217209 */ /* 0x000fe40007810000 */
[----:B------:R-:W-:Y:S02]  /*3e40*/  FMNMX.FTZ R12, R155, R12, !PT ;  /* 0x0000000c9b0c7209 */ /* 0x000fe40007810000 */
[----:B------:R-:W-:Y:S01]  /*3e50*/  FSEL R67, R67, -INF , P6 ;  /* 0xff80000043437808 */ /* 0x000fe20003000000 */
[----:B------:R-:W1:Y:S01]  /*3e60*/  SHFL.BFLY PT, R6, R33, 0x2, 0x1f ;  /* 0x0c401f0021067f89 */ /* 0x000e6200000e0000 */
[----:B------:R-:W-:Y:S02]  /*3e70*/  FMNMX.FTZ R12, R153, R12, !PT ;  /* 0x0000000c990c7209 */ /* 0x000fe40007810000 */
[----:B------:R-:W-:-:S02]  /*3e80*/  FSEL R65, R65, -INF , P5 ;  /* 0xff80000041417808 */ /* 0x000fc40002800000 */
[----:B------:R-:W-:Y:S02]  /*3e90*/  FMNMX.FTZ R12, R149, R12, !PT ;  /* 0x0000000c950c7209 */ /* 0x000fe40007810000 */
[----:B------:R-:W-:Y:S02]  /*3ea0*/  FSEL R63, R10, -INF , P4 ;  /* 0xff8000000a3f7808 */ /* 0x000fe40002000000 */
[----:B------:R-:W-:Y:S02]  /*3eb0*/  FMNMX.FTZ R12, R67, R12, !PT ;  /* 0x0000000c430c7209 */ /* 0x000fe40007810000 */
[----:B------:R-:W-:Y:S02]  /*3ec0*/  FSEL R61, R8, -INF , P2 ;  /* 0xff800000083d7808 */ /* 0x000fe40001000000 */
[----:B------:R-:W-:-:S04]  /*3ed0*/  FMNMX.FTZ R10, R65, R12, !PT ;  /* 0x0000000c410a7209 */ /* 0x000fc80007810000 */
        /* <DEDUP_REMOVED lines=13> */
[--C-:B------:R-:W-:Y:S02]  /*3fb0*/  FFMA.FTZ R55, R35, c[0x0][0x2d0], -R58.reuse ;  /* 0x0000b40023377a23 */ /* 0x100fe4000001083a */
[--C-:B------:R-:W-:Y:S01]  /*3fc0*/  FFMA.FTZ R48, R45, c[0x0][0x2d0], -R58.reuse ;  /* 0x0000b4002d307a23 */ /* 0x100fe2000001083a */
[----:B------:R-:W-:Y:S01]  /*3fd0*/  MUFU.EX2 R52, R52 ;  /* 0x0000003400347308 */ /* 0x000fe20000000800 */
[--C-:B------:R-:W-:Y:S01]  /*3fe0*/  FFMA.FTZ R46, R49, c[0x0][0x2d0], -R58.reuse ;  /* 0x0000b400312e7a23 */ /* 0x100fe2000001083a */
[----:B-1----:R-:W-:Y:S01]  /*3ff0*/  FMNMX.FTZ R3, R33, R6, !PT ;  /* 0x0000000621037209 */ /* 0x002fe20007810000 */
[--C-:B------:R-:W-:Y:S01]  /*4000*/  FFMA.FTZ R53, R21, c[0x0][0x2d0], -R58.reuse ;  /* 0x0000b40015357a23 */ /* 0x100fe2000001083a */
[----:B------:R-:W-:Y:S01]  /*4010*/  LDSM.16.MT88.4 R32, [R238+0x4900] ;  /* 0x00490000ee20783b */ /* 0x000fe20000004200 */
[--C-:B------:R-:W-:Y:S01]  /*4020*/  FFMA.FTZ R49, R19, c[0x0][0x2d0], -R58.reuse ;  /* 0x0000b40013317a23 */ /* 0x100fe2000001083a */
[C---:B------:R-:W-:Y:S01]  /*4030*/  FSETP.NEU.FTZ.AND P2, PT, R3.reuse, -INF , PT ;  /* 0xff8000000300780b */ /* 0x040fe20003f5d000 */
[----:B------:R-:W-:Y:S01]  /*4040*/  FMUL.FTZ R56, R3, c[0x0][0x2d0] ;  /* 0x0000b40003387a20 */ /* 0x000fe20000410000 */
[----:B------:R-:W1:Y:S01]  /*4050*/  MUFU.EX2 R57, R57 ;  /* 0x0000003900397308 */ /* 0x000e620000000800 */
[----:B------:R-:W-:-:S02]  /*4060*/  FFMA.FTZ R42, R17, c[0x0][0x2d0], -R58 ;  /* 0x0000b400112a7a23 */ /* 0x000fc4000001083a */
[----:B------:R-:W-:Y:S01]  /*4070*/  LDSM.16.MT88.4 R16, [R237+0x900] ;  /* 0x00090000ed10783b */ /* 0x000fe20000004200 */
[----:B------:R-:W-:Y:S01]  /*4080*/  FSEL R56, R56, RZ, P2 ;  /* 0x000000ff38387208 */ /* 0x000fe20001000000 */
[--C-:B------:R-:W-:Y:S02]  /*4090*/  FFMA.FTZ R45, R41, c[0x0][0x2d0], -R58.reuse ;  /* 0x0000b400292d7a23 */ /* 0x100fe4000001083a */
[----:B------:R-:W-:Y:S01]  /*40a0*/  FFMA.FTZ R38, R31, c[0x0][0x2d0], -R58 ;  /* 0x0000b4001f267a23 */ /* 0x000fe2000001083a */
[----:B------:R-:W-:Y:S01]  /*40b0*/  MUFU.EX2 R55, R55 ;  /* 0x0000003700377308 */ /* 0x000fe20000000800 */
[--C-:B------:R-:W-:Y:S02]  /*40c0*/  FFMA.FTZ R59, R4, c[0x0][0x2d0], -R56.reuse ;  /* 0x0000b400043b7a23 */ /* 0x100fe40000010838 */
[--C-:B------:R-:W-:Y:S01]  /*40d0*/  FFMA.FTZ R54, R25, c[0x0][0x2d0], -R56.reuse ;  /* 0x0000b40019367a23 */ /* 0x100fe20000010838 */
[----:B------:R-:W2:Y:S01]  /*40e0*/  LDSM.16.MT88.4 R4, [R236+0x4100] ;  /* 0x00410000ec04783b */ /* 0x000ea20000004200 */
[----:B------:R-:W-:-:S02]  /*40f0*/  FFMA.FTZ R51, R23, c[0x0][0x2d0], -R56 ;  /* 0x0000b40017337a23 */ /* 0x000fc40000010838 */
[--C-:B------:R-:W-:Y:S01]  /*4100*/  FFMA.FTZ R50, R43, c[0x0][0x2d0], -R56.reuse ;  /* 0x0000b4002b327a23 */ /* 0x100fe20000010838 */
[----:B------:R-:W3:Y:S01]  /*4110*/  MUFU.EX2 R48, R48 ;  /* 0x0000003000307308 */ /* 0x000ee20000000800 */
[--C-:B------:R-:W-:Y:S01]  /*4120*/  FFMA.FTZ R47, R15, c[0x0][0x2d0], -R56.reuse ;  /* 0x0000b4000f2f7a23 */ /* 0x100fe20000010838 */
[----:B-1----:R-:W-:Y:S01]  /*4130*/  F2FP.BF16.PACK_AB R68, R52, R57 ;  /* 0x000000393444723e */ /* 0x002fe200000010ff */
[--C-:B------:R-:W-:Y:S01]  /*4140*/  FFMA.FTZ R44, R13, c[0x0][0x2d0], -R56.reuse ;  /* 0x0000b4000d2c7a23 */ /* 0x100fe20000010838 */
[----:B------:R-:W-:Y:S01]  /*4150*/  LDSM.16.MT88.4 R24, [R240+0x900] ;  /* 0x00090000f018783b */ /* 0x000fe20000004200 */
[--C-:B------:R-:W-:Y:S02]  /*4160*/  FFMA.FTZ R43, R11, c[0x0][0x2d0], -R56.reuse ;  /* 0x0000b4000b2b7a23 */ /* 0x100fe40000010838 */
[----:B------:R-:W-:Y:S01]  /*4170*/  FFMA.FTZ R40, R9, c[0x0][0x2d0], -R56 ;  /* 0x0000b40009287a23 */ /* 0x000fe20000010838 */
[----:B------:R-:W-:Y:S01]  /*4180*/  MUFU.EX2 R59, R59 ;  /* 0x0000003b003b7308 */ /* 0x000fe20000000800 */
[----:B------:R-:W1:Y:S01]  /*4190*/  LDSM.16.MT88.4 R12, [R236+0x900] ;  /* 0x00090000ec0c783b */ /* 0x000e620000004200 */
[----:B------:R-:W-:-:S02]  /*41a0*/  FFMA.FTZ R41, R29, c[0x0][0x2d0], -R58 ;  /* 0x0000b4001d297a23 */ /* 0x000fc4000001083a */
[----:B------:R-:W-:Y:S01]  /*41b0*/  FFMA.FTZ R2, R2, c[0x0][0x2d0], -R58 ;  /* 0x0000b40002027a23 */ /* 0x000fe2000001083a */
[----:B------:R-:W4:Y:S01]  /*41c0*/  LDSM.16.MT88.4 R8, [R240+0x4900] ;  /* 0x00490000f008783b */ /* 0x000f220000004200 */
[--C-:B------:R-:W-:Y:S02]  /*41d0*/  FFMA.FTZ R39, R39, c[0x0][0x2d0], -R56.reuse ;  /* 0x0000b40027277a23 */ /* 0x100fe40000010838 */
[----:B------:R-:W5:Y:S01]  /*41e0*/  MUFU.EX2 R54, R54 ;  /* 0x0000003600367308 */ /* 0x000f620000000800 */
[----:B---3--:R-:W-:Y:S01]  /*41f0*/  F2FP.BF16.PACK_AB R70, R48, R55 ;  /* 0x000000373046723e */ /* 0x008fe200000010ff */
[----:B------:R-:W-:Y:S01]  /*4200*/  LDSM.16.MT88.4 R20, [R238+0x900] ;  /* 0x00090000ee14783b */ /* 0x000fe20000004200 */
[--C-:B------:R-:W-:Y:S02]  /*4210*/  FFMA.FTZ R36, R36, c[0x0][0x2d0], -R56.reuse ;  /* 0x0000b40024247a23 */ /* 0x100fe40000010838 */
[--C-:B------:R-:W-:Y:S01]  /*4220*/  FFMA.FTZ R37, R37, c[0x0][0x2d0], -R56.reuse ;  /* 0x0000b40025257a23 */ /* 0x100fe20000010838 */
[----:B------:R-:W-:Y:S01]  /*4230*/  LDSM.16.MT88.4 R28, [R237+0x4900] ;  /* 0x00490000ed1c783b */ /* 0x000fe20000004200 */
[----:B------:R-:W-:Y:S01]  /*4240*/  FFMA.FTZ R0, R146, c[0x0][0x2d0], -R56 ;  /* 0x0000b40092007a23 */ /* 0x000fe20000010838 */
[----:B------:R-:W-:Y:S01]  /*4250*/  MUFU.EX2 R51, R51 ;  /* 0x0000003300337308 */ /* 0x000fe20000000800 */
[----:B------:R-:W-:-:S02]  /*4260*/  FFMA.FTZ R60, R60, c[0x0][0x2d0], -R58 ;  /* 0x0000b4003c3c7a23 */ /* 0x000fc4000001083a */
[--C-:B------:R-:W-:Y:S02]  /*4270*/  FFMA.FTZ R145, R145, c[0x0][0x2d0], -R58.reuse ;  /* 0x0000b40091917a23 */ /* 0x100fe4000001083a */
[--C-:B------:R-:W-:Y:S02]  /*4280*/  FFMA.FTZ R147, R147, c[0x0][0x2d0], -R58.reuse ;  /* 0x0000b40093937a23 */ /* 0x100fe4000001083a */
[----:B------:R-:W-:Y:S01]  /*4290*/  FFMA.FTZ R62, R62, c[0x0][0x2d0], -R58 ;  /* 0x0000b4003e3e7a23 */ /* 0x000fe2000001083a */
[----:B------:R-:W3:Y:S01]  /*42a0*/  MUFU.EX2 R50, R50 ;  /* 0x0000003200327308 */ /* 0x000ee20000000800 */
[----:B-----5:R-:W-:Y:S01]  /*42b0*/  F2FP.BF16.PACK_AB R69, R54, R59 ;  /* 0x0000003b3645723e */ /* 0x020fe200000010ff */
[--C-:B------:R-:W-:Y:S02]  /*42c0*/  FFMA.FTZ R64, R64, c[0x0][0x2d0], -R56.reuse ;  /* 0x0000b40040407a23 */ /* 0x100fe40000010838 */
[--C-:B------:R-:W-:Y:S02]  /*42d0*/  FFMA.FTZ R151, R151, c[0x0][0x2d0], -R56.reuse ;  /* 0x0000b40097977a23 */ /* 0x100fe40000010838 */
[----:B------:R-:W-:-:S02]  /*42e0*/  FFMA.FTZ R144, R144, c[0x0][0x2d0], -R56 ;  /* 0x0000b40090907a23 */ /* 0x000fc40000010838 */
[----:B------:R-:W-:Y:S01]  /*42f0*/  MUFU.EX2 R53, R53 ;  /* 0x0000003500357308 */ /* 0x000fe20000000800 */
[--C-:B------:R-:W-:Y:S02]  /*4300*/  FFMA.FTZ R167, R167, c[0x0][0x2d0], -R58.reuse ;  /* 0x0000b400a7a77a23 */ /* 0x100fe4000001083a */
[----:B------:R-:W-:Y:S02]  /*4310*/  FFMA.FTZ R66, R66, c[0x0][0x2d0], -R58 ;  /* 0x0000b40042427a23 */ /* 0x000fe4000001083a */
[--C-:B------:R-:W-:Y:S02]  /*4320*/  FFMA.FTZ R169, R169, c[0x0][0x2d0], -R56.reuse ;  /* 0x0000b400a9a97a23 */ /* 0x100fe40000010838 */
[----:B------:R-:W-:Y:S01]  /*4330*/  FFMA.FTZ R197, R197, c[0x0][0x2d0], -R56 ;  /* 0x0000b400c5c57a23 */ /* 0x000fe20000010838 */
[----:B---3--:R-:W-:Y:S01]  /*4340*/  F2FP.BF16.PACK_AB R71, R50, R51 ;  /* 0x000000333247723e */ /* 0x008fe200000010ff */
[----:B------:R-:W3:Y:S01]  /*4350*/  MUFU.EX2 R46, R46 ;  /* 0x0000002e002e7308 */ /* 0x000ee20000000800 */
[----:B------:R-:W-:-:S02]  /*4360*/  FFMA.FTZ R209, R209, c[0x0][0x2d0], -R58 ;  /* 0x0000b400d1d17a23 */ /* 0x000fc4000001083a */
[----:B------:R-:W-:Y:S02]  /*4370*/  FFMA.FTZ R205, R205, c[0x0][0x2d0], -R58 ;  /* 0x0000b400cdcd7a23 */ /* 0x000fe4000001083a */
[--C-:B------:R-:W-:Y:S01]  /*4380*/  FFMA.FTZ R146, R203, c[0x0][0x2d0], -R56.reuse ;  /* 0x0000b400cb927a23 */ /* 0x100fe20000010838 */
[C---:B------:R-:W-:Y:S01]  /*4390*/  HMMA.16816.F32.BF16 R104, R68.reuse, R100, RZ ;  /* 0x000000644468723c */ /* 0x040fe200000418ff */
[--C-:B------:R-:W-:Y:S01]  /*43a0*/  FFMA.FTZ R201, R201, c[0x0][0x2d0], -R56.reuse ;  /* 0x0000b400c9c97a23 */ /* 0x100fe20000010838 */
[----:B------:R-:W-:Y:S01]  /*43b0*/  MUFU.EX2 R49, R49 ;  /* 0x0000003100317308 */ /* 0x000fe20000000800 */
[--C-:B------:R-:W-:Y:S02]  /*43c0*/  FFMA.FTZ R148, R199, c[0x0][0x2d0], -R56.reuse ;  /* 0x0000b400c7947a23 */ /* 0x100fe40000010838 */
[----:B------:R-:W-:Y:S02]  /*43d0*/  FFMA.FTZ R171, R171, c[0x0][0x2d0], -R56 ;  /* 0x0000b400abab7a23 */ /* 0x000fe40000010838 */
[--C-:B------:R-:W-:Y:S01]  /*43e0*/  FFMA.FTZ R150, R165, c[0x0][0x2d0], -R58.reuse ;  /* 0x0000b400a5967a23 */ /* 0x100fe2000001083a */
[----:B------:R-:W-:Y:S01]  /*43f0*/  HMMA.16816.F32.BF16 R100, R68, R102, RZ ;  /* 0x000000664464723c */ /* 0x000fe200000418ff */
[--C-:B------:R-:W-:Y:S01]  /*4400*/  FFMA.FTZ R163, R163, c[0x0][0x2d0], -R58.reuse ;  /* 0x0000b400a3a37a23 */ /* 0x100fe2000001083a */
[----:B------:R-:W-:Y:S01]  /*4410*/  MUFU.EX2 R42, R42 ;  /* 0x0000002a002a7308 */ /* 0x000fe20000000800 */
        /* <DEDUP_REMOVED lines=8> */
[----:B------:R-:W-:Y:S01]  /*44a0*/  FADD.FTZ R54, R59, R54 ;  /* 0x000000363b367221 */ /* 0x000fe20000010000 */
[----:B------:R-:W-:Y:S01]  /*44b0*/  HMMA.16816.F32.BF16 R120, R68, R116, RZ ;  /* 0x000000744478723c */ /* 0x000fe200000418ff */
[----:B------:R-:W-:Y:S01]  /*44c0*/  FADD.FTZ R52, R57, R52 ;  /* 0x0000003439347221 */ /* 0x000fe20000010000 */
[----:B------:R-:W5:Y:S01]  /*44d0*/  MUFU.EX2 R44, R44 ;  /* 0x0000002c002c7308 */ /* 0x000f620000000800 */
[----:B------:R-:W-:-:S02]  /*44e0*/  FADD.FTZ R51, R51, R54 ;  /* 0x0000003633337221 */ /* 0x000fc40000010000 */
[----:B------:R-:W-:Y:S02]  /*44f0*/  FADD.FTZ R55, R55, R52 ;  /* 0x0000003437377221 */ /* 0x000fe40000010000 */
[----:B------:R-:W-:Y:S01]  /*4500*/  FADD.FTZ R50, R50, R51 ;  /* 0x0000003332327221 */ /* 0x000fe20000010000 */
[C---:B------:R-:W-:Y:S01]  /*4510*/  HMMA.16816.F32.BF16 R112, R68.reuse, R108, RZ ;  /* 0x0000006c4470723c */ /* 0x040fe200000418ff */
[----:B------:R-:W-:Y:S01]  /*4520*/  FADD.FTZ R48, R48, R55 ;  /* 0x0000003730307221 */ /* 0x000fe20000010000 */
[----:B------:R-:W-:Y:S06]  /*4530*/  MUFU.EX2 R43, R43 ;  /* 0x0000002b002b7308 */ /* 0x000fec0000000800 */
[C---:B------:R-:W-:Y:S02]  /*4540*/  HMMA.16816.F32.BF16 R96, R68.reuse, R92, RZ ;  /* 0x0000005c4460723c */ /* 0x040fe400000418ff */
[----:B------:R-:W1:Y:S06]  /*4550*/  MUFU.EX2 R40, R40 ;  /* 0x0000002800287308 */ /* 0x000e6c0000000800 */
[C---:B------:R-:W-:Y:S02]  /*4560*/  HMMA.16816.F32.BF16 R88, R68.reuse, R84, RZ ;  /* 0x000000544458723c */ /* 0x040fe400000418ff */
        /* <DEDUP_REMOVED lines=15> */
[C---:B--2---:R-:W-:Y:S02]  /*4660*/  HMMA.16816.F32.BF16 R72, R68.reuse, R4, RZ ;  /* 0x000000044448723c */ /* 0x044fe400000418ff */
[----:B------:R-:W-:Y:S05]  /*4670*/  MUFU.EX2 R60, R60 ;  /* 0x0000003c003c7308 */ /* 0x000fea0000000800 */
[----:B---3--:R-:W-:Y:S01]  /*4680*/  F2FP.BF16.PACK_AB R4, R46, R53 ;  /* 0x000000352e04723e */ /* 0x008fe200000010ff */
[----:B------:R-:W-:Y:S01]  /*4690*/  HMMA.16816.F32.BF16 R68, R68, R6, RZ ;  /* 0x000000064444723c */ /* 0x000fe200000418ff */
[----:B-----5:R-:W-:Y:S01]  /*46a0*/  F2FP.BF16.PACK_AB R5, R44, R47 ;  /* 0x0000002f2c05723e */ /* 0x020fe200000010ff */
[----:B------:R-:W2:Y:S01]  /*46b0*/  MUFU.EX2 R145, R145 ;  /* 0x0000009100917308 */ /* 0x000ea20000000800 */
[----:B------:R-:W-:-:S02]  /*46c0*/  FADD.FTZ R47, R47, R50 ;  /* 0x000000322f2f7221 */ /* 0x000fc40000010000 */
[----:B------:R-:W-:Y:S02]  /*46d0*/  FADD.FTZ R53, R53, R48 ;  /* 0x0000003035357221 */ /* 0x000fe40000010000 */
[----:B------:R-:W-:Y:S01]  /*46e0*/  F2FP.BF16.PACK_AB R6, R42, R49 ;  /* 0x000000312a06723e */ /* 0x000fe200000010ff */
[----:B------:R-:W-:Y:S01]  /*46f0*/  FADD.FTZ R44, R44, R47 ;  /* 0x0000002f2c2c7221 */ /* 0x000fe20000010000 */
[----:B-1----:R-:W-:Y:S01]  /*4700*/  F2FP.BF16.PACK_AB R7, R40, R43 ;  /* 0x0000002b2807723e */ /* 0x002fe200000010ff */
[----:B------:R-:W-:Y:S01]  /*4710*/  MUFU.EX2 R147, R147 ;  /* 0x0000009300937308 */ /* 0x000fe20000000800 */
[----:B------:R-:W-:Y:S02]  /*4720*/  FADD.FTZ R46, R46, R53 ;  /* 0x000000352e2e7221 */ /* 0x000fe40000010000 */
[----:B------:R-:W-:Y:S02]  /*4730*/  FADD.FTZ R43, R43, R44 ;  /* 0x0000002c2b2b7221 */ /* 0x000fe40000010000 */
[----:B------:R-:W-:Y:S01]  /*4740*/  FADD.FTZ R49, R49, R46 ;  /* 0x0000002e31317221 */ /* 0x000fe20000010000 */
[----:B------:R-:W-:Y:S01]  /*4750*/  HMMA.16816.F32.BF16 R104, R4, R12, R104 ;  /* 0x0000000c0468723c */ /* 0x000fe20000041868 */
[----:B------:R-:W-:Y:S01]  /*4760*/  FADD.FTZ R40, R40, R43 ;  /* 0x0000002b28287221 */ /* 0x000fe20000010000 */
[----:B------:R-:W1:Y:S01]  /*4770*/  MUFU.EX2 R62, R62 ;  /* 0x0000003e003e7308 */ /* 0x000e620000000800 */
[----:B------:R-:W-:-:S05]  /*4780*/  FADD.FTZ R42, R42, R49 ;  /* 0x000000312a2a7221 */ /* 0x000fca0000010000 */
[C---:B------:R-:W-:Y:S01]  /*4790*/  HMMA.16816.F32.BF16 R100, R4.reuse, R14, R100 ;  /* 0x0000000e0464723c */ /* 0x040fe20000041864 */
[----:B------:R-:W3:Y:S01]  /*47a0*/  LDSM.16.MT88.4 R12, [R236+0x4900] ;  /* 0x00490000ec0c783b */ /* 0x000ee20000004200 */
[----:B------:R-:W-:Y:S06]  /*47b0*/  MUFU.EX2 R64, R64 ;  /* 0x0000004000407308 */ /* 0x000fec0000000800 */
[C---:B----4-:R-:W-:Y:S02]  /*47c0*/  HMMA.16816.F32.BF16 R96, R4.reuse, R8, R96 ;  /* 0x000000080460723c */ /* 0x050fe40000041860 */
[----:B------:R-:W4:Y:S06]  /*47d0*/  MUFU.EX2 R151, R151 ;  /* 0x0000009700977308 */ /* 0x000f2c0000000800 */
[C---:B------:R-:W-:Y:S01]  /*47e0*/  HMMA.16816.F32.BF16 R92, R4.reuse, R10, R92 ;  /* 0x0000000a045c723c */ /* 0x040fe2000004185c */
[----:B------:R-:W5:Y:S01]  /*47f0*/  LDSM.16.MT88.4 R8, [R236+0x1100] ;  /* 0x00110000ec08783b */ /* 0x000f620000004200 */
[----:B------:R-:W-:Y:S06]  /*4800*/  MUFU.EX2 R167, R167 ;  /* 0x000000a700a77308 */ /* 0x000fec0000000800 */
[C---:B------:R-:W-:Y:S02]  /*4810*/  HMMA.16816.F32.BF16 R112, R4.reuse, R16, R112 ;  /* 0x000000100470723c */ /* 0x040fe40000041870 */
[----:B------:R-:W-:Y:S06]  /*4820*/  MUFU.EX2 R66, R66 ;  /* 0x0000004200427308 */ /* 0x000fec0000000800 */
[C---:B------:R-:W-:Y:S01]  /*4830*/  HMMA.16816.F32.BF16 R108, R4.reuse, R18, R108 ;  /* 0x00000012046c723c */ /* 0x040fe2000004186c */
[----:B------:R-:W1:Y:S01]  /*4840*/  LDSM.16.MT88.4 R16, [R237+0x1100] ;  /* 0x00110000ed10783b */ /* 0x000e620000004200 */
[----:B------:R-:W-:Y:S06]  /*4850*/  MUFU.EX2 R169, R169 ;  /* 0x000000a900a97308 */ /* 0x000fec0000000800 */
[C---:B------:R-:W-:Y:S02]  /*4860*/  HMMA.16816.F32.BF16 R88, R4.reuse, R32, R88 ;  /* 0x000000200458723c */ /* 0x040fe40000041858 */
[----:B------:R-:W-:Y:S06]  /*4870*/  MUFU.EX2 R197, R197 ;  /* 0x000000c500c57308 */ /* 0x000fec0000000800 */
[C---:B---3--:R-:W-:Y:S02]  /*4880*/  HMMA.16816.F32.BF16 R72, R4.reuse, R12, R72 ;  /* 0x0000000c0448723c */ /* 0x048fe40000041848 */
[----:B------:R-:W-:Y:S06]  /*4890*/  MUFU.EX2 R209, R209 ;  /* 0x000000d100d17308 */ /* 0x000fec0000000800 */
[C---:B------:R-:W-:Y:S01]  /*48a0*/  HMMA.16816.F32.BF16 R68, R4.reuse, R14, R68 ;  /* 0x0000000e0444723c */ /* 0x040fe20000041844 */
[----:B------:R-:W3:Y:S01]  /*48b0*/  LDSM.16.MT88.4 R12, [R240+0x5100] ;  /* 0x00510000f00c783b */ /* 0x000ee20000004200 */
[----:B------:R-:W-:Y:S06]  /*48c0*/  MUFU.EX2 R205, R205 ;  /* 0x000000cd00cd7308 */ /* 0x000fec0000000800 */
[C---:B------:R-:W-:Y:S01]  /*48d0*/  HMMA.16816.F32.BF16 R84, R4.reuse, R34, R84 ;  /* 0x000000220454723c */ /* 0x040fe20000041854 */
[----:B------:R-:W1:Y:S01]  /*48e0*/  LDSM.16.MT88.4 R32, [R238+0x5100] ;  /* 0x00510000ee20783b */ /* 0x000e620000004200 */
        /* <DEDUP_REMOVED lines=13> */
[----:B------:R-:W-:Y:S01]  /*49c0*/  HMMA.16816.F32.BF16 R76, R4, R30, R76 ;  /* 0x0000001e044c723c */ /* 0x000fe2000004184c */
[----:B------:R-:W2:Y:S01]  /*49d0*/  LDSM.16.MT88.4 R28, [R237+0x5100] ;  /* 0x00510000ed1c783b */ /* 0x000ea20000004200 */
[----:B------:R-:W-:Y:S05]  /*49e0*/  MUFU.EX2 R152, R152 ;  /* 0x0000009800987308 */ /* 0x000fea0000000800 */
[----:B------:R-:W-:Y:S01]  /*49f0*/  F2FP.BF16.PACK_AB R4, R38, R45 ;  /* 0x0000002d2604723e */ /* 0x000fe200000010ff */
[----:B------:R-:W-:Y:S01]  /*4a00*/  FADD.FTZ R45, R45, R42 ;  /* 0x0000002a2d2d7221 */ /* 0x000fe20000010000 */
[----:B------:R-:W-:Y:S01]  /*4a10*/  F2FP.BF16.PACK_AB R6, R2, R41 ;  /* 0x000000290206723e */ /* 0x000fe200000010ff */
[----:B------:R-:W-:Y:S01]  /*4a20*/  MUFU.EX2 R159, R159 ;  /* 0x0000009f009f7308 */ /* 0x000fe20000000800 */
[----:B------:R-:W-:Y:S01]  /*4a30*/  F2FP.BF16.PACK_AB R5, R36, R39 ;  /* 0x000000272405723e */ /* 0x000fe200000010ff */
[----:B------:R-:W-:Y:S01]  /*4a40*/  FADD.FTZ R39, R39, R40 ;  /* 0x0000002827277221 */ /* 0x000fe20000010000 */
[----:B------:R-:W-:Y:S01]  /*4a50*/  F2FP.BF16.PACK_AB R7, R0, R37 ;  /* 0x000000250007723e */ /* 0x000fe200000010ff */
[----:B------:R-:W-:-:S02]  /*4a60*/  FADD.FTZ R38, R38, R45 ;  /* 0x0000002d26267221 */ /* 0x000fc40000010000 */
[----:B------:R-:W-:Y:S02]  /*4a70*/  FADD.FTZ R36, R36, R39 ;  /* 0x0000002724247221 */ /* 0x000fe40000010000 */
[----:B------:R-:W-:Y:S01]  /*4a80*/  MUFU.EX2 R154, R154 ;  /* 0x0000009a009a7308 */ /* 0x000fe20000000800 */
[----:B------:R-:W-:Y:S01]  /*4a90*/  FADD.FTZ R41, R41, R38 ;  /* 0x0000002629297221 */ /* 0x000fe20000010000 */
[----:B-----5:R-:W-:Y:S03]  /*4aa0*/  HMMA.16816.F32.BF16 R104, R4, R8, R104 ;  /* 0x000000080468723c */ /* 0x020fe60000041868 */
[----:B------:R-:W-:-:S03]  /*4ab0*/  FADD.FTZ R41, R2, R41 ;  /* 0x0000002902297221 */ /* 0x000fc60000010000 */
[----:B------:R-:W-:Y:S02]  /*4ac0*/  MUFU.EX2 R155, R155 ;  /* 0x0000009b009b7308 */ /* 0x000fe40000000800 */
[C---:B------:R-:W-:Y:S01]  /*4ad0*/  HMMA.16816.F32.BF16 R100, R4.reuse, R10, R100 ;  /* 0x0000000a0464723c */ /* 0x040fe20000041864 */
[----:B------:R-:W5:Y:S05]  /*4ae0*/  LDSM.16.MT88.4 R8, [R236+0x5100] ;  /* 0x00510000ec08783b */ /* 0x000f6a0000004200 */
[----:B------:R-:W-:Y:S02]  /*4af0*/  MUFU.EX2 R153, R153 ;  /* 0x0000009900997308 */ /* 0x000fe40000000800 */
[C---:B-1----:R-:W-:Y:S06]  /*4b00*/  HMMA.16816.F32.BF16 R112, R4.reuse, R16, R112 ;  /* 0x000000100470723c */ /* 0x042fec0000041870 */
[----:B------:R-:W-:Y:S02]  /*4b10*/  MUFU.EX2 R156, R156 ;  /* 0x0000009c009c7308 */ /* 0x000fe40000000800 */
[C---:B------:R-:W-:Y:S01]  /*4b20*/  HMMA.16816.F32.BF16 R108, R4.reuse, R18, R108 ;  /* 0x00000012046c723c */ /* 0x040fe2000004186c */
[----:B------:R-:W1:Y:S07]  /*4b30*/  LDSM.16.MT88.4 R16, [R237+0x1900] ;  /* 0x00190000ed10783b */ /* 0x000e6e0000004200 */
[C---:B---3--:R-:W-:Y:S08]  /*4b40*/  HMMA.16816.F32.BF16 R96, R4.reuse, R12, R96 ;  /* 0x0000000c0460723c */ /* 0x048ff00000041860 */
[C---:B------:R-:W-:Y:S01]  /*4b50*/  HMMA.16816.F32.BF16 R92, R4.reuse, R14, R92 ;  /* 0x0000000e045c723c */ /* 0x040fe2000004185c */
[----:B------:R-:W3:Y:S07]  /*4b60*/  LDSM.16.MT88.4 R12, [R236+0x1900] ;  /* 0x00190000ec0c783b */ /* 0x000eee0000004200 */
[C---:B------:R-:W-:Y:S01]  /*4b70*/  HMMA.16816.F32.BF16 R88, R4.reuse, R32, R88 ;  /* 0x000000200458723c */ /* 0x040fe20000041858 */
[----:B------:R1:W-:Y:S06]  /*4b80*/  MUFU.EX2 R32, R144 ;  /* 0x0000009000207308 */ /* 0x0003ec0000000800 */
[----:B------:R-:W-:Y:S01]  /*4b90*/  FFMA.FTZ R33, R142, c[0x0][0x2d0], -R56 ;  /* 0x0000b4008e217a23 */ /* 0x000fe20000010838 */
[----:B------:R-:W-:Y:S01]  /*4ba0*/  HMMA.16816.F32.BF16 R128, R4, R24, R128 ;  /* 0x000000180480723c */ /* 0x000fe20000041880 */
[----:B------:R-:W-:-:S04]  /*4bb0*/  FFMA.FTZ R142, R211, c[0x0][0x2d0], -R58 ;  /* 0x0000b400d38e7a23 */ /* 0x000fc8000001083a */
[----:B------:R-:W2:Y:S03]  /*4bc0*/  MUFU.EX2 R33, R33 ;  /* 0x0000002100217308 */ /* 0x000ea60000000800 */
[----:B------:R-:W-:Y:S01]  /*4bd0*/  HMMA.16816.F32.BF16 R124, R4, R26, R124 ;  /* 0x0000001a047c723c */ /* 0x000fe2000004187c */
[----:B------:R-:W-:Y:S01]  /*4be0*/  LDSM.16.MT88.4 R24, [R240+0x1900] ;  /* 0x00190000f018783b */ /* 0x000fe20000004200 */
[----:B-1----:R-:W-:-:S03]  /*4bf0*/  FFMA.FTZ R144, R207, c[0x0][0x2d0], -R58 ;  /* 0x0000b400cf907a23 */ /* 0x002fc6000001083a */
[----:B------:R-:W-:Y:S03]  /*4c00*/  MUFU.EX2 R142, R142 ;  /* 0x0000008e008e7308 */ /* 0x000fe60000000800 */
[C---:B------:R-:W-:Y:S05]  /*4c10*/  HMMA.16816.F32.BF16 R120, R4.reuse, R20, R120 ;  /* 0x000000140478723c */ /* 0x040fea0000041878 */
[----:B------:R-:W-:Y:S03]  /*4c20*/  MUFU.EX2 R144, R144 ;  /* 0x0000009000907308 */ /* 0x000fe60000000800 */
[C---:B------:R-:W-:Y:S01]  /*4c30*/  HMMA.16816.F32.BF16 R116, R4.reuse, R22, R116 ;  /* 0x000000160474723c */ /* 0x040fe20000041874 */
[----:B------:R-:W1:Y:S07]  /*4c40*/  LDSM.16.MT88.4 R20, [R238+0x1900] ;  /* 0x00190000ee14783b */ /* 0x000e6e0000004200 */
[C---:B------:R-:W-:Y:S07]  /*4c50*/  HMMA.16816.F32.BF16 R84, R4.reuse, R34, R84 ;  /* 0x000000220454723c */ /* 0x040fee0000041854 */
[--C-:B------:R-:W-:Y:S01]  /*4c60*/  FFMA.FTZ R34, R140, c[0x0][0x2d0], -R58.reuse ;  /* 0x0000b4008c227a23 */ /* 0x100fe2000001083a */
[----:B--2---:R-:W-:Y:S01]  /*4c70*/  HMMA.16816.F32.BF16 R80, R4, R28, R80 ;  /* 0x0000001c0450723c */ /* 0x004fe20000041850 */
[----:B------:R-:W-:-:S02]  /*4c80*/  FFMA.FTZ R35, R134, c[0x0][0x2d0], -R58 ;  /* 0x0000b40086237a23 */ /* 0x000fc4000001083a */
[--C-:B------:R-:W-:Y:S02]  /*4c90*/  FFMA.FTZ R134, R219, c[0x0][0x2d0], -R56.reuse ;  /* 0x0000b400db867a23 */ /* 0x100fe40000010838 */
[----:B------:R-:W-:Y:S01]  /*4ca0*/  FFMA.FTZ R140, R217, c[0x0][0x2d0], -R56 ;  /* 0x0000b400d98c7a23 */ /* 0x000fe20000010838 */
[----:B------:R-:W-:Y:S02]  /*4cb0*/  MUFU.EX2 R34, R34 ;  /* 0x0000002200227308 */ /* 0x000fe40000000800 */
[C---:B------:R-:W-:Y:S01]  /*4cc0*/  HMMA.16816.F32.BF16 R76, R4.reuse, R30, R76 ;  /* 0x0000001e044c723c */ /* 0x040fe2000004184c */
[----:B------:R-:W-:Y:S05]  /*4cd0*/  LDSM.16.MT88.4 R28, [R237+0x5900] ;  /* 0x00590000ed1c783b */ /* 0x000fea0000004200 */
[----:B------:R-:W2:Y:S02]  /*4ce0*/  MUFU.EX2 R35, R35 ;  /* 0x0000002300237308 */ /* 0x000ea40000000800 */
[C---:B-----5:R-:W-:Y:S06]  /*4cf0*/  HMMA.16816.F32.BF16 R72, R4.reuse, R8, R72 ;  /* 0x000000080448723c */ /* 0x060fec0000041848 */
[----:B------:R-:W5:Y:S02]  /*4d00*/  MUFU.EX2 R134, R134 ;  /* 0x0000008600867308 */ /* 0x000f640000000800 */
[----:B------:R-:W-:Y:S01]  /*4d10*/  HMMA.16816.F32.BF16 R68, R4, R10, R68 ;  /* 0x0000000a0444723c */ /* 0x000fe20000041844 */
[----:B------:R-:W1:Y:S05]  /*4d20*/  LDSM.16.MT88.4 R8, [R240+0x5900] ;  /* 0x00590000f008783b */ /* 0x000e6a0000004200 */
[----:B------:R-:W1:Y:S01]  /*4d30*/  MUFU.EX2 R140, R140 ;  /* 0x0000008c008c7308 */ /* 0x000e620000000800 */
[----:B------:R-:W-:Y:S01]  /*4d40*/  F2FP.BF16.PACK_AB R4, R145, R60 ;  /* 0x0000003c9104723e */ /* 0x000fe200000010ff */
[----:B------:R-:W-:Y:S01]  /*4d50*/  FADD.FTZ R60, R60, R41 ;  /* 0x000000293c3c7221 */ /* 0x000fe20000010000 */
[----:B------:R-:W-:-:S02]  /*4d60*/  F2FP.BF16.PACK_AB R6, R62, R147 ;  /* 0x000000933e06723e */ /* 0x000fc400000010ff */
[----:B----4-:R-:W-:Y:S01]  /*4d70*/  F2FP.BF16.PACK_AB R5, R151, R64 ;  /* 0x000000409705723e */ /* 0x010fe200000010ff */
[----:B------:R-:W-:Y:S01]  /*4d80*/  FADD.FTZ R60, R145, R60 ;  /* 0x0000003c913c7221 */ /* 0x000fe20000010000 */
[----:B------:R-:W-:-:S03]  /*4d90*/  F2FP.BF16.PACK_AB R7, R33, R32 ;  /* 0x000000202107723e */ /* 0x000fc600000010ff */
[----:B------:R-:W-:-:S04]  /*4da0*/  FADD.FTZ R147, R147, R60 ;  /* 0x0000003c93937221 */ /* 0x000fc80000010000 */
[----:B------:R-:W-:Y:S01]  /*4db0*/  HMMA.16816.F32.BF16 R112, R4, R16, R112 ;  /* 0x000000100470723c */ /* 0x000fe20000041870 */
[----:B------:R-:W-:-:S07]  /*4dc0*/  FADD.FTZ R147, R62, R147 ;  /* 0x000000933e937221 */ /* 0x000fce0000010000 */
[C---:B------:R-:W-:Y:S01]  /*4dd0*/  HMMA.16816.F32.BF16 R108, R4.reuse, R18, R108 ;  /* 0x00000012046c723c */ /* 0x040fe2000004186c */
[----:B------:R-:W4:Y:S07]  /*4de0*/  LDSM.16.MT88.4 R16, [R238+0x5900] ;  /* 0x00590000ee10783b */ /* 0x000f2e0000004200 */
[C---:B---3--:R-:W-:Y:S08]  /*4df0*/  HMMA.16816.F32.BF16 R104, R4.reuse, R12, R104 ;  /* 0x0000000c0468723c */ /* 0x048ff00000041868 */
[C---:B------:R-:W-:Y:S01]  /*4e00*/  HMMA.16816.F32.BF16 R100, R4.reuse, R14, R100 ;  /* 0x0000000e0464723c */ /* 0x040fe20000041864 */
[----:B------:R-:W3:Y:S07]  /*4e10*/  LDSM.16.MT88.4 R12, [R236+0x5900] ;  /* 0x00590000ec0c783b */ /* 0x000eee0000004200 */
[C---:B-1----:R-:W-:Y:S08]  /*4e20*/  HMMA.16816.F32.BF16 R120, R4.reuse, R20, R120 ;  /* 0x000000140478723c */ /* 0x042ff00000041878 */
[C---:B------:R-:W-:Y:S01]  /*4e30*/  HMMA.16816.F32.BF16 R116, R4.reuse, R22, R116 ;  /* 0x000000160474723c */ /* 0x040fe20000041874 */
[----:B------:R-:W-:Y:S07]  /*4e40*/  LDSM.16.MT88.4 R20, [R237+0x2100] ;  /* 0x00210000ed14783b */ /* 0x000fee0000004200 */
[C---:B------:R-:W-:Y:S08]  /*4e50*/  HMMA.16816.F32.BF16 R96, R4.reuse, R8, R96 ;  /* 0x000000080460723c */ /* 0x040ff00000041860 */
[C---:B------:R-:W-:Y:S01]  /*4e60*/  HMMA.16816.F32.BF16 R92, R4.reuse, R10, R92 ;  /* 0x0000000a045c723c */ /* 0x040fe2000004185c */
[----:B------:R-:W1:Y:S07]  /*4e70*/  LDSM.16.MT88.4 R8, [R238+0x2100] ;  /* 0x00210000ee08783b */ /* 0x000e6e0000004200 */
[C---:B----4-:R-:W-:Y:S08]  /*4e80*/  HMMA.16816.F32.BF16 R88, R4.reuse, R16, R88 ;  /* 0x000000100458723c */ /* 0x050ff00000041858 */
[C---:B------:R-:W-:Y:S01]  /*4e90*/  HMMA.16816.F32.BF16 R84, R4.reuse, R18, R84 ;  /* 0x000000120454723c */ /* 0x040fe20000041854 */
[----:B------:R-:W4:Y:S07]  /*4ea0*/  LDSM.16.MT88.4 R16, [R236+0x2100] ;  /* 0x00210000ec10783b */ /* 0x000f2e0000004200 */
[C---:B---3--:R-:W-:Y:S08]  /*4eb0*/  HMMA.16816.F32.BF16 R72, R4.reuse, R12, R72 ;  /* 0x0000000c0448723c */ /* 0x048ff00000041848 */
[C---:B------:R-:W-:Y:S01]  /*4ec0*/  HMMA.16816.F32.BF16 R68, R4.reuse, R14, R68 ;  /* 0x0000000e0444723c */ /* 0x040fe20000041844 */
[----:B------:R-:W3:Y:S07]  /*4ed0*/  LDSM.16.MT88.4 R12, [R240+0x6100] ;  /* 0x00610000f00c783b */ /* 0x000eee0000004200 */
[C---:B------:R-:W-:Y:S08]  /*4ee0*/  HMMA.16816.F32.BF16 R128, R4.reuse, R24, R128 ;  /* 0x000000180480723c */ /* 0x040ff00000041880 */
[C---:B------:R-:W-:Y:S01]  /*4ef0*/  HMMA.16816.F32.BF16 R124, R4.reuse, R26, R124 ;  /* 0x0000001a047c723c */ /* 0x040fe2000004187c */
[----:B------:R-:W3:Y:S07]  /*4f00*/  LDSM.16.MT88.4 R24, [R240+0x2100] ;  /* 0x00210000f018783b */ /* 0x000eee0000004200 */
[C---:B------:R-:W-:Y:S08]  /*4f10*/  HMMA.16816.F32.BF16 R80, R4.reuse, R28, R80 ;  /* 0x0000001c0450723c */ /* 0x040ff00000041850 */
[----:B------:R-:W-:Y:S01]  /*4f20*/  HMMA.16816.F32.BF16 R76, R4, R30, R76 ;  /* 0x0000001e044c723c */ /* 0x000fe2000004184c */
[----:B------:R-:W-:Y:S06]  /*4f30*/  LDSM.16.MT88.4 R28, [R237+0x6100] ;  /* 0x00610000ed1c783b */ /* 0x000fec0000004200 */
[----:B--2---:R-:W-:Y:S01]  /*4f40*/  F2FP.BF16.PACK_AB R4, R35, R34 ;  /* 0x000000222304723e */ /* 0x004fe200000010ff */
[----:B------:R-:W-:Y:S01]  /*4f50*/  FADD.FTZ R34, R34, R147 ;  /* 0x0000009322227221 */ /* 0x000fe20000010000 */
[----:B------:R-:W-:-:S02]  /*4f60*/  F2FP.BF16.PACK_AB R6, R66, R167 ;  /* 0x000000a74206723e */ /* 0x000fc400000010ff */
[----:B-----5:R-:W-:Y:S01]  /*4f70*/  F2FP.BF16.PACK_AB R5, R169, R134 ;  /* 0x00000086a905723e */ /* 0x020fe200000010ff */
[----:B------:R-:W-:Y:S01]  /*4f80*/  FADD.FTZ R34, R35, R34 ;  /* 0x0000002223227221 */ /* 0x000fe20000010000 */
[----:B------:R-:W-:-:S03]  /*4f90*/  F2FP.BF16.PACK_AB R7, R197, R140 ;  /* 0x0000008cc507723e */ /* 0x000fc600000010ff */
[----:B------:R-:W-:-:S04]  /*4fa0*/  FADD.FTZ R167, R167, R34 ;  /* 0x00000022a7a77221 */ /* 0x000fc80000010000 */
[----:B-1----:R-:W-:Y:S01]  /*4fb0*/  HMMA.16816.F32.BF16 R120, R4, R8, R120 ;  /* 0x000000080478723c */ /* 0x002fe20000041878 */
[----:B------:R-:W-:-:S07]  /*4fc0*/  FADD.FTZ R167, R66, R167 ;  /* 0x000000a742a77221 */ /* 0x000fce0000010000 */
[C---:B------:R-:W-:Y:S01]  /*4fd0*/  HMMA.16816.F32.BF16 R116, R4.reuse, R10, R116 ;  /* 0x0000000a0474723c */ /* 0x040fe20000041874 */
[----:B------:R-:W1:Y:S07]  /*4fe0*/  LDSM.16.MT88.4 R8, [R238+0x6100] ;  /* 0x00610000ee08783b */ /* 0x000e6e0000004200 */
[C---:B------:R-:W-:Y:S08]  /*4ff0*/  HMMA.16816.F32.BF16 R112, R4.reuse, R20, R112 ;  /* 0x000000140470723c */ /* 0x040ff00000041870 */
[C---:B------:R-:W-:Y:S01]  /*5000*/  HMMA.16816.F32.BF16 R108, R4.reuse, R22, R108 ;  /* 0x00000016046c723c */ /* 0x040fe2000004186c */
[----:B------:R-:W2:Y:S07]  /*5010*/  LDSM.16.MT88.4 R20, [R236+0x6100] ;  /* 0x00610000ec14783b */ /* 0x000eae0000004200 */
        /* <DEDUP_REMOVED lines=8> */
[----:B------:R-:W-:Y:S07]  /*50a0*/  LDSM.16.MT88.4 R24, [R238+0x2900] ;  /* 0x00290000ee18783b */ /* 0x000fee0000004200 */
[C---:B-1----:R-:W-:Y:S08]  /*50b0*/  HMMA.16816.F32.BF16 R88, R4.reuse, R8, R88 ;  /* 0x000000080458723c */ /* 0x042ff00000041858 */
[C---:B------:R-:W-:Y:S01]  /*50c0*/  HMMA.16816.F32.BF16 R84, R4.reuse, R10, R84 ;  /* 0x0000000a0454723c */ /* 0x040fe20000041854 */
[----:B------:R-:W1:Y:S07]  /*50d0*/  LDSM.16.MT88.4 R8, [R236+0x2900] ;  /* 0x00290000ec08783b */ /* 0x000e6e0000004200 */
[C---:B------:R-:W-:Y:S08]  /*50e0*/  HMMA.16816.F32.BF16 R80, R4.reuse, R28, R80 ;  /* 0x0000001c0450723c */ /* 0x040ff00000041850 */
[C---:B------:R-:W-:Y:S01]  /*50f0*/  HMMA.16816.F32.BF16 R76, R4.reuse, R30, R76 ;  /* 0x0000001e044c723c */ /* 0x040fe2000004184c */
[----:B------:R-:W-:Y:S07]  /*5100*/  LDSM.16.MT88.4 R28, [R240+0x3100] ;  /* 0x00310000f01c783b */ /* 0x000fee0000004200 */
[C---:B--2---:R-:W-:Y:S08]  /*5110*/  HMMA.16816.F32.BF16 R72, R4.reuse, R20, R72 ;  /* 0x000000140448723c */ /* 0x044ff00000041848 */
[----:B------:R-:W-:Y:S01]  /*5120*/  HMMA.16816.F32.BF16 R68, R4, R22, R68 ;  /* 0x000000160444723c */ /* 0x000fe20000041844 */
[----:B------:R-:W2:Y:S06]  /*5130*/  LDSM.16.MT88.4 R20, [R240+0x6900] ;  /* 0x00690000f014783b */ /* 0x000eac0000004200 */
[----:B------:R-:W-:Y:S01]  /*5140*/  F2FP.BF16.PACK_AB R4, R209, R142 ;  /* 0x0000008ed104723e */ /* 0x000fe200000010ff */
[----:B------:R-:W-:Y:S01]  /*5150*/  FADD.FTZ R142, R142, R167 ;  /* 0x000000a78e8e7221 */ /* 0x000fe20000010000 */
[----:B------:R-:W-:-:S02]  /*5160*/  F2FP.BF16.PACK_AB R6, R205, R144 ;  /* 0x00000090cd06723e */ /* 0x000fc400000010ff */
[----:B------:R-:W-:Y:S01]  /*5170*/  F2FP.BF16.PACK_AB R5, R201, R146 ;  /* 0x00000092c905723e */ /* 0x000fe200000010ff */
[----:B------:R-:W-:Y:S01]  /*5180*/  FADD.FTZ R209, R209, R142 ;  /* 0x0000008ed1d17221 */ /* 0x000fe20000010000 */
[----:B------:R-:W-:-:S03]  /*5190*/  F2FP.BF16.PACK_AB R7, R171, R148 ;  /* 0x00000094ab07723e */ /* 0x000fc600000010ff */
[----:B------:R-:W-:-:S04]  /*51a0*/  FADD.FTZ R144, R144, R209 ;  /* 0x000000d190907221 */ /* 0x000fc80000010000 */
[----:B----4-:R-:W-:Y:S01]  /*51b0*/  HMMA.16816.F32.BF16 R128, R4, R16, R128 ;  /* 0x000000100480723c */ /* 0x010fe20000041880 */
        /* <DEDUP_REMOVED lines=8> */
[----:B------:R-:W1:Y:S07]  /*5240*/  LDSM.16.MT88.4 R8, [R236+0x6900] ;  /* 0x00690000ec08783b */ /* 0x000e6e0000004200 */
[C---:B--2---:R-:W-:Y:S08]  /*5250*/  HMMA.16816.F32.BF16 R96, R4.reuse, R20, R96 ;  /* 0x000000140460723c */ /* 0x044ff00000041860 */
[C---:B----4-:R-:W-:Y:S08]  /*5260*/  HMMA.16816.F32.BF16 R88, R4.reuse, R16, R88 ;  /* 0x000000100458723c */ /* 0x050ff00000041858 */
[C---:B------:R-:W-:Y:S01]  /*5270*/  HMMA.16816.F32.BF16 R84, R4.reuse, R18, R84 ;  /* 0x000000120454723c */ /* 0x040fe20000041854 */
[----:B------:R-:W2:Y:S07]  /*5280*/  LDSM.16.MT88.4 R16, [R236+0x3100] ;  /* 0x00310000ec10783b */ /* 0x000eae0000004200 */
[C---:B---3--:R-:W-:Y:S08]  /*5290*/  HMMA.16816.F32.BF16 R80, R4.reuse, R12, R80 ;  /* 0x0000000c0450723c */ /* 0x048ff00000041850 */
[C---:B------:R-:W-:Y:S01]  /*52a0*/  HMMA.16816.F32.BF16 R76, R4.reuse, R14, R76 ;  /* 0x0000000e044c723c */ /* 0x040fe2000004184c */
[----:B------:R-:W3:Y:S07]  /*52b0*/  LDSM.16.MT88.4 R12, [R240+0x7100] ;  /* 0x00710000f00c783b */ /* 0x000eee0000004200 */
[C---:B------:R-:W-:Y:S01]  /*52c0*/  HMMA.16816.F32.BF16 R92, R4.reuse, R22, R92 ;  /* 0x00000016045c723c */ /* 0x040fe2000004185c */
[----:B------:R-:W4:Y:S07]  /*52d0*/  LDSM.16.MT88.4 R20, [R237+0x3100] ;  /* 0x00310000ed14783b */ /* 0x000f2e0000004200 */
[C---:B------:R-:W-:Y:S08]  /*52e0*/  HMMA.16816.F32.BF16 R120, R4.reuse, R24, R120 ;  /* 0x000000180478723c */ /* 0x040ff00000041878 */
[C---:B------:R-:W-:Y:S01]  /*52f0*/  HMMA.16816.F32.BF16 R116, R4.reuse, R26, R116 ;  /* 0x0000001a0474723c */ /* 0x040fe20000041874 */
[----:B------:R-:W5:Y:S07]  /*5300*/  LDSM.16.MT88.4 R24, [R238+0x3100] ;  /* 0x00310000ee18783b */ /* 0x000f6e0000004200 */
[C---:B-1----:R-:W-:Y:S08]  /*5310*/  HMMA.16816.F32.BF16 R72, R4.reuse, R8, R72 ;  /* 0x000000080448723c */ /* 0x042ff00000041848 */
[----:B------:R-:W-:Y:S01]  /*5320*/  HMMA.16816.F32.BF16 R68, R4, R10, R68 ;  /* 0x0000000a0444723c */ /* 0x000fe20000041844 */
[----:B------:R-:W1:Y:S06]  /*5330*/  LDSM.16.MT88.4 R8, [R238+0x7100] ;  /* 0x00710000ee08783b */ /* 0x000e6c0000004200 */
[----:B------:R-:W-:Y:S01]  /*5340*/  F2FP.BF16.PACK_AB R4, R163, R150 ;  /* 0x00000096a304723e */ /* 0x000fe200000010ff */
[----:B------:R-:W-:Y:S01]  /*5350*/  FADD.FTZ R150, R150, R205 ;  /* 0x000000cd96967221 */ /* 0x000fe20000010000 */
[----:B------:R-:W-:-:S02]  /*5360*/  F2FP.BF16.PACK_AB R6, R159, R152 ;  /* 0x000000989f06723e */ /* 0x000fc400000010ff */
[----:B------:R-:W-:Y:S01]  /*5370*/  F2FP.BF16.PACK_AB R5, R155, R154 ;  /* 0x0000009a9b05723e */ /* 0x000fe200000010ff */
[----:B------:R-:W-:Y:S01]  /*5380*/  FADD.FTZ R163, R163, R150 ;  /* 0x00000096a3a37221 */ /* 0x000fe20000010000 */
[----:B------:R-:W-:-:S03]  /*5390*/  F2FP.BF16.PACK_AB R7, R156, R153 ;  /* 0x000000999c07723e */ /* 0x000fc600000010ff */
[----:B------:R-:W-:-:S04]  /*53a0*/  FADD.FTZ R152, R152, R163 ;  /* 0x000000a398987221 */ /* 0x000fc80000010000 */
[----:B--2---:R-:W-:Y:S01]  /*53b0*/  HMMA.16816.F32.BF16 R104, R4, R16, R104 ;  /* 0x000000100468723c */ /* 0x004fe20000041868 */
[----:B------:R-:W-:-:S07]  /*53c0*/  FADD.FTZ R159, R159, R152 ;  /* 0x000000989f9f7221 */ /* 0x000fce0000010000 */
[C---:B------:R-:W-:Y:S01]  /*53d0*/  HMMA.16816.F32.BF16 R100, R4.reuse, R18, R100 ;  /* 0x000000120464723c */ /* 0x040fe20000041864 */
[----:B------:R-:W2:Y:S07]  /*53e0*/  LDSM.16.MT88.4 R16, [R237+0x7100] ;  /* 0x00710000ed10783b */ /* 0x000eae0000004200 */
[C---:B---3--:R-:W-:Y:S08]  /*53f0*/  HMMA.16816.F32.BF16 R96, R4.reuse, R12, R96 ;  /* 0x0000000c0460723c */ /* 0x048ff00000041860 */
[C---:B------:R-:W-:Y:S01]  /*5400*/  HMMA.16816.F32.BF16 R92, R4.reuse, R14, R92 ;  /* 0x0000000e045c723c */ /* 0x040fe2000004185c */
[----:B------:R-:W3:Y:S07]  /*5410*/  LDSM.16.MT88.4 R12, [R236+0x7100] ;  /* 0x00710000ec0c783b */ /* 0x000eee0000004200 */
[C---:B----4-:R-:W-:Y:S08]  /*5420*/  HMMA.16816.F32.BF16 R112, R4.reuse, R20, R112 ;  /* 0x000000140470723c */ /* 0x050ff00000041870 */
[C---:B------:R-:W-:Y:S01]  /*5430*/  HMMA.16816.F32.BF16 R108, R4.reuse, R22, R108 ;  /* 0x00000016046c723c */ /* 0x040fe2000004186c */
[----:B------:R-:W4:Y:S07]  /*5440*/  LDSM.16.MT88.4 R20, [R240+0x3900] ;  /* 0x00390000f014783b */ /* 0x000f2e0000004200 */
[C---:B------:R-:W-:Y:S07]  /*5450*/  HMMA.16816.F32.BF16 R128, R4.reuse, R28, R128 ;  /* 0x0000001c0480723c */ /* 0x040fee0000041880 */
[--C-:B------:R-:W-:Y:S01]  /*5460*/  FFMA.FTZ R28, R67, c[0x0][0x2d0], -R56.reuse ;  /* 0x0000b400431c7a23 */ /* 0x100fe20000010838 */
[----:B------:R-:W-:Y:S01]  /*5470*/  HMMA.16816.F32.BF16 R124, R4, R30, R124 ;  /* 0x0000001e047c723c */ /* 0x000fe2000004187c */
[----:B------:R-:W-:-:S04]  /*5480*/  FFMA.FTZ R29, R65, c[0x0][0x2d0], -R56 ;  /* 0x0000b400411d7a23 */ /* 0x000fc80000010838 */
[----:B------:R-:W-:Y:S02]  /*5490*/  MUFU.EX2 R28, R28 ;  /* 0x0000001c001c7308 */ /* 0x000fe40000000800 */
[--C-:B------:R-:W-:Y:S01]  /*54a0*/  FFMA.FTZ R30, R63, c[0x0][0x2d0], -R56.reuse ;  /* 0x0000b4003f1e7a23 */ /* 0x100fe20000010838 */
[----:B-----5:R-:W-:Y:S01]  /*54b0*/  HMMA.16816.F32.BF16 R120, R4, R24, R120 ;  /* 0x000000180478723c */ /* 0x020fe20000041878 */
[----:B------:R-:W-:-:S04]  /*54c0*/  FFMA.FTZ R31, R61, c[0x0][0x2d0], -R56 ;  /* 0x0000b4003d1f7a23 */ /* 0x000fc80000010838 */
[----:B------:R-:W-:Y:S02]  /*54d0*/  MUFU.EX2 R29, R29 ;  /* 0x0000001d001d7308 */ /* 0x000fe40000000800 */
[--C-:B------:R-:W-:Y:S01]  /*54e0*/  FFMA.FTZ R24, R143, c[0x0][0x2d0], -R58.reuse ;  /* 0x0000b4008f187a23 */ /* 0x100fe2000001083a */
[----:B------:R-:W-:Y:S01]  /*54f0*/  HMMA.16816.F32.BF16 R116, R4, R26, R116 ;  /* 0x0000001a0474723c */ /* 0x000fe20000041874 */
[----:B------:R-:W-:-:S04]  /*5500*/  FFMA.FTZ R25, R141, c[0x0][0x2d0], -R58 ;  /* 0x0000b4008d197a23 */ /* 0x000fc8000001083a */
[----:B------:R-:W-:Y:S02]  /*5510*/  MUFU.EX2 R24, R24 ;  /* 0x0000001800187308 */ /* 0x000fe40000000800 */
[--C-:B------:R-:W-:Y:S01]  /*5520*/  FFMA.FTZ R26, R135, c[0x0][0x2d0], -R58.reuse ;  /* 0x0000b400871a7a23 */ /* 0x100fe2000001083a */
[----:B-1----:R-:W-:Y:S01]  /*5530*/  HMMA.16816.F32.BF16 R88, R4, R8, R88 ;  /* 0x000000080458723c */ /* 0x002fe20000041858 */
[----:B------:R-:W-:-:S04]  /*5540*/  FFMA.FTZ R27, R133, c[0x0][0x2d0], -R58 ;  /* 0x0000b400851b7a23 */ /* 0x000fc8000001083a */
[----:B------:R-:W1:Y:S03]  /*5550*/  MUFU.EX2 R25, R25 ;  /* 0x0000001900197308 */ /* 0x000e660000000800 */
[C---:B------:R-:W-:Y:S01]  /*5560*/  HMMA.16816.F32.BF16 R84, R4.reuse, R10, R84 ;  /* 0x0000000a0454723c */ /* 0x040fe20000041854 */
[----:B------:R-:W5:Y:S04]  /*5570*/  LDSM.16.MT88.4 R8, [R238+0x3900] ;  /* 0x00390000ee08783b */ /* 0x000f680000004200 */
[----:B------:R-:W-:Y:S03]  /*5580*/  MUFU.EX2 R26, R26 ;  /* 0x0000001a001a7308 */ /* 0x000fe60000000800 */
[C---:B--2---:R-:W-:Y:S05]  /*5590*/  HMMA.16816.F32.BF16 R80, R4.reuse, R16, R80 ;  /* 0x000000100450723c */ /* 0x044fea0000041850 */
[----:B------:R-:W2:Y:S03]  /*55a0*/  MUFU.EX2 R27, R27 ;  /* 0x0000001b001b7308 */ /* 0x000ea60000000800 */
[C---:B------:R-:W-:Y:S01]  /*55b0*/  HMMA.16816.F32.BF16 R76, R4.reuse, R18, R76 ;  /* 0x00000012044c723c */ /* 0x040fe2000004184c */
[----:B------:R-:W5:Y:S04]  /*55c0*/  LDSM.16.MT88.4 R16, [R237+0x3900] ;  /* 0x00390000ed10783b */ /* 0x000f680000004200 */
[----:B------:R-:W-:Y:S03]  /*55d0*/  MUFU.EX2 R30, R30 ;  /* 0x0000001e001e7308 */ /* 0x000fe60000000800 */
[C---:B---3--:R-:W-:Y:S05]  /*55e0*/  HMMA.16816.F32.BF16 R72, R4.reuse, R12, R72 ;  /* 0x0000000c0448723c */ /* 0x048fea0000041848 */
[----:B------:R-:W3:Y:S03]  /*55f0*/  MUFU.EX2 R31, R31 ;  /* 0x0000001f001f7308 */ /* 0x000ee60000000800 */
[----:B------:R-:W-:Y:S01]  /*5600*/  HMMA.16816.F32.BF16 R68, R4, R14, R68 ;  /* 0x0000000e0444723c */ /* 0x000fe20000041844 */
[----:B------:R-:W5:Y:S06]  /*5610*/  LDSM.16.MT88.4 R12, [R236+0x3900] ;  /* 0x00390000ec0c783b */ /* 0x000f6c0000004200 */
[----:B-1----:R-:W-:Y:S01]  /*5620*/  F2FP.BF16.PACK_AB R4, R25, R24 ;  /* 0x000000181904723e */ /* 0x002fe200000010ff */
[----:B------:R-:W-:Y:S01]  /*5630*/  FADD.FTZ R24, R24, R159 ;  /* 0x0000009f18187221 */ /* 0x000fe20000010000 */
[----:B--2---:R-:W-:-:S02]  /*5640*/  F2FP.BF16.PACK_AB R6, R27, R26 ;  /* 0x0000001a1b06723e */ /* 0x004fc400000010ff */
[----:B------:R-:W-:Y:S01]  /*5650*/  F2FP.BF16.PACK_AB R5, R29, R28 ;  /* 0x0000001c1d05723e */ /* 0x000fe200000010ff */
[----:B------:R-:W-:Y:S01]  /*5660*/  FADD.FTZ R25, R25, R24 ;  /* 0x0000001819197221 */ /* 0x000fe20000010000 */
[----:B---3--:R-:W-:-:S03]  /*5670*/  F2FP.BF16.PACK_AB R7, R31, R30 ;  /* 0x0000001e1f07723e */ /* 0x008fc600000010ff */
[----:B------:R-:W-:-:S04]  /*5680*/  FADD.FTZ R26, R26, R25 ;  /* 0x000000191a1a7221 */ /* 0x000fc80000010000 */
[----:B----4-:R-:W-:Y:S01]  /*5690*/  HMMA.16816.F32.BF16 R128, R4, R20, R128 ;  /* 0x000000140480723c */ /* 0x010fe20000041880 */
[----:B------:R-:W-:-:S06]  /*56a0*/  FADD.FTZ R2, R27, R26 ;  /* 0x0000001a1b027221 */ /* 0x000fcc0000010000 */
[----:B------:R-:W-:Y:S01]  /*56b0*/  FADD.FTZ R21, R37, R36 ;  /* 0x0000002425157221 */ /* 0x000fe20000010000 */
[----:B-----5:R-:W-:Y:S03]  /*56c0*/  HMMA.16816.F32.BF16 R120, R4, R8, R120 ;  /* 0x000000080478723c */ /* 0x020fe60000041878 */
[----:B------:R-:W-:-:S04]  /*56d0*/  FADD.FTZ R21, R0, R21 ;  /* 0x0000001500157221 */ /* 0x000fc80000010000 */
[----:B------:R-:W-:Y:S01]  /*56e0*/  FADD.FTZ R64, R64, R21 ;  /* 0x0000001540407221 */ /* 0x000fe20000010000 */
[----:B------:R-:W-:Y:S01]  /*56f0*/  HMMA.16816.F32.BF16 R116, R4, R10, R116 ;  /* 0x0000000a0474723c */ /* 0x000fe20000041874 */
[----:B------:R-:W1:Y:S02]  /*5700*/  LDSM.16.MT88.4 R8, [R240+0x7900] ;  /* 0x00790000f008783b */ /* 0x000e640000004200 */
[----:B------:R-:W-:-:S04]  /*5710*/  FADD.FTZ R151, R151, R64 ;  /* 0x0000004097977221 */ /* 0x000fc80000010000 */
[----:B------:R-:W-:Y:S01]  /*5720*/  FADD.FTZ R32, R32, R151 ;  /* 0x0000009720207221 */ /* 0x000fe20000010000 */
[----:B------:R-:W-:Y:S03]  /*5730*/  HMMA.16816.F32.BF16 R112, R4, R16, R112 ;  /* 0x000000100470723c */ /* 0x000fe60000041870 */
[----:B------:R-:W-:-:S04]  /*5740*/  FADD.FTZ R33, R33, R32 ;  /* 0x0000002021217221 */ /* 0x000fc80000010000 */
[----:B------:R-:W-:Y:S01]  /*5750*/  FADD.FTZ R134, R134, R33 ;  /* 0x0000002186867221 */ /* 0x000fe20000010000 */
[----:B------:R-:W-:Y:S01]  /*5760*/  HMMA.16816.F32.BF16 R108, R4, R18, R108 ;  /* 0x00000012046c723c */ /* 0x000fe2000004186c */
[----:B------:R-:W2:Y:S02]  /*5770*/  LDSM.16.MT88.4 R16, [R238+0x7900] ;  /* 0x00790000ee10783b */ /* 0x000ea40000004200 */
[----:B------:R-:W-:-:S04]  /*5780*/  FADD.FTZ R169, R169, R134 ;  /* 0x00000086a9a97221 */ /* 0x000fc80000010000 */
[----:B------:R-:W-:Y:S01]  /*5790*/  FADD.FTZ R140, R140, R169 ;  /* 0x000000a98c8c7221 */ /* 0x000fe20000010000 */
[----:B------:R-:W-:Y:S03]  /*57a0*/  HMMA.16816.F32.BF16 R104, R4, R12, R104 ;  /* 0x0000000c0468723c */ /* 0x000fe60000041868 */
[----:B------:R-:W-:-:S04]  /*57b0*/  FADD.FTZ R197, R197, R140 ;  /* 0x0000008cc5c57221 */ /* 0x000fc80000010000 */
[----:B------:R-:W-:Y:S01]  /*57c0*/  FADD.FTZ R146, R146, R197 ;  /* 0x000000c592927221 */ /* 0x000fe20000010000 */
[----:B------:R-:W-:Y:S01]  /*57d0*/  HMMA.16816.F32.BF16 R100, R4, R14, R100 ;  /* 0x0000000e0464723c */ /* 0x000fe20000041864 */
[----:B------:R-:W3:Y:S02]  /*57e0*/  LDSM.16.MT88.4 R12, [R237+0x7900] ;  /* 0x00790000ed0c783b */ /* 0x000ee40000004200 */
[----:B------:R-:W-:-:S04]  /*57f0*/  FADD.FTZ R201, R201, R146 ;  /* 0x00000092c9c97221 */ /* 0x000fc80000010000 */
[----:B------:R-:W-:Y:S01]  /*5800*/  FADD.FTZ R148, R148, R201 ;  /* 0x000000c994947221 */ /* 0x000fe20000010000 */
[----:B------:R-:W-:Y:S03]  /*5810*/  HMMA.16816.F32.BF16 R124, R4, R22, R124 ;  /* 0x00000016047c723c */ /* 0x000fe6000004187c */
[----:B------:R-:W-:-:S04]  /*5820*/  FADD.FTZ R171, R171, R148 ;  /* 0x00000094abab7221 */ /* 0x000fc80000010000 */
[----:B------:R-:W-:Y:S01]  /*5830*/  FADD.FTZ R154, R154, R171 ;  /* 0x000000ab9a9a7221 */ /* 0x000fe20000010000 */
[----:B-1----:R-:W-:Y:S03]  /*5840*/  HMMA.16816.F32.BF16 R96, R4, R8, R96 ;  /* 0x000000080460723c */ /* 0x002fe60000041860 */
[----:B------:R-:W-:-:S04]  /*5850*/  FADD.FTZ R154, R155, R154 ;  /* 0x0000009a9b9a7221 */ /* 0x000fc80000010000 */
[----:B------:R-:W-:Y:S01]  /*5860*/  FADD.FTZ R153, R153, R154 ;  /* 0x0000009a99997221 */ /* 0x000fe20000010000 */
[----:B------:R-:W-:Y:S01]  /*5870*/  HMMA.16816.F32.BF16 R92, R4, R10, R92 ;  /* 0x0000000a045c723c */ /* 0x000fe2000004185c */
[----:B------:R-:W1:Y:S02]  /*5880*/  LDSM.16.MT88.4 R8, [R236+0x7900] ;  /* 0x00790000ec08783b */ /* 0x000e640000004200 */
[----:B------:R-:W-:-:S04]  /*5890*/  FADD.FTZ R153, R156, R153 ;  /* 0x000000999c997221 */ /* 0x000fc80000010000 */
[----:B------:R-:W-:Y:S01]  /*58a0*/  FADD.FTZ R28, R28, R153 ;  /* 0x000000991c1c7221 */ /* 0x000fe20000010000 */
[----:B--2---:R-:W-:Y:S03]  /*58b0*/  HMMA.16816.F32.BF16 R88, R4, R16, R88 ;  /* 0x000000100458723c */ /* 0x004fe60000041858 */
[----:B------:R-:W-:-:S04]  /*58c0*/  FADD.FTZ R29, R29, R28 ;  /* 0x0000001c1d1d7221 */ /* 0x000fc80000010000 */
[----:B------:R-:W-:Y:S01]  /*58d0*/  FADD.FTZ R30, R30, R29 ;  /* 0x0000001d1e1e7221 */ /* 0x000fe20000010000 */
[----:B------:R-:W-:Y:S03]  /*58e0*/  HMMA.16816.F32.BF16 R84, R4, R18, R84 ;  /* 0x000000120454723c */ /* 0x000fe60000041854 */
[----:B------:R-:W-:-:S05]  /*58f0*/  FADD.FTZ R0, R31, R30 ;  /* 0x0000001e1f007221 */ /* 0x000fca0000010000 */
[----:B------:R2:W-:Y:S01]  /*5900*/  STL [R1+0xc], R0 ;  /* 0x00000c0001007387 */ /* 0x0005e20000100800 */
[C---:B---3--:R-:W-:Y:S03]  /*5910*/  HMMA.16816.F32.BF16 R80, R4.reuse, R12, R80 ;  /* 0x0000000c0450723c */ /* 0x048fe60000041850 */
[----:B------:R2:W-:Y:S05]  /*5920*/  STL [R1+0x10], R2 ;  /* 0x0000100201007387 */ /* 0x0005ea0000100800 */
[C---:B------:R-:W-:Y:S08]  /*5930*/  HMMA.16816.F32.BF16 R76, R4.reuse, R14, R76 ;  /* 0x0000000e044c723c */ /* 0x040ff0000004184c */
[C---:B-1----:R-:W-:Y:S08]  /*5940*/  HMMA.16816.F32.BF16 R72, R4.reuse, R8, R72 ;  /* 0x000000080448723c */ /* 0x042ff00000041848 */
[----:B------:R-:W-:Y:S01]  /*5950*/  HMMA.16816.F32.BF16 R68, R4, R10, R68 ;  /* 0x0000000a0444723c */ /* 0x000fe20000041844 */
[----:B------:R-:W-:Y:S07]  /*5960*/  @!P1 BRA `(.L_x_24) ;  /* 0x00003f0000009947 */ /* 0x000fee0003800000 */
[----:B--2---:R-:W-:Y:S01]  /*5970*/  IADD3 R0, P2, R250, 0x40, RZ ;  /* 0x00000040fa007810 */ /* 0x004fe20007f5e0ff */
[----:B------:R-:W-:Y:S01]  /*5980*/  IMAD.MOV.U32 R135, RZ, RZ, R132 ;  /* 0x000000ffff877224 */ /* 0x000fe200078e0084 */
[----:B------:R-:W-:Y:S01]  /*5990*/  IADD3 R2, P1, R246, 0x40, RZ ;  /* 0x00000040f6027810 */ /* 0x000fe20007f3e0ff */
[----:B------:R-:W-:-:S02]  /*59a0*/  ULEA.HI.SX32 UR21, UR18, 0xfffffffe, 0x19 ;  /* 0xfffffffe12157891 */ /* 0x000fc4000f8fca3f */
[----:B------:R1:W-:Y:S01]  /*59b0*/  STL [R1+0x8], R0 ;  /* 0x0000080001007387 */ /* 0x0003e20000100800 */
[----:B------:R-:W-:Y:S01]  /*59c0*/  ULDC.64 UR6, c[0x0][0x208] ;  /* 0x0000820000067ab9 */ /* 0x000fe20000000a00 */
[----:B------:R-:W-:Y:S01]  /*59d0*/  IMAD.X R252, RZ, RZ, R249, P1 ;  /* 0x000000fffffc7224 */ /* 0x000fe200008e06f9 */
[----:B------:R-:W-:Y:S01]  /*59e0*/  ULDC.64 UR4, c[0x0][0x1e0] ;  /* 0x0000780000047ab9 */ /* 0x000fe20000000a00 */
[----:B------:R2:W-:Y:S01]  /*59f0*/  STL [R1], R2 ;  /* 0x0000000201007387 */ /* 0x0005e20000100800 */
[----:B-1----:R-:W-:Y:S01]  /*5a00*/  IMAD.MOV.U32 R0, RZ, RZ, R3 ;  /* 0x000000ffff007224 */ /* 0x002fe200078e0003 */
[----:B--2---:R-:W-:-:S05]  /*5a10*/  IADD3.X R2, RZ, R245, RZ, P2, !PT ;  /* 0x000000f5ff027210 */ /* 0x004fca00017fe4ff */
[----:B------:R1:W-:Y:S02]  /*5a20*/  STL [R1+0x4], R2 ;  /* 0x0000040201007387 */ /* 0x0003e40000100800 */
.L_x_25:
[----:B-12---:R-:W2:Y:S01]  /*5a30*/  LDL R2, [R1+0x8] ;  /* 0x0000080001027983 */ /* 0x006ea20000100800 */
[----:B------:R-:W-:Y:S04]  /*5a40*/  DEPBAR.LE SB0, 0x0 ;  /* 0x000080000000791a */ /* 0x000fe80000000000 */
[----:B------:R-:W3:Y:S01]  /*5a50*/  LDL R133, [R1+0x4] ;  /* 0x0000040001857983 */ /* 0x000ee20000100800 */
[----:B------:R-:W-:Y:S02]  /*5a60*/  USHF.R.S32.HI UR15, URZ, 0x1f, UR21 ;  /* 0x0000001f3f0f7899 */ /* 0x000fe40008011415 */
[----:B------:R-:W-:Y:S01]  /*5a70*/  UIMAD.WIDE.U32 UR22, UR21, UR6, URZ ;  /* 0x00000006151672a5 */ /* 0x000fe2000f8e003f */
[----:B------:R-:W-:Y:S01]  /*5a80*/  BAR.SYNC.DEFER_BLOCKING 0x0 ;  /* 0x0000000000007b1d */ /* 0x000fe20000010000 */
[----:B------:R-:W-:Y:S02]  /*5a90*/  UIMAD UR15, UR15, UR6, URZ ;  /* 0x000000060f0f72a4 */ /* 0x000fe4000f8e023f */
[----:B------:R-:W-:Y:S02]  /*5aa0*/  USHF.L.U32 UR18, UR22, 0x7, URZ ;  /* 0x0000000716127899 */ /* 0x000fe4000800063f */
[----:B------:R-:W-:Y:S02]  /*5ab0*/  UIMAD UR15, UR21, UR7, UR15 ;  /* 0x00000007150f72a4 */ /* 0x000fe4000f8e020f */
[----:B------:R-:W-:Y:S02]  /*5ac0*/  UISETP.GT.AND UP1, UPT, UR21, URZ, UPT ;  /* 0x0000003f1500728c */ /* 0x000fe4000bf24270 */
[----:B------:R-:W-:Y:S01]  /*5ad0*/  UIADD3 UR15, UR23, UR15, URZ ;  /* 0x0000000f170f7290 */ /* 0x000fe2000fffe03f */
[----:B------:R-:W-:Y:S01]  /*5ae0*/  IADD3 R3, P5, R250, UR18, RZ ;  /* 0x00000012fa037c10 */ /* 0x000fe2000ffbe0ff */
[----:B------:R-:W-:Y:S02]  /*5af0*/  UIADD3 UR21, UR21, -0x1, URZ ;  /* 0xffffffff15157890 */ /* 0x000fe4000fffe03f */
[----:B------:R-:W-:Y:S01]  /*5b00*/  USHF.L.U64.HI UR15, UR22, 0x7, UR15 ;  /* 0x00000007160f7899 */ /* 0x000fe2000801020f */
[----:B------:R-:W-:Y:S04]  /*5b10*/  LEA R196, P4, R3, c[0x0][0x1f8], 0x1 ;  /* 0x00007e0003c47a11 */ /* 0x000fe800078808ff */
[----:B------:R-:W-:Y:S01]  /*5b20*/  @UP1 USHF.L.U32 UR19, UR4, 0x6, URZ ;  /* 0x0000000604131899 */ /* 0x000fe2000800063f */
[----:B------:R-:W-:Y:S01]  /*5b30*/  IADD3.X R134, R245, UR15, RZ, P5, !PT ;  /* 0x0000000ff5867c10 */ /* 0x000fe2000affe4ff */
[----:B------:R-:W-:Y:S02]  /*5b40*/  @UP1 USHF.L.U64.HI UR20, UR4, 0x6, UR5 ;  /* 0x0000000604141899 */ /* 0x000fe40008010205 */
[----:B------:R-:W-:Y:S01]  /*5b50*/  @UP1 UIMAD.WIDE.U32 UR22, UR21, UR4, URZ ;  /* 0x00000004151612a5 */ /* 0x000fe2000f8e003f */
[----:B------:R-:W-:Y:S01]  /*5b60*/  LEA.HI.X R197, R3, c[0x0][0x1fc], R134, 0x1, P4 ;  /* 0x00007f0003c57a11 */ /* 0x000fe200020f0c86 */
[----:B------:R-:W1:Y:S08]  /*5b70*/  LDSM.16.M88.4 R140, [R242+0x8100] ;  /* 0x00810000f28c783b */ /* 0x000e700000000200 */
[----:B------:R-:W4:Y:S08]  /*5b80*/  LDSM.16.M88.4 R144, [R242+0x8900] ;  /* 0x00890000f290783b */ /* 0x000f300000000200 */
[----:B------:R-:W5:Y:S08]  /*5b90*/  LDSM.16.M88.4 R148, [R242+0x9100] ;  /* 0x00910000f294783b */ /* 0x000f700000000200 */
[----:B------:R-:W5:Y:S08]  /*5ba0*/  LDSM.16.M88.4 R152, [R242+0x9900] ;  /* 0x00990000f298783b */ /* 0x000f700000000200 */
[----:B------:R-:W5:Y:S01]  /*5bb0*/  LDSM.16.M88.4 R156, [R242+0xa100] ;  /* 0x00a10000f29c783b */ /* 0x000f620000000200 */
[C---:B-1----:R-:W-:Y:S07]  /*5bc0*/  HMMA.16816.F32.BF16 R4, R136.reuse, R140, RZ ;  /* 0x0000008c8804723c */ /* 0x042fee00000418ff */
[----:B------:R-:W1:Y:S01]  /*5bd0*/  LDSM.16.M88.4 R160, [R242+0xa900] ;  /* 0x00a90000f2a0783b */ /* 0x000e620000000200 */
[C---:B------:R-:W-:Y:S07]  /*5be0*/  HMMA.16816.F32.BF16 R8, R136.reuse, R142, RZ ;  /* 0x0000008e8808723c */ /* 0x040fee00000418ff */
[----:B------:R-:W1:Y:S01]  /*5bf0*/  LDSM.16.M88.4 R164, [R242+0xb100] ;  /* 0x00b10000f2a4783b */ /* 0x000e620000000200 */
[C---:B----4-:R-:W-:Y:S07]  /*5c00*/  HMMA.16816.F32.BF16 R12, R136.reuse, R144, RZ ;  /* 0x00000090880c723c */ /* 0x050fee00000418ff */
[----:B------:R-:W4:Y:S01]  /*5c10*/  LDSM.16.M88.4 R168, [R242+0xb900] ;  /* 0x00b90000f2a8783b */ /* 0x000f220000000200 */
[C---:B------:R-:W-:Y:S07]  /*5c20*/  HMMA.16816.F32.BF16 R16, R136.reuse, R146, RZ ;  /* 0x000000928810723c */ /* 0x040fee00000418ff */
[----:B------:R-:W1:Y:S01]  /*5c30*/  LDSM.16.M88.4 R140, [R241] ;  /* 0x00000000f18c783b */ /* 0x000e620000000200 */
[C---:B-----5:R-:W-:Y:S07]  /*5c40*/  HMMA.16816.F32.BF16 R20, R136.reuse, R148, RZ ;  /* 0x000000948814723c */ /* 0x060fee00000418ff */
[----:B------:R-:W5:Y:S01]  /*5c50*/  LDSM.16.M88.4 R144, [R235] ;  /* 0x00000000eb90783b */ /* 0x000f620000000200 */
[C---:B------:R-:W-:Y:S07]  /*5c60*/  HMMA.16816.F32.BF16 R24, R136.reuse, R150, RZ ;  /* 0x000000968818723c */ /* 0x040fee00000418ff */
[----:B------:R-:W4:Y:S01]  /*5c70*/  LDSM.16.M88.4 R148, [R234] ;  /* 0x00000000ea94783b */ /* 0x000f220000000200 */
[C---:B------:R-:W-:Y:S08]  /*5c80*/  HMMA.16816.F32.BF16 R28, R136.reuse, R152, RZ ;  /* 0x00000098881c723c */ /* 0x040ff000000418ff */
[C---:B------:R-:W-:Y:S01]  /*5c90*/  HMMA.16816.F32.BF16 R32, R136.reuse, R154, RZ ;  /* 0x0000009a8820723c */ /* 0x040fe200000418ff */
[----:B------:R-:W-:Y:S07]  /*5ca0*/  LDSM.16.M88.4 R152, [R232] ;  /* 0x00000000e898783b */ /* 0x000fee0000000200 */
[C---:B------:R-:W-:Y:S08]  /*5cb0*/  HMMA.16816.F32.BF16 R36, R136.reuse, R156, RZ ;  /* 0x0000009c8824723c */ /* 0x040ff000000418ff */
[C---:B------:R-:W-:Y:S01]  /*5cc0*/  HMMA.16816.F32.BF16 R40, R136.reuse, R158, RZ ;  /* 0x0000009e8828723c */ /* 0x040fe200000418ff */
[----:B------:R-:W-:Y:S07]  /*5cd0*/  LDSM.16.M88.4 R156, [R231] ;  /* 0x00000000e79c783b */ /* 0x000fee0000000200 */
[C---:B-1----:R-:W-:Y:S08]  /*5ce0*/  HMMA.16816.F32.BF16 R44, R136.reuse, R160, RZ ;  /* 0x000000a0882c723c */ /* 0x042ff000000418ff */
[C---:B------:R-:W-:Y:S01]  /*5cf0*/  HMMA.16816.F32.BF16 R48, R136.reuse, R162, RZ ;  /* 0x000000a28830723c */ /* 0x040fe200000418ff */
[----:B------:R-:W-:Y:S07]  /*5d00*/  LDSM.16.M88.4 R160, [R230] ;  /* 0x00000000e6a0783b */ /* 0x000fee0000000200 */
[C---:B------:R-:W-:Y:S08]  /*5d10*/  HMMA.16816.F32.BF16 R52, R136.reuse, R164, RZ ;  /* 0x000000a48834723c */ /* 0x040ff000000418ff */
[C---:B------:R-:W-:Y:S01]  /*5d20*/  HMMA.16816.F32.BF16 R56, R136.reuse, R166, RZ ;  /* 0x000000a68838723c */ /* 0x040fe200000418ff */
[----:B------:R-:W-:Y:S07]  /*5d30*/  LDSM.16.M88.4 R164, [R229] ;  /* 0x00000000e5a4783b */ /* 0x000fee0000000200 */
[C---:B----4-:R-:W-:Y:S08]  /*5d40*/  HMMA.16816.F32.BF16 R60, R136.reuse, R168, RZ ;  /* 0x000000a8883c723c */ /* 0x050ff000000418ff */
[----:B------:R-:W-:Y:S08]  /*5d50*/  HMMA.16816.F32.BF16 R64, R136, R170, RZ ;  /* 0x000000aa8840723c */ /* 0x000ff000000418ff */
[C---:B------:R-:W-:Y:S08]  /*5d60*/  HMMA.16816.F32.BF16 R4, R172.reuse, R140, R4 ;  /* 0x0000008cac04723c */ /* 0x040ff00000041804 */
[C---:B------:R-:W-:Y:S01]  /*5d70*/  HMMA.16816.F32.BF16 R8, R172.reuse, R142, R8 ;  /* 0x0000008eac08723c */ /* 0x040fe20000041808 */
[----:B------:R-:W1:Y:S07]  /*5d80*/  LDSM.16.M88.4 R140, [R233] ;  /* 0x00000000e98c783b */ /* 0x000e6e0000000200 */
[C---:B-----5:R-:W-:Y:S01]  /*5d90*/  HMMA.16816.F32.BF16 R12, R172.reuse, R144, R12 ;  /* 0x00000090ac0c723c */ /* 0x060fe2000004180c */
[----:B------:R-:W-:Y:S01]  /*5da0*/  @!PT LDS RZ, [RZ] ;  /* 0x00000000fffff984 */ /* 0x000fe20000000800 */
[----:B------:R-:W-:Y:S01]  /*5db0*/  @!PT LDS RZ, [RZ] ;  /* 0x00000000fffff984 */ /* 0x000fe20000000800 */
[----:B------:R-:W-:Y:S01]  /*5dc0*/  @!PT LDS RZ, [RZ] ;  /* 0x00000000fffff984 */ /* 0x000fe20000000800 */
[----:B------:R4:W-:Y:S07]  /*5dd0*/  LDGSTS.E.BYPASS.LTC128B.128 [R243+0x100], [R196.64], !P3 ;  /* 0x00100000c4f37fae */ /* 0x0009ee000d901d50 */
[C---:B------:R-:W-:Y:S08]  /*5de0*/  HMMA.16816.F32.BF16 R16, R172.reuse, R146, R16 ;  /* 0x00000092ac10723c */ /* 0x040ff00000041810 */
[C---:B------:R-:W-:Y:S08]  /*5df0*/  HMMA.16816.F32.BF16 R20, R172.reuse, R148, R20 ;  /* 0x00000094ac14723c */ /* 0x040ff00000041814 */
[C---:B------:R-:W-:Y:S08]  /*5e00*/  HMMA.16816.F32.BF16 R24, R172.reuse, R150, R24 ;  /* 0x00000096ac18723c */ /* 0x040ff00000041818 */
[C---:B-1----:R-:W-:Y:S08]  /*5e10*/  HMMA.16816.F32.BF16 R28, R172.reuse, R140, R28 ;  /* 0x0000008cac1c723c */ /* 0x042ff0000004181c */
[C---:B------:R-:W-:Y:S08]  /*5e20*/  HMMA.16816.F32.BF16 R32, R172.reuse, R142, R32 ;  /* 0x0000008eac20723c */ /* 0x040ff00000041820 */
[C---:B------:R-:W-:Y:S08]  /*5e30*/  HMMA.16816.F32.BF16 R36, R172.reuse, R152, R36 ;  /* 0x00000098ac24723c */ /* 0x040ff00000041824 */
[C---:B------:R-:W-:Y:S08]  /*5e40*/  HMMA.16816.F32.BF16 R40, R172.reuse, R154, R40 ;  /* 0x0000009aac28723c */ /* 0x040ff00000041828 */
[C---:B------:R-:W-:Y:S08]  /*5e50*/  HMMA.16816.F32.BF16 R44, R172.reuse, R156, R44 ;  /* 0x0000009cac2c723c */ /* 0x040ff0000004182c */
[C---:B------:R-:W-:Y:S08]  /*5e60*/  HMMA.16816.F32.BF16 R48, R172.reuse, R158, R48 ;  /* 0x0000009eac30723c */ /* 0x040ff00000041830 */
[C---:B------:R-:W-:Y:S04]  /*5e70*/  HMMA.16816.F32.BF16 R52, R172.reuse, R160, R52 ;  /* 0x000000a0ac34723c */ /* 0x040fe80000041834 */
[----:B--2---:R-:W-:Y:S01]  /*5e80*/  IADD3 R132, P2, R2, UR18, RZ ;  /* 0x0000001202847c10 */ /* 0x004fe2000ff5e0ff */
[----:B------:R-:W-:Y:S03]  /*5e90*/  @UP1 USHF.R.S32.HI UR18, URZ, 0x1f, UR21 ;  /* 0x0000001f3f121899 */ /* 0x000fe60008011415 */
[C---:B------:R-:W-:Y:S01]  /*5ea0*/  HMMA.16816.F32.BF16 R56, R172.reuse, R162, R56 ;  /* 0x000000a2ac38723c */ /* 0x040fe20000041838 */
[----:B------:R-:W-:Y:S03]  /*5eb0*/  @UP1 UIMAD UR18, UR18, UR4, URZ ;  /* 0x00000004121212a4 */ /* 0x000fe6000f8e023f */
[C---:B------:R-:W-:Y:S01]  /*5ec0*/  LEA R2, P1, R132.reuse, c[0x0][0x1f8], 0x1 ;  /* 0x00007e0084027a11 */ /* 0x040fe200078208ff */
[----:B------:R-:W-:Y:S01]  /*5ed0*/  @UP1 UIMAD UR18, UR21, UR5, UR18 ;  /* 0x00000005151212a4 */ /* 0x000fe2000f8e0212 */
[----:B---3--:R-:W-:Y:S01]  /*5ee0*/  IADD3.X R133, R133, UR15, RZ, P2, !PT ;  /* 0x0000000f85857c10 */ /* 0x008fe200097fe4ff */
[----:B------:R-:W-:Y:S01]  /*5ef0*/  @UP1 USHF.L.U32 UR15, UR22, 0x7, URZ ;  /* 0x00000007160f1899 */ /* 0x000fe2000800063f */
[C---:B------:R-:W-:Y:S01]  /*5f00*/  HMMA.16816.F32.BF16 R60, R172.reuse, R164, R60 ;  /* 0x000000a4ac3c723c */ /* 0x040fe2000004183c */
[----:B------:R-:W-:Y:S03]  /*5f10*/  @UP1 UIADD3 UR18, UR23, UR18, URZ ;  /* 0x0000001217121290 */ /* 0x000fe6000fffe03f */
[----:B------:R-:W-:Y:S01]  /*5f20*/  LEA.HI.X R3, R132, c[0x0][0x1fc], R133, 0x1, P1 ;  /* 0x00007f0084037a11 */ /* 0x000fe200008f0c85 */
[----:B------:R-:W-:Y:S01]  /*5f30*/  @UP1 USHF.L.U64.HI UR18, UR22, 0x7, UR18 ;  /* 0x0000000716121899 */ /* 0x000fe20008010212 */
[----:B------:R-:W-:Y:S02]  /*5f40*/  IADD3 R132, P1, R196, UR9, RZ ;  /* 0x00000009c4847c10 */ /* 0x000fe4000ff3e0ff */
[----:B------:R-:W-:Y:S01]  /*5f50*/  HMMA.16816.F32.BF16 R64, R172, R166, R64 ;  /* 0x000000a6ac40723c */ /* 0x000fe20000041840 */
[----:B------:R1:W-:Y:S03]  /*5f60*/  LDGSTS.E.BYPASS.LTC128B.128 [R243+0x4100], [R2.64], !P0 ;  /* 0x0410000002f37fae */ /* 0x0003e6000c101d50 */
[----:B------:R-:W-:Y:S02]  /*5f70*/  IADD3.X R133, R197, UR12, RZ, P1, !PT ;  /* 0x0000000cc5857c10 */ /* 0x000fe40008ffe4ff */
[C---:B------:R-:W-:Y:S02]  /*5f80*/  IADD3 R198, P1, R132.reuse, UR9, RZ ;  /* 0x0000000984c67c10 */ /* 0x040fe4000ff3e0ff */
[----:B------:R-:W-:Y:S01]  /*5f90*/  IADD3 R200, P4, R132, UR14, RZ ;  /* 0x0000000e84c87c10 */ /* 0x000fe2000ff9e0ff */
[----:B------:R2:W-:Y:S03]  /*5fa0*/  LDGSTS.E.BYPASS.LTC128B.128 [R243+0x1100], [R132.64], !P3 ;  /* 0x0110000084f37fae */ /* 0x0005e6000d901d50 */
[C---:B------:R-:W-:Y:S02]  /*5fb0*/  IADD3.X R199, R133.reuse, UR12, RZ, P1, !PT ;  /* 0x0000000c85c77c10 */ /* 0x040fe40008ffe4ff */
[----:B------:R-:W-:Y:S02]  /*5fc0*/  IADD3.X R201, R133, UR13, RZ, P4, !PT ;  /* 0x0000000d85c97c10 */ /* 0x000fe4000a7fe4ff */
[C---:B------:R-:W-:Y:S01]  /*5fd0*/  IADD3 R202, P2, R198.reuse, UR9, RZ ;  /* 0x00000009c6ca7c10 */ /* 0x040fe2000ff5e0ff */
[----:B------:R2:W-:Y:S01]  /*5fe0*/  LDGSTS.E.BYPASS.LTC128B.128 [R243+0x5100], [R132.64+0x80], !P0 ;  /* 0x0510008084f37fae */ /* 0x0005e2000c101d50 */
[----:B----4-:R-:W-:Y:S02]  /*5ff0*/  IADD3 R196, P1, R198, UR14, RZ ;  /* 0x0000000ec6c47c10 */ /* 0x010fe4000ff3e0ff */
[C---:B------:R-:W-:Y:S02]  /*6000*/  IADD3.X R203, R199.reuse, UR12, RZ, P2, !PT ;  /* 0x0000000cc7cb7c10 */ /* 0x040fe400097fe4ff */
[----:B------:R-:W-:Y:S02]  /*6010*/  IADD3.X R197, R199, UR13, RZ, P1, !PT ;  /* 0x0000000dc7c57c10 */ /* 0x000fe40008ffe4ff */
[----:B------:R-:W-:Y:S01]  /*6020*/  PLOP3.LUT P1, PT, PT, PT, UP1, 0x80, 0x0 ;  /* 0x000000000000781c */ /* 0x000fe20003f2f018 */
[----:B------:R3:W-:Y:S08]  /*6030*/  LDGSTS.E.BYPASS.LTC128B.128 [R243+0x2100], [R198.64], !P3 ;  /* 0x02100000c6f37fae */ /* 0x0007f0000d901d50 */
[----:B------:R4:W-:Y:S08]  /*6040*/  LDGSTS.E.BYPASS.LTC128B.128 [R243+0x6100], [R200.64], !P0 ;  /* 0x06100000c8f37fae */ /* 0x0009f0000c101d50 */
[----:B------:R4:W-:Y:S08]  /*6050*/  LDGSTS.E.BYPASS.LTC128B.128 [R243+0x3100], [R202.64], !P3 ;  /* 0x03100000caf37fae */ /* 0x0009f0000d901d50 */
[----:B------:R3:W-:Y:S08]  /*6060*/  LDGSTS.E.BYPASS.LTC128B.128 [R243+0x7100], [R196.64], !P0 ;  /* 0x07100000c4f37fae */ /* 0x0007f0000c101d50 */
[----:B------:R-:W5:Y:S08]  /*6070*/  LDSM.16.M88.4 R144, [R239+0x8100] ;  /* 0x00810000ef90783b */ /* 0x000f700000000200 */
[----:B------:R-:W1:Y:S08]  /*6080*/  LDSM.16.M88.4 R140, [R239+0x8900] ;  /* 0x00890000ef8c783b */ /* 0x000e700000000200 */
[----:B------:R-:W1:Y:S08]  /*6090*/  LDSM.16.M88.4 R148, [R239+0x9100] ;  /* 0x00910000ef94783b */ /* 0x000e700000000200 */
[----:B------:R-:W0:Y:S08]  /*60a0*/  LDGDEPBAR ;  /* 0x00000000000079af */ /* 0x000e300000000000 */
[----:B------:R-:W2:Y:S01]  /*60b0*/  LDSM.16.M88.4 R152, [R239+0x9900] ;  /* 0x00990000ef98783b */ /* 0x000ea20000000200 */
[C---:B-----5:R-:W-:Y:S07]  /*60c0*/  HMMA.16816.F32.BF16 R4, R176.reuse, R144, R4 ;  /* 0x00000090b004723c */ /* 0x060fee0000041804 */
[----:B------:R-:W5:Y:S01]  /*60d0*/  LDSM.16.M88.4 R156, [R239+0xa100] ;  /* 0x00a10000ef9c783b */ /* 0x000f620000000200 */
[C---:B------:R-:W-:Y:S07]  /*60e0*/  HMMA.16816.F32.BF16 R8, R176.reuse, R146, R8 ;  /* 0x00000092b008723c */ /* 0x040fee0000041808 */
[----:B------:R-:W3:Y:S01]  /*60f0*/  LDSM.16.M88.4 R144, [R239+0xa900] ;  /* 0x00a90000ef90783b */ /* 0x000ee20000000200 */
[C---:B-1----:R-:W-:Y:S07]  /*6100*/  HMMA.16816.F32.BF16 R12, R176.reuse, R140, R12 ;  /* 0x0000008cb00c723c */ /* 0x042fee000004180c */
[----:B------:R-:W-:Y:S01]  /*6110*/  LDSM.16.M88.4 R160, [R242+0xc100] ;  /* 0x00c10000f2a0783b */ /* 0x000fe20000000200 */
[C---:B------:R-:W-:Y:S07]  /*6120*/  HMMA.16816.F32.BF16 R16, R176.reuse, R142, R16 ;  /* 0x0000008eb010723c */ /* 0x040fee0000041810 */
[----:B------:R-:W1:Y:S01]  /*6130*/  LDSM.16.M88.4 R140, [R239+0xb100] ;  /* 0x00b10000ef8c783b */ /* 0x000e620000000200 */
[C---:B------:R-:W-:Y:S07]  /*6140*/  HMMA.16816.F32.BF16 R20, R176.reuse, R148, R20 ;  /* 0x00000094b014723c */ /* 0x040fee0000041814 */
[----:B------:R-:W-:Y:S01]  /*6150*/  LDSM.16.M88.4 R164, [R225] ;  /* 0x00000000e1a4783b */ /* 0x000fe20000000200 */
[C---:B------:R-:W-:Y:S07]  /*6160*/  HMMA.16816.F32.BF16 R24, R176.reuse, R150, R24 ;  /* 0x00000096b018723c */ /* 0x040fee0000041818 */
[----:B------:R-:W1:Y:S01]  /*6170*/  LDSM.16.M88.4 R148, [R239+0xb900] ;  /* 0x00b90000ef94783b */ /* 0x000e620000000200 */
[C---:B--2---:R-:W-:Y:S07]  /*6180*/  HMMA.16816.F32.BF16 R28, R176.reuse, R152, R28 ;  /* 0x00000098b01c723c */ /* 0x044fee000004181c */
[----:B------:R-:W-:Y:S01]  /*6190*/  LDSM.16.M88.4 R168, [R239+0xd100] ;  /* 0x00d10000efa8783b */ /* 0x000fe20000000200 */
[C---:B------:R-:W-:Y:S07]  /*61a0*/  HMMA.16816.F32.BF16 R32, R176.reuse, R154, R32 ;  /* 0x0000009ab020723c */ /* 0x040fee0000041820 */
[----:B------:R-:W2:Y:S01]  /*61b0*/  LDSM.16.M88.4 R152, [R228] ;  /* 0x00000000e498783b */ /* 0x000ea20000000200 */
[C---:B-----5:R-:W-:Y:S07]  /*61c0*/  HMMA.16816.F32.BF16 R36, R176.reuse, R156, R36 ;  /* 0x0000009cb024723c */ /* 0x060fee0000041824 */
[----:B---3--:R-:W-:Y:S01]  /*61d0*/  LDSM.16.M88.4 R196, [R239+0xd900] ;  /* 0x00d90000efc4783b */ /* 0x008fe20000000200 */
[C---:B------:R-:W-:Y:S07]  /*61e0*/  HMMA.16816.F32.BF16 R40, R176.reuse, R158, R40 ;  /* 0x0000009eb028723c */ /* 0x040fee0000041828 */
[----:B------:R-:W3:Y:S01]  /*61f0*/  LDSM.16.M88.4 R156, [R228+0x800] ;  /* 0x00080000e49c783b */ /* 0x000ee20000000200 */
[C---:B------:R-:W-:Y:S07]  /*6200*/  HMMA.16816.F32.BF16 R44, R176.reuse, R144, R44 ;  /* 0x00000090b02c723c */ /* 0x040fee000004182c */
[----:B----4-:R-:W-:Y:S01]  /*6210*/  LDSM.16.M88.4 R200, [R239+0xe900] ;  /* 0x00e90000efc8783b */ /* 0x010fe20000000200 */
[C---:B------:R-:W-:Y:S07]  /*6220*/  HMMA.16816.F32.BF16 R48, R176.reuse, R146, R48 ;  /* 0x00000092b030723c */ /* 0x040fee0000041830 */
[----:B------:R-:W4:Y:S01]  /*6230*/  LDSM.16.M88.4 R144, [R228+0x1000] ;  /* 0x00100000e490783b */ /* 0x000f220000000200 */
[C---:B-1----:R-:W-:Y:S07]  /*6240*/  HMMA.16816.F32.BF16 R52, R176.reuse, R140, R52 ;  /* 0x0000008cb034723c */ /* 0x042fee0000041834 */
[----:B------:R-:W-:Y:S01]  /*6250*/  LDSM.16.M88.4 R204, [R239+0xf100] ;  /* 0x00f10000efcc783b */ /* 0x000fe20000000200 */
[C---:B------:R-:W-:Y:S07]  /*6260*/  HMMA.16816.F32.BF16 R56, R176.reuse, R142, R56 ;  /* 0x0000008eb038723c */ /* 0x040fee0000041838 */
[----:B------:R-:W1:Y:S01]  /*6270*/  LDSM.16.M88.4 R140, [R228+0x1800] ;  /* 0x00180000e48c783b */ /* 0x000e620000000200 */
[C---:B------:R-:W-:Y:S07]  /*6280*/  HMMA.16816.F32.BF16 R60, R176.reuse, R148, R60 ;  /* 0x00000094b03c723c */ /* 0x040fee000004183c */
[----:B------:R-:W-:Y:S01]  /*6290*/  LDSM.16.M88.4 R208, [R239+0xf900] ;  /* 0x00f90000efd0783b */ /* 0x000fe20000000200 */
[----:B------:R-:W-:Y:S07]  /*62a0*/  HMMA.16816.F32.BF16 R64, R176, R150, R64 ;  /* 0x00000096b040723c */ /* 0x000fee0000041840 */
[----:B------:R-:W5:Y:S01]  /*62b0*/  LDSM.16.M88.4 R148, [R228+0x2000] ;  /* 0x00200000e494783b */ /* 0x000f620000000200 */
[C---:B--2---:R-:W-:Y:S07]  /*62c0*/  HMMA.16816.F32.BF16 R4, R180.reuse, R152, R4 ;  /* 0x00000098b404723c */ /* 0x044fee0000041804 */
[----:B------:R-:W-:Y:S01]  /*62d0*/  LDSM.16.M88.4 R216, [R228+0x4000] ;  /* 0x00400000e4d8783b */ /* 0x000fe20000000200 */
[C---:B------:R-:W-:Y:S07]  /*62e0*/  HMMA.16816.F32.BF16 R8, R180.reuse, R154, R8 ;  /* 0x0000009ab408723c */ /* 0x040fee0000041808 */
[----:B------:R-:W2:Y:S01]  /*62f0*/  LDSM.16.M88.4 R152, [R228+0x2800] ;  /* 0x00280000e498783b */ /* 0x000ea20000000200 */
[C---:B---3--:R-:W-:Y:S08]  /*6300*/  HMMA.16816.F32.BF16 R12, R180.reuse, R156, R12 ;  /* 0x0000009cb40c723c */ /* 0x048ff0000004180c */
[C---:B------:R-:W-:Y:S01]  /*6310*/  HMMA.16816.F32.BF16 R16, R180.reuse, R158, R16 ;  /* 0x0000009eb410723c */ /* 0x040fe20000041810 */
[----:B------:R-:W3:Y:S07]  /*6320*/  LDSM.16.M88.4 R156, [R228+0x3000] ;  /* 0x00300000e49c783b */ /* 0x000eee0000000200 */
[C---:B----4-:R-:W-:Y:S08]  /*6330*/  HMMA.16816.F32.BF16 R20, R180.reuse, R144, R20 ;  /* 0x00000090b414723c */ /* 0x050ff00000041814 */
[C---:B------:R-:W-:Y:S01]  /*6340*/  HMMA.16816.F32.BF16 R24, R180.reuse, R146, R24 ;  /* 0x00000092b418723c */ /* 0x040fe20000041818 */
[----:B------:R-:W4:Y:S07]  /*6350*/  LDSM.16.M88.4 R144, [R228+0x3800] ;  /* 0x00380000e490783b */ /* 0x000f2e0000000200 */
[C---:B-1----:R-:W-:Y:S08]  /*6360*/  HMMA.16816.F32.BF16 R28, R180.reuse, R140, R28 ;  /* 0x0000008cb41c723c */ /* 0x042ff0000004181c */
[C---:B------:R-:W-:Y:S01]  /*6370*/  HMMA.16816.F32.BF16 R32, R180.reuse, R142, R32 ;  /* 0x0000008eb420723c */ /* 0x040fe20000041820 */
[----:B------:R-:W1:Y:S07]  /*6380*/  LDSM.16.M88.4 R140, [R242+0xc900] ;  /* 0x00c90000f28c783b */ /* 0x000e6e0000000200 */
[C---:B-----5:R-:W-:Y:S08]  /*6390*/  HMMA.16816.F32.BF16 R36, R180.reuse, R148, R36 ;  /* 0x00000094b424723c */ /* 0x060ff00000041824 */
[C---:B------:R-:W-:Y:S01]  /*63a0*/  HMMA.16816.F32.BF16 R40, R180.reuse, R150, R40 ;  /* 0x00000096b428723c */ /* 0x040fe20000041828 */
[----:B------:R-:W5:Y:S07]  /*63b0*/  LDSM.16.M88.4 R148, [R242+0xd100] ;  /* 0x00d10000f294783b */ /* 0x000f6e0000000200 */
[C---:B--2---:R-:W-:Y:S08]  /*63c0*/  HMMA.16816.F32.BF16 R44, R180.reuse, R152, R44 ;  /* 0x00000098b42c723c */ /* 0x044ff0000004182c */
[C---:B------:R-:W-:Y:S01]  /*63d0*/  HMMA.16816.F32.BF16 R48, R180.reuse, R154, R48 ;  /* 0x0000009ab430723c */ /* 0x040fe20000041830 */
[----:B------:R-:W-:Y:S07]  /*63e0*/  LDSM.16.M88.4 R152, [R242+0xe100] ;  /* 0x00e10000f298783b */ /* 0x000fee0000000200 */
[C---:B---3--:R-:W-:Y:S08]  /*63f0*/  HMMA.16816.F32.BF16 R52, R180.reuse, R156, R52 ;  /* 0x0000009cb434723c */ /* 0x048ff00000041834 */
[C---:B------:R-:W-:Y:S01]  /*6400*/  HMMA.16816.F32.BF16 R56, R180.reuse, R158, R56 ;  /* 0x0000009eb438723c */ /* 0x040fe20000041838 */
[----:B------:R-:W-:Y:S07]  /*6410*/  LDSM.16.M88.4 R156, [R242+0xe900] ;  /* 0x00e90000f29c783b */ /* 0x000fee0000000200 */
[C---:B----4-:R-:W-:Y:S08]  /*6420*/  HMMA.16816.F32.BF16 R60, R180.reuse, R144, R60 ;  /* 0x00000090b43c723c */ /* 0x050ff0000004183c */
[----:B------:R-:W-:Y:S01]  /*6430*/  HMMA.16816.F32.BF16 R64, R180, R146, R64 ;  /* 0x00000092b440723c */ /* 0x000fe20000041840 */
[----:B------:R-:W2:Y:S07]  /*6440*/  LDSM.16.M88.4 R144, [R242+0xd900] ;  /* 0x00d90000f290783b */ /* 0x000eae0000000200 */
[C---:B------:R-:W-:Y:S08]  /*6450*/  HMMA.16816.F32.BF16 R4, R184.reuse, R160, R4 ;  /* 0x000000a0b804723c */ /* 0x040ff00000041804 */
[C---:B------:R-:W-:Y:S01]  /*6460*/  HMMA.16816.F32.BF16 R8, R184.reuse, R162, R8 ;  /* 0x000000a2b808723c */ /* 0x040fe20000041808 */
[----:B------:R-:W-:Y:S07]  /*6470*/  LDSM.16.M88.4 R160, [R242+0xf900] ;  /* 0x00f90000f2a0783b */ /* 0x000fee0000000200 */
[C---:B-1----:R-:W-:Y:S08]  /*6480*/  HMMA.16816.F32.BF16 R12, R184.reuse, R140, R12 ;  /* 0x0000008cb80c723c */ /* 0x042ff0000004180c */
[C---:B------:R-:W-:Y:S01]  /*6490*/  HMMA.16816.F32.BF16 R16, R184.reuse, R142, R16 ;  /* 0x0000008eb810723c */ /* 0x040fe20000041810 */
[----:B------:R-:W1:Y:S07]  /*64a0*/  LDSM.16.M88.4 R140, [R242+0xf100] ;  /* 0x00f10000f28c783b */ /* 0x000e6e0000000200 */
[C---:B-----5:R-:W-:Y:S08]  /*64b0*/  HMMA.16816.F32.BF16 R20, R184.reuse, R148, R20 ;  /* 0x00000094b814723c */ /* 0x060ff00000041814 */
[C---:B------:R-:W-:Y:S01]  /*64c0*/  HMMA.16816.F32.BF16 R24, R184.reuse, R150, R24 ;  /* 0x00000096b818723c */ /* 0x040fe20000041818 */
[----:B------:R-:W3:Y:S07]  /*64d0*/  LDSM.16.M88.4 R148, [R227] ;  /* 0x00000000e394783b */ /* 0x000eee0000000200 */
[C---:B--2---:R-:W-:Y:S08]  /*64e0*/  HMMA.16816.F32.BF16 R28, R184.reuse, R144, R28 ;  /* 0x00000090b81c723c */ /* 0x044ff0000004181c */
[C---:B------:R-:W-:Y:S01]  /*64f0*/  HMMA.16816.F32.BF16 R32, R184.reuse, R146, R32 ;  /* 0x00000092b820723c */ /* 0x040fe20000041820 */
[----:B------:R-:W2:Y:S07]  /*6500*/  LDSM.16.M88.4 R144, [R226] ;  /* 0x00000000e290783b */ /* 0x000eae0000000200 */
[C---:B------:R-:W-:Y:S08]  /*6510*/  HMMA.16816.F32.BF16 R36, R184.reuse, R152, R36 ;  /* 0x00000098b824723c */ /* 0x040ff00000041824 */
[C---:B------:R-:W-:Y:S01]  /*6520*/  HMMA.16816.F32.BF16 R40, R184.reuse, R154, R40 ;  /* 0x0000009ab828723c */ /* 0x040fe20000041828 */
[----:B------:R-:W4:Y:S07]  /*6530*/  LDSM.16.M88.4 R152, [R224] ;  /* 0x00000000e098783b */ /* 0x000f2e0000000200 */
[C---:B------:R-:W-:Y:S08]  /*6540*/  HMMA.16816.F32.BF16 R44, R184.reuse, R156, R44 ;  /* 0x0000009cb82c723c */ /* 0x040ff0000004182c */
[C---:B------:R-:W-:Y:S01]  /*6550*/  HMMA.16816.F32.BF16 R48, R184.reuse, R158, R48 ;  /* 0x0000009eb830723c */ /* 0x040fe20000041830 */
[----:B------:R-:W-:Y:S07]  /*6560*/  LDSM.16.M88.4 R156, [R220] ;  /* 0x00000000dc9c783b */ /* 0x000fee0000000200 */
[C---:B-1----:R-:W-:Y:S08]  /*6570*/  HMMA.16816.F32.BF16 R52, R184.reuse, R140, R52 ;  /* 0x0000008cb834723c */ /* 0x042ff00000041834 */
[C---:B------:R-:W-:Y:S01]  /*6580*/  HMMA.16816.F32.BF16 R56, R184.reuse, R142, R56 ;  /* 0x0000008eb838723c */ /* 0x040fe20000041838 */
[----:B------:R-:W1:Y:S07]  /*6590*/  LDSM.16.M88.4 R140, [R223] ;  /* 0x00000000df8c783b */ /* 0x000e6e0000000200 */
[C---:B------:R-:W-:Y:S08]  /*65a0*/  HMMA.16816.F32.BF16 R60, R184.reuse, R160, R60 ;  /* 0x000000a0b83c723c */ /* 0x040ff0000004183c */
[----:B------:R-:W-:Y:S01]  /*65b0*/  HMMA.16816.F32.BF16 R64, R184, R162, R64 ;  /* 0x000000a2b840723c */ /* 0x000fe20000041840 */
[----:B------:R-:W-:Y:S07]  /*65c0*/  LDSM.16.M88.4 R160, [R239+0xc100] ;  /* 0x00c10000efa0783b */ /* 0x000fee0000000200 */
[C---:B---3--:R-:W-:Y:S08]  /*65d0*/  HMMA.16816.F32.BF16 R4, R188.reuse, R148, R4 ;  /* 0x00000094bc04723c */ /* 0x048ff00000041804 */
[C---:B------:R-:W-:Y:S01]  /*65e0*/  HMMA.16816.F32.BF16 R8, R188.reuse, R150, R8 ;  /* 0x00000096bc08723c */ /* 0x040fe20000041808 */
[----:B------:R-:W-:Y:S07]  /*65f0*/  LDSM.16.M88.4 R148, [R221] ;  /* 0x00000000dd94783b */ /* 0x000fee0000000200 */
[C---:B--2---:R-:W-:Y:S08]  /*6600*/  HMMA.16816.F32.BF16 R12, R188.reuse, R144, R12 ;  /* 0x00000090bc0c723c */ /* 0x044ff0000004180c */
[C---:B------:R-:W-:Y:S01]  /*6610*/  HMMA.16816.F32.BF16 R16, R188.reuse, R146, R16 ;  /* 0x00000092bc10723c */ /* 0x040fe20000041810 */
[----:B------:R-:W2:Y:S07]  /*6620*/  LDSM.16.M88.4 R144, [R222] ;  /* 0x00000000de90783b */ /* 0x000eae0000000200 */
[C---:B------:R-:W-:Y:S08]  /*6630*/  HMMA.16816.F32.BF16 R20, R188.reuse, R164, R20 ;  /* 0x000000a4bc14723c */ /* 0x040ff00000041814 */
        /* <DEDUP_REMOVED lines=8> */
[C---:B--2---:R-:W-:Y:S08]  /*66c0*/  HMMA.16816.F32.BF16 R44, R188.reuse, R144, R44 ;  /* 0x00000090bc2c723c */ /* 0x044ff0000004182c */
[C---:B------:R-:W-:Y:S08]  /*66d0*/  HMMA.16816.F32.BF16 R48, R188.reuse, R146, R48 ;  /* 0x00000092bc30723c */ /* 0x040ff00000041830 */
[C---:B------:R-:W-:Y:S08]  /*66e0*/  HMMA.16816.F32.BF16 R52, R188.reuse, R148, R52 ;  /* 0x00000094bc34723c */ /* 0x040ff00000041834 */
[C---:B------:R-:W-:Y:S08]  /*66f0*/  HMMA.16816.F32.BF16 R56, R188.reuse, R150, R56 ;  /* 0x00000096bc38723c */ /* 0x040ff00000041838 */
[C---:B------:R-:W-:Y:S08]  /*6700*/  HMMA.16816.F32.BF16 R60, R188.reuse, R156, R60 ;  /* 0x0000009cbc3c723c */ /* 0x040ff0000004183c */
[----:B------:R-:W-:Y:S08]  /*6710*/  HMMA.16816.F32.BF16 R64, R188, R158, R64 ;  /* 0x0000009ebc40723c */ /* 0x000ff00000041840 */
[C---:B------:R-:W-:Y:S08]  /*6720*/  HMMA.16816.F32.BF16 R4, R192.reuse, R160, R4 ;  /* 0x000000a0c004723c */ /* 0x040ff00000041804 */
[C---:B------:R-:W-:Y:S08]  /*6730*/  HMMA.16816.F32.BF16 R8, R192.reuse, R162, R8 ;  /* 0x000000a2c008723c */ /* 0x040ff00000041808 */
[C---:B---3--:R-:W-:Y:S08]  /*6740*/  HMMA.16816.F32.BF16 R12, R192.reuse, R164, R12 ;  /* 0x000000a4c00c723c */ /* 0x048ff0000004180c */
[C---:B------:R-:W-:Y:S08]  /*6750*/  HMMA.16816.F32.BF16 R16, R192.reuse, R166, R16 ;  /* 0x000000a6c010723c */ /* 0x040ff00000041810 */
[C---:B------:R-:W-:Y:S08]  /*6760*/  HMMA.16816.F32.BF16 R20, R192.reuse, R168, R20 ;  /* 0x000000a8c014723c */ /* 0x040ff00000041814 */
[C---:B------:R-:W-:Y:S08]  /*6770*/  HMMA.16816.F32.BF16 R24, R192.reuse, R170, R24 ;  /* 0x000000aac018723c */ /* 0x040ff00000041818 */
[C---:B------:R-:W-:Y:S08]  /*6780*/  HMMA.16816.F32.BF16 R28, R192.reuse, R196, R28 ;  /* 0x000000c4c01c723c */ /* 0x040ff0000004181c */
[C---:B------:R-:W-:Y:S08]  /*6790*/  HMMA.16816.F32.BF16 R32, R192.reuse, R198, R32 ;  /* 0x000000c6c020723c */ /* 0x040ff00000041820 */
[C---:B----4-:R-:W-:Y:S08]  /*67a0*/  HMMA.16816.F32.BF16 R36, R192.reuse, R152, R36 ;  /* 0x00000098c024723c */ /* 0x050ff00000041824 */
[C---:B------:R-:W-:Y:S08]  /*67b0*/  HMMA.16816.F32.BF16 R40, R192.reuse, R154, R40 ;  /* 0x0000009ac028723c */ /* 0x040ff00000041828 */
[C---:B------:R-:W-:Y:S08]  /*67c0*/  HMMA.16816.F32.BF16 R44, R192.reuse, R200, R44 ;  /* 0x000000c8c02c723c */ /* 0x040ff0000004182c */
[C---:B------:R-:W-:Y:S08]  /*67d0*/  HMMA.16816.F32.BF16 R48, R192.reuse, R202, R48 ;  /* 0x000000cac030723c */ /* 0x040ff00000041830 */
[C---:B------:R-:W-:Y:S08]  /*67e0*/  HMMA.16816.F32.BF16 R52, R192.reuse, R204, R52 ;  /* 0x000000ccc034723c */ /* 0x040ff00000041834 */
[C---:B------:R-:W-:Y:S08]  /*67f0*/  HMMA.16816.F32.BF16 R56, R192.reuse, R206, R56 ;  /* 0x000000cec038723c */ /* 0x040ff00000041838 */
[C---:B------:R-:W-:Y:S08]  /*6800*/  HMMA.16816.F32.BF16 R60, R192.reuse, R208, R60 ;  /* 0x000000d0c03c723c */ /* 0x040ff0000004183c */
[----:B------:R-:W-:Y:S08]  /*6810*/  HMMA.16816.F32.BF16 R64, R192, R210, R64 ;  /* 0x000000d2c040723c */ /* 0x000ff00000041840 */
[C---:B------:R-:W-:Y:S08]  /*6820*/  HMMA.16816.F32.BF16 R4, R212.reuse, R216, R4 ;  /* 0x000000d8d404723c */ /* 0x040ff00000041804 */
[C---:B------:R-:W-:Y:S08]  /*6830*/  HMMA.16816.F32.BF16 R8, R212.reuse, R218, R8 ;  /* 0x000000dad408723c */ /* 0x040ff00000041808 */
[C---:B-1----:R-:W-:Y:S08]  /*6840*/  HMMA.16816.F32.BF16 R12, R212.reuse, R140, R12 ;  /* 0x0000008cd40c723c */ /* 0x042ff0000004180c */
[----:B------:R-:W-:Y:S01]  /*6850*/  FMUL.FTZ R198, R4, c[0x0][0x320] ;  /* 0x0000c80004c67a20 */ /* 0x000fe20000410000 */
[C---:B------:R-:W-:Y:S03]  /*6860*/  HMMA.16816.F32.BF16 R16, R212.reuse, R142, R16 ;  /* 0x0000008ed410723c */ /* 0x040fe60000041810 */
[----:B------:R-:W-:Y:S02]  /*6870*/  FMUL.FTZ R199, R5, c[0x0][0x320] ;  /* 0x0000c80005c77a20 */ /* 0x000fe40000410000 */
[----:B------:R-:W-:Y:S01]  /*6880*/  MUFU.TANH R198, R198 ;  /* 0x000000c600c67308 */ /* 0x000fe20000002400 */
[----:B------:R-:W-:Y:S02]  /*6890*/  FMUL.FTZ R196, R6, c[0x0][0x320] ;  /* 0x0000c80006c47a20 */ /* 0x000fe40000410000 */
[----:B------:R-:W-:Y:S02]  /*68a0*/  FMUL.FTZ R197, R7, c[0x0][0x320] ;  /* 0x0000c80007c57a20 */ /* 0x000fe40000410000 */
[----:B------:R-:W1:Y:S02]  /*68b0*/  LDSM.16.M88.4 R4, [R228+0x5000] ;  /* 0x00500000e404783b */ /* 0x000e640000000200 */
[----:B------:R-:W-:Y:S02]  /*68c0*/  FMUL.FTZ R9, R9, c[0x0][0x320] ;  /* 0x0000c80009097a20 */ /* 0x000fe40000410000 */
[----:B------:R-:W-:Y:S01]  /*68d0*/  FMUL.FTZ R10, R10, c[0x0][0x320] ;  /* 0x0000c8000a0a7a20 */ /* 0x000fe20000410000 */
[----:B------:R-:W-:Y:S01]  /*68e0*/  MUFU.TANH R199, R199 ;  /* 0x000000c700c77308 */ /* 0x000fe20000002400 */
[----:B------:R-:W-:Y:S02]  /*68f0*/  FMUL.FTZ R11, R11, c[0x0][0x320] ;  /* 0x0000c8000b0b7a20 */ /* 0x000fe40000410000 */
[----:B------:R-:W-:Y:S02]  /*6900*/  FMUL.FTZ R200, R8, c[0x0][0x320] ;  /* 0x0000c80008c87a20 */ /* 0x000fe40000410000 */
[----:B------:R-:W-:Y:S02]  /*6910*/  FMUL.FTZ R13, R13, c[0x0][0x320] ;  /* 0x0000c8000d0d7a20 */ /* 0x000fe40000410000 */
        /* <DEDUP_REMOVED lines=8> */
[----:B------:R-:W-:Y:S10]  /*69a0*/  MUFU.TANH R134, R17 ;  /* 0x0000001100867308 */ /* 0x000ff40000002400 */
[----:B------:R-:W2:Y:S01]  /*69b0*/  MUFU.TANH R157, R10 ;  /* 0x0000000a009d7308 */ /* 0x000ea20000002400 */
[C---:B-1----:R-:W-:Y:S09]  /*69c0*/  HMMA.16816.F32.BF16 R20, R212.reuse, R4, R20 ;  /* 0x00000004d414723c */ /* 0x042ff20000041814 */
[----:B------:R1:W-:Y:S01]  /*69d0*/  MUFU.TANH R201, R11 ;  /* 0x0000000b00c97308 */ /* 0x0003e20000002400 */
[C---:B------:R-:W-:Y:S01]  /*69e0*/  HMMA.16816.F32.BF16 R24, R212.reuse, R6, R24 ;  /* 0x00000006d418723c */ /* 0x040fe20000041818 */
[----:B------:R-:W-:Y:S08]  /*69f0*/  LDSM.16.M88.4 R4, [R228+0x6000] ;  /* 0x00600000e404783b */ /* 0x000ff00000000200 */
[----:B------:R3:W4:Y:S03]  /*6a00*/  MUFU.TANH R202, R2 ;  /* 0x0000000200ca7308 */ /* 0x0007260000002400 */
[----:B--2---:R-:W-:Y:S02]  /*6a10*/  MOV R12, R157 ;  /* 0x0000009d000c7202 */ /* 0x004fe40000000f00 */
[----:B------:R-:W-:Y:S05]  /*6a20*/  FMUL.FTZ R21, R21, c[0x0][0x320] ;  /* 0x0000c80015157a20 */ /* 0x000fea0000410000 */
[----:B------:R2:W5:Y:S01]  /*6a30*/  MUFU.TANH R149, R3 ;  /* 0x0000000300957308 */ /* 0x0005620000002400 */
[----:B------:R-:W-:Y:S02]  /*6a40*/  FMUL.FTZ R22, R22, c[0x0][0x320] ;  /* 0x0000c80016167a20 */ /* 0x000fe40000410000 */
[----:B------:R-:W-:Y:S01]  /*6a50*/  FMUL.FTZ R23, R23, c[0x0][0x320] ;  /* 0x0000c80017177a20 */ /* 0x000fe20000410000 */
[----:B-1----:R-:W1:Y:S01]  /*6a60*/  LDSM.16.M88.4 R8, [R228+0x5800] ;  /* 0x00580000e408783b */ /* 0x002e620000000200 */
[----:B------:R-:W-:Y:S02]  /*6a70*/  FMUL.FTZ R27, R27, c[0x0][0x320] ;  /* 0x0000c8001b1b7a20 */ /* 0x000fe40000410000 */
[----:B------:R-:W-:Y:S03]  /*6a80*/  FMUL.FTZ R25, R25, c[0x0][0x320] ;  /* 0x0000c80019197a20 */ /* 0x000fe60000410000 */
[----:B------:R4:W-:Y:S01]  /*6a90*/  MUFU.TANH R147, R13 ;  /* 0x0000000d00937308 */ /* 0x0009e20000002400 */
[----:B------:R-:W-:Y:S02]  /*6aa0*/  FMUL.FTZ R26, R26, c[0x0][0x320] ;  /* 0x0000c8001a1a7a20 */ /* 0x000fe40000410000 */
[----:B---3--:R-:W-:Y:S07]  /*6ab0*/  FMUL.FTZ R2, R20, c[0x0][0x320] ;  /* 0x0000c80014027a20 */ /* 0x008fee0000410000 */
[----:B------:R3:W-:Y:S01]  /*6ac0*/  MUFU.TANH R142, R2 ;  /* 0x00000002008e7308 */ /* 0x0007e20000002400 */
[----:B--2---:R-:W-:Y:S09]  /*6ad0*/  FMUL.FTZ R3, R24, c[0x0][0x320] ;  /* 0x0000c80018037a20 */ /* 0x004ff20000410000 */
[----:B------:R2:W-:Y:S01]  /*6ae0*/  MUFU.TANH R153, R3 ;  /* 0x0000000300997308 */ /* 0x0005e20000002400 */
[----:B----4-:R-:W4:Y:S09]  /*6af0*/  LDL R13, [R1] ;  /* 0x00000000010d7983 */ /* 0x010f320000100800 */
[----:B------:R-:W2:Y:S01]  /*6b00*/  MUFU.TANH R170, R25 ;  /* 0x0000001900aa7308 */ /* 0x000ea20000002400 */
[C---:B-1----:R-:W-:Y:S09]  /*6b10*/  HMMA.16816.F32.BF16 R28, R212.reuse, R8, R28 ;  /* 0x00000008d41c723c */ /* 0x042ff2000004181c */
[----:B------:R-:W-:Y:S01]  /*6b20*/  MUFU.TANH R196, R196 ;  /* 0x000000c400c47308 */ /* 0x000fe20000002400 */
[C---:B------:R-:W-:Y:S01]  /*6b30*/  HMMA.16816.F32.BF16 R32, R212.reuse, R10, R32 ;  /* 0x0000000ad420723c */ /* 0x040fe20000041820 */
[----:B------:R-:W1:Y:S08]  /*6b40*/  LDSM.16.M88.4 R8, [R228+0x6800] ;  /* 0x00680000e408783b */ /* 0x000e700000000200 */
[----:B------:R-:W-:Y:S01]  /*6b50*/  MUFU.TANH R200, R200 ;  /* 0x000000c800c87308 */ /* 0x000fe20000002400 */
[C---:B------:R-:W-:Y:S04]  /*6b60*/  HMMA.16816.F32.BF16 R36, R212.reuse, R4, R36 ;  /* 0x00000004d424723c */ /* 0x040fe80000041824 */
[----:B---3--:R-:W-:Y:S04]  /*6b70*/  FMUL.FTZ R2, R28, c[0x0][0x320] ;  /* 0x0000c8001c027a20 */ /* 0x008fe80000410000 */
[C---:B------:R-:W-:Y:S01]  /*6b80*/  HMMA.16816.F32.BF16 R40, R212.reuse, R6, R40 ;  /* 0x00000006d428723c */ /* 0x040fe20000041828 */
[----:B------:R-:W-:Y:S01]  /*6b90*/  MUFU.TANH R197, R197 ;  /* 0x000000c500c57308 */ /* 0x000fe20000002400 */
[----:B------:R-:W3:Y:S02]  /*6ba0*/  LDSM.16.M88.4 R4, [R228+0x7000] ;  /* 0x00700000e404783b */ /* 0x000ee40000000200 */
[----:B------:R-:W-:Y:S02]  /*6bb0*/  FMUL.FTZ R29, R29, c[0x0][0x320] ;  /* 0x0000c8001d1d7a20 */ /* 0x000fe40000410000 */
[----:B------:R-:W-:Y:S02]  /*6bc0*/  FMUL.FTZ R30, R30, c[0x0][0x320] ;  /* 0x0000c8001e1e7a20 */ /* 0x000fe40000410000 */
[----:B------:R-:W-:Y:S03]  /*6bd0*/  FMUL.FTZ R31, R31, c[0x0][0x320] ;  /* 0x0000c8001f1f7a20 */ /* 0x000fe60000410000 */
[----:B------:R5:W-:Y:S01]  /*6be0*/  MUFU.TANH R158, R2 ;  /* 0x00000002009e7308 */ /* 0x000be20000002400 */
[----:B--2---:R-:W-:Y:S01]  /*6bf0*/  FMUL.FTZ R3, R32, c[0x0][0x320] ;  /* 0x0000c80020037a20 */ /* 0x004fe20000410000 */
[----:B------:R-:W-:Y:S01]  /*6c00*/  MOV R32, R202 ;  /* 0x000000ca00207202 */ /* 0x000fe20000000f00 */
[----:B------:R-:W-:Y:S02]  /*6c10*/  FMUL.FTZ R34, R34, c[0x0][0x320] ;  /* 0x0000c80022227a20 */ /* 0x000fe40000410000 */
[----:B------:R-:W-:Y:S02]  /*6c20*/  FMUL.FTZ R37, R37, c[0x0][0x320] ;  /* 0x0000c80025257a20 */ /* 0x000fe40000410000 */
[----:B------:R-:W-:Y:S02]  /*6c30*/  FMUL.FTZ R38, R38, c[0x0][0x320] ;  /* 0x0000c80026267a20 */ /* 0x000fe40000410000 */
[----:B------:R-:W-:Y:S01]  /*6c40*/  FMUL.FTZ R39, R39, c[0x0][0x320] ;  /* 0x0000c80027277a20 */ /* 0x000fe20000410000 */
[----:B------:R2:W-:Y:S01]  /*6c50*/  MUFU.TANH R162, R3 ;  /* 0x0000000300a27308 */ /* 0x0005e20000002400 */
[----:B------:R-:W-:Y:S01]  /*6c60*/  FMUL.FTZ R35, R35, c[0x0][0x320] ;  /* 0x0000c80023237a20 */ /* 0x000fe20000410000 */
[C---:B-1----:R-:W-:Y:S03]  /*6c70*/  HMMA.16816.F32.BF16 R44, R212.reuse, R8, R44 ;  /* 0x00000008d42c723c */ /* 0x042fe6000004182c */
[----:B------:R-:W-:Y:S02]  /*6c80*/  FMUL.FTZ R42, R42, c[0x0][0x320] ;  /* 0x0000c8002a2a7a20 */ /* 0x000fe40000410000 */
[----:B------:R-:W-:Y:S03]  /*6c90*/  FMUL.FTZ R43, R43, c[0x0][0x320] ;  /* 0x0000c8002b2b7a20 */ /* 0x000fe60000410000 */
[----:B------:R-:W1:Y:S01]  /*6ca0*/  MUFU.TANH R145, R37 ;  /* 0x0000002500917308 */ /* 0x000e620000002400 */
[C---:B------:R-:W-:Y:S01]  /*6cb0*/  HMMA.16816.F32.BF16 R48, R212.reuse, R10, R48 ;  /* 0x0000000ad430723c */ /* 0x040fe20000041830 */
[----:B------:R-:W1:Y:S01]  /*6cc0*/  LDSM.16.M88.4 R8, [R228+0x7800] ;  /* 0x00780000e408783b */ /* 0x000e620000000200 */
[----:B------:R-:W-:Y:S04]  /*6cd0*/  DEPBAR.LE SB0, 0x0 ;  /* 0x000080000000791a */ /* 0x000fe80000000000 */
[----:B-----5:R-:W-:Y:S02]  /*6ce0*/  FMUL.FTZ R2, R36, c[0x0][0x320] ;  /* 0x0000c80024027a20 */ /* 0x020fe40000410000 */
[----:B------:R-:W-:Y:S01]  /*6cf0*/  FMUL.FTZ R41, R41, c[0x0][0x320] ;  /* 0x0000c80029297a20 */ /* 0x000fe20000410000 */
[----:B------:R5:W-:Y:S01]  /*6d00*/  MUFU.TANH R216, R18 ;  /* 0x0000001200d87308 */ /* 0x000be20000002400 */
[----:B------:R-:W-:Y:S01]  /*6d10*/  BAR.SYNC.DEFER_BLOCKING 0x0 ;  /* 0x0000000000007b1d */ /* 0x000fe20000010000 */
[C---:B---3--:R-:W-:Y:S05]  /*6d20*/  HMMA.16816.F32.BF16 R52, R212.reuse, R4, R52 ;  /* 0x00000004d434723c */ /* 0x048fea0000041834 */
[----:B------:R-:W-:Y:S02]  /*6d30*/  FMUL.FTZ R45, R45, c[0x0][0x320] ;  /* 0x0000c8002d2d7a20 */ /* 0x000fe40000410000 */
[----:B------:R-:W-:Y:S01]  /*6d40*/  FMUL.FTZ R46, R46, c[0x0][0x320] ;  /* 0x0000c8002e2e7a20 */ /* 0x000fe20000410000 */
[----:B------:R3:W-:Y:S01]  /*6d50*/  MUFU.TANH R132, R2 ;  /* 0x0000000200847308 */ /* 0x0007e20000002400 */
[----:B--2---:R-:W-:Y:S01]  /*6d60*/  FMUL.FTZ R3, R40, c[0x0][0x320] ;  /* 0x0000c80028037a20 */ /* 0x004fe20000410000 */
[C---:B------:R-:W-:Y:S03]  /*6d70*/  HMMA.16816.F32.BF16 R56, R212.reuse, R6, R56 ;  /* 0x00000006d438723c */ /* 0x040fe60000041838 */
[----:B------:R-:W-:Y:S01]  /*6d80*/  FMUL.FTZ R47, R47, c[0x0][0x320] ;  /* 0x0000c8002f2f7a20 */ /* 0x000fe20000410000 */
[----:B------:R-:W-:Y:S01]  /*6d90*/  MOV R40, R149 ;  /* 0x0000009500287202 */ /* 0x000fe20000000f00 */
[----:B------:R-:W-:Y:S02]  /*6da0*/  FMUL.FTZ R49, R49, c[0x0][0x320] ;  /* 0x0000c80031317a20 */ /* 0x000fe40000410000 */
[----:B------:R-:W-:Y:S01]  /*6db0*/  FMUL.FTZ R33, R33, c[0x0][0x320] ;  /* 0x0000c80021217a20 */ /* 0x000fe20000410000 */
[----:B------:R2:W-:Y:S01]  /*6dc0*/  MUFU.TANH R203, R3 ;  /* 0x0000000300cb7308 */ /* 0x0005e20000002400 */
[----:B------:R-:W-:Y:S03]  /*6dd0*/  FMUL.FTZ R51, R51, c[0x0][0x320] ;  /* 0x0000c80033337a20 */ /* 0x000fe60000410000 */
[----:B-----5:R-:W-:Y:S01]  /*6de0*/  MOV R18, R201 ;  /* 0x000000c900127202 */ /* 0x020fe20000000f00 */
[----:B------:R-:W-:Y:S02]  /*6df0*/  FMUL.FTZ R50, R50, c[0x0][0x320] ;  /* 0x0000c80032327a20 */ /* 0x000fe40000410000 */
[----:B------:R-:W-:Y:S02]  /*6e00*/  FMUL.FTZ R53, R53, c[0x0][0x320] ;  /* 0x0000c80035357a20 */ /* 0x000fe40000410000 */
[----:B------:R-:W-:Y:S01]  /*6e10*/  FMUL.FTZ R54, R54, c[0x0][0x320] ;  /* 0x0000c80036367a20 */ /* 0x000fe20000410000 */
[----:B------:R5:W-:Y:S01]  /*6e20*/  MUFU.TANH R205, R41 ;  /* 0x0000002900cd7308 */ /* 0x000be20000002400 */
[----:B------:R-:W-:Y:S01]  /*6e30*/  FMUL.FTZ R55, R55, c[0x0][0x320] ;  /* 0x0000c80037377a20 */ /* 0x000fe20000410000 */
[C---:B-1----:R-:W-:Y:S03]  /*6e40*/  HMMA.16816.F32.BF16 R60, R212.reuse, R8, R60 ;  /* 0x00000008d43c723c */ /* 0x042fe6000004183c */
[----:B---3--:R-:W-:Y:S02]  /*6e50*/  FMUL.FTZ R2, R44, c[0x0][0x320] ;  /* 0x0000c8002c027a20 */ /* 0x008fe40000410000 */
[----:B------:R-:W-:Y:S02]  /*6e60*/  FMUL.FTZ R58, R58, c[0x0][0x320] ;  /* 0x0000c8003a3a7a20 */ /* 0x000fe40000410000 */
[----:B------:R-:W-:Y:S01]  /*6e70*/  FMUL.FTZ R59, R59, c[0x0][0x320] ;  /* 0x0000c8003b3b7a20 */ /* 0x000fe20000410000 */
[----:B------:R1:W-:Y:S01]  /*6e80*/  MUFU.TANH R156, R2 ;  /* 0x00000002009c7308 */ /* 0x0003e20000002400 */
[----:B------:R-:W-:Y:S03]  /*6e90*/  HMMA.16816.F32.BF16 R64, R212, R10, R64 ;  /* 0x0000000ad440723c */ /* 0x000fe60000041840 */
[----:B--2---:R-:W-:Y:S01]  /*6ea0*/  FMUL.FTZ R3, R48, c[0x0][0x320] ;  /* 0x0000c80030037a20 */ /* 0x004fe20000410000 */
[----:B------:R-:W-:Y:S01]  /*6eb0*/  MOV R48, R170 ;  /* 0x000000aa00307202 */ /* 0x000fe20000000f00 */
[----:B------:R-:W-:Y:S01]  /*6ec0*/  FMUL.FTZ R4, R56, c[0x0][0x320] ;  /* 0x0000c80038047a20 */ /* 0x000fe20000410000 */
[----:B------:R-:W-:Y:S01]  /*6ed0*/  MOV R56, R145 ;  /* 0x0000009100387202 */ /* 0x000fe20000000f00 */
[----:B------:R-:W-:Y:S02]  /*6ee0*/  FMUL.FTZ R57, R57, c[0x0][0x320] ;  /* 0x0000c80039397a20 */ /* 0x000fe40000410000 */
[----:B------:R-:W-:Y:S03]  /*6ef0*/  MUFU.TANH R170, R3 ;  /* 0x0000000300aa7308 */ /* 0x000fe60000002400 */
[----:B-----5:R-:W-:Y:S03]  /*6f00*/  MOV R41, R147 ;  /* 0x0000009300297202 */ /* 0x020fe60000000f00 */
[----:B------:R-:W-:Y:S02]  /*6f10*/  FMUL.FTZ R60, R60, c[0x0][0x320] ;  /* 0x0000c8003c3c7a20 */ /* 0x000fe40000410000 */
[----:B------:R-:W-:Y:S02]  /*6f20*/  FMUL.FTZ R61, R61, c[0x0][0x320] ;  /* 0x0000c8003d3d7a20 */ /* 0x000fe40000410000 */
[----:B------:R-:W2:Y:S01]  /*6f30*/  MUFU.TANH R133, R14 ;  /* 0x0000000e00857308 */ /* 0x000ea20000002400 */
[----:B------:R-:W-:Y:S02]  /*6f40*/  FMUL.FTZ R62, R62, c[0x0][0x320] ;  /* 0x0000c8003e3e7a20 */ /* 0x000fe40000410000 */
[----:B------:R-:W-:Y:S02]  /*6f50*/  FMUL.FTZ R63, R63, c[0x0][0x320] ;  /* 0x0000c8003f3f7a20 */ /* 0x000fe40000410000 */
[----:B-1----:R-:W-:Y:S02]  /*6f60*/  FMUL.FTZ R2, R52, c[0x0][0x320] ;  /* 0x0000c80034027a20 */ /* 0x002fe40000410000 */
[----:B------:R-:W-:Y:S02]  /*6f70*/  FMUL.FTZ R64, R64, c[0x0][0x320] ;  /* 0x0000c80040407a20 */ /* 0x000fe40000410000 */
[----:B------:R-:W-:Y:S01]  /*6f80*/  FMUL.FTZ R65, R65, c[0x0][0x320] ;  /* 0x0000c80041417a20 */ /* 0x000fe20000410000 */
[----:B------:R1:W-:Y:S01]  /*6f90*/  MUFU.TANH R149, R2 ;  /* 0x0000000200957308 */ /* 0x0003e20000002400 */
[----:B------:R-:W-:Y:S09]  /*6fa0*/  FMUL.FTZ R66, R66, c[0x0][0x320] ;  /* 0x0000c80042427a20 */ /* 0x000ff20000410000 */
[----:B------:R-:W-:Y:S10]  /*6fb0*/  MUFU.TANH R207, R64 ;  /* 0x0000004000cf7308 */ /* 0x000ff40000002400 */
[----:B------:R2:W-:Y:S01]  /*6fc0*/  MUFU.TANH R218, R58 ;  /* 0x0000003a00da7308 */ /* 0x0005e20000002400 */
[----:B-1----:R-:W-:Y:S04]  /*6fd0*/  FMNMX.FTZ R2, R198, R135, !PT ;  /* 0x00000087c6027209 */ /* 0x002fe80007810000 */
[----:B------:R-:W-:Y:S05]  /*6fe0*/  FMNMX.FTZ R3, R199, R2, !PT ;  /* 0x00000002c7037209 */ /* 0x000fea0007810000 */
[----:B------:R1:W-:Y:S01]  /*6ff0*/  MUFU.TANH R211, R59 ;  /* 0x0000003b00d37308 */ /* 0x0003e20000002400 */
[----:B------:R-:W-:Y:S02]  /*7000*/  FMNMX.FTZ R2, R196, R0, !PT ;  /* 0x00000000c4027209 */ /* 0x000fe40007810000 */
[----:B------:R-:W-:Y:S02]  /*7010*/  FMNMX.FTZ R3, R200, R3, !PT ;  /* 0x00000003c8037209 */ /* 0x000fe40007810000 */
[----:B------:R-:W-:Y:S02]  /*7020*/  FMNMX.FTZ R5, R197, R2, !PT ;  /* 0x00000002c5057209 */ /* 0x000fe40007810000 */
[----:B------:R-:W-:Y:S02]  /*7030*/  FMNMX.FTZ R3, R204, R3, !PT ;  /* 0x00000003cc037209 */ /* 0x000fe40007810000 */
[----:B------:R-:W-:Y:S01]  /*7040*/  FMNMX.FTZ R5, R12, R5, !PT ;  /* 0x000000050c057209 */ /* 0x000fe20007810000 */
[----:B------:R-:W3:Y:S01]  /*7050*/  MUFU.TANH R146, R15 ;  /* 0x0000000f00927308 */ /* 0x000ee20000002400 */
[----:B------:R-:W-:Y:S02]  /*7060*/  FMNMX.FTZ R3, R32, R3, !PT ;  /* 0x0000000320037209 */ /* 0x000fe40007810000 */
[----:B------:R-:W-:Y:S02]  /*7070*/  FMNMX.FTZ R5, R18, R5, !PT ;  /* 0x0000000512057209 */ /* 0x000fe40007810000 */
[----:B--2---:R-:W-:Y:S02]  /*7080*/  MOV R58, R133 ;  /* 0x00000085003a7202 */ /* 0x004fe40000000f00 */
[----:B------:R-:W-:Y:S02]  /*7090*/  FMNMX.FTZ R3, R41, R3, !PT ;  /* 0x0000000329037209 */ /* 0x000fe40007810000 */
[----:B------:R-:W-:Y:S01]  /*70a0*/  FMNMX.FTZ R5, R58, R5, !PT ;  /* 0x000000053a057209 */ /* 0x000fe20007810000 */
[----:B------:R2:W-:Y:S01]  /*70b0*/  MUFU.TANH R145, R4 ;  /* 0x0000000400917308 */ /* 0x0005e20000002400 */
[----:B------:R-:W-:Y:S02]  /*70c0*/  FMNMX.FTZ R3, R40, R3, !PT ;  /* 0x0000000328037209 */ /* 0x000fe40007810000 */
[----:B-1----:R-:W-:Y:S04]  /*70d0*/  MOV R59, R134 ;  /* 0x00000086003b7202 */ /* 0x002fe80000000f00 */
[----:B------:R-:W-:Y:S03]  /*70e0*/  FMNMX.FTZ R3, R59, R3, !PT ;  /* 0x000000033b037209 */ /* 0x000fe60007810000 */
[----:B------:R-:W1:Y:S01]  /*70f0*/  MUFU.TANH R141, R19 ;  /* 0x00000013008d7308 */ /* 0x000e620000002400 */
[----:B------:R-:W-:Y:S02]  /*7100*/  FMNMX.FTZ R2, R142, R3, !PT ;  /* 0x000000038e027209 */ /* 0x000fe40007810000 */
[----:B---3--:R-:W-:Y:S07]  /*7110*/  FMNMX.FTZ R5, R146, R5, !PT ;  /* 0x0000000592057209 */ /* 0x008fee0007810000 */
[----:B------:R-:W3:Y:S01]  /*7120*/  MUFU.TANH R151, R21 ;  /* 0x0000001500977308 */ /* 0x000ee20000002400 */
[----:B--2---:R-:W-:Y:S09]  /*7130*/  FMNMX.FTZ R4, R216, R5, !PT ;  /* 0x00000005d8047209 */ /* 0x004ff20007810000 */
[----:B------:R-:W2:Y:S01]  /*7140*/  MUFU.TANH R150, R22 ;  /* 0x0000001600967308 */ /* 0x000ea20000002400 */
[----:B-1----:R-:W-:Y:S09]  /*7150*/  FMNMX.FTZ R3, R141, R4, !PT ;  /* 0x000000048d037209 */ /* 0x002ff20007810000 */
[----:B------:R-:W1:Y:S01]  /*7160*/  MUFU.TANH R155, R23 ;  /* 0x00000017009b7308 */ /* 0x000e620000002400 */
[----:B---3--:R-:W-:Y:S04]  /*7170*/  FMNMX.FTZ R2, R151, R2, !PT ;  /* 0x0000000297027209 */ /* 0x008fe80007810000 */
[----:B------:R-:W-:Y:S05]  /*7180*/  FMNMX.FTZ R2, R153, R2, !PT ;  /* 0x0000000299027209 */ /* 0x000fea0007810000 */
[----:B------:R-:W3:Y:S01]  /*7190*/  MUFU.TANH R163, R42 ;  /* 0x0000002a00a37308 */ /* 0x000ee20000002400 */
[----:B------:R-:W-:Y:S02]  /*71a0*/  FMNMX.FTZ R5, R48, R2, !PT ;  /* 0x0000000230057209 */ /* 0x000fe40007810000 */
[----:B--2---:R-:W-:Y:S07]  /*71b0*/  FMNMX.FTZ R4, R150, R3, !PT ;  /* 0x0000000396047209 */ /* 0x004fee0007810000 */
[----:B------:R3:W-:Y:S01]  /*71c0*/  MUFU.TANH R140, R49 ;  /* 0x00000031008c7308 */ /* 0x0007e20000002400 */
[----:B-1----:R-:W-:Y:S02]  /*71d0*/  FMNMX.FTZ R3, R155, R4, !PT ;  /* 0x000000049b037209 */ /* 0x002fe40007810000 */
[----:B------:R-:W-:Y:S07]  /*71e0*/  FMNMX.FTZ R4, R158, R5, !PT ;  /* 0x000000059e047209 */ /* 0x000fee0007810000 */
[----:B------:R-:W1:Y:S10]  /*71f0*/  MUFU.TANH R154, R26 ;  /* 0x0000001a009a7308 */ /* 0x000e740000002400 */
[----:B------:R-:W2:Y:S01]  /*7200*/  MUFU.TANH R159, R27 ;  /* 0x0000001b009f7308 */ /* 0x000ea20000002400 */
[----:B---3--:R-:W-:Y:S09]  /*7210*/  MOV R49, R163 ;  /* 0x000000a300317202 */ /* 0x008ff20000000f00 */
[----:B------:R-:W3:Y:S01]  /*7220*/  MUFU.TANH R165, R29 ;  /* 0x0000001d00a57308 */ /* 0x000ee20000002400 */
[----:B-1----:R-:W-:Y:S09]  /*7230*/  FMNMX.FTZ R2, R154, R3, !PT ;  /* 0x000000039a027209 */ /* 0x002ff20007810000 */
[----:B------:R-:W1:Y:S01]  /*7240*/  MUFU.TANH R166, R30 ;  /* 0x0000001e00a67308 */ /* 0x000e620000002400 */
[----:B--2---:R-:W-:Y:S09]  /*7250*/  FMNMX.FTZ R5, R159, R2, !PT ;  /* 0x000000029f057209 */ /* 0x004ff20007810000 */
[----:B------:R-:W2:Y:S01]  /*7260*/  MUFU.TANH R171, R31 ;  /* 0x0000001f00ab7308 */ /* 0x000ea20000002400 */
[----:B---3--:R-:W-:Y:S04]  /*7270*/  FMNMX.FTZ R3, R165, R4, !PT ;  /* 0x00000004a5037209 */ /* 0x008fe80007810000 */
[----:B------:R-:W-:Y:S05]  /*7280*/  FMNMX.FTZ R2, R162, R3, !PT ;  /* 0x00000003a2027209 */ /* 0x000fea0007810000 */
[----:B------:R-:W3:Y:S01]  /*7290*/  MUFU.TANH R167, R33 ;  /* 0x0000002100a77308 */ /* 0x000ee20000002400 */
[----:B-1----:R-:W-:Y:S09]  /*72a0*/  FMNMX.FTZ R4, R166, R5, !PT ;  /* 0x00000005a6047209 */ /* 0x002ff20007810000 */
[----:B------:R1:W-:Y:S01]  /*72b0*/  MUFU.TANH R143, R57 ;  /* 0x00000039008f7308 */ /* 0x0003e20000002400 */
[----:B--2---:R-:W-:Y:S09]  /*72c0*/  FMNMX.FTZ R5, R171, R4, !PT ;  /* 0x00000004ab057209 */ /* 0x004ff20007810000 */
[----:B------:R-:W2:Y:S01]  /*72d0*/  MUFU.TANH R144, R34 ;  /* 0x0000002200907308 */ /* 0x000ea20000002400 */
[----:B---3--:R-:W-:Y:S01]  /*72e0*/  FMNMX.FTZ R3, R167, R2, !PT ;  /* 0x00000002a7037209 */ /* 0x008fe20007810000 */
[----:B------:R-:W-:Y:S08]  /*72f0*/  FMUL.FTZ R2, R67, c[0x0][0x320] ;  /* 0x0000c80043027a20 */ /* 0x000ff00000410000 */
[----:B------:R-:W3:Y:S01]  /*7300*/  MUFU.TANH R152, R35 ;  /* 0x0000002300987308 */ /* 0x000ee20000002400 */
[----:B-1----:R-:W-:Y:S04]  /*7310*/  MOV R57, R132 ;  /* 0x0000008400397202 */ /* 0x002fe80000000f00 */
[----:B------:R-:W-:Y:S05]  /*7320*/  FMNMX.FTZ R3, R57, R3, !PT ;  /* 0x0000000339037209 */ /* 0x000fea0007810000 */
[----:B------:R1:W-:Y:S01]  /*7330*/  MUFU.TANH R157, R51 ;  /* 0x00000033009d7308 */ /* 0x0003e20000002400 */
[----:B------:R-:W-:Y:S02]  /*7340*/  FMNMX.FTZ R3, R56, R3, !PT ;  /* 0x0000000338037209 */ /* 0x000fe40007810000 */
[----:B--2---:R-:W-:Y:S07]  /*7350*/  FMNMX.FTZ R5, R144, R5, !PT ;  /* 0x0000000590057209 */ /* 0x004fee0007810000 */
[----:B------:R-:W2:Y:S01]  /*7360*/  MUFU.TANH R168, R38 ;  /* 0x0000002600a87308 */ /* 0x000ea20000002400 */
[----:B---3--:R-:W-:Y:S09]  /*7370*/  FMNMX.FTZ R5, R152, R5, !PT ;  /* 0x0000000598057209 */ /* 0x008ff20007810000 */
[----:B------:R3:W-:Y:S01]  /*7380*/  MUFU.TANH R163, R50 ;  /* 0x0000003200a37308 */ /* 0x0007e20000002400 */
[----:B-1----:R-:W-:Y:S04]  /*7390*/  MOV R51, R203 ;  /* 0x000000cb00337202 */ /* 0x002fe80000000f00 */
[----:B------:R-:W-:Y:S05]  /*73a0*/  FMNMX.FTZ R3, R51, R3, !PT ;  /* 0x0000000333037209 */ /* 0x000fea0007810000 */
[----:B------:R-:W1:Y:S01]  /*73b0*/  MUFU.TANH R164, R39 ;  /* 0x0000002700a47308 */ /* 0x000e620000002400 */
[----:B--2---:R-:W-:Y:S09]  /*73c0*/  FMNMX.FTZ R5, R168, R5, !PT ;  /* 0x00000005a8057209 */ /* 0x004ff20007810000 */
[----:B------:R-:W2:Y:S01]  /*73d0*/  MUFU.TANH R160, R43 ;  /* 0x0000002b00a07308 */ /* 0x000ea20000002400 */
[----:B---3--:R-:W-:Y:S04]  /*73e0*/  MOV R50, R205 ;  /* 0x000000cd00327202 */ /* 0x008fe80000000f00 */
[----:B------:R-:W-:Y:S05]  /*73f0*/  FMNMX.FTZ R3, R50, R3, !PT ;  /* 0x0000000332037209 */ /* 0x000fea0007810000 */
[----:B------:R-:W3:Y:S01]  /*7400*/  MUFU.TANH R148, R45 ;  /* 0x0000002d00947308 */ /* 0x000ee20000002400 */
[----:B------:R-:W-:Y:S02]  /*7410*/  FMNMX.FTZ R3, R156, R3, !PT ;  /* 0x000000039c037209 */ /* 0x000fe40007810000 */
[----:B-1----:R-:W-:Y:S04]  /*7420*/  FMNMX.FTZ R5, R164, R5, !PT ;  /* 0x00000005a4057209 */ /* 0x002fe80007810000 */
[----:B------:R-:W-:Y:S03]  /*7430*/  FMNMX.FTZ R5, R49, R5, !PT ;  /* 0x0000000531057209 */ /* 0x000fe60007810000 */
[----:B------:R-:W1:Y:S01]  /*7440*/  MUFU.TANH R169, R46 ;  /* 0x0000002e00a97308 */ /* 0x000e620000002400 */
[----:B--2---:R-:W-:Y:S09]  /*7450*/  FMNMX.FTZ R6, R160, R5, !PT ;  /* 0x00000005a0067209 */ /* 0x004ff20007810000 */
[----:B------:R-:W2:Y:S01]  /*7460*/  MUFU.TANH R161, R47 ;  /* 0x0000002f00a17308 */ /* 0x000ea20000002400 */
[----:B---3--:R-:W-:Y:S04]  /*7470*/  FMNMX.FTZ R3, R148, R3, !PT ;  /* 0x0000000394037209 */ /* 0x008fe80007810000 */
[----:B------:R-:W-:Y:S05]  /*7480*/  FMNMX.FTZ R3, R170, R3, !PT ;  /* 0x00000003aa037209 */ /* 0x000fea0007810000 */
[----:B------:R-:W3:Y:S01]  /*7490*/  MUFU.TANH R147, R53 ;  /* 0x0000003500937308 */ /* 0x000ee20000002400 */
[----:B------:R-:W-:Y:S02]  /*74a0*/  FMNMX.FTZ R4, R140, R3, !PT ;  /* 0x000000038c047209 */ /* 0x000fe40007810000 */
[----:B-1----:R-:W-:Y:S02]  /*74b0*/  FMNMX.FTZ R6, R169, R6, !PT ;  /* 0x00000006a9067209 */ /* 0x002fe40007810000 */
[----:B------:R-:W-:Y:S05]  /*74c0*/  FMNMX.FTZ R4, R149, R4, !PT ;  /* 0x0000000495047209 */ /* 0x000fea0007810000 */
[----:B------:R-:W1:Y:S01]  /*74d0*/  MUFU.TANH R219, R54 ;  /* 0x0000003600db7308 */ /* 0x000e620000002400 */
[----:B--2---:R-:W-:Y:S04]  /*74e0*/  FMNMX.FTZ R6, R161, R6, !PT ;  /* 0x00000006a1067209 */ /* 0x004fe80007810000 */
[----:B------:R-:W-:Y:S05]  /*74f0*/  FMNMX.FTZ R6, R163, R6, !PT ;  /* 0x00000006a3067209 */ /* 0x000fea0007810000 */
[----:B------:R-:W2:Y:S01]  /*7500*/  MUFU.TANH R217, R55 ;  /* 0x0000003700d97308 */ /* 0x000ea20000002400 */
[----:B------:R-:W-:Y:S02]  /*7510*/  FMNMX.FTZ R6, R157, R6, !PT ;  /* 0x000000069d067209 */ /* 0x000fe40007810000 */
[----:B---3--:R-:W-:Y:S04]  /*7520*/  FMNMX.FTZ R4, R147, R4, !PT ;  /* 0x0000000493047209 */ /* 0x008fe80007810000 */
[----:B------:R-:W-:Y:S03]  /*7530*/  FMNMX.FTZ R4, R145, R4, !PT ;  /* 0x0000000491047209 */ /* 0x000fe60007810000 */
[----:B------:R-:W3:Y:S01]  /*7540*/  MUFU.TANH R208, R60 ;  /* 0x0000003c00d07308 */ /* 0x000ee20000002400 */
[----:B------:R-:W-:Y:S02]  /*7550*/  FMNMX.FTZ R3, R143, R4, !PT ;  /* 0x000000048f037209 */ /* 0x000fe40007810000 */
[----:B-1----:R-:W-:Y:S07]  /*7560*/  FMNMX.FTZ R6, R219, R6, !PT ;  /* 0x00000006db067209 */ /* 0x002fee0007810000 */
[----:B------:R-:W1:Y:S01]  /*7570*/  MUFU.TANH R209, R61 ;  /* 0x0000003d00d17308 */ /* 0x000e620000002400 */
[----:B--2---:R-:W-:Y:S04]  /*7580*/  FMNMX.FTZ R5, R217, R6, !PT ;  /* 0x00000006d9057209 */ /* 0x004fe80007810000 */
[----:B------:R-:W-:Y:S05]  /*7590*/  FMNMX.FTZ R4, R218, R5, !PT ;  /* 0x00000005da047209 */ /* 0x000fea0007810000 */
[----:B------:R-:W2:Y:S01]  /*75a0*/  MUFU.TANH R205, R62 ;  /* 0x0000003e00cd7308 */ /* 0x000ea20000002400 */
[----:B------:R-:W-:Y:S02]  /*75b0*/  FMNMX.FTZ R4, R211, R4, !PT ;  /* 0x00000004d3047209 */ /* 0x000fe40007810000 */
[----:B---3--:R-:W-:Y:S07]  /*75c0*/  FMNMX.FTZ R8, R208, R3, !PT ;  /* 0x00000003d0087209 */ /* 0x008fee0007810000 */
[----:B------:R-:W3:Y:S01]  /*75d0*/  MUFU.TANH R203, R63 ;  /* 0x0000003f00cb7308 */ /* 0x000ee20000002400 */
[----:B-1----:R-:W-:Y:S04]  /*75e0*/  FMNMX.FTZ R8, R209, R8, !PT ;  /* 0x00000008d1087209 */ /* 0x002fe80007810000 */
[----:B------:R-:W-:Y:S05]  /*75f0*/  FMNMX.FTZ R9, R207, R8, !PT ;  /* 0x00000008cf097209 */ /* 0x000fea0007810000 */
[----:B------:R-:W1:Y:S01]  /*7600*/  MUFU.TANH R206, R65 ;  /* 0x0000004100ce7308 */ /* 0x000e620000002400 */
[----:B--2---:R-:W-:Y:S09]  /*7610*/  FMNMX.FTZ R4, R205, R4, !PT ;  /* 0x00000004cd047209 */ /* 0x004ff20007810000 */
[----:B------:R-:W2:Y:S01]  /*7620*/  MUFU.TANH R134, R66 ;  /* 0x0000004200867308 */ /* 0x000ea20000002400 */
[----:B---3--:R-:W-:Y:S09]  /*7630*/  FMNMX.FTZ R3, R203, R4, !PT ;  /* 0x00000004cb037209 */ /* 0x008ff20007810000 */
[----:B------:R2:W3:Y:S01]  /*7640*/  MUFU.TANH R133, R2 ;  /* 0x0000000200857308 */ /* 0x0004e20000002400 */
[----:B-1----:R-:W-:Y:S02]  /*7650*/  FMNMX.FTZ R6, R206, R9, !PT ;  /* 0x00000009ce067209 */ /* 0x002fe40007810000 */
[----:B--2---:R-:W-:Y:S03]  /*7660*/  FMNMX.FTZ R2, R134, R3, !PT ;  /* 0x0000000386027209 */ /* 0x004fe60007810000 */
[----:B------:R-:W1:Y:S01]  /*7670*/  SHFL.BFLY PT, R3, R6, 0x2, 0x1f ;  /* 0x0c401f0006037f89 */ /* 0x000e6200000e0000 */
[----:B---3--:R-:W-:Y:S07]  /*7680*/  FMNMX.FTZ R5, R133, R2, !PT ;  /* 0x0000000285057209 */ /* 0x008fee0007810000 */
[----:B------:R-:W2:Y:S01]  /*7690*/  SHFL.BFLY PT, R2, R5, 0x2, 0x1f ;  /* 0x0c401f0005027f89 */ /* 0x000ea200000e0000 */
[----:B-1----:R-:W-:Y:S07]  /*76a0*/  FMNMX.FTZ R7, R6, R3, !PT ;  /* 0x0000000306077209 */ /* 0x002fee0007810000 */
[----:B------:R-:W1:Y:S01]  /*76b0*/  SHFL.BFLY PT, R132, R7, 0x1, 0x1f ;  /* 0x0c201f0007847f89 */ /* 0x000e6200000e0000 */
[----:B--2---:R-:W-:Y:S07]  /*76c0*/  FMNMX.FTZ R4, R5, R2, !PT ;  /* 0x0000000205047209 */ /* 0x004fee0007810000 */
[----:B------:R-:W2:Y:S01]  /*76d0*/  SHFL.BFLY PT, R3, R4, 0x1, 0x1f ;  /* 0x0c201f0004037f89 */ /* 0x000ea200000e0000 */
[----:B-1----:R-:W-:Y:S02]  /*76e0*/  FMNMX.FTZ R132, R7, R132, !PT ;  /* 0x0000008407847209 */ /* 0x002fe40007810000 */
[----:B----4-:R-:W-:Y:S03]  /*76f0*/  @P1 IADD3 R7, P4, R13, UR15, RZ ;  /* 0x0000000f0d071c10 */ /* 0x010fe6000ff9e0ff */
[C---:B------:R-:W-:Y:S02]  /*7700*/  FADD.FTZ R2, -R132.reuse, R135 ;  /* 0x0000008784027221 */ /* 0x040fe40000010100 */
[----:B------:R-:W-:Y:S01]  /*7710*/  FMUL.FTZ R210, R132, c[0x0][0x2d0] ;  /* 0x0000b40084d27a20 */ /* 0x000fe20000410000 */
[----:B--2---:R-:W-:Y:S01]  /*7720*/  FMNMX.FTZ R3, R4, R3, !PT ;  /* 0x0000000304037209 */ /* 0x004fe20007810000 */
[----:B------:R-:W-:Y:S01]  /*7730*/  FMUL.FTZ R6, R2, c[0x0][0x2d0] ;  /* 0x0000b40002067a20 */ /* 0x000fe20000410000 */
[----:B------:R-:W-:Y:S01]  /*7740*/  @P1 IADD3 R4, P2, R246, UR15, RZ ;  /* 0x0000000ff6041c10 */ /* 0x000fe2000ff5e0ff */
[----:B------:R-:W-:Y:S02]  /*7750*/  FFMA.FTZ R201, R199, c[0x0][0x2d0], -R210 ;  /* 0x0000b400c7c97a23 */ /* 0x000fe400000108d2 */
[----:B------:R1:W2:Y:S01]  /*7760*/  MUFU.EX2 R2, R6 ;  /* 0x0000000600027308 */ /* 0x0002a20000000800 */
[----:B------:R-:W-:Y:S01]  /*7770*/  FADD.FTZ R5, -R3, R0 ;  /* 0x0000000003057221 */ /* 0x000fe20000010100 */
[----:B------:R-:W-:Y:S01]  /*7780*/  @P1 LEA R10, P5, R4, c[0x0][0x1c8], 0x1 ;  /* 0x00007200040a1a11 */ /* 0x000fe200078a08ff */
[--C-:B------:R-:W-:Y:S02]  /*7790*/  FFMA.FTZ R199, R204, c[0x0][0x2d0], -R210.reuse ;  /* 0x0000b400ccc77a23 */ /* 0x100fe400000108d2 */
[----:B------:R-:W-:Y:S01]  /*77a0*/  FMUL.FTZ R0, R5, c[0x0][0x2d0] ;  /* 0x0000b40005007a20 */ /* 0x000fe20000410000 */
[----:B------:R-:W-:Y:S01]  /*77b0*/  @P1 IADD3.X R5, R249, UR18, RZ, P2, !PT ;  /* 0x00000012f9051c10 */ /* 0x000fe200097fe4ff */
[----:B------:R-:W-:Y:S01]  /*77c0*/  FMUL.FTZ R204, R3, c[0x0][0x2d0] ;  /* 0x0000b40003cc7a20 */ /* 0x000fe20000410000 */
[----:B------:R-:W-:Y:S01]  /*77d0*/  @P1 LEA R8, P2, R7, c[0x0][0x1c8], 0x1 ;  /* 0x0000720007081a11 */ /* 0x000fe200078408ff */
[----:B------:R-:W-:Y:S01]  /*77e0*/  FFMA.FTZ R202, R198, c[0x0][0x2d0], -R210 ;  /* 0x0000b400c6ca7a23 */ /* 0x000fe200000108d2 */
[----:B------:R-:W-:Y:S01]  /*77f0*/  @P1 LEA.HI.X R11, R4, c[0x0][0x1cc], R5, 0x1, P5 ;  /* 0x00007300040b1a11 */ /* 0x000fe200028f0c05 */
[--C-:B------:R-:W-:Y:S01]  /*7800*/  FFMA.FTZ R198, R196, c[0x0][0x2d0], -R204.reuse ;  /* 0x0000b400c4c67a23 */ /* 0x100fe200000108cc */
[----:B------:R-:W3:Y:S01]  /*7810*/  MUFU.EX2 R0, R0 ;  /* 0x0000000000007308 */ /* 0x000ee20000000800 */
[--C-:B------:R-:W-:Y:S02]  /*7820*/  FFMA.FTZ R196, R12, c[0x0][0x2d0], -R204.reuse ;  /* 0x0000b4000cc47a23 */ /* 0x100fe400000108cc */
[----:B------:R4:W-:Y:S01]  /*7830*/  @P1 LDGSTS.E.BYPASS.LTC128B.128 [R243+0x8100], [R10.64], !P3 ;  /* 0x081000000af31fae */ /* 0x0009e2000d901d50 */
[----:B------:R-:W-:Y:S02]  /*7840*/  FFMA.FTZ R135, R18, c[0x0][0x2d0], -R204 ;  /* 0x0000b40012877a23 */ /* 0x000fe400000108cc */
[----:B------:R-:W-:Y:S02]  /*7850*/  FFMA.FTZ R200, R200, c[0x0][0x2d0], -R210 ;  /* 0x0000b400c8c87a23 */ /* 0x000fe400000108d2 */
[--C-:B------:R-:W-:Y:S02]  /*7860*/  FFMA.FTZ R197, R197, c[0x0][0x2d0], -R204.reuse ;  /* 0x0000b400c5c57a23 */ /* 0x100fe400000108cc */
[----:B------:R-:W-:Y:S01]  /*7870*/  MUFU.EX2 R202, R202 ;  /* 0x000000ca00ca7308 */ /* 0x000fe20000000800 */
[----:B------:R-:W-:Y:S01]  /*7880*/  FFMA.FTZ R216, R216, c[0x0][0x2d0], -R204 ;  /* 0x0000b400d8d87a23 */ /* 0x000fe200000108cc */
[----:B-1----:R-:W-:Y:S01]  /*7890*/  @P1 IADD3.X R6, R252, UR18, RZ, P4, !PT ;  /* 0x00000012fc061c10 */ /* 0x002fe2000a7fe4ff */
[----:B------:R-:W-:Y:S01]  /*78a0*/  @UP1 UIADD3 UR18, UP0, UR10, 0x80, URZ ;  /* 0x000000800a121890 */ /* 0x000fe2000ff1e03f */
[----:B--2---:R-:W-:Y:S02]  /*78b0*/  FMUL.FTZ R24, R2, R108 ;  /* 0x0000006c02187220 */ /* 0x004fe40000410000 */
[----:B------:R-:W-:Y:S01]  /*78c0*/  @P1 LEA.HI.X R9, R7, c[0x0][0x1cc], R6, 0x1, P2 ;  /* 0x0000730007091a11 */ /* 0x000fe200010f0c06 */
[----:B------:R-:W-:Y:S01]  /*78d0*/  @UP1 UIADD3.X UR15, URZ, UR8, URZ, UP0, !UPT ;  /* 0x000000083f0f1290 */ /* 0x000fe200087fe43f */
[----:B------:R-:W-:Y:S01]  /*78e0*/  @P1 IADD3 R4, P2, R10, UR19, RZ ;  /* 0x000000130a041c10 */ /* 0x000fe2000ff5e0ff */
[C---:B------:R-:W-:Y:S01]  /*78f0*/  FMUL.FTZ R25, R2.reuse, R109 ;  /* 0x0000006d02197220 */ /* 0x040fe20000410000 */
[----:B------:R-:W1:Y:S01]  /*7900*/  MUFU.EX2 R201, R201 ;  /* 0x000000c900c97308 */ /* 0x000e620000000800 */
[----:B------:R2:W-:Y:S01]  /*7910*/  @P1 LDGSTS.E.BYPASS.LTC128B.128 [R243+0xc100], [R8.64], !P0 ;  /* 0x0c10000008f31fae */ /* 0x0005e2000c101d50 */
[----:B------:R-:W-:Y:S01]  /*7920*/  @P1 IADD3.X R5, R11, UR20, RZ, P2, !PT ;  /* 0x000000140b051c10 */ /* 0x000fe200097fe4ff */
[----:B------:R-:W-:Y:S01]  /*7930*/  FMUL.FTZ R33, R2, R101 ;  /* 0x0000006502217220 */ /* 0x000fe20000410000 */
[----:B------:R-:W-:Y:S01]  /*7940*/  @P1 IADD3 R6, P2, R4, UR19, RZ ;  /* 0x0000001304061c10 */ /* 0x000fe2000ff5e0ff */
[----:B---3--:R-:W-:Y:S01]  /*7950*/  FMUL.FTZ R18, R0, R118 ;  /* 0x0000007600127220 */ /* 0x008fe20000410000 */
[----:B------:R-:W-:Y:S01]  /*7960*/  @P1 IADD3 R16, P5, R4, UR18, RZ ;  /* 0x0000001204101c10 */ /* 0x000fe2000ffbe0ff */
[----:B------:R-:W-:Y:S01]  /*7970*/  FMUL.FTZ R19, R0, R119 ;  /* 0x0000007700137220 */ /* 0x000fe20000410000 */
[C---:B------:R-:W-:Y:S01]  /*7980*/  @P1 IADD3.X R7, R5.reuse, UR20, RZ, P2, !PT ;  /* 0x0000001405071c10 */ /* 0x040fe200097fe4ff */
[----:B------:R3:W-:Y:S01]  /*7990*/  @P1 LDGSTS.E.BYPASS.LTC128B.128 [R243+0x9100], [R4.64], !P3 ;  /* 0x0910000004f31fae */ /* 0x0007e2000d901d50 */
[----:B------:R-:W-:Y:S01]  /*79a0*/  @P1 IADD3.X R17, R5, UR15, RZ, P5, !PT ;  /* 0x0000000f05111c10 */ /* 0x000fe2000affe4ff */
[----:B------:R-:W-:Y:S01]  /*79b0*/  MUFU.EX2 R200, R200 ;  /* 0x000000c800c87308 */ /* 0x000fe20000000800 */
[----:B----4-:R-:W-:Y:S01]  /*79c0*/  @P1 IADD3 R10, P4, R6, UR19, RZ ;  /* 0x00000013060a1c10 */ /* 0x010fe2000ff9e0ff */
[C---:B------:R-:W-:Y:S02]  /*79d0*/  FMUL.FTZ R27, R0.reuse, R111 ;  /* 0x0000006f001b7220 */ /* 0x040fe40000410000 */
[C---:B------:R-:W-:Y:S01]  /*79e0*/  FMUL.FTZ R26, R0.reuse, R110 ;  /* 0x0000006e001a7220 */ /* 0x040fe20000410000 */
[C---:B------:R-:W-:Y:S01]  /*79f0*/  @P1 IADD3.X R11, R7.reuse, UR20, RZ, P4, !PT ;  /* 0x00000014070b1c10 */ /* 0x040fe2000a7fe4ff */
[----:B------:R3:W-:Y:S01]  /*7a00*/  @P1 LDGSTS.E.BYPASS.LTC128B.128 [R243+0xd100], [R4.64+0x80], !P0 ;  /* 0x0d10008004f31fae */ /* 0x0007e2000c101d50 */
[C---:B------:R-:W-:Y:S02]  /*7a10*/  FMUL.FTZ R34, R0.reuse, R102 ;  /* 0x0000006600227220 */ /* 0x040fe40000410000 */
[C---:B------:R-:W-:Y:S01]  /*7a20*/  FMUL.FTZ R35, R0.reuse, R103 ;  /* 0x0000006700237220 */ /* 0x040fe20000410000 */
[----:B------:R-:W4:Y:S01]  /*7a30*/  MUFU.EX2 R199, R199 ;  /* 0x000000c700c77308 */ /* 0x000f220000000800 */
[C---:B------:R-:W-:Y:S02]  /*7a40*/  FMUL.FTZ R42, R0.reuse, R94 ;  /* 0x0000005e002a7220 */ /* 0x040fe40000410000 */
[----:B------:R-:W-:Y:S01]  /*7a50*/  FMUL.FTZ R43, R0, R95 ;  /* 0x0000005f002b7220 */ /* 0x000fe20000410000 */
[----:B------:R5:W-:Y:S01]  /*7a60*/  @P1 LDGSTS.E.BYPASS.LTC128B.128 [R243+0xa100], [R6.64], !P3 ;  /* 0x0a10000006f31fae */ /* 0x000be2000d901d50 */
[----:B------:R-:W-:Y:S01]  /*7a70*/  FMUL.FTZ R64, R2, R68 ;  /* 0x0000004402407220 */ /* 0x000fe20000410000 */
[----:B--2---:R-:W-:Y:S01]  /*7a80*/  @P1 IADD3 R8, P2, R6, UR18, RZ ;  /* 0x0000001206081c10 */ /* 0x004fe2000ff5e0ff */
[----:B------:R-:W-:Y:S03]  /*7a90*/  FMUL.FTZ R65, R2, R69 ;  /* 0x0000004502417220 */ /* 0x000fe60000410000 */
[----:B------:R-:W-:Y:S01]  /*7aa0*/  MUFU.EX2 R198, R198 ;  /* 0x000000c600c67308 */ /* 0x000fe20000000800 */
[----:B------:R-:W-:Y:S01]  /*7ab0*/  @P1 IADD3.X R9, R7, UR15, RZ, P2, !PT ;  /* 0x0000000f07091c10 */ /* 0x000fe200097fe4ff */
[----:B------:R2:W-:Y:S01]  /*7ac0*/  @P1 LDGSTS.E.BYPASS.LTC128B.128 [R243+0xe100], [R16.64], !P0 ;  /* 0x0e10000010f31fae */ /* 0x0005e2000c101d50 */
[C---:B------:R-:W-:Y:S02]  /*7ad0*/  FMUL.FTZ R66, R0.reuse, R70 ;  /* 0x0000004600427220 */ /* 0x040fe40000410000 */
[----:B------:R-:W-:Y:S02]  /*7ae0*/  FMUL.FTZ R67, R0, R71 ;  /* 0x0000004700437220 */ /* 0x000fe40000410000 */
[----:B------:R-:W-:Y:S02]  /*7af0*/  FFMA.FTZ R101, R167, c[0x0][0x2d0], -R210 ;  /* 0x0000b400a7657a23 */ /* 0x000fe400000108d2 */
[--C-:B------:R-:W-:Y:S01]  /*7b00*/  FFMA.FTZ R110, R171, c[0x0][0x2d0], -R204.reuse ;  /* 0x0000b400ab6e7a23 */ /* 0x100fe200000108cc */
[----:B------:R2:W-:Y:S01]  /*7b10*/  @P1 LDGSTS.E.BYPASS.LTC128B.128 [R243+0xb100], [R10.64], !P3 ;  /* 0x0b1000000af31fae */ /* 0x0005e2000d901d50 */
[----:B------:R-:W2:Y:S01]  /*7b20*/  MUFU.EX2 R197, R197 ;  /* 0x000000c500c57308 */ /* 0x000ea20000000800 */
[--C-:B------:R-:W-:Y:S02]  /*7b30*/  FFMA.FTZ R109, R144, c[0x0][0x2d0], -R204.reuse ;  /* 0x0000b400906d7a23 */ /* 0x100fe400000108cc */
[C---:B---3--:R-:W-:Y:S01]  /*7b40*/  FMUL.FTZ R4, R2.reuse, R128 ;  /* 0x0000008002047220 */ /* 0x048fe20000410000 */
[----:B-1----:R-:W-:Y:S01]  /*7b50*/  F2FP.BF16.PACK_AB R128, R201, R202 ;  /* 0x000000cac980723e */ /* 0x002fe200000010ff */
[----:B------:R-:W-:Y:S02]  /*7b60*/  FMUL.FTZ R5, R2, R129 ;  /* 0x0000008102057220 */ /* 0x000fe40000410000 */
[----:B------:R1:W-:Y:S01]  /*7b70*/  @P1 LDGSTS.E.BYPASS.LTC128B.128 [R243+0xf100], [R8.64], !P0 ;  /* 0x0f10000008f31fae */ /* 0x0003e2000c101d50 */
[--C-:B------:R-:W-:Y:S02]  /*7b80*/  FFMA.FTZ R108, R152, c[0x0][0x2d0], -R204.reuse ;  /* 0x0000b400986c7a23 */ /* 0x100fe400000108cc */
[----:B------:R-:W-:Y:S01]  /*7b90*/  MUFU.EX2 R196, R196 ;  /* 0x000000c400c47308 */ /* 0x000fe20000000800 */
[C---:B-----5:R-:W-:Y:S01]  /*7ba0*/  FMUL.FTZ R6, R0.reuse, R130 ;  /* 0x0000008200067220 */ /* 0x060fe20000410000 */
[----:B----4-:R-:W-:Y:S01]  /*7bb0*/  F2FP.BF16.PACK_AB R130, R199, R200 ;  /* 0x000000c8c782723e */ /* 0x010fe200000010ff */
[----:B------:R-:W-:Y:S02]  /*7bc0*/  FMUL.FTZ R7, R0, R131 ;  /* 0x0000008300077220 */ /* 0x000fe40000410000 */
[----:B------:R-:W3:Y:S01]  /*7bd0*/  LDSM.16.MT88.4 R12, [R240+0x100] ;  /* 0x00010000f00c783b */ /* 0x000ee20000004200 */
[--C-:B------:R-:W-:Y:S02]  /*7be0*/  FFMA.FTZ R219, R219, c[0x0][0x2d0], -R204.reuse ;  /* 0x0000b400dbdb7a23 */ /* 0x100fe400000108cc */
[C---:B--2---:R-:W-:Y:S02]  /*7bf0*/  FMUL.FTZ R16, R2.reuse, R116 ;  /* 0x0000007402107220 */ /* 0x044fe40000410000 */
[----:B------:R-:W2:Y:S01]  /*7c00*/  MUFU.EX2 R135, R135 ;  /* 0x0000008700877308 */ /* 0x000ea20000000800 */
[----:B------:R-:W-:Y:S02]  /*7c10*/  FMUL.FTZ R17, R2, R117 ;  /* 0x0000007502117220 */ /* 0x000fe40000410000 */
[----:B------:R-:W4:Y:S01]  /*7c20*/  LDSM.16.MT88.4 R20, [R238+0x100] ;  /* 0x00010000ee14783b */ /* 0x000f220000004200 */
[----:B------:R-:W-:Y:S01]  /*7c30*/  F2FP.BF16.PACK_AB R129, R197, R198 ;  /* 0x000000c6c581723e */ /* 0x000fe200000010ff */
[--C-:B------:R-:W-:Y:S02]  /*7c40*/  FFMA.FTZ R217, R217, c[0x0][0x2d0], -R204.reuse ;  /* 0x0000b400d9d97a23 */ /* 0x100fe400000108cc */
[C---:B------:R-:W-:Y:S01]  /*7c50*/  FMUL.FTZ R10, R0.reuse, R126 ;  /* 0x0000007e000a7220 */ /* 0x040fe20000410000 */
[----:B------:R-:W-:Y:S01]  /*7c60*/  MOV R126, R51 ;  /* 0x00000033007e7202 */ /* 0x000fe20000000f00 */
[C---:B------:R-:W-:Y:S01]  /*7c70*/  FMUL.FTZ R11, R0.reuse, R127 ;  /* 0x0000007f000b7220 */ /* 0x040fe20000410000 */
[----:B------:R-:W-:Y:S01]  /*7c80*/  MOV R127, R56 ;  /* 0x00000038007f7202 */ /* 0x000fe20000000f00 */
[----:B------:R-:W5:Y:S01]  /*7c90*/  LDSM.16.MT88.4 R28, [R237+0x100] ;  /* 0x00010000ed1c783b */ /* 0x000f620000004200 */
[----:B------:R-:W-:Y:S01]  /*7ca0*/  FMUL.FTZ R51, R0, R87 ;  /* 0x0000005700337220 */ /* 0x000fe20000410000 */
[----:B------:R-:W-:Y:S01]  /*7cb0*/  MUFU.EX2 R216, R216 ;  /* 0x000000d800d87308 */ /* 0x000fe20000000800 */
[C---:B-1----:R-:W-:Y:S01]  /*7cc0*/  FMUL.FTZ R8, R2.reuse, R124 ;  /* 0x0000007c02087220 */ /* 0x042fe20000410000 */
[----:B------:R-:W-:Y:S01]  /*7cd0*/  MOV R124, R49 ;  /* 0x00000031007c7202 */ /* 0x000fe20000000f00 */
[C---:B------:R-:W-:Y:S01]  /*7ce0*/  FMUL.FTZ R9, R2.reuse, R125 ;  /* 0x0000007d02097220 */ /* 0x040fe20000410000 */
[----:B------:R-:W-:Y:S01]  /*7cf0*/  MOV R125, R50 ;  /* 0x00000032007d7202 */ /* 0x000fe20000000f00 */
[----:B------:R-:W-:Y:S01]  /*7d00*/  FMUL.FTZ R49, R2, R85 ;  /* 0x0000005502317220 */ /* 0x000fe20000410000 */
[----:B------:R-:W1:Y:S01]  /*7d10*/  LDSM.16.MT88.4 R36, [R236+0x100] ;  /* 0x00010000ec24783b */ /* 0x000e620000004200 */
[----:B------:R-:W-:Y:S02]  /*7d20*/  FMUL.FTZ R50, R0, R86 ;  /* 0x0000005600327220 */ /* 0x000fe40000410000 */
[----:B------:R-:W-:Y:S01]  /*7d30*/  FMUL.FTZ R56, R2, R76 ;  /* 0x0000004c02387220 */ /* 0x000fe20000410000 */
[----:B------:R-:W-:Y:S01]  /*7d40*/  MUFU.EX2 R167, R101 ;  /* 0x0000006500a77308 */ /* 0x000fe20000000800 */
[----:B--2---:R-:W-:Y:S01]  /*7d50*/  F2FP.BF16.PACK_AB R131, R135, R196 ;  /* 0x000000c48783723e */ /* 0x004fe200000010ff */
[--C-:B------:R-:W-:Y:S02]  /*7d60*/  FFMA.FTZ R218, R218, c[0x0][0x2d0], -R204.reuse ;  /* 0x0000b400dada7a23 */ /* 0x100fe400000108cc */
[----:B------:R-:W2:Y:S01]  /*7d70*/  LDSM.16.MT88.4 R44, [R240+0x4100] ;  /* 0x00410000f02c783b */ /* 0x000ea20000004200 */
[----:B------:R-:W-:Y:S02]  /*7d80*/  FFMA.FTZ R211, R211, c[0x0][0x2d0], -R204 ;  /* 0x0000b400d3d37a23 */ /* 0x000fe400000108cc */
[--C-:B------:R-:W-:Y:S02]  /*7d90*/  FFMA.FTZ R208, R208, c[0x0][0x2d0], -R210.reuse ;  /* 0x0000b400d0d07a23 */ /* 0x100fe400000108d2 */
[--C-:B------:R-:W-:Y:S01]  /*7da0*/  FFMA.FTZ R209, R209, c[0x0][0x2d0], -R210.reuse ;  /* 0x0000b400d1d17a23 */ /* 0x100fe200000108d2 */
[----:B------:R-:W-:Y:S01]  /*7db0*/  MUFU.EX2 R171, R110 ;  /* 0x0000006e00ab7308 */ /* 0x000fe20000000800 */
[----:B------:R-:W-:Y:S01]  /*7dc0*/  FFMA.FTZ R207, R207, c[0x0][0x2d0], -R210 ;  /* 0x0000b400cfcf7a23 */ /* 0x000fe200000108d2 */
[C---:B---3--:R-:W-:Y:S01]  /*7dd0*/  HMMA.16816.F32.BF16 R4, R128.reuse, R12, R4 ;  /* 0x0000000c8004723c */ /* 0x048fe20000041804 */
[----:B------:R-:W2:Y:S04]  /*7de0*/  LDSM.16.MT88.4 R52, [R238+0x4100] ;  /* 0x00410000ee34783b */ /* 0x000ea80000004200 */
[--C-:B------:R-:W-:Y:S02]  /*7df0*/  FFMA.FTZ R205, R205, c[0x0][0x2d0], -R204.reuse ;  /* 0x0000b400cdcd7a23 */ /* 0x100fe400000108cc */
[C---:B------:R-:W-:Y:S01]  /*7e00*/  FMUL.FTZ R12, R2.reuse, R120 ;  /* 0x00000078020c7220 */ /* 0x040fe20000410000 */
[C---:B------:R-:W-:Y:S01]  /*7e10*/  HMMA.16816.F32.BF16 R8, R128.reuse, R14, R8 ;  /* 0x0000000e8008723c */ /* 0x040fe20000041808 */
[----:B------:R-:W1:Y:S01]  /*7e20*/  LDSM.16.MT88.4 R60, [R237+0x4100] ;  /* 0x00410000ed3c783b */ /* 0x000e620000004200 */
[----:B------:R-:W-:Y:S02]  /*7e30*/  MUFU.EX2 R144, R109 ;  /* 0x0000006d00907308 */ /* 0x000fe40000000800 */
[C---:B------:R-:W-:Y:S01]  /*7e40*/  FMUL.FTZ R13, R2.reuse, R121 ;  /* 0x00000079020d7220 */ /* 0x040fe20000410000 */
[----:B------:R-:W-:Y:S01]  /*7e50*/  MOV R121, R48 ;  /* 0x0000003000797202 */ /* 0x000fe20000000f00 */
[----:B------:R-:W-:Y:S01]  /*7e60*/  FMUL.FTZ R48, R2, R84 ;  /* 0x0000005402307220 */ /* 0x000fe20000410000 */
[----:B------:R-:W-:Y:S01]  /*7e70*/  MOV R120, R57 ;  /* 0x0000003900787202 */ /* 0x000fe20000000f00 */
[C---:B------:R-:W-:Y:S01]  /*7e80*/  FMUL.FTZ R15, R0.reuse, R123 ;  /* 0x0000007b000f7220 */ /* 0x040fe20000410000 */
[----:B------:R-:W1:Y:S03]  /*7e90*/  LDSM.16.MT88.4 R84, [R236+0x4100] ;  /* 0x00410000ec54783b */ /* 0x000e660000004200 */
[----:B------:R-:W-:Y:S01]  /*7ea0*/  FMUL.FTZ R14, R0, R122 ;  /* 0x0000007a000e7220 */ /* 0x000fe20000410000 */
[----:B------:R2:W-:Y:S01]  /*7eb0*/  MUFU.EX2 R152, R108 ;  /* 0x0000006c00987308 */ /* 0x0005e20000000800 */
[----:B------:R-:W-:Y:S02]  /*7ec0*/  FMUL.FTZ R57, R2, R77 ;  /* 0x0000004d02397220 */ /* 0x000fe40000410000 */
[--C-:B------:R-:W-:Y:S01]  /*7ed0*/  FFMA.FTZ R134, R134, c[0x0][0x2d0], -R204.reuse ;  /* 0x0000b40086867a23 */ /* 0x100fe200000108cc */
[----:B------:R-:W3:Y:S02]  /*7ee0*/  LDL.LU R123, [R1+0xc] ;  /* 0x00000c00017b7983 */ /* 0x000ee40000300800 */
[C---:B----4-:R-:W-:Y:S02]  /*7ef0*/  HMMA.16816.F32.BF16 R12, R128.reuse, R20, R12 ;  /* 0x00000014800c723c */ /* 0x050fe4000004180c */
[----:B------:R-:W-:Y:S02]  /*7f00*/  LDSM.16.MT88.4 R116, [R238+0x3900] ;  /* 0x00390000ee74783b */ /* 0x000fe40000004200 */
[----:B------:R-:W-:Y:S03]  /*7f10*/  MUFU.EX2 R219, R219 ;  /* 0x000000db00db7308 */ /* 0x000fe60000000800 */
[C---:B------:R-:W-:Y:S01]  /*7f20*/  FMUL.FTZ R20, R2.reuse, R112 ;  /* 0x0000007002147220 */ /* 0x040fe20000410000 */
[C---:B------:R-:W-:Y:S02]  /*7f30*/  HMMA.16816.F32.BF16 R16, R128.reuse, R22, R16 ;  /* 0x000000168010723c */ /* 0x040fe40000041810 */
[----:B------:R-:W0:Y:S02]  /*7f40*/  LDGDEPBAR ;  /* 0x00000000000079af */ /* 0x000e240000000000 */
[----:B------:R-:W-:Y:S02]  /*7f50*/  FMUL.FTZ R21, R2, R113 ;  /* 0x0000007102157220 */ /* 0x000fe40000410000 */
[--C-:B------:R-:W-:Y:S01]  /*7f60*/  FFMA.FTZ R112, R58, c[0x0][0x2d0], -R204.reuse ;  /* 0x0000b4003a707a23 */ /* 0x100fe200000108cc */
[----:B------:R-:W-:Y:S01]  /*7f70*/  MUFU.EX2 R217, R217 ;  /* 0x000000d900d97308 */ /* 0x000fe20000000800 */
[C---:B------:R-:W-:Y:S02]  /*7f80*/  FMUL.FTZ R22, R0.reuse, R114 ;  /* 0x0000007200167220 */ /* 0x040fe40000410000 */
[----:B--2---:R-:W-:Y:S02]  /*7f90*/  LDSM.16.MT88.4 R108, [R237+0x3900] ;  /* 0x00390000ed6c783b */ /* 0x004fe40000004200 */
[C---:B------:R-:W-:Y:S02]  /*7fa0*/  FMUL.FTZ R23, R0.reuse, R115 ;  /* 0x0000007300177220 */ /* 0x040fe40000410000 */
[----:B------:R-:W-:Y:S02]  /*7fb0*/  FMUL.FTZ R58, R0, R78 ;  /* 0x0000004e003a7220 */ /* 0x000fe40000410000 */
[----:B------:R-:W-:Y:S01]  /*7fc0*/  FFMA.FTZ R113, R146, c[0x0][0x2d0], -R204 ;  /* 0x0000b40092717a23 */ /* 0x000fe200000108cc */
[----:B------:R-:W-:Y:S02]  /*7fd0*/  MUFU.EX2 R112, R112 ;  /* 0x0000007000707308 */ /* 0x000fe40000000800 */
[C---:B-----5:R-:W-:Y:S07]  /*7fe0*/  HMMA.16816.F32.BF16 R20, R128.reuse, R28, R20 ;  /* 0x0000001c8014723c */ /* 0x060fee0000041814 */
[C---:B------:R-:W-:Y:S01]  /*7ff0*/  FMUL.FTZ R28, R2.reuse, R104 ;  /* 0x00000068021c7220 */ /* 0x040fe20000410000 */
[C---:B------:R-:W-:Y:S01]  /*8000*/  HMMA.16816.F32.BF16 R24, R128.reuse, R30, R24 ;  /* 0x0000001e8018723c */ /* 0x040fe20000041818 */
[----:B------:R-:W2:Y:S03]  /*8010*/  MUFU.EX2 R113, R113 ;  /* 0x0000007100717308 */ /* 0x000ea60000000800 */
[----:B------:R-:W-:Y:S02]  /*8020*/  FMUL.FTZ R29, R2, R105 ;  /* 0x00000069021d7220 */ /* 0x000fe40000410000 */
[----:B------:R-:W-:Y:S02]  /*8030*/  FFMA.FTZ R104, R32, c[0x0][0x2d0], -R210 ;  /* 0x0000b40020687a23 */ /* 0x000fe400000108d2 */
[C---:B------:R-:W-:Y:S03]  /*8040*/  FMUL.FTZ R30, R0.reuse, R106 ;  /* 0x0000006a001e7220 */ /* 0x040fe60000410000 */
[----:B------:R-:W-:Y:S01]  /*8050*/  MUFU.EX2 R218, R218 ;  /* 0x000000da00da7308 */ /* 0x000fe20000000800 */
[----:B------:R-:W-:Y:S02]  /*8060*/  FMUL.FTZ R31, R0, R107 ;  /* 0x0000006b001f7220 */ /* 0x000fe40000410000 */
[----:B------:R-:W-:Y:S02]  /*8070*/  FMUL.FTZ R32, R2, R100 ;  /* 0x0000006402207220 */ /* 0x000fe40000410000 */
[----:B------:R-:W-:Y:S02]  /*8080*/  FFMA.FTZ R100, R166, c[0x0][0x2d0], -R204 ;  /* 0x0000b400a6647a23 */ /* 0x000fe400000108cc */
[--C-:B------:R-:W-:Y:S01]  /*8090*/  FFMA.FTZ R105, R41, c[0x0][0x2d0], -R210.reuse ;  /* 0x0000b40029697a23 */ /* 0x100fe200000108d2 */
[C---:B-1----:R-:W-:Y:S02]  /*80a0*/  HMMA.16816.F32.BF16 R28, R128.reuse, R36, R28 ;  /* 0x00000024801c723c */ /* 0x042fe4000004181c */
[----:B------:R1:W-:Y:S01]  /*80b0*/  MUFU.EX2 R166, R100 ;  /* 0x0000006400a67308 */ /* 0x0003e20000000800 */
[C---:B------:R-:W-:Y:S02]  /*80c0*/  FMUL.FTZ R41, R2.reuse, R93 ;  /* 0x0000005d02297220 */ /* 0x040fe40000410000 */
[--C-:B------:R-:W-:Y:S01]  /*80d0*/  FFMA.FTZ R107, R59, c[0x0][0x2d0], -R210.reuse ;  /* 0x0000b4003b6b7a23 */ /* 0x100fe200000108d2 */
[----:B--2---:R-:W-:Y:S01]  /*80e0*/  F2FP.BF16.PACK_AB R69, R113, R112 ;  /* 0x000000707145723e */ /* 0x004fe200000010ff */
[C---:B------:R-:W-:Y:S01]  /*80f0*/  FMUL.FTZ R37, R2.reuse, R97 ;  /* 0x0000006102257220 */ /* 0x040fe20000410000 */
[C---:B------:R-:W-:Y:S04]  /*8100*/  HMMA.16816.F32.BF16 R32, R128.reuse, R38, R32 ;  /* 0x000000268020723c */ /* 0x040fe80000041820 */
[----:B------:R-:W-:Y:S01]  /*8110*/  FMUL.FTZ R36, R2, R96 ;  /* 0x0000006002247220 */ /* 0x000fe20000410000 */
[----:B------:R-:W-:Y:S01]  /*8120*/  MUFU.EX2 R104, R104 ;  /* 0x0000006800687308 */ /* 0x000fe20000000800 */
[--C-:B------:R-:W-:Y:S02]  /*8130*/  FFMA.FTZ R106, R40, c[0x0][0x2d0], -R210.reuse ;  /* 0x0000b400286a7a23 */ /* 0x100fe400000108d2 */
[C---:B------:R-:W-:Y:S04]  /*8140*/  FMUL.FTZ R38, R0.reuse, R98 ;  /* 0x0000006200267220 */ /* 0x040fe80000410000 */
[C---:B------:R-:W-:Y:S02]  /*8150*/  FMUL.FTZ R39, R0.reuse, R99 ;  /* 0x0000006300277220 */ /* 0x040fe40000410000 */
[----:B------:R-:W-:Y:S01]  /*8160*/  FMUL.FTZ R59, R0, R79 ;  /* 0x0000004f003b7220 */ /* 0x000fe20000410000 */
[----:B------:R-:W2:Y:S01]  /*8170*/  MUFU.EX2 R105, R105 ;  /* 0x0000006900697308 */ /* 0x000ea20000000800 */
[----:B------:R-:W4:Y:S01]  /*8180*/  LDSM.16.MT88.4 R76, [R240+0x900] ;  /* 0x00090000f04c783b */ /* 0x000f220000004200 */
[--C-:B------:R-:W-:Y:S02]  /*8190*/  FFMA.FTZ R96, R162, c[0x0][0x2d0], -R210.reuse ;  /* 0x0000b400a2607a23 */ /* 0x100fe400000108d2 */
[C---:B------:R-:W-:Y:S03]  /*81a0*/  HMMA.16816.F32.BF16 R36, R128.reuse, R44, R36 ;  /* 0x0000002c8024723c */ /* 0x040fe60000041824 */
[C---:B------:R-:W-:Y:S02]  /*81b0*/  FMUL.FTZ R40, R2.reuse, R92 ;  /* 0x0000005c02287220 */ /* 0x040fe40000410000 */
[----:B-1----:R-:W-:Y:S01]  /*81c0*/  LDSM.16.MT88.4 R100, [R238+0x1900] ;  /* 0x00190000ee64783b */ /* 0x002fe20000004200 */
[----:B------:R-:W-:Y:S01]  /*81d0*/  FFMA.FTZ R92, R151, c[0x0][0x2d0], -R210 ;  /* 0x0000b400975c7a23 */ /* 0x000fe200000108d2 */
[----:B------:R1:W-:Y:S01]  /*81e0*/  MUFU.EX2 R162, R96 ;  /* 0x0000006000a27308 */ /* 0x0003e20000000800 */
[C---:B------:R-:W-:Y:S02]  /*81f0*/  FMUL.FTZ R45, R2.reuse, R89 ;  /* 0x00000059022d7220 */ /* 0x040fe40000410000 */
[C---:B------:R-:W-:Y:S03]  /*8200*/  HMMA.16816.F32.BF16 R40, R128.reuse, R46, R40 ;  /* 0x0000002e8028723c */ /* 0x040fe60000041828 */
[----:B------:R-:W-:Y:S02]  /*8210*/  FMUL.FTZ R44, R2, R88 ;  /* 0x00000058022c7220 */ /* 0x000fe40000410000 */
[----:B------:R-:W-:Y:S02]  /*8220*/  FFMA.FTZ R88, R141, c[0x0][0x2d0], -R204 ;  /* 0x0000b4008d587a23 */ /* 0x000fe400000108cc */
[C---:B------:R-:W-:Y:S01]  /*8230*/  FMUL.FTZ R46, R0.reuse, R90 ;  /* 0x0000005a002e7220 */ /* 0x040fe20000410000 */
[----:B------:R-:W-:Y:S01]  /*8240*/  MUFU.EX2 R106, R106 ;  /* 0x0000006a006a7308 */ /* 0x000fe20000000800 */
[----:B------:R-:W-:Y:S03]  /*8250*/  FMUL.FTZ R47, R0, R91 ;  /* 0x0000005b002f7220 */ /* 0x000fe60000410000 */
[----:B--2---:R-:W-:Y:S04]  /*8260*/  F2FP.BF16.PACK_AB R68, R105, R104 ;  /* 0x000000686944723e */ /* 0x004fe800000010ff */
[C---:B------:R-:W-:Y:S02]  /*8270*/  HMMA.16816.F32.BF16 R44, R128.reuse, R52, R44 ;  /* 0x00000034802c723c */ /* 0x040fe4000004182c */
[----:B------:R2:W5:Y:S01]  /*8280*/  MUFU.EX2 R141, R88 ;  /* 0x00000058008d7308 */ /* 0x0005620000000800 */
[----:B-1----:R-:W-:Y:S04]  /*8290*/  LDSM.16.MT88.4 R96, [R236+0x5100] ;  /* 0x00510000ec60783b */ /* 0x002fe80000004200 */
[C---:B------:R-:W-:Y:S01]  /*82a0*/  FMUL.FTZ R52, R2.reuse, R80 ;  /* 0x0000005002347220 */ /* 0x040fe20000410000 */
[C---:B------:R-:W-:Y:S04]  /*82b0*/  HMMA.16816.F32.BF16 R48, R128.reuse, R54, R48 ;  /* 0x000000368030723c */ /* 0x040fe80000041830 */
[----:B------:R-:W-:Y:S01]  /*82c0*/  FMUL.FTZ R53, R2, R81 ;  /* 0x0000005102357220 */ /* 0x000fe20000410000 */
[----:B------:R-:W1:Y:S02]  /*82d0*/  MUFU.EX2 R107, R107 ;  /* 0x0000006b006b7308 */ /* 0x000e640000000800 */
[C---:B------:R-:W-:Y:S02]  /*82e0*/  FMUL.FTZ R54, R0.reuse, R82 ;  /* 0x0000005200367220 */ /* 0x040fe40000410000 */
[----:B------:R-:W-:Y:S02]  /*82f0*/  FMUL.FTZ R55, R0, R83 ;  /* 0x0000005300377220 */ /* 0x000fe40000410000 */
[----:B------:R-:W4:Y:S04]  /*8300*/  LDSM.16.MT88.4 R80, [R238+0x900] ;  /* 0x00090000ee50783b */ /* 0x000f280000004200 */
[----:B------:R4:W-:Y:S01]  /*8310*/  MUFU.EX2 R151, R92 ;  /* 0x0000005c00977308 */ /* 0x0009e20000000800 */
[C---:B------:R-:W-:Y:S03]  /*8320*/  HMMA.16816.F32.BF16 R52, R128.reuse, R60, R52 ;  /* 0x0000003c8034723c */ /* 0x040fe60000041834 */
[----:B--2---:R-:W-:Y:S01]  /*8330*/  LDSM.16.MT88.4 R88, [R236+0x900] ;  /* 0x00090000ec58783b */ /* 0x004fe20000004200 */
[----:B-----5:R-:W-:Y:S03]  /*8340*/  F2FP.BF16.PACK_AB R71, R141, R216 ;  /* 0x000000d88d47723e */ /* 0x020fe600000010ff */
[C---:B------:R-:W-:Y:S01]  /*8350*/  FMUL.FTZ R60, R2.reuse, R72 ;  /* 0x00000048023c7220 */ /* 0x040fe20000410000 */
[C---:B------:R-:W-:Y:S01]  /*8360*/  HMMA.16816.F32.BF16 R56, R128.reuse, R62, R56 ;  /* 0x0000003e8038723c */ /* 0x040fe20000041838 */
[----:B------:R-:W-:Y:S03]  /*8370*/  MUFU.EX2 R211, R211 ;  /* 0x000000d300d37308 */ /* 0x000fe60000000800 */
[----:B------:R-:W-:Y:S01]  /*8380*/  FMUL.FTZ R61, R2, R73 ;  /* 0x00000049023d7220 */ /* 0x000fe20000410000 */
[----:B-1----:R-:W-:Y:S02]  /*8390*/  F2FP.BF16.PACK_AB R70, R107, R106 ;  /* 0x0000006a6b46723e */ /* 0x002fe400000010ff */
[C---:B------:R-:W-:Y:S02]  /*83a0*/  FMUL.FTZ R62, R0.reuse, R74 ;  /* 0x0000004a003e7220 */ /* 0x040fe40000410000 */
[----:B------:R-:W-:Y:S02]  /*83b0*/  FMUL.FTZ R63, R0, R75 ;  /* 0x0000004b003f7220 */ /* 0x000fe40000410000 */
[----:B------:R-:W1:Y:S01]  /*83c0*/  LDSM.16.MT88.4 R72, [R237+0x900] ;  /* 0x00090000ed48783b */ /* 0x000e620000004200 */
[----:B------:R-:W-:Y:S04]  /*83d0*/  MUFU.EX2 R208, R208 ;  /* 0x000000d000d07308 */ /* 0x000fe80000000800 */
[C---:B------:R-:W-:Y:S03]  /*83e0*/  HMMA.16816.F32.BF16 R60, R128.reuse, R84, R60 ;  /* 0x00000054803c723c */ /* 0x040fe6000004183c */
[----:B----4-:R-:W-:Y:S03]  /*83f0*/  LDSM.16.MT88.4 R92, [R237+0x5100] ;  /* 0x00510000ed5c783b */ /* 0x010fe60000004200 */
[----:B------:R-:W-:Y:S02]  /*8400*/  MUFU.EX2 R209, R209 ;  /* 0x000000d100d17308 */ /* 0x000fe40000000800 */
[----:B------:R-:W-:Y:S03]  /*8410*/  HMMA.16816.F32.BF16 R64, R128, R86, R64 ;  /* 0x000000568040723c */ /* 0x000fe60000041840 */
[----:B------:R-:W2:Y:S05]  /*8420*/  LDSM.16.MT88.4 R84, [R240+0x4900] ;  /* 0x00490000f054783b */ /* 0x000eaa0000004200 */
[C---:B------:R-:W-:Y:S01]  /*8430*/  HMMA.16816.F32.BF16 R4, R68.reuse, R76, R4 ;  /* 0x0000004c4404723c */ /* 0x040fe20000041804 */
[----:B------:R-:W-:Y:S07]  /*8440*/  MUFU.EX2 R207, R207 ;  /* 0x000000cf00cf7308 */ /* 0x000fee0000000800 */
[C---:B------:R-:W-:Y:S01]  /*8450*/  HMMA.16816.F32.BF16 R8, R68.reuse, R78, R8 ;  /* 0x0000004e4408723c */ /* 0x040fe20000041808 */
[----:B------:R-:W4:Y:S02]  /*8460*/  LDSM.16.MT88.4 R76, [R238+0x4900] ;  /* 0x00490000ee4c783b */ /* 0x000f240000004200 */
[----:B------:R-:W-:Y:S05]  /*8470*/  MUFU.EX2 R205, R205 ;  /* 0x000000cd00cd7308 */ /* 0x000fea0000000800 */
[C---:B------:R-:W-:Y:S05]  /*8480*/  HMMA.16816.F32.BF16 R12, R68.reuse, R80, R12 ;  /* 0x00000050440c723c */ /* 0x040fea000004180c */
[----:B------:R-:W-:Y:S02]  /*8490*/  MUFU.EX2 R134, R134 ;  /* 0x0000008600867308 */ /* 0x000fe40000000800 */
[--C-:B------:R-:W-:Y:S01]  /*84a0*/  FFMA.FTZ R80, R142, c[0x0][0x2d0], -R210.reuse ;  /* 0x0000b4008e507a23 */ /* 0x100fe200000108d2 */
[C---:B------:R-:W-:Y:S07]  /*84b0*/  HMMA.16816.F32.BF16 R16, R68.reuse, R82, R16 ;  /* 0x000000524410723c */ /* 0x040fee0000041810 */
[----:B------:R5:W2:Y:S01]  /*84c0*/  MUFU.EX2 R142, R80 ;  /* 0x00000050008e7308 */ /* 0x000aa20000000800 */
[C---:B-1----:R-:W-:Y:S08]  /*84d0*/  HMMA.16816.F32.BF16 R20, R68.reuse, R72, R20 ;  /* 0x000000484414723c */ /* 0x042ff00000041814 */
[C---:B------:R-:W-:Y:S01]  /*84e0*/  HMMA.16816.F32.BF16 R24, R68.reuse, R74, R24 ;  /* 0x0000004a4418723c */ /* 0x040fe20000041818 */
[----:B------:R-:W1:Y:S07]  /*84f0*/  LDSM.16.MT88.4 R72, [R237+0x4900] ;  /* 0x00490000ed48783b */ /* 0x000e6e0000004200 */
[C---:B------:R-:W-:Y:S01]  /*8500*/  HMMA.16816.F32.BF16 R28, R68.reuse, R88, R28 ;  /* 0x00000058441c723c */ /* 0x040fe2000004181c */
[----:B-----5:R-:W5:Y:S07]  /*8510*/  LDSM.16.MT88.4 R80, [R236+0x4900] ;  /* 0x00490000ec50783b */ /* 0x020f6e0000004200 */
[C---:B------:R-:W-:Y:S04]  /*8520*/  HMMA.16816.F32.BF16 R32, R68.reuse, R90, R32 ;  /* 0x0000005a4420723c */ /* 0x040fe80000041820 */
[----:B------:R-:W-:Y:S02]  /*8530*/  FFMA.FTZ R89, R153, c[0x0][0x2d0], -R210 ;  /* 0x0000b40099597a23 */ /* 0x000fe400000108d2 */
[----:B------:R-:W-:Y:S02]  /*8540*/  FFMA.FTZ R88, R150, c[0x0][0x2d0], -R204 ;  /* 0x0000b40096587a23 */ /* 0x000fe400000108cc */
[C---:B--2---:R-:W-:Y:S01]  /*8550*/  HMMA.16816.F32.BF16 R36, R68.reuse, R84, R36 ;  /* 0x000000544424723c */ /* 0x044fe20000041824 */
[----:B------:R-:W-:Y:S03]  /*8560*/  MUFU.EX2 R146, R89 ;  /* 0x0000005900927308 */ /* 0x000fe60000000800 */
[----:B------:R-:W-:Y:S03]  /*8570*/  FFMA.FTZ R90, R121, c[0x0][0x2d0], -R210 ;  /* 0x0000b400795a7a23 */ /* 0x000fe600000108d2 */
[--C-:B------:R-:W-:Y:S01]  /*8580*/  FFMA.FTZ R85, R154, c[0x0][0x2d0], -R204.reuse ;  /* 0x0000b4009a557a23 */ /* 0x100fe200000108cc */
[C---:B------:R-:W-:Y:S03]  /*8590*/  HMMA.16816.F32.BF16 R40, R68.reuse, R86, R40 ;  /* 0x000000564428723c */ /* 0x040fe60000041828 */
[----:B------:R-:W2:Y:S01]  /*85a0*/  MUFU.EX2 R153, R90 ;  /* 0x0000005a00997308 */ /* 0x000ea20000000800 */
[--C-:B------:R-:W-:Y:S03]  /*85b0*/  FFMA.FTZ R84, R159, c[0x0][0x2d0], -R204.reuse ;  /* 0x0000b4009f547a23 */ /* 0x100fe600000108cc */
[----:B------:R-:W-:Y:S01]  /*85c0*/  FFMA.FTZ R86, R155, c[0x0][0x2d0], -R204 ;  /* 0x0000b4009b567a23 */ /* 0x000fe200000108cc */
[C---:B----4-:R-:W-:Y:S05]  /*85d0*/  HMMA.16816.F32.BF16 R44, R68.reuse, R76, R44 ;  /* 0x0000004c442c723c */ /* 0x050fea000004182c */
[----:B------:R-:W-:Y:S03]  /*85e0*/  MUFU.EX2 R154, R85 ;  /* 0x00000055009a7308 */ /* 0x000fe60000000800 */
[C---:B------:R-:W-:Y:S01]  /*85f0*/  HMMA.16816.F32.BF16 R48, R68.reuse, R78, R48 ;  /* 0x0000004e4430723c */ /* 0x040fe20000041830 */
[----:B------:R-:W4:Y:S06]  /*8600*/  LDSM.16.MT88.4 R76, [R240+0x1100] ;  /* 0x00110000f04c783b */ /* 0x000f2c0000004200 */
[----:B------:R2:W-:Y:S01]  /*8610*/  MUFU.EX2 R155, R86 ;  /* 0x00000056009b7308 */ /* 0x0005e20000000800 */
[C---:B-1----:R-:W-:Y:S08]  /*8620*/  HMMA.16816.F32.BF16 R52, R68.reuse, R72, R52 ;  /* 0x000000484434723c */ /* 0x042ff00000041834 */
[C---:B------:R-:W-:Y:S01]  /*8630*/  HMMA.16816.F32.BF16 R56, R68.reuse, R74, R56 ;  /* 0x0000004a4438723c */ /* 0x040fe20000041838 */
[----:B------:R-:W1:Y:S01]  /*8640*/  MUFU.EX2 R159, R84 ;  /* 0x00000054009f7308 */ /* 0x000e620000000800 */
[----:B------:R-:W4:Y:S06]  /*8650*/  LDSM.16.MT88.4 R72, [R238+0x1100] ;  /* 0x00110000ee48783b */ /* 0x000f2c0000004200 */
[C---:B-----5:R-:W-:Y:S03]  /*8660*/  HMMA.16816.F32.BF16 R60, R68.reuse, R80, R60 ;  /* 0x00000050443c723c */ /* 0x060fe6000004183c */
[----:B------:R-:W5:Y:S01]  /*8670*/  MUFU.EX2 R150, R88 ;  /* 0x0000005800967308 */ /* 0x000f620000000800 */
[----:B--2---:R-:W-:Y:S04]  /*8680*/  FFMA.FTZ R86, R158, c[0x0][0x2d0], -R210 ;  /* 0x0000b4009e567a23 */ /* 0x004fe800000108d2 */
[----:B------:R-:W-:Y:S01]  /*8690*/  HMMA.16816.F32.BF16 R64, R68, R82, R64 ;  /* 0x000000524440723c */ /* 0x000fe20000041840 */
[----:B------:R-:W2:Y:S04]  /*86a0*/  LDSM.16.MT88.4 R80, [R237+0x1100] ;  /* 0x00110000ed50783b */ /* 0x000ea80000004200 */
[----:B------:R4:W-:Y:S02]  /*86b0*/  MUFU.EX2 R158, R86 ;  /* 0x00000056009e7308 */ /* 0x0009e40000000800 */
[----:B------:R-:W-:Y:S01]  /*86c0*/  F2FP.BF16.PACK_AB R68, R151, R142 ;  /* 0x0000008e9744723e */ /* 0x000fe200000010ff */
[----:B---3--:R-:W-:Y:S01]  /*86d0*/  FFMA.FTZ R198, R0, R123, R198 ;  /* 0x0000007b00c67223 */ /* 0x008fe200000100c6 */
[----:B------:R-:W-:Y:S03]  /*86e0*/  F2FP.BF16.PACK_AB R70, R153, R146 ;  /* 0x000000929946723e */ /* 0x000fe600000010ff */
[----:B-1----:R-:W-:Y:S01]  /*86f0*/  F2FP.BF16.PACK_AB R71, R159, R154 ;  /* 0x0000009a9f47723e */ /* 0x002fe200000010ff */
[----:B------:R-:W-:Y:S04]  /*8700*/  FADD.FTZ R197, R197, R198 ;  /* 0x000000c6c5c57221 */ /* 0x000fe80000010000 */
[----:B------:R-:W-:Y:S01]  /*8710*/  FADD.FTZ R196, R196, R197 ;  /* 0x000000c5c4c47221 */ /* 0x000fe20000010000 */
[----:B-----5:R-:W-:Y:S01]  /*8720*/  F2FP.BF16.PACK_AB R69, R155, R150 ;  /* 0x000000969b45723e */ /* 0x020fe200000010ff */
[----:B------:R-:W-:Y:S02]  /*8730*/  FFMA.FTZ R88, R165, c[0x0][0x2d0], -R210 ;  /* 0x0000b400a5587a23 */ /* 0x000fe400000108d2 */
[----:B------:R-:W-:Y:S02]  /*8740*/  FADD.FTZ R135, R135, R196 ;  /* 0x000000c487877221 */ /* 0x000fe40000010000 */
[----:B------:R1:W3:Y:S02]  /*8750*/  MUFU.EX2 R165, R88 ;  /* 0x0000005800a57308 */ /* 0x0002e40000000800 */
[C---:B----4-:R-:W-:Y:S01]  /*8760*/  HMMA.16816.F32.BF16 R4, R68.reuse, R76, R4 ;  /* 0x0000004c4404723c */ /* 0x050fe20000041804 */
[----:B------:R-:W4:Y:S02]  /*8770*/  LDSM.16.MT88.4 R84, [R236+0x1100] ;  /* 0x00110000ec54783b */ /* 0x000f240000004200 */
[----:B------:R-:W-:Y:S01]  /*8780*/  FADD.FTZ R112, R112, R135 ;  /* 0x0000008770707221 */ /* 0x000fe20000010000 */
[----:B------:R-:W-:Y:S04]  /*8790*/  MOV R135, R132 ;  /* 0x0000008400877202 */ /* 0x000fe80000000f00 */
[C---:B------:R-:W-:Y:S01]  /*87a0*/  HMMA.16816.F32.BF16 R8, R68.reuse, R78, R8 ;  /* 0x0000004e4408723c */ /* 0x040fe20000041808 */
[----:B------:R-:W5:Y:S07]  /*87b0*/  LDSM.16.MT88.4 R76, [R240+0x5100] ;  /* 0x00510000f04c783b */ /* 0x000f6e0000004200 */
[C---:B------:R-:W-:Y:S01]  /*87c0*/  HMMA.16816.F32.BF16 R12, R68.reuse, R72, R12 ;  /* 0x00000048440c723c */ /* 0x040fe2000004180c */
[----:B-1----:R-:W1:Y:S07]  /*87d0*/  LDSM.16.MT88.4 R88, [R238+0x5100] ;  /* 0x00510000ee58783b */ /* 0x002e6e0000004200 */
[C---:B------:R-:W-:Y:S01]  /*87e0*/  HMMA.16816.F32.BF16 R16, R68.reuse, R74, R16 ;  /* 0x0000004a4410723c */ /* 0x040fe20000041810 */
[----:B------:R-:W1:Y:S07]  /*87f0*/  LDSM.16.MT88.4 R72, [R240+0x1900] ;  /* 0x00190000f048783b */ /* 0x000e6e0000004200 */
[C---:B--2---:R-:W-:Y:S08]  /*8800*/  HMMA.16816.F32.BF16 R20, R68.reuse, R80, R20 ;  /* 0x000000504414723c */ /* 0x044ff00000041814 */
[C---:B------:R-:W-:Y:S01]  /*8810*/  HMMA.16816.F32.BF16 R24, R68.reuse, R82, R24 ;  /* 0x000000524418723c */ /* 0x040fe20000041818 */
[----:B------:R-:W2:Y:S07]  /*8820*/  LDSM.16.MT88.4 R80, [R237+0x1900] ;  /* 0x00190000ed50783b */ /* 0x000eae0000004200 */
[C---:B----4-:R-:W-:Y:S08]  /*8830*/  HMMA.16816.F32.BF16 R28, R68.reuse, R84, R28 ;  /* 0x00000054441c723c */ /* 0x050ff0000004181c */
[C---:B------:R-:W-:Y:S01]  /*8840*/  HMMA.16816.F32.BF16 R32, R68.reuse, R86, R32 ;  /* 0x000000564420723c */ /* 0x040fe20000041820 */
[----:B------:R-:W-:Y:S07]  /*8850*/  LDSM.16.MT88.4 R84, [R238+0x5900] ;  /* 0x00590000ee54783b */ /* 0x000fee0000004200 */
[C---:B-----5:R-:W-:Y:S08]  /*8860*/  HMMA.16816.F32.BF16 R36, R68.reuse, R76, R36 ;  /* 0x0000004c4424723c */ /* 0x060ff00000041824 */
[C---:B------:R-:W-:Y:S01]  /*8870*/  HMMA.16816.F32.BF16 R40, R68.reuse, R78, R40 ;  /* 0x0000004e4428723c */ /* 0x040fe20000041828 */
[----:B------:R-:W4:Y:S07]  /*8880*/  LDSM.16.MT88.4 R76, [R236+0x1900] ;  /* 0x00190000ec4c783b */ /* 0x000f2e0000004200 */
[C---:B-1----:R-:W-:Y:S07]  /*8890*/  HMMA.16816.F32.BF16 R44, R68.reuse, R88, R44 ;  /* 0x00000058442c723c */ /* 0x042fee000004182c */
[--C-:B------:R-:W-:Y:S01]  /*88a0*/  FFMA.FTZ R88, R127, c[0x0][0x2d0], -R210.reuse ;  /* 0x0000b4007f587a23 */ /* 0x100fe200000108d2 */
[C---:B------:R-:W-:Y:S03]  /*88b0*/  HMMA.16816.F32.BF16 R48, R68.reuse, R90, R48 ;  /* 0x0000005a4430723c */ /* 0x040fe60000041830 */
[----:B------:R1:W-:Y:S01]  /*88c0*/  MUFU.EX2 R115, R88 ;  /* 0x0000005800737308 */ /* 0x0003e20000000800 */
[--C-:B------:R-:W-:Y:S03]  /*88d0*/  FFMA.FTZ R89, R120, c[0x0][0x2d0], -R210.reuse ;  /* 0x0000b40078597a23 */ /* 0x100fe600000108d2 */
[----:B------:R-:W-:Y:S01]  /*88e0*/  FFMA.FTZ R91, R125, c[0x0][0x2d0], -R210 ;  /* 0x0000b4007d5b7a23 */ /* 0x000fe200000108d2 */
[C---:B------:R-:W-:Y:S04]  /*88f0*/  HMMA.16816.F32.BF16 R52, R68.reuse, R92, R52 ;  /* 0x0000005c4434723c */ /* 0x040fe80000041834 */
[----:B------:R-:W-:Y:S01]  /*8900*/  FFMA.FTZ R90, R164, c[0x0][0x2d0], -R204 ;  /* 0x0000b400a45a7a23 */ /* 0x000fe200000108cc */
[----:B------:R5:W-:Y:S02]  /*8910*/  MUFU.EX2 R122, R91 ;  /* 0x0000005b007a7308 */ /* 0x000be40000000800 */
[----:B------:R-:W-:Y:S01]  /*8920*/  FFMA.FTZ R92, R126, c[0x0][0x2d0], -R210 ;  /* 0x0000b4007e5c7a23 */ /* 0x000fe200000108d2 */
[C---:B------:R-:W-:Y:S07]  /*8930*/  HMMA.16816.F32.BF16 R56, R68.reuse, R94, R56 ;  /* 0x0000005e4438723c */ /* 0x040fee0000041838 */
[----:B------:R2:W-:Y:S01]  /*8940*/  MUFU.EX2 R120, R92 ;  /* 0x0000005c00787308 */ /* 0x0005e20000000800 */
[C---:B------:R-:W-:Y:S04]  /*8950*/  HMMA.16816.F32.BF16 R60, R68.reuse, R96, R60 ;  /* 0x00000060443c723c */ /* 0x040fe8000004183c */
[----:B-1----:R-:W-:Y:S02]  /*8960*/  FFMA.FTZ R88, R124, c[0x0][0x2d0], -R204 ;  /* 0x0000b4007c587a23 */ /* 0x002fe400000108cc */
[----:B------:R-:W-:Y:S01]  /*8970*/  LDSM.16.MT88.4 R124, [R240+0x3900] ;  /* 0x00390000f07c783b */ /* 0x000fe20000004200 */
[----:B------:R-:W-:Y:S01]  /*8980*/  FFMA.FTZ R97, R170, c[0x0][0x2d0], -R210 ;  /* 0x0000b400aa617a23 */ /* 0x000fe200000108d2 */
[----:B------:R-:W-:Y:S01]  /*8990*/  HMMA.16816.F32.BF16 R64, R68, R98, R64 ;  /* 0x000000624440723c */ /* 0x000fe20000041840 */
[----:B------:R1:W1:Y:S03]  /*89a0*/  MUFU.EX2 R114, R89 ;  /* 0x0000005900727308 */ /* 0x0002660000000800 */
[--C-:B------:R-:W-:Y:S02]  /*89b0*/  FFMA.FTZ R96, R169, c[0x0][0x2d0], -R204.reuse ;  /* 0x0000b400a9607a23 */ /* 0x100fe400000108cc */
[----:B-----5:R-:W-:Y:S01]  /*89c0*/  FFMA.FTZ R91, R160, c[0x0][0x2d0], -R204 ;  /* 0x0000b400a05b7a23 */ /* 0x020fe200000108cc */
[----:B---3--:R-:W-:Y:S01]  /*89d0*/  F2FP.BF16.PACK_AB R68, R165, R158 ;  /* 0x0000009ea544723e */ /* 0x008fe200000010ff */
[----:B------:R-:W-:Y:S01]  /*89e0*/  FFMA.FTZ R98, R140, c[0x0][0x2d0], -R210 ;  /* 0x0000b4008c627a23 */ /* 0x000fe200000108d2 */
[----:B------:R-:W-:Y:S02]  /*89f0*/  F2FP.BF16.PACK_AB R70, R167, R162 ;  /* 0x000000a2a746723e */ /* 0x000fe400000010ff */
[----:B------:R-:W-:Y:S01]  /*8a00*/  MUFU.EX2 R164, R90 ;  /* 0x0000005a00a47308 */ /* 0x000fe20000000800 */
[----:B------:R-:W-:Y:S02]  /*8a10*/  F2FP.BF16.PACK_AB R69, R171, R166 ;  /* 0x000000a6ab45723e */ /* 0x000fe400000010ff */
[----:B------:R-:W-:Y:S01]  /*8a20*/  F2FP.BF16.PACK_AB R71, R152, R144 ;  /* 0x000000909847723e */ /* 0x000fe200000010ff */
[----:B--2---:R-:W-:Y:S06]  /*8a30*/  LDSM.16.MT88.4 R92, [R237+0x6100] ;  /* 0x00610000ed5c783b */ /* 0x004fec0000004200 */
[C---:B------:R-:W-:Y:S01]  /*8a40*/  HMMA.16816.F32.BF16 R4, R68.reuse, R72, R4 ;  /* 0x000000484404723c */ /* 0x040fe20000041804 */
[----:B------:R-:W-:Y:S02]  /*8a50*/  MUFU.EX2 R160, R91 ;  /* 0x0000005b00a07308 */ /* 0x000fe40000000800 */
[--C-:B-1----:R-:W-:Y:S05]  /*8a60*/  FFMA.FTZ R89, R168, c[0x0][0x2d0], -R204.reuse ;  /* 0x0000b400a8597a23 */ /* 0x102fea00000108cc */
[C---:B------:R-:W-:Y:S01]  /*8a70*/  HMMA.16816.F32.BF16 R8, R68.reuse, R74, R8 ;  /* 0x0000004a4408723c */ /* 0x040fe20000041808 */
[----:B------:R-:W1:Y:S02]  /*8a80*/  LDSM.16.MT88.4 R72, [R240+0x5900] ;  /* 0x00590000f048783b */ /* 0x000e640000004200 */
[----:B------:R-:W-:Y:S05]  /*8a90*/  MUFU.EX2 R170, R97 ;  /* 0x0000006100aa7308 */ /* 0x000fea0000000800 */
[C---:B------:R-:W-:Y:S05]  /*8aa0*/  HMMA.16816.F32.BF16 R12, R68.reuse, R100, R12 ;  /* 0x00000064440c723c */ /* 0x040fea000004180c */
[----:B------:R-:W-:Y:S02]  /*8ab0*/  MUFU.EX2 R140, R98 ;  /* 0x00000062008c7308 */ /* 0x000fe40000000800 */
[--C-:B------:R-:W-:Y:S01]  /*8ac0*/  FFMA.FTZ R101, R163, c[0x0][0x2d0], -R204.reuse ;  /* 0x0000b400a3657a23 */ /* 0x100fe200000108cc */
[C---:B------:R-:W-:Y:S04]  /*8ad0*/  HMMA.16816.F32.BF16 R16, R68.reuse, R102, R16 ;  /* 0x000000664410723c */ /* 0x040fe80000041810 */
[--C-:B------:R-:W-:Y:S03]  /*8ae0*/  FFMA.FTZ R100, R157, c[0x0][0x2d0], -R204.reuse ;  /* 0x0000b4009d647a23 */ /* 0x100fe600000108cc */
[----:B------:R2:W-:Y:S01]  /*8af0*/  MUFU.EX2 R169, R96 ;  /* 0x0000006000a97308 */ /* 0x0005e20000000800 */
[C---:B------:R-:W-:Y:S04]  /*8b00*/  HMMA.16816.F32.BF16 R20, R68.reuse, R80, R20 ;  /* 0x000000504414723c */ /* 0x040fe80000041814 */
[----:B------:R-:W-:Y:S04]  /*8b10*/  FFMA.FTZ R102, R161, c[0x0][0x2d0], -R204 ;  /* 0x0000b400a1667a23 */ /* 0x000fe800000108cc */
[C---:B------:R-:W-:Y:S01]  /*8b20*/  HMMA.16816.F32.BF16 R24, R68.reuse, R82, R24 ;  /* 0x000000524418723c */ /* 0x040fe20000041818 */
[----:B------:R-:W3:Y:S01]  /*8b30*/  LDSM.16.MT88.4 R80, [R237+0x5900] ;  /* 0x00590000ed50783b */ /* 0x000ee20000004200 */
[----:B------:R-:W-:Y:S06]  /*8b40*/  MUFU.EX2 R161, R102 ;  /* 0x0000006600a17308 */ /* 0x000fec0000000800 */
[C---:B----4-:R-:W-:Y:S04]  /*8b50*/  HMMA.16816.F32.BF16 R28, R68.reuse, R76, R28 ;  /* 0x0000004c441c723c */ /* 0x050fe8000004181c */
[----:B------:R-:W-:Y:S01]  /*8b60*/  MUFU.EX2 R163, R101 ;  /* 0x0000006500a37308 */ /* 0x000fe20000000800 */
[----:B--2---:R-:W-:Y:S03]  /*8b70*/  LDSM.16.MT88.4 R96, [R238+0x2900] ;  /* 0x00290000ee60783b */ /* 0x004fe60000004200 */
[C---:B------:R-:W-:Y:S06]  /*8b80*/  HMMA.16816.F32.BF16 R32, R68.reuse, R78, R32 ;  /* 0x0000004e4420723c */ /* 0x040fec0000041820 */
[----:B------:R2:W-:Y:S01]  /*8b90*/  MUFU.EX2 R157, R100 ;  /* 0x00000064009d7308 */ /* 0x0005e20000000800 */
[----:B------:R-:W4:Y:S01]  /*8ba0*/  LDSM.16.MT88.4 R76, [R236+0x5900] ;  /* 0x00590000ec4c783b */ /* 0x000f220000004200 */
[C---:B-1----:R-:W-:Y:S08]  /*8bb0*/  HMMA.16816.F32.BF16 R36, R68.reuse, R72, R36 ;  /* 0x000000484424723c */ /* 0x042ff00000041824 */
[C---:B------:R-:W-:Y:S01]  /*8bc0*/  HMMA.16816.F32.BF16 R40, R68.reuse, R74, R40 ;  /* 0x0000004a4428723c */ /* 0x040fe20000041828 */
[----:B------:R-:W1:Y:S01]  /*8bd0*/  LDSM.16.MT88.4 R72, [R240+0x2100] ;  /* 0x00210000f048783b */ /* 0x000e620000004200 */
[----:B------:R5:W1:Y:S06]  /*8be0*/  MUFU.EX2 R168, R89 ;  /* 0x0000005900a87308 */ /* 0x000a6c0000000800 */
[C---:B------:R-:W-:Y:S04]  /*8bf0*/  HMMA.16816.F32.BF16 R44, R68.reuse, R84, R44 ;  /* 0x00000054442c723c */ /* 0x040fe8000004182c */
[----:B------:R4:W1:Y:S01]  /*8c00*/  MUFU.EX2 R121, R88 ;  /* 0x0000005800797308 */ /* 0x0008620000000800 */
[----:B--2---:R-:W-:Y:S03]  /*8c10*/  LDSM.16.MT88.4 R100, [R236+0x3900] ;  /* 0x00390000ec64783b */ /* 0x004fe60000004200 */
[C---:B------:R-:W-:Y:S05]  /*8c20*/  HMMA.16816.F32.BF16 R48, R68.reuse, R86, R48 ;  /* 0x000000564430723c */ /* 0x040fea0000041830 */
[----:B------:R-:W2:Y:S03]  /*8c30*/  LDSM.16.MT88.4 R84, [R238+0x2100] ;  /* 0x00210000ee54783b */ /* 0x000ea60000004200 */
[C---:B---3--:R-:W-:Y:S04]  /*8c40*/  HMMA.16816.F32.BF16 R52, R68.reuse, R80, R52 ;  /* 0x000000504434723c */ /* 0x048fe80000041834 */
[--C-:B-----5:R-:W-:Y:S04]  /*8c50*/  FFMA.FTZ R89, R156, c[0x0][0x2d0], -R210.reuse ;  /* 0x0000b4009c597a23 */ /* 0x120fe800000108d2 */
[C---:B------:R-:W-:Y:S01]  /*8c60*/  HMMA.16816.F32.BF16 R56, R68.reuse, R82, R56 ;  /* 0x000000524438723c */ /* 0x040fe20000041838 */
[----:B------:R-:W3:Y:S01]  /*8c70*/  LDSM.16.MT88.4 R80, [R237+0x2100] ;  /* 0x00210000ed50783b */ /* 0x000ee20000004200 */
[----:B------:R-:W-:Y:S02]  /*8c80*/  MUFU.EX2 R156, R89 ;  /* 0x00000059009c7308 */ /* 0x000fe40000000800 */
[--C-:B----4-:R-:W-:Y:S04]  /*8c90*/  FFMA.FTZ R88, R148, c[0x0][0x2d0], -R210.reuse ;  /* 0x0000b40094587a23 */ /* 0x110fe800000108d2 */
[C---:B------:R-:W-:Y:S04]  /*8ca0*/  HMMA.16816.F32.BF16 R60, R68.reuse, R76, R60 ;  /* 0x0000004c443c723c */ /* 0x040fe8000004183c */
[----:B------:R4:W5:Y:S04]  /*8cb0*/  MUFU.EX2 R148, R88 ;  /* 0x0000005800947308 */ /* 0x0009680000000800 */
[----:B------:R-:W-:Y:S01]  /*8cc0*/  HMMA.16816.F32.BF16 R64, R68, R78, R64 ;  /* 0x0000004e4440723c */ /* 0x000fe20000041840 */
[----:B------:R-:W3:Y:S06]  /*8cd0*/  LDSM.16.MT88.4 R76, [R236+0x2100] ;  /* 0x00210000ec4c783b */ /* 0x000eec0000004200 */
[----:B------:R-:W-:Y:S02]  /*8ce0*/  F2FP.BF16.PACK_AB R68, R115, R114 ;  /* 0x000000727344723e */ /* 0x000fe400000010ff */
[----:B------:R-:W-:Y:S03]  /*8cf0*/  F2FP.BF16.PACK_AB R70, R122, R120 ;  /* 0x000000787a46723e */ /* 0x000fe600000010ff */
[----:B-1----:R-:W-:Y:S02]  /*8d00*/  F2FP.BF16.PACK_AB R69, R164, R168 ;  /* 0x000000a8a445723e */ /* 0x002fe400000010ff */
[----:B------:R-:W-:Y:S01]  /*8d10*/  F2FP.BF16.PACK_AB R71, R160, R121 ;  /* 0x00000079a047723e */ /* 0x000fe200000010ff */
[----:B----4-:R-:W-:Y:S06]  /*8d20*/  LDSM.16.MT88.4 R88, [R238+0x6100] ;  /* 0x00610000ee58783b */ /* 0x010fec0000004200 */
[C---:B------:R-:W-:Y:S08]  /*8d30*/  HMMA.16816.F32.BF16 R4, R68.reuse, R72, R4 ;  /* 0x000000484404723c */ /* 0x040ff00000041804 */
[C---:B------:R-:W-:Y:S01]  /*8d40*/  HMMA.16816.F32.BF16 R8, R68.reuse, R74, R8 ;  /* 0x0000004a4408723c */ /* 0x040fe20000041808 */
[----:B------:R-:W1:Y:S07]  /*8d50*/  LDSM.16.MT88.4 R72, [R240+0x6100] ;  /* 0x00610000f048783b */ /* 0x000e6e0000004200 */
[C---:B--2---:R-:W-:Y:S08]  /*8d60*/  HMMA.16816.F32.BF16 R12, R68.reuse, R84, R12 ;  /* 0x00000054440c723c */ /* 0x044ff0000004180c */
[C---:B------:R-:W-:Y:S01]  /*8d70*/  HMMA.16816.F32.BF16 R16, R68.reuse, R86, R16 ;  /* 0x000000564410723c */ /* 0x040fe20000041810 */
[----:B------:R-:W2:Y:S07]  /*8d80*/  LDSM.16.MT88.4 R84, [R236+0x6100] ;  /* 0x00610000ec54783b */ /* 0x000eae0000004200 */
[C---:B---3--:R-:W-:Y:S08]  /*8d90*/  HMMA.16816.F32.BF16 R20, R68.reuse, R80, R20 ;  /* 0x000000504414723c */ /* 0x048ff00000041814 */
[C---:B------:R-:W-:Y:S01]  /*8da0*/  HMMA.16816.F32.BF16 R24, R68.reuse, R82, R24 ;  /* 0x000000524418723c */ /* 0x040fe20000041818 */
[----:B------:R-:W3:Y:S07]  /*8db0*/  LDSM.16.MT88.4 R80, [R240+0x2900] ;  /* 0x00290000f050783b */ /* 0x000eee0000004200 */
[C---:B------:R-:W-:Y:S08]  /*8dc0*/  HMMA.16816.F32.BF16 R28, R68.reuse, R76, R28 ;  /* 0x0000004c441c723c */ /* 0x040ff0000004181c */
[C---:B------:R-:W-:Y:S01]  /*8dd0*/  HMMA.16816.F32.BF16 R32, R68.reuse, R78, R32 ;  /* 0x0000004e4420723c */ /* 0x040fe20000041820 */
[----:B------:R-:W4:Y:S07]  /*8de0*/  LDSM.16.MT88.4 R76, [R237+0x2900] ;  /* 0x00290000ed4c783b */ /* 0x000f2e0000004200 */
[C---:B-1----:R-:W-:Y:S08]  /*8df0*/  HMMA.16816.F32.BF16 R36, R68.reuse, R72, R36 ;  /* 0x000000484424723c */ /* 0x042ff00000041824 */
[C---:B------:R-:W-:Y:S01]  /*8e00*/  HMMA.16816.F32.BF16 R40, R68.reuse, R74, R40 ;  /* 0x0000004a4428723c */ /* 0x040fe20000041828 */
[----:B------:R-:W1:Y:S07]  /*8e10*/  LDSM.16.MT88.4 R72, [R236+0x2900] ;  /* 0x00290000ec48783b */ /* 0x000e6e0000004200 */
[C---:B------:R-:W-:Y:S07]  /*8e20*/  HMMA.16816.F32.BF16 R44, R68.reuse, R88, R44 ;  /* 0x00000058442c723c */ /* 0x040fee000004182c */
[--C-:B------:R-:W-:Y:S01]  /*8e30*/  FFMA.FTZ R88, R149, c[0x0][0x2d0], -R210.reuse ;  /* 0x0000b40095587a23 */ /* 0x100fe200000108d2 */
[C---:B------:R-:W-:Y:S03]  /*8e40*/  HMMA.16816.F32.BF16 R48, R68.reuse, R90, R48 ;  /* 0x0000005a4430723c */ /* 0x040fe60000041830 */
[----:B------:R-:W-:Y:S01]  /*8e50*/  MUFU.EX2 R149, R88 ;  /* 0x0000005800957308 */ /* 0x000fe20000000800 */
[--C-:B------:R-:W-:Y:S03]  /*8e60*/  FFMA.FTZ R89, R145, c[0x0][0x2d0], -R210.reuse ;  /* 0x0000b40091597a23 */ /* 0x100fe600000108d2 */
[--C-:B------:R-:W-:Y:S01]  /*8e70*/  FFMA.FTZ R91, R147, c[0x0][0x2d0], -R210.reuse ;  /* 0x0000b400935b7a23 */ /* 0x100fe200000108d2 */
[C---:B------:R-:W-:Y:S04]  /*8e80*/  HMMA.16816.F32.BF16 R52, R68.reuse, R92, R52 ;  /* 0x0000005c4434723c */ /* 0x040fe80000041834 */
[--C-:B------:R-:W-:Y:S01]  /*8e90*/  FFMA.FTZ R90, R143, c[0x0][0x2d0], -R210.reuse ;  /* 0x0000b4008f5a7a23 */ /* 0x100fe200000108d2 */
[----:B------:R-:W1:Y:S01]  /*8ea0*/  MUFU.EX2 R147, R91 ;  /* 0x0000005b00937308 */ /* 0x000e620000000800 */
[----:B------:R-:W-:Y:S02]  /*8eb0*/  FFMA.FTZ R210, R206, c[0x0][0x2d0], -R210 ;  /* 0x0000b400ced27a23 */ /* 0x000fe400000108d2 */
[C---:B------:R-:W-:Y:S01]  /*8ec0*/  HMMA.16816.F32.BF16 R56, R68.reuse, R94, R56 ;  /* 0x0000005e4438723c */ /* 0x040fe20000041838 */
[----:B------:R-:W-:Y:S03]  /*8ed0*/  LDSM.16.MT88.4 R92, [R237+0x7100] ;  /* 0x00710000ed5c783b */ /* 0x000fe60000004200 */
[--C-:B------:R-:W-:Y:S01]  /*8ee0*/  FFMA.FTZ R206, R203, c[0x0][0x2d0], -R204.reuse ;  /* 0x0000b400cbce7a23 */ /* 0x100fe200000108cc */
[----:B------:R-:W-:Y:S01]  /*8ef0*/  MOV R203, R122 ;  /* 0x0000007a00cb7202 */ /* 0x000fe20000000f00 */
[----:B------:R-:W-:Y:S01]  /*8f00*/  FFMA.FTZ R204, R133, c[0x0][0x2d0], -R204 ;  /* 0x0000b40085cc7a23 */ /* 0x000fe200000108cc */
[----:B------:R-:W-:Y:S01]  /*8f10*/  MUFU.EX2 R145, R89 ;  /* 0x0000005900917308 */ /* 0x000fe20000000800 */
[C---:B--2---:R-:W-:Y:S08]  /*8f20*/  HMMA.16816.F32.BF16 R60, R68.reuse, R84, R60 ;  /* 0x00000054443c723c */ /* 0x044ff0000004183c */
[----:B------:R-:W-:Y:S01]  /*8f30*/  HMMA.16816.F32.BF16 R64, R68, R86, R64 ;  /* 0x000000564440723c */ /* 0x000fe20000041840 */
[----:B------:R-:W-:Y:S01]  /*8f40*/  LDSM.16.MT88.4 R84, [R238+0x6900] ;  /* 0x00690000ee54783b */ /* 0x000fe20000004200 */
[----:B------:R2:W1:Y:S05]  /*8f50*/  MUFU.EX2 R143, R90 ;  /* 0x0000005a008f7308 */ /* 0x00046a0000000800 */
[----:B-----5:R-:W-:Y:S02]  /*8f60*/  F2FP.BF16.PACK_AB R68, R148, R156 ;  /* 0x0000009c9444723e */ /* 0x020fe400000010ff */
[----:B------:R-:W-:Y:S03]  /*8f70*/  F2FP.BF16.PACK_AB R70, R140, R170 ;  /* 0x000000aa8c46723e */ /* 0x000fe600000010ff */
[----:B------:R-:W-:Y:S01]  /*8f80*/  F2FP.BF16.PACK_AB R69, R161, R169 ;  /* 0x000000a9a145723e */ /* 0x000fe200000010ff */
[----:B------:R-:W5:Y:S01]  /*8f90*/  MUFU.EX2 R210, R210 ;  /* 0x000000d200d27308 */ /* 0x000f620000000800 */
[----:B------:R-:W-:Y:S07]  /*8fa0*/  F2FP.BF16.PACK_AB R71, R157, R163 ;  /* 0x000000a39d47723e */ /* 0x000fee00000010ff */
[C---:B---3--:R-:W-:Y:S02]  /*8fb0*/  HMMA.16816.F32.BF16 R4, R68.reuse, R80, R4 ;  /* 0x000000504404723c */ /* 0x048fe40000041804 */
[----:B------:R-:W-:Y:S01]  /*8fc0*/  MUFU.EX2 R133, R204 ;  /* 0x000000cc00857308 */ /* 0x000fe20000000800 */
[----:B--2---:R-:W-:Y:S05]  /*8fd0*/  LDSM.16.MT88.4 R88, [R238+0x7100] ;  /* 0x00710000ee58783b */ /* 0x004fea0000004200 */
[C---:B------:R-:W-:Y:S04]  /*8fe0*/  HMMA.16816.F32.BF16 R8, R68.reuse, R82, R8 ;  /* 0x000000524408723c */ /* 0x040fe80000041808 */
[----:B------:R-:W2:Y:S01]  /*8ff0*/  MUFU.EX2 R206, R206 ;  /* 0x000000ce00ce7308 */ /* 0x000ea20000000800 */
[----:B------:R-:W3:Y:S03]  /*9000*/  LDSM.16.MT88.4 R80, [R240+0x6900] ;  /* 0x00690000f050783b */ /* 0x000ee60000004200 */
[C---:B------:R-:W-:Y:S08]  /*9010*/  HMMA.16816.F32.BF16 R12, R68.reuse, R96, R12 ;  /* 0x00000060440c723c */ /* 0x040ff0000004180c */
[C---:B------:R-:W-:Y:S01]  /*9020*/  HMMA.16816.F32.BF16 R16, R68.reuse, R98, R16 ;  /* 0x000000624410723c */ /* 0x040fe20000041810 */
[----:B------:R-:W-:Y:S07]  /*9030*/  LDSM.16.MT88.4 R96, [R236+0x7100] ;  /* 0x00710000ec60783b */ /* 0x000fee0000004200 */
[C---:B----4-:R-:W-:Y:S08]  /*9040*/  HMMA.16816.F32.BF16 R20, R68.reuse, R76, R20 ;  /* 0x0000004c4414723c */ /* 0x050ff00000041814 */
[C---:B------:R-:W-:Y:S01]  /*9050*/  HMMA.16816.F32.BF16 R24, R68.reuse, R78, R24 ;  /* 0x0000004e4418723c */ /* 0x040fe20000041818 */
[----:B------:R-:W4:Y:S07]  /*9060*/  LDSM.16.MT88.4 R76, [R237+0x6900] ;  /* 0x00690000ed4c783b */ /* 0x000f2e0000004200 */
[C---:B-1----:R-:W-:Y:S08]  /*9070*/  HMMA.16816.F32.BF16 R28, R68.reuse, R72, R28 ;  /* 0x00000048441c723c */ /* 0x042ff0000004181c */
[C---:B------:R-:W-:Y:S01]  /*9080*/  HMMA.16816.F32.BF16 R32, R68.reuse, R74, R32 ;  /* 0x0000004a4420723c */ /* 0x040fe20000041820 */
[----:B------:R-:W1:Y:S07]  /*9090*/  LDSM.16.MT88.4 R72, [R236+0x6900] ;  /* 0x00690000ec48783b */ /* 0x000e6e0000004200 */
[C---:B---3--:R-:W-:Y:S08]  /*90a0*/  HMMA.16816.F32.BF16 R36, R68.reuse, R80, R36 ;  /* 0x000000504424723c */ /* 0x048ff00000041824 */
[C---:B------:R-:W-:Y:S01]  /*90b0*/  HMMA.16816.F32.BF16 R40, R68.reuse, R82, R40 ;  /* 0x000000524428723c */ /* 0x040fe20000041828 */
[----:B------:R-:W3:Y:S07]  /*90c0*/  LDSM.16.MT88.4 R80, [R240+0x3100] ;  /* 0x00310000f050783b */ /* 0x000eee0000004200 */
[C---:B------:R-:W-:Y:S08]  /*90d0*/  HMMA.16816.F32.BF16 R44, R68.reuse, R84, R44 ;  /* 0x00000054442c723c */ /* 0x040ff0000004182c */
[C---:B------:R-:W-:Y:S01]  /*90e0*/  HMMA.16816.F32.BF16 R48, R68.reuse, R86, R48 ;  /* 0x000000564430723c */ /* 0x040fe20000041830 */
[----:B------:R-:W-:Y:S07]  /*90f0*/  LDSM.16.MT88.4 R84, [R236+0x3100] ;  /* 0x00310000ec54783b */ /* 0x000fee0000004200 */
[C---:B----4-:R-:W-:Y:S08]  /*9100*/  HMMA.16816.F32.BF16 R52, R68.reuse, R76, R52 ;  /* 0x0000004c4434723c */ /* 0x050ff00000041834 */
[C---:B------:R-:W-:Y:S01]  /*9110*/  HMMA.16816.F32.BF16 R56, R68.reuse, R78, R56 ;  /* 0x0000004e4438723c */ /* 0x040fe20000041838 */
[----:B------:R-:W4:Y:S07]  /*9120*/  LDSM.16.MT88.4 R76, [R238+0x3100] ;  /* 0x00310000ee4c783b */ /* 0x000f2e0000004200 */
[C---:B-1----:R-:W-:Y:S08]  /*9130*/  HMMA.16816.F32.BF16 R60, R68.reuse, R72, R60 ;  /* 0x00000048443c723c */ /* 0x042ff0000004183c */
[----:B------:R-:W-:Y:S01]  /*9140*/  HMMA.16816.F32.BF16 R64, R68, R74, R64 ;  /* 0x0000004a4440723c */ /* 0x000fe20000041840 */
[----:B------:R-:W1:Y:S06]  /*9150*/  LDSM.16.MT88.4 R72, [R237+0x3100] ;  /* 0x00310000ed48783b */ /* 0x000e6c0000004200 */
[----:B------:R-:W-:Y:S02]  /*9160*/  F2FP.BF16.PACK_AB R68, R147, R149 ;  /* 0x000000959344723e */ /* 0x000fe400000010ff */
[----:B------:R-:W-:Y:S03]  /*9170*/  F2FP.BF16.PACK_AB R70, R143, R145 ;  /* 0x000000918f46723e */ /* 0x000fe600000010ff */
[----:B------:R-:W-:Y:S02]  /*9180*/  F2FP.BF16.PACK_AB R69, R217, R219 ;  /* 0x000000dbd945723e */ /* 0x000fe400000010ff */
[----:B------:R-:W-:Y:S07]  /*9190*/  F2FP.BF16.PACK_AB R71, R211, R218 ;  /* 0x000000dad347723e */ /* 0x000fee00000010ff */
[C---:B---3--:R-:W-:Y:S08]  /*91a0*/  HMMA.16816.F32.BF16 R4, R68.reuse, R80, R4 ;  /* 0x000000504404723c */ /* 0x048ff00000041804 */
[C---:B------:R-:W-:Y:S01]  /*91b0*/  HMMA.16816.F32.BF16 R8, R68.reuse, R82, R8 ;  /* 0x000000524408723c */ /* 0x040fe20000041808 */
[----:B------:R-:W3:Y:S07]  /*91c0*/  LDSM.16.MT88.4 R80, [R240+0x7100] ;  /* 0x00710000f050783b */ /* 0x000eee0000004200 */
[C---:B----4-:R-:W-:Y:S01]  /*91d0*/  HMMA.16816.F32.BF16 R12, R68.reuse, R76, R12 ;  /* 0x0000004c440c723c */ /* 0x050fe2000004180c */
[----:B------:R-:W4:Y:S07]  /*91e0*/  LDL.LU R77, [R1+0x10] ;  /* 0x00001000014d7983 */ /* 0x000f2e0000300800 */
[C---:B------:R-:W-:Y:S08]  /*91f0*/  HMMA.16816.F32.BF16 R16, R68.reuse, R78, R16 ;  /* 0x0000004e4410723c */ /* 0x040ff00000041810 */
[C---:B-1----:R-:W-:Y:S07]  /*9200*/  HMMA.16816.F32.BF16 R20, R68.reuse, R72, R20 ;  /* 0x000000484414723c */ /* 0x042fee0000041814 */
[----:B------:R-:W-:Y:S01]  /*9210*/  MOV R73, R121 ;  /* 0x0000007900497202 */ /* 0x000fe20000000f00 */
[C---:B------:R-:W-:Y:S04]  /*9220*/  HMMA.16816.F32.BF16 R24, R68.reuse, R74, R24 ;  /* 0x0000004a4418723c */ /* 0x040fe80000041818 */
[----:B------:R-:W-:Y:S03]  /*9230*/  MOV R72, R120 ;  /* 0x0000007800487202 */ /* 0x000fe60000000f00 */
[----:B------:R-:W-:Y:S01]  /*9240*/  MOV R75, R115 ;  /* 0x00000073004b7202 */ /* 0x000fe20000000f00 */
[C---:B------:R-:W-:Y:S04]  /*9250*/  HMMA.16816.F32.BF16 R28, R68.reuse, R84, R28 ;  /* 0x00000054441c723c */ /* 0x040fe8000004181c */
[----:B------:R-:W-:Y:S04]  /*9260*/  MOV R74, R114 ;  /* 0x00000072004a7202 */ /* 0x000fe80000000f00 */
[C---:B------:R-:W-:Y:S01]  /*9270*/  HMMA.16816.F32.BF16 R32, R68.reuse, R86, R32 ;  /* 0x000000564420723c */ /* 0x040fe20000041820 */
[----:B------:R-:W-:Y:S07]  /*9280*/  LDSM.16.MT88.4 R84, [R238+0x7900] ;  /* 0x00790000ee54783b */ /* 0x000fee0000004200 */
[C---:B---3--:R-:W-:Y:S08]  /*9290*/  HMMA.16816.F32.BF16 R36, R68.reuse, R80, R36 ;  /* 0x000000504424723c */ /* 0x048ff00000041824 */
[C---:B------:R-:W-:Y:S08]  /*92a0*/  HMMA.16816.F32.BF16 R40, R68.reuse, R82, R40 ;  /* 0x000000524428723c */ /* 0x040ff00000041828 */
[C---:B------:R-:W-:Y:S08]  /*92b0*/  HMMA.16816.F32.BF16 R44, R68.reuse, R88, R44 ;  /* 0x00000058442c723c */ /* 0x040ff0000004182c */
[C---:B------:R-:W-:Y:S08]  /*92c0*/  HMMA.16816.F32.BF16 R48, R68.reuse, R90, R48 ;  /* 0x0000005a4430723c */ /* 0x040ff00000041830 */
[C---:B------:R-:W-:Y:S08]  /*92d0*/  HMMA.16816.F32.BF16 R52, R68.reuse, R92, R52 ;  /* 0x0000005c4434723c */ /* 0x040ff00000041834 */
[C---:B------:R-:W-:Y:S01]  /*92e0*/  HMMA.16816.F32.BF16 R56, R68.reuse, R94, R56 ;  /* 0x0000005e4438723c */ /* 0x040fe20000041838 */
[----:B------:R-:W1:Y:S07]  /*92f0*/  LDSM.16.MT88.4 R92, [R240+0x7900] ;  /* 0x00790000f05c783b */ /* 0x000e6e0000004200 */
[C---:B------:R-:W-:Y:S08]  /*9300*/  HMMA.16816.F32.BF16 R60, R68.reuse, R96, R60 ;  /* 0x00000060443c723c */ /* 0x040ff0000004183c */
[----:B------:R-:W-:Y:S07]  /*9310*/  HMMA.16816.F32.BF16 R64, R68, R98, R64 ;  /* 0x000000624440723c */ /* 0x000fee0000041840 */
[----:B------:R-:W-:Y:S02]  /*9320*/  F2FP.BF16.PACK_AB R68, R209, R208 ;  /* 0x000000d0d144723e */ /* 0x000fe400000010ff */
[----:B-----5:R-:W-:Y:S03]  /*9330*/  F2FP.BF16.PACK_AB R70, R210, R207 ;  /* 0x000000cfd246723e */ /* 0x020fe600000010ff */
[----:B--2---:R-:W-:Y:S02]  /*9340*/  F2FP.BF16.PACK_AB R69, R206, R205 ;  /* 0x000000cdce45723e */ /* 0x004fe400000010ff */
[----:B------:R-:W-:Y:S07]  /*9350*/  F2FP.BF16.PACK_AB R71, R133, R134 ;  /* 0x000000868547723e */ /* 0x000fee00000010ff */
[C---:B------:R-:W-:Y:S07]  /*9360*/  HMMA.16816.F32.BF16 R128, R68.reuse, R124, R4 ;  /* 0x0000007c4480723c */ /* 0x040fee0000041804 */
[----:B------:R-:W-:Y:S01]  /*9370*/  FADD.FTZ R5, R113, R112 ;  /* 0x0000007071057221 */ /* 0x000fe20000010000 */
[C---:B------:R-:W-:Y:S04]  /*9380*/  HMMA.16816.F32.BF16 R124, R68.reuse, R126, R8 ;  /* 0x0000007e447c723c */ /* 0x040fe80000041808 */
[----:B------:R-:W-:Y:S04]  /*9390*/  FADD.FTZ R216, R216, R5 ;  /* 0x00000005d8d87221 */ /* 0x000fe80000010000 */
[----:B------:R-:W-:Y:S01]  /*93a0*/  FADD.FTZ R5, R141, R216 ;  /* 0x000000d88d057221 */ /* 0x000fe20000010000 */
[C---:B------:R-:W-:Y:S08]  /*93b0*/  HMMA.16816.F32.BF16 R120, R68.reuse, R116, R12 ;  /* 0x000000744478723c */ /* 0x040ff0000004180c */
[C---:B------:R-:W-:Y:S08]  /*93c0*/  HMMA.16816.F32.BF16 R116, R68.reuse, R118, R16 ;  /* 0x000000764474723c */ /* 0x040ff00000041810 */
[C---:B------:R-:W-:Y:S08]  /*93d0*/  HMMA.16816.F32.BF16 R112, R68.reuse, R108, R20 ;  /* 0x0000006c4470723c */ /* 0x040ff00000041814 */
[C---:B------:R-:W-:Y:S04]  /*93e0*/  HMMA.16816.F32.BF16 R108, R68.reuse, R110, R24 ;  /* 0x0000006e446c723c */ /* 0x040fe80000041818 */
[----:B----4-:R-:W-:Y:S02]  /*93f0*/  FFMA.FTZ R202, R2, R77, R202 ;  /* 0x0000004d02ca7223 */ /* 0x010fe400000100ca */
[----:B------:R-:W-:Y:S01]  /*9400*/  FADD.FTZ R2, R150, R5 ;  /* 0x0000000596027221 */ /* 0x000fe20000010000 */
[----:B------:R-:W2:Y:S01]  /*9410*/  LDSM.16.MT88.4 R76, [R237+0x7900] ;  /* 0x00790000ed4c783b */ /* 0x000ea20000004200 */
[----:B------:R-:W-:Y:S04]  /*9420*/  FADD.FTZ R201, R201, R202 ;  /* 0x000000cac9c97221 */ /* 0x000fe80000010000 */
[----:B------:R-:W-:Y:S02]  /*9430*/  FADD.FTZ R7, R155, R2 ;  /* 0x000000029b077221 */ /* 0x000fe40000010000 */
        /* <DEDUP_REMOVED lines=13> */
[C---:B------:R-:W-:Y:S03]  /*9510*/  HMMA.16816.F32.BF16 R104, R68.reuse, R100, R28 ;  /* 0x000000644468723c */ /* 0x040fe6000004181c */
[----:B------:R-:W-:Y:S02]  /*9520*/  FADD.FTZ R5, R151, R0 ;  /* 0x0000000097057221 */ /* 0x000fe40000010000 */
[----:B------:R-:W-:Y:S02]  /*9530*/  FADD.FTZ R9, R168, R9 ;  /* 0x00000009a8097221 */ /* 0x000fe40000010000 */
[----:B------:R-:W-:Y:S01]  /*9540*/  FADD.FTZ R0, R146, R5 ;  /* 0x0000000592007221 */ /* 0x000fe20000010000 */
[C---:B------:R-:W-:Y:S04]  /*9550*/  HMMA.16816.F32.BF16 R100, R68.reuse, R102, R32 ;  /* 0x000000664464723c */ /* 0x040fe80000041820 */
[----:B------:R-:W-:Y:S02]  /*9560*/  FADD.FTZ R5, R153, R0 ;  /* 0x0000000099057221 */ /* 0x000fe40000010000 */
[----:B------:R-:W-:Y:S02]  /*9570*/  FADD.FTZ R2, R164, R9 ;  /* 0x00000009a4027221 */ /* 0x000fe40000010000 */
[----:B------:R-:W-:Y:S01]  /*9580*/  FADD.FTZ R0, R158, R5 ;  /* 0x000000059e007221 */ /* 0x000fe20000010000 */
[C---:B-1----:R-:W-:Y:S03]  /*9590*/  HMMA.16816.F32.BF16 R96, R68.reuse, R92, R36 ;  /* 0x0000005c4460723c */ /* 0x042fe60000041824 */
[----:B------:R-:W-:Y:S02]  /*95a0*/  FADD.FTZ R5, R165, R0 ;  /* 0x00000000a5057221 */ /* 0x000fe40000010000 */
[----:B------:R-:W-:Y:S02]  /*95b0*/  FADD.FTZ R11, R73, R2 ;  /* 0x00000002490b7221 */ /* 0x000fe40000010000 */
[----:B------:R-:W-:Y:S01]  /*95c0*/  FADD.FTZ R0, R162, R5 ;  /* 0x00000005a2007221 */ /* 0x000fe20000010000 */
[C---:B------:R-:W-:Y:S01]  /*95d0*/  HMMA.16816.F32.BF16 R92, R68.reuse, R94, R40 ;  /* 0x0000005e445c723c */ /* 0x040fe20000041828 */
[----:B------:R-:W1:Y:S03]  /*95e0*/  LDSM.16.MT88.4 R4, [R236+0x7900] ;  /* 0x00790000ec04783b */ /* 0x000e660000004200 */
[----:B------:R-:W-:Y:S04]  /*95f0*/  FADD.FTZ R0, R167, R0 ;  /* 0x00000000a7007221 */ /* 0x000fe80000010000 */
[----:B------:R-:W-:Y:S01]  /*9600*/  FADD.FTZ R0, R74, R0 ;  /* 0x000000004a007221 */ /* 0x000fe20000010000 */
[C---:B------:R-:W-:Y:S03]  /*9610*/  HMMA.16816.F32.BF16 R88, R68.reuse, R84, R44 ;  /* 0x000000544458723c */ /* 0x040fe6000004182c */
[----:B------:R-:W-:Y:S04]  /*9620*/  FADD.FTZ R0, R75, R0 ;  /* 0x000000004b007221 */ /* 0x000fe80000010000 */
[----:B------:R-:W-:Y:S01]  /*9630*/  FADD.FTZ R0, R72, R0 ;  /* 0x0000000048007221 */ /* 0x000fe20000010000 */
[C---:B------:R-:W-:Y:S04]  /*9640*/  HMMA.16816.F32.BF16 R84, R68.reuse, R86, R48 ;  /* 0x000000564454723c */ /* 0x040fe80000041830 */
[----:B------:R-:W-:Y:S02]  /*9650*/  FADD.FTZ R9, R203, R0 ;  /* 0x00000000cb097221 */ /* 0x000fe40000010000 */
[----:B------:R-:W-:Y:S02]  /*9660*/  FADD.FTZ R0, R160, R11 ;  /* 0x0000000ba0007221 */ /* 0x000fe40000010000 */
[----:B------:R-:W-:Y:S01]  /*9670*/  FADD.FTZ R9, R156, R9 ;  /* 0x000000099c097221 */ /* 0x000fe20000010000 */
[C---:B--2---:R-:W-:Y:S03]  /*9680*/  HMMA.16816.F32.BF16 R80, R68.reuse, R76, R52 ;  /* 0x0000004c4450723c */ /* 0x044fe60000041834 */
        /* <DEDUP_REMOVED lines=11> */
[----:B------:R-:W-:Y:S04]  /*9740*/  HMMA.16816.F32.BF16 R68, R68, R6, R64 ;  /* 0x000000064444723c */ /* 0x000fe80000041840 */
[----:B------:R-:W-:Y:S02]  /*9750*/  FADD.FTZ R2, R219, R2 ;  /* 0x00000002db027221 */ /* 0x000fe40000010000 */
[----:B------:R-:W-:Y:S02]  /*9760*/  FADD.FTZ R0, R145, R0 ;  /* 0x0000000091007221 */ /* 0x000fe40000010000 */
        /* <DEDUP_REMOVED lines=10> */
[----:B------:R-:W-:Y:S03]  /*9810*/  FADD.FTZ R134, R134, R205 ;  /* 0x000000cd86867221 */ /* 0x000fe60000010000 */
[----:B------:R1:W-:Y:S01]  /*9820*/  STL [R1+0x10], R0 ;  /* 0x0000100001007387 */ /* 0x0003e20000100800 */
[----:B------:R-:W-:Y:S05]  /*9830*/  FADD.FTZ R2, R133, R134 ;  /* 0x0000008685027221 */ /* 0x000fea0000010000 */
[----:B------:R2:W-:Y:S01]  /*9840*/  STL [R1+0xc], R2 ;  /* 0x00000c0201007387 */ /* 0x0005e20000100800 */
[----:B-1----:R-:W-:Y:S01]  /*9850*/  MOV R0, R3 ;  /* 0x0000000300007202 */ /* 0x002fe20000000f00 */
[----:B------:R-:W-:-:S05]  /*9860*/  @P1 BRA `(.L_x_25) ;  /* 0xffffc1c000001947 */ /* 0x000fca000383ffff */
.L_x_24:
[----:B------:R-:W3:Y:S04]  /*9870*/  LDL.LU R4, [R1+0x10] ;  /* 0x0000100001047983 */ /* 0x000ee80000300800 */
[----:B--2---:R-:W2:Y:S01]  /*9880*/  LDL.LU R2, [R1+0xc] ;  /* 0x00000c0001027983 */ /* 0x004ea20000300800 */
[----:B------:R-:W-:-:S03]  /*9890*/  PLOP3.LUT P3, PT, PT, PT, PT, 0x8, 0x0 ;  /* 0x000000000000781c */ /* 0x000fc60003f6e170 */
[----:B---3--:R-:W1:Y:S04]  /*98a0*/  SHFL.BFLY PT, R6, R4, 0x2, 0x1f ;  /* 0x0c401f0004067f89 */ /* 0x008e6800000e0000 */
[----:B--2---:R-:W2:Y:S01]  /*98b0*/  SHFL.BFLY PT, R7, R2, 0x2, 0x1f ;  /* 0x0c401f0002077f89 */ /* 0x004ea200000e0000 */
[----:B-1----:R-:W-:Y:S01]  /*98c0*/  FADD.FTZ R6, R6, R4 ;  /* 0x0000000406067221 */ /* 0x002fe20000010000 */
[----:B------:R-:W-:Y:S01]  /*98d0*/  MOV R4, RZ ;  /* 0x000000ff00047202 */ /* 0x000fe20000000f00 */
[----:B--2---:R-:W-:-:S03]  /*98e0*/  FADD.FTZ R7, R7, R2 ;  /* 0x0000000207077221 */ /* 0x004fc60000010000 */
[----:B------:R-:W1:Y:S01]  /*98f0*/  SHFL.BFLY PT, R5, R6, 0x1, 0x1f ;  /* 0x0c201f0006057f89 */ /* 0x000e6200000e0000 */
[----:B------:R-:W-:-:S03]  /*9900*/  MOV R2, RZ ;  /* 0x000000ff00027202 */ /* 0x000fc60000000f00 */
[----:B------:R-:W2:Y:S01]  /*9910*/  SHFL.BFLY PT, R0, R7, 0x1, 0x1f ;  /* 0x0c201f0007007f89 */ /* 0x000ea200000e0000 */
[----:B-1----:R-:W-:Y:S02]  /*9920*/  FADD.FTZ R5, R6, R5 ;  /* 0x0000000506057221 */ /* 0x002fe40000010000 */
[----:B--2---:R-:W-:-:S03]  /*9930*/  FADD.FTZ R0, R0, R7 ;  /* 0x0000000700007221 */ /* 0x004fc60000010000 */
[----:B------:R-:W-:Y:S02]  /*9940*/  FSETP.NE.FTZ.AND P1, PT, R5, RZ, PT ;  /* 0x000000ff0500720b */ /* 0x000fe40003f35000 */
[----:B------:R-:W-:Y:S02]  /*9950*/  MOV R7, 0xff800000 ;  /* 0xff80000000077802 */ /* 0x000fe40000000f00 */
[----:B------:R-:W-:-:S09]  /*9960*/  FSETP.NE.FTZ.AND P0, PT, R0, RZ, PT ;  /* 0x000000ff0000720b */ /* 0x000fd20003f15000 */
[----:B------:R-:W1:Y:S01]  /*9970*/  @P1 MUFU.RCP R4, R5 ;  /* 0x0000000500041308 */ /* 0x000e620000001000 */
[----:B------:R-:W-:-:S03]  /*9980*/  @P1 MOV R9, 0x3f317218 ;  /* 0x3f31721800091802 */ /* 0x000fc60000000f00 */
[----:B------:R-:W-:Y:S02]  /*9990*/  @P0 MOV R8, 0x3f317218 ;  /* 0x3f31721800080802 */ /* 0x000fe40000000f00 */
[----:B------:R-:W-:Y:S02]  /*99a0*/  @P1 FMUL.FTZ R9, R9, c[0x0][0x2d0] ;  /* 0x0000b40009091a20 */ /* 0x000fe40000410000 */
[----:B------:R-:W-:Y:S01]  /*99b0*/  @P0 MUFU.RCP R2, R0 ;  /* 0x0000000000020308 */ /* 0x000fe20000001000 */
[----:B------:R-:W-:-:S07]  /*99c0*/  @P0 FMUL.FTZ R8, R8, c[0x0][0x2d0] ;  /* 0x0000b40008080a20 */ /* 0x000fce0000410000 */
[----:B------:R-:W2:Y:S01]  /*99d0*/  @P1 MUFU.LG2 R5, R5 ;  /* 0x0000000500051308 */ /* 0x000ea20000000c00 */
[C---:B-1----:R-:W-:Y:S02]  /*99e0*/  FMUL.FTZ R128, R4.reuse, R128 ;  /* 0x0000008004807220 */ /* 0x042fe40000410000 */
[C---:B------:R-:W-:Y:S02]  /*99f0*/  FMUL.FTZ R129, R4.reuse, R129 ;  /* 0x0000008104817220 */ /* 0x040fe40000410000 */
[C---:B------:R-:W-:Y:S02]  /*9a00*/  FMUL.FTZ R124, R4.reuse, R124 ;  /* 0x0000007c047c7220 */ /* 0x040fe40000410000 */
[C---:B------:R-:W-:Y:S01]  /*9a10*/  FMUL.FTZ R125, R4.reuse, R125 ;  /* 0x0000007d047d7220 */ /* 0x040fe20000410000 */
[----:B------:R-:W1:Y:S01]  /*9a20*/  @P0 MUFU.LG2 R0, R0 ;  /* 0x0000000000000308 */ /* 0x000e620000000c00 */
[C---:B------:R-:W-:Y:S02]  /*9a30*/  FMUL.FTZ R120, R4.reuse, R120 ;  /* 0x0000007804787220 */ /* 0x040fe40000410000 */
[----:B------:R-:W-:-:S02]  /*9a40*/  FMUL.FTZ R121, R4, R121 ;  /* 0x0000007904797220 */ /* 0x000fc40000410000 */
[C---:B------:R-:W-:Y:S02]  /*9a50*/  FMUL.FTZ R116, R4.reuse, R116 ;  /* 0x0000007404747220 */ /* 0x040fe40000410000 */
[C---:B------:R-:W-:Y:S02]  /*9a60*/  FMUL.FTZ R117, R4.reuse, R117 ;  /* 0x0000007504757220 */ /* 0x040fe40000410000 */
[----:B--2---:R-:W-:Y:S02]  /*9a70*/  @P1 FMUL.FTZ R5, R5, 0.69314718246459960938 ;  /* 0x3f31721805051820 */ /* 0x004fe40000410000 */
[C---:B------:R-:W-:Y:S02]  /*9a80*/  FMUL.FTZ R6, R4.reuse, R112 ;  /* 0x0000007004067220 */ /* 0x040fe40000410000 */
[C---:B------:R-:W-:Y:S02]  /*9a90*/  FMUL.FTZ R113, R4.reuse, R113 ;  /* 0x0000007104717220 */ /* 0x040fe40000410000 */
[----:B------:R-:W-:-:S02]  /*9aa0*/  FMUL.FTZ R108, R4, R108 ;  /* 0x0000006c046c7220 */ /* 0x000fc40000410000 */
[----:B-1----:R-:W-:Y:S02]  /*9ab0*/  @P0 FMUL.FTZ R0, R0, 0.69314718246459960938 ;  /* 0x3f31721800000820 */ /* 0x002fe40000410000 */
        /* <DEDUP_REMOVED lines=21> */
[----:B------:R-:W-:Y:S01]  /*9c10*/  MOV R4, 0xff800000 ;  /* 0xff80000000047802 */ /* 0x000fe20000000f00 */
        /* <DEDUP_REMOVED lines=32> */
[----:B------:R-:W-:Y:S02]  /*9e20*/  @P1 FFMA.FTZ R4, R9, R132, R5 ;  /* 0x0000008409041223 */ /* 0x000fe40000010005 */
[----:B------:R-:W-:Y:S02]  /*9e30*/  @P0 FFMA.FTZ R7, R8, R3, R0 ;  /* 0x0000000308070223 */ /* 0x000fe40000010000 */
.L_x_22:
[----:B------:R-:W-:Y:S05]  /*9e40*/  @P3 BRA `(.L_x_26) ;  /* 0x0000128000003947 */ /* 0x000fea0003800000 */
[----:B------:R-:W1:Y:S01]  /*9e50*/  S2R R0, SR_TID.X ;  /* 0x0000000000007919 */ /* 0x000e620000002100 */
[----:B------:R-:W-:Y:S02]  /*9e60*/  F2FP.BF16.PACK_AB R128, R129, R128 ;  /* 0x000000808180723e */ /* 0x000fe400000010ff */
[----:B------:R-:W-:Y:S01]  /*9e70*/  F2FP.BF16.PACK_AB R130, R131, R130 ;  /* 0x000000828382723e */ /* 0x000fe200000010ff */
[----:B------:R-:W-:Y:S01]  /*9e80*/  BAR.SYNC.DEFER_BLOCKING 0x1, 0x100 ;  /* 0x0044000000007b1d */ /* 0x000fe20000010000 */
[----:B------:R-:W-:Y:S02]  /*9e90*/  F2FP.BF16.PACK_AB R124, R125, R124 ;  /* 0x0000007c7d7c723e */ /* 0x000fe400000010ff */
[----:B------:R-:W-:Y:S02]  /*9ea0*/  F2FP.BF16.PACK_AB R126, R127, R126 ;  /* 0x0000007e7f7e723e */ /* 0x000fe400000010ff */
[----:B------:R-:W-:-:S02]  /*9eb0*/  F2FP.BF16.PACK_AB R120, R121, R120 ;  /* 0x000000787978723e */ /* 0x000fc400000010ff */
[----:B------:R-:W-:Y:S02]  /*9ec0*/  F2FP.BF16.PACK_AB R122, R123, R122 ;  /* 0x0000007a7b7a723e */ /* 0x000fe400000010ff */
[----:B------:R-:W-:Y:S02]  /*9ed0*/  F2FP.BF16.PACK_AB R116, R117, R116 ;  /* 0x000000747574723e */ /* 0x000fe400000010ff */
[----:B------:R-:W-:Y:S02]  /*9ee0*/  F2FP.BF16.PACK_AB R118, R119, R118 ;  /* 0x000000767776723e */ /* 0x000fe400000010ff */
[----:B------:R-:W-:Y:S02]  /*9ef0*/  F2FP.BF16.PACK_AB R6, R113, R6 ;  /* 0x000000067106723e */ /* 0x000fe400000010ff */
[----:B------:R-:W-:Y:S02]  /*9f00*/  F2FP.BF16.PACK_AB R114, R115, R114 ;  /* 0x000000727372723e */ /* 0x000fe400000010ff */
[----:B------:R-:W-:-:S02]  /*9f10*/  F2FP.BF16.PACK_AB R108, R109, R108 ;  /* 0x0000006c6d6c723e */ /* 0x000fc400000010ff */
[----:B------:R-:W-:Y:S02]  /*9f20*/  F2FP.BF16.PACK_AB R110, R111, R110 ;  /* 0x0000006e6f6e723e */ /* 0x000fe400000010ff */
[----:B-1----:R-:W-:Y:S02]  /*9f30*/  SHF.R.S32.HI R3, RZ, 0x1f, R0 ;  /* 0x0000001fff037819 */ /* 0x002fe40000011400 */
[----:B------:R-:W-:Y:S02]  /*9f40*/  F2FP.BF16.PACK_AB R104, R105, R104 ;  /* 0x000000686968723e */ /* 0x000fe400000010ff */
[----:B------:R-:W-:Y:S02]  /*9f50*/  LEA.HI R2, R3, R0, RZ, 0x2 ;  /* 0x0000000003027211 */ /* 0x000fe400078f10ff */
[----:B------:R-:W-:Y:S02]  /*9f60*/  F2FP.BF16.PACK_AB R106, R107, R106 ;  /* 0x0000006a6b6a723e */ /* 0x000fe400000010ff */
[----:B------:R-:W-:-:S02]  /*9f70*/  SHF.R.S32.HI R8, RZ, 0x2, R2 ;  /* 0x00000002ff087819 */ /* 0x000fc40000011402 */
[----:B------:R-:W-:Y:S02]  /*9f80*/  SHF.R.S32.HI R5, RZ, 0x1f, R2 ;  /* 0x0000001fff057819 */ /* 0x000fe40000011402 */
[----:B------:R-:W-:Y:S02]  /*9f90*/  LOP3.LUT R9, R2, 0xfffffffc, RZ, 0xc0, !PT ;  /* 0xfffffffc02097812 */ /* 0x000fe400078ec0ff */
[----:B------:R-:W-:Y:S02]  /*9fa0*/  LEA.HI R5, R5, R8, RZ, 0x3 ;  /* 0x0000000805057211 */ /* 0x000fe400078f18ff */
[----:B------:R-:W-:Y:S01]  /*9fb0*/  F2FP.BF16.PACK_AB R100, R101, R100 ;  /* 0x000000646564723e */ /* 0x000fe200000010ff */
[----:B------:R-:W-:Y:S01]  /*9fc0*/  IMAD.IADD R9, R0, 0x1, -R9 ;  /* 0x0000000100097824 */ /* 0x000fe200078e0a09 */
[----:B------:R-:W-:Y:S02]  /*9fd0*/  LOP3.LUT R5, R5, 0xfffffff8, RZ, 0xc0, !PT ;  /* 0xfffffff805057812 */ /* 0x000fe400078ec0ff */
[----:B------:R-:W-:-:S02]  /*9fe0*/  F2FP.BF16.PACK_AB R102, R103, R102 ;  /* 0x000000666766723e */ /* 0x000fc400000010ff */
[----:B------:R-:W-:Y:S01]  /*9ff0*/  F2FP.BF16.PACK_AB R96, R97, R96 ;  /* 0x000000606160723e */ /* 0x000fe200000010ff */
[----:B------:R-:W-:Y:S01]  /*a000*/  IMAD.IADD R8, R8, 0x1, -R5 ;  /* 0x0000000108087824 */ /* 0x000fe200078e0a05 */
[----:B------:R-:W-:Y:S02]  /*a010*/  LEA.HI R5, R3, R0, RZ, 0x5 ;  /* 0x0000000003057211 */ /* 0x000fe400078f28ff */
[----:B------:R-:W-:Y:S01]  /*a020*/  F2FP.BF16.PACK_AB R98, R99, R98 ;  /* 0x000000626362723e */ /* 0x000fe200000010ff */
[C---:B------:R-:W-:Y:S01]  /*a030*/  IMAD.SHL.U32 R10, R8.reuse, 0x40, RZ ;  /* 0x00000040080a7824 */ /* 0x040fe200078e00ff */
[----:B------:R-:W-:Y:S02]  /*a040*/  SHF.R.S32.HI R2, RZ, 0x5, R5 ;  /* 0x00000005ff027819 */ /* 0x000fe40000011405 */
[----:B------:R-:W-:Y:S02]  /*a050*/  LOP3.LUT R12, R8, 0x1, RZ, 0xc0, !PT ;  /* 0x00000001080c7812 */ /* 0x000fe400078ec0ff */
[----:B------:R-:W-:Y:S01]  /*a060*/  LOP3.LUT R10, R10, 0x1c0, RZ, 0xc0, !PT ;  /* 0x000001c00a0a7812 */ /* 0x000fe200078ec0ff */
[----:B------:R-:W-:Y:S01]  /*a070*/  IMAD R11, R2, 0x200, R9 ;  /* 0x00000200020b7824 */ /* 0x000fe200078e0209 */
[----:B------:R-:W-:-:S02]  /*a080*/  ISETP.NE.U32.AND P0, PT, R12, 0x1, PT ;  /* 0x000000010c00780c */ /* 0x000fc40003f05070 */
[----:B------:R-:W-:Y:S02]  /*a090*/  LEA.HI R10, R10, R10, RZ, 0x1d ;  /* 0x0000000a0a0a7211 */ /* 0x000fe400078fe8ff */
[----:B------:R-:W-:Y:S01]  /*a0a0*/  R2P PR, R8, 0x6 ;  /* 0x0000000608007804 */ /* 0x000fe20000000000 */
[----:B------:R-:W-:Y:S01]  /*a0b0*/  IMAD.MOV.U32 R8, RZ, RZ, 0x20 ;  /* 0x00000020ff087424 */ /* 0x000fe200078e00ff */
[----:B------:R-:W-:Y:S01]  /*a0c0*/  F2FP.BF16.PACK_AB R92, R93, R92 ;  /* 0x0000005c5d5c723e */ /* 0x000fe200000010ff */
[----:B------:R-:W-:Y:S01]  /*a0d0*/  IMAD.U32 R10, R11, 0x2, R10 ;  /* 0x000000020b0a7824 */ /* 0x000fe200078e000a */
[----:B------:R-:W-:Y:S02]  /*a0e0*/  F2FP.BF16.PACK_AB R94, R95, R94 ;  /* 0x0000005e5f5e723e */ /* 0x000fe400000010ff */
[----:B------:R-:W-:Y:S01]  /*a0f0*/  SEL R8, R8, 0xffffffe0, !P1 ;  /* 0xffffffe008087807 */ /* 0x000fe20004800000 */
[----:B------:R-:W-:Y:S01]  /*a100*/  IMAD.SHL.U32 R11, R10, 0x2, RZ ;  /* 0x000000020a0b7824 */ /* 0x000fe200078e00ff */
[----:B------:R-:W-:-:S02]  /*a110*/  F2FP.BF16.PACK_AB R88, R89, R88 ;  /* 0x000000585958723e */ /* 0x000fc400000010ff */
[----:B------:R-:W-:Y:S01]  /*a120*/  F2FP.BF16.PACK_AB R90, R91, R90 ;  /* 0x0000005a5b5a723e */ /* 0x000fe200000010ff */
[C---:B------:R-:W-:Y:S01]  /*a130*/  IMAD.IADD R15, R11.reuse, 0x1, R8 ;  /* 0x000000010b0f7824 */ /* 0x040fe200078e0208 */
[C---:B------:R-:W-:Y:S01]  /*a140*/  IADD3 R10, R11.reuse, 0x80, RZ ;  /* 0x000000800b0a7810 */ /* 0x040fe20007ffe0ff */
[----:B------:R-:W-:Y:S01]  /*a150*/  STS [R11+0x80], R128 ;  /* 0x000080800b007388 */ /* 0x000fe20000000800 */
[----:B------:R-:W-:Y:S02]  /*a160*/  IADD3 R13, R11, 0x70, RZ ;  /* 0x000000700b0d7810 */ /* 0x000fe40007ffe0ff */
[----:B------:R-:W-:Y:S01]  /*a170*/  @P0 IADD3 R13, R10, 0x10, RZ ;  /* 0x000000100a0d0810 */ /* 0x000fe20007ffe0ff */
[----:B------:R-:W-:Y:S01]  /*a180*/  IMAD.MOV.U32 R10, RZ, RZ, 0x40 ;  /* 0x00000040ff0a7424 */ /* 0x000fe200078e00ff */
[----:B------:R-:W-:Y:S01]  /*a190*/  STS [R11+0x480], R130 ;  /* 0x000480820b007388 */ /* 0x000fe20000000800 */
[----:B------:R-:W-:Y:S02]  /*a1a0*/  F2FP.BF16.PACK_AB R84, R85, R84 ;  /* 0x000000545554723e */ /* 0x000fe400000010ff */
[----:B------:R-:W-:Y:S01]  /*a1b0*/  IMAD.IADD R17, R8, 0x1, R13 ;  /* 0x0000000108117824 */ /* 0x000fe200078e020d */
[----:B------:R-:W-:Y:S01]  /*a1c0*/  SEL R10, R10, 0xffffffc0, !P2 ;  /* 0xffffffc00a0a7807 */ /* 0x000fe20005000000 */
[----:B------:R-:W-:Y:S01]  /*a1d0*/  STS [R13], R124 ;  /* 0x0000007c0d007388 */ /* 0x000fe20000000800 */
[----:B------:R-:W-:-:S02]  /*a1e0*/  F2FP.BF16.PACK_AB R86, R87, R86 ;  /* 0x000000565756723e */ /* 0x000fc400000010ff */
[----:B------:R-:W-:Y:S01]  /*a1f0*/  F2FP.BF16.PACK_AB R80, R81, R80 ;  /* 0x000000505150723e */ /* 0x000fe200000010ff */
[--C-:B------:R-:W-:Y:S01]  /*a200*/  IMAD.IADD R19, R11, 0x1, R10.reuse ;  /* 0x000000010b137824 */ /* 0x100fe200078e020a */
[----:B------:R-:W-:Y:S01]  /*a210*/  STS [R13+0x400], R126 ;  /* 0x0004007e0d007388 */ /* 0x000fe20000000800 */
[C---:B------:R-:W-:Y:S01]  /*a220*/  IMAD.IADD R21, R10.reuse, 0x1, R13 ;  /* 0x000000010a157824 */ /* 0x040fe200078e020d */
[----:B------:R-:W-:Y:S01]  /*a230*/  F2FP.BF16.PACK_AB R82, R83, R82 ;  /* 0x000000525352723e */ /* 0x000fe200000010ff */
[----:B------:R-:W-:Y:S01]  /*a240*/  IMAD.IADD R23, R10, 0x1, R15 ;  /* 0x000000010a177824 */ /* 0x000fe200078e020f */
[----:B------:R-:W-:Y:S01]  /*a250*/  STS [R15+0x80], R120 ;  /* 0x000080780f007388 */ /* 0x000fe20000000800 */
[----:B------:R-:W-:Y:S01]  /*a260*/  IMAD.IADD R25, R17, 0x1, R10 ;  /* 0x0000000111197824 */ /* 0x000fe200078e020a */
[----:B------:R-:W-:Y:S02]  /*a270*/  F2FP.BF16.PACK_AB R76, R77, R76 ;  /* 0x0000004c4d4c723e */ /* 0x000fe400000010ff */
[----:B------:R-:W-:Y:S01]  /*a280*/  STS [R15+0x480], R122 ;  /* 0x0004807a0f007388 */ /* 0x000fe20000000800 */
[----:B------:R-:W-:-:S02]  /*a290*/  F2FP.BF16.PACK_AB R78, R79, R78 ;  /* 0x0000004e4f4e723e */ /* 0x000fc400000010ff */
[----:B------:R-:W-:Y:S01]  /*a2a0*/  F2FP.BF16.PACK_AB R72, R73, R72 ;  /* 0x000000484948723e */ /* 0x000fe200000010ff */
[----:B------:R-:W-:Y:S01]  /*a2b0*/  STS [R17], R116 ;  /* 0x0000007411007388 */ /* 0x000fe20000000800 */
[----:B------:R-:W-:Y:S02]  /*a2c0*/  F2FP.BF16.PACK_AB R74, R75, R74 ;  /* 0x0000004a4b4a723e */ /* 0x000fe400000010ff */
[----:B------:R-:W-:Y:S01]  /*a2d0*/  F2FP.BF16.PACK_AB R68, R69, R68 ;  /* 0x000000444544723e */ /* 0x000fe200000010ff */
[----:B------:R-:W-:Y:S01]  /*a2e0*/  STS [R17+0x400], R118 ;  /* 0x0004007611007388 */ /* 0x000fe20000000800 */
[----:B------:R-:W-:Y:S02]  /*a2f0*/  F2FP.BF16.PACK_AB R70, R71, R70 ;  /* 0x000000464746723e */ /* 0x000fe400000010ff */
[----:B------:R-:W-:Y:S01]  /*a300*/  ISETP.NE.U32.AND P1, PT, RZ, c[0x0][0x508], PT ;  /* 0x00014200ff007a0c */ /* 0x000fe20003f25070 */
[----:B------:R-:W-:Y:S01]  /*a310*/  STS [R19+0x80], R6 ;  /* 0x0000800613007388 */ /* 0x000fe20000000800 */
[----:B------:R-:W-:-:S02]  /*a320*/  ISETP.NE.U32.AND P0, PT, RZ, c[0x0][0x500], PT ;  /* 0x00014000ff007a0c */ /* 0x000fc40003f05070 */
[----:B------:R-:W-:Y:S01]  /*a330*/  ISETP.NE.AND.EX P1, PT, RZ, c[0x0][0x50c], PT, P1 ;  /* 0x00014300ff007a0c */ /* 0x000fe20003f25310 */
[----:B------:R-:W-:Y:S01]  /*a340*/  STS [R19+0x480], R114 ;  /* 0x0004807213007388 */ /* 0x000fe20000000800 */
[----:B------:R-:W-:-:S03]  /*a350*/  ISETP.NE.AND.EX P0, PT, RZ, c[0x0][0x504], PT, P0 ;  /* 0x00014100ff007a0c */ /* 0x000fc60003f05300 */
[----:B------:R-:W-:Y:S04]  /*a360*/  STS [R21], R108 ;  /* 0x0000006c15007388 */ /* 0x000fe80000000800 */
[----:B------:R-:W-:Y:S04]  /*a370*/  STS [R21+0x400], R110 ;  /* 0x0004006e15007388 */ /* 0x000fe80000000800 */
[----:B------:R-:W-:Y:S04]  /*a380*/  STS [R23+0x80], R104 ;  /* 0x0000806817007388 */ /* 0x000fe80000000800 */
[----:B------:R-:W-:Y:S04]  /*a390*/  STS [R23+0x480], R106 ;  /* 0x0004806a17007388 */ /* 0x000fe80000000800 */
[----:B------:R-:W-:Y:S04]  /*a3a0*/  STS [R25], R100 ;  /* 0x0000006419007388 */ /* 0x000fe80000000800 */
[----:B------:R-:W-:Y:S04]  /*a3b0*/  STS [R25+0x400], R102 ;  /* 0x0004006619007388 */ /* 0x000fe80000000800 */
[----:B------:R-:W-:Y:S04]  /*a3c0*/  STS [R11+0x4080], R96 ;  /* 0x004080600b007388 */ /* 0x000fe80000000800 */
[----:B------:R1:W-:Y:S04]  /*a3d0*/  STS [R11+0x4480], R98 ;  /* 0x004480620b007388 */ /* 0x0003e80000000800 */
[----:B------:R-:W-:Y:S04]  /*a3e0*/  STS [R13+0x4000], R92 ;  /* 0x0040005c0d007388 */ /* 0x000fe80000000800 */
[----:B------:R2:W-:Y:S04]  /*a3f0*/  STS [R13+0x4400], R94 ;  /* 0x0044005e0d007388 */ /* 0x0005e80000000800 */
[----:B------:R-:W-:Y:S04]  /*a400*/  STS [R15+0x4080], R88 ;  /* 0x004080580f007388 */ /* 0x000fe80000000800 */
[----:B------:R3:W-:Y:S04]  /*a410*/  STS [R15+0x4480], R90 ;  /* 0x0044805a0f007388 */ /* 0x0007e80000000800 */
[----:B------:R-:W-:Y:S04]  /*a420*/  STS [R17+0x4000], R84 ;  /* 0x0040005411007388 */ /* 0x000fe80000000800 */
[----:B------:R-:W-:Y:S01]  /*a430*/  STS [R17+0x4400], R86 ;  /* 0x0044005611007388 */ /* 0x000fe20000000800 */
[----:B-1----:R-:W-:-:S03]  /*a440*/  IMAD.MOV.U32 R11, RZ, RZ, 0x4 ;  /* 0x00000004ff0b7424 */ /* 0x002fc600078e00ff */
[----:B------:R-:W-:Y:S04]  /*a450*/  STS [R19+0x4080], R80 ;  /* 0x0040805013007388 */ /* 0x000fe80000000800 */
[----:B------:R-:W-:Y:S01]  /*a460*/  STS [R19+0x4480], R82 ;  /* 0x0044805213007388 */ /* 0x000fe20000000800 */
[----:B--2---:R-:W-:-:S03]  /*a470*/  IMAD.WIDE R12, R244, R11, c[0x0][0x500] ;  /* 0x00014000f40c7625 */ /* 0x004fc600078e020b */
[----:B------:R-:W-:Y:S04]  /*a480*/  STS [R21+0x4000], R76 ;  /* 0x0040004c15007388 */ /* 0x000fe80000000800 */
[----:B------:R1:W-:Y:S04]  /*a490*/  STS [R21+0x4400], R78 ;  /* 0x0044004e15007388 */ /* 0x0003e80000000800 */
[----:B------:R2:W-:Y:S04]  /*a4a0*/  STS [R23+0x4080], R72 ;  /* 0x0040804817007388 */ /* 0x0005e80000000800 */
[----:B------:R2:W-:Y:S04]  /*a4b0*/  STS [R23+0x4480], R74 ;  /* 0x0044804a17007388 */ /* 0x0005e80000000800 */
[----:B------:R2:W-:Y:S04]  /*a4c0*/  STS [R25+0x4000], R68 ;  /* 0x0040004419007388 */ /* 0x0005e80000000800 */
[----:B------:R2:W-:Y:S04]  /*a4d0*/  STS [R25+0x4400], R70 ;  /* 0x0044004619007388 */ /* 0x0005e80000000800 */
[----:B------:R-:W-:Y:S01]  /*a4e0*/  BAR.SYNC.DEFER_BLOCKING 0x1, 0x100 ;  /* 0x0044000000007b1d */ /* 0x000fe20000010000 */
[----:B------:R-:W-:-:S02]  /*a4f0*/  IMAD.MOV.U32 R8, RZ, RZ, c[0x0][0x388] ;  /* 0x0000e200ff087624 */ /* 0x000fc400078e00ff */
[----:B------:R-:W-:-:S03]  /*a500*/  @P1 IMAD.WIDE R10, R244, R11, c[0x0][0x508] ;  /* 0x00014200f40a1625 */ /* 0x000fc600078e020b */
[----:B---3--:R-:W3:Y:S04]  /*a510*/  @P0 LDG.E R15, [R12.64] ;  /* 0x000000100c0f0981 */ /* 0x008ee8000c1e1900 */
[----:B------:R2:W5:Y:S01]  /*a520*/  @P1 LDG.E R8, [R10.64] ;  /* 0x000000100a081981 */ /* 0x000562000c1e1900 */
[----:B-1----:R-:W-:Y:S02]  /*a530*/  CS2R R20, SRZ ;  /* 0x0000000000147805 */ /* 0x002fe4000001ff00 */
[--C-:B---3--:R-:W-:Y:S01]  /*a540*/  @P0 SHF.R.S32.HI R21, RZ, 0x1f, R15.reuse ;  /* 0x0000001fff150819 */ /* 0x108fe2000001140f */
[----:B------:R-:W-:Y:S01]  /*a550*/  @P0 IMAD.MOV.U32 R20, RZ, RZ, R15 ;  /* 0x000000ffff140224 */ /* 0x000fe200078e000f */
[----:B------:R-:W-:Y:S05]  /*a560*/  @P1 BRA `(.L_x_27) ;  /* 0x0000004000001947 */ /* 0x000fea0003800000 */
[----:B--2---:R-:W-:Y:S05]  /*a570*/  @!P0 BRA `(.L_x_27) ;  /* 0x0000003000008947 */ /* 0x004fea0003800000 */
[----:B-----5:R-:W2:Y:S04]  /*a580*/  LDG.E R8, [R12.64] ;  /* 0x000000100c087981 */ /* 0x020ea8000c1e1900 */
[----:B------:R-:W2:Y:S02]  /*a590*/  LDG.E R11, [R12.64+0x4] ;  /* 0x000004100c0b7981 */ /* 0x000ea4000c1e1900 */
[----:B--2---:R-:W-:-:S02]  /*a5a0*/  IADD3 R8, -R8, R11, RZ ;  /* 0x0000000b08087210 */ /* 0x004fc40007ffe1ff */
.L_x_27:
[----:B--2---:R-:W-:Y:S01]  /*a5b0*/  LOP3.LUT R5, R5, 0xffffffe0, RZ, 0xc0, !PT ;  /* 0xffffffe005057812 */ /* 0x004fe200078ec0ff */
[----:B------:R-:W1:Y:S01]  /*a5c0*/  S2R R6, SR_CTAID.Y ;  /* 0x0000000000067919 */ /* 0x000e620000002600 */
[----:B------:R-:W-:Y:S01]  /*a5d0*/  SHF.R.S32.HI R13, RZ, 0x1f, R2 ;  /* 0x0000001fff0d7819 */ /* 0x000fe20000011402 */
[----:B------:R-:W-:Y:S01]  /*a5e0*/  IMAD.MOV.U32 R11, RZ, RZ, c[0x0][0x4e8] ;  /* 0x00013a00ff0b7624 */ /* 0x000fe200078e00ff */
[----:B------:R-:W-:Y:S01]  /*a5f0*/  LEA.HI R12, R9, R9, RZ, 0x1 ;  /* 0x00000009090c7211 */ /* 0x000fe200078f08ff */
[----:B------:R-:W-:Y:S01]  /*a600*/  IMAD.IADD R10, R0, 0x1, -R5 ;  /* 0x00000001000a7824 */ /* 0x000fe200078e0a05 */
[----:B------:R-:W2:Y:S01]  /*a610*/  S2R R37, SR_CTAID.X ;  /* 0x0000000000257919 */ /* 0x000ea20000002500 */
[----:B------:R-:W-:Y:S01]  /*a620*/  LEA.HI R13, R13, R2, RZ, 0x3 ;  /* 0x000000020d0d7211 */ /* 0x000fe200078f18ff */
[----:B------:R-:W-:Y:S01]  /*a630*/  IMAD.MOV.U32 R18, RZ, RZ, R20 ;  /* 0x000000ffff127224 */ /* 0x000fe200078e0014 */
[----:B------:R-:W-:Y:S01]  /*a640*/  ISETP.NE.AND P1, PT, R11, 0x1, PT ;  /* 0x000000010b00780c */ /* 0x000fe20003f25270 */
[----:B------:R-:W-:Y:S01]  /*a650*/  BSSY B0, `(.L_x_28) ;  /* 0x0000077000007945 */ /* 0x000fe20003800000 */
[----:B------:R-:W-:-:S02]  /*a660*/  SHF.R.S32.HI R5, RZ, 0x1f, R10 ;  /* 0x0000001fff057819 */ /* 0x000fc4000001140a */
[----:B------:R-:W-:Y:S02]  /*a670*/  LOP3.LUT R13, R13, 0xffffff8, RZ, 0xc0, !PT ;  /* 0x0ffffff80d0d7812 */ /* 0x000fe400078ec0ff */
[----:B------:R-:W-:Y:S02]  /*a680*/  LEA.HI R5, R5, R10, RZ, 0x2 ;  /* 0x0000000a05057211 */ /* 0x000fe400078f10ff */
[----:B------:R-:W-:Y:S01]  /*a690*/  LOP3.LUT R12, R12, 0x1ffffffe, RZ, 0xc0, !PT ;  /* 0x1ffffffe0c0c7812 */ /* 0x000fe200078ec0ff */
[----:B------:R-:W-:Y:S01]  /*a6a0*/  IMAD.IADD R2, R2, 0x1, -R13 ;  /* 0x0000000102027824 */ /* 0x000fe200078e0a0d */
[----:B------:R-:W-:Y:S01]  /*a6b0*/  SHF.R.S32.HI R11, RZ, 0x2, R5 ;  /* 0x00000002ff0b7819 */ /* 0x000fe20000011405 */
[----:B------:R-:W-:Y:S01]  /*a6c0*/  IMAD R5, R21, c[0x0][0x3a0], RZ ;  /* 0x0000e80015057a24 */ /* 0x000fe200078e02ff */
[----:B------:R-:W-:Y:S02]  /*a6d0*/  IADD3 R15, R9, -R12, RZ ;  /* 0x8000000c090f7210 */ /* 0x000fe40007ffe0ff */
[----:B------:R-:W-:Y:S01]  /*a6e0*/  LOP3.LUT P2, RZ, R10, 0x3, RZ, 0xc0, !PT ;  /* 0x000000030aff7812 */ /* 0x000fe2000784c0ff */
[----:B------:R-:W-:Y:S01]  /*a6f0*/  IMAD R2, R2, 0x10, R11 ;  /* 0x0000001002027824 */ /* 0x000fe200078e020b */
[----:B------:R-:W-:Y:S01]  /*a700*/  MOV R19, R21 ;  /* 0x0000001500137202 */ /* 0x000fe20000000f00 */
[C---:B------:R-:W-:Y:S01]  /*a710*/  IMAD R5, R20.reuse, c[0x0][0x3a4], R5 ;  /* 0x0000e90014057a24 */ /* 0x040fe200078e0205 */
[----:B-1----:R-:W-:Y:S01]  /*a720*/  SHF.R.S32.HI R13, RZ, 0x1f, R6 ;  /* 0x0000001fff0d7819 */ /* 0x002fe20000011406 */
[----:B------:R-:W-:Y:S01]  /*a730*/  IMAD.WIDE.U32 R20, R20, c[0x0][0x3a0], RZ ;  /* 0x0000e80014147a25 */ /* 0x000fe200078e00ff */
[----:B------:R-:W-:-:S02]  /*a740*/  LEA.HI R10, R3, R0, RZ, 0x3 ;  /* 0x00000000030a7211 */ /* 0x000fc400078f18ff */
[----:B------:R-:W-:Y:S01]  /*a750*/  LEA.HI R3, R3, R0, RZ, 0x6 ;  /* 0x0000000003037211 */ /* 0x000fe200078f30ff */
[----:B------:R-:W-:Y:S01]  /*a760*/  IMAD R12, R15, 0x8, R2 ;  /* 0x000000080f0c7824 */ /* 0x000fe200078e0202 */
[----:B------:R-:W-:Y:S01]  /*a770*/  LOP3.LUT R11, R10, 0xfffffff8, RZ, 0xc0, !PT ;  /* 0xfffffff80a0b7812 */ /* 0x000fe200078ec0ff */
[----:B------:R-:W-:Y:S01]  /*a780*/  IMAD.IADD R21, R21, 0x1, R5 ;  /* 0x0000000115157824 */ /* 0x000fe200078e0205 */
[----:B------:R-:W-:Y:S01]  /*a790*/  SHF.R.S32.HI R15, RZ, 0x1f, R244 ;  /* 0x0000001fff0f7819 */ /* 0x000fe200000114f4 */
[----:B------:R-:W-:Y:S01]  /*a7a0*/  IMAD R9, R13, c[0x0][0x490], RZ ;  /* 0x000124000d097a24 */ /* 0x000fe200078e02ff */
[----:B--2---:R-:W-:Y:S01]  /*a7b0*/  LEA R5, R37, R12, 0x7 ;  /* 0x0000000c25057211 */ /* 0x004fe200078e38ff */
[----:B------:R-:W-:Y:S01]  /*a7c0*/  IMAD.WIDE.U32 R18, R6, c[0x0][0x490], R18 ;  /* 0x0001240006127a25 */ /* 0x000fe200078e0012 */
[----:B------:R-:W-:Y:S02]  /*a7d0*/  SEL R15, R15, RZ, !P0 ;  /* 0x000000ff0f0f7207 */ /* 0x000fe40004000000 */
[----:B------:R-:W-:Y:S01]  /*a7e0*/  SEL R16, R244, RZ, !P0 ;  /* 0x000000fff4107207 */ /* 0x000fe20004000000 */
[----:B------:R-:W-:-:S02]  /*a7f0*/  IMAD R9, R6, c[0x0][0x494], R9 ;  /* 0x0001250006097a24 */ /* 0x000fc400078e0209 */
[----:B------:R-:W-:Y:S02]  /*a800*/  IMAD R13, R13, c[0x0][0x3e8], RZ ;  /* 0x0000fa000d0d7a24 */ /* 0x000fe400078e02ff */
[----:B------:R-:W-:Y:S02]  /*a810*/  IMAD.IADD R11, R0, 0x1, -R11 ;  /* 0x00000001000b7824 */ /* 0x000fe400078e0a0b */
[----:B------:R-:W-:-:S04]  /*a820*/  @P1 IMAD.HI.U32 R0, R5, c[0x0][0x4ec], RZ ;  /* 0x00013b0005001a27 */ /* 0x000fc800078e00ff */
[----:B------:R-:W-:Y:S01]  /*a830*/  IMAD.IADD R19, R19, 0x1, R9 ;  /* 0x0000000113137824 */ /* 0x000fe200078e0209 */
[----:B------:R-:W-:Y:S01]  /*a840*/  MOV R9, R5 ;  /* 0x0000000500097202 */ /* 0x000fe20000000f00 */
[C---:B------:R-:W-:Y:S01]  /*a850*/  IMAD R13, R6.reuse, c[0x0][0x3ec], R13 ;  /* 0x0000fb00060d7a24 */ /* 0x040fe200078e020d */
[----:B------:R-:W-:Y:S01]  /*a860*/  @P1 SHF.R.U32.HI R9, RZ, c[0x0][0x4f0], R0 ;  /* 0x00013c00ff091a19 */ /* 0x000fe20000011600 */
[----:B------:R-:W-:Y:S01]  /*a870*/  IMAD.WIDE.U32 R20, R6, c[0x0][0x3e8], R20 ;  /* 0x0000fa0006147a25 */ /* 0x000fe200078e0014 */
[----:B------:R-:W-:Y:S02]  /*a880*/  SHF.R.S32.HI R6, RZ, 0x3, R10 ;  /* 0x00000003ff067819 */ /* 0x000fe4000001140a */
[----:B------:R-:W-:Y:S01]  /*a890*/  IADD3 R12, -R9, RZ, RZ ;  /* 0x000000ff090c7210 */ /* 0x000fe20007ffe1ff */
[----:B------:R-:W-:Y:S01]  /*a8a0*/  IMAD.IADD R21, R21, 0x1, R13 ;  /* 0x0000000115157824 */ /* 0x000fe200078e020d */
[----:B------:R-:W-:Y:S01]  /*a8b0*/  SHF.R.S32.HI R14, RZ, 0x1f, R9 ;  /* 0x0000001fff0e7819 */ /* 0x000fe20000011409 */
[----:B------:R-:W-:-:S02]  /*a8c0*/  IMAD R10, R11, 0x20, R6 ;  /* 0x000000200b0a7824 */ /* 0x000fc400078e0206 */
[----:B------:R-:W-:Y:S02]  /*a8d0*/  IMAD R13, R15, c[0x0][0x498], RZ ;  /* 0x000126000f0d7a24 */ /* 0x000fe400078e02ff */
[----:B------:R-:W-:Y:S02]  /*a8e0*/  IMAD R10, R37, 0x80, R10 ;  /* 0x00000080250a7824 */ /* 0x000fe400078e020a */
[----:B------:R-:W-:-:S04]  /*a8f0*/  IMAD.WIDE.U32 R18, R16, c[0x0][0x498], R18 ;  /* 0x0001260010127a25 */ /* 0x000fc800078e0012 */
[----:B------:R-:W-:Y:S01]  /*a900*/  IMAD R12, R12, c[0x0][0x4e8], R5 ;  /* 0x00013a000c0c7a24 */ /* 0x000fe200078e0205 */
[----:B------:R-:W-:Y:S01]  /*a910*/  IADD3 R18, P0, R9, R18, RZ ;  /* 0x0000001209127210 */ /* 0x000fe20007f1e0ff */
[----:B------:R-:W-:-:S04]  /*a920*/  @P1 IMAD.HI.U32 R0, R10, c[0x0][0x4ec], RZ ;  /* 0x00013b000a001a27 */ /* 0x000fc800078e00ff */
[----:B------:R-:W-:Y:S01]  /*a930*/  IMAD R5, R16, c[0x0][0x49c], R13 ;  /* 0x0001270010057a24 */ /* 0x000fe200078e020d */
[----:B------:R-:W-:Y:S01]  /*a940*/  SHF.R.S32.HI R13, RZ, 0x1f, R12 ;  /* 0x0000001fff0d7819 */ /* 0x000fe2000001140c */
[----:B------:R-:W-:Y:S01]  /*a950*/  IMAD.MOV.U32 R9, RZ, RZ, R10 ;  /* 0x000000ffff097224 */ /* 0x000fe200078e000a */
[----:B------:R-:W-:Y:S01]  /*a960*/  @P1 SHF.R.U32.HI R9, RZ, c[0x0][0x4f0], R0 ;  /* 0x00013c00ff091a19 */ /* 0x000fe20000011600 */
[----:B------:R-:W-:Y:S01]  /*a970*/  IMAD.SHL.U32 R0, R11, 0x8, RZ ;  /* 0x000000080b007824 */ /* 0x000fe200078e00ff */
[----:B------:R-:W-:Y:S01]  /*a980*/  IADD3.X R19, R14, R19, R5, P0, !PT ;  /* 0x000000130e137210 */ /* 0x000fe200007fe405 */
[----:B------:R-:W-:Y:S01]  /*a990*/  IMAD R11, R13, c[0x0][0x488], RZ ;  /* 0x000122000d0b7a24 */ /* 0x000fe200078e02ff */
[----:B------:R-:W-:Y:S01]  /*a9a0*/  SHF.L.U32 R5, R6, 0x6, RZ ;  /* 0x0000000606057819 */ /* 0x000fe200000006ff */
[----:B------:R-:W-:Y:S01]  /*a9b0*/  IMAD R15, R15, c[0x0][0x3f0], RZ ;  /* 0x0000fc000f0f7a24 */ /* 0x000fe200078e02ff */
[----:B------:R-:W-:Y:S01]  /*a9c0*/  IADD3 R13, -R9, RZ, RZ ;  /* 0x000000ff090d7210 */ /* 0x000fe20007ffe1ff */
[----:B------:R-:W-:Y:S01]  /*a9d0*/  IMAD.WIDE.U32 R18, R12, c[0x0][0x488], R18 ;  /* 0x000122000c127a25 */ /* 0x000fe200078e0012 */
[----:B------:R-:W-:-:S02]  /*a9e0*/  LOP3.LUT R5, R5, 0x1c0, RZ, 0xc0, !PT ;  /* 0x000001c005057812 */ /* 0x000fc400078ec0ff */
[----:B------:R-:W-:Y:S01]  /*a9f0*/  IADD3 R36, R0, 0x40, RZ ;  /* 0x0000004000247810 */ /* 0x000fe20007ffe0ff */
[----:B------:R-:W-:Y:S01]  /*aa00*/  IMAD R11, R12, c[0x0][0x48c], R11 ;  /* 0x000123000c0b7a24 */ /* 0x000fe200078e020b */
[----:B------:R-:W-:Y:S01]  /*aa10*/  LEA R14, P0, R18, c[0x0][0x450], 0x2 ;  /* 0x00011400120e7a11 */ /* 0x000fe200078010ff */
[C---:B------:R-:W-:Y:S01]  /*aa20*/  IMAD R15, R16.reuse, c[0x0][0x3f4], R15 ;  /* 0x0000fd00100f7a24 */ /* 0x040fe200078e020f */
[----:B------:R-:W-:Y:S01]  /*aa30*/  LOP3.LUT R12, R5, 0x38, R0, 0xf8, !PT ;  /* 0x00000038050c7812 */ /* 0x000fe200078ef800 */
[----:B------:R-:W-:Y:S01]  /*aa40*/  IMAD.IADD R11, R19, 0x1, R11 ;  /* 0x00000001130b7824 */ /* 0x000fe200078e020b */
[----:B------:R-:W-:Y:S01]  /*aa50*/  SHF.R.U32.HI R5, RZ, 0x3, R5 ;  /* 0x00000003ff057819 */ /* 0x000fe20000011605 */
[----:B------:R-:W-:Y:S01]  /*aa60*/  IMAD.WIDE.U32 R16, R16, c[0x0][0x3f0], R20 ;  /* 0x0000fc0010107a25 */ /* 0x000fe200078e0014 */
[----:B------:R-:W-:Y:S02]  /*aa70*/  SHFL.IDX PT, R34, R14, RZ, 0x1c1f ;  /* 0x001c1fff0e227589 */ /* 0x000fe400000e0000 */
[----:B------:R-:W-:Y:S01]  /*aa80*/  LEA.HI.X R11, R18, c[0x0][0x454], R11, 0x2, P0 ;  /* 0x00011500120b7a11 */ /* 0x000fe200000f140b */
[----:B------:R-:W-:Y:S01]  /*aa90*/  IMAD.IADD R15, R17, 0x1, R15 ;  /* 0x00000001110f7824 */ /* 0x000fe200078e020f */
[----:B------:R1:W-:Y:S01]  /*aaa0*/  SHFL.IDX PT, R32, R14, 0x1, 0x1c1f ;  /* 0x003c1f000e207f89 */ /* 0x0003e200000e0000 */
[----:B------:R-:W-:Y:S01]  /*aab0*/  IMAD R17, R37, 0x80, R2 ;  /* 0x0000008025117824 */ /* 0x000fe200078e0202 */
[----:B------:R-:W-:Y:S01]  /*aac0*/  LOP3.LUT R5, R12, R5, RZ, 0x3c, !PT ;  /* 0x000000050c057212 */ /* 0x000fe200078e3cff */
[----:B-----5:R-:W-:Y:S01]  /*aad0*/  IMAD R2, R8, c[0x0][0x4e8], RZ ;  /* 0x00013a0008027a24 */ /* 0x020fe200078e02ff */
[----:B------:R-:W2:Y:S01]  /*aae0*/  SHFL.IDX PT, R35, R11, RZ, 0x1c1f ;  /* 0x001c1fff0b237589 */ /* 0x000ea200000e0000 */
[----:B------:R-:W-:Y:S01]  /*aaf0*/  SHF.R.S32.HI R12, RZ, 0x1f, R9 ;  /* 0x0000001fff0c7819 */ /* 0x000fe20000011409 */
[----:B------:R-:W-:Y:S01]  /*ab00*/  IMAD R13, R13, c[0x0][0x4e8], R10 ;  /* 0x00013a000d0d7a24 */ /* 0x000fe200078e020a */
[C---:B------:R-:W-:Y:S01]  /*ab10*/  IADD3 R19, R17.reuse, 0x8, RZ ;  /* 0x0000000811137810 */ /* 0x040fe20007ffe0ff */
[----:B------:R-:W3:Y:S01]  /*ab20*/  SHFL.IDX PT, R33, R11, 0x1, 0x1c1f ;  /* 0x003c1f000b217f89 */ /* 0x000ee200000e0000 */
[-C--:B------:R-:W-:Y:S01]  /*ab30*/  ISETP.GE.OR P0, PT, R17, R2.reuse, P2 ;  /* 0x000000021100720c */ /* 0x080fe20001706670 */
[----:B------:R-:W-:Y:S01]  /*ab40*/  IMAD R12, R12, c[0x0][0x3e0], RZ ;  /* 0x0000f8000c0c7a24 */ /* 0x000fe200078e02ff */
[----:B------:R-:W-:Y:S01]  /*ab50*/  ISETP.GE.OR P2, PT, R19, R2, P2 ;  /* 0x000000021300720c */ /* 0x000fe20001746670 */
[----:B------:R-:W-:Y:S01]  /*ab60*/  IMAD.SHL.U32 R10, R3, 0x8, RZ ;  /* 0x00000008030a7824 */ /* 0x000fe200078e00ff */
[----:B------:R-:W-:Y:S01]  /*ab70*/  SHF.R.S32.HI R8, RZ, 0x1f, R13 ;  /* 0x0000001fff087819 */ /* 0x000fe2000001140d */
[----:B------:R-:W-:Y:S01]  /*ab80*/  IMAD R12, R9, c[0x0][0x3e4], R12 ;  /* 0x0000f900090c7a24 */ /* 0x000fe200078e020c */
[----:B------:R-:W-:-:S02]  /*ab90*/  LEA R37, R37, R6, 0x7 ;  /* 0x0000000625257211 */ /* 0x000fc400078e38ff */
[----:B------:R-:W-:Y:S01]  /*aba0*/  LOP3.LUT R5, R5, 0x7ffffe00, R10, 0xf8, !PT ;  /* 0x7ffffe0005057812 */ /* 0x000fe200078ef80a */
[----:B------:R-:W-:-:S03]  /*abb0*/  IMAD R8, R8, c[0x0][0x3d8], RZ ;  /* 0x0000f60008087a24 */ /* 0x000fc600078e02ff */
[----:B------:R-:W-:Y:S01]  /*abc0*/  SHF.L.U32 R40, R5, 0x1, RZ ;  /* 0x0000000105287819 */ /* 0x000fe200000006ff */
[----:B------:R-:W-:Y:S01]  /*abd0*/  IMAD R3, R13, c[0x0][0x3dc], R8 ;  /* 0x0000f7000d037a24 */ /* 0x000fe200078e0208 */
[----:B-1----:R-:W-:-:S05]  /*abe0*/  MOV R14, R16 ;  /* 0x00000010000e7202 */ /* 0x002fca0000000f00 */
[----:B------:R-:W-:Y:S01]  /*abf0*/  IMAD.WIDE.U32 R20, R9, c[0x0][0x3e0], R14 ;  /* 0x0000f80009147a25 */ /* 0x000fe200078e000e */
[----:B--2---:R1:W-:Y:S03]  /*ac00*/  @!P0 ST.E [R34.64], R4 ;  /* 0x0000000422008985 */ /* 0x0043e6000c101910 */
[----:B------:R-:W-:Y:S01]  /*ac10*/  IMAD.IADD R21, R21, 0x1, R12 ;  /* 0x0000000115157824 */ /* 0x000fe200078e020c */
[----:B---3--:R1:W-:Y:S03]  /*ac20*/  @!P2 ST.E [R32.64], R7 ;  /* 0x000000072000a985 */ /* 0x0083e6000c101910 */
[----:B------:R-:W-:Y:S01]  /*ac30*/  IMAD.WIDE.U32 R38, R13, c[0x0][0x3d8], R20 ;  /* 0x0000f6000d267a25 */ /* 0x000fe200078e0014 */
[----:B------:R1:W2:Y:S03]  /*ac40*/  LDS.128 R28, [R40+0x1080] ;  /* 0x00108000281c7984 */ /* 0x0002a60000000c00 */
[----:B------:R-:W-:Y:S01]  /*ac50*/  IMAD.IADD R3, R39, 0x1, R3 ;  /* 0x0000000127037824 */ /* 0x000fe200078e0203 */
[----:B------:R1:W3:Y:S01]  /*ac60*/  LDS.128 R24, [R40+0x2080] ;  /* 0x0020800028187984 */ /* 0x0002e20000000c00 */
[----:B------:R-:W-:-:S03]  /*ac70*/  LEA R39, P0, R38, c[0x0][0x380], 0x1 ;  /* 0x0000e00026277a11 */ /* 0x000fc600078008ff */
[----:B------:R1:W4:Y:S01]  /*ac80*/  LDS.128 R20, [R40+0x3080] ;  /* 0x0030800028147984 */ /* 0x0003220000000c00 */
[----:B------:R-:W-:Y:S02]  /*ac90*/  LEA.HI.X R38, R38, c[0x0][0x384], R3, 0x1, P0 ;  /* 0x0000e10026267a11 */ /* 0x000fe400000f0c03 */
[----:B------:R-:W-:Y:S01]  /*aca0*/  ISETP.GE.AND P0, PT, R37, R2, PT ;  /* 0x000000022500720c */ /* 0x000fe20003f06270 */
[----:B------:R1:W1:Y:S04]  /*acb0*/  LDS.128 R16, [R40+0x5080] ;  /* 0x0050800028107984 */ /* 0x0002680000000c00 */
[----:B------:R1:W1:Y:S04]  /*acc0*/  LDS.128 R12, [R40+0x6080] ;  /* 0x00608000280c7984 */ /* 0x0002680000000c00 */
[----:B------:R1:W1:Y:S04]  /*acd0*/  LDS.128 R8, [R40+0x7080] ;  /* 0x0070800028087984 */ /* 0x0002680000000c00 */
[----:B------:R1:W1:Y:S04]  /*ace0*/  SHFL.IDX PT, R42, R39, RZ, 0x181f ;  /* 0x00181fff272a7589 */ /* 0x00026800000e0000 */
[----:B------:R1:W1:Y:S01]  /*acf0*/  SHFL.IDX PT, R43, R38, RZ, 0x181f ;  /* 0x00181fff262b7589 */ /* 0x00026200000e0000 */
[----:B------:R-:W-:Y:S05]  /*ad00*/  @P0 BRA `(.L_x_29) ;  /* 0x000000b000000947 */ /* 0x000fea0003800000 */
[----:B-1----:R-:W1:Y:S01]  /*ad10*/  LDS.128 R32, [R40+0x80] ;  /* 0x0000800028207984 */ /* 0x002e620000000c00 */
[----:B------:R-:W-:-:S02]  /*ad20*/  ISETP.GE.AND P0, PT, R36, c[0x0][0x3c8], PT ;  /* 0x0000f20024007a0c */ /* 0x000fc40003f06270 */
[----:B------:R-:W-:Y:S01]  /*ad30*/  ISETP.GE.AND P1, PT, R0, c[0x0][0x3c8], PT ;  /* 0x0000f20000007a0c */ /* 0x000fe20003f26270 */
[----:B------:R-:W5:Y:S10]  /*ad40*/  LDS.128 R4, [R40+0x4080] ;  /* 0x0040800028047984 */ /* 0x000f740000000c00 */
[----:B------:R-:W-:-:S02]  /*ad50*/  @!P0 SHF.R.S32.HI R3, RZ, 0x1f, R36 ;  /* 0x0000001fff038819 */ /* 0x000fc40000011424 */
[----:B------:R-:W-:Y:S02]  /*ad60*/  @!P1 IMAD.WIDE R44, R0, 0x2, R42 ;  /* 0x00000002002c9825 */ /* 0x000fe400078e022a */
[----:B------:R-:W-:-:S04]  /*ad70*/  @!P0 LEA.HI R3, R3, R36, RZ, 0x3 ;  /* 0x0000002403038211 */ /* 0x000fc800078f18ff */
[----:B------:R-:W-:-:S05]  /*ad80*/  @!P0 LOP3.LUT R3, R3, 0xfffffff8, RZ, 0xc0, !PT ;  /* 0xfffffff803038812 */ /* 0x000fca00078ec0ff */
[----:B------:R-:W-:Y:S01]  /*ad90*/  @!P0 IMAD.WIDE R42, R3, 0x2, R42 ;  /* 0x00000002032a8825 */ /* 0x000fe200078e022a */
[----:B-1----:R1:W-:Y:S04]  /*ada0*/  @!P1 ST.E.128 [R44.64], R32 ;  /* 0x000000202c009985 */ /* 0x0023e8000c101d10 */
[----:B-----5:R1:W-:Y:S02]  /*adb0*/  @!P0 ST.E.128 [R42.64], R4 ;  /* 0x000000042a008985 */ /* 0x0203e4000c101d10 */
.L_x_29:
[----:B------:R-:W-:Y:S05]  /*adc0*/  BSYNC B0 ;  /* 0x0000000000007941 */ /* 0x000fea0003800000 */
.L_x_28:
[----:B------:R-:W-:Y:S01]  /*add0*/  IADD3 R3, R37, 0x20, RZ ;  /* 0x0000002025037810 */ /* 0x000fe20007ffe0ff */
[----:B-1----:R1:W4:Y:S01]  /*ade0*/  SHFL.IDX PT, R5, R38, 0x1, 0x181f ;  /* 0x00381f0026057f89 */ /* 0x00232200000e0000 */
[----:B------:R-:W-:Y:S02]  /*adf0*/  BSSY B0, `(.L_x_30) ;  /* 0x000000d000007945 */ /* 0x000fe40003800000 */
[----:B------:R-:W-:Y:S01]  /*ae00*/  ISETP.GE.AND P0, PT, R3, R2, PT ;  /* 0x000000020300720c */ /* 0x000fe20003f06270 */
[----:B------:R1:W3:-:S12]  /*ae10*/  SHFL.IDX PT, R4, R39, 0x1, 0x181f ;  /* 0x00381f0027047f89 */ /* 0x0002d800000e0000 */
[----:B------:R-:W-:Y:S05]  /*ae20*/  @P0 BRA `(.L_x_31) ;  /* 0x0000009000000947 */ /* 0x000fea0003800000 */
[----:B------:R-:W-:Y:S02]  /*ae30*/  ISETP.GE.AND P0, PT, R36, c[0x0][0x3c8], PT ;  /* 0x0000f20024007a0c */ /* 0x000fe40003f06270 */
[----:B------:R-:W-:-:S11]  /*ae40*/  ISETP.GE.AND P1, PT, R0, c[0x0][0x3c8], PT ;  /* 0x0000f20000007a0c */ /* 0x000fd60003f26270 */
[----:B------:R-:W-:Y:S02]  /*ae50*/  @!P0 SHF.R.S32.HI R3, RZ, 0x1f, R36 ;  /* 0x0000001fff038819 */ /* 0x000fe40000011424 */
[----:B---34-:R-:W-:Y:S02]  /*ae60*/  @!P1 IMAD.WIDE R6, R0, 0x2, R4 ;  /* 0x0000000200069825 */ /* 0x018fe400078e0204 */
[----:B------:R-:W-:-:S03]  /*ae70*/  @!P0 LEA.HI R3, R3, R36, RZ, 0x3 ;  /* 0x0000002403038211 */ /* 0x000fc600078f18ff */
[----:B--2---:R2:W-:Y:S01]  /*ae80*/  @!P1 ST.E.128 [R6.64], R28 ;  /* 0x0000001c06009985 */ /* 0x0045e2000c101d10 */
[----:B------:R-:W-:-:S05]  /*ae90*/  @!P0 LOP3.LUT R3, R3, 0xfffffff8, RZ, 0xc0, !PT ;  /* 0xfffffff803038812 */ /* 0x000fca00078ec0ff */
[----:B------:R-:W-:-:S05]  /*aea0*/  @!P0 IMAD.WIDE R4, R3, 0x2, R4 ;  /* 0x0000000203048825 */ /* 0x000fca00078e0204 */
[----:B------:R2:W-:Y:S02]  /*aeb0*/  @!P0 ST.E.128 [R4.64], R16 ;  /* 0x0000001004008985 */ /* 0x0005e4000c101d10 */
.L_x_31:
[----:B------:R-:W-:Y:S05]  /*aec0*/  BSYNC B0 ;  /* 0x0000000000007941 */ /* 0x000fea0003800000 */
.L_x_30:
[----:B------:R-:W-:Y:S01]  /*aed0*/  IADD3 R3, R37, 0x40, RZ ;  /* 0x0000004025037810 */ /* 0x000fe20007ffe0ff */
[----:B--2-4-:R2:W4:Y:S01]  /*aee0*/  SHFL.IDX PT, R5, R38, 0x2, 0x181f ;  /* 0x00581f0026057f89 */ /* 0x01452200000e0000 */
[----:B------:R-:W-:Y:S02]  /*aef0*/  BSSY B0, `(.L_x_32) ;  /* 0x000000d000007945 */ /* 0x000fe40003800000 */
[----:B------:R-:W-:Y:S01]  /*af00*/  ISETP.GE.AND P0, PT, R3, R2, PT ;  /* 0x000000020300720c */ /* 0x000fe20003f06270 */
[----:B---3--:R2:W3:-:S12]  /*af10*/  SHFL.IDX PT, R4, R39, 0x2, 0x181f ;  /* 0x00581f0027047f89 */ /* 0x0084d800000e0000 */
[----:B------:R-:W-:Y:S05]  /*af20*/  @P0 BRA `(.L_x_33) ;  /* 0x0000009000000947 */ /* 0x000fea0003800000 */
[----:B------:R-:W-:Y:S02]  /*af30*/  ISETP.GE.AND P0, PT, R36, c[0x0][0x3c8], PT ;  /* 0x0000f20024007a0c */ /* 0x000fe40003f06270 */
[----:B------:R-:W-:-:S11]  /*af40*/  ISETP.GE.AND P1, PT, R0, c[0x0][0x3c8], PT ;  /* 0x0000f20000007a0c */ /* 0x000fd60003f26270 */
[----:B------:R-:W-:Y:S02]  /*af50*/  @!P0 SHF.R.S32.HI R3, RZ, 0x1f, R36 ;  /* 0x0000001fff038819 */ /* 0x000fe40000011424 */
[----:B---34-:R-:W-:Y:S02]  /*af60*/  @!P1 IMAD.WIDE R6, R0, 0x2, R4 ;  /* 0x0000000200069825 */ /* 0x018fe400078e0204 */
[----:B------:R-:W-:-:S03]  /*af70*/  @!P0 LEA.HI R3, R3, R36, RZ, 0x3 ;  /* 0x0000002403038211 */ /* 0x000fc600078f18ff */
[----:B------:R3:W-:Y:S01]  /*af80*/  @!P1 ST.E.128 [R6.64], R24 ;  /* 0x0000001806009985 */ /* 0x0007e2000c101d10 */
[----:B------:R-:W-:-:S05]  /*af90*/  @!P0 LOP3.LUT R3, R3, 0xfffffff8, RZ, 0xc0, !PT ;  /* 0xfffffff803038812 */ /* 0x000fca00078ec0ff */
[----:B------:R-:W-:-:S05]  /*afa0*/  @!P0 IMAD.WIDE R4, R3, 0x2, R4 ;  /* 0x0000000203048825 */ /* 0x000fca00078e0204 */
[----:B------:R3:W-:Y:S02]  /*afb0*/  @!P0 ST.E.128 [R4.64], R12 ;  /* 0x0000000c04008985 */ /* 0x0007e4000c101d10 */
.L_x_33:
[----:B------:R-:W-:Y:S05]  /*afc0*/  BSYNC B0 ;  /* 0x0000000000007941 */ /* 0x000fea0003800000 */
.L_x_32:
[----:B------:R-:W-:Y:S01]  /*afd0*/  IADD3 R37, R37, 0x60, RZ ;  /* 0x0000006025257810 */ /* 0x000fe20007ffe0ff */
[----:B---34-:R3:W4:Y:S03]  /*afe0*/  SHFL.IDX PT, R5, R38, 0x3, 0x181f ;  /* 0x00781f0026057f89 */ /* 0x01872600000e0000 */
[----:B------:R-:W-:Y:S01]  /*aff0*/  ISETP.GE.AND P0, PT, R37, R2, PT ;  /* 0x000000022500720c */ /* 0x000fe20003f06270 */
[----:B------:R3:W1:-:S12]  /*b000*/  SHFL.IDX PT, R4, R39, 0x3, 0x181f ;  /* 0x00781f0027047f89 */ /* 0x00065800000e0000 */
[----:B------:R-:W-:Y:S05]  /*b010*/  @P0 EXIT ;  /* 0x000000000000094d */ /* 0x000fea0003800000 */
[----:B------:R-:W-:-:S13]  /*b020*/  ISETP.GE.AND P0, PT, R0, c[0x0][0x3c8], PT ;  /* 0x0000f20000007a0c */ /* 0x000fda0003f06270 */
[----:B-1--4-:R-:W-:-:S05]  /*b030*/  @!P0 IMAD.WIDE R2, R0, 0x2, R4 ;  /* 0x0000000200028825 */ /* 0x012fca00078e0204 */
[----:B------:R1:W-:Y:S01]  /*b040*/  @!P0 ST.E.128 [R2.64], R20 ;  /* 0x0000001402008985 */ /* 0x0003e2000c101d10 */
[----:B------:R-:W-:-:S13]  /*b050*/  ISETP.GE.AND P0, PT, R36, c[0x0][0x3c8], PT ;  /* 0x0000f20024007a0c */ /* 0x000fda0003f06270 */
[----:B------:R-:W-:Y:S05]  /*b060*/  @P0 EXIT ;  /* 0x000000000000094d */ /* 0x000fea0003800000 */
[----:B-1----:R-:W-:-:S04]  /*b070*/  SHF.R.S32.HI R3, RZ, 0x1f, R36 ;  /* 0x0000001fff037819 */ /* 0x002fc80000011424 */
[----:B------:R-:W-:-:S04]  /*b080*/  LEA.HI R3, R3, R36, RZ, 0x3 ;  /* 0x0000002403037211 */ /* 0x000fc800078f18ff */
[----:B------:R-:W-:-:S05]  /*b090*/  LOP3.LUT R3, R3, 0xfffffff8, RZ, 0xc0, !PT ;  /* 0xfffffff803037812 */ /* 0x000fca00078ec0ff */
[----:B------:R-:W-:-:S05]  /*b0a0*/  IMAD.WIDE R4, R3, 0x2, R4 ;  /* 0x0000000203047825 */ /* 0x000fca00078e0204 */
[----:B------:R-:W-:Y:S01]  /*b0b0*/  ST.E.128 [R4.64], R8 ;  /* 0x0000000804007985 */ /* 0x000fe2000c101d10 */
[----:B------:R-:W-:Y:S05]  /*b0c0*/  EXIT ;  /* 0x000000000000794d */ /* 0x000fea0003800000 */
.L_x_26:
[----:B------:R-:W-:Y:S01]  /*b0d0*/  ISETP.NE.U32.AND P0, PT, RZ, c[0x0][0x508], PT ;  /* 0x00014200ff007a0c */ /* 0x000fe20003f05070 */
[----:B------:R-:W-:Y:S01]  /*b0e0*/  IMAD.MOV.U32 R7, RZ, RZ, 0x4 ;  /* 0x00000004ff077424 */ /* 0x000fe200078e00ff */
[----:B------:R-:W-:Y:S02]  /*b0f0*/  ISETP.NE.U32.AND P1, PT, RZ, c[0x0][0x500], PT ;  /* 0x00014000ff007a0c */ /* 0x000fe40003f25070 */
[----:B------:R-:W-:Y:S01]  /*b100*/  ISETP.NE.AND.EX P0, PT, RZ, c[0x0][0x50c], PT, P0 ;  /* 0x00014300ff007a0c */ /* 0x000fe20003f05300 */
[----:B------:R-:W-:Y:S01]  /*b110*/  IMAD.WIDE R4, R244, R7, c[0x0][0x500] ;  /* 0x00014000f4047625 */ /* 0x000fe200078e0207 */
[----:B------:R-:W-:-:S03]  /*b120*/  ISETP.NE.AND.EX P1, PT, RZ, c[0x0][0x504], PT, P1 ;  /* 0x00014100ff007a0c */ /* 0x000fc60003f25310 */
[----:B------:R-:W-:-:S08]  /*b130*/  IMAD.MOV.U32 R2, RZ, RZ, c[0x0][0x388] ;  /* 0x0000e200ff027624 */ /* 0x000fd000078e00ff */
[----:B------:R-:W-:Y:S02]  /*b140*/  @P0 IMAD.WIDE R6, R244, R7, c[0x0][0x508] ;  /* 0x00014200f4060625 */ /* 0x000fe400078e0207 */
[----:B------:R-:W2:Y:S04]  /*b150*/  @P1 LDG.E R3, [R4.64] ;  /* 0x0000001004031981 */ /* 0x000ea8000c1e1900 */
[----:B------:R1:W5:Y:S01]  /*b160*/  @P0 LDG.E R2, [R6.64] ;  /* 0x0000001006020981 */ /* 0x000362000c1e1900 */
[----:B------:R-:W-:Y:S02]  /*b170*/  CS2R R12, SRZ ;  /* 0x00000000000c7805 */ /* 0x000fe4000001ff00 */
[--C-:B--2---:R-:W-:Y:S01]  /*b180*/  @P1 SHF.R.S32.HI R13, RZ, 0x1f, R3.reuse ;  /* 0x0000001fff0d1819 */ /* 0x104fe20000011403 */
[----:B------:R-:W-:Y:S01]  /*b190*/  @P1 IMAD.MOV.U32 R12, RZ, RZ, R3 ;  /* 0x000000ffff0c1224 */ /* 0x000fe200078e0003 */
[----:B------:R-:W-:Y:S05]  /*b1a0*/  @P0 BRA `(.L_x_34) ;  /* 0x0000004000000947 */ /* 0x000fea0003800000 */
[----:B-1----:R-:W-:Y:S05]  /*b1b0*/  @!P1 BRA `(.L_x_34) ;  /* 0x0000003000009947 */ /* 0x002fea0003800000 */
[----:B-----5:R-:W2:Y:S04]  /*b1c0*/  LDG.E R2, [R4.64] ;  /* 0x0000001004027981 */ /* 0x020ea8000c1e1900 */
[----:B------:R-:W2:Y:S02]  /*b1d0*/  LDG.E R3, [R4.64+0x4] ;  /* 0x0000041004037981 */ /* 0x000ea4000c1e1900 */
[----:B--2---:R-:W-:-:S02]  /*b1e0*/  IADD3 R2, -R2, R3, RZ ;  /* 0x0000000302027210 */ /* 0x004fc40007ffe1ff */
.L_x_34:
[----:B-1----:R-:W1:Y:S01]  /*b1f0*/  S2R R0, SR_TID.X ;  /* 0x0000000000007919 */ /* 0x002e620000002100 */
[----:B------:R-:W-:Y:S01]  /*b200*/  SHF.R.S32.HI R9, RZ, 0x1f, R244 ;  /* 0x0000001fff097819 */ /* 0x000fe200000114f4 */
[----:B------:R-:W-:Y:S01]  /*b210*/  BSSY B0, `(.L_x_35) ;  /* 0x0000028000007945 */ /* 0x000fe20003800000 */
[----:B------:R-:W-:-:S02]  /*b220*/  SEL R244, R244, RZ, !P1 ;  /* 0x000000fff4f47207 */ /* 0x000fc40004800000 */
[----:B------:R-:W-:Y:S02]  /*b230*/  SEL R9, R9, RZ, !P1 ;  /* 0x000000ff09097207 */ /* 0x000fe40004800000 */
[----:B-1----:R-:W-:-:S13]  /*b240*/  ISETP.GE.AND P0, PT, R0, 0x80, PT ;  /* 0x000000800000780c */ /* 0x002fda0003f06270 */
[----:B------:R-:W-:Y:S05]  /*b250*/  @P0 BRA `(.L_x_36) ;  /* 0x0000023000000947 */ /* 0x000fea0003800000 */
[----:B------:R-:W1:Y:S01]  /*b260*/  S2R R7, SR_CTAID.X ;  /* 0x0000000000077919 */ /* 0x000e620000002500 */
[----:B-----5:R-:W-:Y:S01]  /*b270*/  IMAD R4, R2, c[0x0][0x4e8], RZ ;  /* 0x00013a0002047a24 */ /* 0x020fe200078e02ff */
[----:B-1----:R-:W-:-:S04]  /*b280*/  LEA R7, R7, R0, 0x7 ;  /* 0x0000000007077211 */ /* 0x002fc800078e38ff */
[----:B------:R-:W-:-:S13]  /*b290*/  ISETP.GE.AND P0, PT, R7, R4, PT ;  /* 0x000000040700720c */ /* 0x000fda0003f06270 */
[----:B------:R-:W-:Y:S05]  /*b2a0*/  @P0 BRA `(.L_x_36) ;  /* 0x000001e000000947 */ /* 0x000fea0003800000 */
[----:B------:R-:W1:Y:S01]  /*b2b0*/  S2R R4, SR_CTAID.Y ;  /* 0x0000000000047919 */ /* 0x000e620000002600 */
[----:B------:R-:W-:Y:S01]  /*b2c0*/  MOV R3, c[0x0][0x4e8] ;  /* 0x00013a0000037a02 */ /* 0x000fe20000000f00 */
[----:B------:R-:W-:Y:S01]  /*b2d0*/  IMAD.MOV.U32 R11, RZ, RZ, R13 ;  /* 0x000000ffff0b7224 */ /* 0x000fe200078e000d */
[----:B------:R-:W-:Y:S01]  /*b2e0*/  MOV R10, R12 ;  /* 0x0000000c000a7202 */ /* 0x000fe20000000f00 */
[----:B------:R-:W-:Y:S01]  /*b2f0*/  IMAD.MOV.U32 R6, RZ, RZ, R7 ;  /* 0x000000ffff067224 */ /* 0x000fe200078e0007 */
[----:B------:R-:W-:-:S13]  /*b300*/  ISETP.NE.AND P0, PT, R3, 0x1, PT ;  /* 0x000000010300780c */ /* 0x000fda0003f05270 */
[----:B------:R-:W-:-:S05]  /*b310*/  @P0 IMAD.HI.U32 R5, R7, c[0x0][0x4ec], RZ ;  /* 0x00013b0007050a27 */ /* 0x000fca00078e00ff */
[----:B------:R-:W-:Y:S01]  /*b320*/  @P0 SHF.R.U32.HI R6, RZ, c[0x0][0x4f0], R5 ;  /* 0x00013c00ff060a19 */ /* 0x000fe20000011605 */
[----:B-1----:R-:W-:Y:S01]  /*b330*/  IMAD.WIDE.U32 R10, R4, c[0x0][0x490], R10 ;  /* 0x00012400040a7a25 */ /* 0x002fe200078e000a */
[----:B------:R-:W-:Y:S02]  /*b340*/  SHF.R.S32.HI R3, RZ, 0x1f, R4 ;  /* 0x0000001fff037819 */ /* 0x000fe40000011404 */
[----:B------:R-:W-:-:S03]  /*b350*/  SHF.R.S32.HI R8, RZ, 0x1f, R6 ;  /* 0x0000001fff087819 */ /* 0x000fc60000011406 */
[----:B------:R-:W-:-:S04]  /*b360*/  IMAD R3, R3, c[0x0][0x490], RZ ;  /* 0x0001240003037a24 */ /* 0x000fc800078e02ff */
[----:B------:R-:W-:Y:S01]  /*b370*/  IMAD R3, R4, c[0x0][0x494], R3 ;  /* 0x0001250004037a24 */ /* 0x000fe200078e0203 */
[----:B------:R-:W-:-:S03]  /*b380*/  IADD3 R4, -R6, RZ, RZ ;  /* 0x000000ff06047210 */ /* 0x000fc60007ffe1ff */
[----:B------:R-:W-:Y:S02]  /*b390*/  IMAD.IADD R11, R3, 0x1, R11 ;  /* 0x00000001030b7824 */ /* 0x000fe400078e020b */
[----:B------:R-:W-:Y:S02]  /*b3a0*/  IMAD R3, R9, c[0x0][0x498], RZ ;  /* 0x0001260009037a24 */ /* 0x000fe400078e02ff */
[----:B------:R-:W-:Y:S02]  /*b3b0*/  IMAD R4, R4, c[0x0][0x4e8], R7 ;  /* 0x00013a0004047a24 */ /* 0x000fe400078e0207 */
[----:B------:R-:W-:-:S03]  /*b3c0*/  IMAD.WIDE.U32 R10, R244, c[0x0][0x498], R10 ;  /* 0x00012600f40a7a25 */ /* 0x000fc600078e000a */
[----:B------:R-:W-:Y:S01]  /*b3d0*/  SHF.R.S32.HI R5, RZ, 0x1f, R4 ;  /* 0x0000001fff057819 */ /* 0x000fe20000011404 */
[----:B------:R-:W-:Y:S01]  /*b3e0*/  IMAD R3, R244, c[0x0][0x49c], R3 ;  /* 0x00012700f4037a24 */ /* 0x000fe200078e0203 */
[----:B------:R-:W-:-:S03]  /*b3f0*/  IADD3 R6, P0, R6, R10, RZ ;  /* 0x0000000a06067210 */ /* 0x000fc60007f1e0ff */
[----:B------:R-:W-:Y:S01]  /*b400*/  IMAD R5, R5, c[0x0][0x488], RZ ;  /* 0x0001220005057a24 */ /* 0x000fe200078e02ff */
[----:B------:R-:W-:Y:S02]  /*b410*/  IADD3.X R7, R8, R11, R3, P0, !PT ;  /* 0x0000000b08077210 */ /* 0x000fe400007fe403 */
[----:B------:R-:W-:Y:S01]  /*b420*/  MOV R3, 0xff800000 ;  /* 0xff80000000037802 */ /* 0x000fe20000000f00 */
[C---:B------:R-:W-:Y:S02]  /*b430*/  IMAD R5, R4.reuse, c[0x0][0x48c], R5 ;  /* 0x0001230004057a24 */ /* 0x040fe400078e0205 */
[----:B------:R-:W-:-:S05]  /*b440*/  IMAD.WIDE.U32 R6, R4, c[0x0][0x488], R6 ;  /* 0x0001220004067a25 */ /* 0x000fca00078e0006 */
[----:B------:R-:W-:Y:S02]  /*b450*/  IADD3 R5, R7, R5, RZ ;  /* 0x0000000507057210 */ /* 0x000fe40007ffe0ff */
[----:B------:R-:W-:-:S04]  /*b460*/  LEA R4, P0, R6, c[0x0][0x450], 0x2 ;  /* 0x0001140006047a11 */ /* 0x000fc800078010ff */
[----:B------:R-:W-:-:S05]  /*b470*/  LEA.HI.X R5, R6, c[0x0][0x454], R5, 0x2, P0 ;  /* 0x0001150006057a11 */ /* 0x000fca00000f1405 */
[----:B------:R1:W-:Y:S04]  /*b480*/  STG.E [R4.64], R3 ;  /* 0x0000000304007986 */ /* 0x0003e8000c101910 */
.L_x_36:
[----:B------:R-:W-:Y:S05]  /*b490*/  BSYNC B0 ;  /* 0x0000000000007941 */ /* 0x000fea0003800000 */
.L_x_35:
[----:B------:R-:W2:Y:S01]  /*b4a0*/  S2R R7, SR_CTAID.Y ;  /* 0x0000000000077919 */ /* 0x000ea20000002600 */
[----:B-1----:R-:W-:Y:S01]  /*b4b0*/  SHF.R.S32.HI R3, RZ, 0x1f, R0 ;  /* 0x0000001fff037819 */ /* 0x002fe20000011400 */
[----:B------:R-:W-:Y:S01]  /*b4c0*/  IMAD R5, R13, c[0x0][0x3a0], RZ ;  /* 0x0000e8000d057a24 */ /* 0x000fe200078e02ff */
[----:B------:R-:W-:Y:S01]  /*b4d0*/  BSSY B0, `(.L_x_37) ;  /* 0x0000038000007945 */ /* 0x000fe20003800000 */
[----:B------:R-:W1:Y:S01]  /*b4e0*/  S2R R8, SR_CTAID.X ;  /* 0x0000000000087919 */ /* 0x000e620000002500 */
[----:B------:R-:W-:Y:S01]  /*b4f0*/  LEA.HI R4, R3, R0, RZ, 0x3 ;  /* 0x0000000003047211 */ /* 0x000fe200078f18ff */
[C---:B------:R-:W-:Y:S01]  /*b500*/  IMAD R10, R12.reuse, c[0x0][0x3a4], R5 ;  /* 0x0000e9000c0a7a24 */ /* 0x040fe200078e0205 */
[----:B------:R-:W-:Y:S01]  /*b510*/  MOV R3, c[0x0][0x4e8] ;  /* 0x00013a0000037a02 */ /* 0x000fe20000000f00 */
[----:B------:R-:W-:Y:S01]  /*b520*/  IMAD.WIDE.U32 R12, R12, c[0x0][0x3a0], RZ ;  /* 0x0000e8000c0c7a25 */ /* 0x000fe200078e00ff */
[----:B------:R-:W-:Y:S02]  /*b530*/  LOP3.LUT R5, R4, 0xfffffff8, RZ, 0xc0, !PT ;  /* 0xfffffff804057812 */ /* 0x000fe400078ec0ff */
[----:B------:R-:W-:Y:S01]  /*b540*/  ISETP.NE.AND P0, PT, R3, 0x1, PT ;  /* 0x000000010300780c */ /* 0x000fe20003f05270 */
[----:B------:R-:W-:Y:S01]  /*b550*/  IMAD R9, R9, c[0x0][0x3f0], RZ ;  /* 0x0000fc0009097a24 */ /* 0x000fe200078e02ff */
[----:B------:R-:W-:Y:S01]  /*b560*/  SHF.R.S32.HI R4, RZ, 0x3, R4 ;  /* 0x00000003ff047819 */ /* 0x000fe20000011404 */
[----:B------:R-:W-:Y:S01]  /*b570*/  IMAD.IADD R5, R0, 0x1, -R5 ;  /* 0x0000000100057824 */ /* 0x000fe200078e0a05 */
[----:B------:R-:W-:Y:S01]  /*b580*/  IADD3 R13, R13, R10, RZ ;  /* 0x0000000a0d0d7210 */ /* 0x000fe20007ffe0ff */
[----:B------:R-:W-:-:S02]  /*b590*/  IMAD R9, R244, c[0x0][0x3f4], R9 ;  /* 0x0000fd00f4097a24 */ /* 0x000fc400078e0209 */
[----:B-----5:R-:W-:Y:S01]  /*b5a0*/  IMAD R2, R2, c[0x0][0x4e8], RZ ;  /* 0x00013a0002027a24 */ /* 0x020fe200078e02ff */
[C---:B------:R-:W-:Y:S02]  /*b5b0*/  LEA R3, R5.reuse, R4, 0x5 ;  /* 0x0000000405037211 */ /* 0x040fe400078e28ff */
[----:B------:R-:W-:Y:S02]  /*b5c0*/  SHF.L.U32 R5, R5, 0x3, RZ ;  /* 0x0000000305057819 */ /* 0x000fe400000006ff */
[----:B--2---:R-:W-:Y:S01]  /*b5d0*/  SHF.R.S32.HI R6, RZ, 0x1f, R7 ;  /* 0x0000001fff067819 */ /* 0x004fe20000011407 */
[----:B------:R-:W-:-:S04]  /*b5e0*/  IMAD.WIDE.U32 R12, R7, c[0x0][0x3e8], R12 ;  /* 0x0000fa00070c7a25 */ /* 0x000fc800078e000c */
[----:B------:R-:W-:Y:S02]  /*b5f0*/  IMAD R6, R6, c[0x0][0x3e8], RZ ;  /* 0x0000fa0006067a24 */ /* 0x000fe400078e02ff */
[----:B-1----:R-:W-:Y:S02]  /*b600*/  IMAD R3, R8, 0x80, R3 ;  /* 0x0000008008037824 */ /* 0x002fe400078e0203 */
[----:B------:R-:W-:Y:S02]  /*b610*/  IMAD R6, R7, c[0x0][0x3ec], R6 ;  /* 0x0000fb0007067a24 */ /* 0x000fe400078e0206 */
[----:B------:R-:W-:-:S03]  /*b620*/  @P0 IMAD.HI.U32 R0, R3, c[0x0][0x4ec], RZ ;  /* 0x00013b0003000a27 */ /* 0x000fc600078e00ff */
[----:B------:R-:W-:Y:S02]  /*b630*/  IADD3 R13, R6, R13, RZ ;  /* 0x0000000d060d7210 */ /* 0x000fe40007ffe0ff */
[----:B------:R-:W-:Y:S02]  /*b640*/  MOV R6, R3 ;  /* 0x0000000300067202 */ /* 0x000fe40000000f00 */
[----:B------:R-:W-:Y:S01]  /*b650*/  @P0 SHF.R.U32.HI R6, RZ, c[0x0][0x4f0], R0 ;  /* 0x00013c00ff060a19 */ /* 0x000fe20000011600 */
[----:B------:R-:W-:-:S03]  /*b660*/  IMAD.WIDE.U32 R12, R244, c[0x0][0x3f0], R12 ;  /* 0x0000fc00f40c7a25 */ /* 0x000fc600078e000c */
[--C-:B------:R-:W-:Y:S01]  /*b670*/  SHF.R.S32.HI R7, RZ, 0x1f, R6.reuse ;  /* 0x0000001fff077819 */ /* 0x100fe20000011406 */
[----:B------:R-:W-:Y:S01]  /*b680*/  IMAD.MOV R0, RZ, RZ, -R6 ;  /* 0x000000ffff007224 */ /* 0x000fe200078e0a06 */
[----:B------:R-:W-:Y:S02]  /*b690*/  IADD3 R13, R13, R9, RZ ;  /* 0x000000090d0d7210 */ /* 0x000fe40007ffe0ff */
[----:B------:R-:W-:Y:S01]  /*b6a0*/  LEA R9, R8, R4, 0x7 ;  /* 0x0000000408097211 */ /* 0x000fe200078e38ff */
[----:B------:R-:W-:Y:S01]  /*b6b0*/  IMAD R7, R7, c[0x0][0x3e0], RZ ;  /* 0x0000f80007077a24 */ /* 0x000fe200078e02ff */
[----:B------:R-:W-:Y:S01]  /*b6c0*/  IADD3 R4, R5, 0x40, RZ ;  /* 0x0000004005047810 */ /* 0x000fe20007ffe0ff */
[----:B------:R-:W-:Y:S02]  /*b6d0*/  IMAD R0, R0, c[0x0][0x4e8], R3 ;  /* 0x00013a0000007a24 */ /* 0x000fe400078e0203 */
[----:B------:R-:W-:-:S03]  /*b6e0*/  IMAD.WIDE.U32 R12, R6, c[0x0][0x3e0], R12 ;  /* 0x0000f800060c7a25 */ /* 0x000fc600078e000c */
[----:B------:R-:W-:Y:S01]  /*b6f0*/  SHF.R.S32.HI R3, RZ, 0x1f, R0 ;  /* 0x0000001fff037819 */ /* 0x000fe20000011400 */
[----:B------:R-:W-:-:S04]  /*b700*/  IMAD R7, R6, c[0x0][0x3e4], R7 ;  /* 0x0000f90006077a24 */ /* 0x000fc800078e0207 */
[----:B------:R-:W-:Y:S01]  /*b710*/  IMAD R3, R3, c[0x0][0x3d8], RZ ;  /* 0x0000f60003037a24 */ /* 0x000fe200078e02ff */
[----:B------:R-:W-:-:S03]  /*b720*/  IADD3 R13, R13, R7, RZ ;  /* 0x000000070d0d7210 */ /* 0x000fc60007ffe0ff */
[C---:B------:R-:W-:Y:S02]  /*b730*/  IMAD R3, R0.reuse, c[0x0][0x3dc], R3 ;  /* 0x0000f70000037a24 */ /* 0x040fe400078e0203 */
[----:B------:R-:W-:-:S04]  /*b740*/  IMAD.WIDE.U32 R12, R0, c[0x0][0x3d8], R12 ;  /* 0x0000f600000c7a25 */ /* 0x000fc800078e000c */
[----:B------:R-:W-:Y:S01]  /*b750*/  IMAD.IADD R7, R13, 0x1, R3 ;  /* 0x000000010d077824 */ /* 0x000fe200078e0203 */
[----:B------:R-:W-:-:S04]  /*b760*/  LEA R3, P0, R12, c[0x0][0x380], 0x1 ;  /* 0x0000e0000c037a11 */ /* 0x000fc800078008ff */
[----:B------:R-:W-:Y:S01]  /*b770*/  LEA.HI.X R0, R12, c[0x0][0x384], R7, 0x1, P0 ;  /* 0x0000e1000c007a11 */ /* 0x000fe200000f0c07 */
[----:B------:R1:W2:Y:S01]  /*b780*/  SHFL.IDX PT, R6, R3, RZ, 0x181f ;  /* 0x00181fff03067589 */ /* 0x0002a200000e0000 */
[----:B------:R-:W-:-:S03]  /*b790*/  ISETP.GE.AND P0, PT, R9, R2, PT ;  /* 0x000000020900720c */ /* 0x000fc60003f06270 */
[----:B------:R1:W3:Y:S10]  /*b7a0*/  SHFL.IDX PT, R7, R0, RZ, 0x181f ;  /* 0x00181fff00077589 */ /* 0x0002f400000e0000 */
[----:B------:R-:W-:Y:S05]  /*b7b0*/  @P0 BRA `(.L_x_38) ;  /* 0x0000009000000947 */ /* 0x000fea0003800000 */
[----:B------:R-:W-:Y:S02]  /*b7c0*/  ISETP.GE.AND P0, PT, R4, c[0x0][0x3c8], PT ;  /* 0x0000f20004007a0c */ /* 0x000fe40003f06270 */
[----:B------:R-:W-:-:S11]  /*b7d0*/  ISETP.GE.AND P1, PT, R5, c[0x0][0x3c8], PT ;  /* 0x0000f20005007a0c */ /* 0x000fd60003f26270 */
[----:B------:R-:W-:Y:S02]  /*b7e0*/  @!P0 SHF.R.S32.HI R11, RZ, 0x1f, R4 ;  /* 0x0000001fff0b8819 */ /* 0x000fe40000011404 */
[----:B--23--:R-:W-:Y:S02]  /*b7f0*/  @!P1 IMAD.WIDE R12, R5, 0x2, R6 ;  /* 0x00000002050c9825 */ /* 0x00cfe400078e0206 */
[----:B------:R-:W-:-:S03]  /*b800*/  @!P0 LEA.HI R11, R11, R4, RZ, 0x3 ;  /* 0x000000040b0b8211 */ /* 0x000fc600078f18ff */
[----:B------:R2:W-:Y:S01]  /*b810*/  @!P1 ST.E.128 [R12.64], RZ ;  /* 0x000000ff0c009985 */ /* 0x0005e2000c101d10 */
[----:B------:R-:W-:-:S05]  /*b820*/  @!P0 LOP3.LUT R11, R11, 0xfffffff8, RZ, 0xc0, !PT ;  /* 0xfffffff80b0b8812 */ /* 0x000fca00078ec0ff */
[----:B------:R-:W-:-:S05]  /*b830*/  @!P0 IMAD.WIDE R6, R11, 0x2, R6 ;  /* 0x000000020b068825 */ /* 0x000fca00078e0206 */
[----:B------:R2:W-:Y:S02]  /*b840*/  @!P0 ST.E.128 [R6.64], RZ ;  /* 0x000000ff06008985 */ /* 0x0005e4000c101d10 */
.L_x_38:
[----:B------:R-:W-:Y:S05]  /*b850*/  BSYNC B0 ;  /* 0x0000000000007941 */ /* 0x000fea0003800000 */
.L_x_37:
[----:B--23--:R-:W-:Y:S01]  /*b860*/  IADD3 R7, R9, 0x20, RZ ;  /* 0x0000002009077810 */ /* 0x00cfe20007ffe0ff */
[----:B------:R2:W3:Y:S01]  /*b870*/  SHFL.IDX PT, R11, R0, 0x1, 0x181f ;  /* 0x00381f00000b7f89 */ /* 0x0004e200000e0000 */
[----:B------:R-:W-:Y:S02]  /*b880*/  BSSY B0, `(.L_x_39) ;  /* 0x000000d000007945 */ /* 0x000fe40003800000 */
[----:B------:R-:W-:Y:S01]  /*b890*/  ISETP.GE.AND P0, PT, R7, R2, PT ;  /* 0x000000020700720c */ /* 0x000fe20003f06270 */
[----:B------:R2:W4:-:S12]  /*b8a0*/  SHFL.IDX PT, R10, R3, 0x1, 0x181f ;  /* 0x00381f00030a7f89 */ /* 0x00051800000e0000 */
[----:B------:R-:W-:Y:S05]  /*b8b0*/  @P0 BRA `(.L_x_40) ;  /* 0x0000009000000947 */ /* 0x000fea0003800000 */
[----:B------:R-:W-:Y:S02]  /*b8c0*/  ISETP.GE.AND P0, PT, R4, c[0x0][0x3c8], PT ;  /* 0x0000f20004007a0c */ /* 0x000fe40003f06270 */
[----:B------:R-:W-:-:S11]  /*b8d0*/  ISETP.GE.AND P1, PT, R5, c[0x0][0x3c8], PT ;  /* 0x0000f20005007a0c */ /* 0x000fd60003f26270 */
[----:B------:R-:W-:Y:S02]  /*b8e0*/  @!P0 SHF.R.S32.HI R7, RZ, 0x1f, R4 ;  /* 0x0000001fff078819 */ /* 0x000fe40000011404 */
[----:B---34-:R-:W-:Y:S02]  /*b8f0*/  @!P1 IMAD.WIDE R12, R5, 0x2, R10 ;  /* 0x00000002050c9825 */ /* 0x018fe400078e020a */
[----:B------:R-:W-:-:S03]  /*b900*/  @!P0 LEA.HI R6, R7, R4, RZ, 0x3 ;  /* 0x0000000407068211 */ /* 0x000fc600078f18ff */
[----:B------:R3:W-:Y:S01]  /*b910*/  @!P1 ST.E.128 [R12.64], RZ ;  /* 0x000000ff0c009985 */ /* 0x0007e2000c101d10 */
[----:B------:R-:W-:-:S05]  /*b920*/  @!P0 LOP3.LUT R6, R6, 0xfffffff8, RZ, 0xc0, !PT ;  /* 0xfffffff806068812 */ /* 0x000fca00078ec0ff */
[----:B------:R-:W-:-:S05]  /*b930*/  @!P0 IMAD.WIDE R6, R6, 0x2, R10 ;  /* 0x0000000206068825 */ /* 0x000fca00078e020a */
[----:B------:R3:W-:Y:S02]  /*b940*/  @!P0 ST.E.128 [R6.64], RZ ;  /* 0x000000ff06008985 */ /* 0x0007e4000c101d10 */
.L_x_40:
[----:B------:R-:W-:Y:S05]  /*b950*/  BSYNC B0 ;  /* 0x0000000000007941 */ /* 0x000fea0003800000 */
.L_x_39:
[----:B---3--:R-:W-:Y:S01]  /*b960*/  IADD3 R7, R9, 0x40, RZ ;  /* 0x0000004009077810 */ /* 0x008fe20007ffe0ff */
[----:B------:R3:W1:Y:S01]  /*b970*/  SHFL.IDX PT, R11, R0, 0x2, 0x181f ;  /* 0x00581f00000b7f89 */ /* 0x00066200000e0000 */
[----:B------:R-:W-:Y:S02]  /*b980*/  BSSY B0, `(.L_x_41) ;  /* 0x000000d000007945 */ /* 0x000fe40003800000 */
[----:B------:R-:W-:Y:S01]  /*b990*/  ISETP.GE.AND P0, PT, R7, R2, PT ;  /* 0x000000020700720c */ /* 0x000fe20003f06270 */
[----:B----4-:R3:W4:-:S12]  /*b9a0*/  SHFL.IDX PT, R10, R3, 0x2, 0x181f ;  /* 0x00581f00030a7f89 */ /* 0x01071800000e0000 */
[----:B------:R-:W-:Y:S05]  /*b9b0*/  @P0 BRA `(.L_x_42) ;  /* 0x0000009000000947 */ /* 0x000fea0003800000 */
[----:B------:R-:W-:Y:S02]  /*b9c0*/  ISETP.GE.AND P0, PT, R4, c[0x0][0x3c8], PT ;  /* 0x0000f20004007a0c */ /* 0x000fe40003f06270 */
[----:B------:R-:W-:-:S11]  /*b9d0*/  ISETP.GE.AND P1, PT, R5, c[0x0][0x3c8], PT ;  /* 0x0000f20005007a0c */ /* 0x000fd60003f26270 */
[----:B------:R-:W-:Y:S02]  /*b9e0*/  @!P0 SHF.R.S32.HI R7, RZ, 0x1f, R4 ;  /* 0x0000001fff078819 */ /* 0x000fe40000011404 */
[----:B-1--4-:R-:W-:Y:S02]  /*b9f0*/  @!P1 IMAD.WIDE R12, R5, 0x2, R10 ;  /* 0x00000002050c9825 */ /* 0x012fe400078e020a */
[----:B------:R-:W-:-:S03]  /*ba00*/  @!P0 LEA.HI R6, R7, R4, RZ, 0x3 ;  /* 0x0000000407068211 */ /* 0x000fc600078f18ff */
[----:B------:R1:W-:Y:S01]  /*ba10*/  @!P1 ST.E.128 [R12.64], RZ ;  /* 0x000000ff0c009985 */ /* 0x0003e2000c101d10 */
[----:B------:R-:W-:-:S05]  /*ba20*/  @!P0 LOP3.LUT R6, R6, 0xfffffff8, RZ, 0xc0, !PT ;  /* 0xfffffff806068812 */ /* 0x000fca00078ec0ff */
[----:B------:R-:W-:-:S05]  /*ba30*/  @!P0 IMAD.WIDE R6, R6, 0x2, R10 ;  /* 0x0000000206068825 */ /* 0x000fca00078e020a */
[----:B------:R1:W-:Y:S02]  /*ba40*/  @!P0 ST.E.128 [R6.64], RZ ;  /* 0x000000ff06008985 */ /* 0x0003e4000c101d10 */
.L_x_42:
[----:B------:R-:W-:Y:S05]  /*ba50*/  BSYNC B0 ;  /* 0x0000000000007941 */ /* 0x000fea0003800000 */
.L_x_41:
[----:B------:R-:W-:Y:S01]  /*ba60*/  IADD3 R9, R9, 0x60, RZ ;  /* 0x0000006009097810 */ /* 0x000fe20007ffe0ff */
[----:B-1----:R1:W2:Y:S03]  /*ba70*/  SHFL.IDX PT, R7, R0, 0x3, 0x181f ;  /* 0x00781f0000077f89 */ /* 0x0022a600000e0000 */
[----:B------:R-:W-:Y:S01]  /*ba80*/  ISETP.GE.AND P0, PT, R9, R2, PT ;  /* 0x000000020900720c */ /* 0x000fe20003f06270 */
[----:B------:R1:W3:-:S12]  /*ba90*/  SHFL.IDX PT, R6, R3, 0x3, 0x181f ;  /* 0x00781f0003067f89 */ /* 0x0002d800000e0000 */
[----:B------:R-:W-:Y:S05]  /*baa0*/  @P0 EXIT ;  /* 0x000000000000094d */ /* 0x000fea0003800000 */
[----:B------:R-:W-:-:S13]  /*bab0*/  ISETP.GE.AND P0, PT, R5, c[0x0][0x3c8], PT ;  /* 0x0000f20005007a0c */ /* 0x000fda0003f06270 */
[----:B-123--:R-:W-:-:S05]  /*bac0*/  @!P0 IMAD.WIDE R2, R5, 0x2, R6 ;  /* 0x0000000205028825 */ /* 0x00efca00078e0206 */
[----:B------:R1:W-:Y:S01]  /*bad0*/  @!P0 ST.E.128 [R2.64], RZ ;  /* 0x000000ff02008985 */ /* 0x0003e2000c101d10 */
[----:B------:R-:W-:-:S13]  /*bae0*/  ISETP.GE.AND P0, PT, R4, c[0x0][0x3c8], PT ;  /* 0x0000f20004007a0c */ /* 0x000fda0003f06270 */
[----:B------:R-:W-:Y:S05]  /*baf0*/  @P0 EXIT ;  /* 0x000000000000094d */ /* 0x000fea0003800000 */
[----:B-1----:R-:W-:-:S04]  /*bb00*/  SHF.R.S32.HI R3, RZ, 0x1f, R4 ;  /* 0x0000001fff037819 */ /* 0x002fc80000011404 */
[----:B------:R-:W-:-:S04]  /*bb10*/  LEA.HI R3, R3, R4, RZ, 0x3 ;  /* 0x0000000403037211 */ /* 0x000fc800078f18ff */
[----:B------:R-:W-:-:S05]  /*bb20*/  LOP3.LUT R3, R3, 0xfffffff8, RZ, 0xc0, !PT ;  /* 0xfffffff803037812 */ /* 0x000fca00078ec0ff */
[----:B------:R-:W-:-:S05]  /*bb30*/  IMAD.WIDE R6, R3, 0x2, R6 ;  /* 0x0000000203067825 */ /* 0x000fca00078e0206 */
[----:B------:R-:W-:Y:S01]  /*bb40*/  ST.E.128 [R6.64], RZ ;  /* 0x000000ff06007985 */ /* 0x000fe2000c101d10 */
[----:B------:R-:W-:Y:S05]  /*bb50*/  EXIT ;  /* 0x000000000000794d */ /* 0x000fea0003800000 */
.L_x_43:
        /* <DEDUP_REMOVED lines=10> */
.L_x_1825:


//--------------------- .text._ZN7cutlass13device_kernelIN5flash19enable_sm80_to_sm89INS1_16FlashAttnFwdSm80INS1_25CollectiveMainloopFwdSm80ILi8ELi1ELb1EN4cute5tupleIJNS5_1CILi128EEES8_S8_EEELi128ENS_10bfloat16_tEfNS_4arch4Sm80ELb0ELb0ELb1ELb1ELb0ELb1ELb1ELb0EEENS1_21CollectiveEpilogueFwdIS9_NS6_IJNS7_ILi1EEESF_SF_EEESA_SC_Li256ELb1ELb1ELb0ELb0EEENS1_19SingleTileSchedulerILb1ELb0ELb1ELi128EEEEEEEEEvNT_6ParamsE --------------------------
	.section	.text._ZN7cutlass13device_kernelIN5flash19enable_sm80_to_sm89INS1_16FlashAttnFwdSm80INS1_25CollectiveMainloopFwdSm80ILi8ELi1ELb1EN4cute5tupleIJNS5_1CILi128EEES8_S8_EEELi128ENS_10bfloat16_tEfNS_4arch4Sm80ELb0ELb0ELb1ELb1ELb0ELb1ELb1ELb0EEENS1_21CollectiveEpilogueFwdIS9_NS6_IJNS7_ILi1EEESF_SF_EEESA_SC_Li256ELb1ELb1ELb0ELb0EEENS1_19SingleTileSchedulerILb1ELb0ELb1ELi128EEEEEEEEEvNT_6ParamsE,"ax",@progbits
	.sectioninfo	@"SHI_REGISTERS=255"
	.align	128
.text._ZN7cutlass13device_kernelIN5flash19enable_sm80_to_sm89INS1_16FlashAttnFwdSm80INS1_25CollectiveMainloopFwdSm80ILi8ELi1ELb1EN4cute5tupleIJNS5_1CILi128EEES8_S8_EEELi128ENS_10bfloat16_tEfNS_4arch4Sm80ELb0ELb0ELb1ELb1ELb0ELb1ELb1ELb0EEENS1_21CollectiveEpilogueFwdIS9_NS6_IJNS7_ILi1EEESF_SF_EEESA_SC_Li256ELb1ELb1ELb0ELb0EEENS1_19SingleTileSchedulerILb1ELb0ELb1ELi128EEEEEEEEEvNT_6ParamsE:
        .type           _ZN7cutlass13device_kernelIN5flash19enable_sm80_to_sm89INS1_16FlashAttnFwdSm80INS1_25CollectiveMainloopFwdSm80ILi8ELi1ELb1EN4cute5tupleIJNS5_1CILi128EEES8_S8_EEELi128ENS_10bfloat16_tEfNS_4arch4Sm80ELb0ELb0ELb1ELb1ELb0ELb1ELb1ELb0EEENS1_21CollectiveEpilogueFwdIS9_NS6_IJNS7_ILi1EEESF_SF_EEESA_SC_Li256ELb1ELb1ELb0ELb0EEENS1_19SingleTileSchedulerILb1ELb0ELb1ELi128EEEEEEEEEvNT_6ParamsE,@function
        .size           _ZN7cutlass13device_kernelIN5flash19enable_sm80_to_sm89INS1_16FlashAttnFwdSm80INS1_25CollectiveMainloopFwdSm80ILi8ELi1ELb1EN4cute5tupleIJNS5_1CILi128EEES8_S8_EEELi128ENS_10bfloat16_tEfNS_4arch4Sm80ELb0ELb0ELb1ELb1ELb0ELb1ELb1ELb0EEENS1_21CollectiveEpilogueFwdIS9_NS6_IJNS7_ILi1EEESF_SF_EEESA_SC_Li256ELb1ELb1ELb0ELb0EEENS1_19SingleTileSchedulerILb1ELb0ELb1ELi128EEEEEEEEEvNT_6ParamsE,(.L_x_1826 - _ZN7cutlass13device_kernelIN5flash19enable_sm80_to_sm89INS1_16FlashAttnFwdSm80INS1_25CollectiveMainloopFwdSm80ILi8ELi1ELb1EN4cute5tupleIJNS5_1CILi128EEES8_S8_EEELi128ENS_10bfloat16_tEfNS_4arch4Sm80ELb0ELb0ELb1ELb1ELb0ELb1ELb1ELb0EEENS1_21CollectiveEpilogueFwdIS9_NS6_IJNS7_ILi1EEESF_SF_EEESA_SC_Li256ELb1ELb1ELb0ELb0EEENS1_19SingleTileSchedulerILb1ELb0ELb1ELi128EEEEEEEEEvNT_6ParamsE)
        .other          _ZN7cutlass13device_kernelIN5flash19enable_sm80_to_sm89INS1_16FlashAttnFwdSm80INS1_25CollectiveMainloopFwdSm80ILi8ELi1ELb1EN4cute5tupleIJNS5_1CILi128EEES8_S8_EEELi128ENS_10bfloat16_tEfNS_4arch4Sm80ELb0ELb0ELb1ELb1ELb0ELb1ELb1ELb0EEENS1_21CollectiveEpilogueFwdIS9_NS6_IJNS7_ILi1EEESF_SF_EEESA_SC_Li256ELb1ELb1ELb0ELb0EEENS1_19SingleTileSchedulerILb1ELb0ELb1ELi128EEEEEEEEEvNT_6ParamsE,@"STO_CUDA_ENTRY STV_DEFAULT"
_ZN7cutlass13device_kernelIN5flash19enable_sm80_to_sm89INS1_16FlashAttnFwdSm80INS1_25CollectiveMainloopFwdSm80ILi8ELi1ELb1EN4cute5tupleIJNS5_1CILi128EEES8_S8_EEELi128ENS_10bfloat16_tEfNS_4arch4Sm80ELb0ELb0ELb1ELb1ELb0ELb1ELb1ELb0EEENS1_21CollectiveEpilogueFwdIS9_NS6_IJNS7_ILi1EEESF_SF_EEESA_SC_Li256ELb1ELb1ELb0ELb0EEENS1_19SingleTileSchedulerILb1ELb0ELb1ELi128EEEEEEEEEvNT_6ParamsE:
        /* <DEDUP_REMOVED lines=17> */
.L_x_45:
        /* <DEDUP_REMOVED lines=8> */
.L_x_47:
[----:B------:R-:W-:-:S05]  /*0190*/  MOV R0, c[0x0][0x54c] ;  /* 0x0001530000007a02 */ /* 0x000fca0000000f00 */
.L_x_46:
[----:B-----5:R-:W-:Y:S01]  /*01a0*/  IMAD R0, R0, c[0x0][0x548], RZ ;  /* 0x0001520000007a24 */ /* 0x020fe200078e02ff */
[----:B-1----:R-:W-:-:S04]  /*01b0*/  SHF.L.U32 R2, R211, 0x7, RZ ;  /* 0x00000007d3027819 */ /* 0x002fc800000006ff */
[----:B------:R-:W-:-:S04]  /*01c0*/  ISETP.GE.AND P0, PT, R2, R0, PT ;  /* 0x000000000200720c */ /* 0x000fc80003f06270 */
[----:B------:R-:W-:-:S05]  /*01d0*/  SEL R0, R5, 0xffffffff, !P0 ;  /* 0xffffffff05007807 */ /* 0x000fca0004000000 */
[----:B------:R1:W-:Y:S01]  /*01e0*/  STL [R1+0x44], R0 ;  /* 0x0000440001007387 */ /* 0x0003e20000100800 */
[----:B------:R-:W-:Y:S05]  /*01f0*/  BRA `(.L_x_48) ;  /* 0x0000013000007947 */ /* 0x000fea0003800000 */
.L_x_44:
[----:B---3--:R-:W-:-:S04]  /*0200*/  ISETP.NE.U32.AND P0, PT, RZ, c[0x0][0x568], PT ;  /* 0x00015a00ff007a0c */ /* 0x008fc80003f05070 */
[----:B------:R-:W-:-:S13]  /*0210*/  ISETP.NE.AND.EX P0, PT, RZ, c[0x0][0x56c], PT, P0 ;  /* 0x00015b00ff007a0c */ /* 0x000fda0003f05300 */
[----:B------:R-:W-:Y:S05]  /*0220*/  @!P0 BRA `(.L_x_49) ;  /* 0x0000002000008947 */ /* 0x000fea0003800000 */
[----:B------:R1:W5:Y:S01]  /*0230*/  LDG.E R0, [R2.64] ;  /* 0x0000000802007981 */ /* 0x000362000c1e1900 */
[----:B------:R-:W-:Y:S05]  /*0240*/  BRA `(.L_x_50) ;  /* 0x0000009000007947 */ /* 0x000fea0003800000 */
.L_x_49:
        /* <DEDUP_REMOVED lines=8> */
.L_x_51:
[----:B------:R-:W-:-:S05]  /*02d0*/  MOV R0, c[0x0][0x54c] ;  /* 0x0001530000007a02 */ /* 0x000fca0000000f00 */
.L_x_50:
[----:B-----5:R-:W-:Y:S01]  /*02e0*/  IMAD R0, R0, c[0x0][0x548], RZ ;  /* 0x0001520000007a24 */ /* 0x020fe200078e02ff */
[----:B-1----:R-:W-:-:S04]  /*02f0*/  SHF.L.U32 R2, R211, 0x7, RZ ;  /* 0x00000007d3027819 */ /* 0x002fc800000006ff */
[----:B------:R-:W-:-:S04]  /*0300*/  ISETP.GE.AND P0, PT, R2, R0, PT ;  /* 0x000000000200720c */ /* 0x000fc80003f06270 */
[----:B------:R-:W-:-:S05]  /*0310*/  SEL R0, R5, 0xffffffff, !P0 ;  /* 0xffffffff05007807 */ /* 0x000fca0004000000 */
[----:B------:R1:W-:Y:S04]  /*0320*/  STL [R1+0x44], R0 ;  /* 0x0000440001007387 */ /* 0x0003e80000100800 */
.L_x_48:
[----:B------:R-:W2:Y:S02]  /*0330*/  LDL R18, [R1+0x44] ;  /* 0x0000440001127983 */ /* 0x000ea40000100800 */
[----:B--2---:R-:W-:-:S13]  /*0340*/  ISETP.GE.AND P0, PT, R18, RZ, PT ;  /* 0x000000ff1200720c */ /* 0x004fda0003f06270 */
[----:B------:R-:W-:Y:S05]  /*0350*/  @!P0 EXIT ;  /* 0x000000000000894d */ /* 0x000fea0003800000 */
[----:B------:R-:W-:Y:S01]  /*0360*/  ISETP.NE.U32.AND P0, PT, RZ, c[0x0][0x370], PT ;  /* 0x0000dc00ff007a0c */ /* 0x000fe20003f05070 */
[----:B------:R-:W-:Y:S01]  /*0370*/  CS2R R180, SRZ ;  /* 0x0000000000b47805 */ /* 0x000fe2000001ff00 */
[----:B------:R-:W-:Y:S01]  /*0380*/  ISETP.NE.U32.AND P1, PT, RZ, c[0x0][0x360], PT ;  /* 0x0000d800ff007a0c */ /* 0x000fe20003f25070 */
[----:B------:R-:W-:Y:S01]  /*0390*/  IMAD.MOV.U32 R172, RZ, RZ, RZ ;  /* 0x000000ffffac7224 */ /* 0x000fe200078e00ff */
[----:B------:R-:W-:Y:S01]  /*03a0*/  ISETP.NE.AND.EX P2, PT, RZ, c[0x0][0x374], PT, P0 ;  /* 0x0000dd00ff007a0c */ /* 0x000fe20003f45300 */
[----:B------:R-:W-:Y:S01]  /*03b0*/  IMAD.MOV.U32 R12, RZ, RZ, RZ ;  /* 0x000000ffff0c7224 */ /* 0x000fe200078e00ff */
[----:B------:R-:W-:Y:S01]  /*03c0*/  ISETP.NE.AND.EX P0, PT, RZ, c[0x0][0x364], PT, P1 ;  /* 0x0000d900ff007a0c */ /* 0x000fe20003f05310 */
[CC--:B------:R-:W-:Y:S01]  /*03d0*/  IMAD.WIDE R6, R18.reuse, R13.reuse, c[0x0][0x348] ;  /* 0x0000d20012067625 */ /* 0x0c0fe200078e020d */
[----:B------:R-:W-:Y:S02]  /*03e0*/  ISETP.NE.U32.AND P1, PT, RZ, c[0x0][0x348], PT ;  /* 0x0000d200ff007a0c */ /* 0x000fe40003f25070 */
[----:B------:R-:W-:Y:S01]  /*03f0*/  ISETP.NE.U32.AND P5, PT, RZ, c[0x0][0x350], PT ;  /* 0x0000d400ff007a0c */ /* 0x000fe20003fa5070 */
[----:B------:R-:W-:Y:S01]  /*0400*/  IMAD.WIDE R4, R18, R13, c[0x0][0x350] ;  /* 0x0000d40012047625 */ /* 0x000fe200078e020d */
[----:B------:R-:W-:-:S02]  /*0410*/  ISETP.NE.U32.AND P3, PT, RZ, c[0x0][0x358], PT ;  /* 0x0000d600ff007a0c */ /* 0x000fc40003f65070 */
[----:B------:R-:W-:Y:S01]  /*0420*/  ISETP.NE.AND.EX P1, PT, RZ, c[0x0][0x34c], PT, P1 ;  /* 0x0000d300ff007a0c */ /* 0x000fe20003f25310 */
[CC--:B------:R-:W-:Y:S01]  /*0430*/  IMAD.WIDE R2, R18.reuse, R13.reuse, c[0x0][0x358] ;  /* 0x0000d60012027625 */ /* 0x0c0fe200078e020d */
[----:B------:R-:W-:Y:S02]  /*0440*/  ISETP.NE.AND.EX P5, PT, RZ, c[0x0][0x354], PT, P5 ;  /* 0x0000d500ff007a0c */ /* 0x000fe40003fa5350 */
[----:B------:R-:W-:Y:S01]  /*0450*/  ISETP.NE.AND.EX P3, PT, RZ, c[0x0][0x35c], PT, P3 ;  /* 0x0000d700ff007a0c */ /* 0x000fe20003f65330 */
[CC--:B------:R-:W-:Y:S01]  /*0460*/  @P2 IMAD.WIDE R10, R18.reuse, R13.reuse, c[0x0][0x370] ;  /* 0x0000dc00120a2625 */ /* 0x0c0fe200078e020d */
[----:B------:R-:W2:Y:S03]  /*0470*/  S2R R26, SR_CTAID.Y ;  /* 0x00000000001a7919 */ /* 0x000ea60000002600 */
[----:B------:R-:W-:Y:S01]  /*0480*/  IMAD.MOV.U32 R182, RZ, RZ, c[0x0][0x168] ;  /* 0x00005a00ffb67624 */ /* 0x000fe200078e00ff */
[----:B------:R3:W5:Y:S01]  /*0490*/  @P2 LDG.E R180, [R10.64] ;  /* 0x000000080ab42981 */ /* 0x000762000c1e1900 */
[----:B------:R-:W-:-:S03]  /*04a0*/  @P0 IMAD.WIDE R8, R18, R13, c[0x0][0x360] ;  /* 0x0000d80012080625 */ /* 0x000fc600078e020d */
[----:B------:R3:W5:Y:S04]  /*04b0*/  @P1 LDG.E R172, [R6.64] ;  /* 0x0000000806ac1981 */ /* 0x000768000c1e1900 */
[----:B------:R3:W5:Y:S04]  /*04c0*/  @P5 LDG.E R181, [R4.64] ;  /* 0x0000000804b55981 */ /* 0x000768000c1e1900 */
[----:B------:R3:W5:Y:S01]  /*04d0*/  @P3 LDG.E R12, [R2.64] ;  /* 0x00000008020c3981 */ /* 0x000762000c1e1900 */
[----:B------:R-:W-:-:S03]  /*04e0*/  IMAD.MOV.U32 R126, RZ, RZ, c[0x0][0x228] ;  /* 0x00008a00ff7e7624 */ /* 0x000fc600078e00ff */
[----:B------:R4:W5:Y:S01]  /*04f0*/  @P0 LDG.E R182, [R8.64] ;  /* 0x0000000808b60981 */ /* 0x000962000c1e1900 */
[----:B--2---:R-:W-:Y:S01]  /*0500*/  SHF.R.S32.HI R214, RZ, 0x1f, R26 ;  /* 0x0000001fffd67819 */ /* 0x004fe2000001141a */
[----:B----4-:R-:W-:Y:S01]  /*0510*/  IMAD.MOV.U32 R8, RZ, RZ, c[0x0][0x1d0] ;  /* 0x00007400ff087624 */ /* 0x010fe200078e00ff */
[----:B------:R-:W-:Y:S05]  /*0520*/  @P0 BRA `(.L_x_52) ;  /* 0x0000004000000947 */ /* 0x000fea0003800000 */
[----:B---3--:R-:W-:Y:S05]  /*0530*/  @!P1 BRA `(.L_x_52) ;  /* 0x0000003000009947 */ /* 0x008fea0003800000 */
[----:B-1----:R1:W2:Y:S04]  /*0540*/  LDG.E R0, [R6.64] ;  /* 0x0000000806007981 */ /* 0x0022a8000c1e1900 */
[----:B-1----:R-:W2:Y:S02]  /*0550*/  LDG.E R6, [R6.64+0x4] ;  /* 0x0000040806067981 */ /* 0x002ea4000c1e1900 */
[----:B--2--5:R-:W-:Y:S02]  /*0560*/  IADD3 R182, -R0, R6, RZ ;  /* 0x0000000600b67210 */ /* 0x024fe40007ffe1ff */
.L_x_52:
[----:B---3--:R-:W-:-:S04]  /*0570*/  ISETP.NE.U32.AND P0, PT, RZ, c[0x0][0x368], PT ;  /* 0x0000da00ff007a0c */ /* 0x008fc80003f05070 */
[----:B------:R-:W-:-:S13]  /*0580*/  ISETP.NE.AND.EX P0, PT, RZ, c[0x0][0x36c], PT, P0 ;  /* 0x0000db00ff007a0c */ /* 0x000fda0003f05300 */
[----:B------:R-:W-:Y:S05]  /*0590*/  @!P0 BRA `(.L_x_53) ;  /* 0x0000003000008947 */ /* 0x000fea0003800000 */
[----:B------:R-:W-:-:S05]  /*05a0*/  IMAD.WIDE R4, R18, R13, c[0x0][0x368] ;  /* 0x0000da0012047625 */ /* 0x000fca00078e020d */
[----:B------:R2:W5:Y:S01]  /*05b0*/  LDG.E R8, [R4.64] ;  /* 0x0000000804087981 */ /* 0x000562000c1e1900 */
[----:B------:R-:W-:Y:S05]  /*05c0*/  BRA `(.L_x_54) ;  /* 0x0000004000007947 */ /* 0x000fea0003800000 */
.L_x_53:
[----:B------:R-:W-:Y:S05]  /*05d0*/  @!P5 BRA `(.L_x_54) ;  /* 0x000000300000d947 */ /* 0x000fea0003800000 */
[----:B-1----:R1:W2:Y:S04]  /*05e0*/  LDG.E R0, [R4.64] ;  /* 0x0000000804007981 */ /* 0x0022a8000c1e1900 */
[----:B-1----:R-:W2:Y:S02]  /*05f0*/  LDG.E R4, [R4.64+0x4] ;  /* 0x0000040804047981 */ /* 0x002ea4000c1e1900 */
[----:B--2---:R-:W-:Y:S02]  /*0600*/  IADD3 R8, -R0, R4, RZ ;  /* 0x0000000400087210 */ /* 0x004fe40007ffe1ff */
.L_x_54:
[----:B--2---:R2:W3:Y:S04]  /*0610*/  @P3 LDG.E R5, [R2.64] ;  /* 0x0000000802053981 */ /* 0x0044e8000c1e1900 */
[----:B------:R2:W3:Y:S01]  /*0620*/  @P3 LDG.E R4, [R2.64+0x4] ;  /* 0x0000040802043981 */ /* 0x0004e2000c1e1900 */
[----:B------:R-:W-:Y:S01]  /*0630*/  ISETP.NE.U32.AND P0, PT, RZ, c[0x0][0x378], PT ;  /* 0x0000de00ff007a0c */ /* 0x000fe20003f05070 */
[----:B-----5:R-:W-:-:S03]  /*0640*/  IMAD.MOV.U32 R165, RZ, RZ, R8 ;  /* 0x000000ffffa57224 */ /* 0x020fc600078e0008 */
[----:B------:R-:W-:Y:S01]  /*0650*/  ISETP.NE.AND.EX P0, PT, RZ, c[0x0][0x37c], PT, P0 ;  /* 0x0000df00ff007a0c */ /* 0x000fe20003f05300 */
[----:B-1----:R-:W-:-:S12]  /*0660*/  IMAD.IADD R0, R8, 0x1, -R180 ;  /* 0x0000000108007824 */ /* 0x002fd800078e0ab4 */
[----:B--2---:R-:W-:-:S05]  /*0670*/  @P0 IMAD.WIDE R2, R18, R13, c[0x0][0x378] ;  /* 0x0000de0012020625 */ /* 0x004fca00078e020d */
[----:B------:R1:W5:Y:S01]  /*0680*/  @P0 LDG.E R165, [R2.64] ;  /* 0x0000000802a50981 */ /* 0x000362000c1e1900 */
[----:B---3--:R-:W-:-:S04]  /*0690*/  @P3 IMAD.IADD R126, R4, 0x1, -R5 ;  /* 0x00000001047e3824 */ /* 0x008fc800078e0a05 */
[----:B------:R-:W-:-:S05]  /*06a0*/  IMAD.IADD R195, R0, 0x1, R126 ;  /* 0x0000000100c37824 */ /* 0x000fca00078e027e */
[----:B-1----:R-:W-:-:S04]  /*06b0*/  IADD3 R2, R195, 0x7f, RZ ;  /* 0x0000007fc3027810 */ /* 0x002fc80007ffe0ff */
[----:B------:R-:W-:-:S04]  /*06c0*/  SHF.R.S32.HI R3, RZ, 0x1f, R2 ;  /* 0x0000001fff037819 */ /* 0x000fc80000011402 */
[----:B------:R-:W-:Y:S01]  /*06d0*/  LEA.HI R6, R3, R2, RZ, 0x7 ;  /* 0x0000000203067211 */ /* 0x000fe200078f38ff */
[----:B------:R-:W-:-:S03]  /*06e0*/  IMAD.MOV R3, RZ, RZ, -R0 ;  /* 0x000000ffff037224 */ /* 0x000fc600078e0a00 */
[----:B------:R-:W-:Y:S01]  /*06f0*/  LOP3.LUT R2, R6, 0xffffff80, RZ, 0xc0, !PT ;  /* 0xffffff8006027812 */ /* 0x000fe200078ec0ff */
[----:B------:R1:W-:Y:S04]  /*0700*/  STL [R1], R6 ;  /* 0x0000000601007387 */ /* 0x0003e80000100800 */
[----:B------:R-:W-:Y:S01]  /*0710*/  IMAD.IADD R0, R2, 0x1, -R0 ;  /* 0x0000000102007824 */ /* 0x000fe200078e0a00 */
[----:B------:R-:W-:-:S04]  /*0720*/  IMNMX R2, RZ, R3, !PT ;  /* 0x00000003ff027217 */ /* 0x000fc80007800200 */
[----:B------:R-:W-:Y:S02]  /*0730*/  IMNMX R0, R0, R126, PT ;  /* 0x0000007e00007217 */ /* 0x000fe40003800200 */
[----:B------:R-:W-:Y:S02]  /*0740*/  SHF.R.U32.HI R157, RZ, 0x7, R2 ;  /* 0x00000007ff9d7819 */ /* 0x000fe40000011602 */
[----:B------:R-:W-:-:S03]  /*0750*/  ISETP.GT.AND P0, PT, R0, R2, PT ;  /* 0x000000020000720c */ /* 0x000fc60003f04270 */
[----:B------:R-:W-:-:S10]  /*0760*/  IMAD.MOV.U32 R4, RZ, RZ, R157 ;  /* 0x000000ffff047224 */ /* 0x000fd400078e009d */
[----:B------:R-:W-:-:S04]  /*0770*/  @P0 IADD3 R0, R0, 0x7f, RZ ;  /* 0x0000007f00000810 */ /* 0x000fc80007ffe0ff */
[----:B------:R-:W-:-:S04]  /*0780*/  @P0 SHF.R.S32.HI R2, RZ, 0x1f, R0 ;  /* 0x0000001fff020819 */ /* 0x000fc80000011400 */
[----:B------:R-:W-:-:S04]  /*0790*/  @P0 LEA.HI R0, R2, R0, RZ, 0x7 ;  /* 0x0000000002000211 */ /* 0x000fc800078f38ff */
[----:B------:R-:W-:-:S04]  /*07a0*/  @P0 SHF.R.S32.HI R4, RZ, 0x7, R0 ;  /* 0x00000007ff040819 */ /* 0x000fc80000011400 */
[----:B------:R-:W-:-:S13]  /*07b0*/  ISETP.GT.AND P0, PT, R4, R157, PT ;  /* 0x0000009d0400720c */ /* 0x000fda0003f04270 */
[----:B------:R-:W-:Y:S05]  /*07c0*/  @!P0 BRA `(.L_x_55) ;  /* 0x000072b000008947 */ /* 0x000fea0003800000 */
[----:B-1----:R-:W-:-:S04]  /*07d0*/  ISETP.NE.U32.AND P4, PT, RZ, c[0x0][0x340], PT ;  /* 0x0000d000ff007a0c */ /* 0x002fc80003f85070 */
[----:B------:R-:W-:-:S13]  /*07e0*/  ISETP.NE.AND.EX P4, PT, RZ, c[0x0][0x344], PT, P4 ;  /* 0x0000d100ff007a0c */ /* 0x000fda0003f85340 */
[----:B------:R-:W-:-:S05]  /*07f0*/  @P4 IMAD.WIDE R2, R18, R13, c[0x0][0x340] ;  /* 0x0000d00012024625 */ /* 0x000fca00078e020d */
[----:B------:R1:W2:Y:S01]  /*0800*/  @P4 LDG.E R16, [R2.64] ;  /* 0x0000000802104981 */ /* 0x0002a2000c1e1900 */
[----:B------:R-:W-:Y:S01]  /*0810*/  SHF.R.S32.HI R6, RZ, 0x1f, R212 ;  /* 0x0000001fff067819 */ /* 0x000fe200000114d4 */
[----:B------:R-:W-:Y:S01]  /*0820*/  IMAD.MOV.U32 R169, RZ, RZ, c[0x0][0x238] ;  /* 0x00008e00ffa97624 */ /* 0x000fe200078e00ff */
[----:B------:R-:W-:Y:S01]  /*0830*/  SHF.R.S32.HI R9, RZ, 0x1f, R18 ;  /* 0x0000001fff097819 */ /* 0x000fe20000011412 */
[----:B------:R-:W-:Y:S01]  /*0840*/  IMAD.MOV.U32 R193, RZ, RZ, 0x7 ;  /* 0x00000007ffc17424 */ /* 0x000fe200078e00ff */
[----:B------:R-:W-:Y:S01]  /*0850*/  LEA.HI R0, R6, R212, RZ, 0x3 ;  /* 0x000000d406007211 */ /* 0x000fe200078f18ff */
[----:B------:R-:W-:Y:S01]  /*0860*/  IMAD.IADD R35, R181, 0x1, R8 ;  /* 0x00000001b5237824 */ /* 0x000fe200078e0208 */
[----:B------:R-:W-:Y:S01]  /*0870*/  IADD3 R91, R4, -0x1, RZ ;  /* 0xffffffff045b7810 */ /* 0x000fe20007ffe0ff */
[----:B------:R-:W-:Y:S01]  /*0880*/  IMAD.MOV.U32 R40, RZ, RZ, c[0x0][0x23c] ;  /* 0x00008f00ff287624 */ /* 0x000fe200078e00ff */
[----:B------:R-:W-:Y:S01]  /*0890*/  SHF.R.S32.HI R96, RZ, 0x3, R0 ;  /* 0x00000003ff607819 */ /* 0x000fe20000011400 */
[----:B------:R-:W-:Y:S01]  /*08a0*/  IMAD.WIDE.U32 R10, R169, 0x40, RZ ;  /* 0x00000040a90a7825 */ /* 0x000fe200078e00ff */
[----:B------:R-:W-:Y:S01]  /*08b0*/  LOP3.LUT R0, R0, 0xfffffff8, RZ, 0xc0, !PT ;  /* 0xfffffff800007812 */ /* 0x000fe200078ec0ff */
[----:B------:R-:W-:Y:S01]  /*08c0*/  ULDC.U8 UR6, c[0x0][0x298] ;  /* 0x0000a60000067ab9 */ /* 0x000fe20000000000 */
[--C-:B------:R-:W-:Y:S01]  /*08d0*/  SHF.R.S32.HI R39, RZ, 0x1f, R96.reuse ;  /* 0x0000001fff277819 */ /* 0x100fe20000011460 */
[----:B------:R-:W-:Y:S01]  /*08e0*/  IMAD.IADD R131, R126, 0x1, -R96 ;  /* 0x000000017e837824 */ /* 0x000fe200078e0a60 */
[----:B------:R-:W-:Y:S01]  /*08f0*/  IADD3 R153, P0, R96, R12, RZ ;  /* 0x0000000c60997210 */ /* 0x000fe20007f1e0ff */
[----:B------:R-:W-:Y:S01]  /*0900*/  IMAD.IADD R28, R212, 0x1, -R0 ;  /* 0x00000001d41c7824 */ /* 0x000fe200078e0a00 */
[----:B------:R-:W-:Y:S01]  /*0910*/  SEL R24, R9, RZ, !P3 ;  /* 0x000000ff09187207 */ /* 0x000fe20005800000 */
[----:B------:R-:W-:Y:S01]  /*0920*/  IMAD R8, R91, -0x80, R131 ;  /* 0xffffff805b087824 */ /* 0x000fe200078e0283 */
[----:B------:R-:W-:Y:S01]  /*0930*/  LEA.HI.X.SX32 R163, R12, R39, 0x1, P0 ;  /* 0x000000270ca37211 */ /* 0x000fe200000f0eff */
[----:B------:R-:W-:Y:S01]  /*0940*/  IMAD.SHL.U32 R32, R28, 0x8, RZ ;  /* 0x000000081c207824 */ /* 0x000fe200078e00ff */
[----:B------:R-:W-:Y:S01]  /*0950*/  SEL R102, R18, RZ, !P3 ;  /* 0x000000ff12667207 */ /* 0x000fe20005800000 */
[----:B------:R-:W-:Y:S01]  /*0960*/  IMAD.SHL.U32 R127, R40, 0x40, RZ ;  /* 0x00000040287f7824 */ /* 0x000fe200078e00ff */
[----:B------:R-:W-:Y:S01]  /*0970*/  SHF.L.U64.HI R200, R169, R193, c[0x0][0x23c] ;  /* 0x00008f00a9c87619 */ /* 0x000fe200000102c1 */
[----:B------:R-:W-:Y:S01]  /*0980*/  IMAD R0, R163, c[0x0][0x238], RZ ;  /* 0x00008e00a3007a24 */ /* 0x000fe200078e02ff */
[----:B------:R-:W-:Y:S01]  /*0990*/  SHF.R.S32.HI R33, RZ, 0x1f, R32 ;  /* 0x0000001fff217819 */ /* 0x000fe20000011420 */
[----:B------:R-:W-:Y:S01]  /*09a0*/  IMAD.MOV.U32 R213, RZ, RZ, c[0x0][0x27c] ;  /* 0x00009f00ffd57624 */ /* 0x000fe200078e00ff */
[----:B------:R-:W-:Y:S01]  /*09b0*/  ISETP.GE.AND P0, PT, R8, 0x1, PT ;  /* 0x000000010800780c */ /* 0x000fe20003f06270 */
[----:B------:R-:W-:Y:S01]  /*09c0*/  IMAD R0, R153, c[0x0][0x23c], R0 ;  /* 0x00008f0099007a24 */ /* 0x000fe200078e0200 */
[----:B------:R-:W-:Y:S01]  /*09d0*/  SHF.L.U32 R208, R169, 0x7, RZ ;  /* 0x00000007a9d07819 */ /* 0x000fe200000006ff */
[----:B-1----:R-:W-:Y:S01]  /*09e0*/  IMAD.WIDE.U32 R2, R153, c[0x0][0x238], R32 ;  /* 0x00008e0099027a25 */ /* 0x002fe200078e0020 */
[----:B------:R-:W-:Y:S01]  /*09f0*/  SHF.R.S32.HI R5, RZ, 0x1f, R91 ;  /* 0x0000001fff057819 */ /* 0x000fe2000001145b */
[----:B------:R-:W-:Y:S01]  /*0a00*/  UMOV UR7, 0x60 ;  /* 0x0000006000077882 */ /* 0x000fe20000000000 */
[C---:B------:R-:W-:Y:S01]  /*0a10*/  ISETP.GE.AND P1, PT, R32.reuse, c[0x0][0x1d4], PT ;  /* 0x0000750020007a0c */ /* 0x040fe20003f26270 */
[----:B------:R-:W-:Y:S01]  /*0a20*/  IMAD.IADD R3, R3, 0x1, R0 ;  /* 0x0000000103037824 */ /* 0x000fe200078e0200 */
[----:B------:R-:W-:Y:S01]  /*0a30*/  IADD3 R94, R32, 0x40, RZ ;  /* 0x00000040205e7810 */ /* 0x000fe20007ffe0ff */
[----:B------:R-:W-:Y:S01]  /*0a40*/  IMAD R0, R214, c[0x0][0x240], RZ ;  /* 0x00009000d6007a24 */ /* 0x000fe200078e02ff */
[----:B------:R-:W-:Y:S01]  /*0a50*/  P2R R147, PR, RZ, 0x2 ;  /* 0x00000002ff937803 */ /* 0x000fe20000000000 */
[----:B------:R-:W-:Y:S01]  /*0a60*/  IMAD.WIDE.U32 R2, R26, c[0x0][0x240], R2 ;  /* 0x000090001a027a25 */ /* 0x000fe200078e0002 */
[----:B------:R-:W-:Y:S01]  /*0a70*/  ISETP.GE.AND P2, PT, R8, 0x21, PT ;  /* 0x000000210800780c */ /* 0x000fe20003f46270 */
[----:B------:R-:W-:Y:S01]  /*0a80*/  ULDC UR5, c[0x0][0x284] ;  /* 0x0000a10000057ab9 */ /* 0x000fe20000000800 */
[----:B------:R-:W-:Y:S01]  /*0a90*/  ISETP.GE.AND P6, PT, R94, c[0x0][0x1d4], PT ;  /* 0x000075005e007a0c */ /* 0x000fe20003fc6270 */
[----:B------:R-:W-:Y:S01]  /*0aa0*/  IMAD R4, R26, c[0x0][0x244], R0 ;  /* 0x000091001a047a24 */ /* 0x000fe200078e0200 */
[----:B------:R-:W-:Y:S01]  /*0ab0*/  SHF.R.S32.HI R37, RZ, 0x1f, R35 ;  /* 0x0000001fff257819 */ /* 0x000fe20000011423 */
[----:B------:R-:W-:Y:S01]  /*0ac0*/  IMAD R0, R200, R91, RZ ;  /* 0x0000005bc8007224 */ /* 0x000fe200078e02ff */
[C---:B------:R-:W-:Y:S01]  /*0ad0*/  IADD3 R168, R96.reuse, 0x20, RZ ;  /* 0x0000002060a87810 */ /* 0x040fe20007ffe0ff */
[----:B------:R-:W-:Y:S01]  /*0ae0*/  IMAD.IADD R3, R3, 0x1, R4 ;  /* 0x0000000103037824 */ /* 0x000fe200078e0204 */
[----:B------:R-:W-:Y:S01]  /*0af0*/  IADD3 R167, R96, 0x40, RZ ;  /* 0x0000004060a77810 */ /* 0x000fe20007ffe0ff */
[----:B------:R-:W-:Y:S01]  /*0b00*/  IMAD R4, R24, c[0x0][0x248], RZ ;  /* 0x0000920018047a24 */ /* 0x000fe200078e02ff */
[----:B------:R-:W-:Y:S01]  /*0b10*/  IADD3 R166, R96, 0x60, RZ ;  /* 0x0000006060a67810 */ /* 0x000fe20007ffe0ff */
[C---:B------:R-:W-:Y:S01]  /*0b20*/  IMAD.WIDE.U32 R136, R102.reuse, c[0x0][0x248], R2 ;  /* 0x0000920066887a25 */ /* 0x040fe200078e0002 */
[----:B------:R-:W-:Y:S01]  /*0b30*/  ULDC UR4, c[0x0][0x294] ;  /* 0x0000a50000047ab9 */ /* 0x000fe20000000800 */
[----:B------:R-:W-:Y:S01]  /*0b40*/  P2R R164, PR, RZ, 0x40 ;  /* 0x00000040ffa47803 */ /* 0x000fe20000000000 */
[----:B------:R-:W-:Y:S01]  /*0b50*/  UIMAD UR5, UR7, UR5, URZ ;  /* 0x00000005070572a4 */ /* 0x000fe2000f8e023f */
[----:B------:R-:W-:Y:S01]  /*0b60*/  IMAD R4, R102, c[0x0][0x24c], R4 ;  /* 0x0000930066047a24 */ /* 0x000fe200078e0204 */
[----:B------:R-:W-:Y:S01]  /*0b70*/  UIMAD UR4, UR7, UR4, URZ ;  /* 0x00000004070472a4 */ /* 0x000fe2000f8e023f */
[----:B------:R-:W-:-:S02]  /*0b80*/  IMAD.MOV.U32 R132, RZ, RZ, R136 ;  /* 0x000000ffff847224 */ /* 0x000fc400078e0088 */
[----:B------:R-:W-:Y:S01]  /*0b90*/  IMAD R5, R5, R208, R0 ;  /* 0x000000d005057224 */ /* 0x000fe200078e0200 */
[----:B------:R-:W-:Y:S01]  /*0ba0*/  IADD3 R133, R137, R4, RZ ;  /* 0x0000000489857210 */ /* 0x000fe20007ffe0ff */
[----:B------:R-:W-:Y:S01]  /*0bb0*/  IMAD.SHL.U32 R2, R96, 0x40, RZ ;  /* 0x0000004060027824 */ /* 0x000fe200078e00ff */
[----:B------:R-:W-:Y:S01]  /*0bc0*/  LEA.HI R0, R6, R212, RZ, 0x6 ;  /* 0x000000d406007211 */ /* 0x000fe200078f30ff */
[----:B------:R-:W-:Y:S02]  /*0bd0*/  IMAD R4, R37, c[0x0][0x1e0], RZ ;  /* 0x0000780025047a24 */ /* 0x000fe400078e02ff */
[----:B------:R-:W-:Y:S01]  /*0be0*/  IMAD.WIDE.U32 R20, R91, R208, R132 ;  /* 0x000000d05b147225 */ /* 0x000fe200078e0084 */
[----:B------:R-:W-:-:S03]  /*0bf0*/  LOP3.LUT R19, R2, 0x1c0, RZ, 0xc0, !PT ;  /* 0x000001c002137812 */ /* 0x000fc600078ec0ff */
[----:B------:R-:W-:Y:S01]  /*0c00*/  IMAD.SHL.U32 R0, R0, 0x8, RZ ;  /* 0x0000000800007824 */ /* 0x000fe200078e00ff */
[----:B------:R-:W-:Y:S01]  /*0c10*/  @P0 LEA R2, P1, R20, c[0x0][0x220], 0x1 ;  /* 0x0000880014020a11 */ /* 0x000fe200078208ff */
[----:B------:R-:W-:Y:S01]  /*0c20*/  IMAD.IADD R15, R21, 0x1, R5 ;  /* 0x00000001150f7824 */ /* 0x000fe200078e0205 */
[----:B------:R-:W-:Y:S01]  /*0c30*/  LOP3.LUT R74, R19, 0x38, R32, 0xf8, !PT ;  /* 0x00000038134a7812 */ /* 0x000fe200078ef820 */
[C---:B------:R-:W-:Y:S01]  /*0c40*/  IMAD.WIDE.U32 R6, R35.reuse, c[0x0][0x1e0], RZ ;  /* 0x0000780023067a25 */ /* 0x040fe200078e00ff */
[----:B------:R-:W-:Y:S02]  /*0c50*/  LOP3.LUT R27, R0, 0xfffffe00, RZ, 0xc0, !PT ;  /* 0xfffffe00001b7812 */ /* 0x000fe400078ec0ff */
[----:B------:R-:W-:Y:S01]  /*0c60*/  SHF.R.U32.HI R36, RZ, 0x3, R19 ;  /* 0x00000003ff247819 */ /* 0x000fe20000011613 */
[----:B------:R-:W-:Y:S01]  /*0c70*/  IMAD R4, R35, c[0x0][0x1e4], R4 ;  /* 0x0000790023047a24 */ /* 0x000fe200078e0204 */
[----:B------:R-:W-:Y:S01]  /*0c80*/  @P0 LEA.HI.X R3, R20, c[0x0][0x224], R15, 0x1, P1 ;  /* 0x0000890014030a11 */ /* 0x000fe200008f0c0f */
[----:B------:R-:W-:Y:S01]  /*0c90*/  IMAD.IADD R127, R11, 0x1, R127 ;  /* 0x000000010b7f7824 */ /* 0x000fe200078e027f */
[----:B------:R-:W-:Y:S01]  /*0ca0*/  ISETP.NE.AND P1, PT, R147, RZ, PT ;  /* 0x000000ff9300720c */ /* 0x000fe20003f25270 */
[----:B------:R-:W-:Y:S01]  /*0cb0*/  IMAD.SHL.U32 R28, R28, 0x4, RZ ;  /* 0x000000041c1c7824 */ /* 0x000fe200078e00ff */
[----:B------:R-:W-:Y:S01]  /*0cc0*/  LOP3.LUT R74, R27, R74, R36, 0xf6, !PT ;  /* 0x0000004a1b4a7212 */ /* 0x000fe200078ef624 */
[----:B------:R-:W-:Y:S01]  /*0cd0*/  IMAD R14, R39, c[0x0][0x280], RZ ;  /* 0x0000a000270e7a24 */ /* 0x000fe200078e02ff */
[C---:B------:R-:W-:Y:S01]  /*0ce0*/  @P2 LEA R0, P3, R169.reuse, R20, 0x5 ;  /* 0x00000014a9002211 */ /* 0x040fe200078628ff */
[----:B------:R-:W-:Y:S01]  /*0cf0*/  IMAD R21, R214, c[0x0][0x210], RZ ;  /* 0x00008400d6157a24 */ /* 0x000fe200078e02ff */
[----:B------:R-:W-:Y:S01]  /*0d00*/  SHF.R.S32.HI R29, RZ, 0x1f, R28 ;  /* 0x0000001fff1d7819 */ /* 0x000fe2000001141c */
[----:B------:R-:W-:Y:S01]  /*0d10*/  IMAD.SHL.U32 R74, R74, 0x2, RZ ;  /* 0x000000024a4a7824 */ /* 0x000fe200078e00ff */
[----:B------:R-:W-:Y:S01]  /*0d20*/  @P2 LEA.HI.X R5, R169, R15, R40, 0x5, P3 ;  /* 0x0000000fa9052211 */ /* 0x000fe200018f2c28 */
[----:B------:R-:W-:-:S02]  /*0d30*/  IMAD R14, R96, c[0x0][0x284], R14 ;  /* 0x0000a100600e7a24 */ /* 0x000fc400078e020e */
[----:B------:R-:W-:Y:S02]  /*0d40*/  IMAD R21, R26, c[0x0][0x214], R21 ;  /* 0x000085001a157a24 */ /* 0x000fe400078e0215 */
[----:B------:R-:W-:Y:S01]  /*0d50*/  @!PT LDS RZ, [RZ] ;  /* 0x00000000fffff984 */ /* 0x000fe20000000800 */
[----:B------:R-:W-:Y:S01]  /*0d60*/  @!PT LDS RZ, [RZ] ;  /* 0x00000000fffff984 */ /* 0x000fe20000000800 */
[----:B------:R-:W-:Y:S01]  /*0d70*/  @!PT LDS RZ, [RZ] ;  /* 0x00000000fffff984 */ /* 0x000fe20000000800 */
[----:B------:R1:W-:Y:S01]  /*0d80*/  @P0 LDGSTS.E.BYPASS.LTC128B.128 [R74+0x8100], [R2.64], !P1 ;  /* 0x08100000024a0fae */ /* 0x0003e2000c901d48 */
[----:B------:R-:W-:Y:S01]  /*0d90*/  ISETP.GE.AND P1, PT, R8, 0x41, PT ;  /* 0x000000410800780c */ /* 0x000fe20003f26270 */
[----:B------:R-:W-:Y:S02]  /*0da0*/  IMAD.WIDE.U32 R12, R96, c[0x0][0x280], R28 ;  /* 0x0000a000600c7a25 */ /* 0x000fe400078e001c */
[----:B------:R1:W-:Y:S02]  /*0db0*/  @P0 LDGSTS.E.BYPASS.LTC128B.128 [R74+0xc100], [R2.64+0x80], !P6 ;  /* 0x0c100080024a0fae */ /* 0x0003e4000f101d48 */
[----:B------:R-:W-:Y:S02]  /*0dc0*/  IMAD.MOV.U32 R110, RZ, RZ, R12 ;  /* 0x000000ffff6e7224 */ /* 0x000fe400078e000c */
[----:B------:R-:W-:-:S02]  /*0dd0*/  IMAD.IADD R111, R13, 0x1, R14 ;  /* 0x000000010d6f7824 */ /* 0x000fc400078e020e */
[----:B------:R-:W-:Y:S02]  /*0de0*/  IMAD.MOV.U32 R175, RZ, RZ, 0x6 ;  /* 0x00000006ffaf7424 */ /* 0x000fe400078e00ff */
[----:B------:R-:W-:Y:S02]  /*0df0*/  IMAD.MOV.U32 R177, RZ, RZ, 0x5 ;  /* 0x00000005ffb17424 */ /* 0x000fe400078e00ff */
[----:B------:R-:W-:Y:S02]  /*0e00*/  IMAD.SHL.U32 R173, R169, 0x40, RZ ;  /* 0x00000040a9ad7824 */ /* 0x000fe400078e00ff */
[----:B------:R-:W-:-:S04]  /*0e10*/  IMAD.WIDE.U32 R178, R96, c[0x0][0x1e0], RZ ;  /* 0x0000780060b27a25 */ /* 0x000fc800078e00ff */
[----:B------:R-:W-:Y:S02]  /*0e20*/  IMAD.MOV.U32 R190, RZ, RZ, c[0x0][0x1e4] ;  /* 0x00007900ffbe7624 */ /* 0x000fe400078e00ff */
[----:B------:R-:W-:-:S04]  /*0e30*/  IMAD.WIDE.U32 R188, R168, c[0x0][0x1e0], RZ ;  /* 0x00007800a8bc7a25 */ /* 0x000fc800078e00ff */
[----:B------:R-:W-:Y:S02]  /*0e40*/  IMAD R190, R190, 0x60, RZ ;  /* 0x00000060bebe7824 */ /* 0x000fe400078e02ff */
[----:B------:R-:W-:Y:S01]  /*0e50*/  IMAD.WIDE.U32 R186, R167, c[0x0][0x1e0], RZ ;  /* 0x00007800a7ba7a25 */ /* 0x000fe200078e00ff */
[----:B-1----:R-:W-:-:S03]  /*0e60*/  MOV R2, R6 ;  /* 0x0000000600027202 */ /* 0x002fc60000000f00 */
[----:B------:R-:W-:Y:S01]  /*0e70*/  IMAD.IADD R3, R7, 0x1, R4 ;  /* 0x0000000107037824 */ /* 0x000fe200078e0204 */
[----:B------:R-:W-:Y:S01]  /*0e80*/  @P2 LEA R4, P0, R0, c[0x0][0x220], 0x1 ;  /* 0x0000880000042a11 */ /* 0x000fe200078008ff */
[----:B------:R-:W-:Y:S01]  /*0e90*/  IMAD.WIDE.U32 R184, R166, c[0x0][0x1e0], RZ ;  /* 0x00007800a6b87a25 */ /* 0x000fe200078e00ff */
[----:B------:R-:W-:Y:S02]  /*0ea0*/  @P1 IADD3 R6, P3, R20, R10, RZ ;  /* 0x0000000a14061210 */ /* 0x000fe40007f7e0ff */
[----:B------:R-:W-:Y:S01]  /*0eb0*/  @P2 LEA.HI.X R5, R0, c[0x0][0x224], R5, 0x1, P0 ;  /* 0x0000890000052a11 */ /* 0x000fe200000f0c05 */
[----:B------:R-:W-:Y:S01]  /*0ec0*/  IMAD.SHL.U32 R0, R213, 0x2, RZ ;  /* 0x00000002d5007824 */ /* 0x000fe200078e00ff */
[----:B------:R-:W-:Y:S01]  /*0ed0*/  ISETP.GE.AND P0, PT, R32, c[0x0][0x27c], PT ;  /* 0x00009f0020007a0c */ /* 0x000fe20003f06270 */
[----:B------:R-:W-:-:S04]  /*0ee0*/  IMAD.WIDE.U32 R2, R26, c[0x0][0x1e8], R2 ;  /* 0x00007a001a027a25 */ /* 0x000fc800078e0002 */
[----:B------:R-:W-:Y:S02]  /*0ef0*/  IMAD.MOV.U32 R92, RZ, RZ, R2 ;  /* 0x000000ffff5c7224 */ /* 0x000fe400078e0002 */
[----:B-----5:R-:W-:-:S06]  /*0f00*/  IMAD.WIDE.U32 R110, R165, c[0x0][0x280], R110 ;  /* 0x0000a000a56e7a25 */ /* 0x020fcc00078e006e */
[----:B------:R-:W-:Y:S02]  /*0f10*/  @P0 IADD3 R0, -R0, c[0x0][0x1d4], RZ ;  /* 0x0000750000000a10 */ /* 0x000fe40007ffe1ff */
[----:B--2---:R-:W-:Y:S01]  /*0f20*/  @P4 SHF.R.S32.HI R17, RZ, 0x1f, R16 ;  /* 0x0000001fff114819 */ /* 0x004fe20000011410 */
[----:B------:R-:W-:Y:S02]  /*0f30*/  @!P4 IMAD.MOV.U32 R16, RZ, RZ, R18 ;  /* 0x000000ffff10c224 */ /* 0x000fe400078e0012 */
[----:B------:R-:W-:Y:S01]  /*0f40*/  @!P4 IMAD.MOV.U32 R17, RZ, RZ, R9 ;  /* 0x000000ffff11c224 */ /* 0x000fe200078e0009 */
[----:B------:R-:W-:-:S13]  /*0f50*/  ISETP.NE.AND P4, PT, R147, RZ, PT ;  /* 0x000000ff9300720c */ /* 0x000fda0003f85270 */
[----:B------:R1:W-:Y:S04]  /*0f60*/  @P2 LDGSTS.E.BYPASS.LTC128B.128 [R74+0x9100], [R4.64], !P4 ;  /* 0x09100000044a2fae */ /* 0x0003e8000e101d48 */
[----:B------:R1:W-:Y:S01]  /*0f70*/  @P2 LDGSTS.E.BYPASS.LTC128B.128 [R74+0xd100], [R4.64+0x80], !P6 ;  /* 0x0d100080044a2fae */ /* 0x0003e2000f101d48 */
[----:B------:R-:W-:Y:S02]  /*0f80*/  ISETP.GE.AND P2, PT, R213, 0x1, PT ;  /* 0x00000001d500780c */ /* 0x000fe40003f46270 */
[----:B------:R-:W-:Y:S02]  /*0f90*/  @P1 LEA R22, P2, R6, c[0x0][0x220], 0x1 ;  /* 0x0000880006161a11 */ /* 0x000fe400078408ff */
[----:B-1----:R-:W-:Y:S01]  /*0fa0*/  @P1 IADD3.X R4, R127, R15, RZ, P3, !PT ;  /* 0x0000000f7f041210 */ /* 0x002fe20001ffe4ff */
[----:B------:R-:W-:-:S03]  /*0fb0*/  IMAD R5, R214, c[0x0][0x1e8], RZ ;  /* 0x00007a00d6057a24 */ /* 0x000fc600078e02ff */
[----:B------:R-:W-:Y:S01]  /*0fc0*/  @P1 LEA.HI.X R23, R6, c[0x0][0x224], R4, 0x1, P2 ;  /* 0x0000890006171a11 */ /* 0x000fe200010f0c04 */
[----:B------:R-:W-:Y:S01]  /*0fd0*/  IMAD R5, R26, c[0x0][0x1ec], R5 ;  /* 0x00007b001a057a24 */ /* 0x000fe200078e0205 */
[----:B------:R-:W-:Y:S01]  /*0fe0*/  SEL R4, RZ, c[0x0][0x27c], !P0 ;  /* 0x00009f00ff047a07 */ /* 0x000fe20004000000 */
[----:B------:R-:W-:Y:S01]  /*0ff0*/  IMAD.WIDE.U32 R6, R96, c[0x0][0x290], R32 ;  /* 0x0000a40060067a25 */ /* 0x000fe200078e0020 */
[----:B------:R-:W-:Y:S01]  /*1000*/  IADD3 R130, P2, R10, 0x80, RZ ;  /* 0x000000800a827810 */ /* 0x000fe20007f5e0ff */
[----:B------:R1:W-:Y:S01]  /*1010*/  @P1 LDGSTS.E.BYPASS.LTC128B.128 [R74+0xa100], [R22.64], !P4 ;  /* 0x0a100000164a1fae */ /* 0x0003e2000e101d48 */
[----:B------:R-:W-:Y:S01]  /*1020*/  ISETP.GT.AND P0, PT, R8, 0x60, PT ;  /* 0x000000600800780c */ /* 0x000fe20003f04270 */
[----:B------:R-:W-:Y:S01]  /*1030*/  IMAD.IADD R93, R3, 0x1, R5 ;  /* 0x00000001035d7824 */ /* 0x000fe200078e0205 */
[----:B------:R-:W-:Y:S01]  /*1040*/  SHF.R.S32.HI R3, RZ, 0x1f, R0 ;  /* 0x0000001fff037819 */ /* 0x000fe20000011400 */
[----:B------:R-:W-:Y:S01]  /*1050*/  IMAD.IADD R4, R32, 0x1, R4 ;  /* 0x0000000120047824 */ /* 0x000fe200078e0204 */
[----:B------:R1:W-:Y:S01]  /*1060*/  @P1 LDGSTS.E.BYPASS.LTC128B.128 [R74+0xe100], [R22.64+0x80], !P6 ;  /* 0x0e100080164a1fae */ /* 0x0003e2000f101d48 */
[----:B------:R-:W-:Y:S01]  /*1070*/  IMAD R5, R214, c[0x0][0x260], RZ ;  /* 0x00009800d6057a24 */ /* 0x000fe200078e02ff */
[----:B------:R-:W-:Y:S01]  /*1080*/  LEA.HI R34, R3, R0, RZ, 0x4 ;  /* 0x0000000003227211 */ /* 0x000fe200078f20ff */
[----:B------:R-:W-:Y:S01]  /*1090*/  IMAD.WIDE.U32 R2, R26, c[0x0][0x260], R32 ;  /* 0x000098001a027a25 */ /* 0x000fe200078e0020 */
[----:B------:R-:W-:-:S03]  /*10a0*/  SHF.R.S32.HI R0, RZ, 0x1f, R4 ;  /* 0x0000001fff007819 */ /* 0x000fc60000011404 */
[----:B------:R-:W-:Y:S01]  /*10b0*/  IMAD R5, R26, c[0x0][0x264], R5 ;  /* 0x000099001a057a24 */ /* 0x000fe200078e0205 */
[-C--:B------:R-:W-:Y:S01]  /*10c0*/  LEA.HI R18, R0, R4.reuse, RZ, 0x3 ;  /* 0x0000000400127211 */ /* 0x080fe200078f18ff */
[----:B------:R-:W-:Y:S01]  /*10d0*/  IMAD.WIDE.U32 R10, R96, c[0x0][0x290], R28 ;  /* 0x0000a400600a7a25 */ /* 0x000fe200078e001c */
[----:B------:R-:W-:Y:S02]  /*10e0*/  LEA.HI R25, R0, R4, RZ, 0x6 ;  /* 0x0000000400197211 */ /* 0x000fe400078f30ff */
[----:B------:R-:W-:Y:S01]  /*10f0*/  IADD3 R3, R3, R5, RZ ;  /* 0x0000000503037210 */ /* 0x000fe20007ffe0ff */
[----:B------:R-:W-:Y:S01]  /*1100*/  IMAD R0, R39, c[0x0][0x290], RZ ;  /* 0x0000a40027007a24 */ /* 0x000fe200078e02ff */
[----:B------:R-:W-:Y:S01]  /*1110*/  LOP3.LUT R115, R18, 0xfffffff8, RZ, 0xc0, !PT ;  /* 0xfffffff812737812 */ /* 0x000fe200078ec0ff */
[----:B------:R-:W-:-:S03]  /*1120*/  IMAD.WIDE.U32 R8, R96, c[0x0][0x280], R32 ;  /* 0x0000a00060087a25 */ /* 0x000fc600078e0020 */
[----:B------:R-:W-:Y:S01]  /*1130*/  SHF.R.S32.HI R121, RZ, 0x1f, R115 ;  /* 0x0000001fff797819 */ /* 0x000fe20000011473 */
[----:B------:R-:W-:Y:S02]  /*1140*/  IMAD R0, R96, c[0x0][0x294], R0 ;  /* 0x0000a50060007a24 */ /* 0x000fe400078e0200 */
[----:B------:R-:W-:Y:S01]  /*1150*/  IMAD.MOV.U32 R106, RZ, RZ, R8 ;  /* 0x000000ffff6a7224 */ /* 0x000fe200078e0008 */
[----:B------:R-:W-:Y:S01]  /*1160*/  SHF.R.S32.HI R8, RZ, 0x1f, R168 ;  /* 0x0000001fff087819 */ /* 0x000fe200000114a8 */
[----:B------:R-:W-:Y:S02]  /*1170*/  IMAD.IADD R109, R11, 0x1, R0 ;  /* 0x000000010b6d7824 */ /* 0x000fe400078e0200 */
[----:B------:R-:W-:Y:S01]  /*1180*/  IMAD.IADD R105, R0, 0x1, R7 ;  /* 0x0000000100697824 */ /* 0x000fe200078e0207 */
[----:B------:R-:W-:Y:S01]  /*1190*/  LEA.HI R8, R8, R168, RZ, 0x3 ;  /* 0x000000a808087211 */ /* 0x000fe200078f18ff */
[----:B------:R-:W-:Y:S02]  /*11a0*/  IMAD R0, R24, c[0x0][0x268], RZ ;  /* 0x00009a0018007a24 */ /* 0x000fe400078e02ff */
[----:B------:R-:W-:-:S04]  /*11b0*/  IMAD.WIDE.U32 R4, R26, c[0x0][0x210], R32 ;  /* 0x000084001a047a25 */ /* 0x000fc800078e0020 */
[C---:B------:R-:W-:Y:S01]  /*11c0*/  IMAD R112, R102.reuse, c[0x0][0x26c], R0 ;  /* 0x00009b0066707a24 */ /* 0x040fe200078e0200 */
[----:B------:R-:W-:Y:S01]  /*11d0*/  SHF.R.S32.HI R0, RZ, 0x1f, R166 ;  /* 0x0000001fff007819 */ /* 0x000fe200000114a6 */
[----:B------:R-:W-:Y:S01]  /*11e0*/  IMAD.WIDE.U32 R102, R102, c[0x0][0x268], R2 ;  /* 0x00009a0066667a25 */ /* 0x000fe200078e0002 */
[----:B------:R-:W-:Y:S02]  /*11f0*/  SHF.R.S32.HI R3, RZ, 0x1f, R167 ;  /* 0x0000001fff037819 */ /* 0x000fe400000114a7 */
[----:B------:R-:W-:Y:S01]  /*1200*/  LEA.HI R0, R0, R166, RZ, 0x3 ;  /* 0x000000a600007211 */ /* 0x000fe200078f18ff */
[----:B------:R-:W-:Y:S01]  /*1210*/  IMAD.IADD R107, R14, 0x1, R9 ;  /* 0x000000010e6b7824 */ /* 0x000fe200078e0209 */
[----:B------:R-:W-:Y:S01]  /*1220*/  LEA.HI R3, R3, R167, RZ, 0x3 ;  /* 0x000000a703037211 */ /* 0x000fe200078f18ff */
[----:B------:R-:W-:Y:S01]  /*1230*/  IMAD.MOV.U32 R104, RZ, RZ, R6 ;  /* 0x000000ffff687224 */ /* 0x000fe200078e0006 */
[----:B------:R-:W-:Y:S01]  /*1240*/  IADD3 R7, R5, R21, RZ ;  /* 0x0000001505077210 */ /* 0x000fe20007ffe0ff */
[----:B------:R-:W-:Y:S01]  /*1250*/  IMAD.SHL.U32 R9, R8, 0x40, RZ ;  /* 0x0000004008097824 */ /* 0x000fe200078e00ff */
[----:B------:R-:W-:Y:S01]  /*1260*/  SHF.L.U32 R5, R167, 0x6, RZ ;  /* 0x00000006a7057819 */ /* 0x000fe200000006ff */
[----:B------:R-:W-:-:S02]  /*1270*/  IMAD.MOV.U32 R6, RZ, RZ, R4 ;  /* 0x000000ffff067224 */ /* 0x000fc400078e0004 */
[----:B------:R-:W-:Y:S01]  /*1280*/  IMAD.SHL.U32 R2, R168, 0x40, RZ ;  /* 0x00000040a8027824 */ /* 0x000fe200078e00ff */
[----:B------:R-:W-:Y:S01]  /*1290*/  LOP3.LUT R5, R5, 0x1c0, RZ, 0xc0, !PT ;  /* 0x000001c005057812 */ /* 0x000fe200078ec0ff */
[----:B------:R-:W-:Y:S01]  /*12a0*/  IMAD.SHL.U32 R8, R3, 0x40, RZ ;  /* 0x0000004003087824 */ /* 0x000fe200078e00ff */
[----:B------:R-:W-:Y:S01]  /*12b0*/  SHF.R.S32.HI R3, RZ, 0x4, R34 ;  /* 0x00000004ff037819 */ /* 0x000fe20000011422 */
[----:B------:R-:W-:Y:S01]  /*12c0*/  IMAD.SHL.U32 R4, R166, 0x40, RZ ;  /* 0x00000040a6047824 */ /* 0x000fe200078e00ff */
[----:B------:R-:W-:Y:S01]  /*12d0*/  LOP3.LUT R2, R2, 0x1c0, RZ, 0xc0, !PT ;  /* 0x000001c002027812 */ /* 0x000fe200078ec0ff */
[----:B------:R-:W-:Y:S01]  /*12e0*/  IMAD.SHL.U32 R0, R0, 0x40, RZ ;  /* 0x0000004000007824 */ /* 0x000fe200078e00ff */
[----:B------:R-:W-:Y:S01]  /*12f0*/  LEA.HI.SX32 R3, R18, R3, 0x1d ;  /* 0x0000000312037211 */ /* 0x000fe200078feaff */
[----:B------:R-:W-:Y:S01]  /*1300*/  IMAD.MOV.U32 R108, RZ, RZ, R10 ;  /* 0x000000ffff6c7224 */ /* 0x000fe200078e000a */
[----:B------:R-:W-:Y:S01]  /*1310*/  LOP3.LUT R4, R4, 0x1c0, RZ, 0xc0, !PT ;  /* 0x000001c004047812 */ /* 0x000fe200078ec0ff */
[----:B------:R-:W-:Y:S01]  /*1320*/  IMAD.WIDE.U32 R106, R165, c[0x0][0x280], R106 ;  /* 0x0000a000a56a7a25 */ /* 0x000fe200078e006a */
[----:B------:R-:W-:-:S02]  /*1330*/  LOP3.LUT R10, R0, 0xfffffe00, RZ, 0xc0, !PT ;  /* 0xfffffe00000a7812 */ /* 0x000fc400078ec0ff */
[----:B------:R-:W-:Y:S01]  /*1340*/  LOP3.LUT R12, R9, 0xfffffe00, RZ, 0xc0, !PT ;  /* 0xfffffe00090c7812 */ /* 0x000fe200078ec0ff */
[----:B------:R-:W-:Y:S01]  /*1350*/  IMAD.SHL.U32 R0, R25, 0x80, RZ ;  /* 0x0000008019007824 */ /* 0x000fe200078e00ff */
[----:B------:R-:W-:Y:S01]  /*1360*/  LOP3.LUT R11, R8, 0xfffffe00, RZ, 0xc0, !PT ;  /* 0xfffffe00080b7812 */ /* 0x000fe200078ec0ff */
[----:B------:R-:W-:Y:S01]  /*1370*/  IMAD.WIDE.U32 R108, R165, c[0x0][0x290], R108 ;  /* 0x0000a400a56c7a25 */ /* 0x000fe200078e006c */
[----:B------:R-:W-:Y:S02]  /*1380*/  SHF.R.U32.HI R26, RZ, 0x3, R2 ;  /* 0x00000003ff1a7819 */ /* 0x000fe40000011602 */
[----:B------:R-:W-:Y:S01]  /*1390*/  LOP3.LUT R9, R19, 0x38, R18, 0xf8, !PT ;  /* 0x0000003813097812 */ /* 0x000fe200078ef812 */
[----:B------:R-:W-:Y:S01]  /*13a0*/  IMAD.WIDE.U32 R104, R165, c[0x0][0x290], R104 ;  /* 0x0000a400a5687a25 */ /* 0x000fe200078e0068 */
[----:B------:R-:W-:Y:S02]  /*13b0*/  LOP3.LUT R13, R2, 0x38, R18, 0xf8, !PT ;  /* 0x00000038020d7812 */ /* 0x000fe400078ef812 */
[----:B------:R-:W-:Y:S01]  /*13c0*/  SHF.R.S32.HI R8, RZ, 0x1f, R3 ;  /* 0x0000001fff087819 */ /* 0x000fe20000011403 */
[----:B------:R-:W-:Y:S01]  /*13d0*/  IMAD.X R127, RZ, RZ, R127, P2 ;  /* 0x000000ffff7f7224 */ /* 0x000fe200010e067f */
[----:B------:R-:W-:Y:S01]  /*13e0*/  SHF.R.U32.HI R30, RZ, 0x3, R5 ;  /* 0x00000003ff1e7819 */ /* 0x000fe20000011605 */
[----:B------:R-:W-:Y:S01]  /*13f0*/  IMAD.IADD R112, R103, 0x1, R112 ;  /* 0x0000000167707824 */ /* 0x000fe200078e0270 */
[----:B------:R-:W-:-:S02]  /*1400*/  SHF.R.U32.HI R31, RZ, 0x3, R4 ;  /* 0x00000003ff1f7819 */ /* 0x000fc40000011604 */
[--C-:B------:R-:W-:Y:S02]  /*1410*/  LOP3.LUT R14, R5, 0x38, R18.reuse, 0xf8, !PT ;  /* 0x00000038050e7812 */ /* 0x100fe400078ef812 */
[----:B------:R-:W-:Y:S02]  /*1420*/  LOP3.LUT R24, R4, 0x38, R18, 0xf8, !PT ;  /* 0x0000003804187812 */ /* 0x000fe400078ef812 */
[----:B------:R-:W-:Y:S02]  /*1430*/  SHF.L.U32 R97, R3, 0x3, RZ ;  /* 0x0000000303617819 */ /* 0x000fe400000006ff */
[----:B------:R-:W-:Y:S02]  /*1440*/  LOP3.LUT R0, R0, 0xffffe000, RZ, 0xc0, !PT ;  /* 0xffffe00000007812 */ /* 0x000fe400078ec0ff */
[----:B------:R-:W-:Y:S02]  /*1450*/  LOP3.LUT R21, R9, R36, RZ, 0x3c, !PT ;  /* 0x0000002409157212 */ /* 0x000fe400078e3cff */
[----:B------:R-:W-:-:S02]  /*1460*/  LEA.HI R25, R8, R3, RZ, 0x3 ;  /* 0x0000000308197211 */ /* 0x000fc400078f18ff */
[----:B------:R-:W-:Y:S02]  /*1470*/  LOP3.LUT R13, R13, R26, RZ, 0x3c, !PT ;  /* 0x0000001a0d0d7212 */ /* 0x000fe400078e3cff */
[----:B------:R-:W-:Y:S01]  /*1480*/  LOP3.LUT R9, R14, R30, RZ, 0x3c, !PT ;  /* 0x0000001e0e097212 */ /* 0x000fe200078e3cff */
[----:B------:R-:W-:Y:S01]  /*1490*/  @P0 IMAD.MOV.U32 R14, RZ, RZ, R20 ;  /* 0x000000ffff0e0224 */ /* 0x000fe200078e0014 */
[----:B------:R-:W-:Y:S02]  /*14a0*/  LOP3.LUT R8, R24, R31, RZ, 0x3c, !PT ;  /* 0x0000001f18087212 */ /* 0x000fe400078e3cff */
[--C-:B------:R-:W-:Y:S02]  /*14b0*/  LOP3.LUT R3, R19, 0x38, R97.reuse, 0xf8, !PT ;  /* 0x0000003813037812 */ /* 0x100fe400078ef861 */
[----:B------:R-:W-:Y:S02]  /*14c0*/  LOP3.LUT R2, R2, 0x38, R97, 0xf8, !PT ;  /* 0x0000003802027812 */ /* 0x000fe400078ef861 */
[----:B------:R-:W-:-:S02]  /*14d0*/  IADD3 R38, R21, R0, R27 ;  /* 0x0000000015267210 */ /* 0x000fc40007ffe01b */
[-C--:B------:R-:W-:Y:S02]  /*14e0*/  IADD3 R34, R13, R0.reuse, R12 ;  /* 0x000000000d227210 */ /* 0x080fe40007ffe00c */
[----:B------:R-:W-:Y:S01]  /*14f0*/  IADD3 R21, R8, R0, R10 ;  /* 0x0000000008157210 */ /* 0x000fe20007ffe00a */
[----:B------:R-:W-:Y:S01]  /*1500*/  @P0 IMAD R8, R40, 0x60, RZ ;  /* 0x0000006028080824 */ /* 0x000fe200078e02ff */
[----:B------:R-:W-:Y:S01]  /*1510*/  LOP3.LUT R19, R3, R36, RZ, 0x3c, !PT ;  /* 0x0000002403137212 */ /* 0x000fe200078e3cff */
[----:B------:R-:W-:Y:S01]  /*1520*/  IMAD.SHL.U32 R152, R38, 0x2, RZ ;  /* 0x0000000226987824 */ /* 0x000fe200078e00ff */
[----:B------:R-:W-:Y:S01]  /*1530*/  LOP3.LUT R13, R2, R26, RZ, 0x3c, !PT ;  /* 0x0000001a020d7212 */ /* 0x000fe200078e3cff */
[----:B------:R-:W-:Y:S01]  /*1540*/  @P0 IMAD.WIDE.U32 R2, R169, 0x60, R14 ;  /* 0x00000060a9020825 */ /* 0x000fe200078e000e */
[----:B------:R-:W-:Y:S02]  /*1550*/  IADD3 R24, R9, R0, R11 ;  /* 0x0000000009187210 */ /* 0x000fe40007ffe00b */
[--C-:B------:R-:W-:Y:S01]  /*1560*/  LOP3.LUT R9, R5, 0x38, R97.reuse, 0xf8, !PT ;  /* 0x0000003805097812 */ /* 0x100fe200078ef861 */
[----:B------:R-:W-:Y:S01]  /*1570*/  @P0 IMAD.IADD R8, R3, 0x1, R8 ;  /* 0x0000000103080824 */ /* 0x000fe200078e0208 */
[----:B------:R-:W-:Y:S01]  /*1580*/  LOP3.LUT R5, R4, 0x38, R97, 0xf8, !PT ;  /* 0x0000003804057812 */ /* 0x000fe200078ef861 */
[----:B------:R-:W-:Y:S01]  /*1590*/  IMAD.SHL.U32 R0, R25, 0x400, RZ ;  /* 0x0000040019007824 */ /* 0x000fe200078e00ff */
[----:B------:R-:W-:Y:S01]  /*15a0*/  @P0 LEA R4, P1, R2, c[0x0][0x220], 0x1 ;  /* 0x0000880002040a11 */ /* 0x000fe200078208ff */
[----:B------:R-:W-:Y:S01]  /*15b0*/  IMAD.SHL.U32 R151, R34, 0x2, RZ ;  /* 0x0000000222977824 */ /* 0x000fe200078e00ff */
[----:B------:R-:W-:Y:S01]  /*15c0*/  LOP3.LUT R3, R5, R31, RZ, 0x3c, !PT ;  /* 0x0000001f05037212 */ /* 0x000fe200078e3cff */
[----:B------:R-:W-:Y:S01]  /*15d0*/  IMAD.SHL.U32 R150, R24, 0x2, RZ ;  /* 0x0000000218967824 */ /* 0x000fe200078e00ff */
[----:B------:R-:W-:Y:S01]  /*15e0*/  @P0 LEA.HI.X R5, R2, c[0x0][0x224], R8, 0x1, P1 ;  /* 0x0000890002050a11 */ /* 0x000fe200008f0c08 */
[----:B------:R-:W-:Y:S01]  /*15f0*/  IMAD.SHL.U32 R149, R21, 0x2, RZ ;  /* 0x0000000215957824 */ /* 0x000fe200078e00ff */
[----:B------:R-:W-:-:S02]  /*1600*/  LOP3.LUT R0, R0, 0xffffe000, RZ, 0xc0, !PT ;  /* 0xffffe00000007812 */ /* 0x000fc400078ec0ff */
[----:B------:R-:W-:Y:S01]  /*1610*/  LOP3.LUT R9, R9, R30, RZ, 0x3c, !PT ;  /* 0x0000001e09097212 */ /* 0x000fe200078e3cff */
[----:B------:R2:W-:Y:S01]  /*1620*/  @P0 LDGSTS.E.BYPASS.LTC128B.128 [R74+0xb100], [R4.64], !P4 ;  /* 0x0b100000044a0fae */ /* 0x0005e2000e101d48 */
[----:B------:R-:W-:Y:S02]  /*1630*/  SEL R2, R17, RZ, !P5 ;  /* 0x000000ff11027207 */ /* 0x000fe40006800000 */
[-C--:B------:R-:W-:Y:S01]  /*1640*/  IADD3 R19, R19, R0.reuse, R27 ;  /* 0x0000000013137210 */ /* 0x080fe20007ffe01b */
[----:B------:R2:W-:Y:S01]  /*1650*/  @P0 LDGSTS.E.BYPASS.LTC128B.128 [R74+0xf100], [R4.64+0x80], !P6 ;  /* 0x0f100080044a0fae */ /* 0x0005e2000f101d48 */
[-C--:B------:R-:W-:Y:S02]  /*1660*/  IADD3 R13, R13, R0.reuse, R12 ;  /* 0x000000000d0d7210 */ /* 0x080fe40007ffe00c */
[-C--:B------:R-:W-:Y:S01]  /*1670*/  IADD3 R11, R9, R0.reuse, R11 ;  /* 0x00000000090b7210 */ /* 0x080fe20007ffe00b */
[----:B------:R-:W0:Y:S01]  /*1680*/  LDGDEPBAR ;  /* 0x00000000000079af */ /* 0x000e220000000000 */
[----:B------:R-:W-:Y:S01]  /*1690*/  IADD3 R10, R3, R0, R10 ;  /* 0x00000000030a7210 */ /* 0x000fe20007ffe00a */
[----:B------:R-:W-:Y:S01]  /*16a0*/  IMAD R3, R2, c[0x0][0x1f0], RZ ;  /* 0x00007c0002037a24 */ /* 0x000fe200078e02ff */
[----:B------:R-:W-:Y:S01]  /*16b0*/  SEL R0, R16, RZ, !P5 ;  /* 0x000000ff10007207 */ /* 0x000fe20006800000 */
[----:B------:R-:W-:Y:S01]  /*16c0*/  IMAD R2, R2, c[0x0][0x218], RZ ;  /* 0x0000860002027a24 */ /* 0x000fe200078e02ff */
[----:B------:R-:W-:Y:S01]  /*16d0*/  ISETP.NE.AND P0, PT, RZ, UR6, PT ;  /* 0x00000006ff007c0c */ /* 0x000fe2000bf05270 */
[----:B------:R-:W-:Y:S01]  /*16e0*/  IMAD.SHL.U32 R146, R13, 0x2, RZ ;  /* 0x000000020d927824 */ /* 0x000fe200078e00ff */
[----:B------:R-:W-:Y:S01]  /*16f0*/  SHF.L.U64.HI R169, R169, R175, c[0x0][0x23c] ;  /* 0x00008f00a9a97619 */ /* 0x000fe200000102af */
[----:B------:R-:W-:Y:S01]  /*1700*/  IMAD.WIDE.U32 R92, R0, c[0x0][0x1f0], R92 ;  /* 0x00007c00005c7a25 */ /* 0x000fe200078e005c */
[----:B------:R-:W-:-:S02]  /*1710*/  P2R R162, PR, RZ, 0x1 ;  /* 0x00000001ffa27803 */ /* 0x000fc40000000000 */
[----:B------:R-:W-:Y:S01]  /*1720*/  IADD3 R161, P1, R35, R96, RZ ;  /* 0x0000006023a17210 */ /* 0x000fe20007f3e0ff */
[C---:B------:R-:W-:Y:S01]  /*1730*/  IMAD R95, R0.reuse, c[0x0][0x1f4], R3 ;  /* 0x00007d00005f7a24 */ /* 0x040fe200078e0203 */
[----:B------:R-:W-:Y:S01]  /*1740*/  SHF.R.S32.HI R9, RZ, 0x1f, R166 ;  /* 0x0000001fff097819 */ /* 0x000fe200000114a6 */
[----:B------:R-:W-:Y:S01]  /*1750*/  IMAD R99, R0, c[0x0][0x21c], R2 ;  /* 0x0000870000637a24 */ /* 0x000fe200078e0202 */
[----:B------:R-:W-:Y:S01]  /*1760*/  ISETP.GE.AND P5, PT, R32, c[0x0][0x1d4], PT ;  /* 0x0000750020007a0c */ /* 0x000fe20003fa6270 */
[----:B------:R-:W-:Y:S01]  /*1770*/  IMAD.WIDE.U32 R100, R0, c[0x0][0x218], R6 ;  /* 0x0000860000647a25 */ /* 0x000fe200078e0006 */
[----:B------:R-:W-:Y:S02]  /*1780*/  SHF.R.S32.HI R0, RZ, 0x1f, R165 ;  /* 0x0000001fff007819 */ /* 0x000fe400000114a5 */
[----:B------:R-:W-:Y:S01]  /*1790*/  SHF.R.S32.HI R6, RZ, 0x1f, R168 ;  /* 0x0000001fff067819 */ /* 0x000fe200000114a8 */
[----:B------:R-:W-:Y:S01]  /*17a0*/  IMAD.MOV.U32 R3, RZ, RZ, c[0x0][0x290] ;  /* 0x0000a400ff037624 */ /* 0x000fe200078e00ff */
[----:B------:R-:W-:Y:S01]  /*17b0*/  SHF.R.S32.HI R7, RZ, 0x1f, R167 ;  /* 0x0000001fff077819 */ /* 0x000fe200000114a7 */
[C---:B------:R-:W-:Y:S01]  /*17c0*/  IMAD R2, R0.reuse, c[0x0][0x280], RZ ;  /* 0x0000a00000027a24 */ /* 0x040fe200078e02ff */
[----:B--2---:R-:W-:Y:S01]  /*17d0*/  MOV R4, c[0x0][0x280] ;  /* 0x0000a00000047a02 */ /* 0x004fe20000000f00 */
[----:B------:R-:W-:Y:S01]  /*17e0*/  IMAD R0, R0, c[0x0][0x290], RZ ;  /* 0x0000a40000007a24 */ /* 0x000fe200078e02ff */
[----:B------:R-:W-:Y:S01]  /*17f0*/  IADD3 R30, R28, 0x20, RZ ;  /* 0x000000201c1e7810 */ /* 0x000fe20007ffe0ff */
[----:B------:R-:W-:Y:S01]  /*1800*/  IMAD.MOV.U32 R5, RZ, RZ, c[0x0][0x1e0] ;  /* 0x00007800ff057624 */ /* 0x000fe200078e00ff */
[C---:B------:R-:W-:Y:S01]  /*1810*/  SHF.L.U64.HI R174, R4.reuse, R175, c[0x0][0x284] ;  /* 0x0000a10004ae7619 */ /* 0x040fe200000102af */
[C---:B------:R-:W-:Y:S01]  /*1820*/  IMAD.SHL.U32 R203, R4.reuse, 0x40, RZ ;  /* 0x0000004004cb7824 */ /* 0x040fe200078e00ff */
[C---:B------:R-:W-:Y:S01]  /*1830*/  SHF.L.U64.HI R192, R4.reuse, R193, c[0x0][0x284] ;  /* 0x0000a10004c07619 */ /* 0x040fe200000102c1 */
[C---:B------:R-:W-:Y:S01]  /*1840*/  IMAD.SHL.U32 R206, R4.reuse, 0x20, RZ ;  /* 0x0000002004ce7824 */ /* 0x040fe200078e00ff */
[C---:B------:R-:W-:Y:S01]  /*1850*/  SHF.L.U64.HI R176, R4.reuse, R177, c[0x0][0x284] ;  /* 0x0000a10004b07619 */ /* 0x040fe200000102b1 */
[C---:B------:R-:W-:Y:S01]  /*1860*/  IMAD.WIDE.U32 R198, R4.reuse, 0x60, RZ ;  /* 0x0000006004c67825 */ /* 0x040fe200078e00ff */
[----:B------:R-:W-:-:S02]  /*1870*/  SHF.L.U32 R205, R4, 0x7, RZ ;  /* 0x0000000704cd7819 */ /* 0x000fc400000006ff */
[----:B------:R-:W-:Y:S01]  /*1880*/  SHF.L.U64.HI R194, R5, R175, c[0x0][0x1e4] ;  /* 0x0000790005c27619 */ /* 0x000fe200000102af */
[----:B------:R-:W-:Y:S01]  /*1890*/  IMAD R4, R165, c[0x0][0x294], R0 ;  /* 0x0000a500a5047a24 */ /* 0x000fe200078e0200 */
[----:B------:R-:W-:Y:S01]  /*18a0*/  IADD3 R0, P0, R96, 0x20, RZ ;  /* 0x0000002060007810 */ /* 0x000fe20007f1e0ff */
[C---:B------:R-:W-:Y:S01]  /*18b0*/  IMAD.SHL.U32 R210, R5.reuse, 0x40, RZ ;  /* 0x0000004005d27824 */ /* 0x040fe200078e00ff */
[C---:B------:R-:W-:Y:S01]  /*18c0*/  SHF.L.U64.HI R191, R5.reuse, R193, c[0x0][0x1e4] ;  /* 0x0000790005bf7619 */ /* 0x040fe200000102c1 */
[C---:B------:R-:W-:Y:S01]  /*18d0*/  IMAD.SHL.U32 R207, R5.reuse, 0x80, RZ ;  /* 0x0000008005cf7824 */ /* 0x040fe200078e00ff */
[C---:B------:R-:W-:Y:S01]  /*18e0*/  SHF.L.U64.HI R183, R5.reuse, R177, c[0x0][0x1e4] ;  /* 0x0000790005b77619 */ /* 0x040fe200000102b1 */
[C---:B------:R-:W-:Y:S01]  /*18f0*/  IMAD.WIDE.U32 R170, R5.reuse, 0x60, RZ ;  /* 0x0000006005aa7825 */ /* 0x040fe200078e00ff */
[----:B------:R-:W-:Y:S02]  /*1900*/  SHF.L.U32 R209, R5, 0x5, RZ ;  /* 0x0000000505d17819 */ /* 0x000fe400000006ff */
[----:B------:R-:W-:Y:S01]  /*1910*/  SHF.L.U64.HI R175, R3, R175, c[0x0][0x294] ;  /* 0x0000a50003af7619 */ /* 0x000fe200000102af */
[----:B------:R-:W-:Y:S01]  /*1920*/  IMAD R5, R165, c[0x0][0x284], R2 ;  /* 0x0000a100a5057a24 */ /* 0x000fe200078e0202 */
[----:B------:R-:W-:Y:S01]  /*1930*/  IADD3.X R2, RZ, R39, RZ, P0, !PT ;  /* 0x00000027ff027210 */ /* 0x000fe200007fe4ff */
[C---:B------:R-:W-:Y:S01]  /*1940*/  IMAD.SHL.U32 R204, R3.reuse, 0x40, RZ ;  /* 0x0000004003cc7824 */ /* 0x040fe200078e00ff */
[C---:B------:R-:W-:Y:S01]  /*1950*/  SHF.L.U64.HI R193, R3.reuse, R193, c[0x0][0x294] ;  /* 0x0000a50003c17619 */ /* 0x040fe200000102c1 */
[C---:B------:R-:W-:Y:S01]  /*1960*/  IMAD.SHL.U32 R201, R3.reuse, 0x80, RZ ;  /* 0x0000008003c97824 */ /* 0x040fe200078e00ff */
[C---:B------:R-:W-:Y:S01]  /*1970*/  SHF.L.U64.HI R177, R3.reuse, R177, c[0x0][0x294] ;  /* 0x0000a50003b17619 */ /* 0x040fe200000102b1 */
[C---:B------:R-:W-:Y:S01]  /*1980*/  IMAD.SHL.U32 R202, R3.reuse, 0x20, RZ ;  /* 0x0000002003ca7824 */ /* 0x040fe200078e00ff */
[----:B------:R-:W-:Y:S01]  /*1990*/  IADD3 R142, P0, R32, R178, RZ ;  /* 0x000000b2208e7210 */ /* 0x000fe20007f1e0ff */
[----:B------:R-:W-:Y:S01]  /*19a0*/  IMAD.WIDE.U32 R196, R3, 0x60, RZ ;  /* 0x0000006003c47825 */ /* 0x000fe200078e00ff */
[----:B------:R-:W-:-:S02]  /*19b0*/  IADD3 R128, R199, UR5, RZ ;  /* 0x00000005c7807c10 */ /* 0x000fc4000fffe0ff */
[----:B------:R-:W-:Y:S01]  /*19c0*/  IADD3 R122, R5, R107, RZ ;  /* 0x0000006b057a7210 */ /* 0x000fe20007ffe0ff */
[----:B------:R-:W-:Y:S01]  /*19d0*/  IMAD R3, R39, c[0x0][0x1e0], RZ ;  /* 0x0000780027037a24 */ /* 0x000fe200078e02ff */
[----:B------:R-:W-:Y:S01]  /*19e0*/  IADD3 R129, R197, UR4, RZ ;  /* 0x00000004c5817c10 */ /* 0x000fe2000fffe0ff */
[----:B------:R-:W-:Y:S01]  /*19f0*/  IMAD R2, R2, c[0x0][0x1e0], RZ ;  /* 0x0000780002027a24 */ /* 0x000fe200078e02ff */
[----:B------:R-:W-:Y:S01]  /*1a00*/  SHF.R.S32.HI R120, RZ, 0x1f, R97 ;  /* 0x0000001fff787819 */ /* 0x000fe20000011461 */
[----:B------:R-:W-:Y:S01]  /*1a10*/  IMAD.WIDE.U32 R134, R0, c[0x0][0x1e0], RZ ;  /* 0x0000780000867a25 */ /* 0x000fe200078e00ff */
[----:B------:R-:W-:-:S03]  /*1a20*/  SHF.L.U32 R148, R19, 0x1, RZ ;  /* 0x0000000113947819 */ /* 0x000fc600000006ff */
[----:B------:R-:W-:Y:S02]  /*1a30*/  IMAD R3, R96, c[0x0][0x1e4], R3 ;  /* 0x0000790060037a24 */ /* 0x000fe400078e0203 */
[----:B------:R-:W-:Y:S02]  /*1a40*/  IMAD R8, R0, c[0x0][0x1e4], R2 ;  /* 0x0000790000087a24 */ /* 0x000fe400078e0202 */
[----:B------:R-:W-:Y:S01]  /*1a50*/  IMAD.X R160, R37, 0x1, R39, P1 ;  /* 0x0000000125a07824 */ /* 0x000fe200008e0627 */
[----:B------:R-:W-:Y:S01]  /*1a60*/  IADD3 R143, P1, R209, R134, RZ ;  /* 0x00000086d18f7210 */ /* 0x000fe20007f3e0ff */
[----:B------:R-:W-:Y:S02]  /*1a70*/  IMAD.IADD R141, R179, 0x1, R3 ;  /* 0x00000001b38d7824 */ /* 0x000fe400078e0203 */
[----:B------:R-:W-:Y:S02]  /*1a80*/  IMAD.IADD R140, R135, 0x1, R8 ;  /* 0x00000001878c7824 */ /* 0x000fe400078e0208 */
[----:B------:R-:W-:Y:S01]  /*1a90*/  IMAD.IADD R95, R93, 0x1, R95 ;  /* 0x000000015d5f7824 */ /* 0x000fe200078e025f */
[----:B------:R-:W-:Y:S01]  /*1aa0*/  IADD3.X R138, R33, R141, RZ, P0, !PT ;  /* 0x0000008d218a7210 */ /* 0x000fe200007fe4ff */
[----:B------:R-:W-:Y:S01]  /*1ab0*/  IMAD.X R139, R183, 0x1, R140, P1 ;  /* 0x00000001b78b7824 */ /* 0x000fe200008e068c */
[----:B------:R-:W-:Y:S01]  /*1ac0*/  IADD3 R159, P0, R209, R143, RZ ;  /* 0x0000008fd19f7210 */ /* 0x000fe20007f1e0ff */
[----:B------:R-:W-:-:S02]  /*1ad0*/  IMAD R2, R6, c[0x0][0x1e0], RZ ;  /* 0x0000780006027a24 */ /* 0x000fc400078e02ff */
[----:B------:R-:W-:Y:S01]  /*1ae0*/  IMAD R0, R7, c[0x0][0x1e0], RZ ;  /* 0x0000780007007a24 */ /* 0x000fe200078e02ff */
[----:B------:R-:W-:Y:S01]  /*1af0*/  IADD3.X R155, R183, R139, RZ, P0, !PT ;  /* 0x0000008bb79b7210 */ /* 0x000fe200007fe4ff */
[----:B------:R-:W-:Y:S01]  /*1b00*/  IMAD R6, R9, c[0x0][0x1e0], RZ ;  /* 0x0000780009067a24 */ /* 0x000fe200078e02ff */
[----:B------:R-:W-:Y:S01]  /*1b10*/  IADD3 R114, P0, R142, R92, RZ ;  /* 0x0000005c8e727210 */ /* 0x000fe20007f1e0ff */
[----:B------:R-:W-:Y:S02]  /*1b20*/  IMAD R7, R168, c[0x0][0x1e4], R2 ;  /* 0x00007900a8077a24 */ /* 0x000fe400078e0202 */
[----:B------:R-:W-:Y:S02]  /*1b30*/  IMAD R2, R167, c[0x0][0x1e4], R0 ;  /* 0x00007900a7027a24 */ /* 0x000fe400078e0200 */
[----:B------:R-:W-:Y:S01]  /*1b40*/  IMAD.X R113, R138, 0x1, R95, P0 ;  /* 0x000000018a717824 */ /* 0x000fe200000e065f */
[----:B------:R-:W-:Y:S01]  /*1b50*/  IADD3 R124, P0, R92, 0x40, RZ ;  /* 0x000000405c7c7810 */ /* 0x000fe20007f1e0ff */
[----:B------:R-:W-:-:S02]  /*1b60*/  IMAD R0, R166, c[0x0][0x1e4], R6 ;  /* 0x00007900a6007a24 */ /* 0x000fc400078e0206 */
[----:B------:R-:W-:Y:S02]  /*1b70*/  IMAD.IADD R190, R171, 0x1, R190 ;  /* 0x00000001abbe7824 */ /* 0x000fe400078e02be */
[----:B------:R-:W-:Y:S01]  /*1b80*/  IMAD.X R116, RZ, RZ, R95, P0 ;  /* 0x000000ffff747224 */ /* 0x000fe200000e065f */
[----:B------:R-:W-:Y:S01]  /*1b90*/  IADD3 R118, P0, R114, 0x40, RZ ;  /* 0x0000004072767810 */ /* 0x000fe20007f1e0ff */
[----:B------:R-:W-:Y:S02]  /*1ba0*/  IMAD.IADD R158, R189, 0x1, R7 ;  /* 0x00000001bd9e7824 */ /* 0x000fe400078e0207 */
[----:B------:R-:W-:Y:S01]  /*1bb0*/  IMAD.IADD R156, R187, 0x1, R2 ;  /* 0x00000001bb9c7824 */ /* 0x000fe200078e0202 */
[----:B------:R-:W-:Y:S01]  /*1bc0*/  IADD3.X R117, RZ, R113, RZ, P0, !PT ;  /* 0x00000071ff757210 */ /* 0x000fe200007fe4ff */
[----:B------:R-:W-:Y:S02]  /*1bd0*/  IMAD.IADD R154, R185, 0x1, R0 ;  /* 0x00000001b99a7824 */ /* 0x000fe400078e0200 */
[----:B------:R-:W-:-:S02]  /*1be0*/  IMAD.IADD R125, R111, 0x1, R5 ;  /* 0x000000016f7d7824 */ /* 0x000fc400078e0205 */
[----:B------:R-:W-:Y:S02]  /*1bf0*/  IMAD.IADD R123, R109, 0x1, R4 ;  /* 0x000000016d7b7824 */ /* 0x000fe400078e0204 */
[----:B------:R-:W-:Y:S02]  /*1c00*/  IMAD.IADD R119, R4, 0x1, R105 ;  /* 0x0000000104777824 */ /* 0x000fe400078e0269 */
[----:B------:R-:W-:Y:S02]  /*1c10*/  IMAD.IADD R99, R101, 0x1, R99 ;  /* 0x0000000165637824 */ /* 0x000fe400078e0263 */
[----:B------:R-:W-:Y:S02]  /*1c20*/  IMAD.SHL.U32 R145, R11, 0x2, RZ ;  /* 0x000000020b917824 */ /* 0x000fe400078e00ff */
[----:B------:R-:W-:Y:S01]  /*1c30*/  IMAD.SHL.U32 R144, R10, 0x2, RZ ;  /* 0x000000020a907824 */ /* 0x000fe200078e00ff */
[----:B-1----:R-:W-:Y:S06]  /*1c40*/  BAR.SYNC.DEFER_BLOCKING 0x0 ;  /* 0x0000000000007b1d */ /* 0x002fec0000010000 */
.L_x_102:
[-C--:B------:R-:W-:Y:S01]  /*1c50*/  IMAD R0, R191, R91.reuse, RZ ;  /* 0x0000005bbf007224 */ /* 0x080fe200078e02ff */
[----:B------:R-:W-:Y:S04]  /*1c60*/  DEPBAR.LE SB0, 0x0 ;  /* 0x000080000000791a */ /* 0x000fe80000000000 */
[----:B------:R-:W-:Y:S01]  /*1c70*/  BAR.SYNC.DEFER_BLOCKING 0x0 ;  /* 0x0000000000007b1d */ /* 0x000fe20000010000 */
[----:B------:R-:W-:Y:S01]  /*1c80*/  ISETP.GE.AND P0, PT, R213, 0x1, PT ;  /* 0x00000001d500780c */ /* 0x000fe20003f06270 */
[----:B------:R-:W-:Y:S01]  /*1c90*/  IMAD.WIDE.U32 R84, R207, R91, RZ ;  /* 0x0000005bcf547225 */ /* 0x000fe200078e00ff */
[----:B------:R-:W-:Y:S05]  /*1ca0*/  SHF.R.S32.HI R98, RZ, 0x1f, R91 ;  /* 0x0000001fff627819 */ /* 0x000fea000001145b */
[----:B------:R-:W-:Y:S05]  /*1cb0*/  IMAD R0, R98, R207, R0 ;  /* 0x000000cf62007224 */ /* 0x000fea00078e0200 */
[----:B------:R-:W-:Y:S01]  /*1cc0*/  IADD3 R90, R85, R0, RZ ;  /* 0x00000000555a7210 */ /* 0x000fe20007ffe0ff */
[----:B------:R-:W-:Y:S01]  /*1cd0*/  BSSY B2, `(.L_x_56) ;  /* 0x0000525000027945 */ /* 0x000fe20003800000 */
[----:B--2---:R-:W-:-:S05]  /*1ce0*/  @!P0 BRA `(.L_x_57) ;  /* 0x00004d5000008947 */ /* 0x004fca0003800000 */
[-C--:B------:R-:W-:Y:S01]  /*1cf0*/  IMAD R2, R192, R91.reuse, RZ ;  /* 0x0000005bc0027224 */ /* 0x080fe200078e02ff */
[----:B------:R-:W-:Y:S01]  /*1d00*/  ISETP.NE.AND P0, PT, R162, RZ, PT ;  /* 0x000000ffa200720c */ /* 0x000fe20003f05270 */
[-C--:B------:R-:W-:Y:S02]  /*1d10*/  IMAD R0, R193, R91.reuse, RZ ;  /* 0x0000005bc1007224 */ /* 0x080fe400078e02ff */
[----:B------:R-:W-:Y:S02]  /*1d20*/  IMAD R3, R91, -0x80, R126 ;  /* 0xffffff805b037824 */ /* 0x000fe400078e027e */
[-C--:B------:R-:W-:Y:S03]  /*1d30*/  IMAD.WIDE.U32 R36, R205, R91.reuse, RZ ;  /* 0x0000005bcd247225 */ /* 0x080fe600078e00ff */
[----:B------:R-:W-:Y:S01]  /*1d40*/  IMNMX R75, R3, 0x80, PT ;  /* 0x00000080034b7817 */ /* 0x000fe20003800200 */
[----:B------:R-:W-:Y:S04]  /*1d50*/  IMAD.WIDE.U32 R68, R201, R91, RZ ;  /* 0x0000005bc9447225 */ /* 0x000fe800078e00ff */
[C---:B------:R-:W-:Y:S02]  /*1d60*/  IMAD R2, R98.reuse, R205, R2 ;  /* 0x000000cd62027224 */ /* 0x040fe400078e0202 */
[----:B------:R-:W-:Y:S03]  /*1d70*/  IMAD R0, R98, R201, R0 ;  /* 0x000000c962007224 */ /* 0x000fe600078e0200 */
[----:B------:R-:W-:Y:S02]  /*1d80*/  IADD3 R41, R37, R2, RZ ;  /* 0x0000000225297210 */ /* 0x000fe40007ffe0ff */
[----:B------:R-:W-:Y:S01]  /*1d90*/  IADD3 R42, R69, R0, RZ ;  /* 0x00000000452a7210 */ /* 0x000fe20007ffe0ff */
[----:B------:R-:W-:-:S05]  /*1da0*/  @!P0 BRA `(.L_x_58) ;  /* 0x000028c000008947 */ /* 0x000fca0003800000 */
[----:B------:R-:W-:Y:S01]  /*1db0*/  ISETP.GE.AND P2, PT, R96, R75, PT ;  /* 0x0000004b6000720c */ /* 0x000fe20003f46270 */
[----:B------:R-:W-:Y:S01]  /*1dc0*/  BSSY B0, `(.L_x_59) ;  /* 0x000001b000007945 */ /* 0x000fe20003800000 */
[----:B------:R-:W-:Y:S01]  /*1dd0*/  CS2R R16, SRZ ;  /* 0x0000000000107805 */ /* 0x000fe2000001ff00 */
[----:B------:R-:W-:Y:S01]  /*1de0*/  CS2R R12, SRZ ;  /* 0x00000000000c7805 */ /* 0x000fe2000001ff00 */
[----:B------:R-:W-:Y:S01]  /*1df0*/  CS2R R2, SRZ ;  /* 0x0000000000027805 */ /* 0x000fe2000001ff00 */
[----:B------:R-:W-:Y:S01]  /*1e00*/  CS2R R44, SRZ ;  /* 0x00000000002c7805 */ /* 0x000fe2000001ff00 */
[----:B------:R-:W-:Y:S07]  /*1e10*/  CS2R R38, SRZ ;  /* 0x0000000000267805 */ /* 0x000fee000001ff00 */
[----:B------:R-:W-:-:S05]  /*1e20*/  @P2 BRA `(.L_x_60) ;  /* 0x0000014000002947 */ /* 0x000fca0003800000 */
[----:B------:R-:W-:Y:S01]  /*1e30*/  IADD3 R0, P0, R110, R36, RZ ;  /* 0x000000246e007210 */ /* 0x000fe20007f1e0ff */
[----:B------:R-:W-:Y:S01]  /*1e40*/  CS2R R38, SRZ ;  /* 0x0000000000267805 */ /* 0x000fe2000001ff00 */
[----:B------:R-:W-:Y:S01]  /*1e50*/  CS2R R12, SRZ ;  /* 0x00000000000c7805 */ /* 0x000fe2000001ff00 */
[----:B------:R-:W-:Y:S02]  /*1e60*/  CS2R R44, SRZ ;  /* 0x00000000002c7805 */ /* 0x000fe4000001ff00 */
[----:B------:R-:W-:Y:S01]  /*1e70*/  IMAD.X R3, R41, 0x1, R125, P0 ;  /* 0x0000000129037824 */ /* 0x000fe200000e067d */
[----:B------:R-:W-:Y:S05]  /*1e80*/  IADD3 R2, P0, R108, R68, RZ ;  /* 0x000000446c027210 */ /* 0x000fea0007f1e0ff */
[----:B------:R-:W-:Y:S01]  /*1e90*/  IMAD.X R5, R42, 0x1, R123, P0 ;  /* 0x000000012a057824 */ /* 0x000fe200000e067b */
[C---:B------:R-:W-:Y:S04]  /*1ea0*/  LEA R6, P0, R0.reuse, c[0x0][0x270], 0x1 ;  /* 0x00009c0000067a11 */ /* 0x040fe800078008ff */
[----:B------:R-:W-:Y:S02]  /*1eb0*/  LEA.HI.X R7, R0, c[0x0][0x274], R3, 0x1, P0 ;  /* 0x00009d0000077a11 */ /* 0x000fe400000f0c03 */
[C---:B------:R-:W-:Y:S04]  /*1ec0*/  LEA R4, P0, R2.reuse, c[0x0][0x288], 0x1 ;  /* 0x0000a20002047a11 */ /* 0x040fe800078008ff */
[----:B------:R-:W-:Y:S02]  /*1ed0*/  LEA.HI.X R5, R2, c[0x0][0x28c], R5, 0x1, P0 ;  /* 0x0000a30002057a11 */ /* 0x000fe400000f0c05 */
[----:B------:R-:W-:Y:S01]  /*1ee0*/  ISETP.GE.AND P0, PT, R28, c[0x0][0x27c], PT ;  /* 0x00009f001c007a0c */ /* 0x000fe20003f06270 */
[----:B------:R-:W-:Y:S11]  /*1ef0*/  CS2R R2, SRZ ;  /* 0x0000000000027805 */ /* 0x000ff6000001ff00 */
[----:B------:R-:W-:Y:S01]  /*1f00*/  @!UPT UIADD3 URZ, URZ, URZ, URZ ;  /* 0x0000003f3f3ff290 */ /* 0x000fe2000fffe03f */
[----:B------:R1:W5:Y:S04]  /*1f10*/  @!P0 LDG.E.64 R2, [R6.64] ;  /* 0x0000000806028981 */ /* 0x000368000c1e1b00 */
[----:B------:R1:W5:Y:S01]  /*1f20*/  @!P0 LDG.E.64 R38, [R4.64] ;  /* 0x0000000804268981 */ /* 0x000362000c1e1b00 */
[----:B------:R-:W-:Y:S11]  /*1f30*/  ISETP.GE.AND P0, PT, R30, c[0x0][0x27c], PT ;  /* 0x00009f001e007a0c */ /* 0x000ff60003f06270 */
[----:B------:R-:W-:Y:S02]  /*1f40*/  @!UPT UIADD3 URZ, URZ, URZ, URZ ;  /* 0x0000003f3f3ff290 */ /* 0x000fe4000fffe03f */
[----:B------:R1:W5:Y:S04]  /*1f50*/  @!P0 LDG.E.64 R12, [R6.64+0x40] ;  /* 0x00004008060c8981 */ /* 0x000368000c1e1b00 */
[----:B------:R1:W5:Y:S02]  /*1f60*/  @!P0 LDG.E.64 R44, [R4.64+0x40] ;  /* 0x00004008042c8981 */ /* 0x000364000c1e1b00 */
.L_x_60:
[----:B------:R-:W-:Y:S05]  /*1f70*/  BSYNC B0 ;  /* 0x0000000000007941 */ /* 0x000fea0003800000 */
.L_x_59:
[----:B------:R-:W-:Y:S01]  /*1f80*/  ISETP.GE.AND P3, PT, R168, R75, PT ;  /* 0x0000004ba800720c */ /* 0x000fe20003f66270 */
[----:B-----5:R-:W-:Y:S01]  /*1f90*/  IMAD.MOV.U32 R0, RZ, RZ, R12 ;  /* 0x000000ffff007224 */ /* 0x020fe200078e000c */
[----:B-1----:R-:W-:Y:S01]  /*1fa0*/  MOV R6, R44 ;  /* 0x0000002c00067202 */ /* 0x002fe20000000f00 */
[----:B------:R-:W-:Y:S01]  /*1fb0*/  IMAD.MOV.U32 R5, RZ, RZ, R13 ;  /* 0x000000ffff057224 */ /* 0x000fe200078e000d */
[----:B------:R-:W-:Y:S01]  /*1fc0*/  BSSY B0, `(.L_x_61) ;  /* 0x0000023000007945 */ /* 0x000fe20003800000 */
[----:B------:R-:W-:Y:S01]  /*1fd0*/  IMAD.MOV.U32 R4, RZ, RZ, R2 ;  /* 0x000000ffff047224 */ /* 0x000fe200078e0002 */
[----:B------:R-:W-:Y:S01]  /*1fe0*/  PRMT R43, R6, 0x7610, R43 ;  /* 0x00007610062b7816 */ /* 0x000fe2000000002b */
[----:B------:R-:W-:Y:S01]  /*1ff0*/  CS2R R14, SRZ ;  /* 0x00000000000e7805 */ /* 0x000fe2000001ff00 */
[----:B------:R-:W-:Y:S01]  /*2000*/  PRMT R26, R5, 0x5410, R0 ;  /* 0x00005410051a7816 */ /* 0x000fe20000000000 */
[----:B------:R-:W-:Y:S01]  /*2010*/  IMAD.MOV.U32 R0, RZ, RZ, R3 ;  /* 0x000000ffff007224 */ /* 0x000fe200078e0003 */
[----:B------:R-:W-:Y:S01]  /*2020*/  CS2R R48, SRZ ;  /* 0x0000000000307805 */ /* 0x000fe2000001ff00 */
[----:B------:R-:W-:Y:S01]  /*2030*/  IMAD.MOV.U32 R5, RZ, RZ, R45 ;  /* 0x000000ffff057224 */ /* 0x000fe200078e002d */
[----:B------:R-:W-:Y:S02]  /*2040*/  CS2R R46, SRZ ;  /* 0x00000000002e7805 */ /* 0x000fe4000001ff00 */
[----:B------:R-:W-:Y:S01]  /*2050*/  PRMT R7, R0, 0x5410, R4 ;  /* 0x0000541000077816 */ /* 0x000fe20000000004 */
[----:B------:R-:W-:Y:S01]  /*2060*/  IMAD.MOV.U32 R4, RZ, RZ, R38 ;  /* 0x000000ffff047224 */ /* 0x000fe200078e0026 */
[----:B------:R-:W-:Y:S02]  /*2070*/  MOV R0, R39 ;  /* 0x0000002700007202 */ /* 0x000fe40000000f00 */
[----:B------:R-:W-:Y:S02]  /*2080*/  PRMT R43, R43, 0x5410, R5 ;  /* 0x000054102b2b7816 */ /* 0x000fe40000000005 */
[----:B------:R-:W-:Y:S01]  /*2090*/  PRMT R40, R4, 0x5410, R0 ;  /* 0x0000541004287816 */ /* 0x000fe20000000000 */
[----:B------:R-:W-:-:S05]  /*20a0*/  @P3 BRA `(.L_x_62) ;  /* 0x0000014000003947 */ /* 0x000fca0003800000 */
[----:B------:R-:W-:Y:S01]  /*20b0*/  IADD3 R0, P1, P0, R110, R36, R206 ;  /* 0x000000246e007210 */ /* 0x000fe2000783e0ce */
[----:B------:R-:W-:Y:S01]  /*20c0*/  CS2R R14, SRZ ;  /* 0x00000000000e7805 */ /* 0x000fe2000001ff00 */
[----:B------:R-:W-:Y:S01]  /*20d0*/  CS2R R46, SRZ ;  /* 0x00000000002e7805 */ /* 0x000fe2000001ff00 */
[----:B------:R-:W-:Y:S01]  /*20e0*/  CS2R R16, SRZ ;  /* 0x0000000000107805 */ /* 0x000fe2000001ff00 */
[----:B------:R-:W-:Y:S01]  /*20f0*/  IADD3.X R4, R125, R41, R176, P1, P0 ;  /* 0x000000297d047210 */ /* 0x000fe20000fe04b0 */
[----:B------:R-:W-:Y:S01]  /*2100*/  CS2R R48, SRZ ;  /* 0x0000000000307805 */ /* 0x000fe2000001ff00 */
[----:B------:R-:W-:Y:S04]  /*2110*/  IADD3 R5, P1, P0, R108, R68, R202 ;  /* 0x000000446c057210 */ /* 0x000fe8000783e0ca */
[----:B------:R-:W-:Y:S02]  /*2120*/  IADD3.X R6, R123, R42, R177, P1, P0 ;  /* 0x0000002a7b067210 */ /* 0x000fe40000fe04b1 */
[C---:B------:R-:W-:Y:S04]  /*2130*/  LEA R8, P0, R0.reuse, c[0x0][0x270], 0x1 ;  /* 0x00009c0000087a11 */ /* 0x040fe800078008ff */
[----:B------:R-:W-:Y:S02]  /*2140*/  LEA.HI.X R9, R0, c[0x0][0x274], R4, 0x1, P0 ;  /* 0x00009d0000097a11 */ /* 0x000fe400000f0c04 */
[C---:B------:R-:W-:Y:S04]  /*2150*/  LEA R4, P0, R5.reuse, c[0x0][0x288], 0x1 ;  /* 0x0000a20005047a11 */ /* 0x040fe800078008ff */
[----:B------:R-:W-:Y:S02]  /*2160*/  LEA.HI.X R5, R5, c[0x0][0x28c], R6, 0x1, P0 ;  /* 0x0000a30005057a11 */ /* 0x000fe400000f0c06 */
[----:B------:R-:W-:Y:S11]  /*2170*/  ISETP.GE.AND P0, PT, R28, c[0x0][0x27c], PT ;  /* 0x00009f001c007a0c */ /* 0x000ff60003f06270 */
[----:B------:R-:W-:Y:S02]  /*2180*/  @!UPT UIADD3 URZ, URZ, URZ, URZ ;  /* 0x0000003f3f3ff290 */ /* 0x000fe4000fffe03f */
[----:B------:R1:W5:Y:S04]  /*2190*/  @!P0 LDG.E.64 R14, [R8.64] ;  /* 0x00000008080e8981 */ /* 0x000368000c1e1b00 */
[----:B------:R1:W5:Y:S01]  /*21a0*/  @!P0 LDG.E.64 R46, [R4.64] ;  /* 0x00000008042e8981 */ /* 0x000362000c1e1b00 */
[----:B------:R-:W-:Y:S11]  /*21b0*/  ISETP.GE.AND P0, PT, R30, c[0x0][0x27c], PT ;  /* 0x00009f001e007a0c */ /* 0x000ff60003f06270 */
[----:B------:R-:W-:Y:S02]  /*21c0*/  @!UPT UIADD3 URZ, URZ, URZ, URZ ;  /* 0x0000003f3f3ff290 */ /* 0x000fe4000fffe03f */
[----:B------:R1:W5:Y:S04]  /*21d0*/  @!P0 LDG.E.64 R16, [R8.64+0x40] ;  /* 0x0000400808108981 */ /* 0x000368000c1e1b00 */
[----:B------:R1:W5:Y:S02]  /*21e0*/  @!P0 LDG.E.64 R48, [R4.64+0x40] ;  /* 0x0000400804308981 */ /* 0x000364000c1e1b00 */
.L_x_62:
[----:B------:R-:W-:Y:S05]  /*21f0*/  BSYNC B0 ;  /* 0x0000000000007941 */ /* 0x000fea0003800000 */
.L_x_61:
[----:B------:R-:W-:Y:S01]  /*2200*/  ISETP.GE.AND P6, PT, R167, R75, PT ;  /* 0x0000004ba700720c */ /* 0x000fe20003fc6270 */
[----:B-----5:R-:W-:Y:S01]  /*2210*/  IMAD.MOV.U32 R6, RZ, RZ, R16 ;  /* 0x000000ffff067224 */ /* 0x020fe200078e0010 */
[----:B-1----:R-:W-:Y:S01]  /*2220*/  MOV R4, R14 ;  /* 0x0000000e00047202 */ /* 0x002fe20000000f00 */
[----:B------:R-:W-:Y:S01]  /*2230*/  IMAD.MOV.U32 R5, RZ, RZ, R17 ;  /* 0x000000ffff057224 */ /* 0x000fe200078e0011 */
[----:B------:R-:W-:Y:S01]  /*2240*/  BSSY B0, `(.L_x_63) ;  /* 0x0000024000007945 */ /* 0x000fe20003800000 */
[----:B------:R-:W-:Y:S01]  /*2250*/  IMAD.MOV.U32 R0, RZ, RZ, R15 ;  /* 0x000000ffff007224 */ /* 0x000fe200078e000f */
[----:B------:R-:W-:Y:S01]  /*2260*/  CS2R R24, SRZ ;  /* 0x0000000000187805 */ /* 0x000fe2000001ff00 */
[----:B------:R-:W-:Y:S01]  /*2270*/  CS2R R20, SRZ ;  /* 0x0000000000147805 */ /* 0x000fe2000001ff00 */
[----:B------:R-:W-:Y:S01]  /*2280*/  PRMT R31, R5, 0x5410, R6 ;  /* 0x00005410051f7816 */ /* 0x000fe20000000006 */
[----:B------:R-:W-:Y:S01]  /*2290*/  IMAD.MOV.U32 R6, RZ, RZ, R48 ;  /* 0x000000ffff067224 */ /* 0x000fe200078e0030 */
[----:B------:R-:W-:Y:S01]  /*22a0*/  PRMT R27, R0, 0x5410, R4 ;  /* 0x00005410001b7816 */ /* 0x000fe20000000004 */
[----:B------:R-:W-:Y:S01]  /*22b0*/  IMAD.MOV.U32 R4, RZ, RZ, R46 ;  /* 0x000000ffff047224 */ /* 0x000fe200078e002e */
[----:B------:R-:W-:Y:S01]  /*22c0*/  MOV R5, R49 ;  /* 0x0000003100057202 */ /* 0x000fe20000000f00 */
[----:B------:R-:W-:Y:S01]  /*22d0*/  CS2R R18, SRZ ;  /* 0x0000000000127805 */ /* 0x000fe2000001ff00 */
[----:B------:R-:W-:Y:S01]  /*22e0*/  MOV R0, R47 ;  /* 0x0000002f00007202 */ /* 0x000fe20000000f00 */
[----:B------:R-:W-:Y:S01]  /*22f0*/  CS2R R52, SRZ ;  /* 0x0000000000347805 */ /* 0x000fe2000001ff00 */
[----:B------:R-:W-:Y:S01]  /*2300*/  PRMT R59, R6, 0x5410, R5 ;  /* 0x00005410063b7816 */ /* 0x000fe20000000005 */
[----:B------:R-:W-:Y:S01]  /*2310*/  CS2R R50, SRZ ;  /* 0x0000000000327805 */ /* 0x000fe2000001ff00 */
        /* <DEDUP_REMOVED lines=22> */
.L_x_64:
[----:B------:R-:W-:Y:S05]  /*2480*/  BSYNC B0 ;  /* 0x0000000000007941 */ /* 0x000fea0003800000 */
.L_x_63:
        /* <DEDUP_REMOVED lines=38> */
.L_x_66:
[----:B------:R-:W-:Y:S05]  /*26f0*/  BSYNC B0 ;  /* 0x0000000000007941 */ /* 0x000fea0003800000 */
.L_x_65:
[----:B-1---5:R-:W-:Y:S01]  /*2700*/  MOV R4, R22 ;  /* 0x0000001600047202 */ /* 0x022fe20000000f00 */
[----:B------:R-:W-:Y:S01]  /*2710*/  IMAD.MOV.U32 R6, RZ, RZ, R24 ;  /* 0x000000ffff067224 */ /* 0x000fe200078e0018 */
[----:B------:R-:W-:Y:S01]  /*2720*/  BSSY B1, `(.L_x_67) ;  /* 0x0000084000017945 */ /* 0x000fe20003800000 */
[----:B------:R-:W-:Y:S02]  /*2730*/  IMAD.MOV.U32 R5, RZ, RZ, R25 ;  /* 0x000000ffff057224 */ /* 0x000fe400078e0019 */
[----:B------:R-:W-:Y:S03]  /*2740*/  IMAD.MOV.U32 R0, RZ, RZ, R23 ;  /* 0x000000ffff007224 */ /* 0x000fe600078e0017 */
[----:B------:R-:W-:Y:S01]  /*2750*/  PRMT R37, R5, 0x5410, R6 ;  /* 0x0000541005257816 */ /* 0x000fe20000000006 */
[----:B------:R-:W-:Y:S01]  /*2760*/  IMAD.MOV.U32 R6, RZ, RZ, R56 ;  /* 0x000000ffff067224 */ /* 0x000fe200078e0038 */
[----:B------:R-:W-:Y:S01]  /*2770*/  PRMT R36, R0, 0x5410, R4 ;  /* 0x0000541000247816 */ /* 0x000fe20000000004 */
[----:B------:R-:W-:Y:S01]  /*2780*/  IMAD.MOV.U32 R4, RZ, RZ, R54 ;  /* 0x000000ffff047224 */ /* 0x000fe200078e0036 */
[----:B------:R-:W-:Y:S02]  /*2790*/  MOV R5, R57 ;  /* 0x0000003900057202 */ /* 0x000fe40000000f00 */
[----:B------:R-:W-:Y:S02]  /*27a0*/  MOV R0, R55 ;  /* 0x0000003700007202 */ /* 0x000fe40000000f00 */
[----:B------:R-:W-:Y:S02]  /*27b0*/  PRMT R63, R6, 0x5410, R5 ;  /* 0x00005410063f7816 */ /* 0x000fe40000000005 */
[----:B------:R-:W-:Y:S01]  /*27c0*/  PRMT R62, R4, 0x5410, R0 ;  /* 0x00005410043e7816 */ /* 0x000fe20000000000 */
[----:B------:R-:W-:-:S05]  /*27d0*/  @P2 BRA `(.L_x_68) ;  /* 0x0000078000002947 */ /* 0x000fca0003800000 */
[----:B------:R-:W-:Y:S01]  /*27e0*/  IADD3 R66, P0, R142, R84, RZ ;  /* 0x000000548e427210 */ /* 0x000fe20007f1e0ff */
[----:B------:R-:W-:Y:S03]  /*27f0*/  BSSY B0, `(.L_x_69) ;  /* 0x000003b000007945 */ /* 0x000fe60003800000 */
[----:B------:R-:W-:Y:S01]  /*2800*/  IADD3.X R67, R90, R138, RZ, P0, !PT ;  /* 0x0000008a5a437210 */ /* 0x000fe200007fe4ff */
[----:B------:R-:W-:-:S05]  /*2810*/  @P5 BRA `(.L_x_70) ;  /* 0x0000038000005947 */ /* 0x000fca0003800000 */
[----:B------:R-:W-:Y:S01]  /*2820*/  IADD3 R0, P0, R66, R92, RZ ;  /* 0x0000005c42007210 */ /* 0x000fe20007f1e0ff */
[----:B------:R-:W1:Y:S04]  /*2830*/  LDS.128 R8, [R74+0x8100] ;  /* 0x008100004a087984 */ /* 0x000e680000000c00 */
[----:B------:R-:W-:Y:S01]  /*2840*/  IMAD.X R4, R67, 0x1, R95, P0 ;  /* 0x0000000143047824 */ /* 0x000fe200000e065f */
[C---:B------:R-:W-:Y:S04]  /*2850*/  LEA R64, P0, R0.reuse, c[0x0][0x1c8], 0x1 ;  /* 0x0000720000407a11 */ /* 0x040fe800078008ff */
[----:B------:R-:W-:Y:S02]  /*2860*/  LEA.HI.X R65, R0, c[0x0][0x1cc], R4, 0x1, P0 ;  /* 0x0000730000417a11 */ /* 0x000fe400000f0c04 */
[----:B------:R-:W-:Y:S11]  /*2870*/  ISETP.GE.AND P0, PT, R28, c[0x0][0x27c], PT ;  /* 0x00009f001c007a0c */ /* 0x000ff60003f06270 */
[----:B------:R-:W-:Y:S02]  /*2880*/  @!UPT UIADD3 URZ, URZ, URZ, URZ ;  /* 0x0000003f3f3ff290 */ /* 0x000fe4000fffe03f */
[----:B------:R-:W-:Y:S02]  /*2890*/  @!P0 SHF.R.U64 R4, R38, 0x10, R39 ;  /* 0x0000001026048819 */ /* 0x000fe40000001227 */
[--C-:B------:R-:W-:Y:S02]  /*28a0*/  @!P0 SHF.R.U64 R0, R2, 0x10, R3.reuse ;  /* 0x0000001002008819 */ /* 0x100fe40000001203 */
[----:B------:R-:W-:Y:S02]  /*28b0*/  @!P0 SHF.R.U32.HI R2, RZ, 0x10, R3 ;  /* 0x00000010ff028819 */ /* 0x000fe40000011603 */
[----:B------:R-:W-:Y:S02]  /*28c0*/  @!P0 SHF.R.U32.HI R41, RZ, 0x10, R39 ;  /* 0x00000010ff298819 */ /* 0x000fe40000011627 */
[----:B------:R-:W-:Y:S02]  /*28d0*/  @!P0 PRMT R39, R40, 0x5410, R4 ;  /* 0x0000541028278816 */ /* 0x000fe40000000004 */
[C---:B------:R-:W-:Y:S02]  /*28e0*/  @!P0 PRMT R0, R7.reuse, 0x5432, R0 ;  /* 0x0000543207008816 */ /* 0x040fe40000000000 */
[----:B------:R-:W-:Y:S01]  /*28f0*/  @!P0 PRMT R5, R7, 0x5410, R2 ;  /* 0x0000541007058816 */ /* 0x000fe20000000002 */
[----:B------:R-:W-:Y:S01]  /*2900*/  @!P0 IMAD.U32 R7, R39, 0x10000, RZ ;  /* 0x0001000027078824 */ /* 0x000fe200078e00ff */
[C---:B------:R-:W-:Y:S01]  /*2910*/  @!P0 LOP3.LUT R4, R0.reuse, 0xffff0000, RZ, 0xc0, !PT ;  /* 0xffff000000048812 */ /* 0x040fe200078ec0ff */
[----:B------:R-:W-:Y:S01]  /*2920*/  @!P0 IMAD.U32 R6, R0, 0x10000, RZ ;  /* 0x0001000000068824 */ /* 0x000fe200078e00ff */
[----:B-1----:R-:W-:Y:S02]  /*2930*/  @!P0 LOP3.LUT R2, R8, 0xffff0000, RZ, 0xc0, !PT ;  /* 0xffff000008028812 */ /* 0x002fe400078ec0ff */
[----:B------:R-:W-:Y:S02]  /*2940*/  @!P0 LOP3.LUT R3, R9, 0xffff0000, RZ, 0xc0, !PT ;  /* 0xffff000009038812 */ /* 0x000fe400078ec0ff */
[----:B------:R-:W-:Y:S01]  /*2950*/  @!P0 LOP3.LUT R39, R39, 0xffff0000, RZ, 0xc0, !PT ;  /* 0xffff000027278812 */ /* 0x000fe200078ec0ff */
[----:B------:R-:W-:Y:S01]  /*2960*/  @!P0 FMUL.FTZ R42, R2, R7 ;  /* 0x00000007022a8220 */ /* 0x000fe20000410000 */
[----:B------:R-:W-:Y:S01]  /*2970*/  @!P0 SHF.L.U32 R38, R8, 0x10, RZ ;  /* 0x0000001008268819 */ /* 0x000fe200000006ff */
[----:B------:R-:W-:Y:S01]  /*2980*/  @!P0 FMUL.FTZ R0, R2, R6 ;  /* 0x0000000602008220 */ /* 0x000fe20000410000 */
[----:B------:R-:W-:Y:S01]  /*2990*/  @!P0 PRMT R41, R40, 0x5432, R41 ;  /* 0x0000543228298816 */ /* 0x000fe20000000029 */
[----:B------:R-:W-:Y:S02]  /*29a0*/  @!P0 IMAD.U32 R40, R9, 0x10000, RZ ;  /* 0x0001000009288824 */ /* 0x000fe400078e00ff */
[C---:B------:R-:W-:Y:S02]  /*29b0*/  @!P0 FMUL.FTZ R68, R3.reuse, R39 ;  /* 0x0000002703448220 */ /* 0x040fe40000410000 */
[----:B------:R-:W-:Y:S01]  /*29c0*/  @!P0 FMUL.FTZ R2, R3, R4 ;  /* 0x0000000403028220 */ /* 0x000fe20000410000 */
[----:B------:R-:W-:Y:S01]  /*29d0*/  @!P0 LOP3.LUT R3, R10, 0xffff0000, RZ, 0xc0, !PT ;  /* 0xffff00000a038812 */ /* 0x000fe200078ec0ff */
[----:B------:R-:W-:Y:S02]  /*29e0*/  @!P0 FFMA.FTZ R71, R38, R6, -R42 ;  /* 0x0000000626478223 */ /* 0x000fe4000001082a */
[----:B------:R-:W-:Y:S01]  /*29f0*/  @!P0 FFMA.FTZ R0, R7, R38, R0 ;  /* 0x0000002607008223 */ /* 0x000fe20000010000 */
[----:B------:R-:W-:Y:S01]  /*2a00*/  @!P0 SHF.L.U32 R38, R10, 0x10, RZ ;  /* 0x000000100a268819 */ /* 0x000fe200000006ff */
[C---:B------:R-:W-:Y:S01]  /*2a10*/  @!P0 IMAD.U32 R7, R41.reuse, 0x10000, RZ ;  /* 0x0001000029078824 */ /* 0x040fe200078e00ff */
[----:B------:R-:W-:Y:S01]  /*2a20*/  @!P0 LOP3.LUT R41, R41, 0xffff0000, RZ, 0xc0, !PT ;  /* 0xffff000029298812 */ /* 0x000fe200078ec0ff */
[----:B------:R-:W-:Y:S01]  /*2a30*/  @!P0 IMAD.U32 R6, R5, 0x10000, RZ ;  /* 0x0001000005068824 */ /* 0x000fe200078e00ff */
[----:B------:R-:W-:Y:S01]  /*2a40*/  @!P0 F2FP.BF16.PACK_AB R0, R0, R71 ;  /* 0x000000470000823e */ /* 0x000fe200000010ff */
[----:B------:R-:W-:Y:S01]  /*2a50*/  @!P0 FFMA.FTZ R70, R40, R4, -R68 ;  /* 0x0000000428468223 */ /* 0x000fe20000010844 */
[----:B------:R-:W-:Y:S01]  /*2a60*/  @!P0 LOP3.LUT R4, R11, 0xffff0000, RZ, 0xc0, !PT ;  /* 0xffff00000b048812 */ /* 0x000fe200078ec0ff */
[----:B------:R-:W-:Y:S01]  /*2a70*/  @!P0 FMUL.FTZ R68, R3, R7 ;  /* 0x0000000703448220 */ /* 0x000fe20000410000 */
[----:B------:R-:W-:Y:S01]  /*2a80*/  @!P0 LOP3.LUT R5, R5, 0xffff0000, RZ, 0xc0, !PT ;  /* 0xffff000005058812 */ /* 0x000fe200078ec0ff */
[----:B------:R-:W-:Y:S01]  /*2a90*/  @!P0 FMUL.FTZ R3, R3, R6 ;  /* 0x0000000603038220 */ /* 0x000fe20000410000 */
[----:B------:R-:W-:Y:S01]  /*2aa0*/  @!P0 MOV R8, R0 ;  /* 0x0000000000088202 */ /* 0x000fe20000000f00 */
[----:B------:R-:W-:Y:S02]  /*2ab0*/  @!P0 IMAD.U32 R42, R11, 0x10000, RZ ;  /* 0x000100000b2a8824 */ /* 0x000fe400078e00ff */
[C---:B------:R-:W-:Y:S02]  /*2ac0*/  @!P0 FMUL.FTZ R69, R4.reuse, R41 ;  /* 0x0000002904458220 */ /* 0x040fe40000410000 */
[-C--:B------:R-:W-:Y:S02]  /*2ad0*/  @!P0 FMUL.FTZ R4, R4, R5.reuse ;  /* 0x0000000504048220 */ /* 0x080fe40000410000 */
[----:B------:R-:W-:Y:S02]  /*2ae0*/  @!P0 FFMA.FTZ R2, R39, R40, R2 ;  /* 0x0000002827028223 */ /* 0x000fe40000010002 */
[----:B------:R-:W-:Y:S02]  /*2af0*/  @!P0 FFMA.FTZ R3, R7, R38, R3 ;  /* 0x0000002607038223 */ /* 0x000fe40000010003 */
[----:B------:R-:W-:Y:S01]  /*2b00*/  @!P0 FFMA.FTZ R68, R38, R6, -R68 ;  /* 0x0000000626448223 */ /* 0x000fe20000010844 */
[----:B------:R-:W-:Y:S01]  /*2b10*/  @!P0 F2FP.BF16.PACK_AB R2, R2, R70 ;  /* 0x000000460202823e */ /* 0x000fe200000010ff */
[----:B------:R-:W-:Y:S02]  /*2b20*/  @!P0 FFMA.FTZ R69, R42, R5, -R69 ;  /* 0x000000052a458223 */ /* 0x000fe40000010845 */
[----:B------:R-:W-:Y:S01]  /*2b30*/  @!P0 FFMA.FTZ R4, R41, R42, R4 ;  /* 0x0000002a29048223 */ /* 0x000fe20000010004 */
[----:B------:R-:W-:Y:S01]  /*2b40*/  @!P0 F2FP.BF16.PACK_AB R3, R3, R68 ;  /* 0x000000440303823e */ /* 0x000fe200000010ff */
[----:B------:R-:W-:Y:S03]  /*2b50*/  @!P0 IMAD.MOV.U32 R9, RZ, RZ, R2 ;  /* 0x000000ffff098224 */ /* 0x000fe600078e0002 */
[----:B------:R-:W-:Y:S01]  /*2b60*/  @!P0 F2FP.BF16.PACK_AB R4, R4, R69 ;  /* 0x000000450404823e */ /* 0x000fe200000010ff */
[----:B------:R-:W-:Y:S03]  /*2b70*/  @!P0 IMAD.MOV.U32 R10, RZ, RZ, R3 ;  /* 0x000000ffff0a8224 */ /* 0x000fe600078e0003 */
[----:B------:R-:W-:Y:S05]  /*2b80*/  @!P0 MOV R11, R4 ;  /* 0x00000004000b8202 */ /* 0x000fea0000000f00 */
[----:B------:R1:W-:Y:S02]  /*2b90*/  STG.E.128 [R64.64], R8 ;  /* 0x0000000840007986 */ /* 0x0003e4000c101d08 */
.L_x_70:
[----:B------:R-:W-:Y:S05]  /*2ba0*/  BSYNC B0 ;  /* 0x0000000000007941 */ /* 0x000fea0003800000 */
.L_x_69:
[----:B------:R-:W-:Y:S11]  /*2bb0*/  ISETP.GE.AND P0, PT, R94, c[0x0][0x1d4], PT ;  /* 0x000075005e007a0c */ /* 0x000ff60003f06270 */
[----:B------:R-:W-:Y:S02]  /*2bc0*/  @!UPT UIADD3 URZ, URZ, URZ, URZ ;  /* 0x0000003f3f3ff290 */ /* 0x000fe4000fffe03f */
[----:B------:R-:W-:-:S05]  /*2bd0*/  @P0 BRA `(.L_x_68) ;  /* 0x0000038000000947 */ /* 0x000fca0003800000 */
[----:B------:R-:W-:Y:S01]  /*2be0*/  IADD3 R0, P0, R66, R124, RZ ;  /* 0x0000007c42007210 */ /* 0x000fe20007f1e0ff */
[----:B-1----:R-:W1:Y:S04]  /*2bf0*/  LDS.128 R8, [R74+0xc100] ;  /* 0x00c100004a087984 */ /* 0x002e680000000c00 */
        /* <DEDUP_REMOVED lines=8> */
[----:B------:R-:W-:Y:S02]  /*2c80*/  @!P0 PRMT R13, R43, 0x5410, R3 ;  /* 0x000054102b0d8816 */ /* 0x000fe40000000003 */
[C---:B------:R-:W-:Y:S02]  /*2c90*/  @!P0 PRMT R0, R26.reuse, 0x5432, R0 ;  /* 0x000054321a008816 */ /* 0x040fe40000000000 */
[----:B------:R-:W-:Y:S01]  /*2ca0*/  @!P0 PRMT R5, R26, 0x5410, R2 ;  /* 0x000054101a058816 */ /* 0x000fe20000000002 */
[C---:B------:R-:W-:Y:S01]  /*2cb0*/  @!P0 IMAD.U32 R7, R13.reuse, 0x10000, RZ ;  /* 0x000100000d078824 */ /* 0x040fe200078e00ff */
[----:B------:R-:W-:Y:S01]  /*2cc0*/  @!P0 SHF.R.U32.HI R38, RZ, 0x10, R45 ;  /* 0x00000010ff268819 */ /* 0x000fe2000001162d */
[----:B------:R-:W-:Y:S01]  /*2cd0*/  @!P0 IMAD.U32 R6, R0, 0x10000, RZ ;  /* 0x0001000000068824 */ /* 0x000fe200078e00ff */
[----:B------:R-:W-:Y:S01]  /*2ce0*/  @!P0 LOP3.LUT R13, R13, 0xffff0000, RZ, 0xc0, !PT ;  /* 0xffff00000d0d8812 */ /* 0x000fe200078ec0ff */
[C---:B-1----:R-:W-:Y:S01]  /*2cf0*/  @!P0 IMAD.U32 R26, R9.reuse, 0x10000, RZ ;  /* 0x00010000091a8824 */ /* 0x042fe200078e00ff */
[----:B------:R-:W-:Y:S02]  /*2d00*/  @!P0 LOP3.LUT R2, R8, 0xffff0000, RZ, 0xc0, !PT ;  /* 0xffff000008028812 */ /* 0x000fe400078ec0ff */
[----:B------:R-:W-:Y:S02]  /*2d10*/  @!P0 LOP3.LUT R3, R9, 0xffff0000, RZ, 0xc0, !PT ;  /* 0xffff000009038812 */ /* 0x000fe400078ec0ff */
[----:B------:R-:W-:Y:S01]  /*2d20*/  @!P0 LOP3.LUT R4, R0, 0xffff0000, RZ, 0xc0, !PT ;  /* 0xffff000000048812 */ /* 0x000fe200078ec0ff */
[----:B------:R-:W-:Y:S01]  /*2d30*/  @!P0 FMUL.FTZ R39, R2, R7 ;  /* 0x0000000702278220 */ /* 0x000fe20000410000 */
[----:B------:R-:W-:Y:S01]  /*2d40*/  @!P0 SHF.L.U32 R12, R8, 0x10, RZ ;  /* 0x00000010080c8819 */ /* 0x000fe200000006ff */
[----:B------:R-:W-:Y:S01]  /*2d50*/  @!P0 FMUL.FTZ R0, R2, R6 ;  /* 0x0000000602008220 */ /* 0x000fe20000410000 */
[----:B------:R-:W-:Y:S01]  /*2d60*/  @!P0 PRMT R38, R43, 0x5432, R38 ;  /* 0x000054322b268816 */ /* 0x000fe20000000026 */
        /* <DEDUP_REMOVED lines=31> */
.L_x_68:
[----:B------:R-:W-:Y:S05]  /*2f60*/  BSYNC B1 ;  /* 0x0000000000017941 */ /* 0x000fea0003800000 */
.L_x_67:
[----:B------:R-:W-:Y:S01]  /*2f70*/  BSSY B1, `(.L_x_71) ;  /* 0x000007a000017945 */ /* 0x000fe20003800000 */
[----:B------:R-:W-:-:S05]  /*2f80*/  @P3 BRA `(.L_x_72) ;  /* 0x0000078000003947 */ /* 0x000fca0003800000 */
[----:B-1----:R-:W-:Y:S01]  /*2f90*/  IADD3 R40, P1, P0, R134, R84, R32 ;  /* 0x0000005486287210 */ /* 0x002fe2000783e020 */
[----:B------:R-:W-:Y:S03]  /*2fa0*/  BSSY B0, `(.L_x_73) ;  /* 0x000003b000007945 */ /* 0x000fe60003800000 */
[----:B------:R-:W-:Y:S01]  /*2fb0*/  IADD3.X R41, R140, R90, R33, P1, P0 ;  /* 0x0000005a8c297210 */ /* 0x000fe20000fe0421 */
        /* <DEDUP_REMOVED lines=11> */
[C---:B------:R-:W-:Y:S02]  /*3070*/  @!P0 PRMT R0, R27.reuse, 0x5432, R0 ;  /* 0x000054321b008816 */ /* 0x040fe40000000000 */
[----:B------:R-:W-:Y:S02]  /*3080*/  @!P0 PRMT R13, R58, 0x5410, R13 ;  /* 0x000054103a0d8816 */ /* 0x000fe4000000000d */
[----:B------:R-:W-:Y:S01]  /*3090*/  @!P0 PRMT R5, R27, 0x5410, R2 ;  /* 0x000054101b058816 */ /* 0x000fe20000000002 */
[----:B------:R-:W-:Y:S01]  /*30a0*/  @!P0 IMAD.U32 R6, R0, 0x10000, RZ ;  /* 0x0001000000068824 */ /* 0x000fe200078e00ff */
[----:B------:R-:W-:Y:S01]  /*30b0*/  @!P0 SHF.R.U32.HI R46, RZ, 0x10, R47 ;  /* 0x00000010ff2e8819 */ /* 0x000fe2000001162f */
[C---:B------:R-:W-:Y:S01]  /*30c0*/  @!P0 IMAD.U32 R7, R13.reuse, 0x10000, RZ ;  /* 0x000100000d078824 */ /* 0x040fe200078e00ff */
        /* <DEDUP_REMOVED lines=27> */
[----:B------:R-:W-:Y:S02]  /*3280*/  @!P0 FMUL.FTZ R4, R4, R5 ;  /* 0x0000000504048220 */ /* 0x000fe40000410000 */
        /* <DEDUP_REMOVED lines=12> */
.L_x_74:
[----:B------:R-:W-:Y:S05]  /*3350*/  BSYNC B0 ;  /* 0x0000000000007941 */ /* 0x000fea0003800000 */
.L_x_73:
        /* <DEDUP_REMOVED lines=59> */
.L_x_72:
[----:B------:R-:W-:Y:S05]  /*3710*/  BSYNC B1 ;  /* 0x0000000000017941 */ /* 0x000fea0003800000 */
.L_x_71:
[----:B------:R-:W-:Y:S01]  /*3720*/  BSSY B1, `(.L_x_75) ;  /* 0x000007a000017945 */ /* 0x000fe20003800000 */
[----:B------:R-:W-:-:S05]  /*3730*/  @P6 BRA `(.L_x_76) ;  /* 0x0000078000006947 */ /* 0x000fca0003800000 */
[----:B------:R-:W-:Y:S01]  /*3740*/  IADD3 R31, P1, P0, R143, R84, R32 ;  /* 0x000000548f1f7210 */ /* 0x000fe2000783e020 */
[----:B------:R-:W-:Y:S03]  /*3750*/  BSSY B0, `(.L_x_77) ;  /* 0x000003b000007945 */ /* 0x000fe60003800000 */
[----:B-1----:R-:W-:Y:S01]  /*3760*/  IADD3.X R38, R139, R90, R33, P1, P0 ;  /* 0x0000005a8b267210 */ /* 0x002fe20000fe0421 */
        /* <DEDUP_REMOVED lines=57> */
.L_x_78:
[----:B------:R-:W-:Y:S05]  /*3b00*/  BSYNC B0 ;  /* 0x0000000000007941 */ /* 0x000fea0003800000 */
.L_x_77:
        /* <DEDUP_REMOVED lines=59> */
.L_x_76:
[----:B------:R-:W-:Y:S05]  /*3ec0*/  BSYNC B1 ;  /* 0x0000000000017941 */ /* 0x000fea0003800000 */
.L_x_75:
[----:B------:R-:W-:-:S05]  /*3ed0*/  @P4 BRA `(.L_x_79) ;  /* 0x0000304000004947 */ /* 0x000fca0003800000 */
[----:B-1----:R-:W-:Y:S01]  /*3ee0*/  IADD3 R26, P1, P0, R159, R84, R32 ;  /* 0x000000549f1a7210 */ /* 0x002fe2000783e020 */
[----:B------:R-:W-:Y:S03]  /*3ef0*/  BSSY B0, `(.L_x_80) ;  /* 0x000003b000007945 */ /* 0x000fe60003800000 */
[----:B------:R-:W-:Y:S01]  /*3f00*/  IADD3.X R27, R155, R90, R33, P1, P0 ;  /* 0x0000005a9b1b7210 */ /* 0x000fe20000fe0421 */
[----:B------:R-:W-:-:S05]  /*3f10*/  @P5 BRA `(.L_x_81) ;  /* 0x0000038000005947 */ /* 0x000fca0003800000 */
[----:B------:R-:W-:Y:S01]  /*3f20*/  ISETP.GE.AND P0, PT, R28, c[0x0][0x27c], PT ;  /* 0x00009f001c007a0c */ /* 0x000fe20003f06270 */
[----:B------:R-:W1:Y:S11]  /*3f30*/  LDS.128 R8, [R74+0xb100] ;  /* 0x00b100004a087984 */ /* 0x000e760000000c00 */
[----:B------:R-:W-:Y:S01]  /*3f40*/  @!UPT UIADD3 URZ, URZ, URZ, URZ ;  /* 0x0000003f3f3ff290 */ /* 0x000fe2000fffe03f */
        /* <DEDUP_REMOVED lines=8> */
[C---:B------:R-:W-:Y:S01]  /*3fd0*/  @!P0 IMAD.U32 R6, R0.reuse, 0x10000, RZ ;  /* 0x0001000000068824 */ /* 0x040fe200078e00ff */
[----:B------:R-:W-:Y:S02]  /*3fe0*/  @!P0 LOP3.LUT R13, R13, 0xffff0000, RZ, 0xc0, !PT ;  /* 0xffff00000d0d8812 */ /* 0x000fe400078ec0ff */
[----:B------:R-:W-:Y:S02]  /*3ff0*/  @!P0 LOP3.LUT R4, R0, 0xffff0000, RZ, 0xc0, !PT ;  /* 0xffff000000048812 */ /* 0x000fe400078ec0ff */
[----:B------:R-:W-:Y:S01]  /*4000*/  @!P0 PRMT R15, R62, 0x5432, R15 ;  /* 0x000054323e0f8816 */ /* 0x000fe2000000000f */
[C---:B-1----:R-:W-:Y:S01]  /*4010*/  @!P0 IMAD.U32 R12, R8.reuse, 0x10000, RZ ;  /* 0x00010000080c8824 */ /* 0x042fe200078e00ff */
[----:B------:R-:W-:Y:S02]  /*4020*/  @!P0 LOP3.LUT R2, R8, 0xffff0000, RZ, 0xc0, !PT ;  /* 0xffff000008028812 */ /* 0x000fe400078ec0ff */
[C---:B------:R-:W-:Y:S02]  /*4030*/  @!P0 LOP3.LUT R3, R9.reuse, 0xffff0000, RZ, 0xc0, !PT ;  /* 0xffff000009038812 */ /* 0x040fe400078ec0ff */
[----:B------:R-:W-:Y:S01]  /*4040*/  @!P0 SHF.L.U32 R14, R9, 0x10, RZ ;  /* 0x00000010090e8819 */ /* 0x000fe200000006ff */
[C---:B------:R-:W-:Y:S02]  /*4050*/  @!P0 FMUL.FTZ R16, R2.reuse, R7 ;  /* 0x0000000702108220 */ /* 0x040fe40000410000 */
[-C--:B------:R-:W-:Y:S02]  /*4060*/  @!P0 FMUL.FTZ R0, R2, R6.reuse ;  /* 0x0000000602008220 */ /* 0x080fe40000410000 */
[----:B------:R-:W-:Y:S02]  /*4070*/  @!P0 FMUL.FTZ R17, R3, R13 ;  /* 0x0000000d03118220 */ /* 0x000fe40000410000 */
[----:B------:R-:W-:Y:S01]  /*4080*/  @!P0 FFMA.FTZ R21, R12, R6, -R16 ;  /* 0x000000060c158223 */ /* 0x000fe20000010810 */
[----:B------:R-:W-:Y:S01]  /*4090*/  @!P0 SHF.L.U32 R6, R5, 0x10, RZ ;  /* 0x0000001005068819 */ /* 0x000fe200000006ff */
[----:B------:R-:W-:Y:S01]  /*40a0*/  @!P0 FMUL.FTZ R2, R3, R4 ;  /* 0x0000000403028220 */ /* 0x000fe20000410000 */
[----:B------:R-:W-:Y:S01]  /*40b0*/  @!P0 LOP3.LUT R3, R10, 0xffff0000, RZ, 0xc0, !PT ;  /* 0xffff00000a038812 */ /* 0x000fe200078ec0ff */
[----:B------:R-:W-:Y:S01]  /*40c0*/  @!P0 FFMA.FTZ R0, R7, R12, R0 ;  /* 0x0000000c07008223 */ /* 0x000fe20000010000 */
[----:B------:R-:W-:Y:S01]  /*40d0*/  @!P0 LOP3.LUT R5, R5, 0xffff0000, RZ, 0xc0, !PT ;  /* 0xffff000005058812 */ /* 0x000fe200078ec0ff */
[C---:B------:R-:W-:Y:S01]  /*40e0*/  @!P0 IMAD.U32 R7, R15.reuse, 0x10000, RZ ;  /* 0x000100000f078824 */ /* 0x040fe200078e00ff */
[----:B------:R-:W-:Y:S01]  /*40f0*/  @!P0 LOP3.LUT R15, R15, 0xffff0000, RZ, 0xc0, !PT ;  /* 0xffff00000f0f8812 */ /* 0x000fe200078ec0ff */
[----:B------:R-:W-:Y:S01]  /*4100*/  @!P0 FFMA.FTZ R20, R14, R4, -R17 ;  /* 0x000000040e148223 */ /* 0x000fe20000010811 */
[----:B------:R-:W-:Y:S01]  /*4110*/  @!P0 LOP3.LUT R4, R11, 0xffff0000, RZ, 0xc0, !PT ;  /* 0xffff00000b048812 */ /* 0x000fe200078ec0ff */
[----:B------:R-:W-:Y:S01]  /*4120*/  @!P0 IMAD.U32 R12, R10, 0x10000, RZ ;  /* 0x000100000a0c8824 */ /* 0x000fe200078e00ff */
[----:B------:R-:W-:Y:S01]  /*4130*/  IADD3 R17, P1, R26, R92, RZ ;  /* 0x0000005c1a117210 */ /* 0x000fe20007f3e0ff */
[C---:B------:R-:W-:Y:S01]  /*4140*/  @!P0 FMUL.FTZ R18, R3.reuse, R7 ;  /* 0x0000000703128220 */ /* 0x040fe20000410000 */
[----:B------:R-:W-:Y:S01]  /*4150*/  @!P0 F2FP.BF16.PACK_AB R0, R0, R21 ;  /* 0x000000150000823e */ /* 0x000fe200000010ff */
[----:B------:R-:W-:Y:S02]  /*4160*/  @!P0 FMUL.FTZ R3, R3, R6 ;  /* 0x0000000603038220 */ /* 0x000fe40000410000 */
[----:B------:R-:W-:Y:S01]  /*4170*/  @!P0 IMAD.U32 R16, R11, 0x10000, RZ ;  /* 0x000100000b108824 */ /* 0x000fe200078e00ff */
[----:B------:R-:W-:Y:S01]  /*4180*/  @!P0 MOV R8, R0 ;  /* 0x0000000000088202 */ /* 0x000fe20000000f00 */
        /* <DEDUP_REMOVED lines=9> */
[----:B------:R-:W-:Y:S01]  /*4220*/  IMAD.X R5, R27, 0x1, R95, P1 ;  /* 0x000000011b057824 */ /* 0x000fe200008e065f */
[C---:B------:R-:W-:Y:S01]  /*4230*/  LEA R6, P1, R17.reuse, c[0x0][0x1c8], 0x1 ;  /* 0x0000720011067a11 */ /* 0x040fe200078208ff */
[----:B------:R-:W-:Y:S01]  /*4240*/  @!P0 IMAD.MOV.U32 R9, RZ, RZ, R2 ;  /* 0x000000ffff098224 */ /* 0x000fe200078e0002 */
[----:B------:R-:W-:Y:S01]  /*4250*/  @!P0 F2FP.BF16.PACK_AB R4, R4, R19 ;  /* 0x000000130404823e */ /* 0x000fe200000010ff */
[----:B------:R-:W-:Y:S01]  /*4260*/  @!P0 IMAD.MOV.U32 R10, RZ, RZ, R3 ;  /* 0x000000ffff0a8224 */ /* 0x000fe200078e0003 */
[----:B------:R-:W-:Y:S02]  /*4270*/  LEA.HI.X R7, R17, c[0x0][0x1cc], R5, 0x1, P1 ;  /* 0x0000730011077a11 */ /* 0x000fe400008f0c05 */
[----:B------:R-:W-:Y:S05]  /*4280*/  @!P0 MOV R11, R4 ;  /* 0x00000004000b8202 */ /* 0x000fea0000000f00 */
[----:B------:R1:W-:Y:S02]  /*4290*/  STG.E.128 [R6.64], R8 ;  /* 0x0000000806007986 */ /* 0x0003e4000c101d08 */
.L_x_81:
[----:B------:R-:W-:Y:S05]  /*42a0*/  BSYNC B0 ;  /* 0x0000000000007941 */ /* 0x000fea0003800000 */
.L_x_80:
[----:B------:R-:W-:Y:S11]  /*42b0*/  ISETP.GE.AND P0, PT, R94, c[0x0][0x1d4], PT ;  /* 0x000075005e007a0c */ /* 0x000ff60003f06270 */
[----:B------:R-:W-:Y:S02]  /*42c0*/  @!UPT UIADD3 URZ, URZ, URZ, URZ ;  /* 0x0000003f3f3ff290 */ /* 0x000fe4000fffe03f */
[----:B------:R-:W-:-:S05]  /*42d0*/  @P0 BRA `(.L_x_79) ;  /* 0x00002c4000000947 */ /* 0x000fca0003800000 */
[----:B------:R-:W-:Y:S01]  /*42e0*/  ISETP.GE.AND P0, PT, R30, c[0x0][0x27c], PT ;  /* 0x00009f001e007a0c */ /* 0x000fe20003f06270 */
[----:B-1----:R-:W1:Y:S11]  /*42f0*/  LDS.128 R8, [R74+0xf100] ;  /* 0x00f100004a087984 */ /* 0x002e760000000c00 */
[----:B------:R-:W-:Y:S01]  /*4300*/  @!UPT UIADD3 URZ, URZ, URZ, URZ ;  /* 0x0000003f3f3ff290 */ /* 0x000fe2000fffe03f */
[----:B------:R-:W-:Y:S02]  /*4310*/  @!P0 SHF.R.U64 R13, R56, 0x10, R57 ;  /* 0x00000010380d8819 */ /* 0x000fe40000001239 */
[--C-:B------:R-:W-:Y:S02]  /*4320*/  @!P0 SHF.R.U64 R0, R24, 0x10, R25.reuse ;  /* 0x0000001018008819 */ /* 0x100fe40000001219 */
[----:B------:R-:W-:Y:S02]  /*4330*/  @!P0 SHF.R.U32.HI R2, RZ, 0x10, R25 ;  /* 0x00000010ff028819 */ /* 0x000fe40000011619 */
[----:B------:R-:W-:Y:S02]  /*4340*/  @!P0 PRMT R13, R63, 0x5410, R13 ;  /* 0x000054103f0d8816 */ /* 0x000fe4000000000d */
[----:B------:R-:W-:Y:S02]  /*4350*/  @!P0 PRMT R0, R37, 0x5432, R0 ;  /* 0x0000543225008816 */ /* 0x000fe40000000000 */
[----:B------:R-:W-:Y:S01]  /*4360*/  @!P0 SHF.R.U32.HI R3, RZ, 0x10, R57 ;  /* 0x00000010ff038819 */ /* 0x000fe20000011639 */
[----:B------:R-:W-:Y:S01]  /*4370*/  @!P0 IMAD.U32 R7, R13, 0x10000, RZ ;  /* 0x000100000d078824 */ /* 0x000fe200078e00ff */
[----:B------:R-:W-:Y:S01]  /*4380*/  @!P0 PRMT R5, R37, 0x5410, R2 ;  /* 0x0000541025058816 */ /* 0x000fe20000000002 */
[C---:B------:R-:W-:Y:S01]  /*4390*/  @!P0 IMAD.U32 R6, R0.reuse, 0x10000, RZ ;  /* 0x0001000000068824 */ /* 0x040fe200078e00ff */
[----:B------:R-:W-:Y:S02]  /*43a0*/  @!P0 PRMT R15, R63, 0x5432, R3 ;  /* 0x000054323f0f8816 */ /* 0x000fe40000000003 */
[----:B------:R-:W-:Y:S02]  /*43b0*/  @!P0 LOP3.LUT R13, R13, 0xffff0000, RZ, 0xc0, !PT ;  /* 0xffff00000d0d8812 */ /* 0x000fe400078ec0ff */
[----:B------:R-:W-:Y:S01]  /*43c0*/  @!P0 LOP3.LUT R4, R0, 0xffff0000, RZ, 0xc0, !PT ;  /* 0xffff000000048812 */ /* 0x000fe200078ec0ff */
        /* <DEDUP_REMOVED lines=40> */
[----:B------:R1:W-:Y:S01]  /*4650*/  STG.E.128 [R6.64], R8 ;  /* 0x0000000806007986 */ /* 0x0003e2000c101d08 */
[----:B------:R-:W-:-:S05]  /*4660*/  BRA `(.L_x_79) ;  /* 0x000028b000007947 */ /* 0x000fca0003800000 */
.L_x_58:
[----:B------:R-:W-:Y:S01]  /*4670*/  ISETP.GE.AND P0, PT, R168, R75, PT ;  /* 0x0000004ba800720c */ /* 0x000fe20003f06270 */
[----:B------:R-:W-:Y:S01]  /*4680*/  CS2R R58, SRZ ;  /* 0x00000000003a7805 */ /* 0x000fe2000001ff00 */
[----:B------:R-:W-:Y:S01]  /*4690*/  CS2R R56, SRZ ;  /* 0x0000000000387805 */ /* 0x000fe2000001ff00 */
[----:B------:R-:W-:Y:S01]  /*46a0*/  CS2R R18, SRZ ;  /* 0x0000000000127805 */ /* 0x000fe2000001ff00 */
[----:B------:R-:W-:Y:S01]  /*46b0*/  ISETP.GE.OR P4, PT, R32, c[0x0][0x27c], P0 ;  /* 0x00009f0020007a0c */ /* 0x000fe20000786670 */
        /* <DEDUP_REMOVED lines=9> */
[----:B------:R-:W-:Y:S03]  /*4750*/  BSSY B0, `(.L_x_82) ;  /* 0x00000d2000007945 */ /* 0x000fe60003800000 */
[----:B------:R-:W-:Y:S04]  /*4760*/  @!P4 IADD3 R0, P1, P0, R106, R36, R206 ;  /* 0x000000246a00c210 */ /* 0x000fe8000783e0ce */
[----:B------:R-:W-:Y:S02]  /*4770*/  @!P4 IADD3.X R2, R122, R41, R176, P1, P0 ;  /* 0x000000297a02c210 */ /* 0x000fe40000fe04b0 */
[----:B------:R-:W-:Y:S04]  /*4780*/  @!P4 IADD3 R3, P1, P0, R104, R68, R202 ;  /* 0x000000446803c210 */ /* 0x000fe8000783e0ca */
[----:B------:R-:W-:Y:S02]  /*4790*/  @!P4 IADD3.X R4, R119, R42, R177, P1, P0 ;  /* 0x0000002a7704c210 */ /* 0x000fe40000fe04b1 */
[----:B------:R-:W-:Y:S04]  /*47a0*/  ISETP.GE.AND P0, PT, R167, R75, PT ;  /* 0x0000004ba700720c */ /* 0x000fe80003f06270 */
[----:B------:R-:W-:Y:S11]  /*47b0*/  ISETP.GE.OR P3, PT, R32, c[0x0][0x27c], P0 ;  /* 0x00009f0020007a0c */ /* 0x000ff60000766670 */
[----:B------:R-:W-:Y:S02]  /*47c0*/  @!UPT UIADD3 URZ, URZ, URZ, URZ ;  /* 0x0000003f3f3ff290 */ /* 0x000fe4000fffe03f */
[----:B------:R-:W-:Y:S04]  /*47d0*/  @!P3 IADD3 R5, P1, P0, R106, R203, R36 ;  /* 0x000000cb6a05b210 */ /* 0x000fe8000783e024 */
[--C-:B------:R-:W-:Y:S02]  /*47e0*/  @!P3 IADD3.X R8, R122, R174, R41.reuse, P1, P0 ;  /* 0x000000ae7a08b210 */ /* 0x100fe40000fe0429 */
[----:B------:R-:W-:Y:S04]  /*47f0*/  @!P3 IADD3 R9, P1, P0, R104, R204, R68 ;  /* 0x000000cc6809b210 */ /* 0x000fe8000783e044 */
[C---:B------:R-:W-:Y:S02]  /*4800*/  @!P3 IADD3.X R10, R119.reuse, R175, R42, P1, P0 ;  /* 0x000000af770ab210 */ /* 0x040fe40000fe042a */
[----:B------:R-:W-:Y:S04]  /*4810*/  ISETP.GE.AND P0, PT, R166, R75, PT ;  /* 0x0000004ba600720c */ /* 0x000fe80003f06270 */
[----:B------:R-:W-:Y:S11]  /*4820*/  ISETP.GE.OR P2, PT, R32, c[0x0][0x27c], P0 ;  /* 0x00009f0020007a0c */ /* 0x000ff60000746670 */
[----:B------:R-:W-:Y:S02]  /*4830*/  @!UPT UIADD3 URZ, URZ, URZ, URZ ;  /* 0x0000003f3f3ff290 */ /* 0x000fe4000fffe03f */
[----:B------:R-:W-:Y:S04]  /*4840*/  @!P2 IADD3 R11, P1, P0, R106, R198, R36 ;  /* 0x000000c66a0ba210 */ /* 0x000fe8000783e024 */
[----:B------:R-:W-:Y:S02]  /*4850*/  @!P2 IADD3.X R12, R122, R128, R41, P1, P0 ;  /* 0x000000807a0ca210 */ /* 0x000fe40000fe0429 */
[----:B------:R-:W-:Y:S04]  /*4860*/  @!P2 IADD3 R13, P1, P0, R104, R196, R68 ;  /* 0x000000c4680da210 */ /* 0x000fe8000783e044 */
[----:B------:R-:W-:Y:S02]  /*4870*/  @!P2 IADD3.X R14, R119, R129, R42, P1, P0 ;  /* 0x00000081770ea210 */ /* 0x000fe40000fe042a */
[C---:B------:R-:W-:Y:S04]  /*4880*/  @!P4 LEA R6, P0, R0.reuse, c[0x0][0x270], 0x1 ;  /* 0x00009c000006ca11 */ /* 0x040fe800078008ff */
[----:B------:R-:W-:Y:S02]  /*4890*/  @!P4 LEA.HI.X R7, R0, c[0x0][0x274], R2, 0x1, P0 ;  /* 0x00009d000007ca11 */ /* 0x000fe400000f0c02 */
[C---:B------:R-:W-:Y:S03]  /*48a0*/  @!P4 LEA R2, P0, R3.reuse, c[0x0][0x288], 0x1 ;  /* 0x0000a2000302ca11 */ /* 0x040fe600078008ff */
[----:B------:R1:W2:Y:S01]  /*48b0*/  @!P4 LDG.E.128 R16, [R6.64] ;  /* 0x000000080610c981 */ /* 0x0002a2000c1e1d00 */
[----:B------:R-:W-:Y:S02]  /*48c0*/  @!P4 LEA.HI.X R3, R3, c[0x0][0x28c], R4, 0x1, P0 ;  /* 0x0000a3000303ca11 */ /* 0x000fe400000f0c04 */
[C---:B------:R-:W-:Y:S04]  /*48d0*/  @!P3 LEA R4, P0, R5.reuse, c[0x0][0x270], 0x1 ;  /* 0x00009c000504ba11 */ /* 0x040fe800078008ff */
[----:B------:R-:W-:Y:S01]  /*48e0*/  @!P3 LEA.HI.X R5, R5, c[0x0][0x274], R8, 0x1, P0 ;  /* 0x00009d000505ba11 */ /* 0x000fe200000f0c08 */
[----:B------:R3:W4:Y:S01]  /*48f0*/  @!P4 LDG.E.128 R56, [R2.64] ;  /* 0x000000080238c981 */ /* 0x000722000c1e1d00 */
[C---:B------:R-:W-:Y:S04]  /*4900*/  @!P3 LEA R8, P0, R9.reuse, c[0x0][0x288], 0x1 ;  /* 0x0000a2000908ba11 */ /* 0x040fe800078008ff */
[----:B------:R-:W-:Y:S02]  /*4910*/  @!P3 LEA.HI.X R9, R9, c[0x0][0x28c], R10, 0x1, P0 ;  /* 0x0000a3000909ba11 */ /* 0x000fe400000f0c0a */
[C---:B------:R-:W-:Y:S01]  /*4920*/  @!P2 LEA R10, P0, R11.reuse, c[0x0][0x270], 0x1 ;  /* 0x00009c000b0aaa11 */ /* 0x040fe200078008ff */
[----:B------:R3:W4:Y:S03]  /*4930*/  @!P3 LDG.E.128 R20, [R4.64] ;  /* 0x000000080414b981 */ /* 0x000726000c1e1d00 */
[----:B------:R-:W-:Y:S02]  /*4940*/  @!P2 LEA.HI.X R11, R11, c[0x0][0x274], R12, 0x1, P0 ;  /* 0x00009d000b0baa11 */ /* 0x000fe400000f0c0c */
[C---:B------:R-:W-:Y:S03]  /*4950*/  @!P2 LEA R12, P0, R13.reuse, c[0x0][0x288], 0x1 ;  /* 0x0000a2000d0caa11 */ /* 0x040fe600078008ff */
[----:B------:R2:W4:Y:S01]  /*4960*/  @!P3 LDG.E.128 R60, [R8.64] ;  /* 0x00000008083cb981 */ /* 0x000522000c1e1d00 */
[----:B------:R-:W-:Y:S01]  /*4970*/  @!P2 LEA.HI.X R13, R13, c[0x0][0x28c], R14, 0x1, P0 ;  /* 0x0000a3000d0daa11 */ /* 0x000fe200000f0c0e */
[----:B-1----:R-:W-:Y:S01]  /*4980*/  CS2R R6, SRZ ;  /* 0x0000000000067805 */ /* 0x002fe2000001ff00 */
[-C--:B------:R-:W-:Y:S04]  /*4990*/  ISETP.GE.AND P0, PT, R96, R75.reuse, PT ;  /* 0x0000004b6000720c */ /* 0x080fe80003f06270 */
[----:B------:R-:W-:Y:S01]  /*49a0*/  ISETP.GE.OR P0, PT, R32, c[0x0][0x27c], P0 ;  /* 0x00009f0020007a0c */ /* 0x000fe20000706670 */
[----:B------:R1:W4:Y:S08]  /*49b0*/  @!P2 LDG.E.128 R24, [R10.64] ;  /* 0x000000080a18a981 */ /* 0x000330000c1e1d00 */
[----:B------:R-:W4:Y:S01]  /*49c0*/  @!P2 LDG.E.128 R64, [R12.64] ;  /* 0x000000080c40a981 */ /* 0x000f22000c1e1d00 */
[----:B---3--:R-:W-:Y:S03]  /*49d0*/  CS2R R4, SRZ ;  /* 0x0000000000047805 */ /* 0x008fe6000001ff00 */
[----:B------:R-:W-:Y:S05]  /*49e0*/  @!P0 IADD3 R0, P1, R106, R36, RZ ;  /* 0x000000246a008210 */ /* 0x000fea0007f3e0ff */
[----:B------:R-:W-:Y:S01]  /*49f0*/  @!P0 IMAD.X R2, R41, 0x1, R122, P1 ;  /* 0x0000000129028824 */ /* 0x000fe200008e067a */
[C---:B------:R-:W-:Y:S01]  /*4a00*/  @!P0 LEA R14, P1, R0.reuse, c[0x0][0x270], 0x1 ;  /* 0x00009c00000e8a11 */ /* 0x040fe200078208ff */
[----:B------:R-:W-:Y:S03]  /*4a10*/  CS2R R40, SRZ ;  /* 0x0000000000287805 */ /* 0x000fe6000001ff00 */
[----:B------:R-:W-:Y:S02]  /*4a20*/  @!P0 LEA.HI.X R15, R0, c[0x0][0x274], R2, 0x1, P1 ;  /* 0x00009d00000f8a11 */ /* 0x000fe400008f0c02 */
[----:B------:R-:W-:Y:S03]  /*4a30*/  @!P0 IADD3 R0, P1, R104, R68, RZ ;  /* 0x0000004468008210 */ /* 0x000fe60007f3e0ff */
[----:B------:R3:W5:Y:S02]  /*4a40*/  @!P0 LDG.E.128 R4, [R14.64] ;  /* 0x000000080e048981 */ /* 0x000764000c1e1d00 */
[----:B------:R-:W-:Y:S01]  /*4a50*/  @!P0 IMAD.X R3, R42, 0x1, R119, P1 ;  /* 0x000000012a038824 */ /* 0x000fe200008e0677 */
[C---:B------:R-:W-:Y:S01]  /*4a60*/  @!P0 LEA R2, P1, R0.reuse, c[0x0][0x288], 0x1 ;  /* 0x0000a20000028a11 */ /* 0x040fe200078208ff */
[----:B------:R-:W-:Y:S03]  /*4a70*/  CS2R R42, SRZ ;  /* 0x00000000002a7805 */ /* 0x000fe6000001ff00 */
[----:B------:R-:W-:Y:S02]  /*4a80*/  @!P0 LEA.HI.X R3, R0, c[0x0][0x28c], R3, 0x1, P1 ;  /* 0x0000a30000038a11 */ /* 0x000fe400008f0c03 */
[----:B------:R-:W-:Y:S03]  /*4a90*/  ISETP.GE.OR P1, PT, R96, R75, P5 ;  /* 0x0000004b6000720c */ /* 0x000fe60002f26670 */
[----:B------:R1:W5:Y:S01]  /*4aa0*/  @!P0 LDG.E.128 R40, [R2.64] ;  /* 0x0000000802288981 */ /* 0x000362000c1e1d00 */
[----:B------:R-:W-:Y:S01]  /*4ab0*/  ISETP.GE.AND P0, PT, R32, c[0x0][0x27c], PT ;  /* 0x00009f0020007a0c */ /* 0x000fe20003f06270 */
[----:B--2---:R-:W-:Y:S02]  /*4ac0*/  IMAD.MOV.U32 R8, RZ, RZ, R18 ;  /* 0x000000ffff087224 */ /* 0x004fe400078e0012 */
[----:B-1----:R-:W-:Y:S02]  /*4ad0*/  IMAD.MOV.U32 R3, RZ, RZ, R19 ;  /* 0x000000ffff037224 */ /* 0x002fe400078e0013 */
[----:B------:R-:W-:Y:S02]  /*4ae0*/  IMAD.MOV.U32 R2, RZ, RZ, R16 ;  /* 0x000000ffff027224 */ /* 0x000fe400078e0010 */
[----:B------:R-:W-:Y:S01]  /*4af0*/  IMAD.MOV.U32 R0, RZ, RZ, R17 ;  /* 0x000000ffff007224 */ /* 0x000fe200078e0011 */
[----:B------:R-:W-:Y:S01]  /*4b00*/  PRMT R31, R3, 0x5410, R8 ;  /* 0x00005410031f7816 */ /* 0x000fe20000000008 */
[----:B----4-:R-:W-:Y:S02]  /*4b10*/  IMAD.MOV.U32 R8, RZ, RZ, R58 ;  /* 0x000000ffff087224 */ /* 0x010fe400078e003a */
[----:B------:R-:W-:Y:S01]  /*4b20*/  IMAD.MOV.U32 R3, RZ, RZ, R59 ;  /* 0x000000ffff037224 */ /* 0x000fe200078e003b */
[----:B------:R-:W-:Y:S01]  /*4b30*/  PRMT R11, R0, 0x5410, R2 ;  /* 0x00005410000b7816 */ /* 0x000fe20000000002 */
[----:B------:R-:W-:Y:S02]  /*4b40*/  IMAD.MOV.U32 R2, RZ, RZ, R56 ;  /* 0x000000ffff027224 */ /* 0x000fe400078e0038 */
        /* <DEDUP_REMOVED lines=25> */
[----:B------:R-:W-:Y:S04]  /*4ce0*/  PRMT R73, R3, 0x5410, R8 ;  /* 0x0000541003497816 */ /* 0x000fe80000000008 */
[----:B------:R-:W-:Y:S01]  /*4cf0*/  PRMT R72, R0, 0x5410, R2 ;  /* 0x0000541000487816 */ /* 0x000fe20000000002 */
[----:B------:R-:W-:-:S05]  /*4d00*/  @P1 BRA `(.L_x_83) ;  /* 0x0000076000001947 */ /* 0x000fca0003800000 */
[----:B---3--:R-:W-:Y:S01]  /*4d10*/  IADD3 R0, P1, R178, R84, RZ ;  /* 0x00000054b2007210 */ /* 0x008fe20007f3e0ff */
[----:B------:R-:W-:Y:S01]  /*4d20*/  LDS.128 R12, [R148+0x8100] ;  /* 0x00810000940c7984 */ /* 0x000fe20000000c00 */
[----:B-----5:R-:W-:Y:S01]  /*4d30*/  @!P0 SHF.R.U64 R38, R40, 0x10, R41 ;  /* 0x0000001028268819 */ /* 0x020fe20000001229 */
[----:B------:R-:W-:Y:S01]  /*4d40*/  IMAD.MOV.U32 R45, RZ, RZ, R43 ;  /* 0x000000ffff2d7224 */ /* 0x000fe200078e002b */
[----:B------:R-:W-:Y:S01]  /*4d50*/  MOV R9, R5 ;  /* 0x0000000500097202 */ /* 0x000fe20000000f00 */
[----:B------:R-:W-:Y:S01]  /*4d60*/  IMAD.X R2, R90, 0x1, R141, P1 ;  /* 0x000000015a027824 */ /* 0x000fe200008e068d */
[----:B------:R-:W-:Y:S01]  /*4d70*/  IADD3 R3, P2, P1, R92, R0, R115 ;  /* 0x000000005c037210 */ /* 0x000fe2000795e073 */
[----:B------:R-:W-:Y:S02]  /*4d80*/  IMAD.MOV.U32 R39, RZ, RZ, R40 ;  /* 0x000000ffff277224 */ /* 0x000fe400078e0028 */
[----:B------:R-:W1:Y:S01]  /*4d90*/  LDS.128 R52, [R152+0x8100] ;  /* 0x0081000098347984 */ /* 0x000e620000000c00 */
[----:B------:R-:W-:Y:S01]  /*4da0*/  IADD3.X R8, R95, R2, R121, P2, P1 ;  /* 0x000000025f087210 */ /* 0x000fe200017e2479 */
[----:B------:R-:W-:Y:S01]  /*4db0*/  IMAD.MOV.U32 R44, RZ, RZ, R41 ;  /* 0x000000ffff2c7224 */ /* 0x000fe200078e0029 */
[----:B------:R-:W-:Y:S01]  /*4dc0*/  ISETP.GE.AND P1, PT, R97, c[0x0][0x1d4], PT ;  /* 0x0000750061007a0c */ /* 0x000fe20003f26270 */
[----:B------:R-:W-:Y:S01]  /*4dd0*/  IMAD.MOV.U32 R10, RZ, RZ, R7 ;  /* 0x000000ffff0a7224 */ /* 0x000fe200078e0007 */
[----:B------:R-:W-:Y:S01]  /*4de0*/  @!P0 PRMT R39, R39, 0x5410, R38 ;  /* 0x0000541027278816 */ /* 0x000fe20000000026 */
[----:B------:R-:W-:Y:S01]  /*4df0*/  IMAD.MOV.U32 R40, RZ, RZ, R42 ;  /* 0x000000ffff287224 */ /* 0x000fe200078e002a */
[----:B------:R-:W-:Y:S02]  /*4e00*/  @!P0 SHF.R.U32.HI R41, RZ, 0x10, R41 ;  /* 0x00000010ff298819 */ /* 0x000fe40000011629 */
[----:B------:R-:W-:Y:S02]  /*4e10*/  @!P0 SHF.R.U64 R42, R42, 0x10, R43 ;  /* 0x000000102a2a8819 */ /* 0x000fe4000000122b */
[----:B------:R-:W-:Y:S02]  /*4e20*/  @!P0 PRMT R38, R44, 0x5410, R41 ;  /* 0x000054102c268816 */ /* 0x000fe40000000029 */
[----:B------:R-:W-:Y:S02]  /*4e30*/  @!P0 PRMT R46, R40, 0x5410, R42 ;  /* 0x00005410282e8816 */ /* 0x000fe4000000002a */
[----:B------:R-:W-:Y:S01]  /*4e40*/  @!P0 SHF.R.U32.HI R43, RZ, 0x10, R43 ;  /* 0x00000010ff2b8819 */ /* 0x000fe2000001162b */
[----:B------:R-:W-:Y:S01]  /*4e50*/  @!P0 IMAD.U32 R40, R38, 0x10000, RZ ;  /* 0x0001000026288824 */ /* 0x000fe200078e00ff */
[----:B------:R-:W-:Y:S02]  /*4e60*/  @!P1 IADD3 R0, P3, P2, R92, R0, R97 ;  /* 0x000000005c009210 */ /* 0x000fe40007a7e061 */
[----:B------:R-:W-:Y:S02]  /*4e70*/  @!P0 PRMT R50, R45, 0x5410, R43 ;  /* 0x000054102d328816 */ /* 0x000fe4000000002b */
[----:B------:R-:W-:Y:S02]  /*4e80*/  @!P1 IADD3.X R2, R95, R2, R120, P3, P2 ;  /* 0x000000025f029210 */ /* 0x000fe40001fe4478 */
[C---:B------:R-:W-:Y:S04]  /*4e90*/  LEA R80, P2, R3.reuse, c[0x0][0x1c8], 0x1 ;  /* 0x0000720003507a11 */ /* 0x040fe800078408ff */
[----:B------:R-:W-:Y:S01]  /*4ea0*/  LEA.HI.X R81, R3, c[0x0][0x1cc], R8, 0x1, P2 ;  /* 0x0000730003517a11 */ /* 0x000fe200010f0c08 */
[----:B------:R-:W-:Y:S01]  /*4eb0*/  IMAD.MOV.U32 R3, RZ, RZ, R4 ;  /* 0x000000ffff037224 */ /* 0x000fe200078e0004 */
[----:B------:R-:W-:Y:S02]  /*4ec0*/  @!P1 LEA R78, P2, R0, c[0x0][0x1c8], 0x1 ;  /* 0x00007200004e9a11 */ /* 0x000fe400078408ff */
[----:B------:R-:W-:Y:S02]  /*4ed0*/  @!P0 SHF.R.U64 R4, R4, 0x10, R5 ;  /* 0x0000001004048819 */ /* 0x000fe40000001205 */
[----:B------:R-:W-:Y:S02]  /*4ee0*/  @!P1 LEA.HI.X R79, R0, c[0x0][0x1cc], R2, 0x1, P2 ;  /* 0x00007300004f9a11 */ /* 0x000fe400010f0c02 */
[--C-:B------:R-:W-:Y:S02]  /*4ef0*/  @!P0 SHF.R.U32.HI R0, RZ, 0x10, R7.reuse ;  /* 0x00000010ff008819 */ /* 0x100fe40000011607 */
[----:B------:R-:W-:Y:S02]  /*4f00*/  @!P0 SHF.R.U64 R8, R6, 0x10, R7 ;  /* 0x0000001006088819 */ /* 0x000fe40000001207 */
[----:B------:R-:W-:Y:S01]  /*4f10*/  @!P0 PRMT R7, R3, 0x5410, R4 ;  /* 0x0000541003078816 */ /* 0x000fe20000000004 */
[----:B-1----:R-:W-:Y:S01]  /*4f20*/  @!P0 IMAD.U32 R41, R53, 0x10000, RZ ;  /* 0x0001000035298824 */ /* 0x002fe200078e00ff */
[----:B------:R-:W-:Y:S02]  /*4f30*/  @!P0 SHF.L.U32 R3, R13, 0x10, RZ ;  /* 0x000000100d038819 */ /* 0x000fe400000006ff */
[C---:B------:R-:W-:Y:S02]  /*4f40*/  @!P0 SHF.L.U32 R45, R54.reuse, 0x10, RZ ;  /* 0x00000010362d8819 */ /* 0x040fe400000006ff */
[----:B------:R-:W-:Y:S01]  /*4f50*/  @!P0 LOP3.LUT R47, R54, 0xffff0000, RZ, 0xc0, !PT ;  /* 0xffff0000362f8812 */ /* 0x000fe200078ec0ff */
[----:B------:R-:W-:Y:S01]  /*4f60*/  @!P0 FMUL.FTZ R43, R3, R40 ;  /* 0x00000028032b8220 */ /* 0x000fe20000410000 */
[C---:B------:R-:W-:Y:S02]  /*4f70*/  @!P0 SHF.L.U32 R49, R55.reuse, 0x10, RZ ;  /* 0x0000001037318819 */ /* 0x040fe400000006ff */
[----:B------:R-:W-:Y:S02]  /*4f80*/  @!P0 LOP3.LUT R51, R55, 0xffff0000, RZ, 0xc0, !PT ;  /* 0xffff000037338812 */ /* 0x000fe400078ec0ff */
[----:B------:R-:W-:Y:S01]  /*4f90*/  @!P0 PRMT R10, R10, 0x5410, R0 ;  /* 0x000054100a0a8816 */ /* 0x000fe20000000000 */
[----:B------:R-:W-:Y:S01]  /*4fa0*/  @!P0 IMAD.U32 R0, R12, 0x10000, RZ ;  /* 0x000100000c008824 */ /* 0x000fe200078e00ff */
[----:B------:R-:W-:Y:S02]  /*4fb0*/  @!P0 SHF.R.U32.HI R2, RZ, 0x10, R5 ;  /* 0x00000010ff028819 */ /* 0x000fe40000011605 */
[----:B------:R-:W-:Y:S01]  /*4fc0*/  @!P0 PRMT R8, R6, 0x5410, R8 ;  /* 0x0000541006088816 */ /* 0x000fe20000000008 */
[----:B------:R-:W-:Y:S01]  /*4fd0*/  @!P0 IMAD.U32 R6, R39, 0x10000, RZ ;  /* 0x0001000027068824 */ /* 0x000fe200078e00ff */
[----:B------:R-:W-:Y:S01]  /*4fe0*/  @!P0 PRMT R5, R9, 0x5410, R2 ;  /* 0x0000541009058816 */ /* 0x000fe20000000002 */
[C---:B------:R-:W-:Y:S01]  /*4ff0*/  @!P0 IMAD.U32 R2, R7.reuse, 0x10000, RZ ;  /* 0x0001000007028824 */ /* 0x040fe200078e00ff */
[----:B------:R-:W-:Y:S01]  /*5000*/  @!P0 SHF.L.U32 R9, R52, 0x10, RZ ;  /* 0x0000001034098819 */ /* 0x000fe200000006ff */
[C---:B------:R-:W-:Y:S01]  /*5010*/  @!P0 FMUL.FTZ R42, R0.reuse, R6 ;  /* 0x00000006002a8220 */ /* 0x040fe20000410000 */
[----:B------:R-:W-:Y:S01]  /*5020*/  @!P0 LOP3.LUT R7, R7, 0xffff0000, RZ, 0xc0, !PT ;  /* 0xffff000007078812 */ /* 0x000fe200078ec0ff */
[-C--:B------:R-:W-:Y:S02]  /*5030*/  @!P0 FMUL.FTZ R0, R0, R2.reuse ;  /* 0x0000000200008220 */ /* 0x080fe40000410000 */
[----:B------:R-:W-:Y:S01]  /*5040*/  @!P0 FFMA.FTZ R89, R9, R2, -R42 ;  /* 0x0000000209598223 */ /* 0x000fe2000001082a */
[----:B------:R-:W-:Y:S01]  /*5050*/  @!P0 LOP3.LUT R2, R13, 0xffff0000, RZ, 0xc0, !PT ;  /* 0xffff00000d028812 */ /* 0x000fe200078ec0ff */
[----:B------:R-:W-:Y:S01]  /*5060*/  @!P0 FFMA.FTZ R0, R6, R9, R0 ;  /* 0x0000000906008223 */ /* 0x000fe20000010000 */
[----:B------:R-:W-:Y:S01]  /*5070*/  @!P0 LOP3.LUT R6, R12, 0xffff0000, RZ, 0xc0, !PT ;  /* 0xffff00000c068812 */ /* 0x000fe200078ec0ff */
[C---:B------:R-:W-:Y:S01]  /*5080*/  @!P0 IMAD.U32 R4, R5.reuse, 0x10000, RZ ;  /* 0x0001000005048824 */ /* 0x040fe200078e00ff */
[----:B------:R-:W-:Y:S02]  /*5090*/  @!P0 LOP3.LUT R5, R5, 0xffff0000, RZ, 0xc0, !PT ;  /* 0xffff000005058812 */ /* 0x000fe400078ec0ff */
[----:B------:R-:W-:Y:S01]  /*50a0*/  @!P0 LOP3.LUT R42, R38, 0xffff0000, RZ, 0xc0, !PT ;  /* 0xffff0000262a8812 */ /* 0x000fe200078ec0ff */
[-C--:B------:R-:W-:Y:S01]  /*50b0*/  @!P0 FFMA.FTZ R88, R41, R4.reuse, -R43 ;  /* 0x0000000429588223 */ /* 0x080fe2000001082b */
[----:B------:R-:W-:Y:S01]  /*50c0*/  @!P0 LOP3.LUT R43, R53, 0xffff0000, RZ, 0xc0, !PT ;  /* 0xffff0000352b8812 */ /* 0x000fe200078ec0ff */
[----:B------:R-:W-:Y:S01]  /*50d0*/  @!P0 FMUL.FTZ R3, R3, R4 ;  /* 0x0000000403038220 */ /* 0x000fe20000410000 */
[----:B------:R-:W-:Y:S01]  /*50e0*/  @!P0 LOP3.LUT R38, R39, 0xffff0000, RZ, 0xc0, !PT ;  /* 0xffff000027268812 */ /* 0x000fe200078ec0ff */
[----:B------:R-:W-:Y:S01]  /*50f0*/  @!P0 FMUL.FTZ R9, R2, R42 ;  /* 0x0000002a02098220 */ /* 0x000fe20000410000 */
[----:B------:R-:W-:Y:S01]  /*5100*/  @!P0 LOP3.LUT R39, R52, 0xffff0000, RZ, 0xc0, !PT ;  /* 0xffff000034278812 */ /* 0x000fe200078ec0ff */
[----:B------:R-:W-:Y:S02]  /*5110*/  @!P0 FMUL.FTZ R4, R2, R5 ;  /* 0x0000000502048220 */ /* 0x000fe40000410000 */
[C---:B------:R-:W-:Y:S02]  /*5120*/  @!P0 FMUL.FTZ R44, R6.reuse, R38 ;  /* 0x00000026062c8220 */ /* 0x040fe40000410000 */
[-C--:B------:R-:W-:Y:S02]  /*5130*/  @!P0 FMUL.FTZ R2, R6, R7.reuse ;  /* 0x0000000706028220 */ /* 0x080fe40000410000 */
[----:B------:R-:W-:Y:S01]  /*5140*/  @!P0 FFMA.FTZ R86, R39, R7, -R44 ;  /* 0x0000000727568223 */ /* 0x000fe2000001082c */
[----:B------:R-:W-:Y:S01]  /*5150*/  @!P0 LOP3.LUT R7, R14, 0xffff0000, RZ, 0xc0, !PT ;  /* 0xffff00000e078812 */ /* 0x000fe200078ec0ff */
[C---:B------:R-:W-:Y:S01]  /*5160*/  @!P0 IMAD.U32 R44, R46.reuse, 0x10000, RZ ;  /* 0x000100002e2c8824 */ /* 0x040fe200078e00ff */
[----:B------:R-:W-:Y:S01]  /*5170*/  @!P0 LOP3.LUT R46, R46, 0xffff0000, RZ, 0xc0, !PT ;  /* 0xffff00002e2e8812 */ /* 0x000fe200078ec0ff */
[----:B------:R-:W-:Y:S02]  /*5180*/  @!P0 FFMA.FTZ R87, R43, R5, -R9 ;  /* 0x000000052b578223 */ /* 0x000fe40000010809 */
[----:B------:R-:W-:Y:S02]  /*5190*/  @!P0 IMAD.U32 R5, R14, 0x10000, RZ ;  /* 0x000100000e058824 */ /* 0x000fe400078e00ff */
[C---:B------:R-:W-:Y:S01]  /*51a0*/  @!P0 IMAD.U32 R6, R8.reuse, 0x10000, RZ ;  /* 0x0001000008068824 */ /* 0x040fe200078e00ff */
[----:B------:R-:W-:Y:S01]  /*51b0*/  @!P0 LOP3.LUT R8, R8, 0xffff0000, RZ, 0xc0, !PT ;  /* 0xffff000008088812 */ /* 0x000fe200078ec0ff */
[----:B------:R-:W-:Y:S02]  /*51c0*/  @!P0 FMUL.FTZ R9, R5, R44 ;  /* 0x0000002c05098220 */ /* 0x000fe40000410000 */
[----:B------:R-:W-:Y:S02]  /*51d0*/  @!P0 FMUL.FTZ R48, R7, R46 ;  /* 0x0000002e07308220 */ /* 0x000fe40000410000 */
[----:B------:R-:W-:Y:S01]  /*51e0*/  @!P0 FFMA.FTZ R83, R45, R6, -R9 ;  /* 0x000000062d538223 */ /* 0x000fe20000010809 */
[----:B------:R-:W-:Y:S01]  /*51f0*/  @!P0 LOP3.LUT R9, R15, 0xffff0000, RZ, 0xc0, !PT ;  /* 0xffff00000f098812 */ /* 0x000fe200078ec0ff */
[----:B------:R-:W-:Y:S02]  /*5200*/  @!P0 FFMA.FTZ R82, R47, R8, -R48 ;  /* 0x000000082f528223 */ /* 0x000fe40000010830 */
[C---:B------:R-:W-:Y:S01]  /*5210*/  @!P0 IMAD.U32 R48, R50.reuse, 0x10000, RZ ;  /* 0x0001000032308824 */ /* 0x040fe200078e00ff */
[----:B------:R-:W-:Y:S01]  /*5220*/  @!P0 LOP3.LUT R50, R50, 0xffff0000, RZ, 0xc0, !PT ;  /* 0xffff000032328812 */ /* 0x000fe200078ec0ff */
[----:B------:R-:W-:Y:S02]  /*5230*/  @!P0 FMUL.FTZ R5, R5, R6 ;  /* 0x0000000605058220 */ /* 0x000fe40000410000 */
[----:B------:R-:W-:Y:S02]  /*5240*/  @!P0 FMUL.FTZ R6, R7, R8 ;  /* 0x0000000807068220 */ /* 0x000fe40000410000 */
[----:B------:R-:W-:Y:S02]  /*5250*/  @!P0 IMAD.U32 R7, R15, 0x10000, RZ ;  /* 0x000100000f078824 */ /* 0x000fe400078e00ff */
[C---:B------:R-:W-:Y:S01]  /*5260*/  @!P0 IMAD.U32 R8, R10.reuse, 0x10000, RZ ;  /* 0x000100000a088824 */ /* 0x040fe200078e00ff */
[----:B------:R-:W-:Y:S01]  /*5270*/  @!P0 LOP3.LUT R10, R10, 0xffff0000, RZ, 0xc0, !PT ;  /* 0xffff00000a0a8812 */ /* 0x000fe200078ec0ff */
[----:B------:R-:W-:Y:S01]  /*5280*/  @!P0 FFMA.FTZ R2, R38, R39, R2 ;  /* 0x0000002726028223 */ /* 0x000fe20000010002 */
[----:B------:R-:W-:Y:S01]  /*5290*/  @!P0 F2FP.BF16.PACK_AB R38, R82, R83 ;  /* 0x000000535226823e */ /* 0x000fe200000010ff */
[----:B------:R-:W-:Y:S02]  /*52a0*/  @!P0 FMUL.FTZ R76, R7, R48 ;  /* 0x00000030074c8220 */ /* 0x000fe40000410000 */
[----:B------:R-:W-:Y:S01]  /*52b0*/  @!P0 FMUL.FTZ R77, R9, R50 ;  /* 0x00000032094d8220 */ /* 0x000fe20000410000 */
[----:B------:R-:W-:Y:S01]  /*52c0*/  @!P0 F2FP.BF16.PACK_AB R0, R2, R0 ;  /* 0x000000000200823e */ /* 0x000fe200000010ff */
[----:B------:R-:W-:Y:S02]  /*52d0*/  @!P0 FFMA.FTZ R3, R40, R41, R3 ;  /* 0x0000002928038223 */ /* 0x000fe40000010003 */
[----:B------:R-:W-:Y:S02]  /*52e0*/  @!P0 FFMA.FTZ R4, R42, R43, R4 ;  /* 0x0000002b2a048223 */ /* 0x000fe40000010004 */
[----:B------:R-:W-:Y:S02]  /*52f0*/  @!P0 FFMA.FTZ R76, R49, R8, -R76 ;  /* 0x00000008314c8223 */ /* 0x000fe4000001084c */
[----:B------:R-:W-:Y:S01]  /*5300*/  @!P0 FFMA.FTZ R77, R51, R10, -R77 ;  /* 0x0000000a334d8223 */ /* 0x000fe2000001084d */
[----:B------:R-:W-:Y:S01]  /*5310*/  @!P0 F2FP.BF16.PACK_AB R3, R4, R3 ;  /* 0x000000030403823e */ /* 0x000fe200000010ff */
[----:B------:R-:W-:Y:S02]  /*5320*/  @!P0 FMUL.FTZ R7, R7, R8 ;  /* 0x0000000807078220 */ /* 0x000fe40000410000 */
[----:B------:R-:W-:Y:S01]  /*5330*/  @!P0 FFMA.FTZ R5, R44, R45, R5 ;  /* 0x0000002d2c058223 */ /* 0x000fe20000010005 */
[----:B------:R-:W-:Y:S01]  /*5340*/  @!P0 F2FP.BF16.PACK_AB R39, R77, R76 ;  /* 0x0000004c4d27823e */ /* 0x000fe200000010ff */
[----:B------:R-:W-:Y:S01]  /*5350*/  @!P0 FMUL.FTZ R8, R9, R10 ;  /* 0x0000000a09088220 */ /* 0x000fe20000410000 */
[----:B------:R-:W-:Y:S01]  /*5360*/  @!P0 F2FP.BF16.PACK_AB R10, R87, R88 ;  /* 0x00000058570a823e */ /* 0x000fe200000010ff */
[----:B------:R-:W-:Y:S01]  /*5370*/  @!P0 FFMA.FTZ R6, R46, R47, R6 ;  /* 0x0000002f2e068223 */ /* 0x000fe20000010006 */
[----:B------:R-:W-:Y:S01]  /*5380*/  @!P0 F2FP.BF16.PACK_AB R9, R86, R89 ;  /* 0x000000595609823e */ /* 0x000fe200000010ff */
[----:B------:R-:W-:Y:S01]  /*5390*/  @!P0 FFMA.FTZ R7, R48, R49, R7 ;  /* 0x0000003130078223 */ /* 0x000fe20000010007 */
[----:B------:R-:W-:Y:S01]  /*53a0*/  @!P0 MOV R55, R39 ;  /* 0x0000002700378202 */ /* 0x000fe20000000f00 */
[----:B------:R-:W-:Y:S01]  /*53b0*/  @!P0 FFMA.FTZ R8, R50, R51, R8 ;  /* 0x0000003332088223 */ /* 0x000fe20000010008 */
[----:B------:R-:W-:Y:S01]  /*53c0*/  @!P0 MOV R52, R9 ;  /* 0x0000000900348202 */ /* 0x000fe20000000f00 */
[----:B------:R-:W-:Y:S01]  /*53d0*/  @!P0 IMAD.MOV.U32 R53, RZ, RZ, R10 ;  /* 0x000000ffff358224 */ /* 0x000fe200078e000a */
[----:B------:R-:W-:Y:S01]  /*53e0*/  @!P0 F2FP.BF16.PACK_AB R5, R6, R5 ;  /* 0x000000050605823e */ /* 0x000fe200000010ff */
[----:B------:R-:W-:Y:S01]  /*53f0*/  @!P0 IMAD.MOV.U32 R54, RZ, RZ, R38 ;  /* 0x000000ffff368224 */ /* 0x000fe200078e0026 */
[----:B------:R-:W-:Y:S01]  /*5400*/  @!P0 F2FP.BF16.PACK_AB R7, R8, R7 ;  /* 0x000000070807823e */ /* 0x000fe200000010ff */
[----:B------:R-:W-:Y:S01]  /*5410*/  @!P0 IMAD.MOV.U32 R12, RZ, RZ, R0 ;  /* 0x000000ffff0c8224 */ /* 0x000fe200078e0000 */
[----:B------:R-:W-:Y:S01]  /*5420*/  @!P0 MOV R14, R5 ;  /* 0x00000005000e8202 */ /* 0x000fe20000000f00 */
[----:B------:R-:W-:Y:S01]  /*5430*/  @!P0 IMAD.MOV.U32 R13, RZ, RZ, R3 ;  /* 0x000000ffff0d8224 */ /* 0x000fe200078e0003 */
[----:B------:R1:W-:Y:S01]  /*5440*/  STG.E.128 [R80.64], R52 ;  /* 0x0000003450007986 */ /* 0x0003e2000c101d08 */
[----:B------:R-:W-:Y:S07]  /*5450*/  @!P0 IMAD.MOV.U32 R15, RZ, RZ, R7 ;  /* 0x000000ffff0f8224 */ /* 0x000fee00078e0007 */
[----:B------:R1:W-:Y:S02]  /*5460*/  @!P1 STG.E.128 [R78.64], R12 ;  /* 0x0000000c4e009986 */ /* 0x0003e4000c101d08 */
.L_x_83:
[----:B---3--:R-:W-:Y:S05]  /*5470*/  BSYNC B0 ;  /* 0x0000000000007941 */ /* 0x008fea0003800000 */
.L_x_82:
[----:B------:R-:W-:Y:S01]  /*5480*/  ISETP.GE.OR P1, PT, R168, R75, P5 ;  /* 0x0000004ba800720c */ /* 0x000fe20002f26670 */
[----:B------:R-:W-:Y:S01]  /*5490*/  @!UPT UIADD3 URZ, URZ, URZ, URZ ;  /* 0x0000003f3f3ff290 */ /* 0x000fe2000fffe03f */
[----:B------:R-:W-:Y:S11]  /*54a0*/  BSSY B0, `(.L_x_84) ;  /* 0x0000071000007945 */ /* 0x000ff60003800000 */
[----:B------:R-:W-:-:S05]  /*54b0*/  @P1 BRA `(.L_x_85) ;  /* 0x000006f000001947 */ /* 0x000fca0003800000 */
[----:B------:R-:W-:Y:S01]  /*54c0*/  IADD3 R0, P1, R188, R84, RZ ;  /* 0x00000054bc007210 */ /* 0x000fe20007f3e0ff */
[----:B-1----:R-:W1:Y:S01]  /*54d0*/  LDS.128 R12, [R146+0x8100] ;  /* 0x00810000920c7984 */ /* 0x002e620000000c00 */
[--C-:B-----5:R-:W-:Y:S02]  /*54e0*/  @!P0 SHF.R.U64 R5, R56, 0x10, R57.reuse ;  /* 0x0000001038058819 */ /* 0x120fe40000001239 */
[----:B------:R-:W-:Y:S01]  /*54f0*/  @!P0 SHF.R.U32.HI R6, RZ, 0x10, R57 ;  /* 0x00000010ff068819 */ /* 0x000fe20000011639 */
[----:B------:R-:W-:Y:S01]  /*5500*/  IMAD.X R2, R90, 0x1, R158, P1 ;  /* 0x000000015a027824 */ /* 0x000fe200008e069e */
[----:B------:R-:W-:Y:S02]  /*5510*/  IADD3 R3, P2, P1, R92, R0, R115 ;  /* 0x000000005c037210 */ /* 0x000fe4000795e073 */
[----:B------:R-:W-:Y:S01]  /*5520*/  @!P0 SHF.R.U64 R8, R58, 0x10, R59 ;  /* 0x000000103a088819 */ /* 0x000fe2000000123b */
[----:B------:R-:W2:Y:S01]  /*5530*/  LDS.128 R48, [R151+0x8100] ;  /* 0x0081000097307984 */ /* 0x000ea20000000c00 */
[----:B------:R-:W-:Y:S02]  /*5540*/  IADD3.X R4, R95, R2, R121, P2, P1 ;  /* 0x000000025f047210 */ /* 0x000fe400017e2479 */
[----:B------:R-:W-:Y:S02]  /*5550*/  ISETP.GE.AND P1, PT, R97, c[0x0][0x1d4], PT ;  /* 0x0000750061007a0c */ /* 0x000fe40003f26270 */
[C---:B------:R-:W-:Y:S02]  /*5560*/  @!P0 PRMT R40, R69.reuse, 0x5432, R8 ;  /* 0x0000543245288816 */ /* 0x040fe40000000008 */
[----:B------:R-:W-:Y:S04]  /*5570*/  @!P0 SHF.R.U32.HI R9, RZ, 0x10, R59 ;  /* 0x00000010ff098819 */ /* 0x000fe8000001163b */
[----:B------:R-:W-:Y:S04]  /*5580*/  @!P0 PRMT R38, R69, 0x5410, R9 ;  /* 0x0000541045268816 */ /* 0x000fe80000000009 */
[C---:B------:R-:W-:Y:S01]  /*5590*/  @!P0 LOP3.LUT R44, R38.reuse, 0xffff0000, RZ, 0xc0, !PT ;  /* 0xffff0000262c8812 */ /* 0x040fe200078ec0ff */
[----:B------:R-:W-:Y:S01]  /*55a0*/  @!P0 IMAD.U32 R42, R38, 0x10000, RZ ;  /* 0x00010000262a8824 */ /* 0x000fe200078e00ff */
[----:B------:R-:W-:Y:S04]  /*55b0*/  @!P1 IADD3 R0, P3, P2, R92, R0, R97 ;  /* 0x000000005c009210 */ /* 0x000fe80007a7e061 */
[----:B------:R-:W-:Y:S02]  /*55c0*/  @!P1 IADD3.X R2, R95, R2, R120, P3, P2 ;  /* 0x000000025f029210 */ /* 0x000fe40001fe4478 */
[C---:B------:R-:W-:Y:S04]  /*55d0*/  LEA R76, P2, R3.reuse, c[0x0][0x1c8], 0x1 ;  /* 0x00007200034c7a11 */ /* 0x040fe800078408ff */
[----:B------:R-:W-:Y:S02]  /*55e0*/  LEA.HI.X R77, R3, c[0x0][0x1cc], R4, 0x1, P2 ;  /* 0x00007300034d7a11 */ /* 0x000fe400010f0c04 */
[----:B------:R-:W-:Y:S02]  /*55f0*/  @!P1 LEA R54, P2, R0, c[0x0][0x1c8], 0x1 ;  /* 0x0000720000369a11 */ /* 0x000fe400078408ff */
[----:B------:R-:W-:Y:S02]  /*5600*/  @!P0 SHF.R.U64 R3, R18, 0x10, R19 ;  /* 0x0000001012038819 */ /* 0x000fe40000001213 */
[----:B------:R-:W-:Y:S02]  /*5610*/  @!P1 LEA.HI.X R55, R0, c[0x0][0x1cc], R2, 0x1, P2 ;  /* 0x0000730000379a11 */ /* 0x000fe400010f0c02 */
[----:B------:R-:W-:Y:S02]  /*5620*/  @!P0 SHF.R.U64 R0, R16, 0x10, R17 ;  /* 0x0000001010008819 */ /* 0x000fe40000001211 */
[----:B------:R-:W-:Y:S02]  /*5630*/  @!P0 PRMT R16, R68, 0x5410, R5 ;  /* 0x0000541044108816 */ /* 0x000fe40000000005 */
[----:B------:R-:W-:Y:S01]  /*5640*/  @!P0 PRMT R7, R11, 0x5432, R0 ;  /* 0x000054320b078816 */ /* 0x000fe20000000000 */
[----:B-1----:R-:W-:Y:S01]  /*5650*/  @!P0 IMAD.U32 R0, R12, 0x10000, RZ ;  /* 0x000100000c008824 */ /* 0x002fe200078e00ff */
[----:B--2---:R-:W-:Y:S01]  /*5660*/  @!P0 LOP3.LUT R45, R51, 0xffff0000, RZ, 0xc0, !PT ;  /* 0xffff0000332d8812 */ /* 0x004fe200078ec0ff */
[----:B------:R-:W-:Y:S01]  /*5670*/  @!P0 IMAD.U32 R8, R48, 0x10000, RZ ;  /* 0x0001000030088824 */ /* 0x000fe200078e00ff */
[----:B------:R-:W-:Y:S01]  /*5680*/  @!P0 LOP3.LUT R41, R50, 0xffff0000, RZ, 0xc0, !PT ;  /* 0xffff000032298812 */ /* 0x000fe200078ec0ff */
[----:B------:R-:W-:Y:S01]  /*5690*/  @!P0 IMAD.U32 R18, R49, 0x10000, RZ ;  /* 0x0001000031128824 */ /* 0x000fe200078e00ff */
[----:B------:R-:W-:Y:S01]  /*56a0*/  @!P0 PRMT R10, R31, 0x5432, R3 ;  /* 0x000054321f0a8816 */ /* 0x000fe20000000003 */
[----:B------:R-:W-:Y:S01]  /*56b0*/  @!P0 IMAD.U32 R43, R51, 0x10000, RZ ;  /* 0x00010000332b8824 */ /* 0x000fe200078e00ff */
[----:B------:R-:W-:Y:S02]  /*56c0*/  @!P0 SHF.L.U32 R3, R13, 0x10, RZ ;  /* 0x000000100d038819 */ /* 0x000fe400000006ff */
[----:B------:R-:W-:Y:S02]  /*56d0*/  @!P0 SHF.R.U32.HI R2, RZ, 0x10, R17 ;  /* 0x00000010ff028819 */ /* 0x000fe40000011611 */
[----:B------:R-:W-:Y:S02]  /*56e0*/  @!P0 SHF.R.U32.HI R4, RZ, 0x10, R19 ;  /* 0x00000010ff048819 */ /* 0x000fe40000011613 */
[----:B------:R-:W-:Y:S01]  /*56f0*/  @!P0 PRMT R19, R68, 0x5432, R6 ;  /* 0x0000543244138816 */ /* 0x000fe20000000006 */
[----:B------:R-:W-:Y:S01]  /*5700*/  @!P0 IMAD.U32 R6, R16, 0x10000, RZ ;  /* 0x0001000010068824 */ /* 0x000fe200078e00ff */
[----:B------:R-:W-:Y:S01]  /*5710*/  @!P0 PRMT R5, R11, 0x5410, R2 ;  /* 0x000054100b058816 */ /* 0x000fe20000000002 */
[C---:B------:R-:W-:Y:S01]  /*5720*/  @!P0 IMAD.U32 R2, R7.reuse, 0x10000, RZ ;  /* 0x0001000007028824 */ /* 0x040fe200078e00ff */
[----:B------:R-:W-:Y:S01]  /*5730*/  @!P0 LOP3.LUT R7, R7, 0xffff0000, RZ, 0xc0, !PT ;  /* 0xffff000007078812 */ /* 0x000fe200078ec0ff */
[C---:B------:R-:W-:Y:S01]  /*5740*/  @!P0 FMUL.FTZ R11, R0.reuse, R6 ;  /* 0x00000006000b8220 */ /* 0x040fe20000410000 */
[----:B------:R-:W-:Y:S01]  /*5750*/  @!P0 PRMT R9, R31, 0x5410, R4 ;  /* 0x000054101f098816 */ /* 0x000fe20000000004 */
[-C--:B------:R-:W-:Y:S02]  /*5760*/  @!P0 FMUL.FTZ R0, R0, R2.reuse ;  /* 0x0000000200008220 */ /* 0x080fe40000410000 */
[C---:B------:R-:W-:Y:S01]  /*5770*/  @!P0 IMAD.U32 R17, R19.reuse, 0x10000, RZ ;  /* 0x0001000013118824 */ /* 0x040fe200078e00ff */
[----:B------:R-:W-:Y:S01]  /*5780*/  @!P0 LOP3.LUT R19, R19, 0xffff0000, RZ, 0xc0, !PT ;  /* 0xffff000013138812 */ /* 0x000fe200078ec0ff */
[----:B------:R-:W-:Y:S01]  /*5790*/  @!P0 FFMA.FTZ R59, R8, R2, -R11 ;  /* 0x00000002083b8223 */ /* 0x000fe2000001080b */
[----:B------:R-:W-:Y:S01]  /*57a0*/  @!P0 LOP3.LUT R2, R13, 0xffff0000, RZ, 0xc0, !PT ;  /* 0xffff00000d028812 */ /* 0x000fe200078ec0ff */
[----:B------:R-:W-:Y:S01]  /*57b0*/  @!P0 FFMA.FTZ R0, R6, R8, R0 ;  /* 0x0000000806008223 */ /* 0x000fe20000010000 */
[----:B------:R-:W-:Y:S01]  /*57c0*/  @!P0 LOP3.LUT R6, R12, 0xffff0000, RZ, 0xc0, !PT ;  /* 0xffff00000c068812 */ /* 0x000fe200078ec0ff */
[----:B------:R-:W-:Y:S01]  /*57d0*/  @!P0 IMAD.U32 R4, R5, 0x10000, RZ ;  /* 0x0001000005048824 */ /* 0x000fe200078e00ff */
[----:B------:R-:W-:Y:S01]  /*57e0*/  @!P0 LOP3.LUT R11, R16, 0xffff0000, RZ, 0xc0, !PT ;  /* 0xffff0000100b8812 */ /* 0x000fe200078ec0ff */
[C---:B------:R-:W-:Y:S01]  /*57f0*/  @!P0 FMUL.FTZ R31, R3.reuse, R17 ;  /* 0x00000011031f8220 */ /* 0x040fe20000410000 */
[----:B------:R-:W-:Y:S01]  /*5800*/  @!P0 LOP3.LUT R16, R48, 0xffff0000, RZ, 0xc0, !PT ;  /* 0xffff000030108812 */ /* 0x000fe200078ec0ff */
[-C--:B------:R-:W-:Y:S01]  /*5810*/  @!P0 FMUL.FTZ R3, R3, R4.reuse ;  /* 0x0000000403038220 */ /* 0x080fe20000410000 */
[----:B------:R-:W-:Y:S01]  /*5820*/  @!P0 LOP3.LUT R5, R5, 0xffff0000, RZ, 0xc0, !PT ;  /* 0xffff000005058812 */ /* 0x000fe200078ec0ff */
[----:B------:R-:W-:Y:S02]  /*5830*/  @!P0 FMUL.FTZ R39, R6, R11 ;  /* 0x0000000b06278220 */ /* 0x000fe40000410000 */
[----:B------:R-:W-:Y:S01]  /*5840*/  @!P0 FFMA.FTZ R58, R18, R4, -R31 ;  /* 0x00000004123a8223 */ /* 0x000fe2000001081f */
[----:B------:R-:W-:Y:S01]  /*5850*/  @!P0 LOP3.LUT R31, R49, 0xffff0000, RZ, 0xc0, !PT ;  /* 0xffff0000311f8812 */ /* 0x000fe200078ec0ff */
[C---:B------:R-:W-:Y:S02]  /*5860*/  @!P0 FMUL.FTZ R8, R2.reuse, R19 ;  /* 0x0000001302088220 */ /* 0x040fe40000410000 */
[----:B------:R-:W-:Y:S02]  /*5870*/  @!P0 FMUL.FTZ R4, R2, R5 ;  /* 0x0000000502048220 */ /* 0x000fe40000410000 */
[-C--:B------:R-:W-:Y:S01]  /*5880*/  @!P0 FMUL.FTZ R2, R6, R7.reuse ;  /* 0x0000000706028220 */ /* 0x080fe20000410000 */
[C---:B------:R-:W-:Y:S01]  /*5890*/  @!P0 LOP3.LUT R6, R15.reuse, 0xffff0000, RZ, 0xc0, !PT ;  /* 0xffff00000f068812 */ /* 0x040fe200078ec0ff */
[----:B------:R-:W-:Y:S01]  /*58a0*/  @!P0 FFMA.FTZ R56, R16, R7, -R39 ;  /* 0x0000000710388223 */ /* 0x000fe20000010827 */
[----:B------:R-:W-:Y:S01]  /*58b0*/  @!P0 SHF.L.U32 R7, R15, 0x10, RZ ;  /* 0x000000100f078819 */ /* 0x000fe200000006ff */
[----:B------:R-:W-:Y:S02]  /*58c0*/  @!P0 FFMA.FTZ R57, R31, R5, -R8 ;  /* 0x000000051f398223 */ /* 0x000fe40000010808 */
[C---:B------:R-:W-:Y:S01]  /*58d0*/  @!P0 IMAD.U32 R5, R9.reuse, 0x10000, RZ ;  /* 0x0001000009058824 */ /* 0x040fe200078e00ff */
[----:B------:R-:W-:Y:S01]  /*58e0*/  @!P0 LOP3.LUT R9, R9, 0xffff0000, RZ, 0xc0, !PT ;  /* 0xffff000009098812 */ /* 0x000fe200078ec0ff */
[C---:B------:R-:W-:Y:S02]  /*58f0*/  @!P0 FMUL.FTZ R8, R7.reuse, R42 ;  /* 0x0000002a07088220 */ /* 0x040fe40000410000 */
[----:B------:R-:W-:Y:S02]  /*5900*/  @!P0 FMUL.FTZ R38, R6, R44 ;  /* 0x0000002c06268220 */ /* 0x000fe40000410000 */
[-C--:B------:R-:W-:Y:S02]  /*5910*/  @!P0 FMUL.FTZ R7, R7, R5.reuse ;  /* 0x0000000507078220 */ /* 0x080fe40000410000 */
[----:B------:R-:W-:Y:S01]  /*5920*/  @!P0 FFMA.FTZ R53, R43, R5, -R8 ;  /* 0x000000052b358223 */ /* 0x000fe20000010808 */
[----:B------:R-:W-:Y:S01]  /*5930*/  @!P0 SHF.L.U32 R5, R14, 0x10, RZ ;  /* 0x000000100e058819 */ /* 0x000fe200000006ff */
[-C--:B------:R-:W-:Y:S02]  /*5940*/  @!P0 FMUL.FTZ R8, R6, R9.reuse ;  /* 0x0000000906088220 */ /* 0x080fe40000410000 */
[----:B------:R-:W-:Y:S01]  /*5950*/  @!P0 FFMA.FTZ R52, R45, R9, -R38 ;  /* 0x000000092d348223 */ /* 0x000fe20000010826 */
[----:B------:R-:W-:Y:S01]  /*5960*/  @!P0 LOP3.LUT R9, R14, 0xffff0000, RZ, 0xc0, !PT ;  /* 0xffff00000e098812 */ /* 0x000fe200078ec0ff */
[C---:B------:R-:W-:Y:S01]  /*5970*/  @!P0 IMAD.U32 R38, R40.reuse, 0x10000, RZ ;  /* 0x0001000028268824 */ /* 0x040fe200078e00ff */
[----:B------:R-:W-:Y:S01]  /*5980*/  @!P0 LOP3.LUT R40, R40, 0xffff0000, RZ, 0xc0, !PT ;  /* 0xffff000028288812 */ /* 0x000fe200078ec0ff */
[C---:B------:R-:W-:Y:S01]  /*5990*/  @!P0 IMAD.U32 R6, R10.reuse, 0x10000, RZ ;  /* 0x000100000a068824 */ /* 0x040fe200078e00ff */
[----:B------:R-:W-:Y:S01]  /*59a0*/  @!P0 LOP3.LUT R10, R10, 0xffff0000, RZ, 0xc0, !PT ;  /* 0xffff00000a0a8812 */ /* 0x000fe200078ec0ff */
[----:B------:R-:W-:Y:S02]  /*59b0*/  @!P0 IMAD.U32 R39, R50, 0x10000, RZ ;  /* 0x0001000032278824 */ /* 0x000fe400078e00ff */
[----:B------:R-:W-:Y:S02]  /*59c0*/  @!P0 FMUL.FTZ R46, R5, R38 ;  /* 0x00000026052e8220 */ /* 0x000fe40000410000 */
[----:B------:R-:W-:Y:S02]  /*59d0*/  @!P0 FMUL.FTZ R47, R9, R40 ;  /* 0x00000028092f8220 */ /* 0x000fe40000410000 */
[----:B------:R-:W-:Y:S01]  /*59e0*/  @!P0 FFMA.FTZ R2, R11, R16, R2 ;  /* 0x000000100b028223 */ /* 0x000fe20000010002 */
[----:B------:R-:W-:Y:S01]  /*59f0*/  @!P0 F2FP.BF16.PACK_AB R16, R52, R53 ;  /* 0x000000353410823e */ /* 0x000fe200000010ff */
[----:B------:R-:W-:Y:S02]  /*5a00*/  @!P0 FMUL.FTZ R5, R5, R6 ;  /* 0x0000000605058220 */ /* 0x000fe40000410000 */
[----:B------:R-:W-:Y:S01]  /*5a10*/  @!P0 FFMA.FTZ R3, R17, R18, R3 ;  /* 0x0000001211038223 */ /* 0x000fe20000010003 */
[----:B------:R-:W-:Y:S01]  /*5a20*/  @!P0 F2FP.BF16.PACK_AB R0, R2, R0 ;  /* 0x000000000200823e */ /* 0x000fe200000010ff */
[----:B------:R-:W-:Y:S02]  /*5a30*/  @!P0 FFMA.FTZ R46, R39, R6, -R46 ;  /* 0x00000006272e8223 */ /* 0x000fe4000001082e */
[-C--:B------:R-:W-:Y:S01]  /*5a40*/  @!P0 FMUL.FTZ R6, R9, R10.reuse ;  /* 0x0000000a09068220 */ /* 0x080fe20000410000 */
[----:B------:R-:W-:Y:S01]  /*5a50*/  @!P0 F2FP.BF16.PACK_AB R9, R56, R59 ;  /* 0x0000003b3809823e */ /* 0x000fe200000010ff */
[----:B------:R-:W-:Y:S01]  /*5a60*/  @!P0 FFMA.FTZ R47, R41, R10, -R47 ;  /* 0x0000000a292f8223 */ /* 0x000fe2000001082f */
[----:B------:R-:W-:Y:S01]  /*5a70*/  @!P0 F2FP.BF16.PACK_AB R10, R57, R58 ;  /* 0x0000003a390a823e */ /* 0x000fe200000010ff */
[----:B------:R-:W-:Y:S02]  /*5a80*/  @!P0 FFMA.FTZ R4, R19, R31, R4 ;  /* 0x0000001f13048223 */ /* 0x000fe40000010004 */
[----:B------:R-:W-:Y:S01]  /*5a90*/  @!P0 FFMA.FTZ R5, R38, R39, R5 ;  /* 0x0000002726058223 */ /* 0x000fe20000010005 */
[----:B------:R-:W-:Y:S01]  /*5aa0*/  @!P0 MOV R49, R10 ;  /* 0x0000000a00318202 */ /* 0x000fe20000000f00 */
[----:B------:R-:W-:Y:S01]  /*5ab0*/  @!P0 FFMA.FTZ R6, R40, R41, R6 ;  /* 0x0000002928068223 */ /* 0x000fe20000010006 */
[----:B------:R-:W-:Y:S01]  /*5ac0*/  @!P0 F2FP.BF16.PACK_AB R11, R47, R46 ;  /* 0x0000002e2f0b823e */ /* 0x000fe200000010ff */
[----:B------:R-:W-:Y:S01]  /*5ad0*/  @!P0 FFMA.FTZ R7, R42, R43, R7 ;  /* 0x0000002b2a078223 */ /* 0x000fe20000010007 */
[----:B------:R-:W-:Y:S01]  /*5ae0*/  @!P0 F2FP.BF16.PACK_AB R3, R4, R3 ;  /* 0x000000030403823e */ /* 0x000fe200000010ff */
[----:B------:R-:W-:Y:S01]  /*5af0*/  @!P0 FFMA.FTZ R8, R44, R45, R8 ;  /* 0x0000002d2c088223 */ /* 0x000fe20000010008 */
[----:B------:R-:W-:Y:S01]  /*5b00*/  @!P0 F2FP.BF16.PACK_AB R5, R6, R5 ;  /* 0x000000050605823e */ /* 0x000fe200000010ff */
[----:B------:R-:W-:Y:S01]  /*5b10*/  @!P0 IMAD.MOV.U32 R48, RZ, RZ, R9 ;  /* 0x000000ffff308224 */ /* 0x000fe200078e0009 */
[----:B------:R-:W-:Y:S01]  /*5b20*/  @!P0 MOV R13, R3 ;  /* 0x00000003000d8202 */ /* 0x000fe20000000f00 */
[----:B------:R-:W-:Y:S01]  /*5b30*/  @!P0 IMAD.MOV.U32 R50, RZ, RZ, R11 ;  /* 0x000000ffff328224 */ /* 0x000fe200078e000b */
[----:B------:R-:W-:Y:S01]  /*5b40*/  @!P0 F2FP.BF16.PACK_AB R7, R8, R7 ;  /* 0x000000070807823e */ /* 0x000fe200000010ff */
[----:B------:R-:W-:Y:S02]  /*5b50*/  @!P0 IMAD.MOV.U32 R51, RZ, RZ, R16 ;  /* 0x000000ffff338224 */ /* 0x000fe400078e0010 */
[----:B------:R-:W-:Y:S02]  /*5b60*/  @!P0 IMAD.MOV.U32 R12, RZ, RZ, R0 ;  /* 0x000000ffff0c8224 */ /* 0x000fe400078e0000 */
[----:B------:R-:W-:Y:S01]  /*5b70*/  @!P0 IMAD.MOV.U32 R14, RZ, RZ, R5 ;  /* 0x000000ffff0e8224 */ /* 0x000fe200078e0005 */
[----:B------:R1:W-:Y:S01]  /*5b80*/  STG.E.128 [R76.64], R48 ;  /* 0x000000304c007986 */ /* 0x0003e2000c101d08 */
[----:B------:R-:W-:Y:S07]  /*5b90*/  @!P0 IMAD.MOV.U32 R15, RZ, RZ, R7 ;  /* 0x000000ffff0f8224 */ /* 0x000fee00078e0007 */
[----:B------:R1:W-:Y:S02]  /*5ba0*/  @!P1 STG.E.128 [R54.64], R12 ;  /* 0x0000000c36009986 */ /* 0x0003e4000c101d08 */
.L_x_85:
[----:B------:R-:W-:Y:S05]  /*5bb0*/  BSYNC B0 ;  /* 0x0000000000007941 */ /* 0x000fea0003800000 */
.L_x_84:
        /* <DEDUP_REMOVED lines=10> */
[C---:B------:R-:W-:Y:S01]  /*5c60*/  @!P0 PRMT R16, R70.reuse, 0x5410, R5 ;  /* 0x0000541046108816 */ /* 0x040fe20000000005 */
[----:B------:R-:W2:Y:S01]  /*5c70*/  LDS.128 R40, [R150+0x8100] ;  /* 0x0081000096287984 */ /* 0x000ea20000000c00 */
[----:B------:R-:W-:Y:S02]  /*5c80*/  IADD3.X R4, R95, R2, R121, P2, P1 ;  /* 0x000000025f047210 */ /* 0x000fe400017e2479 */
[----:B------:R-:W-:Y:S02]  /*5c90*/  ISETP.GE.AND P1, PT, R97, c[0x0][0x1d4], PT ;  /* 0x0000750061007a0c */ /* 0x000fe40003f26270 */
[--C-:B------:R-:W-:Y:S02]  /*5ca0*/  @!P0 SHF.R.U32.HI R8, RZ, 0x10, R63.reuse ;  /* 0x00000010ff088819 */ /* 0x100fe4000001163f */
[----:B------:R-:W-:Y:S01]  /*5cb0*/  @!P0 PRMT R11, R70, 0x5432, R6 ;  /* 0x00005432460b8816 */ /* 0x000fe20000000006 */
[----:B------:R-:W-:Y:S01]  /*5cc0*/  @!P0 IMAD.U32 R6, R16, 0x10000, RZ ;  /* 0x0001000010068824 */ /* 0x000fe200078e00ff */
[----:B------:R-:W-:Y:S03]  /*5cd0*/  @!P0 SHF.R.U64 R10, R62, 0x10, R63 ;  /* 0x000000103e0a8819 */ /* 0x000fe6000000123f */
[----:B------:R-:W-:Y:S04]  /*5ce0*/  @!P0 IMAD.U32 R17, R11, 0x10000, RZ ;  /* 0x000100000b118824 */ /* 0x000fe800078e00ff */
[----:B------:R-:W-:Y:S04]  /*5cf0*/  @!P1 IADD3 R0, P3, P2, R92, R0, R97 ;  /* 0x000000005c009210 */ /* 0x000fe80007a7e061 */
[----:B------:R-:W-:Y:S02]  /*5d00*/  @!P1 IADD3.X R2, R95, R2, R120, P3, P2 ;  /* 0x000000025f029210 */ /* 0x000fe40001fe4478 */
[C---:B------:R-:W-:Y:S04]  /*5d10*/  LEA R52, P2, R3.reuse, c[0x0][0x1c8], 0x1 ;  /* 0x0000720003347a11 */ /* 0x040fe800078408ff */
[----:B------:R-:W-:Y:S02]  /*5d20*/  LEA.HI.X R53, R3, c[0x0][0x1cc], R4, 0x1, P2 ;  /* 0x0000730003357a11 */ /* 0x000fe400010f0c04 */
[----:B------:R-:W-:Y:S02]  /*5d30*/  @!P1 LEA R50, P2, R0, c[0x0][0x1c8], 0x1 ;  /* 0x0000720000329a11 */ /* 0x000fe400078408ff */
[----:B------:R-:W-:Y:S02]  /*5d40*/  @!P0 SHF.R.U64 R3, R22, 0x10, R23 ;  /* 0x0000001016038819 */ /* 0x000fe40000001217 */
[----:B------:R-:W-:Y:S02]  /*5d50*/  @!P1 LEA.HI.X R51, R0, c[0x0][0x1cc], R2, 0x1, P2 ;  /* 0x0000730000339a11 */ /* 0x000fe400010f0c02 */
[--C-:B------:R-:W-:Y:S02]  /*5d60*/  @!P0 SHF.R.U64 R0, R20, 0x10, R21.reuse ;  /* 0x0000001014008819 */ /* 0x100fe40000001215 */
[----:B------:R-:W-:Y:S02]  /*5d70*/  @!P0 SHF.R.U32.HI R2, RZ, 0x10, R21 ;  /* 0x00000010ff028819 */ /* 0x000fe40000011615 */
[----:B------:R-:W-:Y:S01]  /*5d80*/  @!P0 PRMT R7, R34, 0x5432, R0 ;  /* 0x0000543222078816 */ /* 0x000fe20000000000 */
[----:B-1----:R-:W-:Y:S01]  /*5d90*/  @!P0 IMAD.U32 R0, R12, 0x10000, RZ ;  /* 0x000100000c008824 */ /* 0x002fe200078e00ff */
[----:B--2---:R-:W-:Y:S01]  /*5da0*/  @!P0 LOP3.LUT R39, R43, 0xffff0000, RZ, 0xc0, !PT ;  /* 0xffff00002b278812 */ /* 0x004fe200078ec0ff */
[----:B------:R-:W-:Y:S01]  /*5db0*/  @!P0 IMAD.U32 R18, R41, 0x10000, RZ ;  /* 0x0001000029128824 */ /* 0x000fe200078e00ff */
[----:B------:R-:W-:Y:S01]  /*5dc0*/  @!P0 LOP3.LUT R31, R42, 0xffff0000, RZ, 0xc0, !PT ;  /* 0xffff00002a1f8812 */ /* 0x000fe200078ec0ff */
[----:B------:R-:W-:Y:S01]  /*5dd0*/  @!P0 FMUL.FTZ R19, R0, R6 ;  /* 0x0000000600138220 */ /* 0x000fe20000410000 */
[----:B------:R-:W-:Y:S01]  /*5de0*/  @!P0 PRMT R21, R71, 0x5410, R8 ;  /* 0x0000541047158816 */ /* 0x000fe20000000008 */
[----:B------:R-:W-:Y:S01]  /*5df0*/  @!P0 IMAD.U32 R8, R40, 0x10000, RZ ;  /* 0x0001000028088824 */ /* 0x000fe200078e00ff */
[----:B------:R-:W-:Y:S01]  /*5e00*/  @!P0 PRMT R5, R34, 0x5410, R2 ;  /* 0x0000541022058816 */ /* 0x000fe20000000002 */
[C---:B------:R-:W-:Y:S01]  /*5e10*/  @!P0 IMAD.U32 R2, R7.reuse, 0x10000, RZ ;  /* 0x0001000007028824 */ /* 0x040fe200078e00ff */
[----:B------:R-:W-:Y:S01]  /*5e20*/  @!P0 LOP3.LUT R7, R7, 0xffff0000, RZ, 0xc0, !PT ;  /* 0xffff000007078812 */ /* 0x000fe200078ec0ff */
[----:B------:R-:W-:Y:S01]  /*5e30*/  @!P0 IMAD.U32 R34, R21, 0x10000, RZ ;  /* 0x0001000015228824 */ /* 0x000fe200078e00ff */
[----:B------:R-:W-:Y:S01]  /*5e40*/  @!P0 SHF.R.U32.HI R4, RZ, 0x10, R23 ;  /* 0x00000010ff048819 */ /* 0x000fe20000011617 */
[-C--:B------:R-:W-:Y:S01]  /*5e50*/  @!P0 FMUL.FTZ R0, R0, R2.reuse ;  /* 0x0000000200008220 */ /* 0x080fe20000410000 */
[----:B------:R-:W-:Y:S01]  /*5e60*/  @!P0 PRMT R23, R71, 0x5432, R10 ;  /* 0x0000543247178816 */ /* 0x000fe2000000000a */
[----:B------:R-:W-:Y:S01]  /*5e70*/  @!P0 FFMA.FTZ R55, R8, R2, -R19 ;  /* 0x0000000208378223 */ /* 0x000fe20000010813 */
[----:B------:R-:W-:Y:S01]  /*5e80*/  @!P0 LOP3.LUT R2, R13, 0xffff0000, RZ, 0xc0, !PT ;  /* 0xffff00000d028812 */ /* 0x000fe200078ec0ff */
[----:B------:R-:W-:Y:S01]  /*5e90*/  @!P0 FFMA.FTZ R0, R6, R8, R0 ;  /* 0x0000000806008223 */ /* 0x000fe20000010000 */
[----:B------:R-:W-:Y:S02]  /*5ea0*/  @!P0 LOP3.LUT R6, R12, 0xffff0000, RZ, 0xc0, !PT ;  /* 0xffff00000c068812 */ /* 0x000fe400078ec0ff */
[----:B------:R-:W-:Y:S02]  /*5eb0*/  @!P0 PRMT R10, R35, 0x5432, R3 ;  /* 0x00005432230a8816 */ /* 0x000fe40000000003 */
[----:B------:R-:W-:Y:S02]  /*5ec0*/  @!P0 SHF.L.U32 R3, R13, 0x10, RZ ;  /* 0x000000100d038819 */ /* 0x000fe400000006ff */
[----:B------:R-:W-:Y:S01]  /*5ed0*/  @!P0 PRMT R9, R35, 0x5410, R4 ;  /* 0x0000541023098816 */ /* 0x000fe20000000004 */
[----:B------:R-:W-:Y:S01]  /*5ee0*/  @!P0 IMAD.U32 R4, R5, 0x10000, RZ ;  /* 0x0001000005048824 */ /* 0x000fe200078e00ff */
[----:B------:R-:W-:Y:S01]  /*5ef0*/  @!P0 LOP3.LUT R19, R11, 0xffff0000, RZ, 0xc0, !PT ;  /* 0xffff00000b138812 */ /* 0x000fe200078ec0ff */
[C---:B------:R-:W-:Y:S01]  /*5f00*/  @!P0 FMUL.FTZ R20, R3.reuse, R17 ;  /* 0x0000001103148220 */ /* 0x040fe20000410000 */
[----:B------:R-:W-:Y:S01]  /*5f10*/  @!P0 LOP3.LUT R11, R16, 0xffff0000, RZ, 0xc0, !PT ;  /* 0xffff0000100b8812 */ /* 0x000fe200078ec0ff */
[-C--:B------:R-:W-:Y:S01]  /*5f20*/  @!P0 FMUL.FTZ R3, R3, R4.reuse ;  /* 0x0000000403038220 */ /* 0x080fe20000410000 */
[----:B------:R-:W-:Y:S01]  /*5f30*/  @!P0 LOP3.LUT R16, R40, 0xffff0000, RZ, 0xc0, !PT ;  /* 0xffff000028108812 */ /* 0x000fe200078ec0ff */
[----:B------:R-:W-:Y:S01]  /*5f40*/  @!P0 FFMA.FTZ R54, R18, R4, -R20 ;  /* 0x0000000412368223 */ /* 0x000fe20000010814 */
[----:B------:R-:W-:Y:S01]  /*5f50*/  @!P0 LOP3.LUT R20, R41, 0xffff0000, RZ, 0xc0, !PT ;  /* 0xffff000029148812 */ /* 0x000fe200078ec0ff */
[----:B------:R-:W-:Y:S01]  /*5f60*/  @!P0 FMUL.FTZ R22, R6, R11 ;  /* 0x0000000b06168220 */ /* 0x000fe20000410000 */
[----:B------:R-:W-:Y:S01]  /*5f70*/  @!P0 LOP3.LUT R5, R5, 0xffff0000, RZ, 0xc0, !PT ;  /* 0xffff000005058812 */ /* 0x000fe200078ec0ff */
[----:B------:R-:W-:Y:S01]  /*5f80*/  @!P0 FMUL.FTZ R8, R2, R19 ;  /* 0x0000001302088220 */ /* 0x000fe20000410000 */
[----:B------:R-:W-:Y:S01]  /*5f90*/  @!P0 LOP3.LUT R38, R21, 0xffff0000, RZ, 0xc0, !PT ;  /* 0xffff000015268812 */ /* 0x000fe200078ec0ff */
[----:B------:R-:W-:Y:S02]  /*5fa0*/  @!P0 FFMA.FTZ R48, R16, R7, -R22 ;  /* 0x0000000710308223 */ /* 0x000fe40000010816 */
[----:B------:R-:W-:Y:S02]  /*5fb0*/  @!P0 FMUL.FTZ R4, R2, R5 ;  /* 0x0000000502048220 */ /* 0x000fe40000410000 */
[----:B------:R-:W-:Y:S01]  /*5fc0*/  @!P0 FMUL.FTZ R2, R6, R7 ;  /* 0x0000000706028220 */ /* 0x000fe20000410000 */
[C---:B------:R-:W-:Y:S01]  /*5fd0*/  @!P0 SHF.L.U32 R7, R15.reuse, 0x10, RZ ;  /* 0x000000100f078819 */ /* 0x040fe200000006ff */
[----:B------:R-:W-:Y:S01]  /*5fe0*/  @!P0 FFMA.FTZ R49, R20, R5, -R8 ;  /* 0x0000000514318223 */ /* 0x000fe20000010808 */
[----:B------:R-:W-:Y:S01]  /*5ff0*/  @!P0 LOP3.LUT R6, R15, 0xffff0000, RZ, 0xc0, !PT ;  /* 0xffff00000f068812 */ /* 0x000fe200078ec0ff */
[C---:B------:R-:W-:Y:S01]  /*6000*/  @!P0 IMAD.U32 R5, R9.reuse, 0x10000, RZ ;  /* 0x0001000009058824 */ /* 0x040fe200078e00ff */
[----:B------:R-:W-:Y:S01]  /*6010*/  @!P0 LOP3.LUT R9, R9, 0xffff0000, RZ, 0xc0, !PT ;  /* 0xffff000009098812 */ /* 0x000fe200078ec0ff */
[----:B------:R-:W-:Y:S02]  /*6020*/  @!P0 IMAD.U32 R35, R43, 0x10000, RZ ;  /* 0x000100002b238824 */ /* 0x000fe400078e00ff */
        /* <DEDUP_REMOVED lines=44> */
.L_x_87:
[----:B------:R-:W-:Y:S05]  /*62f0*/  BSYNC B0 ;  /* 0x0000000000007941 */ /* 0x000fea0003800000 */
.L_x_86:
[----:B-1----:R-:W-:Y:S05]  /*6300*/  IADD3 R55, P1, R184, R84, RZ ;  /* 0x00000054b8377210 */ /* 0x002fea0007f3e0ff */
[----:B------:R-:W-:Y:S01]  /*6310*/  IMAD.X R56, R90, 0x1, R154, P1 ;  /* 0x000000015a387824 */ /* 0x000fe200008e069a */
[----:B------:R-:W-:Y:S11]  /*6320*/  ISETP.GE.OR P1, PT, R166, R75, P5 ;  /* 0x0000004ba600720c */ /* 0x000ff60002f26670 */
[----:B------:R-:W-:Y:S02]  /*6330*/  @!UPT UIADD3 URZ, URZ, URZ, URZ ;  /* 0x0000003f3f3ff290 */ /* 0x000fe4000fffe03f */
[----:B------:R-:W-:-:S05]  /*6340*/  @P1 BRA `(.L_x_79) ;  /* 0x00000bd000001947 */ /* 0x000fca0003800000 */
[----:B------:R-:W-:Y:S01]  /*6350*/  @!P0 SHF.R.U32.HI R3, RZ, 0x10, R65 ;  /* 0x00000010ff038819 */ /* 0x000fe20000011641 */
[----:B------:R-:W1:Y:S01]  /*6360*/  LDS.128 R12, [R144+0x8100] ;  /* 0x00810000900c7984 */ /* 0x000e620000000c00 */
[--C-:B------:R-:W-:Y:S02]  /*6370*/  @!P0 SHF.R.U32.HI R2, RZ, 0x10, R25.reuse ;  /* 0x00000010ff028819 */ /* 0x100fe40000011619 */
[----:B------:R-:W-:Y:S02]  /*6380*/  @!P0 SHF.R.U64 R0, R24, 0x10, R25 ;  /* 0x0000001018008819 */ /* 0x000fe40000001219 */
[----:B------:R-:W-:Y:S02]  /*6390*/  @!P0 PRMT R25, R72, 0x5410, R3 ;  /* 0x0000541048198816 */ /* 0x000fe40000000003 */
[----:B------:R-:W-:Y:S01]  /*63a0*/  IADD3 R10, P2, P1, R92, R55, R115 ;  /* 0x000000375c0a7210 */ /* 0x000fe2000795e073 */
[----:B-----5:R-:W2:Y:S01]  /*63b0*/  LDS.128 R40, [R149+0x8100] ;  /* 0x0081000095287984 */ /* 0x020ea20000000c00 */
[----:B------:R-:W-:Y:S01]  /*63c0*/  @!P0 SHF.R.U64 R6, R26, 0x10, R27 ;  /* 0x000000101a068819 */ /* 0x000fe2000000121b */
[----:B------:R-:W-:Y:S01]  /*63d0*/  @!P0 IMAD.U32 R23, R25, 0x10000, RZ ;  /* 0x0001000019178824 */ /* 0x000fe200078e00ff */
[----:B------:R-:W-:Y:S02]  /*63e0*/  IADD3.X R11, R95, R56, R121, P2, P1 ;  /* 0x000000385f0b7210 */ /* 0x000fe400017e2479 */
[C---:B------:R-:W-:Y:S02]  /*63f0*/  LEA R48, P1, R10.reuse, c[0x0][0x1c8], 0x1 ;  /* 0x000072000a307a11 */ /* 0x040fe400078208ff */
[C---:B------:R-:W-:Y:S02]  /*6400*/  @!P0 PRMT R18, R37.reuse, 0x5432, R6 ;  /* 0x0000543225128816 */ /* 0x040fe40000000006 */
[----:B------:R-:W-:Y:S02]  /*6410*/  LEA.HI.X R49, R10, c[0x0][0x1cc], R11, 0x1, P1 ;  /* 0x000073000a317a11 */ /* 0x000fe400008f0c0b */
[----:B------:R-:W-:Y:S02]  /*6420*/  @!P0 SHF.R.U32.HI R5, RZ, 0x10, R27 ;  /* 0x00000010ff058819 */ /* 0x000fe4000001161b */
[C---:B------:R-:W-:Y:S02]  /*6430*/  @!P0 PRMT R8, R36.reuse, 0x5410, R2 ;  /* 0x0000541024088816 */ /* 0x040fe40000000002 */
[----:B------:R-:W-:Y:S02]  /*6440*/  @!P0 PRMT R16, R37, 0x5410, R5 ;  /* 0x0000541025108816 */ /* 0x000fe40000000005 */
[----:B------:R-:W-:Y:S01]  /*6450*/  @!P0 PRMT R4, R36, 0x5432, R0 ;  /* 0x0000543224048816 */ /* 0x000fe20000000000 */
[----:B------:R-:W-:Y:S01]  /*6460*/  @!P0 IMAD.U32 R0, R8, 0x10000, RZ ;  /* 0x0001000008008824 */ /* 0x000fe200078e00ff */
[--C-:B------:R-:W-:Y:S01]  /*6470*/  @!P0 SHF.R.U32.HI R9, RZ, 0x10, R67.reuse ;  /* 0x00000010ff098819 */ /* 0x100fe20000011643 */
[C---:B------:R-:W-:Y:S01]  /*6480*/  @!P0 IMAD.U32 R10, R16.reuse, 0x10000, RZ ;  /* 0x00010000100a8824 */ /* 0x040fe200078e00ff */
[----:B------:R-:W-:Y:S02]  /*6490*/  @!P0 LOP3.LUT R16, R16, 0xffff0000, RZ, 0xc0, !PT ;  /* 0xffff000010108812 */ /* 0x000fe400078ec0ff */
[----:B------:R-:W-:Y:S02]  /*64a0*/  @!P0 SHF.R.U64 R7, R66, 0x10, R67 ;  /* 0x0000001042078819 */ /* 0x000fe40000001243 */
[C---:B------:R-:W-:Y:S02]  /*64b0*/  @!P0 PRMT R38, R73.reuse, 0x5410, R9 ;  /* 0x0000541049268816 */ /* 0x040fe40000000009 */
[----:B------:R-:W-:Y:S02]  /*64c0*/  @!P0 PRMT R34, R73, 0x5432, R7 ;  /* 0x0000543249228816 */ /* 0x000fe40000000007 */
[----:B------:R-:W-:Y:S01]  /*64d0*/  @!P0 LOP3.LUT R25, R25, 0xffff0000, RZ, 0xc0, !PT ;  /* 0xffff000019198812 */ /* 0x000fe200078ec0ff */
[----:B------:R-:W-:Y:S01]  /*64e0*/  @!P0 IMAD.U32 R36, R38, 0x10000, RZ ;  /* 0x0001000026248824 */ /* 0x000fe200078e00ff */
[----:B------:R-:W-:Y:S01]  /*64f0*/  @!P0 SHF.L.U32 R27, R34, 0x10, RZ ;  /* 0x00000010221b8819 */ /* 0x000fe200000006ff */
[----:B-1----:R-:W-:Y:S01]  /*6500*/  @!P0 IMAD.U32 R3, R13, 0x10000, RZ ;  /* 0x000100000d038824 */ /* 0x002fe200078e00ff */
[----:B------:R-:W-:Y:S02]  /*6510*/  @!P0 LOP3.LUT R9, R14, 0xffff0000, RZ, 0xc0, !PT ;  /* 0xffff00000e098812 */ /* 0x000fe400078ec0ff */
[----:B------:R-:W-:Y:S01]  /*6520*/  @!P0 LOP3.LUT R34, R34, 0xffff0000, RZ, 0xc0, !PT ;  /* 0xffff000022228812 */ /* 0x000fe200078ec0ff */
[C---:B------:R-:W-:Y:S01]  /*6530*/  @!P0 FMUL.FTZ R2, R3.reuse, R23 ;  /* 0x0000001703028220 */ /* 0x040fe20000410000 */
[----:B------:R-:W-:Y:S01]  /*6540*/  @!P0 LOP3.LUT R5, R12, 0xffff0000, RZ, 0xc0, !PT ;  /* 0xffff00000c058812 */ /* 0x000fe200078ec0ff */
[-C--:B------:R-:W-:Y:S01]  /*6550*/  @!P0 FMUL.FTZ R3, R3, R0.reuse ;  /* 0x0000000003038220 */ /* 0x080fe20000410000 */
[----:B------:R-:W-:Y:S01]  /*6560*/  @!P0 SHF.L.U32 R11, R15, 0x10, RZ ;  /* 0x000000100f0b8819 */ /* 0x000fe200000006ff */
[C---:B--2---:R-:W-:Y:S01]  /*6570*/  @!P0 IMAD.U32 R20, R40.reuse, 0x10000, RZ ;  /* 0x0001000028148824 */ /* 0x044fe200078e00ff */
[----:B------:R-:W-:Y:S01]  /*6580*/  @!P0 SHF.L.U32 R24, R41, 0x10, RZ ;  /* 0x0000001029188819 */ /* 0x000fe200000006ff */
[----:B------:R-:W-:Y:S01]  /*6590*/  @!P0 IMAD.U32 R37, R43, 0x10000, RZ ;  /* 0x000100002b258824 */ /* 0x000fe200078e00ff */
[----:B------:R-:W-:Y:S01]  /*65a0*/  @!P0 LOP3.LUT R22, R40, 0xffff0000, RZ, 0xc0, !PT ;  /* 0xffff000028168812 */ /* 0x000fe200078ec0ff */
[----:B------:R-:W-:Y:S01]  /*65b0*/  @!P0 IMAD.U32 R31, R42, 0x10000, RZ ;  /* 0x000100002a1f8824 */ /* 0x000fe200078e00ff */
[----:B------:R-:W-:Y:S01]  /*65c0*/  @!P0 LOP3.LUT R26, R41, 0xffff0000, RZ, 0xc0, !PT ;  /* 0xffff0000291a8812 */ /* 0x000fe200078ec0ff */
[----:B------:R-:W-:Y:S01]  /*65d0*/  @!P0 FFMA.FTZ R54, R24, R0, -R2 ;  /* 0x0000000018368223 */ /* 0x000fe20000010802 */
[----:B------:R-:W-:Y:S01]  /*65e0*/  @!P0 LOP3.LUT R39, R43, 0xffff0000, RZ, 0xc0, !PT ;  /* 0xffff00002b278812 */ /* 0x000fe200078ec0ff */
[----:B------:R-:W-:Y:S01]  /*65f0*/  @!P0 IMAD.U32 R0, R12, 0x10000, RZ ;  /* 0x000100000c008824 */ /* 0x000fe200078e00ff */
[----:B------:R-:W-:Y:S01]  /*6600*/  @!P0 LOP3.LUT R35, R42, 0xffff0000, RZ, 0xc0, !PT ;  /* 0xffff00002a238812 */ /* 0x000fe200078ec0ff */
[----:B------:R-:W-:Y:S01]  /*6610*/  @!P0 FMUL.FTZ R44, R11, R36 ;  /* 0x000000240b2c8220 */ /* 0x000fe20000410000 */
[C---:B------:R-:W-:Y:S01]  /*6620*/  @!P0 SHF.L.U32 R2, R4.reuse, 0x10, RZ ;  /* 0x0000001004028819 */ /* 0x040fe200000006ff */
[----:B------:R-:W-:Y:S01]  /*6630*/  @!P0 FMUL.FTZ R45, R9, R34 ;  /* 0x00000022092d8220 */ /* 0x000fe20000410000 */
[----:B------:R-:W-:Y:S01]  /*6640*/  @!P0 LOP3.LUT R4, R4, 0xffff0000, RZ, 0xc0, !PT ;  /* 0xffff000004048812 */ /* 0x000fe200078ec0ff */
[----:B------:R-:W-:Y:S01]  /*6650*/  @!P0 FFMA.FTZ R44, R37, R10, -R44 ;  /* 0x0000000a252c8223 */ /* 0x000fe2000001082c */
[----:B------:R-:W-:Y:S02]  /*6660*/  @!P0 LOP3.LUT R17, R15, 0xffff0000, RZ, 0xc0, !PT ;  /* 0xffff00000f118812 */ /* 0x000fe400078ec0ff */
[----:B------:R-:W-:Y:S02]  /*6670*/  @!P0 LOP3.LUT R38, R38, 0xffff0000, RZ, 0xc0, !PT ;  /* 0xffff000026268812 */ /* 0x000fe400078ec0ff */
[----:B------:R-:W-:Y:S02]  /*6680*/  @!P0 SHF.R.U64 R21, R64, 0x10, R65 ;  /* 0x0000001040158819 */ /* 0x000fe40000001241 */
[----:B------:R-:W-:Y:S02]  /*6690*/  ISETP.GE.AND P1, PT, R97, c[0x0][0x1d4], PT ;  /* 0x0000750061007a0c */ /* 0x000fe40003f26270 */
[----:B------:R-:W-:Y:S05]  /*66a0*/  @!P0 PRMT R21, R72, 0x5432, R21 ;  /* 0x0000543248158816 */ /* 0x000fea0000000015 */
[C---:B------:R-:W-:Y:S01]  /*66b0*/  @!P0 IMAD.U32 R19, R21.reuse, 0x10000, RZ ;  /* 0x0001000015138824 */ /* 0x040fe200078e00ff */
[----:B------:R-:W-:Y:S03]  /*66c0*/  @!P0 LOP3.LUT R21, R21, 0xffff0000, RZ, 0xc0, !PT ;  /* 0xffff000015158812 */ /* 0x000fe600078ec0ff */
[C---:B------:R-:W-:Y:S02]  /*66d0*/  @!P0 FMUL.FTZ R6, R0.reuse, R19 ;  /* 0x0000001300068220 */ /* 0x040fe40000410000 */
[C---:B------:R-:W-:Y:S02]  /*66e0*/  @!P0 FMUL.FTZ R7, R5.reuse, R21 ;  /* 0x0000001505078220 */ /* 0x040fe40000410000 */
[-C--:B------:R-:W-:Y:S02]  /*66f0*/  @!P0 FMUL.FTZ R0, R0, R2.reuse ;  /* 0x0000000200008220 */ /* 0x080fe40000410000 */
[----:B------:R-:W-:Y:S02]  /*6700*/  @!P0 FFMA.FTZ R53, R20, R2, -R6 ;  /* 0x0000000214358223 */ /* 0x000fe40000010806 */
[-C--:B------:R-:W-:Y:S01]  /*6710*/  @!P0 FMUL.FTZ R2, R5, R4.reuse ;  /* 0x0000000405028220 */ /* 0x080fe20000410000 */
[----:B------:R-:W-:Y:S01]  /*6720*/  @!P0 LOP3.LUT R5, R13, 0xffff0000, RZ, 0xc0, !PT ;  /* 0xffff00000d058812 */ /* 0x000fe200078ec0ff */
[----:B------:R-:W-:Y:S01]  /*6730*/  @!P0 FFMA.FTZ R52, R22, R4, -R7 ;  /* 0x0000000416348223 */ /* 0x000fe20000010807 */
[----:B------:R-:W-:Y:S01]  /*6740*/  @!P0 LOP3.LUT R4, R8, 0xffff0000, RZ, 0xc0, !PT ;  /* 0xffff000008048812 */ /* 0x000fe200078ec0ff */
[----:B------:R-:W-:Y:S01]  /*6750*/  @!P0 IMAD.U32 R7, R14, 0x10000, RZ ;  /* 0x000100000e078824 */ /* 0x000fe200078e00ff */
[C---:B------:R-:W-:Y:S01]  /*6760*/  @!P0 LOP3.LUT R8, R18.reuse, 0xffff0000, RZ, 0xc0, !PT ;  /* 0xffff000012088812 */ /* 0x040fe200078ec0ff */
[----:B------:R-:W-:Y:S02]  /*6770*/  @!P0 IMAD.U32 R6, R18, 0x10000, RZ ;  /* 0x0001000012068824 */ /* 0x000fe400078e00ff */
[----:B------:R-:W-:Y:S02]  /*6780*/  @!P0 FMUL.FTZ R47, R5, R25 ;  /* 0x00000019052f8220 */ /* 0x000fe40000410000 */
[----:B------:R-:W-:Y:S02]  /*6790*/  @!P0 FMUL.FTZ R18, R17, R38 ;  /* 0x0000002611128220 */ /* 0x000fe40000410000 */
[----:B------:R-:W-:Y:S02]  /*67a0*/  @!P0 FMUL.FTZ R46, R7, R27 ;  /* 0x0000001b072e8220 */ /* 0x000fe40000410000 */
[----:B------:R-:W-:Y:S02]  /*67b0*/  @!P0 FFMA.FTZ R51, R26, R4, -R47 ;  /* 0x000000041a338223 */ /* 0x000fe4000001082f */
[----:B------:R-:W-:Y:S02]  /*67c0*/  @!P0 FFMA.FTZ R18, R39, R16, -R18 ;  /* 0x0000001027128223 */ /* 0x000fe40000010812 */
[----:B------:R-:W-:Y:S01]  /*67d0*/  @!P0 FFMA.FTZ R50, R31, R6, -R46 ;  /* 0x000000061f328223 */ /* 0x000fe2000001082e */
[----:B------:R-:W-:Y:S01]  /*67e0*/  @!P0 F2FP.BF16.PACK_AB R46, R51, R54 ;  /* 0x00000036332e823e */ /* 0x000fe200000010ff */
[----:B------:R-:W-:Y:S01]  /*67f0*/  @!P0 FFMA.FTZ R47, R35, R8, -R45 ;  /* 0x00000008232f8223 */ /* 0x000fe2000001082d */
[----:B------:R-:W-:Y:S01]  /*6800*/  @!P0 F2FP.BF16.PACK_AB R44, R18, R44 ;  /* 0x0000002c122c823e */ /* 0x000fe200000010ff */
[----:B------:R-:W-:Y:S01]  /*6810*/  @!P0 FFMA.FTZ R0, R19, R20, R0 ;  /* 0x0000001413008223 */ /* 0x000fe20000010000 */
[----:B------:R-:W-:Y:S01]  /*6820*/  @!P0 F2FP.BF16.PACK_AB R45, R52, R53 ;  /* 0x00000035342d823e */ /* 0x000fe200000010ff */
[----:B------:R-:W-:Y:S01]  /*6830*/  @!P0 IMAD.MOV.U32 R41, RZ, RZ, R46 ;  /* 0x000000ffff298224 */ /* 0x000fe200078e002e */
[----:B------:R-:W-:Y:S01]  /*6840*/  @!P0 F2FP.BF16.PACK_AB R18, R47, R50 ;  /* 0x000000322f12823e */ /* 0x000fe200000010ff */
[----:B------:R-:W-:Y:S01]  /*6850*/  @!P0 FMUL.FTZ R4, R5, R4 ;  /* 0x0000000405048220 */ /* 0x000fe20000410000 */
[----:B------:R-:W-:Y:S01]  /*6860*/  @!P0 MOV R40, R45 ;  /* 0x0000002d00288202 */ /* 0x000fe20000000f00 */
[----:B------:R-:W-:Y:S01]  /*6870*/  @!P0 FFMA.FTZ R2, R21, R22, R2 ;  /* 0x0000001615028223 */ /* 0x000fe20000010002 */
[----:B------:R-:W-:Y:S01]  /*6880*/  @!P0 MOV R43, R44 ;  /* 0x0000002c002b8202 */ /* 0x000fe20000000f00 */
[----:B------:R-:W-:Y:S02]  /*6890*/  @!P0 IMAD.MOV.U32 R42, RZ, RZ, R18 ;  /* 0x000000ffff2a8224 */ /* 0x000fe400078e0012 */
[----:B------:R-:W-:Y:S01]  /*68a0*/  @!P0 FMUL.FTZ R5, R7, R6 ;  /* 0x0000000607058220 */ /* 0x000fe20000410000 */
[----:B------:R-:W-:Y:S01]  /*68b0*/  @!P0 F2FP.BF16.PACK_AB R0, R2, R0 ;  /* 0x000000000200823e */ /* 0x000fe200000010ff */
[----:B------:R-:W-:Y:S01]  /*68c0*/  @!P0 FFMA.FTZ R3, R23, R24, R3 ;  /* 0x0000001817038223 */ /* 0x000fe20000010003 */
[----:B------:R1:W-:Y:S01]  /*68d0*/  STG.E.128 [R48.64], R40 ;  /* 0x0000002830007986 */ /* 0x0003e2000c101d08 */
[----:B------:R-:W-:Y:S02]  /*68e0*/  @!P0 FMUL.FTZ R6, R9, R8 ;  /* 0x0000000809068220 */ /* 0x000fe40000410000 */
[----:B------:R-:W-:Y:S02]  /*68f0*/  @!P0 FFMA.FTZ R4, R25, R26, R4 ;  /* 0x0000001a19048223 */ /* 0x000fe40000010004 */
[----:B------:R-:W-:Y:S02]  /*6900*/  @!P0 FMUL.FTZ R7, R11, R10 ;  /* 0x0000000a0b078220 */ /* 0x000fe40000410000 */
[----:B------:R-:W-:Y:S01]  /*6910*/  @!P0 FFMA.FTZ R5, R27, R31, R5 ;  /* 0x0000001f1b058223 */ /* 0x000fe20000010005 */
[----:B------:R-:W-:Y:S01]  /*6920*/  @!P0 F2FP.BF16.PACK_AB R3, R4, R3 ;  /* 0x000000030403823e */ /* 0x000fe200000010ff */
[----:B------:R-:W-:Y:S02]  /*6930*/  @!P0 FMUL.FTZ R8, R17, R16 ;  /* 0x0000001011088220 */ /* 0x000fe40000410000 */
[----:B------:R-:W-:Y:S02]  /*6940*/  @!P0 FFMA.FTZ R6, R34, R35, R6 ;  /* 0x0000002322068223 */ /* 0x000fe40000010006 */
[----:B------:R-:W-:Y:S02]  /*6950*/  @!P0 FFMA.FTZ R7, R36, R37, R7 ;  /* 0x0000002524078223 */ /* 0x000fe40000010007 */
[----:B------:R-:W-:Y:S01]  /*6960*/  @!P0 FFMA.FTZ R8, R38, R39, R8 ;  /* 0x0000002726088223 */ /* 0x000fe20000010008 */
[----:B------:R-:W-:Y:S01]  /*6970*/  @!P0 F2FP.BF16.PACK_AB R5, R6, R5 ;  /* 0x000000050605823e */ /* 0x000fe200000010ff */
[----:B------:R-:W-:Y:S02]  /*6980*/  @!P0 IMAD.MOV.U32 R12, RZ, RZ, R0 ;  /* 0x000000ffff0c8224 */ /* 0x000fe400078e0000 */
[----:B------:R-:W-:Y:S01]  /*6990*/  @!P0 IMAD.MOV.U32 R13, RZ, RZ, R3 ;  /* 0x000000ffff0d8224 */ /* 0x000fe200078e0003 */
[----:B------:R-:W-:Y:S02]  /*69a0*/  @!P0 F2FP.BF16.PACK_AB R7, R8, R7 ;  /* 0x000000070807823e */ /* 0x000fe400000010ff */
[----:B------:R-:W-:Y:S03]  /*69b0*/  @!P0 MOV R14, R5 ;  /* 0x00000005000e8202 */ /* 0x000fe60000000f00 */
[----:B------:R-:W-:Y:S01]  /*69c0*/  @!P0 IMAD.MOV.U32 R15, RZ, RZ, R7 ;  /* 0x000000ffff0f8224 */ /* 0x000fe200078e0007 */
[----:B------:R-:W-:-:S05]  /*69d0*/  @P1 BRA `(.L_x_79) ;  /* 0x0000054000001947 */ /* 0x000fca0003800000 */
[----:B------:R-:W-:Y:S04]  /*69e0*/  IADD3 R0, P1, P0, R92, R55, R97 ;  /* 0x000000375c007210 */ /* 0x000fe8000783e061 */
[----:B------:R-:W-:Y:S02]  /*69f0*/  IADD3.X R3, R95, R56, R120, P1, P0 ;  /* 0x000000385f037210 */ /* 0x000fe40000fe0478 */
[C---:B------:R-:W-:Y:S04]  /*6a00*/  LEA R2, P0, R0.reuse, c[0x0][0x1c8], 0x1 ;  /* 0x0000720000027a11 */ /* 0x040fe800078008ff */
[----:B------:R-:W-:Y:S05]  /*6a10*/  LEA.HI.X R3, R0, c[0x0][0x1cc], R3, 0x1, P0 ;  /* 0x0000730000037a11 */ /* 0x000fea00000f0c03 */
[----:B------:R2:W-:Y:S01]  /*6a20*/  STG.E.128 [R2.64], R12 ;  /* 0x0000000c02007986 */ /* 0x0005e2000c101d08 */
[----:B------:R-:W-:-:S05]  /*6a30*/  BRA `(.L_x_79) ;  /* 0x000004e000007947 */ /* 0x000fca0003800000 */
.L_x_57:
[----:B------:R-:W-:Y:S01]  /*6a40*/  IMAD R0, R91, -0x80, R126 ;  /* 0xffffff805b007824 */ /* 0x000fe200078e027e */
[----:B------:R-:W-:Y:S04]  /*6a50*/  BSSY B0, `(.L_x_88) ;  /* 0x0000012000007945 */ /* 0x000fe80003800000 */
[----:B------:R-:W-:Y:S04]  /*6a60*/  IMNMX R6, R0, 0x80, PT ;  /* 0x0000008000067817 */ /* 0x000fe80003800200 */
[----:B------:R-:W-:Y:S11]  /*6a70*/  ISETP.GE.AND P0, PT, R96, R6, PT ;  /* 0x000000066000720c */ /* 0x000ff60003f06270 */
[----:B------:R-:W-:Y:S02]  /*6a80*/  @!UPT UIADD3 URZ, URZ, URZ, URZ ;  /* 0x0000003f3f3ff290 */ /* 0x000fe4000fffe03f */
[----:B------:R-:W-:-:S05]  /*6a90*/  @P0 BRA `(.L_x_89) ;  /* 0x000000d000000947 */ /* 0x000fca0003800000 */
[----:B------:R-:W1:Y:S01]  /*6aa0*/  @!P5 LDS.128 R12, [R74+0x8100] ;  /* 0x008100004a0cd984 */ /* 0x000e620000000c00 */
[----:B------:R-:W-:Y:S02]  /*6ab0*/  ISETP.GE.AND P1, PT, R94, c[0x0][0x1d4], PT ;  /* 0x000075005e007a0c */ /* 0x000fe40003f26270 */
[-C--:B------:R-:W-:Y:S05]  /*6ac0*/  @!P5 IADD3 R0, P0, R114, R84.reuse, RZ ;  /* 0x000000547200d210 */ /* 0x080fea0007f1e0ff */
[----:B------:R-:W-:Y:S01]  /*6ad0*/  @!P5 IMAD.X R2, R113, 0x1, R90, P0 ;  /* 0x000000017102d824 */ /* 0x000fe200000e065a */
[C---:B------:R-:W-:Y:S04]  /*6ae0*/  @!P5 LEA R4, P0, R0.reuse, c[0x0][0x1c8], 0x1 ;  /* 0x000072000004da11 */ /* 0x040fe800078008ff */
[----:B------:R-:W-:Y:S01]  /*6af0*/  @!P5 LEA.HI.X R5, R0, c[0x0][0x1cc], R2, 0x1, P0 ;  /* 0x000073000005da11 */ /* 0x000fe200000f0c02 */
[----:B------:R-:W2:Y:S01]  /*6b00*/  @!P1 LDS.128 R8, [R74+0xc100] ;  /* 0x00c100004a089984 */ /* 0x000ea20000000c00 */
[----:B------:R-:W-:Y:S05]  /*6b10*/  @!P1 IADD3 R0, P0, R118, R84, RZ ;  /* 0x0000005476009210 */ /* 0x000fea0007f1e0ff */
[----:B------:R-:W-:Y:S01]  /*6b20*/  @!P1 IMAD.X R3, R90, 0x1, R117, P0 ;  /* 0x000000015a039824 */ /* 0x000fe200000e0675 */
[C---:B------:R-:W-:Y:S04]  /*6b30*/  @!P1 LEA R2, P0, R0.reuse, c[0x0][0x1c8], 0x1 ;  /* 0x0000720000029a11 */ /* 0x040fe800078008ff */
[----:B------:R-:W-:Y:S01]  /*6b40*/  @!P1 LEA.HI.X R3, R0, c[0x0][0x1cc], R3, 0x1, P0 ;  /* 0x0000730000039a11 */ /* 0x000fe200000f0c03 */
[----:B-1----:R1:W-:Y:S04]  /*6b50*/  @!P5 STG.E.128 [R4.64], R12 ;  /* 0x0000000c0400d986 */ /* 0x0023e8000c101d08 */
[----:B--2---:R1:W-:Y:S04]  /*6b60*/  @!P1 STG.E.128 [R2.64], R8 ;  /* 0x0000000802009986 */ /* 0x0043e8000c101d08 */
.L_x_89:
[----:B------:R-:W-:Y:S05]  /*6b70*/  BSYNC B0 ;  /* 0x0000000000007941 */ /* 0x000fea0003800000 */
.L_x_88:
[----:B------:R-:W-:Y:S01]  /*6b80*/  ISETP.GE.AND P0, PT, R168, R6, PT ;  /* 0x00000006a800720c */ /* 0x000fe20003f06270 */
[----:B------:R-:W-:Y:S01]  /*6b90*/  @!UPT UIADD3 URZ, URZ, URZ, URZ ;  /* 0x0000003f3f3ff290 */ /* 0x000fe2000fffe03f */
[----:B------:R-:W-:Y:S11]  /*6ba0*/  BSSY B0, `(.L_x_90) ;  /* 0x0000011000007945 */ /* 0x000ff60003800000 */
[----:B------:R-:W-:-:S05]  /*6bb0*/  @P0 BRA `(.L_x_91) ;  /* 0x000000f000000947 */ /* 0x000fca0003800000 */
[----:B-1----:R-:W1:Y:S01]  /*6bc0*/  @!P5 LDS.128 R12, [R74+0x9100] ;  /* 0x009100004a0cd984 */ /* 0x002e620000000c00 */
[----:B------:R-:W-:Y:S02]  /*6bd0*/  ISETP.GE.AND P1, PT, R94, c[0x0][0x1d4], PT ;  /* 0x000075005e007a0c */ /* 0x000fe40003f26270 */
[----:B------:R-:W-:Y:S05]  /*6be0*/  IADD3 R2, P0, R209, R84, RZ ;  /* 0x00000054d1027210 */ /* 0x000fea0007f1e0ff */
[----:B------:R-:W-:Y:S01]  /*6bf0*/  IMAD.X R0, R183, 0x1, R90, P0 ;  /* 0x00000001b7007824 */ /* 0x000fe200000e065a */
[----:B------:R-:W-:Y:S05]  /*6c00*/  @!P5 IADD3 R3, P0, R114, R2, RZ ;  /* 0x000000027203d210 */ /* 0x000fea0007f1e0ff */
[----:B------:R-:W2:Y:S01]  /*6c10*/  @!P1 LDS.128 R8, [R74+0xd100] ;  /* 0x00d100004a089984 */ /* 0x000ea20000000c00 */
[----:B------:R-:W-:Y:S01]  /*6c20*/  @!P5 IMAD.X R5, R113, 0x1, R0, P0 ;  /* 0x000000017105d824 */ /* 0x000fe200000e0600 */
[C---:B------:R-:W-:Y:S04]  /*6c30*/  @!P5 LEA R4, P0, R3.reuse, c[0x0][0x1c8], 0x1 ;  /* 0x000072000304da11 */ /* 0x040fe800078008ff */
[----:B------:R-:W-:Y:S02]  /*6c40*/  @!P5 LEA.HI.X R5, R3, c[0x0][0x1cc], R5, 0x1, P0 ;  /* 0x000073000305da11 */ /* 0x000fe400000f0c05 */
[----:B------:R-:W-:Y:S05]  /*6c50*/  @!P1 IADD3 R3, P0, R2, R118, RZ ;  /* 0x0000007602039210 */ /* 0x000fea0007f1e0ff */
[----:B------:R-:W-:Y:S01]  /*6c60*/  @!P1 IMAD.X R0, R0, 0x1, R117, P0 ;  /* 0x0000000100009824 */ /* 0x000fe200000e0675 */
[C---:B------:R-:W-:Y:S04]  /*6c70*/  @!P1 LEA R2, P0, R3.reuse, c[0x0][0x1c8], 0x1 ;  /* 0x0000720003029a11 */ /* 0x040fe800078008ff */
[----:B------:R-:W-:Y:S01]  /*6c80*/  @!P1 LEA.HI.X R3, R3, c[0x0][0x1cc], R0, 0x1, P0 ;  /* 0x0000730003039a11 */ /* 0x000fe200000f0c00 */
[----:B-1----:R1:W-:Y:S04]  /*6c90*/  @!P5 STG.E.128 [R4.64], R12 ;  /* 0x0000000c0400d986 */ /* 0x0023e8000c101d08 */
[----:B--2---:R1:W-:Y:S04]  /*6ca0*/  @!P1 STG.E.128 [R2.64], R8 ;  /* 0x0000000802009986 */ /* 0x0043e8000c101d08 */
.L_x_91:
[----:B------:R-:W-:Y:S05]  /*6cb0*/  BSYNC B0 ;  /* 0x0000000000007941 */ /* 0x000fea0003800000 */
.L_x_90:
        /* <DEDUP_REMOVED lines=19> */
.L_x_93:
[----:B------:R-:W-:Y:S05]  /*6df0*/  BSYNC B0 ;  /* 0x0000000000007941 */ /* 0x000fea0003800000 */
.L_x_92:
[----:B------:R-:W-:Y:S11]  /*6e00*/  ISETP.GE.AND P0, PT, R166, R6, PT ;  /* 0x00000006a600720c */ /* 0x000ff60003f06270 */
[----:B------:R-:W-:Y:S02]  /*6e10*/  @!UPT UIADD3 URZ, URZ, URZ, URZ ;  /* 0x0000003f3f3ff290 */ /* 0x000fe4000fffe03f */
        /* <DEDUP_REMOVED lines=16> */
.L_x_79:
[----:B------:R-:W-:Y:S05]  /*6f20*/  BSYNC B2 ;  /* 0x0000000000027941 */ /* 0x000fea0003800000 */
.L_x_56:
[C---:B-12---:R-:W-:Y:S01]  /*6f30*/  IMAD.SHL.U32 R14, R91.reuse, 0x80, RZ ;  /* 0x000000805b0e7824 */ /* 0x046fe200078e00ff */
[----:B------:R-:W-:Y:S01]  /*6f40*/  ISETP.NE.AND P6, PT, R164, RZ, PT ;  /* 0x000000ffa400720c */ /* 0x000fe20003fc5270 */
[----:B------:R-:W-:Y:S01]  /*6f50*/  BSSY B0, `(.L_x_94) ;  /* 0x0000051000007945 */ /* 0x000fe20003800000 */
[----:B------:R-:W-:Y:S01]  /*6f60*/  SHF.L.U64.HI R16, R91, 0x7, R98 ;  /* 0x000000075b107819 */ /* 0x000fe20000010262 */
[----:B-----5:R-:W-:Y:S01]  /*6f70*/  IMAD.IADD R5, R131, 0x1, -R14 ;  /* 0x0000000183057824 */ /* 0x020fe200078e0a0e */
[----:B------:R-:W-:Y:S04]  /*6f80*/  IADD3 R0, P0, R14, R153, RZ ;  /* 0x000000990e007210 */ /* 0x000fe80007f1e0ff */
[C---:B------:R-:W-:Y:S01]  /*6f90*/  ISETP.GE.AND P3, PT, R5.reuse, 0x1, PT ;  /* 0x000000010500780c */ /* 0x040fe20003f66270 */
[----:B------:R-:W-:Y:S01]  /*6fa0*/  IMAD.X R4, R16, 0x1, R163, P0 ;  /* 0x0000000110047824 */ /* 0x000fe200000e06a3 */
[C---:B------:R-:W-:Y:S02]  /*6fb0*/  ISETP.GE.AND P2, PT, R5.reuse, 0x21, PT ;  /* 0x000000210500780c */ /* 0x040fe40003f46270 */
[----:B------:R-:W-:Y:S09]  /*6fc0*/  ISETP.GE.AND P1, PT, R5, 0x41, PT ;  /* 0x000000410500780c */ /* 0x000ff20003f26270 */
[----:B------:R-:W-:Y:S01]  /*6fd0*/  @P3 IMAD R6, R4, c[0x0][0x258], RZ ;  /* 0x0000960004063a24 */ /* 0x000fe200078e02ff */
[----:B------:R-:W-:Y:S01]  /*6fe0*/  @P3 MOV R3, R112 ;  /* 0x0000007000033202 */ /* 0x000fe20000000f00 */
[----:B------:R-:W-:Y:S01]  /*6ff0*/  @P3 IMAD.MOV.U32 R2, RZ, RZ, R102 ;  /* 0x000000ffff023224 */ /* 0x000fe200078e0066 */
[C---:B------:R-:W-:Y:S01]  /*7000*/  @P2 IADD3 R7, P0, R0.reuse, 0x20, RZ ;  /* 0x0000002000072810 */ /* 0x040fe20007f1e0ff */
[C---:B------:R-:W-:Y:S02]  /*7010*/  @P3 IMAD R6, R0.reuse, c[0x0][0x25c], R6 ;  /* 0x0000970000063a24 */ /* 0x040fe400078e0206 */
[C---:B------:R-:W-:Y:S01]  /*7020*/  @P3 IMAD.WIDE.U32 R2, R0.reuse, c[0x0][0x258], R2 ;  /* 0x0000960000023a25 */ /* 0x040fe200078e0002 */
[----:B------:R-:W-:Y:S02]  /*7030*/  @P2 IADD3.X R8, RZ, R4, RZ, P0, !PT ;  /* 0x00000004ff082210 */ /* 0x000fe400007fe4ff */
[----:B------:R-:W-:Y:S01]  /*7040*/  @P1 IADD3 R12, P0, R0, 0x40, RZ ;  /* 0x00000040000c1810 */ /* 0x000fe20007f1e0ff */
[----:B------:R-:W-:Y:S01]  /*7050*/  @P3 IMAD.IADD R6, R3, 0x1, R6 ;  /* 0x0000000103063824 */ /* 0x000fe200078e0206 */
[----:B------:R-:W-:Y:S03]  /*7060*/  @P2 MOV R3, R112 ;  /* 0x0000007000032202 */ /* 0x000fe60000000f00 */
[----:B------:R-:W-:Y:S01]  /*7070*/  @P1 IMAD.X R13, RZ, RZ, R4, P0 ;  /* 0x000000ffff0d1224 */ /* 0x000fe200000e0604 */
[C---:B------:R-:W-:Y:S04]  /*7080*/  @P3 LEA R10, P0, R2.reuse, c[0x0][0x250], 0x1 ;  /* 0x00009400020a3a11 */ /* 0x040fe800078008ff */
[----:B------:R-:W-:Y:S01]  /*7090*/  @P3 LEA.HI.X R11, R2, c[0x0][0x254], R6, 0x1, P0 ;  /* 0x00009500020b3a11 */ /* 0x000fe200000f0c06 */
[----:B------:R-:W-:Y:S02]  /*70a0*/  @P2 IMAD R6, R8, c[0x0][0x258], RZ ;  /* 0x0000960008062a24 */ /* 0x000fe400078e02ff */
[----:B------:R-:W-:Y:S02]  /*70b0*/  @P2 IMAD.MOV.U32 R2, RZ, RZ, R102 ;  /* 0x000000ffff022224 */ /* 0x000fe400078e0066 */
[C---:B------:R-:W-:Y:S02]  /*70c0*/  @P2 IMAD R6, R7.reuse, c[0x0][0x25c], R6 ;  /* 0x0000970007062a24 */ /* 0x040fe400078e0206 */
[----:B------:R-:W-:Y:S04]  /*70d0*/  @P2 IMAD.WIDE.U32 R2, R7, c[0x0][0x258], R2 ;  /* 0x0000960007022a25 */ /* 0x000fe800078e0002 */
[----:B------:R-:W-:Y:S01]  /*70e0*/  @P2 IMAD.IADD R6, R3, 0x1, R6 ;  /* 0x0000000103062824 */ /* 0x000fe200078e0206 */
[C---:B------:R-:W-:Y:S01]  /*70f0*/  @P2 LEA R8, P0, R2.reuse, c[0x0][0x250], 0x1 ;  /* 0x0000940002082a11 */ /* 0x040fe200078008ff */
[----:B------:R-:W-:Y:S03]  /*7100*/  @P1 IMAD.MOV.U32 R3, RZ, RZ, R112 ;  /* 0x000000ffff031224 */ /* 0x000fe600078e0070 */
[----:B------:R-:W-:Y:S02]  /*7110*/  @P2 LEA.HI.X R9, R2, c[0x0][0x254], R6, 0x1, P0 ;  /* 0x0000950002092a11 */ /* 0x000fe400000f0c06 */
[----:B------:R-:W-:Y:S02]  /*7120*/  ISETP.GE.AND P0, PT, R5, 0x61, PT ;  /* 0x000000610500780c */ /* 0x000fe40003f06270 */
[-C--:B------:R-:W-:Y:S05]  /*7130*/  @P1 MOV R2, R102.reuse ;  /* 0x0000006600021202 */ /* 0x080fea0000000f00 */
[----:B------:R-:W-:Y:S06]  /*7140*/  @P1 IMAD.WIDE.U32 R2, R12, c[0x0][0x258], R2 ;  /* 0x000096000c021a25 */ /* 0x000fec00078e0002 */
[----:B------:R-:W-:Y:S01]  /*7150*/  @P0 IADD3 R5, P4, R0, 0x60, RZ ;  /* 0x0000006000050810 */ /* 0x000fe20007f9e0ff */
[----:B------:R-:W-:Y:S04]  /*7160*/  @P1 IMAD R0, R13, c[0x0][0x258], RZ ;  /* 0x000096000d001a24 */ /* 0x000fe800078e02ff */
[----:B------:R-:W-:Y:S02]  /*7170*/  @P1 IMAD R0, R12, c[0x0][0x25c], R0 ;  /* 0x000097000c001a24 */ /* 0x000fe400078e0200 */
[----:B------:R-:W-:Y:S01]  /*7180*/  @P0 IMAD.X R4, RZ, RZ, R4, P4 ;  /* 0x000000ffff040224 */ /* 0x000fe200020e0604 */
[C---:B------:R-:W-:Y:S01]  /*7190*/  @P1 LEA R6, P4, R2.reuse, c[0x0][0x250], 0x1 ;  /* 0x0000940002061a11 */ /* 0x040fe200078808ff */
[----:B------:R-:W-:Y:S02]  /*71a0*/  @P1 IMAD.IADD R0, R3, 0x1, R0 ;  /* 0x0000000103001824 */ /* 0x000fe400078e0200 */
[----:B------:R-:W-:Y:S03]  /*71b0*/  @P0 IMAD.MOV.U32 R3, RZ, RZ, R112 ;  /* 0x000000ffff030224 */ /* 0x000fe600078e0070 */
[----:B------:R-:W-:Y:S01]  /*71c0*/  @P1 LEA.HI.X R7, R2, c[0x0][0x254], R0, 0x1, P4 ;  /* 0x0000950002071a11 */ /* 0x000fe200020f0c00 */
[----:B------:R-:W-:Y:S01]  /*71d0*/  @P0 IMAD R0, R4, c[0x0][0x258], RZ ;  /* 0x0000960004000a24 */ /* 0x000fe200078e02ff */
[----:B------:R-:W-:Y:S03]  /*71e0*/  @P0 MOV R2, R102 ;  /* 0x0000006600020202 */ /* 0x000fe60000000f00 */
[C---:B------:R-:W-:Y:S02]  /*71f0*/  @P0 IMAD R0, R5.reuse, c[0x0][0x25c], R0 ;  /* 0x0000970005000a24 */ /* 0x040fe400078e0200 */
[----:B------:R-:W-:Y:S04]  /*7200*/  @P0 IMAD.WIDE.U32 R2, R5, c[0x0][0x258], R2 ;  /* 0x0000960005020a25 */ /* 0x000fe800078e0002 */
[----:B------:R-:W-:Y:S01]  /*7210*/  @P0 IMAD.IADD R0, R3, 0x1, R0 ;  /* 0x0000000103000824 */ /* 0x000fe200078e0200 */
[C---:B------:R-:W-:Y:S04]  /*7220*/  @P0 LEA R4, P4, R2.reuse, c[0x0][0x250], 0x1 ;  /* 0x0000940002040a11 */ /* 0x040fe800078808ff */
[----:B------:R-:W-:Y:S02]  /*7230*/  @P0 LEA.HI.X R5, R2, c[0x0][0x254], R0, 0x1, P4 ;  /* 0x0000950002050a11 */ /* 0x000fe400020f0c00 */
[----:B------:R-:W-:Y:S02]  /*7240*/  ISETP.NE.AND P4, PT, R147, RZ, PT ;  /* 0x000000ff9300720c */ /* 0x000fe40003f85270 */
[----:B------:R-:W-:Y:S11]  /*7250*/  IADD3 R0, -R14, R126, RZ ;  /* 0x0000007e0e007210 */ /* 0x000ff60007ffe1ff */
[----:B------:R-:W-:Y:S01]  /*7260*/  @!PT LDS RZ, [RZ] ;  /* 0x00000000fffff984 */ /* 0x000fe20000000800 */
[----:B------:R-:W-:Y:S01]  /*7270*/  @!PT LDS RZ, [RZ] ;  /* 0x00000000fffff984 */ /* 0x000fe20000000800 */
[----:B------:R-:W-:Y:S01]  /*7280*/  @!PT LDS RZ, [RZ] ;  /* 0x00000000fffff984 */ /* 0x000fe20000000800 */
[----:B------:R1:W-:Y:S05]  /*7290*/  @P3 LDGSTS.E.BYPASS.LTC128B.128 [R74+0x100], [R10.64], !P4 ;  /* 0x001000000a4a3fae */ /* 0x0003ea000e101d48 */
[----:B------:R1:W-:Y:S05]  /*72a0*/  @P3 LDGSTS.E.BYPASS.LTC128B.128 [R74+0x4100], [R10.64+0x80], !P6 ;  /* 0x041000800a4a3fae */ /* 0x0003ea000f101d48 */
[----:B------:R1:W-:Y:S05]  /*72b0*/  @P2 LDGSTS.E.BYPASS.LTC128B.128 [R74+0x1100], [R8.64], !P4 ;  /* 0x01100000084a2fae */ /* 0x0003ea000e101d48 */
[----:B------:R1:W-:Y:S05]  /*72c0*/  @P2 LDGSTS.E.BYPASS.LTC128B.128 [R74+0x5100], [R8.64+0x80], !P6 ;  /* 0x05100080084a2fae */ /* 0x0003ea000f101d48 */
[----:B------:R2:W-:Y:S05]  /*72d0*/  @P1 LDGSTS.E.BYPASS.LTC128B.128 [R74+0x2100], [R6.64], !P4 ;  /* 0x02100000064a1fae */ /* 0x0005ea000e101d48 */
[----:B------:R2:W-:Y:S05]  /*72e0*/  @P1 LDGSTS.E.BYPASS.LTC128B.128 [R74+0x6100], [R6.64+0x80], !P6 ;  /* 0x06100080064a1fae */ /* 0x0005ea000f101d48 */
[----:B------:R1:W-:Y:S05]  /*72f0*/  @P0 LDGSTS.E.BYPASS.LTC128B.128 [R74+0x3100], [R4.64], !P4 ;  /* 0x03100000044a0fae */ /* 0x0003ea000e101d48 */
[----:B------:R1:W-:Y:S05]  /*7300*/  @P0 LDGSTS.E.BYPASS.LTC128B.128 [R74+0x7100], [R4.64+0x80], !P6 ;  /* 0x07100080044a0fae */ /* 0x0003ea000f101d48 */
[----:B------:R-:W0:Y:S01]  /*7310*/  LDGDEPBAR ;  /* 0x00000000000079af */ /* 0x000e220000000000 */
[----:B--2---:R-:W-:Y:S02]  /*7320*/  IMNMX R7, R0, 0x80, PT ;  /* 0x0000008000077817 */ /* 0x004fe40003800200 */
[----:B------:R-:W-:Y:S02]  /*7330*/  IADD3 R6, P0, R14, R161, RZ ;  /* 0x000000a10e067210 */ /* 0x000fe40007f1e0ff */
[----:B------:R-:W-:Y:S03]  /*7340*/  ISETP.GE.AND P1, PT, R96, R7, PT ;  /* 0x000000076000720c */ /* 0x000fe60003f26270 */
[----:B------:R-:W-:Y:S01]  /*7350*/  IMAD.X R16, R16, 0x1, R160, P0 ;  /* 0x0000000110107824 */ /* 0x000fe200000e06a0 */
[----:B------:R-:W-:Y:S04]  /*7360*/  DEPBAR.LE SB0, 0x0 ;  /* 0x000080000000791a */ /* 0x000fe80000000000 */
[----:B------:R-:W-:Y:S06]  /*7370*/  BAR.SYNC.DEFER_BLOCKING 0x0 ;  /* 0x0000000000007b1d */ /* 0x000fec0000010000 */
[----:B------:R-:W-:-:S05]  /*7380*/  @P1 BRA `(.L_x_95) ;  /* 0x000000d000001947 */ /* 0x000fca0003800000 */
[----:B-1----:R-:W1:Y:S01]  /*7390*/  @!P5 LDS.128 R12, [R74+0x100] ;  /* 0x000100004a0cd984 */ /* 0x002e620000000c00 */
[----:B------:R-:W-:Y:S01]  /*73a0*/  ISETP.GE.AND P0, PT, R94, c[0x0][0x1d4], PT ;  /* 0x000075005e007a0c */ /* 0x000fe20003f06270 */
[----:B------:R-:W-:Y:S01]  /*73b0*/  IMAD R0, R16, c[0x0][0x208], RZ ;  /* 0x0000820010007a24 */ /* 0x000fe200078e02ff */
[----:B------:R-:W-:Y:S02]  /*73c0*/  MOV R4, R100 ;  /* 0x0000006400047202 */ /* 0x000fe40000000f00 */
[----:B------:R-:W-:Y:S01]  /*73d0*/  MOV R5, R99 ;  /* 0x0000006300057202 */ /* 0x000fe20000000f00 */
[C---:B------:R-:W-:Y:S04]  /*73e0*/  IMAD R0, R6.reuse, c[0x0][0x20c], R0 ;  /* 0x0000830006007a24 */ /* 0x040fe800078e0200 */
[----:B------:R-:W-:Y:S04]  /*73f0*/  IMAD.WIDE.U32 R4, R6, c[0x0][0x208], R4 ;  /* 0x0000820006047a25 */ /* 0x000fe800078e0004 */
[----:B------:R-:W2:Y:S01]  /*7400*/  @!P0 LDS.128 R8, [R74+0x4100] ;  /* 0x004100004a088984 */ /* 0x000ea20000000c00 */
[C---:B------:R-:W-:Y:S02]  /*7410*/  LEA R2, P1, R4.reuse, c[0x0][0x1f8], 0x1 ;  /* 0x00007e0004027a11 */ /* 0x040fe400078208ff */
[----:B------:R-:W-:Y:S04]  /*7420*/  IADD3 R0, R5, R0, RZ ;  /* 0x0000000005007210 */ /* 0x000fe80007ffe0ff */
[----:B------:R-:W-:Y:S05]  /*7430*/  LEA.HI.X R3, R4, c[0x0][0x1fc], R0, 0x1, P1 ;  /* 0x00007f0004037a11 */ /* 0x000fea00008f0c00 */
[----:B-1----:R1:W-:Y:S04]  /*7440*/  @!P5 STG.E.128 [R2.64], R12 ;  /* 0x0000000c0200d986 */ /* 0x0023e8000c101d08 */
[----:B--2---:R1:W-:Y:S02]  /*7450*/  @!P0 STG.E.128 [R2.64+0x80], R8 ;  /* 0x0000800802008986 */ /* 0x0043e4000c101d08 */
.L_x_95:
[----:B-1----:R-:W-:Y:S05]  /*7460*/  BSYNC B0 ;  /* 0x0000000000007941 */ /* 0x002fea0003800000 */
.L_x_94:
[----:B------:R-:W-:Y:S01]  /*7470*/  ISETP.GE.AND P0, PT, R168, R7, PT ;  /* 0x00000007a800720c */ /* 0x000fe20003f06270 */
[----:B------:R-:W-:Y:S01]  /*7480*/  @!UPT UIADD3 URZ, URZ, URZ, URZ ;  /* 0x0000003f3f3ff290 */ /* 0x000fe2000fffe03f */
[----:B------:R-:W-:Y:S11]  /*7490*/  BSSY B0, `(.L_x_96) ;  /* 0x0000011000007945 */ /* 0x000ff60003800000 */
[----:B------:R-:W-:-:S05]  /*74a0*/  @P0 BRA `(.L_x_97) ;  /* 0x000000f000000947 */ /* 0x000fca0003800000 */
[----:B------:R-:W1:Y:S01]  /*74b0*/  @!P5 LDS.128 R12, [R74+0x1100] ;  /* 0x001100004a0cd984 */ /* 0x000e620000000c00 */
[----:B------:R-:W-:Y:S01]  /*74c0*/  ISETP.GE.AND P1, PT, R94, c[0x0][0x1d4], PT ;  /* 0x000075005e007a0c */ /* 0x000fe20003f26270 */
[----:B------:R-:W-:Y:S01]  /*74d0*/  IMAD.MOV.U32 R4, RZ, RZ, R100 ;  /* 0x000000ffff047224 */ /* 0x000fe200078e0064 */
[----:B------:R-:W-:Y:S02]  /*74e0*/  IADD3 R0, P0, R6, 0x20, RZ ;  /* 0x0000002006007810 */ /* 0x000fe40007f1e0ff */
[----:B------:R-:W-:Y:S03]  /*74f0*/  MOV R5, R99 ;  /* 0x0000006300057202 */ /* 0x000fe60000000f00 */
[----:B------:R-:W-:Y:S02]  /*7500*/  IMAD.X R2, RZ, RZ, R16, P0 ;  /* 0x000000ffff027224 */ /* 0x000fe400000e0610 */
[----:B------:R-:W-:Y:S04]  /*7510*/  IMAD.WIDE.U32 R4, R0, c[0x0][0x208], R4 ;  /* 0x0000820000047a25 */ /* 0x000fe800078e0004 */
[----:B------:R-:W2:Y:S01]  /*7520*/  @!P1 LDS.128 R8, [R74+0x5100] ;  /* 0x005100004a089984 */ /* 0x000ea20000000c00 */
[----:B------:R-:W-:Y:S04]  /*7530*/  IMAD R2, R2, c[0x0][0x208], RZ ;  /* 0x0000820002027a24 */ /* 0x000fe800078e02ff */
[----:B------:R-:W-:Y:S01]  /*7540*/  IMAD R0, R0, c[0x0][0x20c], R2 ;  /* 0x0000830000007a24 */ /* 0x000fe200078e0202 */
[C---:B------:R-:W-:Y:S04]  /*7550*/  LEA R2, P0, R4.reuse, c[0x0][0x1f8], 0x1 ;  /* 0x00007e0004027a11 */ /* 0x040fe800078008ff */
[----:B------:R-:W-:Y:S04]  /*7560*/  IADD3 R0, R5, R0, RZ ;  /* 0x0000000005007210 */ /* 0x000fe80007ffe0ff */
[----:B------:R-:W-:Y:S05]  /*7570*/  LEA.HI.X R3, R4, c[0x0][0x1fc], R0, 0x1, P0 ;  /* 0x00007f0004037a11 */ /* 0x000fea00000f0c00 */
[----:B-1----:R1:W-:Y:S04]  /*7580*/  @!P5 STG.E.128 [R2.64], R12 ;  /* 0x0000000c0200d986 */ /* 0x0023e8000c101d08 */
[----:B--2---:R1:W-:Y:S02]  /*7590*/  @!P1 STG.E.128 [R2.64+0x80], R8 ;  /* 0x0000800802009986 */ /* 0x0043e4000c101d08 */
.L_x_97:
[----:B------:R-:W-:Y:S05]  /*75a0*/  BSYNC B0 ;  /* 0x0000000000007941 */ /* 0x000fea0003800000 */
.L_x_96:
[----:B------:R-:W-:Y:S01]  /*75b0*/  ISETP.GE.AND P0, PT, R167, R7, PT ;  /* 0x00000007a700720c */ /* 0x000fe20003f06270 */
[----:B------:R-:W-:Y:S01]  /*75c0*/  @!UPT UIADD3 URZ, URZ, URZ, URZ ;  /* 0x0000003f3f3ff290 */ /* 0x000fe2000fffe03f */
[----:B------:R-:W-:Y:S11]  /*75d0*/  BSSY B0, `(.L_x_98) ;  /* 0x0000011000007945 */ /* 0x000ff60003800000 */
[----:B------:R-:W-:-:S05]  /*75e0*/  @P0 BRA `(.L_x_99) ;  /* 0x000000f000000947 */ /* 0x000fca0003800000 */
[----:B-1----:R-:W1:Y:S01]  /*75f0*/  @!P5 LDS.128 R12, [R74+0x2100] ;  /* 0x002100004a0cd984 */ /* 0x002e620000000c00 */
        /* <DEDUP_REMOVED lines=14> */
.L_x_99:
[----:B------:R-:W-:Y:S05]  /*76e0*/  BSYNC B0 ;  /* 0x0000000000007941 */ /* 0x000fea0003800000 */
.L_x_98:
        /* <DEDUP_REMOVED lines=19> */
.L_x_101:
[----:B------:R-:W-:Y:S05]  /*7820*/  BSYNC B0 ;  /* 0x0000000000007941 */ /* 0x000fea0003800000 */
.L_x_100:
[C---:B------:R-:W-:Y:S02]  /*7830*/  ISETP.GT.AND P0, PT, R91.reuse, R157, PT ;  /* 0x0000009d5b00720c */ /* 0x040fe40003f04270 */
[----:B------:R-:W-:Y:S11]  /*7840*/  IADD3 R91, R91, -0x1, RZ ;  /* 0xffffffff5b5b7810 */ /* 0x000ff60007ffe0ff */
[----:B-1----:R-:W-:Y:S01]  /*7850*/  @P0 SHF.R.S32.HI R2, RZ, 0x1f, R91 ;  /* 0x0000001fff020819 */ /* 0x002fe2000001145b */
[----:B------:R-:W-:Y:S02]  /*7860*/  @P0 IMAD R0, R200, R91, RZ ;  /* 0x0000005bc8000224 */ /* 0x000fe400078e02ff */
[----:B------:R-:W-:Y:S02]  /*7870*/  @P0 IMAD.MOV.U32 R4, RZ, RZ, R136 ;  /* 0x000000ffff040224 */ /* 0x000fe400078e0088 */
[----:B------:R-:W-:Y:S02]  /*7880*/  @P0 IMAD.MOV.U32 R5, RZ, RZ, R133 ;  /* 0x000000ffff050224 */ /* 0x000fe400078e0085 */
[-C--:B------:R-:W-:Y:S02]  /*7890*/  @P0 IMAD R0, R2, R208.reuse, R0 ;  /* 0x000000d002000224 */ /* 0x080fe400078e0200 */
[----:B------:R-:W-:Y:S04]  /*78a0*/  @P0 IMAD.WIDE.U32 R4, R91, R208, R4 ;  /* 0x000000d05b040225 */ /* 0x000fe800078e0004 */
[----:B------:R-:W-:Y:S01]  /*78b0*/  @P0 IMAD.IADD R0, R5, 0x1, R0 ;  /* 0x0000000105000824 */ /* 0x000fe200078e0200 */
[C---:B------:R-:W-:Y:S04]  /*78c0*/  @P0 LEA R2, P1, R4.reuse, c[0x0][0x220], 0x1 ;  /* 0x0000880004020a11 */ /* 0x040fe800078208ff */
[----:B------:R-:W-:Y:S02]  /*78d0*/  @P0 LEA.HI.X R3, R4, c[0x0][0x224], R0, 0x1, P1 ;  /* 0x0000890004030a11 */ /* 0x000fe400008f0c00 */
[----:B------:R-:W-:Y:S03]  /*78e0*/  @P0 IADD3 R12, P2, P1, R173, 0x80, R2 ;  /* 0x00000080ad0c0810 */ /* 0x000fe6000795e002 */
[----:B------:R-:W-:Y:S01]  /*78f0*/  @!PT LDS RZ, [RZ] ;  /* 0x00000000fffff984 */ /* 0x000fe20000000800 */
[----:B------:R-:W-:Y:S01]  /*7900*/  @!PT LDS RZ, [RZ] ;  /* 0x00000000fffff984 */ /* 0x000fe20000000800 */
[----:B------:R-:W-:Y:S01]  /*7910*/  @!PT LDS RZ, [RZ] ;  /* 0x00000000fffff984 */ /* 0x000fe20000000800 */
[----:B------:R1:W-:Y:S01]  /*7920*/  @P0 LDGSTS.E.BYPASS.LTC128B.128 [R74+0x8100], [R2.64], !P4 ;  /* 0x08100000024a0fae */ /* 0x0003e2000e101d48 */
[----:B------:R-:W-:Y:S02]  /*7930*/  @P0 IADD3.X R13, R169, RZ, R3, P2, P1 ;  /* 0x000000ffa90d0210 */ /* 0x000fe400017e2403 */
[-C--:B------:R-:W-:Y:S01]  /*7940*/  @P0 IADD3 R6, P1, R2, R173.reuse, RZ ;  /* 0x000000ad02060210 */ /* 0x080fe20007f3e0ff */
[----:B------:R1:W-:Y:S04]  /*7950*/  @P0 LDGSTS.E.BYPASS.LTC128B.128 [R74+0xc100], [R2.64+0x80], !P6 ;  /* 0x0c100080024a0fae */ /* 0x0003e8000f101d48 */
[--C-:B------:R-:W-:Y:S01]  /*7960*/  @P0 IMAD.X R7, R3, 0x1, R169.reuse, P1 ;  /* 0x0000000103070824 */ /* 0x100fe200008e06a9 */
[CC--:B------:R-:W-:Y:S04]  /*7970*/  @P0 IADD3 R4, P1, R6.reuse, R173.reuse, RZ ;  /* 0x000000ad06040210 */ /* 0x0c0fe80007f3e0ff */
[----:B------:R2:W-:Y:S01]  /*7980*/  @P0 LDGSTS.E.BYPASS.LTC128B.128 [R74+0x9100], [R6.64], !P4 ;  /* 0x09100000064a0fae */ /* 0x0005e2000e101d48 */
[C---:B------:R-:W-:Y:S01]  /*7990*/  @P0 IMAD.X R5, R7.reuse, 0x1, R169, P1 ;  /* 0x0000000107050824 */ /* 0x040fe200008e06a9 */
[-C--:B------:R-:W-:Y:S02]  /*79a0*/  @P0 IADD3 R10, P1, R6, R130.reuse, RZ ;  /* 0x00000082060a0210 */ /* 0x080fe40007f3e0ff */
[----:B------:R2:W-:Y:S03]  /*79b0*/  @P0 LDGSTS.E.BYPASS.LTC128B.128 [R74+0xd100], [R12.64], !P6 ;  /* 0x0d1000000c4a0fae */ /* 0x0005e6000f101d48 */
[----:B------:R-:W-:Y:S01]  /*79c0*/  @P0 IMAD.X R11, R7, 0x1, R127, P1 ;  /* 0x00000001070b0824 */ /* 0x000fe200008e067f */
[----:B------:R2:W-:Y:S01]  /*79d0*/  @P0 LDGSTS.E.BYPASS.LTC128B.128 [R74+0xa100], [R4.64], !P4 ;  /* 0x0a100000044a0fae */ /* 0x0005e2000e101d48 */
[C---:B------:R-:W-:Y:S03]  /*79e0*/  @P0 IADD3 R8, P1, R4.reuse, R173, RZ ;  /* 0x000000ad04080210 */ /* 0x040fe60007f3e0ff */
[----:B------:R2:W-:Y:S02]  /*79f0*/  @P0 LDGSTS.E.BYPASS.LTC128B.128 [R74+0xe100], [R10.64], !P6 ;  /* 0x0e1000000a4a0fae */ /* 0x0005e4000f101d48 */
[C---:B------:R-:W-:Y:S01]  /*7a00*/  @P0 IMAD.X R9, R5.reuse, 0x1, R169, P1 ;  /* 0x0000000105090824 */ /* 0x040fe200008e06a9 */
[----:B-1----:R-:W-:Y:S04]  /*7a10*/  @P0 IADD3 R2, P1, R4, R130, RZ ;  /* 0x0000008204020210 */ /* 0x002fe80007f3e0ff */
[----:B------:R2:W-:Y:S01]  /*7a20*/  @P0 LDGSTS.E.BYPASS.LTC128B.128 [R74+0xb100], [R8.64], !P4 ;  /* 0x0b100000084a0fae */ /* 0x0005e2000e101d48 */
[----:B------:R-:W-:Y:S05]  /*7a30*/  @P0 IMAD.X R3, R5, 0x1, R127, P1 ;  /* 0x0000000105030824 */ /* 0x000fea00008e067f */
[----:B------:R2:W-:Y:S04]  /*7a40*/  @P0 LDGSTS.E.BYPASS.LTC128B.128 [R74+0xf100], [R2.64], !P6 ;  /* 0x0f100000024a0fae */ /* 0x0005e8000f101d48 */
[----:B------:R-:W0:Y:S01]  /*7a50*/  LDGDEPBAR ;  /* 0x00000000000079af */ /* 0x000e220000000000 */
[----:B------:R-:W-:-:S05]  /*7a60*/  @P0 BRA `(.L_x_102) ;  /* 0xffffa1e000000947 */ /* 0x000fca000383ffff */
[----:B------:R-:W-:Y:S06]  /*7a70*/  BAR.SYNC.DEFER_BLOCKING 0x0 ;  /* 0x0000000000007b1d */ /* 0x000fec0000010000 */
.L_x_55:
[----:B-1----:R-:W-:Y:S01]  /*7a80*/  ISETP.GE.AND P0, PT, R195, 0x1, PT ;  /* 0x00000001c300780c */ /* 0x002fe20003f06270 */
[----:B------:R-:W-:Y:S01]  /*7a90*/  IMAD.IADD R19, R181, 0x1, R180 ;  /* 0x00000001b5137824 */ /* 0x000fe200078e02b4 */
[----:B------:R-:W-:Y:S01]  /*7aa0*/  PLOP3.LUT P2, PT, PT, PT, PT, 0x80, 0x0 ;  /* 0x000000000000781c */ /* 0x000fe20003f4f070 */
[----:B--2---:R-:W-:Y:S01]  /*7ab0*/  CS2R R10, SRZ ;  /* 0x00000000000a7805 */ /* 0x004fe2000001ff00 */
[----:B------:R-:W-:Y:S01]  /*7ac0*/  MOV R134, RZ ;  /* 0x000000ff00867202 */ /* 0x000fe20000000f00 */
[----:B------:R-:W-:Y:S01]  /*7ad0*/  CS2R R14, SRZ ;  /* 0x00000000000e7805 */ /* 0x000fe2000001ff00 */
[----:B------:R-:W-:Y:S01]  /*7ae0*/  IMAD.MOV.U32 R132, RZ, RZ, RZ ;  /* 0x000000ffff847224 */ /* 0x000fe200078e00ff */
        /* <DEDUP_REMOVED lines=10> */
[----:B------:R-:W-:Y:S01]  /*7b90*/  IMAD.MOV.U32 R18, RZ, RZ, RZ ;  /* 0x000000ffff127224 */ /* 0x000fe200078e00ff */
[----:B------:R-:W-:Y:S01]  /*7ba0*/  MOV R116, RZ ;  /* 0x000000ff00747202 */ /* 0x000fe20000000f00 */
[----:B------:R-:W-:Y:S01]  /*7bb0*/  CS2R R114, SRZ ;  /* 0x0000000000727805 */ /* 0x000fe2000001ff00 */
[----:B------:R-:W-:Y:S01]  /*7bc0*/  CS2R R20, SRZ ;  /* 0x0000000000147805 */ /* 0x000fe2000001ff00 */
[----:B------:R-:W-:Y:S01]  /*7bd0*/  IMAD.MOV.U32 R112, RZ, RZ, RZ ;  /* 0x000000ffff707224 */ /* 0x000fe200078e00ff */
[----:B------:R-:W-:Y:S01]  /*7be0*/  CS2R R110, SRZ ;  /* 0x00000000006e7805 */ /* 0x000fe2000001ff00 */
[----:B------:R-:W-:Y:S01]  /*7bf0*/  MOV R108, RZ ;  /* 0x000000ff006c7202 */ /* 0x000fe20000000f00 */
[----:B------:R-:W-:Y:S01]  /*7c00*/  CS2R R106, SRZ ;  /* 0x00000000006a7805 */ /* 0x000fe2000001ff00 */
        /* <DEDUP_REMOVED lines=17> */
[----:B------:R-:W-:Y:S01]  /*7d20*/  MOV R76, RZ ;  /* 0x000000ff004c7202 */ /* 0x000fe20000000f00 */
[----:B------:R-:W-:Y:S01]  /*7d30*/  CS2R R74, SRZ ;  /* 0x00000000004a7805 */ /* 0x000fe2000001ff00 */
[----:B------:R-:W-:Y:S01]  /*7d40*/  IMAD.MOV.U32 R72, RZ, RZ, RZ ;  /* 0x000000ffff487224 */ /* 0x000fe200078e00ff */
[----:B------:R-:W-:Y:S01]  /*7d50*/  CS2R R30, SRZ ;  /* 0x00000000001e7805 */ /* 0x000fe2000001ff00 */
[----:B------:R-:W-:Y:S05]  /*7d60*/  @!P0 BRA `(.L_x_103) ;  /* 0x0000d15000008947 */ /* 0x000fea0003800000 */
[----:B------:R-:W2:Y:S01]  /*7d70*/  LDL R32, [R1+0x44] ;  /* 0x0000440001207983 */ /* 0x000ea20000100800 */
[----:B------:R-:W-:-:S03]  /*7d80*/  ISETP.NE.U32.AND P0, PT, RZ, c[0x0][0x340], PT ;  /* 0x0000d000ff007a0c */ /* 0x000fc60003f05070 */
[----:B------:R-:W3:Y:S01]  /*7d90*/  LDL R157, [R1] ;  /* 0x00000000019d7983 */ /* 0x000ee20000100800 */
[----:B------:R-:W-:-:S13]  /*7da0*/  ISETP.NE.AND.EX P3, PT, RZ, c[0x0][0x344], PT, P0 ;  /* 0x0000d100ff007a0c */ /* 0x000fda0003f65300 */
[----:B------:R-:W-:Y:S01]  /*7db0*/  @P3 IMAD.MOV.U32 R2, RZ, RZ, 0x4 ;  /* 0x00000004ff023424 */ /* 0x000fe200078e00ff */
[----:B------:R-:W-:Y:S01]  /*7dc0*/  SHF.R.S32.HI R0, RZ, 0x1f, R172 ;  /* 0x0000001fff007819 */ /* 0x000fe200000114ac */
[----:B------:R-:W1:Y:S01]  /*7dd0*/  S2R R29, SR_CTAID.Y ;  /* 0x00000000001d7919 */ /* 0x000e620000002600 */
[----:B------:R-:W-:-:S03]  /*7de0*/  SHF.R.S32.HI R149, RZ, 0x1f, R212 ;  /* 0x0000001fff957819 */ /* 0x000fc600000114d4 */
[----:B------:R-:W-:Y:S01]  /*7df0*/  IMAD R0, R0, c[0x0][0x178], RZ ;  /* 0x00005e0000007a24 */ /* 0x000fe200078e02ff */
[----:B------:R-:W-:-:S03]  /*7e00*/  LEA.HI R4, R149, R212, RZ, 0x3 ;  /* 0x000000d495047211 */ /* 0x000fc600078f18ff */
[----:B------:R-:W-:Y:S02]  /*7e10*/  IMAD R0, R172, c[0x0][0x17c], R0 ;  /* 0x00005f00ac007a24 */ /* 0x000fe400078e0200 */
[----:B------:R-:W-:Y:S01]  /*7e20*/  IMAD.MOV.U32 R5, RZ, RZ, c[0x0][0x2c4] ;  /* 0x0000b100ff057624 */ /* 0x000fe200078e00ff */
[----:B------:R-:W-:-:S04]  /*7e30*/  SHF.R.S32.HI R45, RZ, 0x3, R4 ;  /* 0x00000003ff2d7819 */ /* 0x000fc80000011404 */
[----:B------:R-:W-:Y:S02]  /*7e40*/  ISETP.NE.AND P1, PT, R5, 0x1, PT ;  /* 0x000000010500780c */ /* 0x000fe40003f25270 */
[----:B------:R-:W-:-:S04]  /*7e50*/  ISETP.NE.U32.AND P0, PT, RZ, c[0x0][0x348], PT ;  /* 0x0000d200ff007a0c */ /* 0x000fc80003f05070 */
[----:B------:R-:W-:Y:S01]  /*7e60*/  ISETP.NE.AND.EX P0, PT, RZ, c[0x0][0x34c], PT, P0 ;  /* 0x0000d300ff007a0c */ /* 0x000fe20003f05300 */
[----:B--2---:R-:W-:-:S05]  /*7e70*/  @P3 IMAD.WIDE R2, R32, R2, c[0x0][0x340] ;  /* 0x0000d00020023625 */ /* 0x004fca00078e0202 */
[----:B------:R2:W4:Y:S01]  /*7e80*/  @P3 LDG.E R12, [R2.64] ;  /* 0x00000008020c3981 */ /* 0x000522000c1e1900 */
[----:B------:R-:W-:Y:S01]  /*7e90*/  SHF.R.S32.HI R11, RZ, 0x1f, R32 ;  /* 0x0000001fff0b7819 */ /* 0x000fe20000011420 */
[----:B------:R-:W-:-:S03]  /*7ea0*/  IMAD R25, R182, c[0x0][0x2c4], RZ ;  /* 0x0000b100b6197a24 */ /* 0x000fc600078e02ff */
[----:B------:R-:W-:-:S05]  /*7eb0*/  SEL R6, R11, RZ, !P0 ;  /* 0x000000ff0b067207 */ /* 0x000fca0004000000 */
[----:B------:R-:W-:Y:S02]  /*7ec0*/  IMAD R6, R6, c[0x0][0x1c0], RZ ;  /* 0x0000700006067a24 */ /* 0x000fe400078e02ff */
[----:B--2---:R-:W-:-:S04]  /*7ed0*/  IMAD.WIDE.U32 R2, R172, c[0x0][0x178], RZ ;  /* 0x00005e00ac027a25 */ /* 0x004fc800078e00ff */
[----:B------:R-:W-:Y:S01]  /*7ee0*/  IMAD.IADD R3, R3, 0x1, R0 ;  /* 0x0000000103037824 */ /* 0x000fe200078e0200 */
[----:B------:R-:W-:Y:S02]  /*7ef0*/  LOP3.LUT R0, R4, 0xfffffff8, RZ, 0xc0, !PT ;  /* 0xfffffff804007812 */ /* 0x000fe400078ec0ff */
[----:B------:R-:W-:Y:S01]  /*7f00*/  SEL R4, R32, RZ, !P0 ;  /* 0x000000ff20047207 */ /* 0x000fe20004000000 */
[----:B-1----:R-:W-:-:S04]  /*7f10*/  IMAD.WIDE.U32 R2, R29, c[0x0][0x1b8], R2 ;  /* 0x00006e001d027a25 */ /* 0x002fc800078e0002 */
[----:B------:R-:W-:Y:S02]  /*7f20*/  IMAD.IADD R64, R212, 0x1, -R0 ;  /* 0x00000001d4407824 */ /* 0x000fe400078e0a00 */
[----:B------:R-:W-:Y:S02]  /*7f30*/  IMAD R0, R214, c[0x0][0x1b8], RZ ;  /* 0x00006e00d6007a24 */ /* 0x000fe400078e02ff */
[----:B------:R-:W-:Y:S02]  /*7f40*/  IMAD R5, R64, 0x20, R45 ;  /* 0x0000002040057824 */ /* 0x000fe400078e022d */
[----:B------:R-:W-:Y:S02]  /*7f50*/  IMAD R0, R29, c[0x0][0x1bc], R0 ;  /* 0x00006f001d007a24 */ /* 0x000fe400078e0200 */
[----:B------:R-:W-:Y:S02]  /*7f60*/  IMAD R5, R211, 0x80, R5 ;  /* 0x00000080d3057824 */ /* 0x000fe400078e0205 */
[----:B------:R-:W-:-:S02]  /*7f70*/  IMAD.IADD R3, R3, 0x1, R0 ;  /* 0x0000000103037824 */ /* 0x000fc400078e0200 */
[----:B------:R-:W-:-:S04]  /*7f80*/  @P1 IMAD.HI.U32 R7, R5, c[0x0][0x2c8], RZ ;  /* 0x0000b20005071a27 */ /* 0x000fc800078e00ff */
[----:B------:R-:W-:Y:S01]  /*7f90*/  IMAD.MOV.U32 R0, RZ, RZ, R5 ;  /* 0x000000ffff007224 */ /* 0x000fe200078e0005 */
[----:B------:R-:W-:Y:S01]  /*7fa0*/  @P1 SHF.R.U32.HI R0, RZ, c[0x0][0x2cc], R7 ;  /* 0x0000b300ff001a19 */ /* 0x000fe20000011607 */
[C---:B------:R-:W-:Y:S02]  /*7fb0*/  IMAD R6, R4.reuse, c[0x0][0x1c4], R6 ;  /* 0x0000710004067a24 */ /* 0x040fe400078e0206 */
[----:B------:R-:W-:Y:S01]  /*7fc0*/  IMAD.WIDE.U32 R2, R4, c[0x0][0x1c0], R2 ;  /* 0x0000700004027a25 */ /* 0x000fe200078e0002 */
[----:B------:R-:W-:-:S03]  /*7fd0*/  SHF.R.S32.HI R7, RZ, 0x1f, R0 ;  /* 0x0000001fff077819 */ /* 0x000fc60000011400 */
[----:B------:R-:W-:Y:S02]  /*7fe0*/  IMAD.MOV R4, RZ, RZ, -R0 ;  /* 0x000000ffff047224 */ /* 0x000fe400078e0a00 */
[----:B------:R-:W-:Y:S02]  /*7ff0*/  IMAD.IADD R3, R3, 0x1, R6 ;  /* 0x0000000103037824 */ /* 0x000fe400078e0206 */
[----:B------:R-:W-:Y:S02]  /*8000*/  IMAD R4, R4, c[0x0][0x2c4], R5 ;  /* 0x0000b10004047a24 */ /* 0x000fe400078e0205 */
[----:B------:R-:W-:Y:S02]  /*8010*/  IMAD R5, R7, c[0x0][0x1b0], RZ ;  /* 0x00006c0007057a24 */ /* 0x000fe400078e02ff */
[----:B------:R-:W-:-:S04]  /*8020*/  IMAD.WIDE.U32 R2, R0, c[0x0][0x1b0], R2 ;  /* 0x00006c0000027a25 */ /* 0x000fc800078e0002 */
[----:B------:R-:W-:Y:S01]  /*8030*/  IMAD R6, R0, c[0x0][0x1b4], R5 ;  /* 0x00006d0000067a24 */ /* 0x000fe200078e0205 */
[----:B------:R-:W-:Y:S01]  /*8040*/  SHF.R.S32.HI R5, RZ, 0x1f, R4 ;  /* 0x0000001fff057819 */ /* 0x000fe20000011404 */
[----:B------:R-:W-:Y:S02]  /*8050*/  IMAD.SHL.U32 R22, R64, 0x8, RZ ;  /* 0x0000000840167824 */ /* 0x000fe400078e00ff */
[----:B------:R-:W-:Y:S02]  /*8060*/  IMAD.IADD R3, R3, 0x1, R6 ;  /* 0x0000000103037824 */ /* 0x000fe400078e0206 */
[----:B------:R-:W-:Y:S01]  /*8070*/  IMAD R0, R5, c[0x0][0x1a8], RZ ;  /* 0x00006a0005007a24 */ /* 0x000fe200078e02ff */
[----:B------:R-:W-:Y:S01]  /*8080*/  IADD3 R21, R22, 0x40, RZ ;  /* 0x0000004016157810 */ /* 0x000fe20007ffe0ff */
[----:B------:R-:W-:Y:S01]  /*8090*/  IMAD R6, R211, 0x80, R45 ;  /* 0x00000080d3067824 */ /* 0x000fe200078e022d */
[----:B------:R-:W-:Y:S01]  /*80a0*/  SHF.R.S32.HI R23, RZ, 0x1f, R22 ;  /* 0x0000001fff177819 */ /* 0x000fe20000011416 */
[----:B------:R-:W-:-:S02]  /*80b0*/  IMAD R0, R4, c[0x0][0x1ac], R0 ;  /* 0x00006b0004007a24 */ /* 0x000fc400078e0200 */
[----:B------:R-:W-:Y:S01]  /*80c0*/  IMAD.WIDE.U32 R2, R4, c[0x0][0x1a8], R2 ;  /* 0x00006a0004027a25 */ /* 0x000fe200078e0002 */
[C---:B------:R-:W-:Y:S02]  /*80d0*/  ISETP.GE.AND P5, PT, R6.reuse, R25, PT ;  /* 0x000000190600720c */ /* 0x040fe40003fa6270 */
[----:B------:R-:W-:Y:S01]  /*80e0*/  IADD3 R9, R6, 0x20, RZ ;  /* 0x0000002006097810 */ /* 0x000fe20007ffe0ff */
[----:B------:R-:W-:Y:S01]  /*80f0*/  IMAD.IADD R0, R3, 0x1, R0 ;  /* 0x0000000103007824 */ /* 0x000fe200078e0200 */
[----:B------:R-:W-:Y:S01]  /*8100*/  BAR.SYNC.DEFER_BLOCKING 0x0 ;  /* 0x0000000000007b1d */ /* 0x000fe20000010000 */
[C---:B------:R-:W-:Y:S02]  /*8110*/  LEA R15, P0, R2.reuse, c[0x0][0x160], 0x1 ;  /* 0x00005800020f7a11 */ /* 0x040fe400078008ff */
[----:B------:R-:W-:Y:S02]  /*8120*/  SHF.R.S32.HI R3, RZ, 0x1f, R19 ;  /* 0x0000001fff037819 */ /* 0x000fe40000011413 */
[----:B------:R-:W-:Y:S01]  /*8130*/  IADD3 R19, P1, R45, R19, RZ ;  /* 0x000000132d137210 */ /* 0x000fe20007f3e0ff */
[----:B------:R-:W-:Y:S01]  /*8140*/  SHFL.IDX PT, R4, R15, RZ, 0x181f ;  /* 0x00181fff0f047589 */ /* 0x000fe200000e0000 */
[----:B------:R-:W-:-:S02]  /*8150*/  LEA.HI.X R18, R2, c[0x0][0x164], R0, 0x1, P0 ;  /* 0x0000590002127a11 */ /* 0x000fc400000f0c00 */
[----:B------:R-:W-:Y:S02]  /*8160*/  LEA.HI.X.SX32 R20, R45, R3, 0x1, P1 ;  /* 0x000000032d147211 */ /* 0x000fe400008f0eff */
[C---:B------:R-:W-:Y:S01]  /*8170*/  IADD3 R8, R6.reuse, 0x40, RZ ;  /* 0x0000004006087810 */ /* 0x040fe20007ffe0ff */
[----:B------:R-:W1:Y:S01]  /*8180*/  SHFL.IDX PT, R5, R18, RZ, 0x181f ;  /* 0x00181fff12057589 */ /* 0x000e6200000e0000 */
[----:B------:R-:W-:Y:S01]  /*8190*/  IADD3 R3, R6, 0x60, RZ ;  /* 0x0000006006037810 */ /* 0x000fe20007ffe0ff */
[----:B------:R-:W-:Y:S01]  /*81a0*/  IMAD R0, R20, c[0x0][0x1e0], RZ ;  /* 0x0000780014007a24 */ /* 0x000fe200078e02ff */
[----:B------:R-:W-:Y:S01]  /*81b0*/  @!P5 SHF.R.S32.HI R2, RZ, 0x1f, R21 ;  /* 0x0000001fff02d819 */ /* 0x000fe20000011415 */
[----:B------:R-:W-:Y:S01]  /*81c0*/  IMAD.WIDE.U32 R6, R19, c[0x0][0x1e0], R22 ;  /* 0x0000780013067a25 */ /* 0x000fe200078e0016 */
[-C--:B------:R-:W-:Y:S02]  /*81d0*/  ISETP.GE.AND P0, PT, R9, R25.reuse, PT ;  /* 0x000000190900720c */ /* 0x080fe40003f06270 */
[-C--:B------:R-:W-:Y:S01]  /*81e0*/  ISETP.GE.AND P1, PT, R8, R25.reuse, PT ;  /* 0x000000190800720c */ /* 0x080fe20003f26270 */
[----:B------:R-:W-:Y:S01]  /*81f0*/  IMAD R0, R19, c[0x0][0x1e4], R0 ;  /* 0x0000790013007a24 */ /* 0x000fe200078e0200 */
[----:B------:R-:W-:Y:S01]  /*8200*/  ISETP.GE.AND P2, PT, R3, R25, PT ;  /* 0x000000190300720c */ /* 0x000fe20003f46270 */
[----:B------:R-:W-:Y:S01]  /*8210*/  IMAD.SHL.U32 R9, R45, 0x40, RZ ;  /* 0x000000402d097824 */ /* 0x000fe200078e00ff */
[----:B------:R-:W-:Y:S01]  /*8220*/  @!P5 LEA.HI R8, R2, R21, RZ, 0x3 ;  /* 0x000000150208d211 */ /* 0x000fe200078f18ff */
[----:B------:R-:W-:Y:S01]  /*8230*/  SHFL.IDX PT, R3, R18, 0x1, 0x181f ;  /* 0x00381f0012037f89 */ /* 0x000fe200000e0000 */
[----:B------:R-:W-:Y:S01]  /*8240*/  IMAD.IADD R7, R7, 0x1, R0 ;  /* 0x0000000107077824 */ /* 0x000fe200078e0200 */
[----:B------:R-:W-:-:S02]  /*8250*/  LEA.HI R0, R149, R212, RZ, 0x6 ;  /* 0x000000d495007211 */ /* 0x000fc400078f30ff */
[----:B------:R-:W2:Y:S01]  /*8260*/  SHFL.IDX PT, R2, R15, 0x1, 0x181f ;  /* 0x00381f000f027f89 */ /* 0x000ea200000e0000 */
[----:B------:R-:W-:Y:S02]  /*8270*/  @!P5 LOP3.LUT R8, R8, 0xfffffff8, RZ, 0xc0, !PT ;  /* 0xfffffff80808d812 */ /* 0x000fe400078ec0ff */
[----:B------:R-:W-:Y:S01]  /*8280*/  IMAD.SHL.U32 R0, R0, 0x8, RZ ;  /* 0x0000000800007824 */ /* 0x000fe200078e00ff */
[----:B------:R-:W-:Y:S02]  /*8290*/  @!P0 SHF.R.S32.HI R10, RZ, 0x1f, R21 ;  /* 0x0000001fff0a8819 */ /* 0x000fe40000011415 */
[----:B------:R-:W-:Y:S02]  /*82a0*/  LOP3.LUT R26, R9, 0x1c0, RZ, 0xc0, !PT ;  /* 0x000001c0091a7812 */ /* 0x000fe400078ec0ff */
[----:B------:R-:W-:Y:S01]  /*82b0*/  LOP3.LUT R27, R0, 0xfffffe00, RZ, 0xc0, !PT ;  /* 0xfffffe00001b7812 */ /* 0x000fe200078ec0ff */
[----:B-1----:R-:W-:Y:S01]  /*82c0*/  @!P5 IMAD.WIDE R16, R8, 0x2, R4 ;  /* 0x000000020810d825 */ /* 0x002fe200078e0204 */
[----:B------:R-:W-:-:S02]  /*82d0*/  LOP3.LUT R0, R26, 0x38, R22, 0xf8, !PT ;  /* 0x000000381a007812 */ /* 0x000fc400078ef816 */
[----:B------:R-:W-:Y:S02]  /*82e0*/  SHF.R.U32.HI R28, RZ, 0x3, R26 ;  /* 0x00000003ff1c7819 */ /* 0x000fe4000001161a */
[----:B------:R-:W-:Y:S02]  /*82f0*/  ISETP.GE.AND P4, PT, R22, c[0x0][0x198], PT ;  /* 0x0000660016007a0c */ /* 0x000fe40003f86270 */
[----:B------:R-:W-:Y:S02]  /*8300*/  LOP3.LUT R47, R27, R0, R28, 0xf6, !PT ;  /* 0x000000001b2f7212 */ /* 0x000fe400078ef61c */
[----:B------:R-:W-:-:S03]  /*8310*/  ISETP.GE.AND P6, PT, R21, c[0x0][0x198], PT ;  /* 0x0000660015007a0c */ /* 0x000fc60003fc6270 */
[C---:B------:R-:W-:Y:S02]  /*8320*/  @!P5 IMAD.SHL.U32 R14, R47.reuse, 0x2, RZ ;  /* 0x000000022f0ed824 */ /* 0x040fe400078e00ff */
[----:B------:R-:W-:Y:S02]  /*8330*/  @!P0 IMAD.SHL.U32 R0, R47, 0x2, RZ ;  /* 0x000000022f008824 */ /* 0x000fe400078e00ff */
[----:B------:R-:W-:Y:S01]  /*8340*/  IMAD.MOV.U32 R152, RZ, RZ, c[0x0][0x1e0] ;  /* 0x00007800ff987624 */ /* 0x000fe200078e00ff */
[----:B---3--:R-:W-:-:S03]  /*8350*/  LEA.HI.SX32 R48, R157, 0xffffffff, 0x19 ;  /* 0xffffffff9d307811 */ /* 0x008fc600078fcaff */
[C---:B------:R-:W-:Y:S01]  /*8360*/  IMAD.SHL.U32 R153, R152.reuse, 0x80, RZ ;  /* 0x0000008098997824 */ /* 0x040fe200078e00ff */
[----:B------:R-:W-:Y:S01]  /*8370*/  SHF.R.S32.HI R50, RZ, 0x1f, R48 ;  /* 0x0000001fff327819 */ /* 0x000fe20000011430 */
[----:B------:R-:W-:Y:S01]  /*8380*/  IMAD.WIDE.U32 R154, R152, 0x40, RZ ;  /* 0x00000040989a7825 */ /* 0x000fe200078e00ff */
[----:B----4-:R-:W-:-:S03]  /*8390*/  @P3 SHF.R.S32.HI R9, RZ, 0x1f, R12 ;  /* 0x0000001fff093819 */ /* 0x010fc6000001140c */
[----:B------:R-:W-:Y:S01]  /*83a0*/  @!P3 IMAD.MOV.U32 R9, RZ, RZ, R11 ;  /* 0x000000ffff09b224 */ /* 0x000fe200078e000b */
[----:B------:R-:W-:Y:S01]  /*83b0*/  @!P0 LEA.HI R11, R10, R21, RZ, 0x3 ;  /* 0x000000150a0b8211 */ /* 0x000fe200078f18ff */
[----:B------:R-:W-:Y:S01]  /*83c0*/  @P3 IMAD.MOV.U32 R8, RZ, RZ, R12 ;  /* 0x000000ffff083224 */ /* 0x000fe200078e000c */
[----:B------:R-:W1:Y:S01]  /*83d0*/  SHFL.IDX PT, R10, R15, 0x2, 0x181f ;  /* 0x00581f000f0a7f89 */ /* 0x000e6200000e0000 */
[----:B------:R-:W-:Y:S01]  /*83e0*/  @!P3 IMAD.MOV.U32 R8, RZ, RZ, R32 ;  /* 0x000000ffff08b224 */ /* 0x000fe200078e0020 */
[----:B------:R-:W-:Y:S02]  /*83f0*/  @!P0 LOP3.LUT R12, R11, 0xfffffff8, RZ, 0xc0, !PT ;  /* 0xfffffff80b0c8812 */ /* 0x000fe400078ec0ff */
[----:B------:R-:W-:Y:S01]  /*8400*/  @!P5 LEA R4, P3, R22, R4, 0x1 ;  /* 0x000000041604d211 */ /* 0x000fe200078608ff */
[----:B------:R-:W3:Y:S02]  /*8410*/  SHFL.IDX PT, R11, R18, 0x2, 0x181f ;  /* 0x00581f00120b7f89 */ /* 0x000ee400000e0000 */
[----:B--2---:R-:W-:Y:S01]  /*8420*/  @!P0 IMAD.WIDE R12, R12, 0x2, R2 ;  /* 0x000000020c0c8825 */ /* 0x004fe200078e0202 */
[----:B------:R-:W-:-:S02]  /*8430*/  @!P5 LEA.HI.X R5, R22, R5, R23, 0x1, P3 ;  /* 0x000000051605d211 */ /* 0x000fc400018f0c17 */
[----:B------:R-:W-:-:S03]  /*8440*/  @!P0 LEA R2, P3, R22, R2, 0x1 ;  /* 0x0000000216028211 */ /* 0x000fc600078608ff */
[----:B------:R2:W-:Y:S01]  /*8450*/  @!P5 LDGSTS.E.BYPASS.LTC128B.128 [R14+0x100], [R4.64], !P4 ;  /* 0x00100000040edfae */ /* 0x0005e2000e101d48 */
[----:B------:R-:W-:-:S03]  /*8460*/  @!P0 LEA.HI.X R3, R22, R3, R23, 0x1, P3 ;  /* 0x0000000316038211 */ /* 0x000fc600018f0c17 */
[----:B------:R4:W-:Y:S04]  /*8470*/  @!P5 LDGSTS.E.BYPASS.LTC128B.128 [R14+0x4100], [R16.64], !P6 ;  /* 0x04100000100edfae */ /* 0x0009e8000f101d48 */
[----:B------:R1:W-:Y:S04]  /*8480*/  @!P0 LDGSTS.E.BYPASS.LTC128B.128 [R0+0x1100], [R2.64], !P4 ;  /* 0x0110000002008fae */ /* 0x0003e8000e101d48 */
[----:B------:R3:W-:Y:S01]  /*8490*/  @!P0 LDGSTS.E.BYPASS.LTC128B.128 [R0+0x5100], [R12.64], !P6 ;  /* 0x051000000c008fae */ /* 0x0007e2000f101d48 */
[----:B------:R-:W-:Y:S01]  /*84a0*/  ISETP.NE.U32.AND P6, PT, RZ, c[0x0][0x350], PT ;  /* 0x0000d400ff007a0c */ /* 0x000fe20003fc5070 */
[----:B--2---:R-:W-:-:S04]  /*84b0*/  IMAD R4, R214, c[0x0][0x1e8], RZ ;  /* 0x00007a00d6047a24 */ /* 0x004fc800078e02ff */
[C---:B------:R-:W-:Y:S01]  /*84c0*/  IMAD R4, R29.reuse, c[0x0][0x1ec], R4 ;  /* 0x00007b001d047a24 */ /* 0x040fe200078e0204 */
[----:B------:R-:W-:Y:S01]  /*84d0*/  @!P2 SHF.R.S32.HI R5, RZ, 0x1f, R21 ;  /* 0x0000001fff05a819 */ /* 0x000fe20000011415 */
[----:B-1----:R-:W-:Y:S01]  /*84e0*/  IMAD.WIDE.U32 R2, R29, c[0x0][0x1e8], R6 ;  /* 0x00007a001d027a25 */ /* 0x002fe200078e0006 */
[----:B---3--:R-:W-:-:S03]  /*84f0*/  @!P1 SHF.R.S32.HI R0, RZ, 0x1f, R21 ;  /* 0x0000001fff009819 */ /* 0x008fc60000011415 */
[----:B------:R-:W-:Y:S01]  /*8500*/  IMAD.IADD R3, R4, 0x1, R3 ;  /* 0x0000000104037824 */ /* 0x000fe200078e0203 */
[----:B------:R-:W-:Y:S01]  /*8510*/  @!P1 LEA R6, P0, R22, R10, 0x1 ;  /* 0x0000000a16069211 */ /* 0x000fe200078008ff */
[----:B------:R-:W1:Y:S01]  /*8520*/  SHFL.IDX PT, R4, R15, 0x3, 0x181f ;  /* 0x00781f000f047f89 */ /* 0x000e6200000e0000 */
[-C--:B------:R-:W-:Y:S02]  /*8530*/  @!P1 LEA.HI R0, R0, R21.reuse, RZ, 0x3 ;  /* 0x0000001500009211 */ /* 0x080fe400078f18ff */
[----:B------:R-:W-:Y:S02]  /*8540*/  @!P2 LEA.HI R12, R5, R21, RZ, 0x3 ;  /* 0x00000015050ca211 */ /* 0x000fe400078f18ff */
[----:B------:R-:W-:Y:S01]  /*8550*/  @!P1 LOP3.LUT R0, R0, 0xfffffff8, RZ, 0xc0, !PT ;  /* 0xfffffff800009812 */ /* 0x000fe200078ec0ff */
[----:B------:R-:W2:Y:S01]  /*8560*/  SHFL.IDX PT, R5, R18, 0x3, 0x181f ;  /* 0x00781f0012057f89 */ /* 0x000ea200000e0000 */
[----:B------:R-:W-:Y:S02]  /*8570*/  @!P1 LEA.HI.X R7, R22, R11, R23, 0x1, P0 ;  /* 0x0000000b16079211 */ /* 0x000fe400000f0c17 */
[----:B------:R-:W-:-:S02]  /*8580*/  ISETP.NE.AND.EX P0, PT, RZ, c[0x0][0x354], PT, P6 ;  /* 0x0000d500ff007a0c */ /* 0x000fc40003f05360 */
[----:B------:R-:W-:Y:S01]  /*8590*/  ISETP.GE.AND P6, PT, R21, c[0x0][0x198], PT ;  /* 0x0000660015007a0c */ /* 0x000fe20003fc6270 */
[----:B------:R-:W-:Y:S01]  /*85a0*/  @!P1 IMAD.WIDE R10, R0, 0x2, R10 ;  /* 0x00000002000a9825 */ /* 0x000fe200078e020a */
[----:B----4-:R-:W-:-:S03]  /*85b0*/  SEL R16, R9, RZ, !P0 ;  /* 0x000000ff09107207 */ /* 0x010fc60004000000 */
[----:B------:R-:W-:Y:S01]  /*85c0*/  @!P1 IMAD.SHL.U32 R0, R47, 0x2, RZ ;  /* 0x000000022f009824 */ /* 0x000fe200078e00ff */
[----:B------:R-:W-:Y:S01]  /*85d0*/  SEL R17, R8, RZ, !P0 ;  /* 0x000000ff08117207 */ /* 0x000fe20004000000 */
[----:B------:R-:W-:-:S03]  /*85e0*/  IMAD.MOV.U32 R9, RZ, RZ, 0x7 ;  /* 0x00000007ff097424 */ /* 0x000fc600078e00ff */
[----:B------:R3:W-:Y:S01]  /*85f0*/  @!P1 LDGSTS.E.BYPASS.LTC128B.128 [R0+0x2100], [R6.64], !P4 ;  /* 0x0210000006009fae */ /* 0x0007e2000e101d48 */
[----:B------:R-:W-:Y:S01]  /*8600*/  IMAD.IADD R8, R195, 0x1, -R45 ;  /* 0x00000001c3087824 */ /* 0x000fe200078e0a2d */
[----:B------:R-:W-:Y:S01]  /*8610*/  SHF.L.U64.HI R150, R152, R9, c[0x0][0x1e4] ;  /* 0x0000790098967619 */ /* 0x000fe20000010209 */
[----:B------:R-:W-:Y:S01]  /*8620*/  IMAD.WIDE.U32 R30, R17, c[0x0][0x1f0], R2 ;  /* 0x00007c00111e7a25 */ /* 0x000fe200078e0002 */
[----:B------:R4:W-:Y:S01]  /*8630*/  @!P1 LDGSTS.E.BYPASS.LTC128B.128 [R0+0x6100], [R10.64], !P6 ;  /* 0x061000000a009fae */ /* 0x0009e2000f101d48 */
[----:B------:R-:W-:Y:S02]  /*8640*/  ISETP.GE.AND P1, PT, R21, c[0x0][0x198], PT ;  /* 0x0000660015007a0c */ /* 0x000fe40003f26270 */
[----:B------:R-:W-:Y:S02]  /*8650*/  IMAD.MOV.U32 R158, RZ, RZ, R30 ;  /* 0x000000ffff9e7224 */ /* 0x000fe400078e001e */
[----:B---3--:R-:W-:-:S04]  /*8660*/  IMAD R6, R16, c[0x0][0x1f0], RZ ;  /* 0x00007c0010067a24 */ /* 0x008fc800078e02ff */
[----:B------:R-:W-:Y:S02]  /*8670*/  IMAD R6, R17, c[0x0][0x1f4], R6 ;  /* 0x00007d0011067a24 */ /* 0x000fe400078e0206 */
[----:B----4-:R-:W-:Y:S02]  /*8680*/  IMAD R10, R48, -0x80, R8 ;  /* 0xffffff80300a7824 */ /* 0x010fe400078e0208 */
[----:B------:R-:W-:Y:S02]  /*8690*/  IMAD R0, R150, R48, RZ ;  /* 0x0000003096007224 */ /* 0x000fe400078e02ff */
[----:B------:R-:W-:Y:S01]  /*86a0*/  IMAD.IADD R159, R31, 0x1, R6 ;  /* 0x000000011f9f7824 */ /* 0x000fe200078e0206 */
[----:B-1----:R-:W-:Y:S02]  /*86b0*/  @!P2 LEA R6, P0, R22, R4, 0x1 ;  /* 0x000000041606a211 */ /* 0x002fe400078008ff */
[----:B------:R-:W-:Y:S02]  /*86c0*/  ISETP.GE.AND P6, PT, R10, 0x1, PT ;  /* 0x000000010a00780c */ /* 0x000fe40003fc6270 */
[----:B------:R-:W-:Y:S01]  /*86d0*/  @!P2 LOP3.LUT R8, R12, 0xfffffff8, RZ, 0xc0, !PT ;  /* 0xfffffff80c08a812 */ /* 0x000fe200078ec0ff */
[----:B------:R-:W-:Y:S01]  /*86e0*/  IMAD R11, R50, R153, R0 ;  /* 0x00000099320b7224 */ /* 0x000fe200078e0200 */
[----:B--2---:R-:W-:Y:S01]  /*86f0*/  @!P2 LEA.HI.X R7, R22, R5, R23, 0x1, P0 ;  /* 0x000000051607a211 */ /* 0x004fe200000f0c17 */
[----:B------:R-:W-:-:S02]  /*8700*/  @!P2 IMAD.SHL.U32 R0, R47, 0x2, RZ ;  /* 0x000000022f00a824 */ /* 0x000fc400078e00ff */
[----:B------:R-:W-:Y:S01]  /*8710*/  @!P2 IMAD.WIDE R8, R8, 0x2, R4 ;  /* 0x000000020808a825 */ /* 0x000fe200078e0204 */
[----:B------:R-:W-:Y:S02]  /*8720*/  ISETP.GE.AND P3, PT, R21, c[0x0][0x1d4], PT ;  /* 0x0000750015007a0c */ /* 0x000fe40003f66270 */
[----:B------:R1:W-:Y:S01]  /*8730*/  @!P2 LDGSTS.E.BYPASS.LTC128B.128 [R0+0x3100], [R6.64], !P4 ;  /* 0x031000000600afae */ /* 0x0003e2000e101d48 */
[----:B------:R-:W-:Y:S01]  /*8740*/  IMAD.WIDE.U32 R2, R48, R153, R158 ;  /* 0x0000009930027225 */ /* 0x000fe200078e009e */
[----:B------:R-:W-:Y:S02]  /*8750*/  ISETP.GE.AND P4, PT, R22, c[0x0][0x1d4], PT ;  /* 0x0000750016007a0c */ /* 0x000fe40003f86270 */
[----:B------:R1:W-:Y:S01]  /*8760*/  @!P2 LDGSTS.E.BYPASS.LTC128B.128 [R0+0x7100], [R8.64], !P1 ;  /* 0x071000000800afae */ /* 0x0003e2000c901d48 */
[----:B------:R-:W-:Y:S01]  /*8770*/  ISETP.GE.AND P2, PT, R10, 0x21, PT ;  /* 0x000000210a00780c */ /* 0x000fe20003f46270 */
[----:B------:R-:W-:Y:S01]  /*8780*/  IMAD.IADD R3, R3, 0x1, R11 ;  /* 0x0000000103037824 */ /* 0x000fe200078e020b */
[C---:B------:R-:W-:Y:S01]  /*8790*/  @P6 LEA R4, P0, R2.reuse, c[0x0][0x1c8], 0x1 ;  /* 0x0000720002046a11 */ /* 0x040fe200078008ff */
[----:B------:R-:W0:Y:S03]  /*87a0*/  LDGDEPBAR ;  /* 0x00000000000079af */ /* 0x000e260000000000 */
[----:B------:R-:W-:-:S02]  /*87b0*/  @P6 LEA.HI.X R5, R2, c[0x0][0x1cc], R3, 0x1, P0 ;  /* 0x0000730002056a11 */ /* 0x000fc400000f0c03 */
[C---:B------:R-:W-:Y:S01]  /*87c0*/  ISETP.GE.AND P1, PT, R10.reuse, 0x41, PT ;  /* 0x000000410a00780c */ /* 0x040fe20003f26270 */
[----:B------:R-:W-:Y:S01]  /*87d0*/  IMAD.MOV.U32 R13, RZ, RZ, c[0x0][0x1e4] ;  /* 0x00007900ff0d7624 */ /* 0x000fe200078e00ff */
[----:B------:R-:W-:Y:S01]  /*87e0*/  ISETP.GE.AND P0, PT, R10, 0x61, PT ;  /* 0x000000610a00780c */ /* 0x000fe20003f06270 */
[----:B-1----:R-:W-:Y:S01]  /*87f0*/  @P6 IMAD.SHL.U32 R0, R47, 0x2, RZ ;  /* 0x000000022f006824 */ /* 0x002fe200078e00ff */
[----:B------:R-:W-:Y:S01]  /*8800*/  LEA.HI R8, R149, R212, RZ, 0x4 ;  /* 0x000000d495087211 */ /* 0x000fe200078f20ff */
[----:B------:R-:W-:-:S03]  /*8810*/  IMAD R6, R20, c[0x0][0x208], RZ ;  /* 0x0000820014067a24 */ /* 0x000fc600078e02ff */
[----:B------:R1:W-:Y:S04]  /*8820*/  @P6 LDGSTS.E.BYPASS.LTC128B.128 [R0+0x8100], [R4.64], !P4 ;  /* 0x0810000004006fae */ /* 0x0003e8000e101d48 */
[----:B------:R1:W-:Y:S01]  /*8830*/  @P6 LDGSTS.E.BYPASS.LTC128B.128 [R0+0xc100], [R4.64+0x80], !P3 ;  /* 0x0c10008004006fae */ /* 0x0003e2000d901d48 */
[----:B------:R-:W-:Y:S01]  /*8840*/  IMAD R14, R19, c[0x0][0x20c], R6 ;  /* 0x00008300130e7a24 */ /* 0x000fe200078e0206 */
[----:B------:R-:W-:Y:S01]  /*8850*/  LOP3.LUT R7, R8, 0xfffffff0, RZ, 0xc0, !PT ;  /* 0xfffffff008077812 */ /* 0x000fe200078ec0ff */
[----:B------:R-:W-:Y:S01]  /*8860*/  IMAD.SHL.U32 R12, R13, 0x40, RZ ;  /* 0x000000400d0c7824 */ /* 0x000fe200078e00ff */
[----:B------:R-:W-:-:S03]  /*8870*/  SHF.R.S32.HI R9, RZ, 0x4, R8 ;  /* 0x00000004ff097819 */ /* 0x000fc60000011408 */
[----:B------:R-:W-:Y:S02]  /*8880*/  IMAD.IADD R7, R212, 0x1, -R7 ;  /* 0x00000001d4077824 */ /* 0x000fe400078e0a07 */
[----:B------:R-:W-:-:S03]  /*8890*/  IMAD.IADD R156, R155, 0x1, R12 ;  /* 0x000000019b9c7824 */ /* 0x000fc600078e020c */
[----:B------:R-:W-:Y:S02]  /*88a0*/  SHF.R.S32.HI R15, RZ, 0x1f, R7 ;  /* 0x0000001fff0f7819 */ /* 0x000fe40000011407 */
[----:B-1----:R-:W-:-:S04]  /*88b0*/  @P2 LEA R0, P6, R152, R2, 0x5 ;  /* 0x0000000298002211 */ /* 0x002fc800078c28ff */
[----:B------:R-:W-:Y:S02]  /*88c0*/  @P2 LEA.HI.X R6, R152, R3, R13, 0x5, P6 ;  /* 0x0000000398062211 */ /* 0x000fe400030f2c0d */
[----:B------:R-:W-:-:S04]  /*88d0*/  @P2 LEA R10, P6, R0, c[0x0][0x1c8], 0x1 ;  /* 0x00007200000a2a11 */ /* 0x000fc800078c08ff */
[----:B------:R-:W-:Y:S02]  /*88e0*/  @P2 LEA.HI.X R11, R0, c[0x0][0x1cc], R6, 0x1, P6 ;  /* 0x00007300000b2a11 */ /* 0x000fe400030f0c06 */
[----:B------:R-:W-:Y:S02]  /*88f0*/  LEA.HI R6, R8, R9, RZ, 0x1 ;  /* 0x0000000908067211 */ /* 0x000fe400078f08ff */
[----:B------:R-:W-:Y:S02]  /*8900*/  @P1 IADD3 R0, P6, R2, R154, RZ ;  /* 0x0000009a02001210 */ /* 0x000fe40007fde0ff */
[----:B------:R-:W-:-:S03]  /*8910*/  LOP3.LUT R12, R6, 0xfffffffe, RZ, 0xc0, !PT ;  /* 0xfffffffe060c7812 */ /* 0x000fc600078ec0ff */
[--C-:B------:R-:W-:Y:S01]  /*8920*/  @P1 IMAD.X R6, R156, 0x1, R3.reuse, P6 ;  /* 0x000000019c061824 */ /* 0x100fe200030e0603 */
[C---:B------:R-:W-:Y:S02]  /*8930*/  @P1 LEA R8, P6, R0.reuse, c[0x0][0x1c8], 0x1 ;  /* 0x0000720000081a11 */ /* 0x040fe400078c08ff */
[----:B------:R-:W-:Y:S01]  /*8940*/  LEA.HI R15, R15, R7, RZ, 0x3 ;  /* 0x000000070f0f7211 */ /* 0x000fe200078f18ff */
[----:B------:R-:W-:Y:S01]  /*8950*/  IMAD.IADD R49, R9, 0x1, -R12 ;  /* 0x0000000109317824 */ /* 0x000fe200078e0a0c */
[----:B------:R-:W-:Y:S01]  /*8960*/  @P1 LEA.HI.X R9, R0, c[0x0][0x1cc], R6, 0x1, P6 ;  /* 0x0000730000091a11 */ /* 0x000fe200030f0c06 */
[----:B------:R-:W-:Y:S01]  /*8970*/  @P0 IMAD R13, R13, 0x60, RZ ;  /* 0x000000600d0d0824 */ /* 0x000fe200078e02ff */
[----:B------:R-:W-:Y:S01]  /*8980*/  LOP3.LUT R0, R15, 0xfffffff8, RZ, 0xc0, !PT ;  /* 0xfffffff80f007812 */ /* 0x000fe200078ec0ff */
[----:B------:R-:W-:-:S04]  /*8990*/  @P0 IMAD.WIDE.U32 R2, R152, 0x60, R2 ;  /* 0x0000006098020825 */ /* 0x000fc800078e0002 */
[----:B------:R-:W-:Y:S02]  /*89a0*/  @P0 IMAD.IADD R12, R13, 0x1, R3 ;  /* 0x000000010d0c0824 */ /* 0x000fe400078e0203 */
[----:B------:R-:W-:Y:S02]  /*89b0*/  @P2 IMAD.SHL.U32 R3, R47, 0x2, RZ ;  /* 0x000000022f032824 */ /* 0x000fe400078e00ff */
[----:B------:R-:W-:Y:S02]  /*89c0*/  IMAD.IADD R13, R7, 0x1, -R0 ;  /* 0x00000001070d7824 */ /* 0x000fe400078e0a00 */
[----:B------:R-:W-:Y:S01]  /*89d0*/  @P1 IMAD.SHL.U32 R0, R47, 0x2, RZ ;  /* 0x000000022f001824 */ /* 0x000fe200078e00ff */
[C---:B------:R-:W-:Y:S01]  /*89e0*/  @P0 LEA R6, P6, R2.reuse, c[0x0][0x1c8], 0x1 ;  /* 0x0000720002060a11 */ /* 0x040fe200078c08ff */
[----:B------:R-:W-:Y:S01]  /*89f0*/  IMAD.WIDE.U32 R4, R19, c[0x0][0x208], R22 ;  /* 0x0000820013047a25 */ /* 0x000fe200078e0016 */
[----:B------:R1:W-:Y:S04]  /*8a00*/  @P2 LDGSTS.E.BYPASS.LTC128B.128 [R3+0x9100], [R10.64], !P4 ;  /* 0x091000000a032fae */ /* 0x0003e8000e101d48 */
[----:B------:R1:W-:Y:S01]  /*8a10*/  @P2 LDGSTS.E.BYPASS.LTC128B.128 [R3+0xd100], [R10.64+0x80], !P3 ;  /* 0x0d1000800a032fae */ /* 0x0003e2000d901d48 */
[----:B------:R-:W-:Y:S01]  /*8a20*/  IMAD.IADD R5, R5, 0x1, R14 ;  /* 0x0000000105057824 */ /* 0x000fe200078e020e */
[----:B------:R-:W-:-:S02]  /*8a30*/  @P0 LEA.HI.X R7, R2, c[0x0][0x1cc], R12, 0x1, P6 ;  /* 0x0000730002070a11 */ /* 0x000fc400030f0c0c */
[----:B------:R2:W-:Y:S04]  /*8a40*/  @P1 LDGSTS.E.BYPASS.LTC128B.128 [R0+0xa100], [R8.64], !P4 ;  /* 0x0a10000008001fae */ /* 0x0005e8000e101d48 */
[----:B------:R2:W-:Y:S01]  /*8a50*/  @P1 LDGSTS.E.BYPASS.LTC128B.128 [R0+0xe100], [R8.64+0x80], !P3 ;  /* 0x0e10008008001fae */ /* 0x0005e2000d901d48 */
[----:B-1----:R-:W-:Y:S02]  /*8a60*/  IMAD R10, R214, c[0x0][0x210], RZ ;  /* 0x00008400d60a7a24 */ /* 0x002fe400078e02ff */
[----:B------:R-:W-:-:S04]  /*8a70*/  IMAD.WIDE.U32 R2, R29, c[0x0][0x210], R4 ;  /* 0x000084001d027a25 */ /* 0x000fc800078e0004 */
[----:B--2---:R-:W-:Y:S02]  /*8a80*/  @P0 IMAD.SHL.U32 R0, R47, 0x2, RZ ;  /* 0x000000022f000824 */ /* 0x004fe400078e00ff */
[----:B------:R-:W-:-:S03]  /*8a90*/  IMAD R10, R29, c[0x0][0x214], R10 ;  /* 0x000085001d0a7a24 */ /* 0x000fc600078e020a */
[----:B------:R1:W-:Y:S01]  /*8aa0*/  @P0 LDGSTS.E.BYPASS.LTC128B.128 [R0+0xb100], [R6.64], !P4 ;  /* 0x0b10000006000fae */ /* 0x0003e2000e101d48 */
[----:B------:R-:W-:-:S03]  /*8ab0*/  IMAD.IADD R3, R10, 0x1, R3 ;  /* 0x000000010a037824 */ /* 0x000fc600078e0203 */
[----:B------:R1:W-:Y:S01]  /*8ac0*/  @P0 LDGSTS.E.BYPASS.LTC128B.128 [R0+0xf100], [R6.64+0x80], !P3 ;  /* 0x0f10008006000fae */ /* 0x0003e2000d901d48 */
[----:B------:R-:W-:-:S03]  /*8ad0*/  IMAD.WIDE.U32 R52, R17, c[0x0][0x218], R2 ;  /* 0x0000860011347a25 */ /* 0x000fc600078e0002 */
[----:B------:R2:W-:Y:S01]  /*8ae0*/  STL.64 [R1+0x38], R30 ;  /* 0x0000381e01007387 */ /* 0x0005e20000100a00 */
[----:B------:R-:W-:-:S03]  /*8af0*/  IMAD.SHL.U32 R8, R13, 0x40, RZ ;  /* 0x000000400d087824 */ /* 0x000fc600078e00ff */
[----:B------:R2:W-:Y:S04]  /*8b00*/  STL.64 [R1+0x28], R158 ;  /* 0x0000289e01007387 */ /* 0x0005e80000100a00 */
[----:B------:R2:W-:Y:S01]  /*8b10*/  STL [R1+0x48], R156 ;  /* 0x0000489c01007387 */ /* 0x0005e20000100800 */
[----:B-1----:R-:W-:Y:S01]  /*8b20*/  IMAD R0, R16, c[0x0][0x218], RZ ;  /* 0x0000860010007a24 */ /* 0x002fe200078e02ff */
[----:B------:R-:W-:Y:S01]  /*8b30*/  R2P PR, R13, 0x6 ;  /* 0x000000060d007804 */ /* 0x000fe20000000000 */
[----:B------:R-:W-:Y:S01]  /*8b40*/  IMAD.SHL.U32 R9, R49, 0x8, RZ ;  /* 0x0000000831097824 */ /* 0x000fe200078e00ff */
[----:B------:R-:W0:Y:S01]  /*8b50*/  LDGDEPBAR ;  /* 0x00000000000079af */ /* 0x000e220000000000 */
[----:B------:R-:W-:-:S04]  /*8b60*/  IMAD R0, R17, c[0x0][0x21c], R0 ;  /* 0x0000870011007a24 */ /* 0x000fc800078e0200 */
[----:B------:R-:W-:Y:S01]  /*8b70*/  IMAD.IADD R51, R53, 0x1, R0 ;  /* 0x0000000135337824 */ /* 0x000fe200078e0200 */
[----:B------:R2:W-:Y:S04]  /*8b80*/  STL.64 [R1+0x30], R52 ;  /* 0x0000303401007387 */ /* 0x0005e80000100a00 */
[----:B------:R2:W-:Y:S01]  /*8b90*/  STL [R1+0x40], R51 ;  /* 0x0000403301007387 */ /* 0x0005e20000100800 */
[----:B------:R-:W-:Y:S02]  /*8ba0*/  LOP3.LUT R8, R8, 0x1c0, RZ, 0xc0, !PT ;  /* 0x000001c008087812 */ /* 0x000fe400078ec0ff */
[----:B------:R-:W-:Y:S02]  /*8bb0*/  ISETP.LT.AND P0, PT, RZ, c[0x0][0x27c], PT ;  /* 0x00009f00ff007a0c */ /* 0x000fe40003f01270 */
[----:B------:R-:W-:-:S02]  /*8bc0*/  LOP3.LUT R4, R8, 0x8, R9, 0xf8, !PT ;  /* 0x0000000808047812 */ /* 0x000fc400078ef809 */
[----:B------:R-:W-:Y:S01]  /*8bd0*/  SHF.R.U32.HI R8, RZ, 0x3, R8 ;  /* 0x00000003ff087819 */ /* 0x000fe20000011608 */
[----:B------:R-:W-:Y:S02]  /*8be0*/  IMAD.MOV.U32 R5, RZ, RZ, 0x10 ;  /* 0x00000010ff057424 */ /* 0x000fe400078e00ff */
[----:B------:R-:W-:Y:S01]  /*8bf0*/  IMAD.MOV.U32 R2, RZ, RZ, 0x20 ;  /* 0x00000020ff027424 */ /* 0x000fe200078e00ff */
[----:B------:R-:W-:Y:S01]  /*8c00*/  LOP3.LUT R8, R4, R8, RZ, 0x3c, !PT ;  /* 0x0000000804087212 */ /* 0x000fe200078e3cff */
[----:B------:R-:W-:Y:S01]  /*8c10*/  IMAD.SHL.U32 R4, R15, 0x40, RZ ;  /* 0x000000400f047824 */ /* 0x000fe200078e00ff */
[----:B------:R-:W-:Y:S02]  /*8c20*/  SEL R5, R5, 0xfffffff0, !P1 ;  /* 0xfffffff005057807 */ /* 0x000fe40004800000 */
[----:B------:R-:W-:Y:S02]  /*8c30*/  SEL R2, R2, 0xffffffe0, !P2 ;  /* 0xffffffe002027807 */ /* 0x000fe40005000000 */
[----:B------:R-:W-:Y:S01]  /*8c40*/  LOP3.LUT R4, R8, 0xfffffe00, R4, 0xf8, !PT ;  /* 0xfffffe0008047812 */ /* 0x000fe200078ef804 */
[----:B------:R-:W-:Y:S05]  /*8c50*/  @P0 BRA `(.L_x_104) ;  /* 0x0000002000000947 */ /* 0x000fea0003800000 */
[----:B------:R-:W-:-:S04]  /*8c60*/  DEPBAR.LE SB0, 0x1 ;  /* 0x000080400000791a */ /* 0x000fc80000000000 */
[----:B------:R-:W-:Y:S05]  /*8c70*/  BRA `(.L_x_105) ;  /* 0x000035f000007947 */ /* 0x000fea0003800000 */
.L_x_104:
[----:B-----5:R-:W-:Y:S01]  /*8c80*/  SHF.R.S32.HI R0, RZ, 0x1f, R165 ;  /* 0x0000001fff007819 */ /* 0x020fe200000114a5 */
[----:B------:R-:W-:Y:S01]  /*8c90*/  ULDC.U8 UR4, c[0x0][0x298] ;  /* 0x0000a60000047ab9 */ /* 0x000fe20000000000 */
[----:B------:R-:W-:Y:S01]  /*8ca0*/  IMAD.WIDE.U32 R8, R165, c[0x0][0x280], RZ ;  /* 0x0000a000a5087a25 */ /* 0x000fe200078e00ff */
[----:B------:R-:W-:Y:S01]  /*8cb0*/  ISETP.NE.AND P2, PT, RZ, UR4, PT ;  /* 0x00000004ff007c0c */ /* 0x000fe2000bf45270 */
[----:B------:R-:W-:Y:S01]  /*8cc0*/  BSSY B2, `(.L_x_105) ;  /* 0x000035a000027945 */ /* 0x000fe20003800000 */
[----:B------:R-:W-:Y:S01]  /*8cd0*/  SHF.L.U32 R29, R47, 0x1, RZ ;  /* 0x000000012f1d7819 */ /* 0x000fe200000006ff */
[----:B------:R-:W-:Y:S01]  /*8ce0*/  IMAD R3, R0, c[0x0][0x280], RZ ;  /* 0x0000a00000037a24 */ /* 0x000fe200078e02ff */
[----:B------:R-:W-:Y:S01]  /*8cf0*/  LEA R18, P1, R8, c[0x0][0x270], 0x1 ;  /* 0x00009c0008127a11 */ /* 0x000fe200078208ff */
[----:B------:R-:W-:Y:S02]  /*8d00*/  IMAD R0, R0, c[0x0][0x290], RZ ;  /* 0x0000a40000007a24 */ /* 0x000fe400078e02ff */
[----:B------:R-:W-:-:S04]  /*8d10*/  IMAD.WIDE.U32 R6, R165, c[0x0][0x290], RZ ;  /* 0x0000a400a5067a25 */ /* 0x000fc800078e00ff */
[C---:B------:R-:W-:Y:S01]  /*8d20*/  IMAD R3, R165.reuse, c[0x0][0x284], R3 ;  /* 0x0000a100a5037a24 */ /* 0x040fe200078e0203 */
[----:B------:R-:W-:Y:S01]  /*8d30*/  LEA R16, P0, R6, c[0x0][0x288], 0x1 ;  /* 0x0000a20006107a11 */ /* 0x000fe200078008ff */
[----:B------:R-:W-:-:S03]  /*8d40*/  IMAD R0, R165, c[0x0][0x294], R0 ;  /* 0x0000a500a5007a24 */ /* 0x000fc600078e0200 */
[----:B------:R-:W-:Y:S02]  /*8d50*/  IADD3 R3, R3, R9, RZ ;  /* 0x0000000903037210 */ /* 0x000fe40007ffe0ff */
[----:B------:R-:W-:Y:S02]  /*8d60*/  IADD3 R0, R0, R7, RZ ;  /* 0x0000000700007210 */ /* 0x000fe40007ffe0ff */
[----:B------:R-:W-:Y:S02]  /*8d70*/  LEA.HI.X R19, R8, c[0x0][0x274], R3, 0x1, P1 ;  /* 0x00009d0008137a11 */ /* 0x000fe400008f0c03 */
[----:B------:R-:W-:Y:S01]  /*8d80*/  LEA.HI.X R17, R6, c[0x0][0x28c], R0, 0x1, P0 ;  /* 0x0000a30006117a11 */ /* 0x000fe200000f0c00 */
[----:B------:R-:W-:Y:S05]  /*8d90*/  @!P2 BRA `(.L_x_106) ;  /* 0x000019200000a947 */ /* 0x000fea0003800000 */
[----:B------:R-:W-:Y:S01]  /*8da0*/  BSSY B0, `(.L_x_107) ;  /* 0x0000017000007945 */ /* 0x000fe20003800000 */
[----:B--2---:R-:W-:Y:S01]  /*8db0*/  SHF.L.U32 R30, R64, 0x2, RZ ;  /* 0x00000002401e7819 */ /* 0x004fe200000006ff */
[----:B------:R-:W-:Y:S01]  /*8dc0*/  CS2R R8, SRZ ;  /* 0x0000000000087805 */ /* 0x000fe2000001ff00 */
[----:B------:R-:W-:Y:S01]  /*8dd0*/  CS2R R12, SRZ ;  /* 0x00000000000c7805 */ /* 0x000fe2000001ff00 */
[----:B------:R-:W-:Y:S01]  /*8de0*/  CS2R R6, SRZ ;  /* 0x0000000000067805 */ /* 0x000fe2000001ff00 */
[----:B------:R-:W-:Y:S01]  /*8df0*/  CS2R R10, SRZ ;  /* 0x00000000000a7805 */ /* 0x000fe2000001ff00 */
[----:B------:R-:W-:Y:S05]  /*8e00*/  @P5 BRA `(.L_x_108) ;  /* 0x0000010000005947 */ /* 0x000fea0003800000 */
[C---:B------:R-:W-:Y:S01]  /*8e10*/  IADD3 R3, R30.reuse, 0x20, RZ ;  /* 0x000000201e037810 */ /* 0x040fe20007ffe0ff */
[----:B------:R-:W-:Y:S01]  /*8e20*/  CS2R R8, SRZ ;  /* 0x0000000000087805 */ /* 0x000fe2000001ff00 */
[----:B------:R-:W-:Y:S01]  /*8e30*/  ISETP.GE.AND P1, PT, R30, c[0x0][0x27c], PT ;  /* 0x00009f001e007a0c */ /* 0x000fe20003f26270 */
[----:B------:R-:W-:Y:S01]  /*8e40*/  CS2R R6, SRZ ;  /* 0x0000000000067805 */ /* 0x000fe2000001ff00 */
[----:B------:R-:W-:-:S11]  /*8e50*/  ISETP.GE.AND P0, PT, R3, c[0x0][0x27c], PT ;  /* 0x00009f0003007a0c */ /* 0x000fd60003f06270 */
[----:B------:R-:W-:Y:S02]  /*8e60*/  @!P1 IMAD.WIDE R20, R30, 0x2, R18 ;  /* 0x000000021e149825 */ /* 0x000fe400078e0212 */
[----:B------:R-:W-:-:S03]  /*8e70*/  @!P0 SHF.R.S32.HI R0, RZ, 0x1f, R3 ;  /* 0x0000001fff008819 */ /* 0x000fc60000011403 */
[----:B------:R1:W5:Y:S01]  /*8e80*/  @!P1 LD.E.64 R12, [R20.64] ;  /* 0x00000008140c9980 */ /* 0x000362000c101b00 */
[----:B------:R-:W-:-:S04]  /*8e90*/  @!P0 LEA.HI R0, R0, R3, RZ, 0x2 ;  /* 0x0000000300008211 */ /* 0x000fc800078f10ff */
[----:B------:R-:W-:-:S05]  /*8ea0*/  @!P0 LOP3.LUT R0, R0, 0xfffffffc, RZ, 0xc0, !PT ;  /* 0xfffffffc00008812 */ /* 0x000fca00078ec0ff */
[----:B------:R-:W-:-:S04]  /*8eb0*/  @!P0 IMAD.WIDE R14, R0, 0x2, R16 ;  /* 0x00000002000e8825 */ /* 0x000fc800078e0210 */
[----:B------:R-:W-:Y:S01]  /*8ec0*/  @!P0 IMAD.WIDE R18, R0, 0x2, R18 ;  /* 0x0000000200128825 */ /* 0x000fe200078e0212 */
[----:B------:R1:W5:Y:S03]  /*8ed0*/  @!P0 LD.E.64 R6, [R14.64] ;  /* 0x000000080e068980 */ /* 0x000366000c101b00 */
[----:B------:R-:W-:Y:S01]  /*8ee0*/  @!P1 IMAD.WIDE R16, R30, 0x2, R16 ;  /* 0x000000021e109825 */ /* 0x000fe200078e0210 */
[----:B------:R1:W5:Y:S04]  /*8ef0*/  @!P0 LD.E.64 R8, [R18.64] ;  /* 0x0000000812088980 */ /* 0x000368000c101b00 */
[----:B------:R1:W5:Y:S02]  /*8f00*/  @!P1 LD.E.64 R10, [R16.64] ;  /* 0x00000008100a9980 */ /* 0x000364000c101b00 */
.L_x_108:
[----:B------:R-:W-:Y:S05]  /*8f10*/  BSYNC B0 ;  /* 0x0000000000007941 */ /* 0x000fea0003800000 */
.L_x_107:
[----:B------:R-:W-:Y:S01]  /*8f20*/  IMAD R0, R211, -0x80, R25 ;  /* 0xffffff80d3007824 */ /* 0x000fe200078e0219 */
[----:B-1---5:R-:W-:Y:S01]  /*8f30*/  SHF.R.U64 R19, R12, 0x10, R13 ;  /* 0x000000100c137819 */ /* 0x022fe2000000120d */
[----:B------:R-:W-:Y:S01]  /*8f40*/  IMAD.MOV.U32 R21, RZ, RZ, R12 ;  /* 0x000000ffff157224 */ /* 0x000fe200078e000c */
[--C-:B------:R-:W-:Y:S01]  /*8f50*/  SHF.R.U64 R16, R8, 0x10, R9.reuse ;  /* 0x0000001008107819 */ /* 0x100fe20000001209 */
[----:B------:R-:W-:Y:S01]  /*8f60*/  IMAD.MOV.U32 R17, RZ, RZ, R9 ;  /* 0x000000ffff117224 */ /* 0x000fe200078e0009 */
[----:B------:R-:W-:Y:S01]  /*8f70*/  IMNMX R28, R0, 0x80, PT ;  /* 0x00000080001c7817 */ /* 0x000fe20003800200 */
[----:B------:R-:W-:Y:S01]  /*8f80*/  IMAD.MOV.U32 R20, RZ, RZ, R13 ;  /* 0x000000ffff147224 */ /* 0x000fe200078e000d */
[----:B------:R-:W-:Y:S01]  /*8f90*/  SHF.R.U32.HI R12, RZ, 0x10, R9 ;  /* 0x00000010ff0c7819 */ /* 0x000fe20000011609 */
[----:B------:R-:W-:Y:S01]  /*8fa0*/  IMAD.MOV.U32 R9, RZ, RZ, R6 ;  /* 0x000000ffff097224 */ /* 0x000fe200078e0006 */
[----:B------:R-:W-:Y:S01]  /*8fb0*/  ISETP.GE.AND P0, PT, R45, R28, PT ;  /* 0x0000001c2d00720c */ /* 0x000fe20003f06270 */
[----:B------:R-:W-:Y:S01]  /*8fc0*/  IMAD.MOV.U32 R18, RZ, RZ, R8 ;  /* 0x000000ffff127224 */ /* 0x000fe200078e0008 */
[----:B------:R-:W-:Y:S01]  /*8fd0*/  SHF.R.U32.HI R15, RZ, 0x10, R13 ;  /* 0x00000010ff0f7819 */ /* 0x000fe2000001160d */
[----:B------:R-:W-:Y:S01]  /*8fe0*/  IMAD.MOV.U32 R14, RZ, RZ, R10 ;  /* 0x000000ffff0e7224 */ /* 0x000fe200078e000a */
[----:B------:R-:W-:Y:S01]  /*8ff0*/  SHF.R.U64 R3, R6, 0x10, R7 ;  /* 0x0000001006037819 */ /* 0x000fe20000001207 */
[----:B------:R-:W-:Y:S01]  /*9000*/  IMAD.MOV.U32 R13, RZ, RZ, R11 ;  /* 0x000000ffff0d7224 */ /* 0x000fe200078e000b */
[----:B------:R-:W-:-:S04]  /*9010*/  DEPBAR.LE SB0, 0x1 ;  /* 0x000080400000791a */ /* 0x000fc80000000000 */
[----:B------:R-:W-:Y:S01]  /*9020*/  IMAD.MOV.U32 R6, RZ, RZ, R7 ;  /* 0x000000ffff067224 */ /* 0x000fe200078e0007 */
[--C-:B------:R-:W-:Y:S01]  /*9030*/  SHF.R.U64 R10, R10, 0x10, R11.reuse ;  /* 0x000000100a0a7819 */ /* 0x100fe2000000120b */
[----:B------:R-:W-:Y:S01]  /*9040*/  BSSY B1, `(.L_x_109) ;  /* 0x0000060000017945 */ /* 0x000fe20003800000 */
[----:B------:R-:W-:Y:S02]  /*9050*/  SHF.R.U32.HI R8, RZ, 0x10, R11 ;  /* 0x00000010ff087819 */ /* 0x000fe4000001160b */
[----:B------:R-:W-:Y:S02]  /*9060*/  SHF.R.U32.HI R0, RZ, 0x10, R7 ;  /* 0x00000010ff007819 */ /* 0x000fe40000011607 */
[----:B------:R-:W-:Y:S02]  /*9070*/  PRMT R23, R20, 0x5410, R15 ;  /* 0x0000541014177816 */ /* 0x000fe4000000000f */
[----:B------:R-:W-:Y:S02]  /*9080*/  PRMT R21, R21, 0x5410, R19 ;  /* 0x0000541015157816 */ /* 0x000fe40000000013 */
[----:B------:R-:W-:-:S02]  /*9090*/  PRMT R25, R18, 0x5410, R16 ;  /* 0x0000541012197816 */ /* 0x000fc40000000010 */
[----:B------:R-:W-:Y:S02]  /*90a0*/  PRMT R27, R17, 0x5410, R12 ;  /* 0x00005410111b7816 */ /* 0x000fe4000000000c */
[----:B------:R-:W-:Y:S02]  /*90b0*/  PRMT R20, R14, 0x5410, R10 ;  /* 0x000054100e147816 */ /* 0x000fe4000000000a */
[----:B------:R-:W-:Y:S02]  /*90c0*/  PRMT R22, R13, 0x5410, R8 ;  /* 0x000054100d167816 */ /* 0x000fe40000000008 */
[----:B------:R-:W-:Y:S02]  /*90d0*/  PRMT R24, R9, 0x5410, R3 ;  /* 0x0000541009187816 */ /* 0x000fe40000000003 */
[----:B------:R-:W-:Y:S01]  /*90e0*/  PRMT R26, R6, 0x5410, R0 ;  /* 0x00005410061a7816 */ /* 0x000fe20000000000 */
[----:B------:R-:W-:Y:S06]  /*90f0*/  BAR.SYNC.DEFER_BLOCKING 0x0 ;  /* 0x0000000000007b1d */ /* 0x000fec0000010000 */
[----:B------:R-:W-:Y:S05]  /*9100*/  @P0 BRA `(.L_x_110) ;  /* 0x0000053000000947 */ /* 0x000fea0003800000 */
[----:B------:R-:W-:Y:S01]  /*9110*/  ISETP.GE.AND P0, PT, R30, c[0x0][0x27c], PT ;  /* 0x00009f001e007a0c */ /* 0x000fe20003f06270 */
[----:B------:R-:W-:-:S12]  /*9120*/  BSSY B0, `(.L_x_111) ;  /* 0x0000028000007945 */ /* 0x000fd80003800000 */
[----:B------:R-:W-:Y:S05]  /*9130*/  @P0 BRA `(.L_x_112) ;  /* 0x0000026000000947 */ /* 0x000fea0003800000 */
[----:B------:R-:W1:Y:S01]  /*9140*/  LDS.128 R8, [R29+0x100] ;  /* 0x000100001d087984 */ /* 0x000e620000000c00 */
[C---:B------:R-:W-:Y:S01]  /*9150*/  SHF.L.U32 R6, R21.reuse, 0x10, RZ ;  /* 0x0000001015067819 */ /* 0x040fe200000006ff */
[----:B------:R-:W-:Y:S01]  /*9160*/  IMAD.U32 R0, R20, 0x10000, RZ ;  /* 0x0001000014007824 */ /* 0x000fe200078e00ff */
[----:B------:R-:W-:Y:S02]  /*9170*/  LOP3.LUT R3, R21, 0xffff0000, RZ, 0xc0, !PT ;  /* 0xffff000015037812 */ /* 0x000fe400078ec0ff */
[C---:B-1----:R-:W-:Y:S01]  /*9180*/  SHF.L.U32 R12, R8.reuse, 0x10, RZ ;  /* 0x00000010080c7819 */ /* 0x042fe200000006ff */
[----:B------:R-:W-:Y:S01]  /*9190*/  IMAD.U32 R18, R11, 0x10000, RZ ;  /* 0x000100000b127824 */ /* 0x000fe200078e00ff */
[----:B------:R-:W-:Y:S02]  /*91a0*/  LOP3.LUT R7, R8, 0xffff0000, RZ, 0xc0, !PT ;  /* 0xffff000008077812 */ /* 0x000fe400078ec0ff */
[C---:B------:R-:W-:Y:S02]  /*91b0*/  SHF.L.U32 R15, R9.reuse, 0x10, RZ ;  /* 0x00000010090f7819 */ /* 0x040fe400000006ff */
[----:B------:R-:W-:Y:S01]  /*91c0*/  LOP3.LUT R8, R9, 0xffff0000, RZ, 0xc0, !PT ;  /* 0xffff000009087812 */ /* 0x000fe200078ec0ff */
[C---:B------:R-:W-:Y:S01]  /*91d0*/  FMUL.FTZ R16, R7.reuse, R0 ;  /* 0x0000000007107220 */ /* 0x040fe20000410000 */
[----:B------:R-:W-:Y:S01]  /*91e0*/  LOP3.LUT R9, R20, 0xffff0000, RZ, 0xc0, !PT ;  /* 0xffff000014097812 */ /* 0x000fe200078ec0ff */
[-C--:B------:R-:W-:Y:S01]  /*91f0*/  FMUL.FTZ R14, R7, R6.reuse ;  /* 0x00000006070e7220 */ /* 0x080fe20000410000 */
[----:B------:R-:W-:Y:S01]  /*9200*/  SHF.L.U32 R17, R10, 0x10, RZ ;  /* 0x000000100a117819 */ /* 0x000fe200000006ff */
[----:B------:R-:W-:Y:S01]  /*9210*/  FFMA.FTZ R19, R12, R6, -R16 ;  /* 0x000000060c137223 */ /* 0x000fe20000010810 */
[----:B------:R-:W-:Y:S01]  /*9220*/  LOP3.LUT R13, R10, 0xffff0000, RZ, 0xc0, !PT ;  /* 0xffff00000a0d7812 */ /* 0x000fe200078ec0ff */
[----:B------:R-:W-:Y:S01]  /*9230*/  FMUL.FTZ R7, R8, R9 ;  /* 0x0000000908077220 */ /* 0x000fe20000410000 */
[----:B------:R-:W-:Y:S01]  /*9240*/  LOP3.LUT R10, R11, 0xffff0000, RZ, 0xc0, !PT ;  /* 0xffff00000b0a7812 */ /* 0x000fe200078ec0ff */
[----:B------:R-:W-:Y:S01]  /*9250*/  FFMA.FTZ R16, R12, R0, R14 ;  /* 0x000000000c107223 */ /* 0x000fe2000001000e */
[----:B------:R-:W-:Y:S01]  /*9260*/  LOP3.LUT R0, R22, 0xffff0000, RZ, 0xc0, !PT ;  /* 0xffff000016007812 */ /* 0x000fe200078ec0ff */
[-C--:B------:R-:W-:Y:S01]  /*9270*/  FMUL.FTZ R8, R8, R3.reuse ;  /* 0x0000000308087220 */ /* 0x080fe20000410000 */
[----:B------:R-:W-:Y:S01]  /*9280*/  LOP3.LUT R6, R23, 0xffff0000, RZ, 0xc0, !PT ;  /* 0xffff000017067812 */ /* 0x000fe200078ec0ff */
[C---:B------:R-:W-:Y:S01]  /*9290*/  FFMA.FTZ R14, R15.reuse, R3, -R7 ;  /* 0x000000030f0e7223 */ /* 0x040fe20000010807 */
[----:B------:R-:W-:Y:S01]  /*92a0*/  SHF.L.U32 R3, R22, 0x10, RZ ;  /* 0x0000001016037819 */ /* 0x000fe200000006ff */
[----:B------:R-:W-:Y:S01]  /*92b0*/  FFMA.FTZ R15, R15, R9, R8 ;  /* 0x000000090f0f7223 */ /* 0x000fe20000010008 */
[----:B------:R-:W-:Y:S01]  /*92c0*/  SHF.L.U32 R7, R23, 0x10, RZ ;  /* 0x0000001017077819 */ /* 0x000fe200000006ff */
[----:B------:R-:W-:-:S02]  /*92d0*/  FMUL.FTZ R12, R10, R0 ;  /* 0x000000000a0c7220 */ /* 0x000fc40000410000 */
[C---:B------:R-:W-:Y:S02]  /*92e0*/  FMUL.FTZ R9, R13.reuse, R3 ;  /* 0x000000030d097220 */ /* 0x040fe40000410000 */
[-C--:B------:R-:W-:Y:S02]  /*92f0*/  FMUL.FTZ R8, R13, R7.reuse ;  /* 0x000000070d087220 */ /* 0x080fe40000410000 */
[----:B------:R-:W-:Y:S02]  /*9300*/  FMUL.FTZ R11, R10, R6 ;  /* 0x000000060a0b7220 */ /* 0x000fe40000410000 */
[----:B------:R-:W-:Y:S01]  /*9310*/  FFMA.FTZ R7, R17, R7, -R9 ;  /* 0x0000000711077223 */ /* 0x000fe20000010809 */
[----:B------:R-:W-:Y:S01]  /*9320*/  F2FP.BF16.PACK_AB R9, R15, R14 ;  /* 0x0000000e0f09723e */ /* 0x000fe200000010ff */
[----:B------:R-:W-:Y:S01]  /*9330*/  FFMA.FTZ R10, R17, R3, R8 ;  /* 0x00000003110a7223 */ /* 0x000fe20000010008 */
[----:B------:R-:W-:Y:S01]  /*9340*/  F2FP.BF16.PACK_AB R8, R16, R19 ;  /* 0x000000131008723e */ /* 0x000fe200000010ff */
[----:B------:R-:W-:-:S02]  /*9350*/  FFMA.FTZ R6, R18, R6, -R12 ;  /* 0x0000000612067223 */ /* 0x000fc4000001080c */
[----:B------:R-:W-:Y:S01]  /*9360*/  FFMA.FTZ R11, R18, R0, R11 ;  /* 0x00000000120b7223 */ /* 0x000fe2000001000b */
[----:B------:R-:W-:-:S04]  /*9370*/  F2FP.BF16.PACK_AB R10, R10, R7 ;  /* 0x000000070a0a723e */ /* 0x000fc800000010ff */
[----:B------:R-:W-:-:S05]  /*9380*/  F2FP.BF16.PACK_AB R11, R11, R6 ;  /* 0x000000060b0b723e */ /* 0x000fca00000010ff */
[----:B------:R1:W-:Y:S02]  /*9390*/  STS.128 [R29+0x100], R8 ;  /* 0x000100081d007388 */ /* 0x0003e40000000c00 */
.L_x_112:
[----:B------:R-:W-:Y:S05]  /*93a0*/  BSYNC B0 ;  /* 0x0000000000007941 */ /* 0x000fea0003800000 */
.L_x_111:
[----:B------:R-:W-:-:S04]  /*93b0*/  IADD3 R0, R30, 0x20, RZ ;  /* 0x000000201e007810 */ /* 0x000fc80007ffe0ff */
[----:B------:R-:W-:-:S13]  /*93c0*/  ISETP.GE.AND P0, PT, R0, c[0x0][0x27c], PT ;  /* 0x00009f0000007a0c */ /* 0x000fda0003f06270 */
[----:B------:R-:W-:Y:S05]  /*93d0*/  @P0 BRA `(.L_x_110) ;  /* 0x0000026000000947 */ /* 0x000fea0003800000 */
[----:B-1----:R-:W1:Y:S01]  /*93e0*/  LDS.128 R8, [R29+0x4100] ;  /* 0x004100001d087984 */ /* 0x002e620000000c00 */
        /* <DEDUP_REMOVED lines=37> */
.L_x_110:
[----:B------:R-:W-:Y:S05]  /*9640*/  BSYNC B1 ;  /* 0x0000000000017941 */ /* 0x000fea0003800000 */
.L_x_109:
[----:B------:R-:W-:Y:S01]  /*9650*/  IADD3 R0, R45, 0x20, RZ ;  /* 0x000000202d007810 */ /* 0x000fe20007ffe0ff */
[----:B------:R-:W-:Y:S03]  /*9660*/  BSSY B1, `(.L_x_113) ;  /* 0x0000056000017945 */ /* 0x000fe60003800000 */
[----:B------:R-:W-:-:S13]  /*9670*/  ISETP.GE.AND P0, PT, R0, R28, PT ;  /* 0x0000001c0000720c */ /* 0x000fda0003f06270 */
[----:B------:R-:W-:Y:S05]  /*9680*/  @P0 BRA `(.L_x_114) ;  /* 0x0000053000000947 */ /* 0x000fea0003800000 */
[----:B------:R-:W-:Y:S01]  /*9690*/  ISETP.GE.AND P0, PT, R30, c[0x0][0x27c], PT ;  /* 0x00009f001e007a0c */ /* 0x000fe20003f06270 */
[----:B------:R-:W-:-:S12]  /*96a0*/  BSSY B0, `(.L_x_115) ;  /* 0x0000028000007945 */ /* 0x000fd80003800000 */
        /* <DEDUP_REMOVED lines=10> */
[-C--:B------:R-:W-:Y:S01]  /*9750*/  FMUL.FTZ R16, R0, R7.reuse ;  /* 0x0000000700107220 */ /* 0x080fe20000410000 */
[----:B------:R-:W-:Y:S01]  /*9760*/  LOP3.LUT R9, R20, 0xffff0000, RZ, 0xc0, !PT ;  /* 0xffff000014097812 */ /* 0x000fe200078ec0ff */
[----:B------:R-:W-:Y:S01]  /*9770*/  FMUL.FTZ R14, R6, R7 ;  /* 0x00000007060e7220 */ /* 0x000fe20000410000 */
[----:B------:R-:W-:Y:S01]  /*9780*/  SHF.L.U32 R17, R10, 0x10, RZ ;  /* 0x000000100a117819 */ /* 0x000fe200000006ff */
[----:B------:R-:W-:Y:S01]  /*9790*/  FFMA.FTZ R19, R6, R12, -R16 ;  /* 0x0000000c06137223 */ /* 0x000fe20000010810 */
[----:B------:R-:W-:Y:S01]  /*97a0*/  LOP3.LUT R13, R10, 0xffff0000, RZ, 0xc0, !PT ;  /* 0xffff00000a0d7812 */ /* 0x000fe200078ec0ff */
[----:B------:R-:W-:Y:S01]  /*97b0*/  FMUL.FTZ R7, R9, R8 ;  /* 0x0000000809077220 */ /* 0x000fe20000410000 */
[----:B------:R-:W-:Y:S01]  /*97c0*/  LOP3.LUT R10, R11, 0xffff0000, RZ, 0xc0, !PT ;  /* 0xffff00000b0a7812 */ /* 0x000fe200078ec0ff */
[----:B------:R-:W-:Y:S01]  /*97d0*/  FFMA.FTZ R16, R0, R12, R14 ;  /* 0x0000000c00107223 */ /* 0x000fe2000001000e */
[C---:B------:R-:W-:Y:S01]  /*97e0*/  LOP3.LUT R0, R22.reuse, 0xffff0000, RZ, 0xc0, !PT ;  /* 0xffff000016007812 */ /* 0x040fe200078ec0ff */
[----:B------:R-:W-:Y:S01]  /*97f0*/  FMUL.FTZ R8, R3, R8 ;  /* 0x0000000803087220 */ /* 0x000fe20000410000 */
[----:B------:R-:W-:Y:S01]  /*9800*/  LOP3.LUT R6, R23, 0xffff0000, RZ, 0xc0, !PT ;  /* 0xffff000017067812 */ /* 0x000fe200078ec0ff */
[-C--:B------:R-:W-:Y:S01]  /*9810*/  FFMA.FTZ R14, R3, R15.reuse, -R7 ;  /* 0x0000000f030e7223 */ /* 0x080fe20000010807 */
[----:B------:R-:W-:Y:S01]  /*9820*/  SHF.L.U32 R3, R22, 0x10, RZ ;  /* 0x0000001016037819 */ /* 0x000fe200000006ff */
[----:B------:R-:W-:Y:S01]  /*9830*/  FFMA.FTZ R15, R9, R15, R8 ;  /* 0x0000000f090f7223 */ /* 0x000fe20000010008 */
[----:B------:R-:W-:Y:S01]  /*9840*/  SHF.L.U32 R7, R23, 0x10, RZ ;  /* 0x0000001017077819 */ /* 0x000fe200000006ff */
[----:B------:R-:W-:-:S02]  /*9850*/  FMUL.FTZ R12, R0, R10 ;  /* 0x0000000a000c7220 */ /* 0x000fc40000410000 */
[-C--:B------:R-:W-:Y:S02]  /*9860*/  FMUL.FTZ R9, R3, R13.reuse ;  /* 0x0000000d03097220 */ /* 0x080fe40000410000 */
[C---:B------:R-:W-:Y:S02]  /*9870*/  FMUL.FTZ R8, R7.reuse, R13 ;  /* 0x0000000d07087220 */ /* 0x040fe40000410000 */
[----:B------:R-:W-:Y:S02]  /*9880*/  FMUL.FTZ R11, R6, R10 ;  /* 0x0000000a060b7220 */ /* 0x000fe40000410000 */
[-C--:B------:R-:W-:Y:S01]  /*9890*/  FFMA.FTZ R7, R7, R17.reuse, -R9 ;  /* 0x0000001107077223 */ /* 0x080fe20000010809 */
        /* <DEDUP_REMOVED lines=8> */
.L_x_116:
[----:B------:R-:W-:Y:S05]  /*9920*/  BSYNC B0 ;  /* 0x0000000000007941 */ /* 0x000fea0003800000 */
.L_x_115:
        /* <DEDUP_REMOVED lines=41> */
.L_x_114:
[----:B------:R-:W-:Y:S05]  /*9bc0*/  BSYNC B1 ;  /* 0x0000000000017941 */ /* 0x000fea0003800000 */
.L_x_113:
        /* <DEDUP_REMOVED lines=45> */
.L_x_120:
[----:B------:R-:W-:Y:S05]  /*9ea0*/  BSYNC B0 ;  /* 0x0000000000007941 */ /* 0x000fea0003800000 */
.L_x_119:
        /* <DEDUP_REMOVED lines=41> */
.L_x_118:
[----:B------:R-:W-:Y:S05]  /*a140*/  BSYNC B1 ;  /* 0x0000000000017941 */ /* 0x000fea0003800000 */
.L_x_117:
[----:B------:R-:W-:-:S04]  /*a150*/  IADD3 R0, R45, 0x60, RZ ;  /* 0x000000602d007810 */ /* 0x000fc80007ffe0ff */
        /* <DEDUP_REMOVED lines=43> */
.L_x_123:
[----:B------:R-:W-:Y:S05]  /*a410*/  BSYNC B0 ;  /* 0x0000000000007941 */ /* 0x000fea0003800000 */
.L_x_122:
        /* <DEDUP_REMOVED lines=40> */
[----:B------:R1:W-:Y:S01]  /*a6a0*/  STS.128 [R29+0x7100], R8 ;  /* 0x007100081d007388 */ /* 0x0003e20000000c00 */
[----:B------:R-:W-:Y:S05]  /*a6b0*/  BRA `(.L_x_121) ;  /* 0x00001ba000007947 */ /* 0x000fea0003800000 */
.L_x_106:
[----:B------:R-:W-:Y:S01]  /*a6c0*/  BSSY B0, `(.L_x_124) ;  /* 0x0000011000007945 */ /* 0x000fe20003800000 */
[----:B------:R-:W-:Y:S01]  /*a6d0*/  CS2R R10, SRZ ;  /* 0x00000000000a7805 */ /* 0x000fe2000001ff00 */
[----:B------:R-:W-:Y:S01]  /*a6e0*/  CS2R R8, SRZ ;  /* 0x0000000000087805 */ /* 0x000fe2000001ff00 */
[----:B------:R-:W-:Y:S01]  /*a6f0*/  CS2R R14, SRZ ;  /* 0x00000000000e7805 */ /* 0x000fe2000001ff00 */
[----:B------:R-:W-:Y:S01]  /*a700*/  CS2R R12, SRZ ;  /* 0x00000000000c7805 */ /* 0x000fe2000001ff00 */
[----:B------:R-:W-:Y:S05]  /*a710*/  @P5 BRA `(.L_x_125) ;  /* 0x000000b000005947 */ /* 0x000fea0003800000 */
[C---:B------:R-:W-:Y:S01]  /*a720*/  ISETP.GE.AND P0, PT, R22.reuse, c[0x0][0x27c], PT ;  /* 0x00009f0016007a0c */ /* 0x040fe20003f06270 */
[C---:B------:R-:W-:Y:S01]  /*a730*/  IMAD.SHL.U32 R6, R22.reuse, 0x2, RZ ;  /* 0x0000000216067824 */ /* 0x040fe200078e00ff */
[----:B------:R-:W-:Y:S01]  /*a740*/  SHF.L.U64.HI R0, R22, 0x1, R23 ;  /* 0x0000000116007819 */ /* 0x000fe20000010217 */
[----:B------:R-:W-:-:S03]  /*a750*/  CS2R R10, SRZ ;  /* 0x00000000000a7805 */ /* 0x000fc6000001ff00 */
[C---:B------:R-:W-:Y:S02]  /*a760*/  IADD3 R18, P2, R6.reuse, R18, RZ ;  /* 0x0000001206127210 */ /* 0x040fe40007f5e0ff */
[----:B------:R-:W-:-:S03]  /*a770*/  IADD3 R6, P1, R6, R16, RZ ;  /* 0x0000001006067210 */ /* 0x000fc60007f3e0ff */
[C---:B------:R-:W-:Y:S02]  /*a780*/  IMAD.X R19, R0.reuse, 0x1, R19, P2 ;  /* 0x0000000100137824 */ /* 0x040fe400010e0613 */
[----:B------:R-:W-:Y:S01]  /*a790*/  IMAD.X R7, R0, 0x1, R17, P1 ;  /* 0x0000000100077824 */ /* 0x000fe200008e0611 */
[----:B------:R-:W-:Y:S05]  /*a7a0*/  @P0 BRA `(.L_x_125) ;  /* 0x0000002000000947 */ /* 0x000fea0003800000 */
[----:B------:R1:W5:Y:S04]  /*a7b0*/  LD.E.128 R12, [R18.64] ;  /* 0x00000008120c7980 */ /* 0x000368000c101d00 */
[----:B------:R1:W5:Y:S02]  /*a7c0*/  LD.E.128 R8, [R6.64] ;  /* 0x0000000806087980 */ /* 0x000364000c101d00 */
.L_x_125:
[----:B------:R-:W-:Y:S05]  /*a7d0*/  BSYNC B0 ;  /* 0x0000000000007941 */ /* 0x000fea0003800000 */
.L_x_124:
[----:B------:R-:W-:Y:S01]  /*a7e0*/  IMAD R0, R211, -0x80, R25 ;  /* 0xffffff80d3007824 */ /* 0x000fe200078e0219 */
[----:B------:R-:W-:Y:S01]  /*a7f0*/  ISETP.GE.AND P0, PT, R22, c[0x0][0x27c], PT ;  /* 0x00009f0016007a0c */ /* 0x000fe20003f06270 */
[----:B-----5:R-:W-:Y:S01]  /*a800*/  IMAD.MOV.U32 R24, RZ, RZ, R12 ;  /* 0x000000ffff187224 */ /* 0x020fe200078e000c */
[--C-:B------:R-:W-:Y:S01]  /*a810*/  SHF.R.U64 R20, R12, 0x10, R13.reuse ;  /* 0x000000100c147819 */ /* 0x100fe2000000120d */
[----:B------:R-:W-:Y:S01]  /*a820*/  IMAD.MOV.U32 R21, RZ, RZ, R13 ;  /* 0x000000ffff157224 */ /* 0x000fe200078e000d */
[----:B------:R-:W-:Y:S01]  /*a830*/  IMNMX R46, R0, 0x80, PT ;  /* 0x00000080002e7817 */ /* 0x000fe20003800200 */
[----:B-1----:R-:W-:Y:S01]  /*a840*/  IMAD.MOV.U32 R18, RZ, RZ, R15 ;  /* 0x000000ffff127224 */ /* 0x002fe200078e000f */
[----:B------:R-:W-:Y:S01]  /*a850*/  SHF.R.U32.HI R16, RZ, 0x10, R13 ;  /* 0x00000010ff107819 */ /* 0x000fe2000001160d */
[----:B------:R-:W-:Y:S01]  /*a860*/  IMAD.MOV.U32 R19, RZ, RZ, R14 ;  /* 0x000000ffff137224 */ /* 0x000fe200078e000e */
[----:B------:R-:W-:Y:S01]  /*a870*/  ISETP.GE.OR P1, PT, R45, R46, P0 ;  /* 0x0000002e2d00720c */ /* 0x000fe20000726670 */
[----:B------:R-:W-:Y:S01]  /*a880*/  IMAD.MOV.U32 R6, RZ, RZ, R11 ;  /* 0x000000ffff067224 */ /* 0x000fe200078e000b */
[----:B------:R-:W-:Y:S01]  /*a890*/  SHF.R.U64 R17, R14, 0x10, R15 ;  /* 0x000000100e117819 */ /* 0x000fe2000000120f */
[----:B------:R-:W-:Y:S01]  /*a8a0*/  IMAD.MOV.U32 R14, RZ, RZ, R9 ;  /* 0x000000ffff0e7224 */ /* 0x000fe200078e0009 */
[----:B------:R-:W-:Y:S01]  /*a8b0*/  SHF.R.U32.HI R12, RZ, 0x10, R15 ;  /* 0x00000010ff0c7819 */ /* 0x000fe2000001160f */
[----:B------:R-:W-:Y:S01]  /*a8c0*/  IMAD.MOV.U32 R15, RZ, RZ, R8 ;  /* 0x000000ffff0f7224 */ /* 0x000fe200078e0008 */
[----:B------:R-:W-:Y:S01]  /*a8d0*/  SHF.R.U64 R13, R8, 0x10, R9 ;  /* 0x00000010080d7819 */ /* 0x000fe20000001209 */
[----:B------:R-:W-:Y:S01]  /*a8e0*/  IMAD.MOV.U32 R8, RZ, RZ, R10 ;  /* 0x000000ffff087224 */ /* 0x000fe200078e000a */
[----:B------:R-:W-:-:S04]  /*a8f0*/  DEPBAR.LE SB0, 0x1 ;  /* 0x000080400000791a */ /* 0x000fc80000000000 */
[----:B------:R-:W-:Y:S01]  /*a900*/  SHF.R.U32.HI R7, RZ, 0x10, R9 ;  /* 0x00000010ff077819 */ /* 0x000fe20000011609 */
[----:B------:R-:W-:Y:S01]  /*a910*/  BSSY B0, `(.L_x_126) ;  /* 0x0000064000007945 */ /* 0x000fe20003800000 */
[--C-:B------:R-:W-:Y:S02]  /*a920*/  SHF.R.U64 R3, R10, 0x10, R11.reuse ;  /* 0x000000100a037819 */ /* 0x100fe4000000120b */
        /* <DEDUP_REMOVED lines=11> */
[----:B------:R-:W-:Y:S01]  /*a9e0*/  MOV R0, c[0x0][0x27c] ;  /* 0x00009f0000007a02 */ /* 0x000fe20000000f00 */
[----:B------:R-:W1:Y:S01]  /*a9f0*/  LDS.128 R12, [R29+0x100] ;  /* 0x000100001d0c7984 */ /* 0x000e620000000c00 */
[----:B------:R-:W-:-:S02]  /*aa00*/  LOP3.LUT R7, R39, 0xffff0000, RZ, 0xc0, !PT ;  /* 0xffff000027077812 */ /* 0x000fc400078ec0ff */
[----:B------:R-:W-:-:S04]  /*aa10*/  LEA.HI R0, R0, R64, RZ, 0x1d ;  /* 0x0000004000007211 */ /* 0x000fc800078fe8ff */
[----:B------:R-:W-:Y:S01]  /*aa20*/  SHF.R.S32.HI R6, RZ, 0x1f, R0 ;  /* 0x0000001fff067819 */ /* 0x000fe20000011400 */
[----:B------:R-:W-:-:S03]  /*aa30*/  IMAD.SHL.U32 R3, R0, 0x8, RZ ;  /* 0x0000000800037824 */ /* 0x000fc600078e00ff */
[----:B------:R-:W-:Y:S02]  /*aa40*/  LEA.HI R0, R6, R0, RZ, 0x3 ;  /* 0x0000000006007211 */ /* 0x000fe400078f18ff */
[----:B------:R-:W-:Y:S02]  /*aa50*/  LOP3.LUT R3, R26, 0x38, R3, 0xf8, !PT ;  /* 0x000000381a037812 */ /* 0x000fe400078ef803 */
[----:B------:R-:W-:Y:S02]  /*aa60*/  SHF.L.U32 R0, R0, 0xa, RZ ;  /* 0x0000000a00007819 */ /* 0x000fe400000006ff */
[----:B------:R-:W-:Y:S02]  /*aa70*/  LOP3.LUT R3, R3, R28, RZ, 0x3c, !PT ;  /* 0x0000001c03037212 */ /* 0x000fe400078e3cff */
[----:B------:R-:W-:-:S04]  /*aa80*/  LOP3.LUT R0, R0, 0x7fffe000, RZ, 0xc0, !PT ;  /* 0x7fffe00000007812 */ /* 0x000fc800078ec0ff */
[----:B------:R-:W-:Y:S02]  /*aa90*/  IADD3 R0, R3, R0, R27 ;  /* 0x0000000003007210 */ /* 0x000fe40007ffe01b */
[----:B------:R-:W-:-:S03]  /*aaa0*/  SHF.L.U32 R3, R39, 0x10, RZ ;  /* 0x0000001027037819 */ /* 0x000fc600000006ff */
[----:B--2---:R-:W-:Y:S02]  /*aab0*/  IMAD.SHL.U32 R31, R0, 0x2, RZ ;  /* 0x00000002001f7824 */ /* 0x004fe400078e00ff */
[----:B------:R-:W-:-:S03]  /*aac0*/  IMAD.U32 R0, R40, 0x10000, RZ ;  /* 0x0001000028007824 */ /* 0x000fc600078e00ff */
[----:B------:R-:W2:Y:S01]  /*aad0*/  LDS.128 R8, [R31+0x100] ;  /* 0x000100001f087984 */ /* 0x000ea20000000c00 */
[C---:B-1----:R-:W-:Y:S01]  /*aae0*/  IMAD.U32 R18, R13.reuse, 0x10000, RZ ;  /* 0x000100000d127824 */ /* 0x042fe200078e00ff */
[----:B------:R-:W-:Y:S01]  /*aaf0*/  LOP3.LUT R28, R13, 0xffff0000, RZ, 0xc0, !PT ;  /* 0xffff00000d1c7812 */ /* 0x000fe200078ec0ff */
[----:B------:R-:W-:Y:S01]  /*ab00*/  IMAD.U32 R26, R15, 0x10000, RZ ;  /* 0x000100000f1a7824 */ /* 0x000fe200078e00ff */
[C---:B------:R-:W-:Y:S02]  /*ab10*/  SHF.L.U32 R16, R12.reuse, 0x10, RZ ;  /* 0x000000100c107819 */ /* 0x040fe400000006ff */
[----:B------:R-:W-:Y:S02]  /*ab20*/  LOP3.LUT R17, R12, 0xffff0000, RZ, 0xc0, !PT ;  /* 0xffff00000c117812 */ /* 0x000fe400078ec0ff */
[C---:B------:R-:W-:Y:S02]  /*ab30*/  SHF.L.U32 R20, R14.reuse, 0x10, RZ ;  /* 0x000000100e147819 */ /* 0x040fe400000006ff */
[----:B------:R-:W-:-:S02]  /*ab40*/  LOP3.LUT R21, R14, 0xffff0000, RZ, 0xc0, !PT ;  /* 0xffff00000e157812 */ /* 0x000fc400078ec0ff */
[----:B------:R-:W-:Y:S02]  /*ab50*/  LOP3.LUT R27, R15, 0xffff0000, RZ, 0xc0, !PT ;  /* 0xffff00000f1b7812 */ /* 0x000fe400078ec0ff */
[C---:B--2---:R-:W-:Y:S01]  /*ab60*/  SHF.L.U32 R6, R8.reuse, 0x10, RZ ;  /* 0x0000001008067819 */ /* 0x044fe200000006ff */
[C---:B------:R-:W-:Y:S01]  /*ab70*/  IMAD.U32 R13, R9.reuse, 0x10000, RZ ;  /* 0x00010000090d7824 */ /* 0x040fe200078e00ff */
[----:B------:R-:W-:Y:S01]  /*ab80*/  LOP3.LUT R25, R9, 0xffff0000, RZ, 0xc0, !PT ;  /* 0xffff000009197812 */ /* 0x000fe200078ec0ff */
[----:B------:R-:W-:Y:S01]  /*ab90*/  IMAD.U32 R19, R11, 0x10000, RZ ;  /* 0x000100000b137824 */ /* 0x000fe200078e00ff */
[----:B------:R-:W-:Y:S01]  /*aba0*/  LOP3.LUT R12, R8, 0xffff0000, RZ, 0xc0, !PT ;  /* 0xffff0000080c7812 */ /* 0x000fe200078ec0ff */
[----:B------:R-:W-:Y:S01]  /*abb0*/  FMUL.FTZ R9, R6, R3 ;  /* 0x0000000306097220 */ /* 0x000fe20000410000 */
[----:B------:R-:W-:Y:S01]  /*abc0*/  SHF.L.U32 R14, R10, 0x10, RZ ;  /* 0x000000100a0e7819 */ /* 0x000fe200000006ff */
[-C--:B------:R-:W-:Y:S01]  /*abd0*/  FMUL.FTZ R8, R6, R0.reuse ;  /* 0x0000000006087220 */ /* 0x080fe20000410000 */
[----:B------:R-:W-:Y:S01]  /*abe0*/  LOP3.LUT R15, R10, 0xffff0000, RZ, 0xc0, !PT ;  /* 0xffff00000a0f7812 */ /* 0x000fe200078ec0ff */
[----:B------:R-:W-:Y:S01]  /*abf0*/  FFMA.FTZ R36, R16, R0, -R9 ;  /* 0x0000000010247223 */ /* 0x000fe20000010809 */
[----:B------:R-:W-:Y:S01]  /*ac00*/  LOP3.LUT R6, R40, 0xffff0000, RZ, 0xc0, !PT ;  /* 0xffff000028067812 */ /* 0x000fe200078ec0ff */
[----:B------:R-:W-:Y:S01]  /*ac10*/  FMUL.FTZ R10, R12, R7 ;  /* 0x000000070c0a7220 */ /* 0x000fe20000410000 */
[----:B------:R-:W-:Y:S01]  /*ac20*/  SHF.L.U32 R0, R41, 0x10, RZ ;  /* 0x0000001029007819 */ /* 0x000fe200000006ff */
[----:B------:R-:W-:Y:S01]  /*ac30*/  FFMA.FTZ R35, R16, R3, R8 ;  /* 0x0000000310237223 */ /* 0x000fe20000010008 */
[----:B------:R-:W-:Y:S01]  /*ac40*/  LOP3.LUT R24, R11, 0xffff0000, RZ, 0xc0, !PT ;  /* 0xffff00000b187812 */ /* 0x000fe200078ec0ff */
[----:B------:R-:W-:-:S02]  /*ac50*/  IMAD.U32 R3, R44, 0x10000, RZ ;  /* 0x000100002c037824 */ /* 0x000fc400078e00ff */
[-C--:B------:R-:W-:Y:S02]  /*ac60*/  FMUL.FTZ R9, R12, R6.reuse ;  /* 0x000000060c097220 */ /* 0x080fe40000410000 */
[----:B------:R-:W-:Y:S01]  /*ac70*/  FFMA.FTZ R34, R17, R6, -R10 ;  /* 0x0000000611227223 */ /* 0x000fe2000001080a */
[----:B------:R-:W-:Y:S01]  /*ac80*/  SHF.L.U32 R10, R37, 0x10, RZ ;  /* 0x00000010250a7819 */ /* 0x000fe200000006ff */
[C---:B------:R-:W-:Y:S02]  /*ac90*/  FMUL.FTZ R6, R13.reuse, R0 ;  /* 0x000000000d067220 */ /* 0x040fe40000410000 */
[-C--:B------:R-:W-:Y:S02]  /*aca0*/  FMUL.FTZ R8, R13, R3.reuse ;  /* 0x000000030d087220 */ /* 0x080fe40000410000 */
[----:B------:R-:W-:Y:S01]  /*acb0*/  FFMA.FTZ R32, R18, R3, -R6 ;  /* 0x0000000312207223 */ /* 0x000fe20000010806 */
[C---:B------:R-:W-:Y:S01]  /*acc0*/  LOP3.LUT R6, R38.reuse, 0xffff0000, RZ, 0xc0, !PT ;  /* 0xffff000026067812 */ /* 0x040fe200078ec0ff */
[----:B------:R-:W-:-:S02]  /*acd0*/  IMAD.U32 R3, R38, 0x10000, RZ ;  /* 0x0001000026037824 */ /* 0x000fc400078e00ff */
[----:B------:R-:W-:Y:S02]  /*ace0*/  FFMA.FTZ R33, R17, R7, R9 ;  /* 0x0000000711217223 */ /* 0x000fe40000010009 */
[----:B------:R-:W-:Y:S01]  /*acf0*/  FFMA.FTZ R30, R18, R0, R8 ;  /* 0x00000000121e7223 */ /* 0x000fe20000010008 */
[----:B------:R-:W-:Y:S01]  /*ad00*/  LOP3.LUT R0, R37, 0xffff0000, RZ, 0xc0, !PT ;  /* 0xffff000025007812 */ /* 0x000fe200078ec0ff */
[----:B------:R-:W-:Y:S01]  /*ad10*/  FMUL.FTZ R7, R14, R10 ;  /* 0x0000000a0e077220 */ /* 0x000fe20000410000 */
[----:B------:R-:W-:Y:S01]  /*ad20*/  SHF.L.U32 R8, R42, 0x10, RZ ;  /* 0x000000102a087819 */ /* 0x000fe200000006ff */
[-C--:B------:R-:W-:Y:S02]  /*ad30*/  FMUL.FTZ R11, R14, R3.reuse ;  /* 0x000000030e0b7220 */ /* 0x080fe40000410000 */
[----:B------:R-:W-:Y:S01]  /*ad40*/  FFMA.FTZ R12, R20, R3, -R7 ;  /* 0x00000003140c7223 */ /* 0x000fe20000010807 */
[----:B------:R-:W-:Y:S01]  /*ad50*/  SHF.L.U32 R3, R43, 0x10, RZ ;  /* 0x000000102b037819 */ /* 0x000fe200000006ff */
[----:B------:R-:W-:-:S02]  /*ad60*/  FMUL.FTZ R9, R15, R0 ;  /* 0x000000000f097220 */ /* 0x000fc40000410000 */
[----:B------:R-:W-:Y:S02]  /*ad70*/  FFMA.FTZ R20, R20, R10, R11 ;  /* 0x0000000a14147223 */ /* 0x000fe4000001000b */
[----:B------:R-:W-:Y:S02]  /*ad80*/  FMUL.FTZ R7, R15, R6 ;  /* 0x000000060f077220 */ /* 0x000fe40000410000 */
[----:B------:R-:W-:Y:S02]  /*ad90*/  FMUL.FTZ R10, R19, R8 ;  /* 0x00000008130a7220 */ /* 0x000fe40000410000 */
[----:B------:R-:W-:Y:S01]  /*ada0*/  FFMA.FTZ R14, R21, R6, -R9 ;  /* 0x00000006150e7223 */ /* 0x000fe20000010809 */
[----:B------:R-:W-:Y:S01]  /*adb0*/  LOP3.LUT R6, R43, 0xffff0000, RZ, 0xc0, !PT ;  /* 0xffff00002b067812 */ /* 0x000fe200078ec0ff */
[----:B------:R-:W-:Y:S01]  /*adc0*/  FFMA.FTZ R16, R21, R0, R7 ;  /* 0x0000000015107223 */ /* 0x000fe20000010007 */
[----:B------:R-:W-:Y:S01]  /*add0*/  LOP3.LUT R0, R42, 0xffff0000, RZ, 0xc0, !PT ;  /* 0xffff00002a007812 */ /* 0x000fe200078ec0ff */
[-C--:B------:R-:W-:Y:S01]  /*ade0*/  FMUL.FTZ R9, R19, R3.reuse ;  /* 0x0000000313097220 */ /* 0x080fe20000410000 */
[----:B------:R-:W-:Y:S01]  /*adf0*/  LOP3.LUT R7, R44, 0xffff0000, RZ, 0xc0, !PT ;  /* 0xffff00002c077812 */ /* 0x000fe200078ec0ff */
[C---:B------:R-:W-:Y:S01]  /*ae00*/  FFMA.FTZ R18, R26.reuse, R3, -R10 ;  /* 0x000000031a127223 */ /* 0x040fe2000001080a */
[----:B------:R-:W-:Y:S01]  /*ae10*/  LOP3.LUT R3, R41, 0xffff0000, RZ, 0xc0, !PT ;  /* 0xffff000029037812 */ /* 0x000fe200078ec0ff */
[----:B------:R-:W-:Y:S01]  /*ae20*/  FFMA.FTZ R17, R26, R8, R9 ;  /* 0x000000081a117223 */ /* 0x000fe20000010009 */
[----:B------:R-:W-:Y:S01]  /*ae30*/  F2FP.BF16.PACK_AB R14, R14, R12 ;  /* 0x0000000c0e0e723e */ /* 0x000fe200000010ff */
[----:B------:R-:W-:Y:S01]  /*ae40*/  FMUL.FTZ R9, R24, R0 ;  /* 0x0000000018097220 */ /* 0x000fe20000410000 */
[----:B------:R-:W-:Y:S01]  /*ae50*/  F2FP.BF16.PACK_AB R12, R34, R36 ;  /* 0x00000024220c723e */ /* 0x000fe200000010ff */
[----:B------:R-:W-:-:S02]  /*ae60*/  FMUL.FTZ R11, R25, R3 ;  /* 0x00000003190b7220 */ /* 0x000fc40000410000 */
[-C--:B------:R-:W-:Y:S02]  /*ae70*/  FMUL.FTZ R10, R25, R7.reuse ;  /* 0x00000007190a7220 */ /* 0x080fe40000410000 */
[-C--:B------:R-:W-:Y:S02]  /*ae80*/  FMUL.FTZ R8, R24, R6.reuse ;  /* 0x0000000618087220 */ /* 0x080fe40000410000 */
[C---:B------:R-:W-:Y:S02]  /*ae90*/  FFMA.FTZ R13, R28.reuse, R7, -R11 ;  /* 0x000000071c0d7223 */ /* 0x040fe4000001080b */
[----:B------:R-:W-:Y:S02]  /*aea0*/  FFMA.FTZ R15, R27, R6, -R9 ;  /* 0x000000061b0f7223 */ /* 0x000fe40000010809 */
[----:B------:R-:W-:Y:S01]  /*aeb0*/  FFMA.FTZ R3, R28, R3, R10 ;  /* 0x000000031c037223 */ /* 0x000fe2000001000a */
[----:B------:R-:W-:Y:S01]  /*aec0*/  F2FP.BF16.PACK_AB R13, R13, R32 ;  /* 0x000000200d0d723e */ /* 0x000fe200000010ff */
[----:B------:R-:W-:Y:S01]  /*aed0*/  FFMA.FTZ R11, R27, R0, R8 ;  /* 0x000000001b0b7223 */ /* 0x000fe20000010008 */
[----:B------:R-:W-:-:S02]  /*aee0*/  F2FP.BF16.PACK_AB R15, R15, R18 ;  /* 0x000000120f0f723e */ /* 0x000fc400000010ff */
[----:B------:R-:W-:Y:S02]  /*aef0*/  F2FP.BF16.PACK_AB R10, R16, R20 ;  /* 0x00000014100a723e */ /* 0x000fe400000010ff */
[----:B------:R-:W-:Y:S01]  /*af00*/  F2FP.BF16.PACK_AB R8, R33, R35 ;  /* 0x000000232108723e */ /* 0x000fe200000010ff */
[----:B------:R1:W-:Y:S01]  /*af10*/  STS.128 [R29+0x100], R12 ;  /* 0x0001000c1d007388 */ /* 0x0003e20000000c00 */
[----:B------:R-:W-:Y:S02]  /*af20*/  F2FP.BF16.PACK_AB R9, R3, R30 ;  /* 0x0000001e0309723e */ /* 0x000fe400000010ff */
[----:B------:R-:W-:-:S05]  /*af30*/  F2FP.BF16.PACK_AB R11, R11, R17 ;  /* 0x000000110b0b723e */ /* 0x000fca00000010ff */
[----:B------:R1:W-:Y:S02]  /*af40*/  STS.128 [R31+0x100], R8 ;  /* 0x000100081f007388 */ /* 0x0003e40000000c00 */
.L_x_127:
[----:B------:R-:W-:Y:S05]  /*af50*/  BSYNC B0 ;  /* 0x0000000000007941 */ /* 0x000fea0003800000 */
.L_x_126:
[----:B------:R-:W-:Y:S01]  /*af60*/  IADD3 R3, R45, 0x20, RZ ;  /* 0x000000202d037810 */ /* 0x000fe20007ffe0ff */
[----:B------:R-:W-:Y:S03]  /*af70*/  BSSY B0, `(.L_x_128) ;  /* 0x0000064000007945 */ /* 0x000fe60003800000 */
[----:B------:R-:W-:-:S13]  /*af80*/  ISETP.GE.OR P1, PT, R3, R46, P0 ;  /* 0x0000002e0300720c */ /* 0x000fda0000726670 */
[----:B------:R-:W-:Y:S05]  /*af90*/  @P1 BRA `(.L_x_129) ;  /* 0x0000061000001947 */ /* 0x000fea0003800000 */
[----:B------:R-:W-:Y:S01]  /*afa0*/  IMAD.MOV.U32 R7, RZ, RZ, c[0x0][0x27c] ;  /* 0x00009f00ff077624 */ /* 0x000fe200078e00ff */
[----:B------:R-:W-:Y:S01]  /*afb0*/  SHF.R.S32.HI R0, RZ, 0x1f, R3 ;  /* 0x0000001fff007819 */ /* 0x000fe20000011403 */
[----:B------:R-:W-:-:S03]  /*afc0*/  IMAD.SHL.U32 R6, R3, 0x40, RZ ;  /* 0x0000004003067824 */ /* 0x000fc600078e00ff */
[----:B------:R-:W-:Y:S02]  /*afd0*/  LEA.HI R7, R7, R64, RZ, 0x1d ;  /* 0x0000004007077211 */ /* 0x000fe400078fe8ff */
[----:B------:R-:W-:Y:S02]  /*afe0*/  LEA.HI R3, R0, R3, RZ, 0x3 ;  /* 0x0000000300037211 */ /* 0x000fe400078f18ff */
[----:B-1----:R-:W-:Y:S01]  /*aff0*/  SHF.R.S32.HI R10, RZ, 0x1f, R7 ;  /* 0x0000001fff0a7819 */ /* 0x002fe20000011407 */
[----:B------:R-:W-:Y:S01]  /*b000*/  IMAD.SHL.U32 R8, R7, 0x8, RZ ;  /* 0x0000000807087824 */ /* 0x000fe200078e00ff */
[----:B------:R-:W-:Y:S02]  /*b010*/  LOP3.LUT R0, R6, 0x1c0, RZ, 0xc0, !PT ;  /* 0x000001c006007812 */ /* 0x000fe400078ec0ff */
[----:B------:R-:W-:Y:S02]  /*b020*/  LEA.HI R7, R10, R7, RZ, 0x3 ;  /* 0x000000070a077211 */ /* 0x000fe400078f18ff */
[----:B------:R-:W-:-:S02]  /*b030*/  SHF.L.U32 R6, R3, 0x6, RZ ;  /* 0x0000000603067819 */ /* 0x000fc400000006ff */
[C---:B------:R-:W-:Y:S02]  /*b040*/  LOP3.LUT R9, R0.reuse, 0x38, R22, 0xf8, !PT ;  /* 0x0000003800097812 */ /* 0x040fe400078ef816 */
[----:B------:R-:W-:Y:S02]  /*b050*/  SHF.R.U32.HI R3, RZ, 0x3, R0 ;  /* 0x00000003ff037819 */ /* 0x000fe40000011600 */
[----:B------:R-:W-:Y:S01]  /*b060*/  LOP3.LUT R8, R0, 0x38, R8, 0xf8, !PT ;  /* 0x0000003800087812 */ /* 0x000fe200078ef808 */
[----:B------:R-:W-:Y:S01]  /*b070*/  IMAD.SHL.U32 R0, R7, 0x400, RZ ;  /* 0x0000040007007824 */ /* 0x000fe200078e00ff */
[----:B------:R-:W-:Y:S02]  /*b080*/  LOP3.LUT R6, R6, 0xfffffe00, RZ, 0xc0, !PT ;  /* 0xfffffe0006067812 */ /* 0x000fe400078ec0ff */
[----:B------:R-:W-:Y:S02]  /*b090*/  LOP3.LUT R7, R39, 0xffff0000, RZ, 0xc0, !PT ;  /* 0xffff000027077812 */ /* 0x000fe400078ec0ff */
[----:B------:R-:W-:-:S02]  /*b0a0*/  LOP3.LUT R9, R6, R9, R3, 0xf6, !PT ;  /* 0x0000000906097212 */ /* 0x000fc400078ef603 */
[----:B------:R-:W-:Y:S02]  /*b0b0*/  LOP3.LUT R3, R8, R3, RZ, 0x3c, !PT ;  /* 0x0000000308037212 */ /* 0x000fe400078e3cff */
[----:B------:R-:W-:Y:S02]  /*b0c0*/  LOP3.LUT R0, R0, 0x7fffe000, RZ, 0xc0, !PT ;  /* 0x7fffe00000007812 */ /* 0x000fe400078ec0ff */
[----:B------:R-:W-:Y:S02]  /*b0d0*/  SHF.L.U32 R33, R9, 0x1, RZ ;  /* 0x0000000109217819 */ /* 0x000fe400000006ff */
[----:B------:R-:W-:-:S03]  /*b0e0*/  IADD3 R0, R3, R0, R6 ;  /* 0x0000000003007210 */ /* 0x000fc60007ffe006 */
[----:B------:R-:W1:Y:S02]  /*b0f0*/  LDS.128 R12, [R33+0x100] ;  /* 0x00010000210c7984 */ /* 0x000e640000000c00 */
[----:B--2---:R-:W-:Y:S01]  /*b100*/  IMAD.SHL.U32 R31, R0, 0x2, RZ ;  /* 0x00000002001f7824 */ /* 0x004fe200078e00ff */
[----:B------:R-:W-:-:S04]  /*b110*/  SHF.L.U32 R0, R40, 0x10, RZ ;  /* 0x0000001028007819 */ /* 0x000fc800000006ff */
[----:B------:R-:W2:Y:S01]  /*b120*/  LDS.128 R8, [R31+0x100] ;  /* 0x000100001f087984 */ /* 0x000ea20000000c00 */
[C---:B-1----:R-:W-:Y:S01]  /*b130*/  IMAD.U32 R16, R12.reuse, 0x10000, RZ ;  /* 0x000100000c107824 */ /* 0x042fe200078e00ff */
[----:B------:R-:W-:Y:S01]  /*b140*/  LOP3.LUT R18, R12, 0xffff0000, RZ, 0xc0, !PT ;  /* 0xffff00000c127812 */ /* 0x000fe200078ec0ff */
[----:B------:R-:W-:Y:S01]  /*b150*/  IMAD.U32 R17, R14, 0x10000, RZ ;  /* 0x000100000e117824 */ /* 0x000fe200078e00ff */
[C---:B------:R-:W-:Y:S02]  /*b160*/  SHF.L.U32 R21, R13.reuse, 0x10, RZ ;  /* 0x000000100d157819 */ /* 0x040fe400000006ff */
[----:B------:R-:W-:Y:S01]  /*b170*/  LOP3.LUT R28, R13, 0xffff0000, RZ, 0xc0, !PT ;  /* 0xffff00000d1c7812 */ /* 0x000fe200078ec0ff */
[C---:B--2---:R-:W-:Y:S01]  /*b180*/  IMAD.U32 R3, R8.reuse, 0x10000, RZ ;  /* 0x0001000008037824 */ /* 0x044fe200078e00ff */
[----:B------:R-:W-:Y:S01]  /*b190*/  LOP3.LUT R12, R8, 0xffff0000, RZ, 0xc0, !PT ;  /* 0xffff0000080c7812 */ /* 0x000fe200078ec0ff */
[----:B------:R-:W-:Y:S01]  /*b1a0*/  IMAD.U32 R8, R39, 0x10000, RZ ;  /* 0x0001000027087824 */ /* 0x000fe200078e00ff */
[----:B------:R-:W-:Y:S01]  /*b1b0*/  LOP3.LUT R20, R14, 0xffff0000, RZ, 0xc0, !PT ;  /* 0xffff00000e147812 */ /* 0x000fe200078ec0ff */
[C---:B------:R-:W-:Y:S01]  /*b1c0*/  IMAD.U32 R13, R10.reuse, 0x10000, RZ ;  /* 0x000100000a0d7824 */ /* 0x040fe200078e00ff */
[----:B------:R-:W-:Y:S01]  /*b1d0*/  LOP3.LUT R14, R10, 0xffff0000, RZ, 0xc0, !PT ;  /* 0xffff00000a0e7812 */ /* 0x000fe200078ec0ff */
[-C--:B------:R-:W-:Y:S01]  /*b1e0*/  FMUL.FTZ R6, R8, R3.reuse ;  /* 0x0000000308067220 */ /* 0x080fe20000410000 */
[C---:B------:R-:W-:Y:S01]  /*b1f0*/  SHF.L.U32 R19, R9.reuse, 0x10, RZ ;  /* 0x0000001009137819 */ /* 0x040fe200000006ff */
[----:B------:R-:W-:Y:S01]  /*b200*/  FMUL.FTZ R10, R0, R3 ;  /* 0x00000003000a7220 */ /* 0x000fe20000410000 */
[----:B------:R-:W-:Y:S01]  /*b210*/  LOP3.LUT R3, R40, 0xffff0000, RZ, 0xc0, !PT ;  /* 0xffff000028037812 */ /* 0x000fe200078ec0ff */
[----:B------:R-:W-:Y:S01]  /*b220*/  FFMA.FTZ R35, R0, R16, -R6 ;  /* 0x0000001000237223 */ /* 0x000fe20000010806 */
[----:B------:R-:W-:Y:S01]  /*b230*/  LOP3.LUT R25, R9, 0xffff0000, RZ, 0xc0, !PT ;  /* 0xffff000009197812 */ /* 0x000fe200078ec0ff */
[----:B------:R-:W-:Y:S01]  /*b240*/  FMUL.FTZ R9, R7, R12 ;  /* 0x0000000c07097220 */ /* 0x000fe20000410000 */
[----:B------:R-:W-:Y:S01]  /*b250*/  SHF.L.U32 R26, R15, 0x10, RZ ;  /* 0x000000100f1a7819 */ /* 0x000fe200000006ff */
[----:B------:R-:W-:Y:S01]  /*b260*/  IMAD.U32 R6, R37, 0x10000, RZ ;  /* 0x0001000025067824 */ /* 0x000fe200078e00ff */
[----:B------:R-:W-:Y:S01]  /*b270*/  LOP3.LUT R27, R15, 0xffff0000, RZ, 0xc0, !PT ;  /* 0xffff00000f1b7812 */ /* 0x000fe200078ec0ff */
[----:B------:R-:W-:Y:S01]  /*b280*/  FFMA.FTZ R34, R8, R16, R10 ;  /* 0x0000001008227223 */ /* 0x000fe2000001000a */
[----:B------:R-:W-:-:S02]  /*b290*/  SHF.L.U32 R15, R11, 0x10, RZ ;  /* 0x000000100b0f7819 */ /* 0x000fc400000006ff */
[----:B------:R-:W-:Y:S01]  /*b2a0*/  LOP3.LUT R24, R11, 0xffff0000, RZ, 0xc0, !PT ;  /* 0xffff00000b187812 */ /* 0x000fe200078ec0ff */
[C---:B------:R-:W-:Y:S01]  /*b2b0*/  FMUL.FTZ R11, R3.reuse, R12 ;  /* 0x0000000c030b7220 */ /* 0x040fe20000410000 */
[----:B------:R-:W-:Y:S01]  /*b2c0*/  SHF.L.U32 R0, R38, 0x10, RZ ;  /* 0x0000001026007819 */ /* 0x000fe200000006ff */
[-C--:B------:R-:W-:Y:S01]  /*b2d0*/  FFMA.FTZ R12, R3, R18.reuse, -R9 ;  /* 0x00000012030c7223 */ /* 0x080fe20000010809 */
[----:B------:R-:W-:Y:S01]  /*b2e0*/  LOP3.LUT R10, R37, 0xffff0000, RZ, 0xc0, !PT ;  /* 0xffff0000250a7812 */ /* 0x000fe200078ec0ff */
[-C--:B------:R-:W-:Y:S02]  /*b2f0*/  FMUL.FTZ R3, R6, R13.reuse ;  /* 0x0000000d06037220 */ /* 0x080fe40000410000 */
[----:B------:R-:W-:Y:S01]  /*b300*/  FMUL.FTZ R8, R0, R13 ;  /* 0x0000000d00087220 */ /* 0x000fe20000410000 */
[----:B------:R-:W-:Y:S01]  /*b310*/  F2FP.BF16.PACK_AB R12, R12, R35 ;  /* 0x000000230c0c723e */ /* 0x000fe200000010ff */
[----:B------:R-:W-:Y:S01]  /*b320*/  FFMA.FTZ R30, R0, R17, -R3 ;  /* 0x00000011001e7223 */ /* 0x000fe20000010803 */
[----:B------:R-:W-:Y:S01]  /*b330*/  LOP3.LUT R0, R38, 0xffff0000, RZ, 0xc0, !PT ;  /* 0xffff000026007812 */ /* 0x000fe200078ec0ff */
[----:B------:R-:W-:Y:S01]  /*b340*/  FFMA.FTZ R32, R7, R18, R11 ;  /* 0x0000001207207223 */ /* 0x000fe2000001000b */
[----:B------:R-:W-:Y:S01]  /*b350*/  SHF.L.U32 R3, R41, 0x10, RZ ;  /* 0x0000001029037819 */ /* 0x000fe200000006ff */
[----:B------:R-:W-:-:S02]  /*b360*/  FMUL.FTZ R7, R10, R14 ;  /* 0x0000000e0a077220 */ /* 0x000fc40000410000 */
[----:B------:R-:W-:Y:S02]  /*b370*/  FFMA.FTZ R29, R6, R17, R8 ;  /* 0x00000011061d7223 */ /* 0x000fe40000010008 */
[----:B------:R-:W-:Y:S02]  /*b380*/  FMUL.FTZ R11, R0, R14 ;  /* 0x0000000e000b7220 */ /* 0x000fe40000410000 */
[----:B------:R-:W-:Y:S02]  /*b390*/  IMAD.U32 R6, R44, 0x10000, RZ ;  /* 0x000100002c067824 */ /* 0x000fe400078e00ff */
[----:B------:R-:W-:Y:S02]  /*b3a0*/  IMAD.U32 R8, R42, 0x10000, RZ ;  /* 0x000100002a087824 */ /* 0x000fe400078e00ff */
[----:B------:R-:W-:Y:S01]  /*b3b0*/  FFMA.FTZ R14, R0, R20, -R7 ;  /* 0x00000014000e7223 */ /* 0x000fe20000010807 */
[----:B------:R-:W-:Y:S01]  /*b3c0*/  SHF.L.U32 R0, R43, 0x10, RZ ;  /* 0x000000102b007819 */ /* 0x000fe200000006ff */
[----:B------:R-:W-:-:S02]  /*b3d0*/  FMUL.FTZ R9, R3, R19 ;  /* 0x0000001303097220 */ /* 0x000fc40000410000 */
[----:B------:R-:W-:Y:S01]  /*b3e0*/  FFMA.FTZ R20, R10, R20, R11 ;  /* 0x000000140a147223 */ /* 0x000fe2000001000b */
[----:B------:R-:W-:Y:S01]  /*b3f0*/  F2FP.BF16.PACK_AB R14, R14, R30 ;  /* 0x0000001e0e0e723e */ /* 0x000fe200000010ff */
[----:B------:R-:W-:Y:S02]  /*b400*/  FMUL.FTZ R7, R6, R19 ;  /* 0x0000001306077220 */ /* 0x000fe40000410000 */
[----:B------:R-:W-:Y:S02]  /*b410*/  FMUL.FTZ R10, R8, R15 ;  /* 0x0000000f080a7220 */ /* 0x000fe40000410000 */
[-C--:B------:R-:W-:Y:S01]  /*b420*/  FFMA.FTZ R19, R6, R21.reuse, -R9 ;  /* 0x0000001506137223 */ /* 0x080fe20000010809 */
[----:B------:R-:W-:Y:S01]  /*b430*/  LOP3.LUT R6, R43, 0xffff0000, RZ, 0xc0, !PT ;  /* 0xffff00002b067812 */ /* 0x000fe200078ec0ff */
[----:B------:R-:W-:Y:S01]  /*b440*/  FFMA.FTZ R18, R3, R21, R7 ;  /* 0x0000001503127223 */ /* 0x000fe20000010007 */
[----:B------:R-:W-:Y:S01]  /*b450*/  LOP3.LUT R3, R41, 0xffff0000, RZ, 0xc0, !PT ;  /* 0xffff000029037812 */ /* 0x000fe200078ec0ff */
[----:B------:R-:W-:Y:S01]  /*b460*/  FMUL.FTZ R9, R0, R15 ;  /* 0x0000000f00097220 */ /* 0x000fe20000410000 */
[----:B------:R-:W-:Y:S01]  /*b470*/  LOP3.LUT R7, R44, 0xffff0000, RZ, 0xc0, !PT ;  /* 0xffff00002c077812 */ /* 0x000fe200078ec0ff */
[-C--:B------:R-:W-:Y:S01]  /*b480*/  FFMA.FTZ R17, R0, R26.reuse, -R10 ;  /* 0x0000001a00117223 */ /* 0x080fe2000001080a */
[----:B------:R-:W-:Y:S01]  /*b490*/  LOP3.LUT R0, R42, 0xffff0000, RZ, 0xc0, !PT ;  /* 0xffff00002a007812 */ /* 0x000fe200078ec0ff */
[----:B------:R-:W-:-:S02]  /*b4a0*/  FFMA.FTZ R16, R8, R26, R9 ;  /* 0x0000001a08107223 */ /* 0x000fc40000010009 */
[-C--:B------:R-:W-:Y:S02]  /*b4b0*/  FMUL.FTZ R11, R3, R25.reuse ;  /* 0x00000019030b7220 */ /* 0x080fe40000410000 */
[-C--:B------:R-:W-:Y:S02]  /*b4c0*/  FMUL.FTZ R9, R0, R24.reuse ;  /* 0x0000001800097220 */ /* 0x080fe40000410000 */
[C---:B------:R-:W-:Y:S02]  /*b4d0*/  FMUL.FTZ R10, R7.reuse, R25 ;  /* 0x00000019070a7220 */ /* 0x040fe40000410000 */
[C---:B------:R-:W-:Y:S02]  /*b4e0*/  FMUL.FTZ R8, R6.reuse, R24 ;  /* 0x0000001806087220 */ /* 0x040fe40000410000 */
[----:B------:R-:W-:Y:S02]  /*b4f0*/  FFMA.FTZ R13, R7, R28, -R11 ;  /* 0x0000001c070d7223 */ /* 0x000fe4000001080b */
[----:B------:R-:W-:-:S02]  /*b500*/  FFMA.FTZ R15, R6, R27, -R9 ;  /* 0x0000001b060f7223 */ /* 0x000fc40000010809 */
[----:B------:R-:W-:Y:S01]  /*b510*/  FFMA.FTZ R3, R3, R28, R10 ;  /* 0x0000001c03037223 */ /* 0x000fe2000001000a */
[----:B------:R-:W-:Y:S01]  /*b520*/  F2FP.BF16.PACK_AB R13, R13, R19 ;  /* 0x000000130d0d723e */ /* 0x000fe200000010ff */
[----:B------:R-:W-:Y:S01]  /*b530*/  FFMA.FTZ R11, R0, R27, R8 ;  /* 0x0000001b000b7223 */ /* 0x000fe20000010008 */
[----:B------:R-:W-:Y:S02]  /*b540*/  F2FP.BF16.PACK_AB R15, R15, R17 ;  /* 0x000000110f0f723e */ /* 0x000fe400000010ff */
[----:B------:R-:W-:Y:S02]  /*b550*/  F2FP.BF16.PACK_AB R10, R20, R29 ;  /* 0x0000001d140a723e */ /* 0x000fe400000010ff */
[----:B------:R-:W-:Y:S01]  /*b560*/  F2FP.BF16.PACK_AB R8, R32, R34 ;  /* 0x000000222008723e */ /* 0x000fe200000010ff */
[----:B------:R1:W-:Y:S01]  /*b570*/  STS.128 [R33+0x100], R12 ;  /* 0x0001000c21007388 */ /* 0x0003e20000000c00 */
[----:B------:R-:W-:Y:S02]  /*b580*/  F2FP.BF16.PACK_AB R9, R3, R18 ;  /* 0x000000120309723e */ /* 0x000fe400000010ff */
[----:B------:R-:W-:-:S05]  /*b590*/  F2FP.BF16.PACK_AB R11, R11, R16 ;  /* 0x000000100b0b723e */ /* 0x000fca00000010ff */
[----:B------:R1:W-:Y:S02]  /*b5a0*/  STS.128 [R31+0x100], R8 ;  /* 0x000100081f007388 */ /* 0x0003e40000000c00 */
.L_x_129:
[----:B------:R-:W-:Y:S05]  /*b5b0*/  BSYNC B0 ;  /* 0x0000000000007941 */ /* 0x000fea0003800000 */
.L_x_128:
        /* <DEDUP_REMOVED lines=101> */
.L_x_131:
[----:B------:R-:W-:Y:S05]  /*bc10*/  BSYNC B0 ;  /* 0x0000000000007941 */ /* 0x000fea0003800000 */
.L_x_130:
[----:B------:R-:W-:-:S04]  /*bc20*/  IADD3 R3, R45, 0x60, RZ ;  /* 0x000000602d037810 */ /* 0x000fc80007ffe0ff */
        /* <DEDUP_REMOVED lines=16> */
[----:B------:R-:W-:-:S04]  /*bd30*/  LOP3.LUT R6, R6, 0xfffffe00, RZ, 0xc0, !PT ;  /* 0xfffffe0006067812 */ /* 0x000fc800078ec0ff */
[----:B------:R-:W-:Y:S02]  /*bd40*/  LOP3.LUT R9, R6, R9, R3, 0xf6, !PT ;  /* 0x0000000906097212 */ /* 0x000fe400078ef603 */
[----:B------:R-:W-:Y:S02]  /*bd50*/  LOP3.LUT R3, R8, R3, RZ, 0x3c, !PT ;  /* 0x0000000308037212 */ /* 0x000fe400078e3cff */
[----:B------:R-:W-:Y:S02]  /*bd60*/  LOP3.LUT R0, R0, 0x7fffe000, RZ, 0xc0, !PT ;  /* 0x7fffe00000007812 */ /* 0x000fe400078ec0ff */
[----:B------:R-:W-:Y:S02]  /*bd70*/  SHF.L.U32 R33, R9, 0x1, RZ ;  /* 0x0000000109217819 */ /* 0x000fe400000006ff */
[----:B------:R-:W-:Y:S01]  /*bd80*/  IADD3 R0, R3, R0, R6 ;  /* 0x0000000003007210 */ /* 0x000fe20007ffe006 */
[----:B------:R-:W-:Y:S02]  /*bd90*/  IMAD.U32 R3, R38, 0x10000, RZ ;  /* 0x0001000026037824 */ /* 0x000fe400078e00ff */
[----:B------:R-:W1:Y:S02]  /*bda0*/  LDS.128 R12, [R33+0x100] ;  /* 0x00010000210c7984 */ /* 0x000e640000000c00 */
[----:B--2---:R-:W-:Y:S01]  /*bdb0*/  IMAD.SHL.U32 R30, R0, 0x2, RZ ;  /* 0x00000002001e7824 */ /* 0x004fe200078e00ff */
[----:B------:R-:W-:-:S04]  /*bdc0*/  LOP3.LUT R0, R37, 0xffff0000, RZ, 0xc0, !PT ;  /* 0xffff000025007812 */ /* 0x000fc800078ec0ff */
[----:B------:R-:W2:Y:S01]  /*bdd0*/  LDS.128 R8, [R30+0x100] ;  /* 0x000100001e087984 */ /* 0x000ea20000000c00 */
[C---:B-1----:R-:W-:Y:S01]  /*bde0*/  IMAD.U32 R17, R12.reuse, 0x10000, RZ ;  /* 0x000100000c117824 */ /* 0x042fe200078e00ff */
[----:B------:R-:W-:Y:S01]  /*bdf0*/  LOP3.LUT R20, R12, 0xffff0000, RZ, 0xc0, !PT ;  /* 0xffff00000c147812 */ /* 0x000fe200078ec0ff */
[----:B------:R-:W-:Y:S01]  /*be00*/  IMAD.U32 R12, R37, 0x10000, RZ ;  /* 0x00010000250c7824 */ /* 0x000fe200078e00ff */
[C---:B------:R-:W-:Y:S02]  /*be10*/  SHF.L.U32 R21, R13.reuse, 0x10, RZ ;  /* 0x000000100d157819 */ /* 0x040fe400000006ff */
[----:B------:R-:W-:Y:S01]  /*be20*/  LOP3.LUT R27, R13, 0xffff0000, RZ, 0xc0, !PT ;  /* 0xffff00000d1b7812 */ /* 0x000fe200078ec0ff */
[----:B------:R-:W-:Y:S01]  /*be30*/  IMAD.U32 R13, R14, 0x10000, RZ ;  /* 0x000100000e0d7824 */ /* 0x000fe200078e00ff */
[----:B--2---:R-:W-:Y:S02]  /*be40*/  SHF.L.U32 R6, R10, 0x10, RZ ;  /* 0x000000100a067819 */ /* 0x004fe400000006ff */
[----:B------:R-:W-:Y:S01]  /*be50*/  LOP3.LUT R16, R14, 0xffff0000, RZ, 0xc0, !PT ;  /* 0xffff00000e107812 */ /* 0x000fe200078ec0ff */
[----:B------:R-:W-:Y:S01]  /*be60*/  IMAD.U32 R14, R8, 0x10000, RZ ;  /* 0x00010000080e7824 */ /* 0x000fe200078e00ff */
[C---:B------:R-:W-:Y:S01]  /*be70*/  SHF.L.U32 R25, R15.reuse, 0x10, RZ ;  /* 0x000000100f197819 */ /* 0x040fe200000006ff */
[-C--:B------:R-:W-:Y:S01]  /*be80*/  FMUL.FTZ R7, R12, R6.reuse ;  /* 0x000000060c077220 */ /* 0x080fe20000410000 */
[----:B------:R-:W-:Y:S01]  /*be90*/  LOP3.LUT R26, R15, 0xffff0000, RZ, 0xc0, !PT ;  /* 0xffff00000f1a7812 */ /* 0x000fe200078ec0ff */
[C---:B------:R-:W-:Y:S01]  /*bea0*/  FMUL.FTZ R6, R3.reuse, R6 ;  /* 0x0000000603067220 */ /* 0x040fe20000410000 */
[----:B------:R-:W-:Y:S01]  /*beb0*/  LOP3.LUT R15, R8, 0xffff0000, RZ, 0xc0, !PT ;  /* 0xffff0000080f7812 */ /* 0x000fe200078ec0ff */
[-C--:B------:R-:W-:Y:S01]  /*bec0*/  FFMA.FTZ R35, R3, R13.reuse, -R7 ;  /* 0x0000000d03237223 */ /* 0x080fe20000010807 */
[----:B------:R-:W-:Y:S01]  /*bed0*/  LOP3.LUT R8, R10, 0xffff0000, RZ, 0xc0, !PT ;  /* 0xffff00000a087812 */ /* 0x000fe200078ec0ff */
[----:B------:R-:W-:Y:S01]  /*bee0*/  FFMA.FTZ R34, R12, R13, R6 ;  /* 0x0000000d0c227223 */ /* 0x000fe20000010006 */
[----:B------:R-:W-:Y:S01]  /*bef0*/  LOP3.LUT R3, R38, 0xffff0000, RZ, 0xc0, !PT ;  /* 0xffff000026037812 */ /* 0x000fe200078ec0ff */
[----:B------:R-:W-:Y:S01]  /*bf00*/  IMAD.U32 R7, R39, 0x10000, RZ ;  /* 0x0001000027077824 */ /* 0x000fe200078e00ff */
[----:B------:R-:W-:-:S02]  /*bf10*/  SHF.L.U32 R19, R9, 0x10, RZ ;  /* 0x0000001009137819 */ /* 0x000fc400000006ff */
[----:B------:R-:W-:Y:S01]  /*bf20*/  LOP3.LUT R23, R9, 0xffff0000, RZ, 0xc0, !PT ;  /* 0xffff000009177812 */ /* 0x000fe200078ec0ff */
[-C--:B------:R-:W-:Y:S01]  /*bf30*/  FMUL.FTZ R9, R0, R8.reuse ;  /* 0x0000000800097220 */ /* 0x080fe20000410000 */
[----:B------:R-:W-:Y:S01]  /*bf40*/  SHF.L.U32 R6, R40, 0x10, RZ ;  /* 0x0000001028067819 */ /* 0x000fe200000006ff */
[----:B------:R-:W-:Y:S01]  /*bf50*/  FMUL.FTZ R8, R3, R8 ;  /* 0x0000000803087220 */ /* 0x000fe20000410000 */
[----:B------:R-:W-:Y:S01]  /*bf60*/  LOP3.LUT R10, R39, 0xffff0000, RZ, 0xc0, !PT ;  /* 0xffff0000270a7812 */ /* 0x000fe200078ec0ff */
[----:B------:R-:W-:Y:S01]  /*bf70*/  FFMA.FTZ R32, R3, R16, -R9 ;  /* 0x0000001003207223 */ /* 0x000fe20000010809 */
[----:B------:R-:W-:Y:S01]  /*bf80*/  SHF.L.U32 R18, R11, 0x10, RZ ;  /* 0x000000100b127819 */ /* 0x000fe200000006ff */
[-C--:B------:R-:W-:Y:S01]  /*bf90*/  FMUL.FTZ R3, R7, R14.reuse ;  /* 0x0000000e07037220 */ /* 0x080fe20000410000 */
[----:B------:R-:W-:Y:S01]  /*bfa0*/  LOP3.LUT R22, R11, 0xffff0000, RZ, 0xc0, !PT ;  /* 0xffff00000b167812 */ /* 0x000fe200078ec0ff */
[----:B------:R-:W-:Y:S01]  /*bfb0*/  FMUL.FTZ R9, R6, R14 ;  /* 0x0000000e06097220 */ /* 0x000fe20000410000 */
[----:B------:R-:W-:Y:S01]  /*bfc0*/  F2FP.BF16.PACK_AB R14, R32, R35 ;  /* 0x00000023200e723e */ /* 0x000fe200000010ff */
[----:B------:R-:W-:Y:S01]  /*bfd0*/  FFMA.FTZ R31, R0, R16, R8 ;  /* 0x00000010001f7223 */ /* 0x000fe20000010008 */
[----:B------:R-:W-:Y:S01]  /*bfe0*/  LOP3.LUT R0, R40, 0xffff0000, RZ, 0xc0, !PT ;  /* 0xffff000028007812 */ /* 0x000fe200078ec0ff */
[-C--:B------:R-:W-:Y:S01]  /*bff0*/  FFMA.FTZ R29, R6, R17.reuse, -R3 ;  /* 0x00000011061d7223 */ /* 0x080fe20000010803 */
[----:B------:R-:W-:Y:S01]  /*c000*/  SHF.L.U32 R3, R41, 0x10, RZ ;  /* 0x0000001029037819 */ /* 0x000fe200000006ff */
[----:B------:R-:W-:-:S02]  /*c010*/  FFMA.FTZ R28, R7, R17, R9 ;  /* 0x00000011071c7223 */ /* 0x000fc40000010009 */
[-C--:B------:R-:W-:Y:S02]  /*c020*/  FMUL.FTZ R7, R10, R15.reuse ;  /* 0x0000000f0a077220 */ /* 0x080fe40000410000 */
        /* <DEDUP_REMOVED lines=9> */
[-C--:B------:R-:W-:Y:S02]  /*c0c0*/  FMUL.FTZ R10, R8, R18.reuse ;  /* 0x00000012080a7220 */ /* 0x080fe40000410000 */
        /* <DEDUP_REMOVED lines=25> */
.L_x_121:
[----:B------:R-:W-:Y:S05]  /*c260*/  BSYNC B2 ;  /* 0x0000000000027941 */ /* 0x000fea0003800000 */
.L_x_105:
[----:B------:R-:W-:Y:S01]  /*c270*/  LEA.HI R149, R149, R212, RZ, 0x5 ;  /* 0x000000d495957211 */ /* 0x000fe200078f28ff */
[----:B------:R-:W-:Y:S01]  /*c280*/  BAR.SYNC.DEFER_BLOCKING 0x0 ;  /* 0x0000000000007b1d */ /* 0x000fe20000010000 */
[----:B------:R-:W-:Y:S01]  /*c290*/  SHF.L.U32 R0, R64, 0x6, RZ ;  /* 0x0000000640007819 */ /* 0x000fe200000006ff */
[C---:B------:R-:W-:Y:S01]  /*c2a0*/  IMAD.WIDE.U32 R6, R48.reuse, c[0x0][0x208], RZ ;  /* 0x0000820030067a25 */ /* 0x040fe200078e00ff */
[----:B------:R-:W-:Y:S02]  /*c2b0*/  SHF.L.U32 R184, R149, 0x5, RZ ;  /* 0x0000000595b87819 */ /* 0x000fe400000006ff */
[----:B------:R-:W-:Y:S01]  /*c2c0*/  SHF.L.U32 R3, R45, 0x3, RZ ;  /* 0x000000032d037819 */ /* 0x000fe200000006ff */
[----:B------:R-:W-:Y:S01]  /*c2d0*/  IMAD R148, R48, -0x80, R195 ;  /* 0xffffff8030947824 */ /* 0x000fe200078e02c3 */
[----:B------:R-:W-:Y:S01]  /*c2e0*/  LOP3.LUT R184, R184, 0x7ffffc00, RZ, 0xc0, !PT ;  /* 0x7ffffc00b8b87812 */ /* 0x000fe200078ec0ff */
[----:B------:R-:W-:Y:S01]  /*c2f0*/  IMAD.SHL.U32 R231, R47, 0x2, RZ ;  /* 0x000000022fe77824 */ /* 0x000fe200078e00ff */
[----:B------:R-:W-:-:S02]  /*c300*/  LOP3.LUT R0, R0, 0x1c0, RZ, 0xc0, !PT ;  /* 0x000001c000007812 */ /* 0x000fc400078ec0ff */
[----:B------:R-:W-:Y:S02]  /*c310*/  IADD3 R184, R4, R184, RZ ;  /* 0x000000b804b87210 */ /* 0x000fe40007ffe0ff */
[----:B------:R-:W-:Y:S02]  /*c320*/  LOP3.LUT R3, R0, 0x8, R3, 0xf8, !PT ;  /* 0x0000000800037812 */ /* 0x000fe400078ef803 */
[C---:B------:R-:W-:Y:S01]  /*c330*/  LEA R200, R184.reuse, 0x100, 0x1 ;  /* 0x00000100b8c87811 */ /* 0x040fe200078e08ff */
[----:B------:R-:W-:Y:S01]  /*c340*/  IMAD.SHL.U32 R184, R184, 0x2, RZ ;  /* 0x00000002b8b87824 */ /* 0x000fe200078e00ff */
[----:B------:R-:W-:Y:S02]  /*c350*/  SHF.R.U32.HI R0, RZ, 0x3, R0 ;  /* 0x00000003ff007819 */ /* 0x000fe40000011600 */
[-C--:B------:R-:W-:Y:S02]  /*c360*/  LEA R196, R5, R200.reuse, 0x1 ;  /* 0x000000c805c47211 */ /* 0x080fe400078e08ff */
[----:B------:R-:W-:-:S02]  /*c370*/  LEA R200, R2, R200, 0x1 ;  /* 0x000000c802c87211 */ /* 0x000fc400078e08ff */
[----:B------:R-:W-:Y:S01]  /*c380*/  LEA R204, R2, R196, 0x1 ;  /* 0x000000c402cc7211 */ /* 0x000fe200078e08ff */
[----:B------:R-:W-:Y:S01]  /*c390*/  LDSM.16.M88.4 R140, [R184+0x100] ;  /* 0x00010000b88c783b */ /* 0x000fe20000000200 */
[----:B------:R-:W-:Y:S02]  /*c3a0*/  LOP3.LUT R0, R3, R0, RZ, 0x3c, !PT ;  /* 0x0000000003007212 */ /* 0x000fe400078e3cff */
[----:B------:R-:W-:Y:S01]  /*c3b0*/  LOP3.LUT P0, RZ, R64, 0x2, RZ, 0xc0, !PT ;  /* 0x0000000240ff7812 */ /* 0x000fe2000780c0ff */
[----:B------:R-:W-:Y:S01]  /*c3c0*/  LDSM.16.M88.4 R144, [R196] ;  /* 0x00000000c490783b */ /* 0x000fe20000000200 */
[----:B------:R-:W-:Y:S02]  /*c3d0*/  LEA R0, R49, R0, 0x9 ;  /* 0x0000000031007211 */ /* 0x000fe400078e48ff */
[----:B------:R-:W-:Y:S01]  /*c3e0*/  MOV R151, 0x6 ;  /* 0x0000000600977802 */ /* 0x000fe20000000f00 */
[----:B------:R-:W-:Y:S01]  /*c3f0*/  LDSM.16.M88.4 R172, [R200] ;  /* 0x00000000c8ac783b */ /* 0x000fe20000000200 */
[----:B------:R-:W-:-:S03]  /*c400*/  SHF.L.U32 R208, R0, 0x1, RZ ;  /* 0x0000000100d07819 */ /* 0x000fc600000006ff */
[----:B------:R-:W-:Y:S01]  /*c410*/  LDSM.16.M88.4 R180, [R204] ;  /* 0x00000000ccb4783b */ /* 0x000fe20000000200 */
[C---:B------:R-:W-:Y:S02]  /*c420*/  IADD3 R0, R208.reuse, 0x8100, RZ ;  /* 0x00008100d0007810 */ /* 0x040fe40007ffe0ff */
[----:B------:R-:W-:Y:S01]  /*c430*/  IADD3 R215, R208, 0x8120, RZ ;  /* 0x00008120d0d77810 */ /* 0x000fe20007ffe0ff */
[----:B------:R-:W-:Y:S01]  /*c440*/  LDSM.16.M88.4 R184, [R184+0x4100] ;  /* 0x00410000b8b8783b */ /* 0x000fe20000000200 */
[----:B------:R-:W-:Y:S01]  /*c450*/  @P0 IADD3 R215, R0, -0x20, RZ ;  /* 0xffffffe000d70810 */ /* 0x000fe20007ffe0ff */
[----:B------:R-:W-:Y:S02]  /*c460*/  IMAD R0, R50, c[0x0][0x208], RZ ;  /* 0x0000820032007a24 */ /* 0x000fe400078e02ff */
[----:B------:R-:W-:Y:S01]  /*c470*/  LDSM.16.M88.4 R196, [R196+0x4000] ;  /* 0x00400000c4c4783b */ /* 0x000fe20000000200 */
[C---:B------:R-:W-:Y:S01]  /*c480*/  IADD3 R230, R215.reuse, 0x800, RZ ;  /* 0x00000800d7e67810 */ /* 0x040fe20007ffe0ff */
[----:B------:R-:W-:Y:S01]  /*c490*/  IMAD R3, R48, c[0x0][0x20c], R0 ;  /* 0x0000830030037a24 */ /* 0x000fe200078e0200 */
[----:B------:R-:W-:Y:S01]  /*c4a0*/  LEA R0, P0, R6, R52, 0x7 ;  /* 0x0000003406007211 */ /* 0x000fe200078038ff */
[----:B------:R-:W-:Y:S01]  /*c4b0*/  LDSM.16.M88.4 R200, [R200+0x4000] ;  /* 0x00400000c8c8783b */ /* 0x000fe20000000200 */
[----:B------:R-:W-:Y:S01]  /*c4c0*/  IADD3 R229, R215, 0x1000, RZ ;  /* 0x00001000d7e57810 */ /* 0x000fe20007ffe0ff */
[----:B------:R-:W-:Y:S01]  /*c4d0*/  IMAD.IADD R3, R7, 0x1, R3 ;  /* 0x0000000107037824 */ /* 0x000fe200078e0203 */
[C---:B------:R-:W-:Y:S01]  /*c4e0*/  IADD3 R228, R215.reuse, 0x1800, RZ ;  /* 0x00001800d7e47810 */ /* 0x040fe20007ffe0ff */
[----:B------:R-:W-:Y:S01]  /*c4f0*/  LDSM.16.M88.4 R204, [R204+0x4000] ;  /* 0x00400000cccc783b */ /* 0x000fe20000000200 */
[----:B------:R-:W-:-:S02]  /*c500*/  IADD3 R227, R215, 0x2000, RZ ;  /* 0x00002000d7e37810 */ /* 0x000fc40007ffe0ff */
[----:B------:R-:W-:Y:S01]  /*c510*/  LEA.HI.X R3, R6, R51, R3, 0x7, P0 ;  /* 0x0000003306037211 */ /* 0x000fe200000f3c03 */
[----:B------:R-:W-:Y:S01]  /*c520*/  BAR.SYNC.DEFER_BLOCKING 0x0 ;  /* 0x0000000000007b1d */ /* 0x000fe20000010000 */
[C---:B------:R-:W-:Y:S02]  /*c530*/  LEA R6, P0, R0.reuse, c[0x0][0x1f8], 0x1 ;  /* 0x00007e0000067a11 */ /* 0x040fe400078008ff */
[----:B------:R-:W-:Y:S02]  /*c540*/  IADD3 R226, R215, 0x2800, RZ ;  /* 0x00002800d7e27810 */ /* 0x000fe40007ffe0ff */
[----:B------:R-:W-:Y:S02]  /*c550*/  LEA.HI.X R7, R0, c[0x0][0x1fc], R3, 0x1, P0 ;  /* 0x00007f0000077a11 */ /* 0x000fe400000f0c03 */
[----:B------:R-:W-:Y:S02]  /*c560*/  IADD3 R0, -R45, R148, RZ ;  /* 0x000000942d007210 */ /* 0x000fe40007ffe1ff */
[----:B------:R-:W-:-:S02]  /*c570*/  IADD3 R225, R215, 0x3000, RZ ;  /* 0x00003000d7e17810 */ /* 0x000fc40007ffe0ff */
[C---:B------:R-:W-:Y:S02]  /*c580*/  ISETP.LT.OR P6, PT, R0.reuse, 0x1, P4 ;  /* 0x000000010000780c */ /* 0x040fe400027c1670 */
[----:B------:R-:W-:Y:S02]  /*c590*/  ISETP.LT.OR P5, PT, R0, 0x1, P3 ;  /* 0x000000010000780c */ /* 0x000fe40001fa1670 */
[C---:B------:R-:W-:Y:S02]  /*c5a0*/  IADD3 R224, R215.reuse, 0x3800, RZ ;  /* 0x00003800d7e07810 */ /* 0x040fe40007ffe0ff */
[C---:B------:R-:W-:Y:S02]  /*c5b0*/  IADD3 R223, R215.reuse, 0x4000, RZ ;  /* 0x00004000d7df7810 */ /* 0x040fe40007ffe0ff */
[C---:B------:R-:W-:Y:S02]  /*c5c0*/  IADD3 R222, R215.reuse, 0x4800, RZ ;  /* 0x00004800d7de7810 */ /* 0x040fe40007ffe0ff */
[----:B------:R-:W-:-:S02]  /*c5d0*/  IADD3 R221, R215, 0x5000, RZ ;  /* 0x00005000d7dd7810 */ /* 0x000fc40007ffe0ff */
[----:B------:R-:W-:Y:S01]  /*c5e0*/  IADD3 R220, R215, 0x5800, RZ ;  /* 0x00005800d7dc7810 */ /* 0x000fe20007ffe0ff */
[----:B------:R-:W-:-:S04]  /*c5f0*/  DEPBAR.LE SB0, 0x0 ;  /* 0x000080000000791a */ /* 0x000fc80000000000 */
[----:B------:R-:W-:Y:S01]  /*c600*/  BAR.SYNC.DEFER_BLOCKING 0x0 ;  /* 0x0000000000007b1d */ /* 0x000fe20000010000 */
[C---:B------:R-:W-:Y:S02]  /*c610*/  IADD3 R219, R215.reuse, 0x6000, RZ ;  /* 0x00006000d7db7810 */ /* 0x040fe40007ffe0ff */
[C---:B------:R-:W-:Y:S02]  /*c620*/  IADD3 R218, R215.reuse, 0x6800, RZ ;  /* 0x00006800d7da7810 */ /* 0x040fe40007ffe0ff */
[C---:B------:R-:W-:Y:S02]  /*c630*/  IADD3 R217, R215.reuse, 0x7000, RZ ;  /* 0x00007000d7d97810 */ /* 0x040fe40007ffe0ff */
[----:B------:R-:W-:Y:S01]  /*c640*/  IADD3 R216, R215, 0x7800, RZ ;  /* 0x00007800d7d87810 */ /* 0x000fe20007ffe0ff */
[----:B-1----:R-:W1:Y:S04]  /*c650*/  LDSM.16.M88.4 R8, [R208+0x8900] ;  /* 0x00890000d008783b */ /* 0x002e680000000200 */
[----:B------:R-:W3:Y:S04]  /*c660*/  LDSM.16.M88.4 R12, [R208+0x8100] ;  /* 0x00810000d00c783b */ /* 0x000ee80000000200 */
[----:B------:R-:W4:Y:S04]  /*c670*/  LDSM.16.M88.4 R36, [R208+0x9100] ;  /* 0x00910000d024783b */ /* 0x000f280000000200 */
[----:B--2---:R-:W2:Y:S04]  /*c680*/  LDSM.16.M88.4 R28, [R215+0x800] ;  /* 0x00080000d71c783b */ /* 0x004ea80000000200 */
[----:B------:R-:W-:Y:S04]  /*c690*/  LDSM.16.M88.4 R72, [R215+0x1000] ;  /* 0x00100000d748783b */ /* 0x000fe80000000200 */
[----:B------:R-:W2:Y:S04]  /*c6a0*/  LDSM.16.M88.4 R32, [R215] ;  /* 0x00000000d720783b */ /* 0x000ea80000000200 */
[----:B------:R-:W-:Y:S04]  /*c6b0*/  LDSM.16.M88.4 R40, [R208+0x9900] ;  /* 0x00990000d028783b */ /* 0x000fe80000000200 */
[----:B------:R-:W-:Y:S04]  /*c6c0*/  LDSM.16.M88.4 R56, [R215+0x1800] ;  /* 0x00180000d738783b */ /* 0x000fe80000000200 */
[----:B------:R-:W-:Y:S04]  /*c6d0*/  LDSM.16.M88.4 R52, [R215+0x2000] ;  /* 0x00200000d734783b */ /* 0x000fe80000000200 */
[----:B------:R-:W-:Y:S01]  /*c6e0*/  LDSM.16.M88.4 R48, [R215+0x2800] ;  /* 0x00280000d730783b */ /* 0x000fe20000000200 */
[C---:B-1----:R-:W-:Y:S03]  /*c6f0*/  HMMA.16816.F32.BF16 R16, R140.reuse, R8, RZ ;  /* 0x000000088c10723c */ /* 0x042fe600000418ff */
[----:B------:R-:W-:Y:S04]  /*c700*/  LDSM.16.M88.4 R44, [R215+0x3000] ;  /* 0x00300000d72c783b */ /* 0x000fe80000000200 */
[----:B------:R-:W-:Y:S01]  /*c710*/  LDSM.16.M88.4 R68, [R215+0x3800] ;  /* 0x00380000d744783b */ /* 0x000fe20000000200 */
[C---:B---3--:R-:W-:Y:S08]  /*c720*/  HMMA.16816.F32.BF16 R24, R140.reuse, R12, RZ ;  /* 0x0000000c8c18723c */ /* 0x048ff000000418ff */
[C---:B------:R-:W-:Y:S08]  /*c730*/  HMMA.16816.F32.BF16 R20, R140.reuse, R14, RZ ;  /* 0x0000000e8c14723c */ /* 0x040ff000000418ff */
[C---:B------:R-:W-:Y:S08]  /*c740*/  HMMA.16816.F32.BF16 R12, R140.reuse, R10, RZ ;  /* 0x0000000a8c0c723c */ /* 0x040ff000000418ff */
[----:B----4-:R-:W-:Y:S08]  /*c750*/  HMMA.16816.F32.BF16 R8, R140, R36, RZ ;  /* 0x000000248c08723c */ /* 0x010ff000000418ff */
[C---:B--2---:R-:W-:Y:S01]  /*c760*/  HMMA.16816.F32.BF16 R128, R144.reuse, R28, R16 ;  /* 0x0000001c9080723c */ /* 0x044fe20000041810 */
[----:B------:R-:W1:Y:S07]  /*c770*/  LDSM.16.M88.4 R16, [R208+0xa900] ;  /* 0x00a90000d010783b */ /* 0x000e6e0000000200 */
[C---:B------:R-:W-:Y:S01]  /*c780*/  HMMA.16816.F32.BF16 R124, R144.reuse, R32, R24 ;  /* 0x00000020907c723c */ /* 0x040fe20000041818 */
[----:B------:R-:W2:Y:S07]  /*c790*/  LDSM.16.M88.4 R24, [R208+0xa100] ;  /* 0x00a10000d018783b */ /* 0x000eae0000000200 */
[C---:B------:R-:W-:Y:S07]  /*c7a0*/  HMMA.16816.F32.BF16 R136, R144.reuse, R72, R8 ;  /* 0x000000489088723c */ /* 0x040fee0000041808 */
[----:B------:R-:W-:Y:S01]  /*c7b0*/  MOV R8, c[0x0][0x208] ;  /* 0x0000820000087a02 */ /* 0x000fe20000000f00 */
[----:B------:R-:W-:Y:S01]  /*c7c0*/  HMMA.16816.F32.BF16 R88, R144, R34, R20 ;  /* 0x000000229058723c */ /* 0x000fe20000041814 */
[----:B------:R-:W3:Y:S02]  /*c7d0*/  LDSM.16.M88.4 R20, [R208+0xb100] ;  /* 0x00b10000d014783b */ /* 0x000ee40000000200 */
[----:B------:R-:W-:-:S02]  /*c7e0*/  SHF.L.U64.HI R65, R8, R151, c[0x0][0x20c] ;  /* 0x0000830008417619 */ /* 0x000fc40000010297 */
[----:B------:R-:W4:Y:S03]  /*c7f0*/  LDSM.16.M88.4 R32, [R208+0xb900] ;  /* 0x00b90000d020783b */ /* 0x000f260000000200 */
[----:B------:R-:W-:Y:S01]  /*c800*/  HMMA.16816.F32.BF16 R132, R144, R30, R12 ;  /* 0x0000001e9084723c */ /* 0x000fe2000004180c */
[----:B------:R-:W-:Y:S01]  /*c810*/  @!PT LDS RZ, [RZ] ;  /* 0x00000000fffff984 */ /* 0x000fe20000000800 */
[----:B------:R-:W-:Y:S01]  /*c820*/  @!PT LDS RZ, [RZ] ;  /* 0x00000000fffff984 */ /* 0x000fe20000000800 */
[----:B------:R-:W-:Y:S01]  /*c830*/  @!PT LDS RZ, [RZ] ;  /* 0x00000000fffff984 */ /* 0x000fe20000000800 */
[----:B------:R2:W-:Y:S01]  /*c840*/  LDGSTS.E.BYPASS.LTC128B.128 [R231+0x100], [R6.64], !P6 ;  /* 0x0010000006e77fae */ /* 0x0005e2000f101d48 */
[----:B------:R-:W-:-:S03]  /*c850*/  ISETP.LT.OR P6, PT, R0, 0x21, P3 ;  /* 0x000000210000780c */ /* 0x000fc60001fc1670 */
[----:B------:R2:W-:Y:S01]  /*c860*/  LDGSTS.E.BYPASS.LTC128B.128 [R231+0x4100], [R6.64+0x80], !P5 ;  /* 0x0410008006e77fae */ /* 0x0005e2000e901d48 */
[----:B------:R-:W-:Y:S02]  /*c870*/  ISETP.LT.OR P5, PT, R0, 0x41, P4 ;  /* 0x000000410000780c */ /* 0x000fe400027a1670 */
[----:B------:R-:W-:Y:S01]  /*c880*/  SHF.L.U32 R14, R8, 0x6, RZ ;  /* 0x00000006080e7819 */ /* 0x000fe200000006ff */
[C---:B------:R-:W-:Y:S01]  /*c890*/  HMMA.16816.F32.BF16 R84, R140.reuse, R38, RZ ;  /* 0x000000268c54723c */ /* 0x040fe200000418ff */
[----:B------:R-:W-:Y:S02]  /*c8a0*/  STL [R1+0x4c], R65 ;  /* 0x00004c4101007387 */ /* 0x000fe40000100800 */
[C---:B------:R-:W-:Y:S02]  /*c8b0*/  IADD3 R12, P1, P0, R14.reuse, 0x80, R6 ;  /* 0x000000800e0c7810 */ /* 0x040fe4000783e006 */
[C---:B------:R-:W-:Y:S02]  /*c8c0*/  IADD3 R8, P2, R14.reuse, R6, RZ ;  /* 0x000000060e087210 */ /* 0x040fe40007f5e0ff */
[----:B------:R-:W-:Y:S01]  /*c8d0*/  IADD3.X R13, R65, RZ, R7, P1, P0 ;  /* 0x000000ff410d7210 */ /* 0x000fe20000fe0407 */
[----:B-1----:R-:W-:Y:S01]  /*c8e0*/  HMMA.16816.F32.BF16 R36, R140, R16, RZ ;  /* 0x000000108c24723c */ /* 0x002fe200000418ff */
[----:B------:R-:W-:-:S02]  /*c8f0*/  IADD3 R3, P0, R14, 0x80, RZ ;  /* 0x000000800e037810 */ /* 0x000fc40007f1e0ff */
[----:B------:R-:W-:Y:S02]  /*c900*/  IADD3.X R9, R65, R7, RZ, P2, !PT ;  /* 0x0000000741097210 */ /* 0x000fe400017fe4ff */
[----:B------:R-:W-:Y:S02]  /*c910*/  ISETP.LT.OR P2, PT, R0, 0x21, P4 ;  /* 0x000000210000780c */ /* 0x000fe40002741670 */
[----:B------:R-:W-:Y:S01]  /*c920*/  IADD3.X R15, RZ, R65, RZ, P0, !PT ;  /* 0x00000041ff0f7210 */ /* 0x000fe200007fe4ff */
[----:B------:R-:W-:Y:S01]  /*c930*/  HMMA.16816.F32.BF16 R80, R140, R40, RZ ;  /* 0x000000288c50723c */ /* 0x000fe200000418ff */
[----:B------:R-:W-:Y:S02]  /*c940*/  IADD3 R16, P0, R3, R8, RZ ;  /* 0x0000000803107210 */ /* 0x000fe40007f1e0ff */
[----:B------:R-:W-:Y:S02]  /*c950*/  IADD3 R10, P1, R8, R14, RZ ;  /* 0x0000000e080a7210 */ /* 0x000fe40007f3e0ff */
[----:B------:R-:W-:-:S02]  /*c960*/  IADD3.X R17, R15, R9, RZ, P0, !PT ;  /* 0x000000090f117210 */ /* 0x000fc400007fe4ff */
[-C--:B------:R-:W-:Y:S01]  /*c970*/  IADD3.X R11, R9, R65.reuse, RZ, P1, !PT ;  /* 0x00000041090b7210 */ /* 0x080fe20000ffe4ff */
[C---:B------:R-:W-:Y:S01]  /*c980*/  HMMA.16816.F32.BF16 R76, R140.reuse, R42, RZ ;  /* 0x0000002a8c4c723c */ /* 0x040fe200000418ff */
[----:B--2---:R-:W-:Y:S01]  /*c990*/  IADD3 R6, P0, R3, R10, RZ ;  /* 0x0000000a03067210 */ /* 0x004fe20007f1e0ff */
[----:B------:R1:W-:Y:S01]  /*c9a0*/  LDGSTS.E.BYPASS.LTC128B.128 [R231+0x1100], [R8.64], !P2 ;  /* 0x0110000008e77fae */ /* 0x0003e2000d101d48 */
[----:B------:R-:W-:Y:S02]  /*c9b0*/  IADD3 R14, P1, R10, R14, RZ ;  /* 0x0000000e0a0e7210 */ /* 0x000fe40007f3e0ff */
[C---:B------:R-:W-:Y:S01]  /*c9c0*/  ISETP.LT.OR P2, PT, R0.reuse, 0x41, P3 ;  /* 0x000000410000780c */ /* 0x040fe20001f41670 */
[----:B------:R-:W-:Y:S01]  /*c9d0*/  IMAD.X R7, R15, 0x1, R11, P0 ;  /* 0x000000010f077824 */ /* 0x000fe200000e060b */
[----:B------:R-:W-:Y:S01]  /*c9e0*/  IADD3.X R15, R11, R65, RZ, P1, !PT ;  /* 0x000000410b0f7210 */ /* 0x000fe20000ffe4ff */
[----:B------:R4:W-:Y:S01]  /*c9f0*/  LDGSTS.E.BYPASS.LTC128B.128 [R231+0x5100], [R12.64], !P6 ;  /* 0x051000000ce77fae */ /* 0x0009e2000f101d48 */
[C---:B------:R-:W-:Y:S01]  /*ca00*/  ISETP.LT.OR P1, PT, R0.reuse, 0x61, P4 ;  /* 0x000000610000780c */ /* 0x040fe20002721670 */
[----:B------:R-:W-:Y:S01]  /*ca10*/  HMMA.16816.F32.BF16 R60, R140, R24, RZ ;  /* 0x000000188c3c723c */ /* 0x000fe200000418ff */
[----:B------:R-:W-:Y:S01]  /*ca20*/  ISETP.LT.OR P0, PT, R0, 0x61, P3 ;  /* 0x000000610000780c */ /* 0x000fe20001f01670 */
[----:B------:R1:W-:Y:S01]  /*ca30*/  LDGSTS.E.BYPASS.LTC128B.128 [R231+0x2100], [R10.64], !P5 ;  /* 0x021000000ae77fae */ /* 0x0003e2000e901d48 */
[----:B------:R-:W-:-:S02]  /*ca40*/  MOV R3, 0x40 ;  /* 0x0000004000037802 */ /* 0x000fc40000000f00 */
[----:B------:R-:W-:-:S03]  /*ca50*/  LOP3.LUT P6, RZ, R64, 0x4, RZ, 0xc0, !PT ;  /* 0x0000000440ff7812 */ /* 0x000fc600078cc0ff */
[----:B------:R2:W-:Y:S01]  /*ca60*/  LDGSTS.E.BYPASS.LTC128B.128 [R231+0x6100], [R16.64], !P2 ;  /* 0x0610000010e77fae */ /* 0x0005e2000d101d48 */
[----:B------:R-:W-:Y:S01]  /*ca70*/  SEL R0, R3, 0xffffffc0, !P6 ;  /* 0xffffffc003007807 */ /* 0x000fe20007000000 */
[C---:B------:R-:W-:Y:S01]  /*ca80*/  HMMA.16816.F32.BF16 R40, R140.reuse, R26, RZ ;  /* 0x0000001a8c28723c */ /* 0x040fe200000418ff */
[----:B------:R-:W-:Y:S01]  /*ca90*/  ISETP.GE.AND P6, PT, R195, 0x81, PT ;  /* 0x00000081c300780c */ /* 0x000fe20003fc6270 */
[----:B------:R4:W-:Y:S01]  /*caa0*/  LDGSTS.E.BYPASS.LTC128B.128 [R231+0x3100], [R14.64], !P1 ;  /* 0x031000000ee77fae */ /* 0x0009e2000c901d48 */
[----:B------:R-:W-:Y:S02]  /*cab0*/  IADD3 R214, R208, R0, RZ ;  /* 0x00000000d0d67210 */ /* 0x000fe40007ffe0ff */
[----:B------:R-:W-:Y:S01]  /*cac0*/  IADD3 R211, R0, R215, RZ ;  /* 0x000000d700d37210 */ /* 0x000fe20007ffe0ff */
[----:B------:R2:W-:Y:S02]  /*cad0*/  LDGSTS.E.BYPASS.LTC128B.128 [R231+0x7100], [R6.64], !P0 ;  /* 0x0710000006e77fae */ /* 0x0005e4000c101d48 */
[C---:B------:R-:W-:Y:S02]  /*cae0*/  HMMA.16816.F32.BF16 R28, R140.reuse, R18, RZ ;  /* 0x000000128c1c723c */ /* 0x040fe400000418ff */
[----:B------:R-:W-:Y:S04]  /*caf0*/  LDSM.16.M88.4 R64, [R214+0x8900] ;  /* 0x00890000d640783b */ /* 0x000fe80000000200 */
[----:B------:R-:W0:Y:S02]  /*cb00*/  LDGDEPBAR ;  /* 0x00000000000079af */ /* 0x000e240000000000 */
[C---:B---3--:R-:W-:Y:S02]  /*cb10*/  HMMA.16816.F32.BF16 R24, R140.reuse, R20, RZ ;  /* 0x000000148c18723c */ /* 0x048fe400000418ff */
[----:B-1----:R-:W1:Y:S06]  /*cb20*/  LDSM.16.M88.4 R8, [R214+0x8100] ;  /* 0x00810000d608783b */ /* 0x002e6c0000000200 */
[C---:B------:R-:W-:Y:S08]  /*cb30*/  HMMA.16816.F32.BF16 R20, R140.reuse, R22, RZ ;  /* 0x000000168c14723c */ /* 0x040ff000000418ff */
[C---:B----4-:R-:W-:Y:S08]  /*cb40*/  HMMA.16816.F32.BF16 R12, R140.reuse, R34, RZ ;  /* 0x000000228c0c723c */ /* 0x050ff000000418ff */
[----:B--2---:R-:W-:Y:S01]  /*cb50*/  HMMA.16816.F32.BF16 R16, R140, R32, RZ ;  /* 0x000000208c10723c */ /* 0x004fe200000418ff */
[----:B------:R-:W-:Y:S07]  /*cb60*/  LDSM.16.M88.4 R32, [R214+0x9100] ;  /* 0x00910000d620783b */ /* 0x000fee0000000200 */
[C---:B------:R-:W-:Y:S01]  /*cb70*/  HMMA.16816.F32.BF16 R104, R144.reuse, R50, R28 ;  /* 0x000000329068723c */ /* 0x040fe2000004181c */
[----:B------:R-:W2:Y:S07]  /*cb80*/  LDSM.16.M88.4 R28, [R214+0x9900] ;  /* 0x00990000d61c783b */ /* 0x000eae0000000200 */
[C---:B------:R-:W-:Y:S08]  /*cb90*/  HMMA.16816.F32.BF16 R96, R144.reuse, R44, R24 ;  /* 0x0000002c9060723c */ /* 0x040ff00000041818 */
[C---:B------:R-:W-:Y:S01]  /*cba0*/  HMMA.16816.F32.BF16 R92, R144.reuse, R46, R20 ;  /* 0x0000002e905c723c */ /* 0x040fe20000041814 */
[----:B------:R-:W3:Y:S04]  /*cbb0*/  LDSM.16.M88.4 R20, [R214+0xa100] ;  /* 0x00a10000d614783b */ /* 0x000ee80000000200 */
[----:B------:R-:W-:Y:S03]  /*cbc0*/  LDSM.16.M88.4 R44, [R211] ;  /* 0x00000000d32c783b */ /* 0x000fe60000000200 */
[C---:B------:R-:W-:Y:S01]  /*cbd0*/  HMMA.16816.F32.BF16 R24, R144.reuse, R70, R12 ;  /* 0x000000469018723c */ /* 0x040fe2000004180c */
[----:B------:R-:W4:Y:S07]  /*cbe0*/  LDSM.16.M88.4 R12, [R214+0xb100] ;  /* 0x00b10000d60c783b */ /* 0x000f2e0000000200 */
[C---:B------:R-:W-:Y:S08]  /*cbf0*/  HMMA.16816.F32.BF16 R120, R144.reuse, R58, R76 ;  /* 0x0000003a9078723c */ /* 0x040ff0000004184c */
[C---:B------:R-:W-:Y:S08]  /*cc00*/  HMMA.16816.F32.BF16 R100, R144.reuse, R48, R36 ;  /* 0x000000309064723c */ /* 0x040ff00000041824 */
[----:B------:R-:W-:Y:S08]  /*cc10*/  HMMA.16816.F32.BF16 R116, R144, R56, R80 ;  /* 0x000000389074723c */ /* 0x000ff00000041850 */
[C---:B-1----:R-:W-:Y:S08]  /*cc20*/  HMMA.16816.F32.BF16 R36, R172.reuse, R8, R124 ;  /* 0x00000008ac24723c */ /* 0x042ff0000004187c */
[----:B------:R-:W-:Y:S01]  /*cc30*/  HMMA.16816.F32.BF16 R76, R172, R10, R88 ;  /* 0x0000000aac4c723c */ /* 0x000fe20000041858 */
[----:B------:R-:W1:Y:S07]  /*cc40*/  LDSM.16.M88.4 R8, [R214+0xb900] ;  /* 0x00b90000d608783b */ /* 0x000e6e0000000200 */
[C---:B------:R-:W-:Y:S01]  /*cc50*/  HMMA.16816.F32.BF16 R112, R144.reuse, R52, R60 ;  /* 0x000000349070723c */ /* 0x040fe2000004183c */
[----:B------:R-:W-:Y:S07]  /*cc60*/  LDSM.16.M88.4 R60, [R211+0x2000] ;  /* 0x00200000d33c783b */ /* 0x000fee0000000200 */
[C---:B------:R-:W-:Y:S01]  /*cc70*/  HMMA.16816.F32.BF16 R48, R144.reuse, R68, R16 ;  /* 0x000000449030723c */ /* 0x040fe20000041810 */
[----:B------:R-:W1:Y:S04]  /*cc80*/  LDSM.16.M88.4 R16, [R214+0xa900] ;  /* 0x00a90000d610783b */ /* 0x000e680000000200 */
[----:B------:R-:W-:Y:S03]  /*cc90*/  LDSM.16.M88.4 R68, [R211+0x1000] ;  /* 0x00100000d344783b */ /* 0x000fe60000000200 */
[C---:B------:R-:W-:Y:S08]  /*cca0*/  HMMA.16816.F32.BF16 R72, R144.reuse, R74, R84 ;  /* 0x0000004a9048723c */ /* 0x040ff00000041854 */
[----:B------:R-:W-:Y:S08]  /*ccb0*/  HMMA.16816.F32.BF16 R108, R144, R54, R40 ;  /* 0x00000036906c723c */ /* 0x000ff00000041828 */
[C---:B--2---:R-:W-:Y:S08]  /*ccc0*/  HMMA.16816.F32.BF16 R52, R172.reuse, R28, R116 ;  /* 0x0000001cac34723c */ /* 0x044ff00000041874 */
[C---:B------:R-:W-:Y:S08]  /*ccd0*/  HMMA.16816.F32.BF16 R40, R172.reuse, R30, R120 ;  /* 0x0000001eac28723c */ /* 0x040ff00000041878 */
[C---:B---3--:R-:W-:Y:S08]  /*cce0*/  HMMA.16816.F32.BF16 R28, R172.reuse, R20, R112 ;  /* 0x00000014ac1c723c */ /* 0x048ff00000041870 */
[C---:B----4-:R-:W-:Y:S08]  /*ccf0*/  HMMA.16816.F32.BF16 R96, R172.reuse, R12, R96 ;  /* 0x0000000cac60723c */ /* 0x050ff00000041860 */
[C---:B------:R-:W-:Y:S01]  /*cd00*/  HMMA.16816.F32.BF16 R92, R172.reuse, R14, R92 ;  /* 0x0000000eac5c723c */ /* 0x040fe2000004185c */
[----:B------:R-:W2:Y:S07]  /*cd10*/  LDSM.16.M88.4 R12, [R208+0xc100] ;  /* 0x00c10000d00c783b */ /* 0x000eae0000000200 */
[C---:B------:R-:W-:Y:S01]  /*cd20*/  HMMA.16816.F32.BF16 R56, R172.reuse, R34, R72 ;  /* 0x00000022ac38723c */ /* 0x040fe20000041848 */
[----:B------:R-:W3:Y:S07]  /*cd30*/  LDSM.16.M88.4 R72, [R211+0x800] ;  /* 0x00080000d348783b */ /* 0x000eee0000000200 */
[C---:B------:R-:W-:Y:S08]  /*cd40*/  HMMA.16816.F32.BF16 R80, R172.reuse, R64, R128 ;  /* 0x00000040ac50723c */ /* 0x040ff00000041880 */
[C---:B------:R-:W-:Y:S01]  /*cd50*/  HMMA.16816.F32.BF16 R88, R172.reuse, R66, R132 ;  /* 0x00000042ac58723c */ /* 0x040fe20000041884 */
[----:B------:R-:W4:Y:S07]  /*cd60*/  LDSM.16.M88.4 R64, [R211+0x1800] ;  /* 0x00180000d340783b */ /* 0x000f2e0000000200 */
[C---:B------:R-:W-:Y:S08]  /*cd70*/  HMMA.16816.F32.BF16 R84, R172.reuse, R32, R136 ;  /* 0x00000020ac54723c */ /* 0x040ff00000041888 */
[C---:B------:R-:W-:Y:S01]  /*cd80*/  HMMA.16816.F32.BF16 R32, R172.reuse, R22, R108 ;  /* 0x00000016ac20723c */ /* 0x040fe2000004186c */
[----:B------:R-:W2:Y:S07]  /*cd90*/  LDSM.16.M88.4 R20, [R211+0x2800] ;  /* 0x00280000d314783b */ /* 0x000eae0000000200 */
[C---:B-1----:R-:W-:Y:S01]  /*cda0*/  HMMA.16816.F32.BF16 R112, R172.reuse, R8, R48 ;  /* 0x00000008ac70723c */ /* 0x042fe20000041830 */
[----:B------:R-:W-:Y:S07]  /*cdb0*/  LDSM.16.M88.4 R48, [R215+0x4800] ;  /* 0x00480000d730783b */ /* 0x000fee0000000200 */
[----:B------:R-:W-:Y:S01]  /*cdc0*/  HMMA.16816.F32.BF16 R108, R172, R10, R24 ;  /* 0x0000000aac6c723c */ /* 0x000fe20000041818 */
[----:B------:R-:W-:Y:S07]  /*cdd0*/  LDSM.16.M88.4 R24, [R211+0x3000] ;  /* 0x00300000d318783b */ /* 0x000fee0000000200 */
[----:B------:R-:W-:Y:S01]  /*cde0*/  HMMA.16816.F32.BF16 R8, R180, R44, R36 ;  /* 0x0000002cb408723c */ /* 0x000fe20000041824 */
[----:B------:R-:W-:Y:S07]  /*cdf0*/  LDSM.16.M88.4 R36, [R208+0xc900] ;  /* 0x00c90000d024783b */ /* 0x000fee0000000200 */
[C---:B------:R-:W-:Y:S08]  /*ce00*/  HMMA.16816.F32.BF16 R100, R172.reuse, R16, R100 ;  /* 0x00000010ac64723c */ /* 0x040ff00000041864 */
[----:B------:R-:W-:Y:S08]  /*ce10*/  HMMA.16816.F32.BF16 R104, R172, R18, R104 ;  /* 0x00000012ac68723c */ /* 0x000ff00000041868 */
[C---:B------:R-:W-:Y:S08]  /*ce20*/  HMMA.16816.F32.BF16 R16, R180.reuse, R46, R76 ;  /* 0x0000002eb410723c */ /* 0x040ff0000004184c */
[----:B------:R-:W-:Y:S01]  /*ce30*/  HMMA.16816.F32.BF16 R76, R180, R60, R28 ;  /* 0x0000003cb44c723c */ /* 0x000fe2000004181c */
[----:B------:R-:W1:Y:S07]  /*ce40*/  LDSM.16.M88.4 R28, [R215+0x4000] ;  /* 0x00400000d71c783b */ /* 0x000e6e0000000200 */
[----:B--2---:R-:W-:Y:S08]  /*ce50*/  HMMA.16816.F32.BF16 R8, R184, R12, R8 ;  /* 0x0000000cb808723c */ /* 0x004ff00000041808 */
[C---:B---3--:R-:W-:Y:S08]  /*ce60*/  HMMA.16816.F32.BF16 R44, R180.reuse, R72, R80 ;  /* 0x00000048b42c723c */ /* 0x048ff00000041850 */
[----:B----4-:R-:W-:Y:S01]  /*ce70*/  HMMA.16816.F32.BF16 R80, R180, R66, R40 ;  /* 0x00000042b450723c */ /* 0x010fe20000041828 */
[----:B------:R-:W2:Y:S07]  /*ce80*/  LDSM.16.M88.4 R40, [R214+0xc100] ;  /* 0x00c10000d628783b */ /* 0x000eae0000000200 */
[----:B------:R-:W-:Y:S08]  /*ce90*/  HMMA.16816.F32.BF16 R16, R184, R14, R16 ;  /* 0x0000000eb810723c */ /* 0x000ff00000041810 */
[C---:B------:R-:W-:Y:S08]  /*cea0*/  HMMA.16816.F32.BF16 R100, R180.reuse, R20, R100 ;  /* 0x00000014b464723c */ /* 0x040ff00000041864 */
[----:B------:R-:W-:Y:S01]  /*ceb0*/  HMMA.16816.F32.BF16 R104, R180, R22, R104 ;  /* 0x00000016b468723c */ /* 0x000fe20000041868 */
[----:B------:R-:W3:Y:S07]  /*cec0*/  LDSM.16.M88.4 R20, [R211+0x3800] ;  /* 0x00380000d314783b */ /* 0x000eee0000000200 */
[----:B-1----:R-:W-:Y:S08]  /*ced0*/  HMMA.16816.F32.BF16 R8, R196, R28, R8 ;  /* 0x0000001cc408723c */ /* 0x002ff00000041808 */
[C---:B------:R-:W-:Y:S08]  /*cee0*/  HMMA.16816.F32.BF16 R84, R180.reuse, R68, R84 ;  /* 0x00000044b454723c */ /* 0x040ff00000041854 */
[C---:B------:R-:W-:Y:S01]  /*cef0*/  HMMA.16816.F32.BF16 R68, R180.reuse, R70, R56 ;  /* 0x00000046b444723c */ /* 0x040fe20000041838 */
[----:B------:R-:W1:Y:S07]  /*cf00*/  LDSM.16.M88.4 R56, [R211+0x4000] ;  /* 0x00400000d338783b */ /* 0x000e6e0000000200 */
[C---:B------:R-:W-:Y:S08]  /*cf10*/  HMMA.16816.F32.BF16 R88, R180.reuse, R74, R88 ;  /* 0x0000004ab458723c */ /* 0x040ff00000041858 */
[C---:B------:R-:W-:Y:S01]  /*cf20*/  HMMA.16816.F32.BF16 R116, R180.reuse, R62, R32 ;  /* 0x0000003eb474723c */ /* 0x040fe20000041820 */
[----:B------:R-:W4:Y:S04]  /*cf30*/  LDSM.16.M88.4 R32, [R208+0xd100] ;  /* 0x00d10000d020783b */ /* 0x000f280000000200 */
[----:B------:R-:W-:Y:S03]  /*cf40*/  LDSM.16.M88.4 R60, [R211+0x4800] ;  /* 0x00480000d33c783b */ /* 0x000fe60000000200 */
[C---:B------:R-:W-:Y:S08]  /*cf50*/  HMMA.16816.F32.BF16 R96, R180.reuse, R24, R96 ;  /* 0x00000018b460723c */ /* 0x040ff00000041860 */
[----:B------:R-:W-:Y:S08]  /*cf60*/  HMMA.16816.F32.BF16 R92, R180, R26, R92 ;  /* 0x0000001ab45c723c */ /* 0x000ff0000004185c */
[----:B------:R-:W-:Y:S08]  /*cf70*/  HMMA.16816.F32.BF16 R16, R196, R30, R16 ;  /* 0x0000001ec410723c */ /* 0x000ff00000041810 */
[----:B------:R-:W-:Y:S08]  /*cf80*/  HMMA.16816.F32.BF16 R24, R184, R36, R44 ;  /* 0x00000024b818723c */ /* 0x000ff0000004182c */
[----:B------:R-:W-:Y:S01]  /*cf90*/  HMMA.16816.F32.BF16 R72, R180, R64, R52 ;  /* 0x00000040b448723c */ /* 0x000fe20000041834 */
[----:B------:R-:W1:Y:S04]  /*cfa0*/  LDSM.16.M88.4 R52, [R214+0xc900] ;  /* 0x00c90000d634783b */ /* 0x000e680000000200 */
[----:B------:R-:W-:Y:S03]  /*cfb0*/  LDSM.16.M88.4 R64, [R208+0xd900] ;  /* 0x00d90000d040783b */ /* 0x000fe60000000200 */
[----:B--2---:R-:W-:Y:S08]  /*cfc0*/  HMMA.16816.F32.BF16 R12, R200, R40, R8 ;  /* 0x00000028c80c723c */ /* 0x004ff00000041808 */
[C---:B---3--:R-:W-:Y:S08]  /*cfd0*/  HMMA.16816.F32.BF16 R112, R180.reuse, R20, R112 ;  /* 0x00000014b470723c */ /* 0x048ff00000041870 */
[----:B------:R-:W-:Y:S08]  /*cfe0*/  HMMA.16816.F32.BF16 R120, R180, R22, R108 ;  /* 0x00000016b478723c */ /* 0x000ff0000004186c */
[----:B------:R-:W-:Y:S08]  /*cff0*/  HMMA.16816.F32.BF16 R20, R184, R38, R88 ;  /* 0x00000026b814723c */ /* 0x000ff00000041858 */
[----:B------:R-:W-:Y:S01]  /*d000*/  HMMA.16816.F32.BF16 R8, R200, R42, R16 ;  /* 0x0000002ac808723c */ /* 0x000fe20000041810 */
[----:B------:R-:W2:Y:S07]  /*d010*/  LDSM.16.M88.4 R40, [R215+0x5000] ;  /* 0x00500000d728783b */ /* 0x000eae0000000200 */
[----:B------:R-:W-:Y:S08]  /*d020*/  HMMA.16816.F32.BF16 R24, R196, R48, R24 ;  /* 0x00000030c418723c */ /* 0x000ff00000041818 */
[----:B-1----:R-:W-:Y:S08]  /*d030*/  HMMA.16816.F32.BF16 R28, R204, R56, R12 ;  /* 0x00000038cc1c723c */ /* 0x002ff0000004180c */
[----:B----4-:R-:W-:Y:S08]  /*d040*/  HMMA.16816.F32.BF16 R44, R184, R32, R84 ;  /* 0x00000020b82c723c */ /* 0x010ff00000041854 */
[----:B------:R-:W-:Y:S01]  /*d050*/  HMMA.16816.F32.BF16 R12, R196, R50, R20 ;  /* 0x00000032c40c723c */ /* 0x000fe20000041814 */
[----:B------:R-:W-:Y:S07]  /*d060*/  LDSM.16.M88.4 R48, [R215+0x5800] ;  /* 0x00580000d730783b */ /* 0x000fee0000000200 */
[----:B------:R-:W-:Y:S01]  /*d070*/  HMMA.16816.F32.BF16 R36, R184, R34, R68 ;  /* 0x00000022b824723c */ /* 0x000fe20000041844 */
[----:B------:R-:W1:Y:S01]  /*d080*/  LDSM.16.M88.4 R32, [R214+0xd100] ;  /* 0x00d10000d620783b */ /* 0x000e620000000200 */
[----:B------:R-:W-:-:S03]  /*d090*/  FMUL.FTZ R0, R28, c[0x0][0x320] ;  /* 0x0000c8001c007a20 */ /* 0x000fc60000410000 */
[----:B------:R-:W3:Y:S01]  /*d0a0*/  LDSM.16.M88.4 R68, [R208+0xe100] ;  /* 0x00e10000d044783b */ /* 0x000ee20000000200 */
[----:B------:R4:W1:Y:S02]  /*d0b0*/  MUFU.TANH R132, R0 ;  /* 0x0000000000847308 */ /* 0x0008640000002400 */
[----:B------:R-:W-:Y:S08]  /*d0c0*/  HMMA.16816.F32.BF16 R20, R200, R52, R24 ;  /* 0x00000034c814723c */ /* 0x000ff00000041818 */
[----:B------:R-:W-:Y:S01]  /*d0d0*/  HMMA.16816.F32.BF16 R8, R204, R58, R8 ;  /* 0x0000003acc08723c */ /* 0x000fe20000041808 */
[----:B------:R-:W-:Y:S01]  /*d0e0*/  LDSM.16.M88.4 R56, [R211+0x5000] ;  /* 0x00500000d338783b */ /* 0x000fe20000000200 */
[----:B----4-:R-:W-:-:S06]  /*d0f0*/  FMUL.FTZ R0, R29, c[0x0][0x320] ;  /* 0x0000c8001d007a20 */ /* 0x010fcc0000410000 */
[----:B--2---:R-:W-:Y:S01]  /*d100*/  HMMA.16816.F32.BF16 R16, R196, R40, R44 ;  /* 0x00000028c410723c */ /* 0x004fe2000004182c */
[----:B------:R-:W-:Y:S01]  /*d110*/  LDSM.16.M88.4 R44, [R211+0x5800] ;  /* 0x00580000d32c783b */ /* 0x000fe20000000200 */
[----:B------:R2:W4:Y:S06]  /*d120*/  MUFU.TANH R131, R0 ;  /* 0x0000000000837308 */ /* 0x00052c0000002400 */
[----:B------:R-:W-:Y:S01]  /*d130*/  HMMA.16816.F32.BF16 R12, R200, R54, R12 ;  /* 0x00000036c80c723c */ /* 0x000fe2000004180c */
[----:B------:R-:W3:Y:S07]  /*d140*/  LDSM.16.M88.4 R52, [R208+0xe900] ;  /* 0x00e90000d034783b */ /* 0x000eee0000000200 */
[----:B------:R-:W-:Y:S01]  /*d150*/  HMMA.16816.F32.BF16 R24, R196, R42, R36 ;  /* 0x0000002ac418723c */ /* 0x000fe20000041824 */
[----:B------:R-:W3:Y:S01]  /*d160*/  LDSM.16.M88.4 R40, [R214+0xd900] ;  /* 0x00d90000d628783b */ /* 0x000ee20000000200 */
[----:B--2---:R-:W-:-:S03]  /*d170*/  FMUL.FTZ R0, R30, c[0x0][0x320] ;  /* 0x0000c8001e007a20 */ /* 0x004fc60000410000 */
[----:B------:R-:W-:Y:S01]  /*d180*/  LDSM.16.M88.4 R36, [R214+0xe100] ;  /* 0x00e10000d624783b */ /* 0x000fe20000000200 */
[----:B------:R2:W1:Y:S02]  /*d190*/  MUFU.TANH R130, R0 ;  /* 0x0000000000827308 */ /* 0x0004640000002400 */
[C---:B------:R-:W-:Y:S08]  /*d1a0*/  HMMA.16816.F32.BF16 R72, R184.reuse, R64, R72 ;  /* 0x00000040b848723c */ /* 0x040ff00000041848 */
[----:B------:R-:W-:Y:S01]  /*d1b0*/  HMMA.16816.F32.BF16 R80, R184, R66, R80 ;  /* 0x00000042b850723c */ /* 0x000fe20000041850 */
[----:B--2---:R-:W-:-:S07]  /*d1c0*/  FMUL.FTZ R0, R31, c[0x0][0x320] ;  /* 0x0000c8001f007a20 */ /* 0x004fce0000410000 */
[----:B------:R-:W-:Y:S01]  /*d1d0*/  HMMA.16816.F32.BF16 R28, R204, R60, R20 ;  /* 0x0000003ccc1c723c */ /* 0x000fe20000041814 */
[----:B------:R2:W2:Y:S07]  /*d1e0*/  MUFU.TANH R129, R0 ;  /* 0x0000000000817308 */ /* 0x0004ae0000002400 */
[----:B-1----:R-:W-:Y:S08]  /*d1f0*/  HMMA.16816.F32.BF16 R20, R200, R32, R16 ;  /* 0x00000020c814723c */ /* 0x002ff00000041810 */
[----:B------:R-:W-:Y:S01]  /*d200*/  HMMA.16816.F32.BF16 R16, R196, R48, R72 ;  /* 0x00000030c410723c */ /* 0x000fe20000041848 */
[----:B--2---:R-:W-:-:S04]  /*d210*/  FMUL.FTZ R0, R8, c[0x0][0x320] ;  /* 0x0000c80008007a20 */ /* 0x004fc80000410000 */
[----:B------:R1:W2:Y:S03]  /*d220*/  MUFU.TANH R128, R0 ;  /* 0x0000000000807308 */ /* 0x0002a60000002400 */
[C---:B---3--:R-:W-:Y:S08]  /*d230*/  HMMA.16816.F32.BF16 R64, R184.reuse, R68, R76 ;  /* 0x00000044b840723c */ /* 0x048ff0000004184c */
[----:B------:R-:W-:Y:S01]  /*d240*/  HMMA.16816.F32.BF16 R76, R184, R70, R116 ;  /* 0x00000046b84c723c */ /* 0x000fe20000041874 */
[----:B-1----:R-:W-:-:S07]  /*d250*/  FMUL.FTZ R0, R9, c[0x0][0x320] ;  /* 0x0000c80009007a20 */ /* 0x002fce0000410000 */
[C---:B------:R-:W-:Y:S01]  /*d260*/  HMMA.16816.F32.BF16 R68, R184.reuse, R52, R100 ;  /* 0x00000034b844723c */ /* 0x040fe20000041864 */
[----:B------:R1:W3:Y:S07]  /*d270*/  MUFU.TANH R127, R0 ;  /* 0x00000000007f7308 */ /* 0x0002ee0000002400 */
[----:B------:R-:W-:Y:S01]  /*d280*/  HMMA.16816.F32.BF16 R72, R184, R54, R104 ;  /* 0x00000036b848723c */ /* 0x000fe20000041868 */
[----:B------:R-:W-:Y:S01]  /*d290*/  LDSM.16.M88.4 R52, [R215+0x6800] ;  /* 0x00680000d734783b */ /* 0x000fe20000000200 */
[----:B-1----:R-:W-:-:S04]  /*d2a0*/  FMUL.FTZ R0, R10, c[0x0][0x320] ;  /* 0x0000c8000a007a20 */ /* 0x002fc80000410000 */
[----:B------:R1:W1:Y:S02]  /*d2b0*/  MUFU.TANH R126, R0 ;  /* 0x00000000007e7308 */ /* 0x0002640000002400 */
[----:B-1----:R-:W-:Y:S02]  /*d2c0*/  FMUL.FTZ R0, R11, c[0x0][0x320] ;  /* 0x0000c8000b007a20 */ /* 0x002fe40000410000 */
[----:B------:R-:W-:Y:S01]  /*d2d0*/  HMMA.16816.F32.BF16 R8, R204, R62, R12 ;  /* 0x0000003ecc08723c */ /* 0x000fe2000004180c */
[----:B------:R-:W-:Y:S03]  /*d2e0*/  LDSM.16.M88.4 R60, [R208+0xf100] ;  /* 0x00f10000d03c783b */ /* 0x000fe60000000200 */
[----:B------:R1:W1:Y:S04]  /*d2f0*/  MUFU.TANH R125, R0 ;  /* 0x00000000007d7308 */ /* 0x0002680000002400 */
[----:B------:R-:W-:Y:S01]  /*d300*/  HMMA.16816.F32.BF16 R12, R200, R34, R24 ;  /* 0x00000022c80c723c */ /* 0x000fe20000041818 */
[----:B------:R-:W2:Y:S07]  /*d310*/  LDSM.16.M88.4 R32, [R215+0x6000] ;  /* 0x00600000d720783b */ /* 0x000eae0000000200 */
[----:B------:R-:W-:Y:S01]  /*d320*/  HMMA.16816.F32.BF16 R24, R196, R50, R80 ;  /* 0x00000032c418723c */ /* 0x000fe20000041850 */
[----:B------:R-:W2:Y:S01]  /*d330*/  LDSM.16.M88.4 R48, [R211+0x6000] ;  /* 0x00600000d330783b */ /* 0x000ea20000000200 */
[----:B-1----:R-:W-:-:S04]  /*d340*/  FMUL.FTZ R0, R28, c[0x0][0x320] ;  /* 0x0000c8001c007a20 */ /* 0x002fc80000410000 */
[----:B------:R1:W1:Y:S02]  /*d350*/  MUFU.TANH R124, R0 ;  /* 0x00000000007c7308 */ /* 0x0002640000002400 */
[----:B-1----:R-:W-:-:S06]  /*d360*/  FMUL.FTZ R0, R29, c[0x0][0x320] ;  /* 0x0000c8001d007a20 */ /* 0x002fcc0000410000 */
[----:B------:R1:W1:Y:S02]  /*d370*/  MUFU.TANH R111, R0 ;  /* 0x00000000006f7308 */ /* 0x0002640000002400 */
[----:B-1----:R-:W-:-:S06]  /*d380*/  FMUL.FTZ R0, R30, c[0x0][0x320] ;  /* 0x0000c8001e007a20 */ /* 0x002fcc0000410000 */
[----:B------:R1:W1:Y:S02]  /*d390*/  MUFU.TANH R110, R0 ;  /* 0x00000000006e7308 */ /* 0x0002640000002400 */
[----:B-1----:R-:W-:Y:S02]  /*d3a0*/  FMUL.FTZ R0, R31, c[0x0][0x320] ;  /* 0x0000c8001f007a20 */ /* 0x002fe40000410000 */
[----:B------:R-:W-:Y:S04]  /*d3b0*/  HMMA.16816.F32.BF16 R28, R204, R56, R20 ;  /* 0x00000038cc1c723c */ /* 0x000fe80000041814 */
[----:B------:R1:W1:Y:S04]  /*d3c0*/  MUFU.TANH R109, R0 ;  /* 0x00000000006d7308 */ /* 0x0002680000002400 */
[----:B------:R-:W-:Y:S08]  /*d3d0*/  HMMA.16816.F32.BF16 R20, R200, R40, R16 ;  /* 0x00000028c814723c */ /* 0x000ff00000041810 */
[----:B--2---:R-:W-:Y:S01]  /*d3e0*/  HMMA.16816.F32.BF16 R16, R196, R32, R64 ;  /* 0x00000020c410723c */ /* 0x004fe20000041840 */
[----:B-1----:R-:W-:-:S04]  /*d3f0*/  FMUL.FTZ R0, R8, c[0x0][0x320] ;  /* 0x0000c80008007a20 */ /* 0x002fc80000410000 */
[----:B------:R1:W2:Y:S03]  /*d400*/  MUFU.TANH R108, R0 ;  /* 0x00000000006c7308 */ /* 0x0002a60000002400 */
[----:B------:R-:W-:Y:S01]  /*d410*/  HMMA.16816.F32.BF16 R64, R184, R60, R96 ;  /* 0x0000003cb840723c */ /* 0x000fe20000041860 */
[----:B-1----:R-:W-:-:S04]  /*d420*/  FMUL.FTZ R0, R9, c[0x0][0x320] ;  /* 0x0000c80009007a20 */ /* 0x002fc80000410000 */
[----:B------:R1:W1:Y:S02]  /*d430*/  MUFU.TANH R100, R0 ;  /* 0x0000000000647308 */ /* 0x0002640000002400 */
[----:B-1----:R-:W-:-:S06]  /*d440*/  FMUL.FTZ R0, R10, c[0x0][0x320] ;  /* 0x0000c8000a007a20 */ /* 0x002fcc0000410000 */
[----:B------:R1:W1:Y:S02]  /*d450*/  MUFU.TANH R91, R0 ;  /* 0x00000000005b7308 */ /* 0x0002640000002400 */
[----:B-1----:R-:W-:Y:S02]  /*d460*/  FMUL.FTZ R0, R11, c[0x0][0x320] ;  /* 0x0000c8000b007a20 */ /* 0x002fe40000410000 */
[----:B------:R-:W-:Y:S04]  /*d470*/  HMMA.16816.F32.BF16 R8, R204, R58, R12 ;  /* 0x0000003acc08723c */ /* 0x000fe8000004180c */
[----:B------:R1:W1:Y:S04]  /*d480*/  MUFU.TANH R90, R0 ;  /* 0x00000000005a7308 */ /* 0x0002680000002400 */
[----:B------:R-:W-:Y:S01]  /*d490*/  HMMA.16816.F32.BF16 R12, R200, R42, R24 ;  /* 0x0000002ac80c723c */ /* 0x000fe20000041818 */
[----:B------:R-:W-:Y:S07]  /*d4a0*/  LDSM.16.M88.4 R40, [R211+0x6800] ;  /* 0x00680000d328783b */ /* 0x000fee0000000200 */
[----:B------:R-:W-:Y:S01]  /*d4b0*/  HMMA.16816.F32.BF16 R24, R196, R34, R76 ;  /* 0x00000022c418723c */ /* 0x000fe2000004184c */
[----:B------:R-:W2:Y:S01]  /*d4c0*/  LDSM.16.M88.4 R32, [R214+0xe900] ;  /* 0x00e90000d620783b */ /* 0x000ea20000000200 */
        /* <DEDUP_REMOVED lines=25> */
[----:B------:R-:W-:Y:S01]  /*d660*/  LDSM.16.M88.4 R52, [R208+0xf900] ;  /* 0x00f90000d034783b */ /* 0x000fe20000000200 */
        /* <DEDUP_REMOVED lines=9> */
[----:B--2---:R-:W-:Y:S08]  /*d700*/  HMMA.16816.F32.BF16 R20, R200, R32, R16 ;  /* 0x00000020c814723c */ /* 0x004ff00000041810 */
[----:B------:R-:W-:Y:S01]  /*d710*/  HMMA.16816.F32.BF16 R16, R196, R36, R64 ;  /* 0x00000024c410723c */ /* 0x000fe20000041840 */
[----:B-1----:R-:W-:-:S04]  /*d720*/  FMUL.FTZ R0, R8, c[0x0][0x320] ;  /* 0x0000c80008007a20 */ /* 0x002fc80000410000 */
[----:B------:R1:W2:Y:S02]  /*d730*/  MUFU.TANH R77, R0 ;  /* 0x00000000004d7308 */ /* 0x0002a40000002400 */
        /* <DEDUP_REMOVED lines=8> */
[----:B------:R-:W-:Y:S08]  /*d7c0*/  HMMA.16816.F32.BF16 R12, R200, R34, R24 ;  /* 0x00000022c80c723c */ /* 0x000ff00000041818 */
[----:B------:R-:W-:Y:S01]  /*d7d0*/  HMMA.16816.F32.BF16 R32, R196, R38, R56 ;  /* 0x00000026c420723c */ /* 0x000fe20000041838 */
[----:B------:R-:W-:Y:S01]  /*d7e0*/  LDSM.16.M88.4 R36, [R214+0xf900] ;  /* 0x00f90000d624783b */ /* 0x000fe20000000200 */
[----:B--2---:R-:W-:-:S03]  /*d7f0*/  FMUL.FTZ R0, R28, c[0x0][0x320] ;  /* 0x0000c8001c007a20 */ /* 0x004fc60000410000 */
[----:B------:R-:W2:Y:S01]  /*d800*/  LDSM.16.M88.4 R56, [R211+0x7000] ;  /* 0x00700000d338783b */ /* 0x000ea20000000200 */
[----:B------:R3:W1:Y:S10]  /*d810*/  MUFU.TANH R72, R0 ;  /* 0x0000000000487308 */ /* 0x0006740000002400 */
[----:B------:R-:W-:Y:S01]  /*d820*/  HMMA.16816.F32.BF16 R12, R204, R42, R12 ;  /* 0x0000002acc0c723c */ /* 0x000fe2000004180c */
[----:B---3--:R-:W-:-:S07]  /*d830*/  FMUL.FTZ R0, R29, c[0x0][0x320] ;  /* 0x0000c8001d007a20 */ /* 0x008fce0000410000 */
[----:B-1----:R-:W-:Y:S01]  /*d840*/  HMMA.16816.F32.BF16 R24, R200, R48, R16 ;  /* 0x00000030c818723c */ /* 0x002fe20000041810 */
[----:B------:R1:W3:Y:S11]  /*d850*/  MUFU.TANH R65, R0 ;  /* 0x0000000000417308 */ /* 0x0002f60000002400 */
[----:B------:R-:W-:Y:S04]  /*d860*/  @!UPT UIADD3 URZ, URZ, URZ, URZ ;  /* 0x0000003f3f3ff290 */ /* 0x000fe8000fffe03f */
[----:B------:R-:W-:Y:S02]  /*d870*/  FMUL.FTZ R12, R12, c[0x0][0x320] ;  /* 0x0000c8000c0c7a20 */ /* 0x000fe40000410000 */
[----:B-1----:R-:W-:Y:S02]  /*d880*/  FMUL.FTZ R0, R30, c[0x0][0x320] ;  /* 0x0000c8001e007a20 */ /* 0x002fe40000410000 */
[----:B------:R-:W-:Y:S02]  /*d890*/  FMUL.FTZ R13, R13, c[0x0][0x320] ;  /* 0x0000c8000d0d7a20 */ /* 0x000fe40000410000 */
[----:B------:R1:W1:Y:S01]  /*d8a0*/  MUFU.TANH R64, R0 ;  /* 0x0000000000407308 */ /* 0x0002620000002400 */
[----:B------:R-:W-:Y:S02]  /*d8b0*/  FMUL.FTZ R14, R14, c[0x0][0x320] ;  /* 0x0000c8000e0e7a20 */ /* 0x000fe40000410000 */
[----:B------:R-:W-:Y:S01]  /*d8c0*/  FMUL.FTZ R15, R15, c[0x0][0x320] ;  /* 0x0000c8000f0f7a20 */ /* 0x000fe20000410000 */
[----:B--2---:R-:W-:Y:S04]  /*d8d0*/  HMMA.16816.F32.BF16 R24, R204, R56, R24 ;  /* 0x00000038cc18723c */ /* 0x004fe80000041818 */
[----:B------:R-:W2:Y:S01]  /*d8e0*/  MUFU.TANH R43, R13 ;  /* 0x0000000d002b7308 */ /* 0x000ea20000002400 */
[----:B-1----:R-:W-:-:S07]  /*d8f0*/  FMUL.FTZ R0, R31, c[0x0][0x320] ;  /* 0x0000c8001f007a20 */ /* 0x002fce0000410000 */
[----:B------:R-:W1:Y:S01]  /*d900*/  MUFU.TANH R42, R14 ;  /* 0x0000000e002a7308 */ /* 0x000e620000002400 */
[----:B------:R-:W-:Y:S07]  /*d910*/  HMMA.16816.F32.BF16 R28, R204, R40, R20 ;  /* 0x00000028cc1c723c */ /* 0x000fee0000041814 */
[----:B------:R1:W1:Y:S01]  /*d920*/  MUFU.TANH R62, R0 ;  /* 0x00000000003e7308 */ /* 0x0002620000002400 */
[----:B------:R-:W-:Y:S03]  /*d930*/  HMMA.16816.F32.BF16 R20, R184, R52, R112 ;  /* 0x00000034b814723c */ /* 0x000fe60000041870 */
[----:B------:R-:W-:-:S02]  /*d940*/  FMUL.FTZ R24, R24, c[0x0][0x320] ;  /* 0x0000c80018187a20 */ /* 0x000fc40000410000 */
[----:B------:R-:W-:Y:S02]  /*d950*/  FMUL.FTZ R27, R27, c[0x0][0x320] ;  /* 0x0000c8001b1b7a20 */ /* 0x000fe40000410000 */
[----:B------:R-:W-:Y:S01]  /*d960*/  FMUL.FTZ R25, R25, c[0x0][0x320] ;  /* 0x0000c80019197a20 */ /* 0x000fe20000410000 */
[----:B------:R-:W2:Y:S01]  /*d970*/  MUFU.TANH R41, R15 ;  /* 0x0000000f00297308 */ /* 0x000ea20000002400 */
[----:B------:R-:W-:Y:S02]  /*d980*/  FMUL.FTZ R26, R26, c[0x0][0x320] ;  /* 0x0000c8001a1a7a20 */ /* 0x000fe40000410000 */
[----:B-1----:R-:W-:-:S05]  /*d990*/  FMUL.FTZ R0, R8, c[0x0][0x320] ;  /* 0x0000c80008007a20 */ /* 0x002fca0000410000 */
[----:B------:R-:W1:Y:S01]  /*d9a0*/  MUFU.TANH R40, R24 ;  /* 0x0000001800287308 */ /* 0x000e620000002400 */
[----:B------:R-:W-:Y:S02]  /*d9b0*/  FMUL.FTZ R29, R29, c[0x0][0x320] ;  /* 0x0000c8001d1d7a20 */ /* 0x000fe40000410000 */
[----:B------:R-:W-:Y:S02]  /*d9c0*/  FMUL.FTZ R30, R30, c[0x0][0x320] ;  /* 0x0000c8001e1e7a20 */ /* 0x000fe40000410000 */
[----:B------:R-:W-:-:S03]  /*d9d0*/  FMUL.FTZ R31, R31, c[0x0][0x320] ;  /* 0x0000c8001f1f7a20 */ /* 0x000fc60000410000 */
[----:B------:R1:W1:Y:S01]  /*d9e0*/  MUFU.TANH R63, R0 ;  /* 0x00000000003f7308 */ /* 0x0002620000002400 */
[----:B------:R-:W-:Y:S07]  /*d9f0*/  HMMA.16816.F32.BF16 R16, R196, R44, R20 ;  /* 0x0000002cc410723c */ /* 0x000fee0000041814 */
[----:B------:R-:W2:Y:S01]  /*da00*/  MUFU.TANH R49, R29 ;  /* 0x0000001d00317308 */ /* 0x000ea20000002400 */
[----:B------:R-:W-:Y:S01]  /*da10*/  HMMA.16816.F32.BF16 R20, R200, R50, R32 ;  /* 0x00000032c814723c */ /* 0x000fe20000041820 */
[----:B-1----:R-:W-:-:S06]  /*da20*/  FMUL.FTZ R0, R9, c[0x0][0x320] ;  /* 0x0000c80009007a20 */ /* 0x002fcc0000410000 */
[----:B------:R-:W1:Y:S08]  /*da30*/  MUFU.TANH R48, R30 ;  /* 0x0000001e00307308 */ /* 0x000e700000002400 */
[----:B------:R1:W1:Y:S01]  /*da40*/  MUFU.TANH R61, R0 ;  /* 0x00000000003d7308 */ /* 0x0002620000002400 */
[----:B------:R-:W-:Y:S07]  /*da50*/  HMMA.16816.F32.BF16 R16, R200, R36, R16 ;  /* 0x00000024c810723c */ /* 0x000fee0000041810 */
[----:B------:R-:W2:Y:S01]  /*da60*/  MUFU.TANH R45, R31 ;  /* 0x0000001f002d7308 */ /* 0x000ea20000002400 */
[----:B------:R-:W-:Y:S01]  /*da70*/  HMMA.16816.F32.BF16 R20, R204, R58, R20 ;  /* 0x0000003acc14723c */ /* 0x000fe20000041814 */
[----:B-1----:R-:W-:-:S06]  /*da80*/  FMUL.FTZ R0, R10, c[0x0][0x320] ;  /* 0x0000c8000a007a20 */ /* 0x002fcc0000410000 */
[----:B------:R-:W1:Y:S08]  /*da90*/  MUFU.TANH R44, R12 ;  /* 0x0000000c002c7308 */ /* 0x000e700000002400 */
[----:B------:R1:W1:Y:S09]  /*daa0*/  MUFU.TANH R60, R0 ;  /* 0x00000000003c7308 */ /* 0x0002720000002400 */
[----:B------:R-:W-:Y:S01]  /*dab0*/  FMUL.FTZ R20, R20, c[0x0][0x320] ;  /* 0x0000c80014147a20 */ /* 0x000fe20000410000 */
[----:B------:R-:W2:Y:S01]  /*dac0*/  MUFU.TANH R35, R27 ;  /* 0x0000001b00237308 */ /* 0x000ea20000002400 */
[----:B------:R-:W-:-:S02]  /*dad0*/  FMUL.FTZ R21, R21, c[0x0][0x320] ;  /* 0x0000c80015157a20 */ /* 0x000fc40000410000 */
[----:B------:R-:W-:Y:S02]  /*dae0*/  FMUL.FTZ R22, R22, c[0x0][0x320] ;  /* 0x0000c80016167a20 */ /* 0x000fe40000410000 */
[----:B------:R-:W-:Y:S02]  /*daf0*/  FMUL.FTZ R23, R23, c[0x0][0x320] ;  /* 0x0000c80017177a20 */ /* 0x000fe40000410000 */
[----:B-1----:R-:W-:Y:S01]  /*db00*/  FMUL.FTZ R0, R11, c[0x0][0x320] ;  /* 0x0000c8000b007a20 */ /* 0x002fe20000410000 */
[----:B------:R-:W1:Y:S01]  /*db10*/  MUFU.TANH R37, R25 ;  /* 0x0000001900257308 */ /* 0x000e620000002400 */
[----:B------:R-:W-:Y:S07]  /*db20*/  HMMA.16816.F32.BF16 R8, R184, R54, R120 ;  /* 0x00000036b808723c */ /* 0x000fee0000041878 */
[----:B------:R1:W1:Y:S08]  /*db30*/  MUFU.TANH R53, R0 ;  /* 0x0000000000357308 */ /* 0x0002700000002400 */
[----:B------:R2:W2:Y:S01]  /*db40*/  MUFU.TANH R36, R26 ;  /* 0x0000001a00247308 */ /* 0x0004a20000002400 */
[----:B-1----:R-:W-:-:S08]  /*db50*/  FMUL.FTZ R0, R28, c[0x0][0x320] ;  /* 0x0000c8001c007a20 */ /* 0x002fd00000410000 */
[----:B------:R-:W-:Y:S01]  /*db60*/  HMMA.16816.F32.BF16 R8, R196, R46, R8 ;  /* 0x0000002ec408723c */ /* 0x000fe20000041808 */
[----:B------:R-:W1:Y:S01]  /*db70*/  LDSM.16.M88.4 R28, [R211+0x7800] ;  /* 0x00780000d31c783b */ /* 0x000e620000000200 */
[----:B------:R1:W1:Y:S01]  /*db80*/  MUFU.TANH R34, R20 ;  /* 0x0000001400227308 */ /* 0x0002620000002400 */
[----:B------:R-:W-:-:S07]  /*db90*/  DEPBAR.LE SB0, 0x0 ;  /* 0x000080000000791a */ /* 0x000fce0000000000 */
[----:B------:R1:W1:Y:S08]  /*dba0*/  MUFU.TANH R27, R21 ;  /* 0x00000015001b7308 */ /* 0x0002700000002400 */
[----:B------:R1:W1:Y:S06]  /*dbb0*/  MUFU.TANH R24, R22 ;  /* 0x0000001600187308 */ /* 0x00026c0000002400 */
[----:B------:R-:W-:Y:S02]  /*dbc0*/  HMMA.16816.F32.BF16 R8, R200, R38, R8 ;  /* 0x00000026c808723c */ /* 0x000fe40000041808 */
[----:B------:R2:W2:Y:S08]  /*dbd0*/  MUFU.TANH R52, R0 ;  /* 0x0000000000347308 */ /* 0x0004b00000002400 */
[----:B------:R-:W2:Y:S01]  /*dbe0*/  MUFU.TANH R23, R23 ;  /* 0x0000001700177308 */ /* 0x000ea20000002400 */
[----:B-1----:R-:W-:Y:S07]  /*dbf0*/  HMMA.16816.F32.BF16 R12, R204, R28, R16 ;  /* 0x0000001ccc0c723c */ /* 0x002fee0000041810 */
[----:B------:R-:W-:-:S06]  /*dc00*/  P2R R16, PR, RZ, 0x40 ;  /* 0x00000040ff107803 */ /* 0x000fcc0000000000 */
[----:B------:R-:W-:Y:S11]  /*dc10*/  HMMA.16816.F32.BF16 R8, R204, R30, R8 ;  /* 0x0000001ecc08723c */ /* 0x000ff60000041808 */
[----:B------:R-:W-:-:S02]  /*dc20*/  FMUL.FTZ R12, R12, c[0x0][0x320] ;  /* 0x0000c8000c0c7a20 */ /* 0x000fc40000410000 */
[----:B------:R-:W-:Y:S02]  /*dc30*/  FMUL.FTZ R13, R13, c[0x0][0x320] ;  /* 0x0000c8000d0d7a20 */ /* 0x000fe40000410000 */
[----:B------:R-:W-:Y:S01]  /*dc40*/  FMUL.FTZ R14, R14, c[0x0][0x320] ;  /* 0x0000c8000e0e7a20 */ /* 0x000fe20000410000 */
[----:B------:R1:W1:Y:S01]  /*dc50*/  MUFU.TANH R20, R12 ;  /* 0x0000000c00147308 */ /* 0x0002620000002400 */
[----:B------:R-:W-:-:S07]  /*dc60*/  FMUL.FTZ R15, R15, c[0x0][0x320] ;  /* 0x0000c8000f0f7a20 */ /* 0x000fce0000410000 */
[----:B------:R-:W-:Y:S02]  /*dc70*/  FMUL.FTZ R8, R8, c[0x0][0x320] ;  /* 0x0000c80008087a20 */ /* 0x000fe40000410000 */
[----:B------:R-:W-:Y:S02]  /*dc80*/  FMUL.FTZ R9, R9, c[0x0][0x320] ;  /* 0x0000c80009097a20 */ /* 0x000fe40000410000 */
        /* <DEDUP_REMOVED lines=11> */
[----:B-1234-:R-:W-:Y:S01]  /*dd40*/  LEA.HI.SX32 R10, R157, 0xfffffffe, 0x19 ;  /* 0xfffffffe9d0a7811 */ /* 0x01efe200078fcaff */
[----:B------:R-:W-:-:S03]  /*dd50*/  IMAD.SHL.U32 R13, R152, 0x40, RZ ;  /* 0x00000040980d7824 */ /* 0x000fc600078e00ff */
[----:B------:R-:W-:Y:S01]  /*dd60*/  SHF.R.S32.HI R3, RZ, 0x1f, R10 ;  /* 0x0000001fff037819 */ /* 0x000fe2000001140a */
[----:B------:R-:W-:Y:S02]  /*dd70*/  IMAD R0, R150, R10, RZ ;  /* 0x0000000a96007224 */ /* 0x000fe400078e02ff */
[----:B------:R-:W-:-:S04]  /*dd80*/  IMAD.WIDE.U32 R10, R10, R153, R158 ;  /* 0x000000990a0a7225 */ /* 0x000fc800078e009e */
[----:B------:R-:W-:Y:S01]  /*dd90*/  IMAD R0, R3, R153, R0 ;  /* 0x0000009903007224 */ /* 0x000fe200078e0200 */
[----:B------:R-:W-:-:S03]  /*dda0*/  LEA R6, P1, R10, c[0x0][0x1c8], 0x1 ;  /* 0x000072000a067a11 */ /* 0x000fc600078208ff */
[----:B------:R-:W-:Y:S01]  /*ddb0*/  IMAD.IADD R0, R11, 0x1, R0 ;  /* 0x000000010b007824 */ /* 0x000fe200078e0200 */
[----:B------:R-:W-:Y:S02]  /*ddc0*/  SHF.L.U64.HI R11, R152, R151, c[0x0][0x1e4] ;  /* 0x00007900980b7619 */ /* 0x000fe40000010297 */
[----:B------:R-:W-:Y:S02]  /*ddd0*/  IADD3 R8, P0, R6, R13, RZ ;  /* 0x0000000d06087210 */ /* 0x000fe40007f1e0ff */
[----:B------:R-:W-:Y:S02]  /*dde0*/  LEA.HI.X R7, R10, c[0x0][0x1cc], R0, 0x1, P1 ;  /* 0x000073000a077a11 */ /* 0x000fe400008f0c00 */
[----:B------:R-:W-:-:S03]  /*ddf0*/  IADD3 R0, P2, R154, 0x80, RZ ;  /* 0x000000809a007810 */ /* 0x000fc60007f5e0ff */
[----:B------:R-:W-:Y:S01]  /*de00*/  IMAD.X R9, R7, 0x1, R11, P0 ;  /* 0x0000000107097824 */ /* 0x000fe200000e060b */
[----:B------:R-:W-:Y:S01]  /*de10*/  @!PT LDS RZ, [RZ] ;  /* 0x00000000fffff984 */ /* 0x000fe20000000800 */
[----:B------:R-:W-:Y:S01]  /*de20*/  @!PT LDS RZ, [RZ] ;  /* 0x00000000fffff984 */ /* 0x000fe20000000800 */
[----:B------:R-:W-:Y:S01]  /*de30*/  @!PT LDS RZ, [RZ] ;  /* 0x00000000fffff984 */ /* 0x000fe20000000800 */
[----:B------:R1:W-:Y:S01]  /*de40*/  LDGSTS.E.BYPASS.LTC128B.128 [R231+0x8100], [R6.64], !P4 ;  /* 0x0810000006e77fae */ /* 0x0003e2000e101d48 */
[----:B------:R-:W-:Y:S01]  /*de50*/  IADD3 R14, P1, P0, R13, 0x80, R6 ;  /* 0x000000800d0e7810 */ /* 0x000fe2000783e006 */
[----:B------:R-:W-:Y:S01]  /*de60*/  IMAD.X R3, RZ, RZ, R156, P2 ;  /* 0x000000ffff037224 */ /* 0x000fe200010e069c */
[----:B------:R-:W-:Y:S01]  /*de70*/  IADD3 R12, P2, R0, R8, RZ ;  /* 0x00000008000c7210 */ /* 0x000fe20007f5e0ff */
[----:B------:R1:W-:Y:S01]  /*de80*/  LDGSTS.E.BYPASS.LTC128B.128 [R231+0xc100], [R6.64+0x80], !P3 ;  /* 0x0c10008006e77fae */ /* 0x0003e2000d901d48 */
[----:B------:R-:W-:-:S03]  /*de90*/  IADD3.X R15, R11, RZ, R7, P1, P0 ;  /* 0x000000ff0b0f7210 */ /* 0x000fc60000fe0407 */
[----:B------:R2:W-:Y:S04]  /*dea0*/  LDGSTS.E.BYPASS.LTC128B.128 [R231+0x9100], [R8.64], !P4 ;  /* 0x0910000008e77fae */ /* 0x0005e8000e101d48 */
[----:B------:R3:W-:Y:S01]  /*deb0*/  LDGSTS.E.BYPASS.LTC128B.128 [R231+0xd100], [R14.64], !P3 ;  /* 0x0d1000000ee77fae */ /* 0x0007e2000d901d48 */
[----:B-1----:R-:W-:-:S04]  /*dec0*/  IADD3 R6, P5, R8, R13, RZ ;  /* 0x0000000d08067210 */ /* 0x002fc80007fbe0ff */
[----:B------:R-:W-:Y:S01]  /*ded0*/  IADD3 R10, P1, R6, R13, RZ ;  /* 0x0000000d060a7210 */ /* 0x000fe20007f3e0ff */
[----:B------:R-:W-:Y:S01]  /*dee0*/  IMAD.X R7, R9, 0x1, R11, P5 ;  /* 0x0000000109077824 */ /* 0x000fe200028e060b */
[----:B--2---:R-:W-:Y:S01]  /*def0*/  IADD3 R8, P0, R0, R6, RZ ;  /* 0x0000000600087210 */ /* 0x004fe20007f1e0ff */
[----:B------:R-:W-:Y:S02]  /*df00*/  IMAD.X R13, R3, 0x1, R9, P2 ;  /* 0x00000001030d7824 */ /* 0x000fe400010e0609 */
[----:B------:R-:W-:Y:S01]  /*df10*/  IMAD.X R11, R7, 0x1, R11, P1 ;  /* 0x00000001070b7824 */ /* 0x000fe200008e060b */
[----:B------:R3:W-:Y:S01]  /*df20*/  LDGSTS.E.BYPASS.LTC128B.128 [R231+0xa100], [R6.64], !P4 ;  /* 0x0a10000006e77fae */ /* 0x0007e2000e101d48 */
[----:B------:R-:W-:-:S03]  /*df30*/  IMAD.X R9, R3, 0x1, R7, P0 ;  /* 0x0000000103097824 */ /* 0x000fc600000e0607 */
[----:B------:R3:W-:Y:S04]  /*df40*/  LDGSTS.E.BYPASS.LTC128B.128 [R231+0xe100], [R12.64], !P3 ;  /* 0x0e1000000ce77fae */ /* 0x0007e8000d901d48 */
[----:B------:R3:W-:Y:S04]  /*df50*/  LDGSTS.E.BYPASS.LTC128B.128 [R231+0xb100], [R10.64], !P4 ;  /* 0x0b1000000ae77fae */ /* 0x0007e8000e101d48 */
[----:B------:R3:W-:Y:S02]  /*df60*/  LDGSTS.E.BYPASS.LTC128B.128 [R231+0xf100], [R8.64], !P3 ;  /* 0x0f10000008e77fae */ /* 0x0007e4000d901d48 */
.L_x_132:
[----:B--234-:R-:W-:Y:S01]  /*df70*/  LOP3.LUT R0, R149, 0xffffffe0, RZ, 0xc0, !PT ;  /* 0xffffffe095007812 */ /* 0x01cfe200078ec0ff */
[----:B------:R-:W-:Y:S01]  /*df80*/  IMAD.SHL.U32 R209, R4, 0x2, RZ ;  /* 0x0000000204d17824 */ /* 0x000fe200078e00ff */
[----:B------:R-:W0:Y:S03]  /*df90*/  LDGDEPBAR ;  /* 0x00000000000079af */ /* 0x000e260000000000 */
[----:B------:R-:W-:-:S02]  /*dfa0*/  IMAD.IADD R0, R212, 0x1, -R0 ;  /* 0x00000001d4007824 */ /* 0x000fc400078e0a00 */
[--C-:B------:R-:W-:Y:S02]  /*dfb0*/  IMAD R210, R5, 0x2, R209.reuse ;  /* 0x0000000205d27824 */ /* 0x100fe400078e02d1 */
[C---:B------:R-:W-:Y:S01]  /*dfc0*/  IMAD R213, R2.reuse, 0x2, R209 ;  /* 0x0000000202d57824 */ /* 0x040fe200078e02d1 */
[----:B------:R-:W-:Y:S01]  /*dfd0*/  SHF.R.S32.HI R3, RZ, 0x1f, R0 ;  /* 0x0000001fff037819 */ /* 0x000fe20000011400 */
[----:B------:R-:W-:-:S03]  /*dfe0*/  IMAD R212, R2, 0x2, R210 ;  /* 0x0000000202d47824 */ /* 0x000fc600078e02d2 */
[----:B------:R-:W-:-:S04]  /*dff0*/  LEA.HI R3, R3, R0, RZ, 0x2 ;  /* 0x0000000003037211 */ /* 0x000fc800078f10ff */
[----:B------:R-:W-:-:S05]  /*e000*/  LOP3.LUT R3, R3, 0x7ffffffc, RZ, 0xc0, !PT ;  /* 0x7ffffffc03037812 */ /* 0x000fca00078ec0ff */
[----:B------:R-:W-:-:S04]  /*e010*/  IMAD.IADD R0, R0, 0x1, -R3 ;  /* 0x0000000100007824 */ /* 0x000fc800078e0a03 */
[----:B------:R-:W-:-:S05]  /*e020*/  IMAD R0, R0, -0x2, R148 ;  /* 0xfffffffe00007824 */ /* 0x000fca00078e0294 */
[C---:B------:R-:W-:Y:S02]  /*e030*/  ISETP.GT.AND P0, PT, R0.reuse, RZ, PT ;  /* 0x000000ff0000720c */ /* 0x040fe40003f04270 */
[C---:B------:R-:W-:Y:S02]  /*e040*/  ISETP.GT.AND P1, PT, R0.reuse, 0x1, PT ;  /* 0x000000010000780c */ /* 0x040fe40003f24270 */
[----:B------:R-:W-:Y:S02]  /*e050*/  ISETP.GT.AND P2, PT, R0, 0x8, PT ;  /* 0x000000080000780c */ /* 0x000fe40003f44270 */
[----:B-1----:R-:W-:Y:S02]  /*e060*/  FSEL R8, R132, -INF , P0 ;  /* 0xff80000084087808 */ /* 0x002fe40000000000 */
        /* <DEDUP_REMOVED lines=150> */
[----:B------:R-:W-:Y:S01]  /*e9d0*/  FMNMX.FTZ R0, R249, R0, !PT ;  /* 0x00000000f9007209 */ /* 0x000fe20007810000 */
[----:B------:R-:W-:Y:S01]  /*e9e0*/  LDSM.16.MT88.4 R24, [R212+0x100] ;  /* 0x00010000d418783b */ /* 0x000fe20000004200 */
[----:B------:R-:W-:Y:S02]  /*e9f0*/  FSEL R250, R22, -INF , P1 ;  /* 0xff80000016fa7808 */ /* 0x000fe40000800000 */
[----:B------:R-:W-:Y:S02]  /*ea00*/  FMNMX.FTZ R0, R251, R0, !PT ;  /* 0x00000000fb007209 */ /* 0x000fe40007810000 */
[----:B------:R-:W-:-:S02]  /*ea10*/  FSEL R164, R21, -INF , P0 ;  /* 0xff80000015a47808 */ /* 0x000fc40000000000 */
[----:B------:R-:W-:Y:S01]  /*ea20*/  FMNMX.FTZ R0, R250, R0, !PT ;  /* 0x00000000fa007209 */ /* 0x000fe20007810000 */
[----:B------:R-:W-:Y:S01]  /*ea30*/  LDSM.16.MT88.4 R20, [R209+0x100] ;  /* 0x00010000d114783b */ /* 0x000fe20000004200 */
[----:B------:R-:W-:Y:S02]  /*ea40*/  ISETP.NE.AND P6, PT, R16, RZ, PT ;  /* 0x000000ff1000720c */ /* 0x000fe40003fc5270 */
[----:B------:R-:W-:Y:S01]  /*ea50*/  FMNMX.FTZ R0, R164, R0, !PT ;  /* 0x00000000a4007209 */ /* 0x000fe20007810000 */
[----:B------:R-:W-:Y:S01]  /*ea60*/  LDSM.16.MT88.4 R16, [R210+0x100] ;  /* 0x00010000d210783b */ /* 0x000fe20000004200 */
        /* <DEDUP_REMOVED lines=18> */
[--C-:B------:R-:W-:Y:S02]  /*eb90*/  FFMA.FTZ R0, R10, c[0x0][0x2d0], -R6.reuse ;  /* 0x0000b4000a007a23 */ /* 0x100fe40000010806 */
[----:B------:R-:W-:Y:S01]  /*eba0*/  FFMA.FTZ R7, R11, c[0x0][0x2d0], -R6 ;  /* 0x0000b4000b077a23 */ /* 0x000fe20000010806 */
[----:B------:R-:W-:-:S03]  /*ebb0*/  FSETP.NEU.FTZ.AND P0, PT, R3, -INF , PT ;  /* 0xff8000000300780b */ /* 0x000fc60003f1d000 */
[----:B------:R1:W-:Y:S01]  /*ebc0*/  MUFU.EX2 R189, R0 ;  /* 0x0000000000bd7308 */ /* 0x0003e20000000800 */
[----:B---3--:R-:W-:-:S07]  /*ebd0*/  FFMA.FTZ R2, R30, c[0x0][0x2d0], -R6 ;  /* 0x0000b4001e027a23 */ /* 0x008fce0000010806 */
[----:B------:R2:W3:Y:S01]  /*ebe0*/  MUFU.EX2 R114, R7 ;  /* 0x0000000700727308 */ /* 0x0004e20000000800 */
[----:B-1----:R-:W-:-:S07]  /*ebf0*/  FMUL.FTZ R0, R3, c[0x0][0x2d0] ;  /* 0x0000b40003007a20 */ /* 0x002fce0000410000 */
[----:B------:R1:W-:Y:S01]  /*ec00*/  MUFU.EX2 R179, R2 ;  /* 0x0000000200b37308 */ /* 0x0003e20000000800 */
[----:B------:R-:W-:Y:S01]  /*ec10*/  FSEL R0, R0, RZ, P0 ;  /* 0x000000ff00007208 */ /* 0x000fe20000000000 */
[----:B--2---:R-:W-:Y:S01]  /*ec20*/  IMAD.MOV.U32 R7, RZ, RZ, R38 ;  /* 0x000000ffff077224 */ /* 0x004fe200078e0026 */
[----:B---3--:R-:W-:-:S03]  /*ec30*/  F2FP.BF16.PACK_AB R10, R114, R189 ;  /* 0x000000bd720a723e */ /* 0x008fc600000010ff */
[----:B------:R-:W-:Y:S01]  /*ec40*/  FFMA.FTZ R4, R12, c[0x0][0x2d0], -R0 ;  /* 0x0000b4000c047a23 */ /* 0x000fe20000010800 */
[----:B------:R-:W-:Y:S03]  /*ec50*/  LDSM.16.MT88.4 R36, [R209+0x900] ;  /* 0x00090000d124783b */ /* 0x000fe60000004200 */
[----:B------:R2:W3:Y:S01]  /*ec60*/  MUFU.EX2 R8, R4 ;  /* 0x0000000400087308 */ /* 0x0004e20000000800 */
[----:B-1----:R-:W-:Y:S02]  /*ec70*/  FFMA.FTZ R2, R31, c[0x0][0x2d0], -R6 ;  /* 0x0000b4001f027a23 */ /* 0x002fe40000010806 */
[----:B------:R-:W-:Y:S05]  /*ec80*/  LDSM.16.MT88.4 R28, [R213+0x900] ;  /* 0x00090000d51c783b */ /* 0x000fea0000004200 */
[----:B------:R1:W-:Y:S01]  /*ec90*/  MUFU.EX2 R5, R2 ;  /* 0x0000000200057308 */ /* 0x0003e20000000800 */
[----:B--2---:R-:W-:-:S07]  /*eca0*/  FFMA.FTZ R4, R13, c[0x0][0x2d0], -R0 ;  /* 0x0000b4000d047a23 */ /* 0x004fce0000010800 */
[----:B------:R2:W-:Y:S01]  /*ecb0*/  MUFU.EX2 R178, R4 ;  /* 0x0000000400b27308 */ /* 0x0005e20000000800 */
[----:B-1----:R-:W-:-:S07]  /*ecc0*/  FFMA.FTZ R2, R32, c[0x0][0x2d0], -R0 ;  /* 0x0000b40020027a23 */ /* 0x002fce0000010800 */
[----:B------:R1:W-:Y:S01]  /*ecd0*/  MUFU.EX2 R163, R2 ;  /* 0x0000000200a37308 */ /* 0x0003e20000000800 */
[----:B--2---:R-:W-:-:S07]  /*ece0*/  FFMA.FTZ R4, R14, c[0x0][0x2d0], -R0 ;  /* 0x0000b4000e047a23 */ /* 0x004fce0000010800 */
[----:B------:R2:W-:Y:S01]  /*ecf0*/  MUFU.EX2 R188, R4 ;  /* 0x0000000400bc7308 */ /* 0x0005e20000000800 */
[--C-:B-1----:R-:W-:Y:S02]  /*ed00*/  FFMA.FTZ R2, R33, c[0x0][0x2d0], -R0.reuse ;  /* 0x0000b40021027a23 */ /* 0x102fe40000010800 */
[----:B------:R-:W-:Y:S05]  /*ed10*/  LDSM.16.MT88.4 R32, [R210+0x900] ;  /* 0x00090000d220783b */ /* 0x000fea0000004200 */
[----:B------:R1:W-:Y:S01]  /*ed20*/  MUFU.EX2 R252, R2 ;  /* 0x0000000200fc7308 */ /* 0x0003e20000000800 */
[--C-:B--2---:R-:W-:Y:S02]  /*ed30*/  FFMA.FTZ R4, R15, c[0x0][0x2d0], -R0.reuse ;  /* 0x0000b4000f047a23 */ /* 0x104fe40000010800 */
[----:B------:R-:W2:Y:S05]  /*ed40*/  LDSM.16.MT88.4 R12, [R213+0x100] ;  /* 0x00010000d50c783b */ /* 0x000eaa0000004200 */
[----:B-----5:R3:W4:Y:S01]  /*ed50*/  MUFU.EX2 R165, R4 ;  /* 0x0000000400a57308 */ /* 0x0207220000000800 */
[----:B-1----:R-:W-:-:S07]  /*ed60*/  FFMA.FTZ R2, R69, c[0x0][0x2d0], -R0 ;  /* 0x0000b40045027a23 */ /* 0x002fce0000010800 */
[----:B------:R1:W-:Y:S01]  /*ed70*/  MUFU.EX2 R69, R2 ;  /* 0x0000000200457308 */ /* 0x0003e20000000800 */
[----:B---3--:R-:W-:Y:S01]  /*ed80*/  IMAD.MOV.U32 R4, RZ, RZ, R8 ;  /* 0x000000ffff047224 */ /* 0x008fe200078e0008 */
[----:B------:R-:W-:Y:S02]  /*ed90*/  F2FP.BF16.PACK_AB R8, R7, R162 ;  /* 0x000000a20708723e */ /* 0x000fe400000010ff */
[----:B----4-:R-:W-:Y:S02]  /*eda0*/  F2FP.BF16.PACK_AB R11, R165, R188 ;  /* 0x000000bca50b723e */ /* 0x010fe400000010ff */
[----:B------:R-:W-:Y:S01]  /*edb0*/  F2FP.BF16.PACK_AB R9, R178, R4 ;  /* 0x00000004b209723e */ /* 0x000fe200000010ff */
[----:B-1----:R-:W-:-:S06]  /*edc0*/  FFMA.FTZ R2, R70, c[0x0][0x2d0], -R0 ;  /* 0x0000b40046027a23 */ /* 0x002fcc0000010800 */
        /* <DEDUP_REMOVED lines=9> */
[----:B------:R-:W3:Y:S07]  /*ee60*/  LDSM.16.MT88.4 R16, [R213+0x4100] ;  /* 0x00410000d510783b */ /* 0x000eee0000004200 */
        /* <DEDUP_REMOVED lines=17> */
[----:B------:R-:W4:Y:S07]  /*ef80*/  LDSM.16.MT88.4 R40, [R210+0x4900] ;  /* 0x00490000d228783b */ /* 0x000f2e0000004200 */
[----:B---3--:R-:W-:Y:S01]  /*ef90*/  HMMA.16816.F32.BF16 R96, R8, R16, RZ ;  /* 0x000000100860723c */ /* 0x008fe200000418ff */
[----:B--2---:R-:W-:-:S04]  /*efa0*/  FFMA.FTZ R2, R112, c[0x0][0x2d0], -R0 ;  /* 0x0000b40070027a23 */ /* 0x004fc80000010800 */
[----:B------:R2:W-:Y:S03]  /*efb0*/  MUFU.EX2 R240, R2 ;  /* 0x0000000200f07308 */ /* 0x0005e60000000800 */
[C---:B------:R-:W-:Y:S01]  /*efc0*/  HMMA.16816.F32.BF16 R92, R8.reuse, R18, RZ ;  /* 0x00000012085c723c */ /* 0x040fe200000418ff */
[----:B------:R-:W3:Y:S07]  /*efd0*/  LDSM.16.MT88.4 R16, [R213+0x4900] ;  /* 0x00490000d510783b */ /* 0x000eee0000004200 */
        /* <DEDUP_REMOVED lines=8> */
[----:B------:R-:W-:Y:S01]  /*f060*/  F2FP.BF16.PACK_AB R11, R70, R69 ;  /* 0x00000045460b723e */ /* 0x000fe200000010ff */
[----:B--2---:R-:W-:-:S06]  /*f070*/  FFMA.FTZ R2, R124, c[0x0][0x2d0], -R0 ;  /* 0x0000b4007c027a23 */ /* 0x004fcc0000010800 */
[C---:B------:R-:W-:Y:S01]  /*f080*/  HMMA.16816.F32.BF16 R128, R8.reuse, R36, R76 ;  /* 0x000000240880723c */ /* 0x040fe2000004184c */
[----:B------:R2:W-:Y:S07]  /*f090*/  MUFU.EX2 R238, R2 ;  /* 0x0000000200ee7308 */ /* 0x0005ee0000000800 */
[C---:B------:R-:W-:Y:S01]  /*f0a0*/  HMMA.16816.F32.BF16 R120, R8.reuse, R38, R64 ;  /* 0x000000260878723c */ /* 0x040fe20000041840 */
[----:B------:R-:W1:Y:S07]  /*f0b0*/  LDSM.16.MT88.4 R36, [R209+0x1100] ;  /* 0x00110000d124783b */ /* 0x000e6e0000004200 */
        /* <DEDUP_REMOVED lines=17> */
[----:B------:R-:W4:Y:S01]  /*f1d0*/  LDSM.16.MT88.4 R20, [R209+0x5100] ;  /* 0x00510000d114783b */ /* 0x000f220000004200 */
[----:B--2---:R-:W-:-:S06]  /*f1e0*/  FFMA.FTZ R2, R137, c[0x0][0x2d0], -R6 ;  /* 0x0000b40089027a23 */ /* 0x004fcc0000010806 */
[C---:B------:R-:W-:Y:S08]  /*f1f0*/  HMMA.16816.F32.BF16 R124, R8.reuse, R40, R100 ;  /* 0x00000028087c723c */ /* 0x040ff00000041864 */
[C---:B------:R-:W-:Y:S08]  /*f200*/  HMMA.16816.F32.BF16 R132, R8.reuse, R42, R104 ;  /* 0x0000002a0884723c */ /* 0x040ff00000041868 */
[C---:B---3--:R-:W-:Y:S08]  /*f210*/  HMMA.16816.F32.BF16 R100, R8.reuse, R16, R96 ;  /* 0x000000100864723c */ /* 0x048ff00000041860 */
[C---:B------:R-:W-:Y:S01]  /*f220*/  HMMA.16816.F32.BF16 R92, R8.reuse, R18, R92 ;  /* 0x00000012085c723c */ /* 0x040fe2000004185c */
[----:B------:R-:W-:Y:S07]  /*f230*/  LDSM.16.MT88.4 R16, [R213+0x5100] ;  /* 0x00510000d510783b */ /* 0x000fee0000004200 */
[C---:B-1----:R-:W-:Y:S07]  /*f240*/  HMMA.16816.F32.BF16 R88, R8.reuse, R12, R116 ;  /* 0x0000000c0858723c */ /* 0x042fee0000041874 */
[----:B------:R-:W-:Y:S01]  /*f250*/  IMAD.MOV.U32 R118, RZ, RZ, R189 ;  /* 0x000000ffff767224 */ /* 0x000fe200078e00bd */
[----:B------:R-:W-:Y:S01]  /*f260*/  HMMA.16816.F32.BF16 R72, R8, R14, R80 ;  /* 0x0000000e0848723c */ /* 0x000fe20000041850 */
[----:B------:R1:W-:Y:S01]  /*f270*/  MUFU.EX2 R189, R2 ;  /* 0x0000000200bd7308 */ /* 0x0003e20000000800 */
[----:B------:R-:W-:Y:S01]  /*f280*/  LDSM.16.MT88.4 R12, [R212+0x5100] ;  /* 0x00510000d40c783b */ /* 0x000fe20000004200 */
[----:B------:R-:W-:-:S02]  /*f290*/  IMAD.MOV.U32 R119, RZ, RZ, R188 ;  /* 0x000000ffff777224 */ /* 0x000fc400078e00bc */
[----:B------:R-:W-:Y:S02]  /*f2a0*/  IMAD.MOV.U32 R117, RZ, RZ, R179 ;  /* 0x000000ffff757224 */ /* 0x000fe400078e00b3 */
[----:B------:R-:W-:Y:S01]  /*f2b0*/  F2FP.BF16.PACK_AB R8, R242, R244 ;  /* 0x000000f4f208723e */ /* 0x000fe200000010ff */
[----:B------:R-:W-:Y:S01]  /*f2c0*/  IMAD.MOV.U32 R116, RZ, RZ, R4 ;  /* 0x000000ffff747224 */ /* 0x000fe200078e0004 */
[----:B------:R-:W-:Y:S02]  /*f2d0*/  F2FP.BF16.PACK_AB R10, R243, R241 ;  /* 0x000000f1f30a723e */ /* 0x000fe400000010ff */
[----:B------:R-:W-:Y:S02]  /*f2e0*/  F2FP.BF16.PACK_AB R9, R239, R240 ;  /* 0x000000f0ef09723e */ /* 0x000fe400000010ff */
[----:B------:R-:W-:Y:S01]  /*f2f0*/  F2FP.BF16.PACK_AB R11, R237, R238 ;  /* 0x000000eeed0b723e */ /* 0x000fe200000010ff */
[----:B-1----:R-:W-:-:S06]  /*f300*/  FFMA.FTZ R2, R139, c[0x0][0x2d0], -R6 ;  /* 0x0000b4008b027a23 */ /* 0x002fcc0000010806 */
[C---:B------:R-:W-:Y:S01]  /*f310*/  HMMA.16816.F32.BF16 R84, R8.reuse, R36, R128 ;  /* 0x000000240854723c */ /* 0x040fe20000041880 */
[----:B------:R1:W2:Y:S06]  /*f320*/  MUFU.EX2 R191, R2 ;  /* 0x0000000200bf7308 */ /* 0x0002ac0000000800 */
[----:B------:R-:W-:Y:S01]  /*f330*/  IMAD.MOV.U32 R130, RZ, RZ, R178 ;  /* 0x000000ffff827224 */ /* 0x000fe200078e00b2 */
[----:B------:R-:W-:Y:S01]  /*f340*/  HMMA.16816.F32.BF16 R80, R8, R38, R120 ;  /* 0x000000260850723c */ /* 0x000fe20000041878 */
[----:B------:R-:W3:Y:S01]  /*f350*/  LDSM.16.MT88.4 R36, [R210+0x5100] ;  /* 0x00510000d224783b */ /* 0x000ee20000004200 */
[----:B------:R-:W-:-:S02]  /*f360*/  IMAD.MOV.U32 R129, RZ, RZ, R165 ;  /* 0x000000ffff817224 */ /* 0x000fc400078e00a5 */
[----:B------:R-:W-:Y:S02]  /*f370*/  IMAD.MOV.U32 R131, RZ, RZ, R162 ;  /* 0x000000ffff837224 */ /* 0x000fe400078e00a2 */
[----:B------:R-:W-:Y:S02]  /*f380*/  IMAD.MOV.U32 R128, RZ, RZ, R163 ;  /* 0x000000ffff807224 */ /* 0x000fe400078e00a3 */
[----:B------:R-:W-:Y:S01]  /*f390*/  HMMA.16816.F32.BF16 R52, R8, R26, R44 ;  /* 0x0000001a0834723c */ /* 0x000fe2000004182c */
[----:B-1----:R-:W-:Y:S02]  /*f3a0*/  FFMA.FTZ R2, R149, c[0x0][0x2d0], -R0 ;  /* 0x0000b40095027a23 */ /* 0x002fe40000010800 */
[----:B------:R-:W-:Y:S02]  /*f3b0*/  IMAD.MOV.U32 R123, RZ, RZ, R161 ;  /* 0x000000ffff7b7224 */ /* 0x000fe400078e00a1 */
[----:B------:R1:W-:Y:S01]  /*f3c0*/  MUFU.EX2 R188, R2 ;  /* 0x0000000200bc7308 */ /* 0x0003e20000000800 */
[----:B------:R-:W-:-:S02]  /*f3d0*/  IMAD.MOV.U32 R122, RZ, RZ, R160 ;  /* 0x000000ffff7a7224 */ /* 0x000fc400078e00a0 */
[C---:B------:R-:W-:Y:S01]  /*f3e0*/  HMMA.16816.F32.BF16 R44, R8.reuse, R28, R48 ;  /* 0x0000001c082c723c */ /* 0x040fe20000041830 */
[----:B------:R-:W-:Y:S02]  /*f3f0*/  IMAD.MOV.U32 R120, RZ, RZ, R123 ;  /* 0x000000ffff787224 */ /* 0x000fe400078e007b */
[----:B------:R-:W-:Y:S02]  /*f400*/  IMAD.MOV.U32 R121, RZ, RZ, R129 ;  /* 0x000000ffff797224 */ /* 0x000fe400078e0081 */
[----:B------:R-:W-:Y:S02]  /*f410*/  IMAD.MOV.U32 R129, RZ, RZ, R116 ;  /* 0x000000ffff817224 */ /* 0x000fe400078e0074 */
[----:B------:R-:W-:Y:S01]  /*f420*/  IMAD.MOV.U32 R123, RZ, RZ, R119 ;  /* 0x000000ffff7b7224 */ /* 0x000fe200078e0077 */
[----:B------:R-:W-:Y:S01]  /*f430*/  HMMA.16816.F32.BF16 R40, R8, R30, R56 ;  /* 0x0000001e0828723c */ /* 0x000fe20000041838 */
[----:B------:R-:W2:Y:S01]  /*f440*/  LDSM.16.MT88.4 R28, [R209+0x1900] ;  /* 0x00190000d11c783b */ /* 0x000ea20000004200 */
[----:B-1----:R-:W-:-:S06]  /*f450*/  FFMA.FTZ R2, R148, c[0x0][0x2d0], -R0 ;  /* 0x0000b40094027a23 */ /* 0x002fcc0000010800 */
[C---:B------:R-:W-:Y:S01]  /*f460*/  HMMA.16816.F32.BF16 R60, R8.reuse, R24, R60 ;  /* 0x00000018083c723c */ /* 0x040fe2000004183c */
[----:B------:R-:W1:Y:S01]  /*f470*/  LDSM.16.MT88.4 R24, [R210+0x1900] ;  /* 0x00190000d218783b */ /* 0x000e620000004200 */
[----:B------:R3:W1:Y:S06]  /*f480*/  MUFU.EX2 R179, R2 ;  /* 0x0000000200b37308 */ /* 0x00066c0000000800 */
[C---:B------:R-:W-:Y:S08]  /*f490*/  HMMA.16816.F32.BF16 R76, R8.reuse, R32, R76 ;  /* 0x00000020084c723c */ /* 0x040ff0000004184c */
[----:B------:R-:W-:Y:S01]  /*f4a0*/  HMMA.16816.F32.BF16 R64, R8, R34, R64 ;  /* 0x000000220840723c */ /* 0x000fe20000041840 */
[----:B------:R-:W-:Y:S01]  /*f4b0*/  LDSM.16.MT88.4 R32, [R212+0x1900] ;  /* 0x00190000d420783b */ /* 0x000fe20000004200 */
[----:B---3--:R-:W-:-:S04]  /*f4c0*/  FFMA.FTZ R2, R150, c[0x0][0x2d0], -R0 ;  /* 0x0000b40096027a23 */ /* 0x008fc80000010800 */
[----:B------:R3:W-:Y:S02]  /*f4d0*/  MUFU.EX2 R4, R2 ;  /* 0x0000000200047308 */ /* 0x0007e40000000800 */
[C---:B----4-:R-:W-:Y:S08]  /*f4e0*/  HMMA.16816.F32.BF16 R96, R8.reuse, R20, R108 ;  /* 0x000000140860723c */ /* 0x050ff0000004186c */
[----:B------:R-:W-:Y:S01]  /*f4f0*/  HMMA.16816.F32.BF16 R104, R8, R22, R112 ;  /* 0x000000160868723c */ /* 0x000fe20000041870 */
[----:B------:R-:W4:Y:S01]  /*f500*/  LDSM.16.MT88.4 R20, [R213+0x1900] ;  /* 0x00190000d514783b */ /* 0x000f220000004200 */
[----:B---3--:R-:W-:-:S06]  /*f510*/  FFMA.FTZ R2, R151, c[0x0][0x2d0], -R0 ;  /* 0x0000b40097027a23 */ /* 0x008fcc0000010800 */
[C---:B------:R-:W-:Y:S01]  /*f520*/  HMMA.16816.F32.BF16 R108, R8.reuse, R36, R124 ;  /* 0x00000024086c723c */ /* 0x040fe2000004187c */
[----:B------:R3:W1:Y:S06]  /*f530*/  MUFU.EX2 R178, R2 ;  /* 0x0000000200b27308 */ /* 0x00066c0000000800 */
[----:B------:R-:W-:Y:S01]  /*f540*/  IMAD.MOV.U32 R124, RZ, RZ, R117 ;  /* 0x000000ffff7c7224 */ /* 0x000fe200078e0075 */
[----:B------:R-:W-:Y:S01]  /*f550*/  HMMA.16816.F32.BF16 R112, R8, R38, R132 ;  /* 0x000000260870723c */ /* 0x000fe20000041884 */
[----:B------:R-:W-:Y:S02]  /*f560*/  IMAD.MOV.U32 R117, RZ, RZ, R71 ;  /* 0x000000ffff757224 */ /* 0x000fe400078e0047 */
[----:B------:R-:W-:-:S02]  /*f570*/  IMAD.MOV.U32 R71, RZ, RZ, R7 ;  /* 0x000000ffff477224 */ /* 0x000fc400078e0007 */
[----:B------:R-:W-:Y:S02]  /*f580*/  IMAD.MOV.U32 R7, RZ, RZ, R164 ;  /* 0x000000ffff077224 */ /* 0x000fe400078e00a4 */
[----:B------:R-:W-:Y:S01]  /*f590*/  IMAD.MOV.U32 R127, RZ, RZ, R70 ;  /* 0x000000ffff7f7224 */ /* 0x000fe200078e0046 */
[C---:B------:R-:W-:Y:S01]  /*f5a0*/  HMMA.16816.F32.BF16 R100, R8.reuse, R16, R100 ;  /* 0x000000100864723c */ /* 0x040fe20000041864 */
[----:B------:R-:W-:Y:S02]  /*f5b0*/  IMAD.MOV.U32 R126, RZ, RZ, R69 ;  /* 0x000000ffff7e7224 */ /* 0x000fe400078e0045 */
[--C-:B---3--:R-:W-:Y:S02]  /*f5c0*/  FFMA.FTZ R2, R153, c[0x0][0x2d0], -R6.reuse ;  /* 0x0000b40099027a23 */ /* 0x108fe40000010806 */
[----:B------:R-:W-:Y:S02]  /*f5d0*/  IMAD.MOV.U32 R125, RZ, RZ, R7 ;  /* 0x000000ffff7d7224 */ /* 0x000fe400078e0007 */
[----:B------:R3:W-:Y:S01]  /*f5e0*/  MUFU.EX2 R165, R2 ;  /* 0x0000000200a57308 */ /* 0x0007e20000000800 */
[C---:B------:R-:W-:Y:S01]  /*f5f0*/  HMMA.16816.F32.BF16 R92, R8.reuse, R18, R92 ;  /* 0x00000012085c723c */ /* 0x040fe2000004185c */
[----:B------:R-:W-:Y:S07]  /*f600*/  LDSM.16.MT88.4 R16, [R209+0x2100] ;  /* 0x00210000d110783b */ /* 0x000fee0000004200 */
[----:B------:R-:W-:Y:S01]  /*f610*/  HMMA.16816.F32.BF16 R88, R8, R12, R88 ;  /* 0x0000000c0858723c */ /* 0x000fe20000041858 */
[----:B---3--:R-:W-:-:S07]  /*f620*/  FFMA.FTZ R2, R154, c[0x0][0x2d0], -R6 ;  /* 0x0000b4009a027a23 */ /* 0x008fce0000010806 */
[----:B------:R-:W-:Y:S01]  /*f630*/  HMMA.16816.F32.BF16 R72, R8, R14, R72 ;  /* 0x0000000e0848723c */ /* 0x000fe20000041848 */
[----:B------:R-:W3:Y:S01]  /*f640*/  LDSM.16.MT88.4 R12, [R209+0x5900] ;  /* 0x00590000d10c783b */ /* 0x000ee20000004200 */
[----:B------:R4:W3:Y:S05]  /*f650*/  MUFU.EX2 R164, R2 ;  /* 0x0000000200a47308 */ /* 0x0008ea0000000800 */
[----:B------:R-:W-:Y:S02]  /*f660*/  F2FP.BF16.PACK_AB R8, R190, R192 ;  /* 0x000000c0be08723e */ /* 0x000fe400000010ff */
[----:B--2---:R-:W-:Y:S02]  /*f670*/  F2FP.BF16.PACK_AB R10, R191, R189 ;  /* 0x000000bdbf0a723e */ /* 0x004fe400000010ff */
[----:B-1----:R-:W-:-:S02]  /*f680*/  F2FP.BF16.PACK_AB R9, R179, R188 ;  /* 0x000000bcb309723e */ /* 0x002fc400000010ff */
[----:B------:R-:W-:Y:S01]  /*f690*/  F2FP.BF16.PACK_AB R11, R178, R4 ;  /* 0x00000004b20b723e */ /* 0x000fe200000010ff */
[----:B----4-:R-:W-:-:S06]  /*f6a0*/  FFMA.FTZ R2, R152, c[0x0][0x2d0], -R6 ;  /* 0x0000b40098027a23 */ /* 0x010fcc0000010806 */
[C---:B------:R-:W-:Y:S01]  /*f6b0*/  HMMA.16816.F32.BF16 R84, R8.reuse, R28, R84 ;  /* 0x0000001c0854723c */ /* 0x040fe20000041854 */
[----:B------:R1:W-:Y:S07]  /*f6c0*/  MUFU.EX2 R162, R2 ;  /* 0x0000000200a27308 */ /* 0x0003ee0000000800 */
[C---:B------:R-:W-:Y:S01]  /*f6d0*/  HMMA.16816.F32.BF16 R56, R8.reuse, R30, R80 ;  /* 0x0000001e0838723c */ /* 0x040fe20000041850 */
[----:B------:R-:W2:Y:S07]  /*f6e0*/  LDSM.16.MT88.4 R28, [R210+0x5900] ;  /* 0x00590000d21c783b */ /* 0x000eae0000004200 */
[----:B------:R-:W-:Y:S01]  /*f6f0*/  HMMA.16816.F32.BF16 R76, R8, R24, R76 ;  /* 0x00000018084c723c */ /* 0x000fe2000004184c */
[----:B-1----:R-:W-:-:S04]  /*f700*/  FFMA.FTZ R2, R155, c[0x0][0x2d0], -R6 ;  /* 0x0000b4009b027a23 */ /* 0x002fc80000010806 */
[----:B------:R1:W4:Y:S03]  /*f710*/  MUFU.EX2 R163, R2 ;  /* 0x0000000200a37308 */ /* 0x0003260000000800 */
[C---:B------:R-:W-:Y:S01]  /*f720*/  HMMA.16816.F32.BF16 R64, R8.reuse, R26, R64 ;  /* 0x0000001a0840723c */ /* 0x040fe20000041840 */
[----:B------:R-:W2:Y:S07]  /*f730*/  LDSM.16.MT88.4 R24, [R213+0x5900] ;  /* 0x00590000d518783b */ /* 0x000eae0000004200 */
[----:B------:R-:W-:Y:S01]  /*f740*/  HMMA.16816.F32.BF16 R60, R8, R20, R60 ;  /* 0x00000014083c723c */ /* 0x000fe2000004183c */
[----:B-1----:R-:W-:-:S07]  /*f750*/  FFMA.FTZ R2, R156, c[0x0][0x2d0], -R0 ;  /* 0x0000b4009c027a23 */ /* 0x002fce0000010800 */
[C---:B------:R-:W-:Y:S01]  /*f760*/  HMMA.16816.F32.BF16 R52, R8.reuse, R22, R52 ;  /* 0x000000160834723c */ /* 0x040fe20000041834 */
[----:B------:R-:W1:Y:S01]  /*f770*/  LDSM.16.MT88.4 R20, [R212+0x5900] ;  /* 0x00590000d414783b */ /* 0x000e620000004200 */
[----:B------:R3:W-:Y:S06]  /*f780*/  MUFU.EX2 R161, R2 ;  /* 0x0000000200a17308 */ /* 0x0007ec0000000800 */
[C---:B------:R-:W-:Y:S08]  /*f790*/  HMMA.16816.F32.BF16 R48, R8.reuse, R32, R44 ;  /* 0x000000200830723c */ /* 0x040ff0000004182c */
[----:B------:R-:W-:Y:S01]  /*f7a0*/  HMMA.16816.F32.BF16 R36, R8, R34, R40 ;  /* 0x000000220824723c */ /* 0x000fe20000041828 */
[----:B------:R-:W-:Y:S01]  /*f7b0*/  LDSM.16.MT88.4 R32, [R213+0x2100] ;  /* 0x00210000d520783b */ /* 0x000fe20000004200 */
[----:B---3--:R-:W-:-:S04]  /*f7c0*/  FFMA.FTZ R2, R158, c[0x0][0x2d0], -R0 ;  /* 0x0000b4009e027a23 */ /* 0x008fc80000010800 */
[----:B------:R3:W1:Y:S02]  /*f7d0*/  MUFU.EX2 R160, R2 ;  /* 0x0000000200a07308 */ /* 0x0006640000000800 */
[C---:B------:R-:W-:Y:S08]  /*f7e0*/  HMMA.16816.F32.BF16 R44, R8.reuse, R12, R96 ;  /* 0x0000000c082c723c */ /* 0x040ff00000041860 */
[----:B------:R-:W-:Y:S01]  /*f7f0*/  HMMA.16816.F32.BF16 R40, R8, R14, R104 ;  /* 0x0000000e0828723c */ /* 0x000fe20000041868 */
[----:B------:R-:W1:Y:S01]  /*f800*/  LDSM.16.MT88.4 R12, [R210+0x2100] ;  /* 0x00210000d20c783b */ /* 0x000e620000004200 */
[----:B---3--:R-:W-:-:S06]  /*f810*/  FFMA.FTZ R2, R159, c[0x0][0x2d0], -R0 ;  /* 0x0000b4009f027a23 */ /* 0x008fcc0000010800 */
[----:B--2---:R-:W-:Y:S01]  /*f820*/  HMMA.16816.F32.BF16 R80, R8, R28, R108 ;  /* 0x0000001c0850723c */ /* 0x004fe2000004186c */
[----:B------:R-:W-:Y:S01]  /*f830*/  IMAD.MOV.U32 R159, RZ, RZ, R122 ;  /* 0x000000ffff9f7224 */ /* 0x000fe200078e007a */
[----:B------:R2:W-:Y:S01]  /*f840*/  MUFU.EX2 R158, R2 ;  /* 0x00000002009e7308 */ /* 0x0005e20000000800 */
[----:B------:R-:W-:-:S05]  /*f850*/  IMAD.MOV.U32 R122, RZ, RZ, R117 ;  /* 0x000000ffff7a7224 */ /* 0x000fca00078e0075 */
[C---:B------:R-:W-:Y:S01]  /*f860*/  HMMA.16816.F32.BF16 R104, R8.reuse, R30, R112 ;  /* 0x0000001e0868723c */ /* 0x040fe20000041870 */
[----:B------:R-:W3:Y:S07]  /*f870*/  LDSM.16.MT88.4 R28, [R212+0x2100] ;  /* 0x00210000d41c783b */ /* 0x000eee0000004200 */
[----:B------:R-:W-:Y:S01]  /*f880*/  HMMA.16816.F32.BF16 R112, R8, R26, R92 ;  /* 0x0000001a0870723c */ /* 0x000fe2000004185c */
[----:B--2---:R-:W-:Y:S02]  /*f890*/  FFMA.FTZ R2, R157, c[0x0][0x2d0], -R0 ;  /* 0x0000b4009d027a23 */ /* 0x004fe40000010800 */
[----:B------:R-:W-:-:S02]  /*f8a0*/  IMAD.MOV.U32 R157, RZ, RZ, R128 ;  /* 0x000000ffff9d7224 */ /* 0x000fc400078e0080 */
[----:B------:R-:W-:Y:S01]  /*f8b0*/  IMAD.MOV.U32 R128, RZ, RZ, R118 ;  /* 0x000000ffff807224 */ /* 0x000fe200078e0076 */
[----:B------:R2:W2:Y:S02]  /*f8c0*/  MUFU.EX2 R156, R2 ;  /* 0x00000002009c7308 */ /* 0x0004a40000000800 */
[C---:B------:R-:W-:Y:S01]  /*f8d0*/  HMMA.16816.F32.BF16 R116, R8.reuse, R24, R100 ;  /* 0x000000180874723c */ /* 0x040fe20000041864 */
[----:B------:R-:W3:Y:S07]  /*f8e0*/  LDSM.16.MT88.4 R24, [R209+0x6100] ;  /* 0x00610000d118783b */ /* 0x000eee0000004200 */
[----:B-1----:R-:W-:Y:S01]  /*f8f0*/  HMMA.16816.F32.BF16 R108, R8, R20, R88 ;  /* 0x00000014086c723c */ /* 0x002fe20000041858 */
[----:B--2---:R-:W-:-:S07]  /*f900*/  FFMA.FTZ R2, R166, c[0x0][0x2d0], -R6 ;  /* 0x0000b400a6027a23 */ /* 0x004fce0000010806 */
[----:B------:R-:W-:Y:S01]  /*f910*/  HMMA.16816.F32.BF16 R96, R8, R22, R72 ;  /* 0x000000160860723c */ /* 0x000fe20000041848 */
[----:B------:R-:W1:Y:S01]  /*f920*/  LDSM.16.MT88.4 R20, [R210+0x6100] ;  /* 0x00610000d214783b */ /* 0x000e620000004200 */
[----:B------:R-:W-:Y:S01]  /*f930*/  IMAD.MOV.U32 R166, RZ, RZ, R120 ;  /* 0x000000ffffa67224 */ /* 0x000fe200078e0078 */
[----:B------:R2:W-:Y:S04]  /*f940*/  MUFU.EX2 R155, R2 ;  /* 0x00000002009b7308 */ /* 0x0005e80000000800 */
[----:B------:R-:W-:Y:S02]  /*f950*/  F2FP.BF16.PACK_AB R8, R164, R165 ;  /* 0x000000a5a408723e */ /* 0x000fe400000010ff */
[----:B----4-:R-:W-:Y:S02]  /*f960*/  F2FP.BF16.PACK_AB R10, R163, R162 ;  /* 0x000000a2a30a723e */ /* 0x010fe400000010ff */
[----:B------:R-:W-:-:S02]  /*f970*/  F2FP.BF16.PACK_AB R9, R160, R161 ;  /* 0x000000a1a009723e */ /* 0x000fc400000010ff */
[----:B------:R-:W-:Y:S01]  /*f980*/  F2FP.BF16.PACK_AB R11, R156, R158 ;  /* 0x0000009e9c0b723e */ /* 0x000fe200000010ff */
[----:B--2---:R-:W-:-:S06]  /*f990*/  FFMA.FTZ R2, R168, c[0x0][0x2d0], -R6 ;  /* 0x0000b400a8027a23 */ /* 0x004fcc0000010806 */
[C---:B------:R-:W-:Y:S01]  /*f9a0*/  HMMA.16816.F32.BF16 R100, R8.reuse, R16, R84 ;  /* 0x000000100864723c */ /* 0x040fe20000041854 */
[----:B------:R-:W-:Y:S01]  /*f9b0*/  IMAD.MOV.U32 R168, RZ, RZ, R121 ;  /* 0x000000ffffa87224 */ /* 0x000fe200078e0079 */
[----:B------:R2:W4:Y:S06]  /*f9c0*/  MUFU.EX2 R154, R2 ;  /* 0x00000002009a7308 */ /* 0x00052c0000000800 */
[C---:B------:R-:W-:Y:S01]  /*f9d0*/  HMMA.16816.F32.BF16 R92, R8.reuse, R18, R56 ;  /* 0x00000012085c723c */ /* 0x040fe20000041838 */
[----:B------:R-:W1:Y:S07]  /*f9e0*/  LDSM.16.MT88.4 R16, [R213+0x6100] ;  /* 0x00610000d510783b */ /* 0x000e6e0000004200 */
[----:B------:R-:W-:Y:S01]  /*f9f0*/  HMMA.16816.F32.BF16 R88, R8, R12, R76 ;  /* 0x0000000c0858723c */ /* 0x000fe2000004184c */
[----:B--2---:R-:W-:-:S02]  /*fa00*/  FFMA.FTZ R2, R167, c[0x0][0x2d0], -R6 ;  /* 0x0000b400a7027a23 */ /* 0x004fc40000010806 */
[----:B------:R-:W-:Y:S02]  /*fa10*/  IMAD.MOV.U32 R167, RZ, RZ, R122 ;  /* 0x000000ffffa77224 */ /* 0x000fe400078e007a */
[----:B------:R2:W-:Y:S03]  /*fa20*/  MUFU.EX2 R153, R2 ;  /* 0x0000000200997308 */ /* 0x0005e60000000800 */
[C---:B------:R-:W-:Y:S01]  /*fa30*/  HMMA.16816.F32.BF16 R84, R8.reuse, R14, R64 ;  /* 0x0000000e0854723c */ /* 0x040fe20000041840 */
[----:B------:R-:W1:Y:S07]  /*fa40*/  LDSM.16.MT88.4 R12, [R212+0x6100] ;  /* 0x00610000d40c783b */ /* 0x000e6e0000004200 */
[----:B------:R-:W-:Y:S01]  /*fa50*/  HMMA.16816.F32.BF16 R76, R8, R32, R60 ;  /* 0x00000020084c723c */ /* 0x000fe2000004183c */
[----:B--2---:R-:W-:-:S07]  /*fa60*/  FFMA.FTZ R2, R169, c[0x0][0x2d0], -R6 ;  /* 0x0000b400a9027a23 */ /* 0x004fce0000010806 */
[C---:B------:R-:W-:Y:S01]  /*fa70*/  HMMA.16816.F32.BF16 R72, R8.reuse, R34, R52 ;  /* 0x000000220848723c */ /* 0x040fe20000041834 */
[----:B------:R-:W2:Y:S01]  /*fa80*/  LDSM.16.MT88.4 R32, [R209+0x2900] ;  /* 0x00290000d120783b */ /* 0x000ea20000004200 */
[----:B------:R-:W-:Y:S01]  /*fa90*/  IMAD.MOV.U32 R169, RZ, RZ, R123 ;  /* 0x000000ffffa97224 */ /* 0x000fe200078e007b */
[----:B------:R4:W1:Y:S05]  /*faa0*/  MUFU.EX2 R152, R2 ;  /* 0x0000000200987308 */ /* 0x00086a0000000800 */
[C---:B---3--:R-:W-:Y:S08]  /*fab0*/  HMMA.16816.F32.BF16 R64, R8.reuse, R28, R48 ;  /* 0x0000001c0840723c */ /* 0x048ff00000041830 */
[----:B------:R-:W-:Y:S01]  /*fac0*/  HMMA.16816.F32.BF16 R44, R8, R24, R44 ;  /* 0x00000018082c723c */ /* 0x000fe2000004182c */
[----:B----4-:R-:W-:-:S02]  /*fad0*/  FFMA.FTZ R2, R170, c[0x0][0x2d0], -R0 ;  /* 0x0000b400aa027a23 */ /* 0x010fc40000010800 */
[----:B------:R-:W-:Y:S02]  /*fae0*/  IMAD.MOV.U32 R170, RZ, RZ, R128 ;  /* 0x000000ffffaa7224 */ /* 0x000fe400078e0080 */
[----:B------:R3:W-:Y:S03]  /*faf0*/  MUFU.EX2 R151, R2 ;  /* 0x0000000200977308 */ /* 0x0007e60000000800 */
[C---:B------:R-:W-:Y:S01]  /*fb00*/  HMMA.16816.F32.BF16 R48, R8.reuse, R26, R40 ;  /* 0x0000001a0830723c */ /* 0x040fe20000041828 */
[----:B------:R-:W4:Y:S07]  /*fb10*/  LDSM.16.MT88.4 R24, [R213+0x2900] ;  /* 0x00290000d518783b */ /* 0x000f2e0000004200 */
[----:B------:R-:W-:Y:S01]  /*fb20*/  HMMA.16816.F32.BF16 R56, R8, R30, R36 ;  /* 0x0000001e0838723c */ /* 0x000fe20000041824 */
[----:B------:R-:W2:Y:S01]  /*fb30*/  LDSM.16.MT88.4 R28, [R210+0x2900] ;  /* 0x00290000d21c783b */ /* 0x000ea20000004200 */
[----:B---3--:R-:W-:-:S06]  /*fb40*/  FFMA.FTZ R2, R176, c[0x0][0x2d0], -R0 ;  /* 0x0000b400b0027a23 */ /* 0x008fcc0000010800 */
[C---:B-1----:R-:W-:Y:S01]  /*fb50*/  HMMA.16816.F32.BF16 R40, R8.reuse, R20, R80 ;  /* 0x000000140828723c */ /* 0x042fe20000041850 */
[----:B------:R-:W-:Y:S01]  /*fb60*/  IMAD.MOV.U32 R176, RZ, RZ, R129 ;  /* 0x000000ffffb07224 */ /* 0x000fe200078e0081 */
[----:B------:R1:W3:Y:S06]  /*fb70*/  MUFU.EX2 R150, R2 ;  /* 0x0000000200967308 */ /* 0x0002ec0000000800 */
[C---:B------:R-:W-:Y:S08]  /*fb80*/  HMMA.16816.F32.BF16 R60, R8.reuse, R18, R112 ;  /* 0x00000012083c723c */ /* 0x040ff00000041870 */
[----:B------:R-:W-:Y:S01]  /*fb90*/  HMMA.16816.F32.BF16 R36, R8, R22, R104 ;  /* 0x000000160824723c */ /* 0x000fe20000041868 */
[----:B------:R-:W2:Y:S01]  /*fba0*/  LDSM.16.MT88.4 R20, [R212+0x2900] ;  /* 0x00290000d414783b */ /* 0x000ea20000004200 */
[----:B-1----:R-:W-:-:S02]  /*fbb0*/  FFMA.FTZ R2, R171, c[0x0][0x2d0], -R0 ;  /* 0x0000b400ab027a23 */ /* 0x002fc40000010800 */
[----:B------:R-:W-:Y:S02]  /*fbc0*/  IMAD.MOV.U32 R171, RZ, RZ, R130 ;  /* 0x000000ffffab7224 */ /* 0x000fe400078e0082 */
[----:B------:R1:W-:Y:S02]  /*fbd0*/  MUFU.EX2 R149, R2 ;  /* 0x0000000200957308 */ /* 0x0003e40000000800 */
[C---:B------:R-:W-:Y:S01]  /*fbe0*/  HMMA.16816.F32.BF16 R52, R8.reuse, R16, R116 ;  /* 0x000000100834723c */ /* 0x040fe20000041874 */
[----:B------:R-:W-:Y:S07]  /*fbf0*/  LDSM.16.MT88.4 R16, [R210+0x6900] ;  /* 0x00690000d210783b */ /* 0x000fee0000004200 */
[----:B------:R-:W-:Y:S01]  /*fc00*/  HMMA.16816.F32.BF16 R112, R8, R12, R108 ;  /* 0x0000000c0870723c */ /* 0x000fe2000004186c */
[----:B-1----:R-:W-:-:S07]  /*fc10*/  FFMA.FTZ R2, R177, c[0x0][0x2d0], -R0 ;  /* 0x0000b400b1027a23 */ /* 0x002fce0000010800 */
[----:B------:R-:W-:Y:S01]  /*fc20*/  HMMA.16816.F32.BF16 R80, R8, R14, R96 ;  /* 0x0000000e0850723c */ /* 0x000fe20000041860 */
[----:B------:R-:W1:Y:S01]  /*fc30*/  LDSM.16.MT88.4 R12, [R209+0x6900] ;  /* 0x00690000d10c783b */ /* 0x000e620000004200 */
[----:B------:R-:W-:Y:S01]  /*fc40*/  IMAD.MOV.U32 R177, RZ, RZ, R131 ;  /* 0x000000ffffb17224 */ /* 0x000fe200078e0083 */
[----:B------:R-:W2:Y:S04]  /*fc50*/  MUFU.EX2 R148, R2 ;  /* 0x0000000200947308 */ /* 0x000ea80000000800 */
[----:B------:R-:W-:Y:S02]  /*fc60*/  F2FP.BF16.PACK_AB R8, R154, R155 ;  /* 0x0000009b9a08723e */ /* 0x000fe400000010ff */
[----:B------:R-:W-:Y:S02]  /*fc70*/  F2FP.BF16.PACK_AB R10, R152, R153 ;  /* 0x00000099980a723e */ /* 0x000fe400000010ff */
[----:B---3--:R-:W-:-:S02]  /*fc80*/  F2FP.BF16.PACK_AB R9, R150, R151 ;  /* 0x000000979609723e */ /* 0x008fc400000010ff */
[----:B--2---:R-:W-:Y:S01]  /*fc90*/  F2FP.BF16.PACK_AB R11, R148, R149 ;  /* 0x00000095940b723e */ /* 0x004fe200000010ff */
[--C-:B------:R-:W-:Y:S02]  /*fca0*/  FFMA.FTZ R2, R193, c[0x0][0x2d0], -R6.reuse ;  /* 0x0000b400c1027a23 */ /* 0x100fe40000010806 */
[----:B------:R-:W-:Y:S02]  /*fcb0*/  IMAD.MOV.U32 R193, RZ, RZ, R71 ;  /* 0x000000ffffc17224 */ /* 0x000fe400078e0047 */
[----:B------:R2:W-:Y:S02]  /*fcc0*/  MUFU.EX2 R139, R2 ;  /* 0x00000002008b7308 */ /* 0x0005e40000000800 */
[C---:B------:R-:W-:Y:S08]  /*fcd0*/  HMMA.16816.F32.BF16 R116, R8.reuse, R34, R92 ;  /* 0x000000220874723c */ /* 0x040ff0000004185c */
[----:B----4-:R-:W-:Y:S01]  /*fce0*/  HMMA.16816.F32.BF16 R96, R8, R24, R76 ;  /* 0x000000180860723c */ /* 0x010fe2000004184c */
[----:B--2---:R-:W-:-:S07]  /*fcf0*/  FFMA.FTZ R2, R194, c[0x0][0x2d0], -R6 ;  /* 0x0000b400c2027a23 */ /* 0x004fce0000010806 */
[C---:B------:R-:W-:Y:S01]  /*fd00*/  HMMA.16816.F32.BF16 R92, R8.reuse, R26, R72 ;  /* 0x0000001a085c723c */ /* 0x040fe20000041848 */
[----:B------:R-:W2:Y:S01]  /*fd10*/  LDSM.16.MT88.4 R24, [R213+0x6900] ;  /* 0x00690000d518783b */ /* 0x000ea20000004200 */
[----:B------:R3:W4:Y:S06]  /*fd20*/  MUFU.EX2 R138, R2 ;  /* 0x00000002008a7308 */ /* 0x00072c0000000800 */
[C---:B------:R-:W-:Y:S01]  /*fd30*/  HMMA.16816.F32.BF16 R108, R8.reuse, R32, R100 ;  /* 0x00000020086c723c */ /* 0x040fe20000041864 */
[----:B------:R-:W4:Y:S07]  /*fd40*/  LDSM.16.MT88.4 R32, [R212+0x6900] ;  /* 0x00690000d420783b */ /* 0x000f2e0000004200 */
[----:B------:R-:W-:Y:S01]  /*fd50*/  HMMA.16816.F32.BF16 R104, R8, R28, R88 ;  /* 0x0000001c0868723c */ /* 0x000fe20000041858 */
[----:B---3--:R-:W-:-:S04]  /*fd60*/  FFMA.FTZ R2, R195, c[0x0][0x2d0], -R6 ;  /* 0x0000b400c3027a23 */ /* 0x008fc80000010806 */
[----:B------:R3:W-:Y:S03]  /*fd70*/  MUFU.EX2 R137, R2 ;  /* 0x0000000200897308 */ /* 0x0007e60000000800 */
[C---:B------:R-:W-:Y:S08]  /*fd80*/  HMMA.16816.F32.BF16 R88, R8.reuse, R20, R64 ;  /* 0x000000140858723c */ /* 0x040ff00000041840 */
[----:B-1----:R-:W-:Y:S01]  /*fd90*/  HMMA.16816.F32.BF16 R64, R8, R14, R48 ;  /* 0x0000000e0840723c */ /* 0x002fe20000041830 */
[----:B---3--:R-:W-:-:S07]  /*fda0*/  FFMA.FTZ R2, R232, c[0x0][0x2d0], -R6 ;  /* 0x0000b400e8027a23 */ /* 0x008fce0000010806 */
[C---:B------:R-:W-:Y:S01]  /*fdb0*/  HMMA.16816.F32.BF16 R76, R8.reuse, R12, R44 ;  /* 0x0000000c084c723c */ /* 0x040fe2000004182c */
[----:B------:R-:W-:Y:S01]  /*fdc0*/  LDSM.16.MT88.4 R12, [R212+0x3100] ;  /* 0x00310000d40c783b */ /* 0x000fe20000004200 */
[----:B------:R1:W3:Y:S06]  /*fdd0*/  MUFU.EX2 R136, R2 ;  /* 0x0000000200887308 */ /* 0x0002ec0000000800 */
[C---:B--2---:R-:W-:Y:S08]  /*fde0*/  HMMA.16816.F32.BF16 R48, R8.reuse, R24, R52 ;  /* 0x000000180830723c */ /* 0x044ff00000041834 */
[----:B------:R-:W-:Y:S01]  /*fdf0*/  HMMA.16816.F32.BF16 R52, R8, R26, R60 ;  /* 0x0000001a0834723c */ /* 0x000fe2000004183c */
[----:B------:R-:W2:Y:S01]  /*fe00*/  LDSM.16.MT88.4 R24, [R209+0x7100] ;  /* 0x00710000d118783b */ /* 0x000ea20000004200 */
[----:B-1----:R-:W-:-:S04]  /*fe10*/  FFMA.FTZ R2, R234, c[0x0][0x2d0], -R0 ;  /* 0x0000b400ea027a23 */ /* 0x002fc80000010800 */
[----:B------:R1:W-:Y:S02]  /*fe20*/  MUFU.EX2 R71, R2 ;  /* 0x0000000200477308 */ /* 0x0003e40000000800 */
[C---:B------:R-:W-:Y:S01]  /*fe30*/  HMMA.16816.F32.BF16 R100, R8.reuse, R30, R84 ;  /* 0x0000001e0864723c */ /* 0x040fe20000041854 */
[----:B------:R-:W-:Y:S07]  /*fe40*/  LDSM.16.MT88.4 R28, [R209+0x3100] ;  /* 0x00310000d11c783b */ /* 0x000fee0000004200 */
[----:B------:R-:W-:Y:S01]  /*fe50*/  HMMA.16816.F32.BF16 R84, R8, R22, R56 ;  /* 0x000000160854723c */ /* 0x000fe20000041838 */
[----:B------:R-:W2:Y:S01]  /*fe60*/  LDSM.16.MT88.4 R20, [R210+0x3100] ;  /* 0x00310000d214783b */ /* 0x000ea20000004200 */
[----:B-1----:R-:W-:-:S06]  /*fe70*/  FFMA.FTZ R2, R233, c[0x0][0x2d0], -R0 ;  /* 0x0000b400e9027a23 */ /* 0x002fcc0000010800 */
[C---:B------:R-:W-:Y:S01]  /*fe80*/  HMMA.16816.F32.BF16 R56, R8.reuse, R16, R40 ;  /* 0x000000100838723c */ /* 0x040fe20000041828 */
[----:B------:R1:W1:Y:S07]  /*fe90*/  MUFU.EX2 R70, R2 ;  /* 0x0000000200467308 */ /* 0x00026e0000000800 */
[C---:B------:R-:W-:Y:S01]  /*fea0*/  HMMA.16816.F32.BF16 R40, R8.reuse, R18, R36 ;  /* 0x000000120828723c */ /* 0x040fe20000041824 */
[----:B------:R-:W2:Y:S07]  /*feb0*/  LDSM.16.MT88.4 R16, [R213+0x3100] ;  /* 0x00310000d510783b */ /* 0x000eae0000004200 */
[----:B----4-:R-:W-:Y:S01]  /*fec0*/  HMMA.16816.F32.BF16 R44, R8, R32, R112 ;  /* 0x00000020082c723c */ /* 0x010fe20000041870 */
[----:B-1----:R-:W-:-:S04]  /*fed0*/  FFMA.FTZ R2, R235, c[0x0][0x2d0], -R0 ;  /* 0x0000b400eb027a23 */ /* 0x002fc80000010800 */
[----:B------:R1:W-:Y:S03]  /*fee0*/  MUFU.EX2 R69, R2 ;  /* 0x0000000200457308 */ /* 0x0003e60000000800 */
[----:B------:R-:W-:Y:S01]  /*fef0*/  HMMA.16816.F32.BF16 R36, R8, R34, R80 ;  /* 0x000000220824723c */ /* 0x000fe20000041850 */
[----:B------:R-:W4:Y:S06]  /*ff00*/  LDSM.16.MT88.4 R32, [R210+0x7100] ;  /* 0x00710000d220783b */ /* 0x000f2c0000004200 */
[----:B------:R-:W-:-:S02]  /*ff10*/  F2FP.BF16.PACK_AB R8, R138, R139 ;  /* 0x0000008b8a08723e */ /* 0x000fc400000010ff */
[----:B---3--:R-:W-:Y:S02]  /*ff20*/  F2FP.BF16.PACK_AB R10, R136, R137 ;  /* 0x00000089880a723e */ /* 0x008fe400000010ff */
[----:B------:R-:W-:Y:S01]  /*ff30*/  F2FP.BF16.PACK_AB R9, R70, R71 ;  /* 0x000000474609723e */ /* 0x000fe200000010ff */
[----:B-1----:R-:W-:-:S04]  /*ff40*/  FFMA.FTZ R2, R236, c[0x0][0x2d0], -R0 ;  /* 0x0000b400ec027a23 */ /* 0x002fc80000010800 */
[----:B------:R1:W3:Y:S02]  /*ff50*/  MUFU.EX2 R62, R2 ;  /* 0x00000002003e7308 */ /* 0x0002e40000000800 */
[----:B-1----:R-:W-:Y:S01]  /*ff60*/  FFMA.FTZ R2, R246, c[0x0][0x2d0], -R6 ;  /* 0x0000b400f6027a23 */ /* 0x002fe20000010806 */
[----:B---3--:R-:W-:-:S05]  /*ff70*/  F2FP.BF16.PACK_AB R11, R62, R69 ;  /* 0x000000453e0b723e */ /* 0x008fca00000010ff */
[----:B------:R1:W-:Y:S02]  /*ff80*/  MUFU.EX2 R61, R2 ;  /* 0x00000002003d7308 */ /* 0x0003e40000000800 */
[C---:B--2---:R-:W-:Y:S08]  /*ff90*/  HMMA.16816.F32.BF16 R64, R8.reuse, R26, R64 ;  /* 0x0000001a0840723c */ /* 0x044ff00000041840 */
        /* <DEDUP_REMOVED lines=17> */
[----:B------:R2:W1:Y:S02]  /*100b0*/  MUFU.EX2 R25, R2 ;  /* 0x0000000200197308 */ /* 0x0004640000000800 */
[C---:B------:R-:W-:Y:S01]  /*100c0*/  HMMA.16816.F32.BF16 R20, R8.reuse, R22, R100 ;  /* 0x000000160814723c */ /* 0x040fe20000041864 */
[----:B------:R-:W3:Y:S07]  /*100d0*/  LDSM.16.MT88.4 R100, [R212+0x3900] ;  /* 0x00390000d464783b */ /* 0x000eee0000004200 */
[----:B------:R-:W-:Y:S01]  /*100e0*/  HMMA.16816.F32.BF16 R72, R8, R28, R108 ;  /* 0x0000001c0848723c */ /* 0x000fe2000004186c */
[----:B------:R-:W3:Y:S01]  /*100f0*/  LDSM.16.MT88.4 R108, [R209+0x7900] ;  /* 0x00790000d16c783b */ /* 0x000ee20000004200 */
[----:B--2---:R-:W-:-:S06]  /*10100*/  FFMA.FTZ R2, R249, c[0x0][0x2d0], -R0 ;  /* 0x0000b400f9027a23 */ /* 0x004fcc0000010800 */
[C---:B------:R-:W-:Y:S01]  /*10110*/  HMMA.16816.F32.BF16 R28, R8.reuse, R30, R116 ;  /* 0x0000001e081c723c */ /* 0x040fe20000041874 */
[----:B------:R-:W2:Y:S01]  /*10120*/  LDSM.16.MT88.4 R116, [R210+0x7900] ;  /* 0x00790000d274783b */ /* 0x000ea20000004200 */
[----:B-1----:R-:W-:Y:S01]  /*10130*/  F2FP.BF16.PACK_AB R134, R25, R26 ;  /* 0x0000001a1986723e */ /* 0x002fe200000010ff */
[----:B------:R1:W-:Y:S05]  /*10140*/  MUFU.EX2 R24, R2 ;  /* 0x0000000200187308 */ /* 0x0003ea0000000800 */
[C---:B----4-:R-:W-:Y:S08]  /*10150*/  HMMA.16816.F32.BF16 R56, R8.reuse, R32, R56 ;  /* 0x000000200838723c */ /* 0x050ff00000041838 */
[----:B------:R-:W-:Y:S01]  /*10160*/  HMMA.16816.F32.BF16 R40, R8, R34, R40 ;  /* 0x000000220828723c */ /* 0x000fe20000041828 */
[----:B-1----:R-:W-:-:S04]  /*10170*/  FFMA.FTZ R2, R251, c[0x0][0x2d0], -R0 ;  /* 0x0000b400fb027a23 */ /* 0x002fc80000010800 */
[----:B------:R1:W4:Y:S03]  /*10180*/  MUFU.EX2 R7, R2 ;  /* 0x0000000200077308 */ /* 0x0003260000000800 */
[C---:B------:R-:W-:Y:S08]  /*10190*/  HMMA.16816.F32.BF16 R48, R8.reuse, R16, R48 ;  /* 0x000000100830723c */ /* 0x040ff00000041830 */
[----:B------:R-:W-:Y:S01]  /*101a0*/  HMMA.16816.F32.BF16 R52, R8, R18, R52 ;  /* 0x000000120834723c */ /* 0x000fe20000041834 */
[----:B-1----:R-:W-:-:S07]  /*101b0*/  FFMA.FTZ R2, R250, c[0x0][0x2d0], -R0 ;  /* 0x0000b400fa027a23 */ /* 0x002fce0000010800 */
[----:B---3--:R-:W-:Y:S01]  /*101c0*/  HMMA.16816.F32.BF16 R44, R8, R12, R44 ;  /* 0x0000000c082c723c */ /* 0x008fe2000004182c */
[----:B------:R-:W-:Y:S01]  /*101d0*/  FFMA.FTZ R0, R125, c[0x0][0x2d0], -R0 ;  /* 0x0000b4007d007a23 */ /* 0x000fe20000010800 */
[----:B----4-:R-:W-:Y:S01]  /*101e0*/  F2FP.BF16.PACK_AB R133, R7, R24 ;  /* 0x000000180785723e */ /* 0x010fe200000010ff */
[----:B------:R-:W-:Y:S01]  /*101f0*/  IMAD.MOV.U32 R125, RZ, RZ, R126 ;  /* 0x000000ffff7d7224 */ /* 0x000fe200078e007e */
[----:B------:R1:W-:Y:S01]  /*10200*/  MUFU.EX2 R6, R2 ;  /* 0x0000000200067308 */ /* 0x0003e20000000800 */
[----:B------:R-:W-:-:S03]  /*10210*/  IMAD.MOV.U32 R126, RZ, RZ, R5 ;  /* 0x000000ffff7e7224 */ /* 0x000fc600078e0005 */
[----:B------:R-:W-:Y:S01]  /*10220*/  HMMA.16816.F32.BF16 R36, R8, R14, R36 ;  /* 0x0000000e0824723c */ /* 0x000fe20000041824 */
[----:B------:R-:W-:Y:S03]  /*10230*/  LDSM.16.MT88.4 R8, [R212+0x7900] ;  /* 0x00790000d408783b */ /* 0x000fe60000004200 */
        /* <DEDUP_REMOVED lines=35> */
[----:B------:R-:W-:Y:S03]  /*10470*/  HMMA.16816.F32.BF16 R80, R132, R84, R80 ;  /* 0x000000548450723c */ /* 0x000fe60000041850 */
[----:B------:R-:W-:-:S04]  /*10480*/  FADD.FTZ R0, R189, R0 ;  /* 0x00000000bd007221 */ /* 0x000fc80000010000 */
[----:B------:R-:W-:Y:S01]  /*10490*/  FADD.FTZ R2, R191, R0 ;  /* 0x00000000bf027221 */ /* 0x000fe20000010000 */
[C---:B------:R-:W-:Y:S01]  /*104a0*/  HMMA.16816.F32.BF16 R104, R132.reuse, R108, R128 ;  /* 0x0000006c8468723c */ /* 0x040fe20000041880 */
[----:B------:R-:W-:Y:S02]  /*104b0*/  FADD.FTZ R0, R178, R4 ;  /* 0x00000004b2007221 */ /* 0x000fe40000010000 */
[----:B------:R-:W-:Y:S02]  /*104c0*/  FADD.FTZ R2, R165, R2 ;  /* 0x00000002a5027221 */ /* 0x000fe40000010000 */
[----:B------:R-:W-:Y:S02]  /*104d0*/  FADD.FTZ R0, R161, R0 ;  /* 0x00000000a1007221 */ /* 0x000fe40000010000 */
[----:B------:R-:W-:Y:S01]  /*104e0*/  FADD.FTZ R2, R164, R2 ;  /* 0x00000002a4027221 */ /* 0x000fe20000010000 */
[----:B--2---:R-:W-:Y:S01]  /*104f0*/  HMMA.16816.F32.BF16 R112, R132, R116, R56 ;  /* 0x000000748470723c */ /* 0x004fe20000041838 */
[----:B------:R-:W-:-:S02]  /*10500*/  FADD.FTZ R0, R160, R0 ;  /* 0x00000000a0007221 */ /* 0x000fc40000010000 */
[----:B------:R-:W-:Y:S02]  /*10510*/  FADD.FTZ R2, R162, R2 ;  /* 0x00000002a2027221 */ /* 0x000fe40000010000 */
[----:B------:R-:W-:Y:S02]  /*10520*/  FADD.FTZ R0, R158, R0 ;  /* 0x000000009e007221 */ /* 0x000fe40000010000 */
[----:B------:R-:W-:Y:S01]  /*10530*/  FADD.FTZ R2, R163, R2 ;  /* 0x00000002a3027221 */ /* 0x000fe20000010000 */
[----:B-1----:R-:W-:Y:S01]  /*10540*/  HMMA.16816.F32.BF16 R120, R132, R124, R48 ;  /* 0x0000007c8478723c */ /* 0x002fe20000041830 */
        /* <DEDUP_REMOVED lines=30> */
[----:B------:R-:W-:-:S05]  /*10730*/  FADD.FTZ R0, R5, R2 ;  /* 0x0000000205007221 */ /* 0x000fca0000010000 */
[----:B------:R1:W-:Y:S02]  /*10740*/  STL [R1+0x8], R0 ;  /* 0x0000080001007387 */ /* 0x0003e40000100800 */
[----:B------:R-:W-:Y:S02]  /*10750*/  HMMA.16816.F32.BF16 R132, R132, R10, R36 ;  /* 0x0000000a8484723c */ /* 0x000fe40000041824 */
[----:B------:R1:W-:Y:S01]  /*10760*/  STL [R1+0x4], R4 ;  /* 0x0000040401007387 */ /* 0x0003e20000100800 */
[----:B------:R-:W-:Y:S05]  /*10770*/  @!P6 BRA `(.L_x_133) ;  /* 0x000041700000e947 */ /* 0x000fea0003800000 */
[----:B------:R-:W2:Y:S04]  /*10780*/  LDL.64 R170, [R1+0x30] ;  /* 0x0000300001aa7983 */ /* 0x000ea80000100a00 */
[----:B------:R-:W3:Y:S04]  /*10790*/  LDL.64 R168, [R1+0x38] ;  /* 0x0000380001a87983 */ /* 0x000ee80000100a00 */
[----:B------:R-:W4:Y:S04]  /*107a0*/  LDL R157, [R1+0x40] ;  /* 0x00004000019d7983 */ /* 0x000f280000100800 */
[----:B------:R-:W5:Y:S04]  /*107b0*/  LDL R159, [R1+0x4c] ;  /* 0x00004c00019f7983 */ /* 0x000f680000100800 */
[----:B------:R-:W4:Y:S04]  /*107c0*/  LDL.64 R166, [R1+0x28] ;  /* 0x0000280001a67983 */ /* 0x000f280000100a00 */
[----:B------:R-:W5:Y:S01]  /*107d0*/  LDL.LU R176, [R1] ;  /* 0x0000000001b07983 */ /* 0x000f620000300800 */
[----:B-1----:R-:W-:Y:S01]  /*107e0*/  MOV R0, c[0x0][0x208] ;  /* 0x0000820000007a02 */ /* 0x002fe20000000f00 */
[----:B------:R-:W-:-:S04]  /*107f0*/  IMAD.MOV.U32 R70, RZ, RZ, R3 ;  /* 0x000000ffff467224 */ /* 0x000fc800078e0003 */
[----:B------:R-:W-:-:S05]  /*10800*/  IMAD.SHL.U32 R2, R0, 0x40, RZ ;  /* 0x0000004000027824 */ /* 0x000fca00078e00ff */
[----:B------:R-:W-:Y:S01]  /*10810*/  IADD3 R0, P2, R2, 0x80, RZ ;  /* 0x0000008002007810 */ /* 0x000fe20007f5e0ff */
[----:B------:R-:W-:Y:S01]  /*10820*/  IMAD.MOV.U32 R69, RZ, RZ, R68 ;  /* 0x000000ffff457224 */ /* 0x000fe200078e0044 */
[----:B------:R-:W-:Y:S01]  /*10830*/  ULDC.64 UR4, c[0x0][0x118] ;  /* 0x0000460000047ab9 */ /* 0x000fe20000000a00 */
[----:B--2---:R-:W-:Y:S02]  /*10840*/  IADD3 R3, P1, R170, 0x40, RZ ;  /* 0x00000040aa037810 */ /* 0x004fe40007f3e0ff */
[----:B---3--:R-:W-:-:S03]  /*10850*/  IADD3 R4, P0, R168, 0x40, RZ ;  /* 0x00000040a8047810 */ /* 0x008fc60007f1e0ff */
[----:B------:R1:W-:Y:S04]  /*10860*/  STL [R1+0x20], R3 ;  /* 0x0000200301007387 */ /* 0x0003e80000100800 */
[----:B------:R-:W-:Y:S04]  /*10870*/  STL [R1+0x18], R4 ;  /* 0x0000180401007387 */ /* 0x000fe80000100800 */
[----:B------:R5:W-:Y:S01]  /*10880*/  STL [R1+0x10], R0 ;  /* 0x0000100001007387 */ /* 0x000be20000100800 */
[----:B----4-:R-:W-:Y:S01]  /*10890*/  IMAD.X R2, RZ, RZ, R167, P0 ;  /* 0x000000ffff027224 */ /* 0x010fe200000e06a7 */
[----:B-1----:R-:W-:-:S02]  /*108a0*/  IADD3.X R3, RZ, R157, RZ, P1, !PT ;  /* 0x0000009dff037210 */ /* 0x002fc40000ffe4ff */
[----:B-----5:R-:W-:-:S03]  /*108b0*/  IADD3.X R0, RZ, R159, RZ, P2, !PT ;  /* 0x0000009fff007210 */ /* 0x020fc600017fe4ff */
[----:B------:R1:W-:Y:S04]  /*108c0*/  STL [R1+0x1c], R3 ;  /* 0x00001c0301007387 */ /* 0x0003e80000100800 */
[----:B------:R1:W-:Y:S04]  /*108d0*/  STL [R1+0xc], R0 ;  /* 0x00000c0001007387 */ /* 0x0003e80000100800 */
[----:B------:R1:W-:Y:S01]  /*108e0*/  STL [R1+0x14], R2 ;  /* 0x0000140201007387 */ /* 0x0003e20000100800 */
[----:B------:R-:W-:-:S03]  /*108f0*/  LEA.HI.SX32 R232, R176, 0xfffffffe, 0x19 ;  /* 0xfffffffeb0e87811 */ /* 0x000fc600078fcaff */
.L_x_134:
[----:B------:R-:W2:Y:S01]  /*10900*/  LDL.64 R160, [R1+0x30] ;  /* 0x0000300001a07983 */ /* 0x000ea20000100a00 */
[----:B------:R-:W-:Y:S04]  /*10910*/  DEPBAR.LE SB0, 0x0 ;  /* 0x000080000000791a */ /* 0x000fe80000000000 */
[----:B-1----:R-:W-:Y:S01]  /*10920*/  SHF.R.S32.HI R0, RZ, 0x1f, R232 ;  /* 0x0000001fff007819 */ /* 0x002fe200000114e8 */
[----:B------:R-:W3:Y:S01]  /*10930*/  LDL R159, [R1+0x20] ;  /* 0x00002000019f7983 */ /* 0x000ee20000100800 */
[----:B------:R-:W-:Y:S01]  /*10940*/  IMAD.WIDE.U32 R156, R232, c[0x0][0x208], RZ ;  /* 0x00008200e89c7a25 */ /* 0x000fe200078e00ff */
[----:B------:R-:W-:Y:S02]  /*10950*/  MOV R191, c[0x0][0x208] ;  /* 0x0000820000bf7a02 */ /* 0x000fe40000000f00 */
[----:B------:R-:W4:Y:S01]  /*10960*/  LDL R68, [R1+0x40] ;  /* 0x0000400001447983 */ /* 0x000f220000100800 */
[----:B------:R-:W-:Y:S01]  /*10970*/  IMAD R0, R0, c[0x0][0x208], RZ ;  /* 0x0000820000007a24 */ /* 0x000fe200078e02ff */
[----:B------:R-:W-:Y:S02]  /*10980*/  SHF.L.U32 R3, R156, 0x7, RZ ;  /* 0x000000079c037819 */ /* 0x000fe400000006ff */
[----:B------:R-:W5:Y:S01]  /*10990*/  LDL R158, [R1+0x1c] ;  /* 0x00001c00019e7983 */ /* 0x000f620000100800 */
[----:B------:R-:W-:Y:S01]  /*109a0*/  IMAD R0, R232, c[0x0][0x20c], R0 ;  /* 0x00008300e8007a24 */ /* 0x000fe200078e0200 */
[----:B------:R-:W-:Y:S02]  /*109b0*/  SHF.L.U32 R191, R191, 0x6, RZ ;  /* 0x00000006bfbf7819 */ /* 0x000fe400000006ff */
[----:B------:R-:W5:Y:S01]  /*109c0*/  LDL R190, [R1+0x10] ;  /* 0x0000100001be7983 */ /* 0x000f620000100800 */
[----:B------:R-:W-:Y:S02]  /*109d0*/  MOV R189, 0x6 ;  /* 0x0000000600bd7802 */ /* 0x000fe40000000f00 */
[----:B------:R-:W-:Y:S01]  /*109e0*/  IADD3 R0, R157, R0, RZ ;  /* 0x000000009d007210 */ /* 0x000fe20007ffe0ff */
[----:B------:R-:W5:Y:S01]  /*109f0*/  LDL R71, [R1+0xc] ;  /* 0x00000c0001477983 */ /* 0x000f620000100800 */
[----:B------:R-:W-:Y:S02]  /*10a00*/  MOV R188, c[0x0][0x208] ;  /* 0x0000820000bc7a02 */ /* 0x000fe40000000f00 */
[----:B------:R-:W-:Y:S01]  /*10a10*/  SHF.L.U64.HI R0, R156, 0x7, R0 ;  /* 0x000000079c007819 */ /* 0x000fe20000010200 */
[----:B------:R-:W-:Y:S01]  /*10a20*/  BAR.SYNC.DEFER_BLOCKING 0x0 ;  /* 0x0000000000007b1d */ /* 0x000fe20000010000 */
[----:B------:R-:W-:Y:S07]  /*10a30*/  SHF.L.U64.HI R188, R188, R189, c[0x0][0x20c] ;  /* 0x00008300bcbc7619 */ /* 0x000fee00000102bd */
        /* <DEDUP_REMOVED lines=19> */
[C---:B------:R-:W-:Y:S06]  /*10b70*/  HMMA.16816.F32.BF16 R32, R140.reuse, R34, RZ ;  /* 0x000000228c20723c */ /* 0x040fec00000418ff */
[----:B------:R-:W-:Y:S02]  /*10b80*/  LDSM.16.M88.4 R168, [R224] ;  /* 0x00000000e0a8783b */ /* 0x000fe40000000200 */
        /* <DEDUP_REMOVED lines=12> */
[C---:B------:R-:W-:Y:S08]  /*10c50*/  HMMA.16816.F32.BF16 R16, R144.reuse, R150, R16 ;  /* 0x000000969010723c */ /* 0x040ff00000041810 */
[C---:B------:R-:W-:Y:S08]  /*10c60*/  HMMA.16816.F32.BF16 R20, R144.reuse, R152, R20 ;  /* 0x000000989014723c */ /* 0x040ff00000041814 */
[C---:B------:R-:W-:Y:S08]  /*10c70*/  HMMA.16816.F32.BF16 R24, R144.reuse, R154, R24 ;  /* 0x0000009a9018723c */ /* 0x040ff00000041818 */
[C---:B-1----:R-:W-:Y:S08]  /*10c80*/  HMMA.16816.F32.BF16 R28, R144.reuse, R136, R28 ;  /* 0x00000088901c723c */ /* 0x042ff0000004181c */
[C---:B------:R-:W-:Y:S04]  /*10c90*/  HMMA.16816.F32.BF16 R32, R144.reuse, R138, R32 ;  /* 0x0000008a9020723c */ /* 0x040fe80000041820 */
[C---:B--2---:R-:W-:Y:S02]  /*10ca0*/  IADD3 R2, P5, R3.reuse, R160, RZ ;  /* 0x000000a003027210 */ /* 0x044fe40007fbe0ff */
[----:B------:R-:W-:Y:S02]  /*10cb0*/  LDSM.16.M88.4 R160, [R226] ;  /* 0x00000000e2a0783b */ /* 0x000fe40000000200 */
[----:B------:R-:W-:Y:S04]  /*10cc0*/  LEA R176, P2, R2, c[0x0][0x1f8], 0x1 ;  /* 0x00007e0002b07a11 */ /* 0x000fe800078408ff */
[----:B---3--:R-:W-:Y:S02]  /*10cd0*/  IADD3 R3, P1, R3, R159, RZ ;  /* 0x0000009f03037210 */ /* 0x008fe40007f3e0ff */
[C---:B----4-:R-:W-:Y:S02]  /*10ce0*/  IADD3.X R68, R0.reuse, R68, RZ, P5, !PT ;  /* 0x0000004400447210 */ /* 0x050fe40002ffe4ff */
[C---:B------:R-:W-:Y:S02]  /*10cf0*/  LEA R178, P0, R3.reuse, c[0x0][0x1f8], 0x1 ;  /* 0x00007e0003b27a11 */ /* 0x040fe400078008ff */
[----:B-----5:R-:W-:Y:S02]  /*10d00*/  IADD3.X R0, R0, R158, RZ, P1, !PT ;  /* 0x0000009e00007210 */ /* 0x020fe40000ffe4ff */
[----:B------:R-:W1:Y:S01]  /*10d10*/  LDSM.16.M88.4 R156, [R227] ;  /* 0x00000000e39c783b */ /* 0x000e620000000200 */
[----:B------:R-:W-:Y:S02]  /*10d20*/  LEA.HI.X R177, R2, c[0x0][0x1fc], R68, 0x1, P2 ;  /* 0x00007f0002b17a11 */ /* 0x000fe400010f0c44 */
[----:B------:R-:W-:Y:S02]  /*10d30*/  LEA.HI.X R179, R3, c[0x0][0x1fc], R0, 0x1, P0 ;  /* 0x00007f0003b37a11 */ /* 0x000fe400000f0c00 */
[-C--:B------:R-:W-:Y:S03]  /*10d40*/  IADD3 R2, P0, R176, R191.reuse, RZ ;  /* 0x000000bfb0027210 */ /* 0x080fe60007f1e0ff */
[----:B------:R-:W-:Y:S01]  /*10d50*/  @!PT LDS RZ, [RZ] ;  /* 0x00000000fffff984 */ /* 0x000fe20000000800 */
[----:B------:R-:W-:Y:S01]  /*10d60*/  @!PT LDS RZ, [RZ] ;  /* 0x00000000fffff984 */ /* 0x000fe20000000800 */
[----:B------:R-:W-:Y:S01]  /*10d70*/  @!PT LDS RZ, [RZ] ;  /* 0x00000000fffff984 */ /* 0x000fe20000000800 */
[----:B------:R2:W-:Y:S01]  /*10d80*/  LDGSTS.E.BYPASS.LTC128B.128 [R231+0x100], [R176.64], !P4 ;  /* 0x00100000b0e77fae */ /* 0x0005e2000e101d44 */
[-C--:B------:R-:W-:Y:S02]  /*10d90*/  IADD3.X R3, R177, R188.reuse, RZ, P0, !PT ;  /* 0x000000bcb1037210 */ /* 0x080fe400007fe4ff */
[-C--:B------:R-:W-:Y:S04]  /*10da0*/  IADD3 R148, P0, R2, R191.reuse, RZ ;  /* 0x000000bf02947210 */ /* 0x080fe80007f1e0ff */
[-C--:B------:R-:W-:Y:S01]  /*10db0*/  IADD3.X R149, R3, R188.reuse, RZ, P0, !PT ;  /* 0x000000bc03957210 */ /* 0x080fe200007fe4ff */
[----:B------:R3:W-:Y:S01]  /*10dc0*/  LDGSTS.E.BYPASS.LTC128B.128 [R231+0x4100], [R178.64], !P3 ;  /* 0x04100000b2e77fae */ /* 0x0007e2000d901d44 */
[----:B------:R-:W-:Y:S04]  /*10dd0*/  IADD3 R150, P1, R148, R191, RZ ;  /* 0x000000bf94967210 */ /* 0x000fe80007f3e0ff */
[----:B------:R-:W-:Y:S03]  /*10de0*/  IADD3.X R151, R149, R188, RZ, P1, !PT ;  /* 0x000000bc95977210 */ /* 0x000fe60000ffe4ff */
[----:B------:R4:W-:Y:S08]  /*10df0*/  LDGSTS.E.BYPASS.LTC128B.128 [R231+0x1100], [R2.64], !P4 ;  /* 0x0110000002e77fae */ /* 0x0009f0000e101d44 */
[----:B------:R4:W-:Y:S01]  /*10e00*/  LDGSTS.E.BYPASS.LTC128B.128 [R231+0x5100], [R2.64+0x80], !P3 ;  /* 0x0510008002e77fae */ /* 0x0009e2000d901d44 */
[-C--:B--2---:R-:W-:Y:S04]  /*10e10*/  IADD3 R176, P2, R2, R190.reuse, RZ ;  /* 0x000000be02b07210 */ /* 0x084fe80007f5e0ff */
[-C--:B------:R-:W-:Y:S01]  /*10e20*/  IADD3.X R177, R3, R71.reuse, RZ, P2, !PT ;  /* 0x0000004703b17210 */ /* 0x080fe200017fe4ff */
[C---:B-1----:R-:W-:Y:S02]  /*10e30*/  HMMA.16816.F32.BF16 R36, R144.reuse, R156, R36 ;  /* 0x0000009c9024723c */ /* 0x042fe40000041824 */
[----:B------:R1:W-:Y:S06]  /*10e40*/  LDGSTS.E.BYPASS.LTC128B.128 [R231+0x2100], [R148.64], !P4 ;  /* 0x0210000094e77fae */ /* 0x0003ec000e101d44 */
[C---:B------:R-:W-:Y:S02]  /*10e50*/  HMMA.16816.F32.BF16 R40, R144.reuse, R158, R40 ;  /* 0x0000009e9028723c */ /* 0x040fe40000041828 */
[----:B------:R3:W-:Y:S06]  /*10e60*/  LDGSTS.E.BYPASS.LTC128B.128 [R231+0x6100], [R176.64], !P3 ;  /* 0x06100000b0e77fae */ /* 0x0007ec000d901d44 */
[C---:B------:R-:W-:Y:S02]  /*10e70*/  HMMA.16816.F32.BF16 R44, R144.reuse, R160, R44 ;  /* 0x000000a0902c723c */ /* 0x040fe4000004182c */
[----:B------:R1:W-:Y:S02]  /*10e80*/  LDGSTS.E.BYPASS.LTC128B.128 [R231+0x3100], [R150.64], !P4 ;  /* 0x0310000096e77fae */ /* 0x0003e4000e101d44 */
[----:B----4-:R-:W-:Y:S04]  /*10e90*/  IADD3 R2, P0, R148, R190, RZ ;  /* 0x000000be94027210 */ /* 0x010fe80007f1e0ff */
[C---:B------:R-:W-:Y:S04]  /*10ea0*/  HMMA.16816.F32.BF16 R48, R144.reuse, R162, R48 ;  /* 0x000000a29030723c */ /* 0x040fe80000041830 */
[----:B------:R-:W-:Y:S02]  /*10eb0*/  IADD3.X R3, R149, R71, RZ, P0, !PT ;  /* 0x0000004795037210 */ /* 0x000fe400007fe4ff */
[C---:B------:R-:W-:Y:S02]  /*10ec0*/  ISETP.GT.AND P0, PT, R232.reuse, RZ, PT ;  /* 0x000000ffe800720c */ /* 0x040fe40003f04270 */
[C---:B------:R-:W-:Y:S01]  /*10ed0*/  HMMA.16816.F32.BF16 R52, R144.reuse, R164, R52 ;  /* 0x000000a49034723c */ /* 0x040fe20000041834 */
[----:B------:R2:W-:Y:S03]  /*10ee0*/  LDGSTS.E.BYPASS.LTC128B.128 [R231+0x7100], [R2.64], !P3 ;  /* 0x0710000002e77fae */ /* 0x0005e6000d901d44 */
[----:B------:R-:W-:Y:S04]  /*10ef0*/  IADD3 R232, R232, -0x1, RZ ;  /* 0xffffffffe8e87810 */ /* 0x000fe80007ffe0ff */
[C---:B------:R-:W-:Y:S01]  /*10f00*/  HMMA.16816.F32.BF16 R56, R144.reuse, R166, R56 ;  /* 0x000000a69038723c */ /* 0x040fe20000041838 */
[----:B------:R-:W-:Y:S07]  /*10f10*/  LDSM.16.M88.4 R136, [R214+0x8900] ;  /* 0x00890000d688783b */ /* 0x000fee0000000200 */
[C---:B------:R-:W-:Y:S01]  /*10f20*/  HMMA.16816.F32.BF16 R60, R144.reuse, R168, R60 ;  /* 0x000000a8903c723c */ /* 0x040fe2000004183c */
[----:B-1----:R-:W1:Y:S07]  /*10f30*/  LDSM.16.M88.4 R148, [R214+0x8100] ;  /* 0x00810000d694783b */ /* 0x002e6e0000000200 */
[----:B------:R-:W-:Y:S01]  /*10f40*/  HMMA.16816.F32.BF16 R64, R144, R170, R64 ;  /* 0x000000aa9040723c */ /* 0x000fe20000041840 */
[----:B------:R-:W4:Y:S08]  /*10f50*/  LDSM.16.M88.4 R152, [R214+0x9100] ;  /* 0x00910000d698783b */ /* 0x000f300000000200 */
[----:B------:R-:W0:Y:S08]  /*10f60*/  LDGDEPBAR ;  /* 0x00000000000079af */ /* 0x000e300000000000 */
[----:B------:R-:W5:Y:S08]  /*10f70*/  LDSM.16.M88.4 R156, [R214+0x9900] ;  /* 0x00990000d69c783b */ /* 0x000f700000000200 */
[----:B------:R-:W2:Y:S01]  /*10f80*/  LDSM.16.M88.4 R160, [R214+0xa100] ;  /* 0x00a10000d6a0783b */ /* 0x000ea20000000200 */
[C---:B-1----:R-:W-:Y:S07]  /*10f90*/  HMMA.16816.F32.BF16 R4, R172.reuse, R148, R4 ;  /* 0x00000094ac04723c */ /* 0x042fee0000041804 */
[----:B------:R-:W1:Y:S01]  /*10fa0*/  LDSM.16.M88.4 R164, [R214+0xa900] ;  /* 0x00a90000d6a4783b */ /* 0x000e620000000200 */
[C---:B------:R-:W-:Y:S07]  /*10fb0*/  HMMA.16816.F32.BF16 R8, R172.reuse, R150, R8 ;  /* 0x00000096ac08723c */ /* 0x040fee0000041808 */
[----:B---3--:R-:W3:Y:S01]  /*10fc0*/  LDSM.16.M88.4 R176, [R214+0xb100] ;  /* 0x00b10000d6b0783b */ /* 0x008ee20000000200 */
[C---:B------:R-:W-:Y:S07]  /*10fd0*/  HMMA.16816.F32.BF16 R12, R172.reuse, R136, R12 ;  /* 0x00000088ac0c723c */ /* 0x040fee000004180c */
[----:B------:R-:W1:Y:S01]  /*10fe0*/  LDSM.16.M88.4 R168, [R214+0xb900] ;  /* 0x00b90000d6a8783b */ /* 0x000e620000000200 */
[C---:B------:R-:W-:Y:S07]  /*10ff0*/  HMMA.16816.F32.BF16 R16, R172.reuse, R138, R16 ;  /* 0x0000008aac10723c */ /* 0x040fee0000041810 */
[----:B------:R-:W1:Y:S01]  /*11000*/  LDSM.16.M88.4 R148, [R211] ;  /* 0x00000000d394783b */ /* 0x000e620000000200 */
[C---:B----4-:R-:W-:Y:S07]  /*11010*/  HMMA.16816.F32.BF16 R20, R172.reuse, R152, R20 ;  /* 0x00000098ac14723c */ /* 0x050fee0000041814 */
[----:B------:R-:W4:Y:S01]  /*11020*/  LDSM.16.M88.4 R136, [R211+0x800] ;  /* 0x00080000d388783b */ /* 0x000f220000000200 */
[C---:B------:R-:W-:Y:S07]  /*11030*/  HMMA.16816.F32.BF16 R24, R172.reuse, R154, R24 ;  /* 0x0000009aac18723c */ /* 0x040fee0000041818 */
[----:B------:R-:W3:Y:S01]  /*11040*/  LDSM.16.M88.4 R152, [R211+0x1000] ;  /* 0x00100000d398783b */ /* 0x000ee20000000200 */
[C---:B-----5:R-:W-:Y:S07]  /*11050*/  HMMA.16816.F32.BF16 R28, R172.reuse, R156, R28 ;  /* 0x0000009cac1c723c */ /* 0x060fee000004181c */
[----:B------:R-:W-:Y:S01]  /*11060*/  LDSM.16.M88.4 R188, [R208+0xc100] ;  /* 0x00c10000d0bc783b */ /* 0x000fe20000000200 */
[C---:B------:R-:W-:Y:S07]  /*11070*/  HMMA.16816.F32.BF16 R32, R172.reuse, R158, R32 ;  /* 0x0000009eac20723c */ /* 0x040fee0000041820 */
[----:B------:R-:W5:Y:S01]  /*11080*/  LDSM.16.M88.4 R156, [R211+0x1800] ;  /* 0x00180000d39c783b */ /* 0x000f620000000200 */
[C---:B--2---:R-:W-:Y:S07]  /*11090*/  HMMA.16816.F32.BF16 R36, R172.reuse, R160, R36 ;  /* 0x000000a0ac24723c */ /* 0x044fee0000041824 */
[----:B------:R-:W-:Y:S01]  /*110a0*/  LDSM.16.M88.4 R192, [R208+0xc900] ;  /* 0x00c90000d0c0783b */ /* 0x000fe20000000200 */
[C---:B------:R-:W-:Y:S07]  /*110b0*/  HMMA.16816.F32.BF16 R40, R172.reuse, R162, R40 ;  /* 0x000000a2ac28723c */ /* 0x040fee0000041828 */
[----:B------:R-:W2:Y:S01]  /*110c0*/  LDSM.16.M88.4 R160, [R211+0x2000] ;  /* 0x00200000d3a0783b */ /* 0x000ea20000000200 */
[C---:B-1----:R-:W-:Y:S08]  /*110d0*/  HMMA.16816.F32.BF16 R44, R172.reuse, R164, R44 ;  /* 0x000000a4ac2c723c */ /* 0x042ff0000004182c */
[C---:B------:R-:W-:Y:S01]  /*110e0*/  HMMA.16816.F32.BF16 R48, R172.reuse, R166, R48 ;  /* 0x000000a6ac30723c */ /* 0x040fe20000041830 */
[----:B------:R-:W1:Y:S07]  /*110f0*/  LDSM.16.M88.4 R164, [R211+0x2800] ;  /* 0x00280000d3a4783b */ /* 0x000e6e0000000200 */
[C---:B---3--:R-:W-:Y:S08]  /*11100*/  HMMA.16816.F32.BF16 R52, R172.reuse, R176, R52 ;  /* 0x000000b0ac34723c */ /* 0x048ff00000041834 */
[C---:B------:R-:W-:Y:S01]  /*11110*/  HMMA.16816.F32.BF16 R56, R172.reuse, R178, R56 ;  /* 0x000000b2ac38723c */ /* 0x040fe20000041838 */
[----:B------:R-:W-:Y:S07]  /*11120*/  LDSM.16.M88.4 R176, [R211+0x3800] ;  /* 0x00380000d3b0783b */ /* 0x000fee0000000200 */
[C---:B------:R-:W-:Y:S08]  /*11130*/  HMMA.16816.F32.BF16 R60, R172.reuse, R168, R60 ;  /* 0x000000a8ac3c723c */ /* 0x040ff0000004183c */
[----:B------:R-:W-:Y:S01]  /*11140*/  HMMA.16816.F32.BF16 R64, R172, R170, R64 ;  /* 0x000000aaac40723c */ /* 0x000fe20000041840 */
[----:B------:R-:W3:Y:S07]  /*11150*/  LDSM.16.M88.4 R168, [R211+0x3000] ;  /* 0x00300000d3a8783b */ /* 0x000eee0000000200 */
[C---:B------:R-:W-:Y:S08]  /*11160*/  HMMA.16816.F32.BF16 R4, R180.reuse, R148, R4 ;  /* 0x00000094b404723c */ /* 0x040ff00000041804 */
[C---:B------:R-:W-:Y:S01]  /*11170*/  HMMA.16816.F32.BF16 R8, R180.reuse, R150, R8 ;  /* 0x00000096b408723c */ /* 0x040fe20000041808 */
[----:B------:R-:W1:Y:S07]  /*11180*/  LDSM.16.M88.4 R148, [R208+0xd100] ;  /* 0x00d10000d094783b */ /* 0x000e6e0000000200 */
[C---:B----4-:R-:W-:Y:S08]  /*11190*/  HMMA.16816.F32.BF16 R12, R180.reuse, R136, R12 ;  /* 0x00000088b40c723c */ /* 0x050ff0000004180c */
[C---:B------:R-:W-:Y:S01]  /*111a0*/  HMMA.16816.F32.BF16 R16, R180.reuse, R138, R16 ;  /* 0x0000008ab410723c */ /* 0x040fe20000041810 */
[----:B------:R-:W4:Y:S07]  /*111b0*/  LDSM.16.M88.4 R136, [R208+0xd900] ;  /* 0x00d90000d088783b */ /* 0x000f2e0000000200 */
[C---:B------:R-:W-:Y:S08]  /*111c0*/  HMMA.16816.F32.BF16 R20, R180.reuse, R152, R20 ;  /* 0x00000098b414723c */ /* 0x040ff00000041814 */
[C---:B------:R-:W-:Y:S01]  /*111d0*/  HMMA.16816.F32.BF16 R24, R180.reuse, R154, R24 ;  /* 0x0000009ab418723c */ /* 0x040fe20000041818 */
[----:B------:R-:W3:Y:S07]  /*111e0*/  LDSM.16.M88.4 R152, [R208+0xe100] ;  /* 0x00e10000d098783b */ /* 0x000eee0000000200 */
[C---:B-----5:R-:W-:Y:S08]  /*111f0*/  HMMA.16816.F32.BF16 R28, R180.reuse, R156, R28 ;  /* 0x0000009cb41c723c */ /* 0x060ff0000004181c */
[C---:B------:R-:W-:Y:S01]  /*11200*/  HMMA.16816.F32.BF16 R32, R180.reuse, R158, R32 ;  /* 0x0000009eb420723c */ /* 0x040fe20000041820 */
[----:B------:R-:W5:Y:S07]  /*11210*/  LDSM.16.M88.4 R156, [R208+0xe900] ;  /* 0x00e90000d09c783b */ /* 0x000f6e0000000200 */
[C---:B--2---:R-:W-:Y:S08]  /*11220*/  HMMA.16816.F32.BF16 R36, R180.reuse, R160, R36 ;  /* 0x000000a0b424723c */ /* 0x044ff00000041824 */
[C---:B------:R-:W-:Y:S01]  /*11230*/  HMMA.16816.F32.BF16 R40, R180.reuse, R162, R40 ;  /* 0x000000a2b428723c */ /* 0x040fe20000041828 */
[----:B------:R-:W2:Y:S07]  /*11240*/  LDSM.16.M88.4 R160, [R208+0xf100] ;  /* 0x00f10000d0a0783b */ /* 0x000eae0000000200 */
[C---:B-1----:R-:W-:Y:S08]  /*11250*/  HMMA.16816.F32.BF16 R44, R180.reuse, R164, R44 ;  /* 0x000000a4b42c723c */ /* 0x042ff0000004182c */
[C---:B------:R-:W-:Y:S01]  /*11260*/  HMMA.16816.F32.BF16 R48, R180.reuse, R166, R48 ;  /* 0x000000a6b430723c */ /* 0x040fe20000041830 */
[----:B------:R-:W1:Y:S07]  /*11270*/  LDSM.16.M88.4 R164, [R208+0xf900] ;  /* 0x00f90000d0a4783b */ /* 0x000e6e0000000200 */
[C---:B---3--:R-:W-:Y:S08]  /*11280*/  HMMA.16816.F32.BF16 R52, R180.reuse, R168, R52 ;  /* 0x000000a8b434723c */ /* 0x048ff00000041834 */
[C---:B------:R-:W-:Y:S01]  /*11290*/  HMMA.16816.F32.BF16 R56, R180.reuse, R170, R56 ;  /* 0x000000aab438723c */ /* 0x040fe20000041838 */
[----:B------:R-:W3:Y:S07]  /*112a0*/  LDSM.16.M88.4 R168, [R223] ;  /* 0x00000000dfa8783b */ /* 0x000eee0000000200 */
[C---:B------:R-:W-:Y:S08]  /*112b0*/  HMMA.16816.F32.BF16 R60, R180.reuse, R176, R60 ;  /* 0x000000b0b43c723c */ /* 0x040ff0000004183c */
[----:B------:R-:W-:Y:S01]  /*112c0*/  HMMA.16816.F32.BF16 R64, R180, R178, R64 ;  /* 0x000000b2b440723c */ /* 0x000fe20000041840 */
[----:B------:R-:W1:Y:S07]  /*112d0*/  LDSM.16.M88.4 R176, [R222] ;  /* 0x00000000deb0783b */ /* 0x000e6e0000000200 */
        /* <DEDUP_REMOVED lines=8> */
[----:B------:R-:W1:Y:S07]  /*11360*/  LDSM.16.M88.4 R148, [R219] ;  /* 0x00000000db94783b */ /* 0x000e6e0000000200 */
[C---:B----4-:R-:W-:Y:S08]  /*11370*/  HMMA.16816.F32.BF16 R28, R184.reuse, R136, R28 ;  /* 0x00000088b81c723c */ /* 0x050ff0000004181c */
[C---:B------:R-:W-:Y:S01]  /*11380*/  HMMA.16816.F32.BF16 R32, R184.reuse, R138, R32 ;  /* 0x0000008ab820723c */ /* 0x040fe20000041820 */
[----:B------:R-:W4:Y:S07]  /*11390*/  LDSM.16.M88.4 R136, [R218] ;  /* 0x00000000da88783b */ /* 0x000f2e0000000200 */
[C---:B------:R-:W-:Y:S08]  /*113a0*/  HMMA.16816.F32.BF16 R36, R184.reuse, R152, R36 ;  /* 0x00000098b824723c */ /* 0x040ff00000041824 */
[C---:B------:R-:W-:Y:S01]  /*113b0*/  HMMA.16816.F32.BF16 R40, R184.reuse, R154, R40 ;  /* 0x0000009ab828723c */ /* 0x040fe20000041828 */
[----:B------:R-:W3:Y:S07]  /*113c0*/  LDSM.16.M88.4 R152, [R217] ;  /* 0x00000000d998783b */ /* 0x000eee0000000200 */
[C---:B-----5:R-:W-:Y:S08]  /*113d0*/  HMMA.16816.F32.BF16 R44, R184.reuse, R156, R44 ;  /* 0x0000009cb82c723c */ /* 0x060ff0000004182c */
[C---:B------:R-:W-:Y:S01]  /*113e0*/  HMMA.16816.F32.BF16 R48, R184.reuse, R158, R48 ;  /* 0x0000009eb830723c */ /* 0x040fe20000041830 */
[----:B------:R-:W5:Y:S07]  /*113f0*/  LDSM.16.M88.4 R156, [R216] ;  /* 0x00000000d89c783b */ /* 0x000f6e0000000200 */
[C---:B--2---:R-:W-:Y:S08]  /*11400*/  HMMA.16816.F32.BF16 R52, R184.reuse, R160, R52 ;  /* 0x000000a0b834723c */ /* 0x044ff00000041834 */
[C---:B------:R-:W-:Y:S01]  /*11410*/  HMMA.16816.F32.BF16 R56, R184.reuse, R162, R56 ;  /* 0x000000a2b838723c */ /* 0x040fe20000041838 */
[----:B------:R-:W-:Y:S07]  /*11420*/  LDSM.16.M88.4 R160, [R214+0xd100] ;  /* 0x00d10000d6a0783b */ /* 0x000fee0000000200 */
[C---:B-1----:R-:W-:Y:S08]  /*11430*/  HMMA.16816.F32.BF16 R60, R184.reuse, R164, R60 ;  /* 0x000000a4b83c723c */ /* 0x042ff0000004183c */
[----:B------:R-:W-:Y:S01]  /*11440*/  HMMA.16816.F32.BF16 R64, R184, R166, R64 ;  /* 0x000000a6b840723c */ /* 0x000fe20000041840 */
[----:B------:R-:W-:Y:S07]  /*11450*/  LDSM.16.M88.4 R164, [R214+0xd900] ;  /* 0x00d90000d6a4783b */ /* 0x000fee0000000200 */
[C---:B---3--:R-:W-:Y:S08]  /*11460*/  HMMA.16816.F32.BF16 R4, R196.reuse, R168, R4 ;  /* 0x000000a8c404723c */ /* 0x048ff00000041804 */
[C---:B------:R-:W-:Y:S01]  /*11470*/  HMMA.16816.F32.BF16 R8, R196.reuse, R170, R8 ;  /* 0x000000aac408723c */ /* 0x040fe20000041808 */
[----:B------:R-:W-:Y:S07]  /*11480*/  LDSM.16.M88.4 R168, [R214+0xe100] ;  /* 0x00e10000d6a8783b */ /* 0x000fee0000000200 */
[C---:B------:R-:W-:Y:S08]  /*11490*/  HMMA.16816.F32.BF16 R12, R196.reuse, R176, R12 ;  /* 0x000000b0c40c723c */ /* 0x040ff0000004180c */
        /* <DEDUP_REMOVED lines=10> */
[----:B------:R-:W1:Y:S07]  /*11540*/  LDSM.16.M88.4 R148, [R214+0xc100] ;  /* 0x00c10000d694783b */ /* 0x000e6e0000000200 */
[C---:B----4-:R-:W-:Y:S08]  /*11550*/  HMMA.16816.F32.BF16 R44, R196.reuse, R136, R44 ;  /* 0x00000088c42c723c */ /* 0x050ff0000004182c */
[C---:B------:R-:W-:Y:S01]  /*11560*/  HMMA.16816.F32.BF16 R48, R196.reuse, R138, R48 ;  /* 0x0000008ac430723c */ /* 0x040fe20000041830 */
[----:B------:R-:W2:Y:S07]  /*11570*/  LDSM.16.M88.4 R136, [R214+0xc900] ;  /* 0x00c90000d688783b */ /* 0x000eae0000000200 */
[C---:B------:R-:W-:Y:S08]  /*11580*/  HMMA.16816.F32.BF16 R52, R196.reuse, R152, R52 ;  /* 0x00000098c434723c */ /* 0x040ff00000041834 */
[C---:B------:R-:W-:Y:S01]  /*11590*/  HMMA.16816.F32.BF16 R56, R196.reuse, R154, R56 ;  /* 0x0000009ac438723c */ /* 0x040fe20000041838 */
[----:B------:R-:W3:Y:S07]  /*115a0*/  LDSM.16.M88.4 R152, [R211+0x4000] ;  /* 0x00400000d398783b */ /* 0x000eee0000000200 */
[C---:B-----5:R-:W-:Y:S08]  /*115b0*/  HMMA.16816.F32.BF16 R60, R196.reuse, R156, R60 ;  /* 0x0000009cc43c723c */ /* 0x060ff0000004183c */
[----:B------:R-:W-:Y:S08]  /*115c0*/  HMMA.16816.F32.BF16 R64, R196, R158, R64 ;  /* 0x0000009ec440723c */ /* 0x000ff00000041840 */
[C---:B-1----:R-:W-:Y:S08]  /*115d0*/  HMMA.16816.F32.BF16 R4, R200.reuse, R148, R4 ;  /* 0x00000094c804723c */ /* 0x042ff00000041804 */
[C---:B------:R-:W-:Y:S08]  /*115e0*/  HMMA.16816.F32.BF16 R8, R200.reuse, R150, R8 ;  /* 0x00000096c808723c */ /* 0x040ff00000041808 */
[C---:B--2---:R-:W-:Y:S08]  /*115f0*/  HMMA.16816.F32.BF16 R12, R200.reuse, R136, R12 ;  /* 0x00000088c80c723c */ /* 0x044ff0000004180c */
        /* <DEDUP_REMOVED lines=19> */
[----:B------:R-:W1:Y:S01]  /*11730*/  MUFU.TANH R148, R4 ;  /* 0x0000000400947308 */ /* 0x000e620000002400 */
[----:B------:R-:W-:Y:S02]  /*11740*/  FMUL.FTZ R5, R5, c[0x0][0x320] ;  /* 0x0000c80005057a20 */ /* 0x000fe40000410000 */
[----:B------:R-:W-:Y:S02]  /*11750*/  FMUL.FTZ R6, R6, c[0x0][0x320] ;  /* 0x0000c80006067a20 */ /* 0x000fe40000410000 */
[----:B------:R-:W-:Y:S04]  /*11760*/  FMUL.FTZ R7, R7, c[0x0][0x320] ;  /* 0x0000c80007077a20 */ /* 0x000fe80000410000 */
[----:B------:R-:W-:Y:S01]  /*11770*/  FMUL.FTZ R8, R8, c[0x0][0x320] ;  /* 0x0000c80008087a20 */ /* 0x000fe20000410000 */
[----:B------:R-:W2:Y:S01]  /*11780*/  MUFU.TANH R150, R5 ;  /* 0x0000000500967308 */ /* 0x000ea20000002400 */
[----:B------:R-:W-:Y:S02]  /*11790*/  FMUL.FTZ R9, R9, c[0x0][0x320] ;  /* 0x0000c80009097a20 */ /* 0x000fe40000410000 */
[----:B------:R-:W-:Y:S02]  /*117a0*/  FMUL.FTZ R10, R10, c[0x0][0x320] ;  /* 0x0000c8000a0a7a20 */ /* 0x000fe40000410000 */
[----:B------:R-:W-:Y:S02]  /*117b0*/  FMUL.FTZ R11, R11, c[0x0][0x320] ;  /* 0x0000c8000b0b7a20 */ /* 0x000fe40000410000 */
[----:B------:R-:W-:Y:S02]  /*117c0*/  FMUL.FTZ R12, R12, c[0x0][0x320] ;  /* 0x0000c8000c0c7a20 */ /* 0x000fe40000410000 */
[----:B------:R-:W-:Y:S01]  /*117d0*/  FMUL.FTZ R15, R15, c[0x0][0x320] ;  /* 0x0000c8000f0f7a20 */ /* 0x000fe20000410000 */
[----:B------:R-:W3:Y:S01]  /*117e0*/  MUFU.TANH R154, R6 ;  /* 0x00000006009a7308 */ /* 0x000ee20000002400 */
[----:B------:R-:W-:Y:S02]  /*117f0*/  FMUL.FTZ R18, R18, c[0x0][0x320] ;  /* 0x0000c80012127a20 */ /* 0x000fe40000410000 */
[----:B------:R-:W-:Y:S01]  /*11800*/  FMUL.FTZ R19, R19, c[0x0][0x320] ;  /* 0x0000c80013137a20 */ /* 0x000fe20000410000 */
[----:B-1----:R-:W-:Y:S01]  /*11810*/  FMNMX.FTZ R0, R148, R69, !PT ;  /* 0x0000004594007209 */ /* 0x002fe20007810000 */
[----:B------:R-:W-:Y:S02]  /*11820*/  FMUL.FTZ R16, R16, c[0x0][0x320] ;  /* 0x0000c80010107a20 */ /* 0x000fe40000410000 */
[----:B------:R-:W-:Y:S02]  /*11830*/  FMUL.FTZ R17, R17, c[0x0][0x320] ;  /* 0x0000c80011117a20 */ /* 0x000fe40000410000 */
[----:B------:R-:W-:Y:S01]  /*11840*/  FMUL.FTZ R13, R13, c[0x0][0x320] ;  /* 0x0000c8000d0d7a20 */ /* 0x000fe20000410000 */
[----:B------:R1:W4:Y:S01]  /*11850*/  MUFU.TANH R155, R7 ;  /* 0x00000007009b7308 */ /* 0x0003220000002400 */
[----:B------:R-:W-:Y:S01]  /*11860*/  FMUL.FTZ R14, R14, c[0x0][0x320] ;  /* 0x0000c8000e0e7a20 */ /* 0x000fe20000410000 */
[----:B--2---:R-:W-:Y:S08]  /*11870*/  FMNMX.FTZ R0, R150, R0, !PT ;  /* 0x0000000096007209 */ /* 0x004ff00007810000 */
[----:B------:R-:W2:Y:S01]  /*11880*/  MUFU.TANH R151, R8 ;  /* 0x0000000800977308 */ /* 0x000ea20000002400 */
[----:B---3--:R-:W-:Y:S09]  /*11890*/  FMNMX.FTZ R3, R154, R70, !PT ;  /* 0x000000469a037209 */ /* 0x008ff20007810000 */
[----:B------:R-:W3:Y:S01]  /*118a0*/  MUFU.TANH R149, R9 ;  /* 0x0000000900957308 */ /* 0x000ee20000002400 */
[----:B-1----:R-:W1:Y:S01]  /*118b0*/  LDSM.16.M88.4 R4, [R211+0x5000] ;  /* 0x00500000d304783b */ /* 0x002e620000000200 */
[----:B----4-:R-:W-:Y:S08]  /*118c0*/  FMNMX.FTZ R3, R155, R3, !PT ;  /* 0x000000039b037209 */ /* 0x010ff00007810000 */
[----:B------:R-:W4:Y:S01]  /*118d0*/  MUFU.TANH R152, R10 ;  /* 0x0000000a00987308 */ /* 0x000f220000002400 */
[----:B--2---:R-:W-:Y:S09]  /*118e0*/  FMNMX.FTZ R0, R151, R0, !PT ;  /* 0x0000000097007209 */ /* 0x004ff20007810000 */
[----:B------:R2:W5:Y:S01]  /*118f0*/  MUFU.TANH R153, R11 ;  /* 0x0000000b00997308 */ /* 0x0005620000002400 */
[----:B---3--:R-:W-:Y:S09]  /*11900*/  FMNMX.FTZ R0, R149, R0, !PT ;  /* 0x0000000095007209 */ /* 0x008ff20007810000 */
[----:B------:R-:W-:Y:S01]  /*11910*/  MUFU.TANH R159, R18 ;  /* 0x00000012009f7308 */ /* 0x000fe20000002400 */
[----:B----4-:R-:W-:Y:S09]  /*11920*/  FMNMX.FTZ R3, R152, R3, !PT ;  /* 0x0000000398037209 */ /* 0x010ff20007810000 */
[----:B------:R3:W-:Y:S01]  /*11930*/  MUFU.TANH R161, R19 ;  /* 0x0000001300a17308 */ /* 0x0007e20000002400 */
[----:B--2---:R-:W2:Y:S01]  /*11940*/  LDSM.16.M88.4 R8, [R211+0x5800] ;  /* 0x00580000d308783b */ /* 0x004ea20000000200 */
[C---:B-1----:R-:W-:Y:S03]  /*11950*/  HMMA.16816.F32.BF16 R20, R204.reuse, R4, R20 ;  /* 0x00000004cc14723c */ /* 0x042fe60000041814 */
[----:B-----5:R-:W-:Y:S05]  /*11960*/  FMNMX.FTZ R3, R153, R3, !PT ;  /* 0x0000000399037209 */ /* 0x020fea0007810000 */
[----:B------:R-:W-:Y:S01]  /*11970*/  MUFU.TANH R156, R16 ;  /* 0x00000010009c7308 */ /* 0x000fe20000002400 */
[C---:B------:R-:W-:Y:S01]  /*11980*/  HMMA.16816.F32.BF16 R24, R204.reuse, R6, R24 ;  /* 0x00000006cc18723c */ /* 0x040fe20000041818 */
[----:B------:R-:W1:Y:S08]  /*11990*/  LDSM.16.M88.4 R4, [R211+0x6000] ;  /* 0x00600000d304783b */ /* 0x000e700000000200 */
[----:B------:R4:W-:Y:S01]  /*119a0*/  MUFU.TANH R157, R17 ;  /* 0x00000011009d7308 */ /* 0x0009e20000002400 */
[----:B---3--:R-:W3:Y:S05]  /*119b0*/  LDL.64 R18, [R1+0x38] ;  /* 0x0000380001127983 */ /* 0x008eea0000100a00 */
[----:B------:R-:W-:Y:S04]  /*119c0*/  FMUL.FTZ R20, R20, c[0x0][0x320] ;  /* 0x0000c80014147a20 */ /* 0x000fe80000410000 */
[----:B------:R-:W5:Y:S01]  /*119d0*/  MUFU.TANH R138, R12 ;  /* 0x0000000c008a7308 */ /* 0x000f620000002400 */
[----:B------:R-:W-:Y:S02]  /*119e0*/  FMUL.FTZ R21, R21, c[0x0][0x320] ;  /* 0x0000c80015157a20 */ /* 0x000fe40000410000 */
[----:B------:R-:W-:Y:S02]  /*119f0*/  FMUL.FTZ R22, R22, c[0x0][0x320] ;  /* 0x0000c80016167a20 */ /* 0x000fe40000410000 */
[----:B------:R-:W-:Y:S02]  /*11a00*/  FMUL.FTZ R23, R23, c[0x0][0x320] ;  /* 0x0000c80017177a20 */ /* 0x000fe40000410000 */
[----:B------:R-:W-:Y:S02]  /*11a10*/  FMUL.FTZ R24, R24, c[0x0][0x320] ;  /* 0x0000c80018187a20 */ /* 0x000fe40000410000 */
[----:B------:R-:W-:Y:S01]  /*11a20*/  FMUL.FTZ R25, R25, c[0x0][0x320] ;  /* 0x0000c80019197a20 */ /* 0x000fe20000410000 */
[----:B------:R1:W1:Y:S01]  /*11a30*/  MUFU.TANH R139, R13 ;  /* 0x0000000d008b7308 */ /* 0x0002620000002400 */
[----:B------:R-:W-:Y:S02]  /*11a40*/  FMUL.FTZ R26, R26, c[0x0][0x320] ;  /* 0x0000c8001a1a7a20 */ /* 0x000fe40000410000 */
[----:B------:R-:W-:Y:S01]  /*11a50*/  FMUL.FTZ R27, R27, c[0x0][0x320] ;  /* 0x0000c8001b1b7a20 */ /* 0x000fe20000410000 */
[C---:B--2---:R-:W-:Y:S01]  /*11a60*/  HMMA.16816.F32.BF16 R28, R204.reuse, R8, R28 ;  /* 0x00000008cc1c723c */ /* 0x044fe2000004181c */
[----:B----4-:R-:W2:Y:S05]  /*11a70*/  LDL.64 R16, [R1+0x28] ;  /* 0x0000280001107983 */ /* 0x010eaa0000100a00 */
[----:B------:R-:W4:Y:S02]  /*11a80*/  MUFU.TANH R158, R14 ;  /* 0x0000000e009e7308 */ /* 0x000f240000002400 */
[C---:B------:R-:W-:Y:S01]  /*11a90*/  HMMA.16816.F32.BF16 R32, R204.reuse, R10, R32 ;  /* 0x0000000acc20723c */ /* 0x040fe20000041820 */
[----:B------:R-:W4:Y:S03]  /*11aa0*/  LDSM.16.M88.4 R8, [R211+0x6800] ;  /* 0x00680000d308783b */ /* 0x000f260000000200 */
[----:B-----5:R-:W-:Y:S04]  /*11ab0*/  FMNMX.FTZ R0, R138, R0, !PT ;  /* 0x000000008a007209 */ /* 0x020fe80007810000 */
[----:B------:R-:W5:Y:S01]  /*11ac0*/  MUFU.TANH R160, R15 ;  /* 0x0000000f00a07308 */ /* 0x000f620000002400 */
[C---:B-1----:R-:W-:Y:S01]  /*11ad0*/  HMMA.16816.F32.BF16 R36, R204.reuse, R4, R36 ;  /* 0x00000004cc24723c */ /* 0x042fe20000041824 */
[----:B------:R-:W3:Y:S02]  /*11ae0*/  LDL R12, [R1+0x48] ;  /* 0x00004800010c7983 */ /* 0x000ee40000100800 */
[----:B------:R-:W-:Y:S02]  /*11af0*/  MOV R13, 0x6 ;  /* 0x00000006000d7802 */ /* 0x000fe40000000f00 */
[----:B------:R-:W-:Y:S02]  /*11b00*/  FMNMX.FTZ R0, R139, R0, !PT ;  /* 0x000000008b007209 */ /* 0x000fe40007810000 */
[----:B------:R-:W-:Y:S01]  /*11b10*/  FMUL.FTZ R28, R28, c[0x0][0x320] ;  /* 0x0000c8001c1c7a20 */ /* 0x000fe20000410000 */
[C---:B------:R-:W-:Y:S01]  /*11b20*/  HMMA.16816.F32.BF16 R40, R204.reuse, R6, R40 ;  /* 0x00000006cc28723c */ /* 0x040fe20000041828 */
[----:B------:R-:W1:Y:S01]  /*11b30*/  MUFU.TANH R162, R20 ;  /* 0x0000001400a27308 */ /* 0x000e620000002400 */
[----:B------:R-:W1:Y:S02]  /*11b40*/  LDSM.16.M88.4 R4, [R211+0x7000] ;  /* 0x00700000d304783b */ /* 0x000e640000000200 */
[----:B------:R-:W-:Y:S01]  /*11b50*/  FMUL.FTZ R29, R29, c[0x0][0x320] ;  /* 0x0000c8001d1d7a20 */ /* 0x000fe20000410000 */
[----:B----4-:R-:W-:Y:S01]  /*11b60*/  FMNMX.FTZ R3, R158, R3, !PT ;  /* 0x000000039e037209 */ /* 0x010fe20007810000 */
[----:B------:R-:W-:Y:S01]  /*11b70*/  FMUL.FTZ R30, R30, c[0x0][0x320] ;  /* 0x0000c8001e1e7a20 */ /* 0x000fe20000410000 */
[----:B------:R-:W-:Y:S01]  /*11b80*/  FMNMX.FTZ R0, R156, R0, !PT ;  /* 0x000000009c007209 */ /* 0x000fe20007810000 */
[----:B------:R-:W-:Y:S03]  /*11b90*/  FMUL.FTZ R31, R31, c[0x0][0x320] ;  /* 0x0000c8001f1f7a20 */ /* 0x000fe60000410000 */
[----:B------:R-:W4:Y:S01]  /*11ba0*/  MUFU.TANH R167, R21 ;  /* 0x0000001500a77308 */ /* 0x000f220000002400 */
[----:B------:R-:W-:Y:S01]  /*11bb0*/  FMUL.FTZ R33, R33, c[0x0][0x320] ;  /* 0x0000c80021217a20 */ /* 0x000fe20000410000 */
[----:B------:R-:W-:Y:S01]  /*11bc0*/  FMNMX.FTZ R0, R157, R0, !PT ;  /* 0x000000009d007209 */ /* 0x000fe20007810000 */
[----:B------:R-:W-:Y:S01]  /*11bd0*/  FMUL.FTZ R34, R34, c[0x0][0x320] ;  /* 0x0000c80022227a20 */ /* 0x000fe20000410000 */
[----:B-----5:R-:W-:Y:S01]  /*11be0*/  FMNMX.FTZ R3, R160, R3, !PT ;  /* 0x00000003a0037209 */ /* 0x020fe20007810000 */
[----:B------:R-:W-:Y:S02]  /*11bf0*/  FMUL.FTZ R36, R36, c[0x0][0x320] ;  /* 0x0000c80024247a20 */ /* 0x000fe40000410000 */
[----:B------:R-:W-:Y:S01]  /*11c00*/  FMUL.FTZ R37, R37, c[0x0][0x320] ;  /* 0x0000c80025257a20 */ /* 0x000fe20000410000 */
[----:B------:R-:W-:Y:S01]  /*11c10*/  FMNMX.FTZ R3, R159, R3, !PT ;  /* 0x000000039f037209 */ /* 0x000fe20007810000 */
[----:B------:R-:W-:Y:S01]  /*11c20*/  FMUL.FTZ R38, R38, c[0x0][0x320] ;  /* 0x0000c80026267a20 */ /* 0x000fe20000410000 */
[----:B------:R-:W5:Y:S01]  /*11c30*/  MUFU.TANH R169, R24 ;  /* 0x0000001800a97308 */ /* 0x000f620000002400 */
[----:B------:R-:W-:Y:S01]  /*11c40*/  FMUL.FTZ R39, R39, c[0x0][0x320] ;  /* 0x0000c80027277a20 */ /* 0x000fe20000410000 */
[----:B------:R-:W-:Y:S01]  /*11c50*/  FMNMX.FTZ R3, R161, R3, !PT ;  /* 0x00000003a1037209 */ /* 0x000fe20007810000 */
[C---:B------:R-:W-:Y:S01]  /*11c60*/  HMMA.16816.F32.BF16 R44, R204.reuse, R8, R44 ;  /* 0x00000008cc2c723c */ /* 0x040fe2000004182c */
[----:B------:R-:W3:Y:S02]  /*11c70*/  LDL R9, [R1+0x18] ;  /* 0x0000180001097983 */ /* 0x000ee40000100800 */
[----:B------:R-:W-:Y:S01]  /*11c80*/  FMUL.FTZ R35, R35, c[0x0][0x320] ;  /* 0x0000c80023237a20 */ /* 0x000fe20000410000 */
[----:B-1----:R-:W-:Y:S01]  /*11c90*/  FMNMX.FTZ R0, R162, R0, !PT ;  /* 0x00000000a2007209 */ /* 0x002fe20007810000 */
[----:B------:R-:W-:Y:S02]  /*11ca0*/  FMUL.FTZ R32, R32, c[0x0][0x320] ;  /* 0x0000c80020207a20 */ /* 0x000fe40000410000 */
[----:B------:R-:W1:Y:S01]  /*11cb0*/  MUFU.TANH R171, R22 ;  /* 0x0000001600ab7308 */ /* 0x000e620000002400 */
[C---:B------:R-:W-:Y:S01]  /*11cc0*/  HMMA.16816.F32.BF16 R48, R204.reuse, R10, R48 ;  /* 0x0000000acc30723c */ /* 0x040fe20000041830 */
[----:B------:R-:W3:Y:S03]  /*11cd0*/  LDL R10, [R1+0x14] ;  /* 0x00001400010a7983 */ /* 0x000ee60000100800 */
[----:B------:R-:W-:Y:S01]  /*11ce0*/  FMUL.FTZ R41, R41, c[0x0][0x320] ;  /* 0x0000c80029297a20 */ /* 0x000fe20000410000 */
[----:B----4-:R-:W-:Y:S01]  /*11cf0*/  FMNMX.FTZ R0, R167, R0, !PT ;  /* 0x00000000a7007209 */ /* 0x010fe20007810000 */
[----:B------:R-:W-:Y:S02]  /*11d00*/  FMUL.FTZ R42, R42, c[0x0][0x320] ;  /* 0x0000c8002a2a7a20 */ /* 0x000fe40000410000 */
[----:B------:R-:W-:Y:S01]  /*11d10*/  FMUL.FTZ R43, R43, c[0x0][0x320] ;  /* 0x0000c8002b2b7a20 */ /* 0x000fe20000410000 */
[----:B------:R-:W-:Y:S01]  /*11d20*/  MUFU.TANH R168, R25 ;  /* 0x0000001900a87308 */ /* 0x000fe20000002400 */
[C---:B------:R-:W-:Y:S03]  /*11d30*/  HMMA.16816.F32.BF16 R52, R204.reuse, R4, R52 ;  /* 0x00000004cc34723c */ /* 0x040fe60000041834 */
[----:B-----5:R-:W-:Y:S01]  /*11d40*/  FMNMX.FTZ R0, R169, R0, !PT ;  /* 0x00000000a9007209 */ /* 0x020fe20007810000 */
[----:B------:R-:W-:Y:S02]  /*11d50*/  FMUL.FTZ R40, R40, c[0x0][0x320] ;  /* 0x0000c80028287a20 */ /* 0x000fe40000410000 */
[----:B------:R-:W-:Y:S02]  /*11d60*/  FMUL.FTZ R44, R44, c[0x0][0x320] ;  /* 0x0000c8002c2c7a20 */ /* 0x000fe40000410000 */
[C---:B------:R-:W-:Y:S01]  /*11d70*/  HMMA.16816.F32.BF16 R56, R204.reuse, R6, R56 ;  /* 0x00000006cc38723c */ /* 0x040fe20000041838 */
[----:B------:R-:W-:Y:S01]  /*11d80*/  MUFU.TANH R176, R23 ;  /* 0x0000001700b07308 */ /* 0x000fe20000002400 */
[----:B------:R-:W4:Y:S01]  /*11d90*/  LDSM.16.M88.4 R4, [R211+0x7800] ;  /* 0x00780000d304783b */ /* 0x000f220000000200 */
[----:B------:R-:W-:Y:S04]  /*11da0*/  DEPBAR.LE SB0, 0x0 ;  /* 0x000080000000791a */ /* 0x000fe80000000000 */
[----:B------:R-:W-:Y:S01]  /*11db0*/  FMUL.FTZ R45, R45, c[0x0][0x320] ;  /* 0x0000c8002d2d7a20 */ /* 0x000fe20000410000 */
[----:B-1----:R-:W-:Y:S01]  /*11dc0*/  FMNMX.FTZ R3, R171, R3, !PT ;  /* 0x00000003ab037209 */ /* 0x002fe20007810000 */
[----:B------:R-:W-:Y:S02]  /*11dd0*/  FMUL.FTZ R46, R46, c[0x0][0x320] ;  /* 0x0000c8002e2e7a20 */ /* 0x000fe40000410000 */
[----:B------:R-:W-:Y:S01]  /*11de0*/  MUFU.TANH R178, R28 ;  /* 0x0000001c00b27308 */ /* 0x000fe20000002400 */
[----:B------:R-:W-:Y:S01]  /*11df0*/  BAR.SYNC.DEFER_BLOCKING 0x0 ;  /* 0x0000000000007b1d */ /* 0x000fe20000010000 */
[----:B------:R-:W-:Y:S02]  /*11e00*/  FMUL.FTZ R47, R47, c[0x0][0x320] ;  /* 0x0000c8002f2f7a20 */ /* 0x000fe40000410000 */
[----:B------:R-:W-:Y:S02]  /*11e10*/  FMUL.FTZ R49, R49, c[0x0][0x320] ;  /* 0x0000c80031317a20 */ /* 0x000fe40000410000 */
[----:B------:R-:W-:Y:S02]  /*11e20*/  FMUL.FTZ R52, R52, c[0x0][0x320] ;  /* 0x0000c80034347a20 */ /* 0x000fe40000410000 */
[----:B------:R-:W-:Y:S02]  /*11e30*/  FMUL.FTZ R53, R53, c[0x0][0x320] ;  /* 0x0000c80035357a20 */ /* 0x000fe40000410000 */
        /* <DEDUP_REMOVED lines=10> */
[----:B------:R-:W-:Y:S03]  /*11ee0*/  FMUL.FTZ R48, R48, c[0x0][0x320] ;  /* 0x0000c80030307a20 */ /* 0x000fe60000410000 */
[----:B------:R1:W-:Y:S01]  /*11ef0*/  MUFU.TANH R15, R59 ;  /* 0x0000003b000f7308 */ /* 0x0003e20000002400 */
[C---:B----4-:R-:W-:Y:S08]  /*11f00*/  HMMA.16816.F32.BF16 R60, R204.reuse, R4, R60 ;  /* 0x00000004cc3c723c */ /* 0x050ff0000004183c */
[----:B------:R-:W-:Y:S01]  /*11f10*/  HMMA.16816.F32.BF16 R64, R204, R6, R64 ;  /* 0x00000006cc40723c */ /* 0x000fe20000041840 */
[----:B------:R-:W4:Y:S06]  /*11f20*/  MUFU.TANH R191, R29 ;  /* 0x0000001d00bf7308 */ /* 0x000f2c0000002400 */
[----:B------:R-:W-:Y:S04]  /*11f30*/  @P0 SHF.R.S32.HI R6, RZ, 0x1f, R232 ;  /* 0x0000001fff060819 */ /* 0x000fe800000114e8 */
[----:B------:R-:W5:Y:S01]  /*11f40*/  MUFU.TANH R192, R32 ;  /* 0x0000002000c07308 */ /* 0x000f620000002400 */
[----:B------:R-:W-:Y:S01]  /*11f50*/  @P0 IMAD R6, R6, c[0x0][0x1e0], RZ ;  /* 0x0000780006060a24 */ /* 0x000fe200078e02ff */
[----:B-1----:R-:W-:Y:S03]  /*11f60*/  MOV R59, R2 ;  /* 0x00000002003b7202 */ /* 0x002fe60000000f00 */
[----:B------:R-:W-:Y:S01]  /*11f70*/  FMUL.FTZ R60, R60, c[0x0][0x320] ;  /* 0x0000c8003c3c7a20 */ /* 0x000fe20000410000 */
[----:B------:R-:W-:Y:S01]  /*11f80*/  FMNMX.FTZ R2, R168, R0, !PT ;  /* 0x00000000a8027209 */ /* 0x000fe20007810000 */
[----:B------:R-:W-:Y:S01]  /*11f90*/  FMUL.FTZ R61, R61, c[0x0][0x320] ;  /* 0x0000c8003d3d7a20 */ /* 0x000fe20000410000 */
[----:B------:R-:W-:Y:S01]  /*11fa0*/  FMNMX.FTZ R0, R176, R3, !PT ;  /* 0x00000003b0007209 */ /* 0x000fe20007810000 */
[----:B------:R-:W-:Y:S01]  /*11fb0*/  FMUL.FTZ R63, R63, c[0x0][0x320] ;  /* 0x0000c8003f3f7a20 */ /* 0x000fe20000410000 */
[----:B------:R-:W1:Y:S01]  /*11fc0*/  MUFU.TANH R194, R33 ;  /* 0x0000002100c27308 */ /* 0x000e620000002400 */
[----:B------:R-:W-:Y:S01]  /*11fd0*/  FMNMX.FTZ R2, R178, R2, !PT ;  /* 0x00000002b2027209 */ /* 0x000fe20007810000 */
[----:B------:R-:W-:Y:S01]  /*11fe0*/  FMUL.FTZ R62, R62, c[0x0][0x320] ;  /* 0x0000c8003e3e7a20 */ /* 0x000fe20000410000 */
[----:B------:R-:W-:Y:S01]  /*11ff0*/  FMNMX.FTZ R3, R170, R0, !PT ;  /* 0x00000000aa037209 */ /* 0x000fe20007810000 */
[----:B------:R-:W-:Y:S01]  /*12000*/  FMUL.FTZ R64, R64, c[0x0][0x320] ;  /* 0x0000c80040407a20 */ /* 0x000fe20000410000 */
[----:B----4-:R-:W-:Y:S01]  /*12010*/  FMNMX.FTZ R0, R191, R2, !PT ;  /* 0x00000002bf007209 */ /* 0x010fe20007810000 */
[----:B------:R-:W-:Y:S02]  /*12020*/  FMUL.FTZ R65, R65, c[0x0][0x320] ;  /* 0x0000c80041417a20 */ /* 0x000fe40000410000 */
[----:B------:R-:W-:Y:S02]  /*12030*/  FMUL.FTZ R66, R66, c[0x0][0x320] ;  /* 0x0000c80042427a20 */ /* 0x000fe40000410000 */
[----:B------:R-:W4:Y:S01]  /*12040*/  MUFU.TANH R243, R36 ;  /* 0x0000002400f37308 */ /* 0x000f220000002400 */
[----:B------:R-:W-:Y:S01]  /*12050*/  @P0 IMAD R7, R232, c[0x0][0x1e4], R6 ;  /* 0x00007900e8070a24 */ /* 0x000fe200078e0206 */
[----:B-----5:R-:W-:Y:S08]  /*12060*/  FMNMX.FTZ R0, R192, R0, !PT ;  /* 0x00000000c0007209 */ /* 0x020ff00007810000 */
[----:B------:R-:W5:Y:S01]  /*12070*/  MUFU.TANH R245, R37 ;  /* 0x0000002500f57308 */ /* 0x000f620000002400 */
[----:B-1----:R-:W-:Y:S09]  /*12080*/  FMNMX.FTZ R0, R194, R0, !PT ;  /* 0x00000000c2007209 */ /* 0x002ff20007810000 */
[----:B------:R-:W1:Y:S01]  /*12090*/  MUFU.TANH R244, R40 ;  /* 0x0000002800f47308 */ /* 0x000e620000002400 */
[----:B----4-:R-:W-:Y:S09]  /*120a0*/  FMNMX.FTZ R0, R243, R0, !PT ;  /* 0x00000000f3007209 */ /* 0x010ff20007810000 */
[----:B------:R-:W4:Y:S01]  /*120b0*/  MUFU.TANH R246, R41 ;  /* 0x0000002900f67308 */ /* 0x000f220000002400 */
[----:B-----5:R-:W-:Y:S09]  /*120c0*/  FMNMX.FTZ R0, R245, R0, !PT ;  /* 0x00000000f5007209 */ /* 0x020ff20007810000 */
        /* <DEDUP_REMOVED lines=16> */
[----:B------:R5:W-:Y:S10]  /*121d0*/  MUFU.TANH R14, R64 ;  /* 0x00000040000e7308 */ /* 0x000bf40000002400 */
[----:B------:R-:W4:Y:S10]  /*121e0*/  MUFU.TANH R177, R27 ;  /* 0x0000001b00b17308 */ /* 0x000f340000002400 */
[----:B------:R-:W4:Y:S01]  /*121f0*/  MUFU.TANH R164, R57 ;  /* 0x0000003900a47308 */ /* 0x000f220000002400 */
[----:B-----5:R-:W-:Y:S02]  /*12200*/  MOV R64, R68 ;  /* 0x0000004400407202 */ /* 0x020fe40000000f00 */
[----:B-1----:R-:W-:Y:S01]  /*12210*/  FMNMX.FTZ R68, R165, R0, !PT ;  /* 0x00000000a5447209 */ /* 0x002fe20007810000 */
[----:B------:R-:W-:Y:S01]  /*12220*/  FMUL.FTZ R0, R67, c[0x0][0x320] ;  /* 0x0000c80043007a20 */ /* 0x000fe20000410000 */
[----:B--2---:R-:W-:Y:S05]  /*12230*/  MOV R16, c[0x0][0x1e0] ;  /* 0x0000780000107a02 */ /* 0x004fea0000000f00 */
[----:B------:R-:W1:Y:S01]  /*12240*/  MUFU.TANH R234, R30 ;  /* 0x0000001e00ea7308 */ /* 0x000e620000002400 */
[C---:B------:R-:W-:Y:S02]  /*12250*/  @P0 SHF.L.U32 R11, R16.reuse, 0x6, RZ ;  /* 0x00000006100b0819 */ /* 0x040fe400000006ff */
[----:B----4-:R-:W-:Y:S02]  /*12260*/  FMNMX.FTZ R2, R177, R3, !PT ;  /* 0x00000003b1027209 */ /* 0x010fe40007810000 */
[C---:B------:R-:W-:Y:S02]  /*12270*/  @P0 SHF.L.U64.HI R13, R16.reuse, R13, c[0x0][0x1e4] ;  /* 0x00007900100d0619 */ /* 0x040fe4000001020d */
[----:B------:R-:W-:Y:S03]  /*12280*/  SHF.L.U32 R16, R16, 0x6, RZ ;  /* 0x0000000610107819 */ /* 0x000fe600000006ff */
[----:B------:R-:W2:Y:S01]  /*12290*/  MUFU.TANH R190, R60 ;  /* 0x0000003c00be7308 */ /* 0x000ea20000002400 */
[----:B------:R-:W-:Y:S09]  /*122a0*/  FMNMX.FTZ R68, R164, R68, !PT ;  /* 0x00000044a4447209 */ /* 0x000ff20007810000 */
[----:B------:R-:W4:Y:S01]  /*122b0*/  MUFU.TANH R237, R31 ;  /* 0x0000001f00ed7308 */ /* 0x000f220000002400 */
[----:B-1----:R-:W-:Y:S09]  /*122c0*/  FMNMX.FTZ R2, R234, R2, !PT ;  /* 0x00000002ea027209 */ /* 0x002ff20007810000 */
[----:B------:R-:W1:Y:S01]  /*122d0*/  MUFU.TANH R56, R61 ;  /* 0x0000003d00387308 */ /* 0x000e620000002400 */
[----:B--2---:R-:W-:Y:S09]  /*122e0*/  FMNMX.FTZ R68, R190, R68, !PT ;  /* 0x00000044be447209 */ /* 0x004ff20007810000 */
[----:B------:R-:W2:Y:S01]  /*122f0*/  MUFU.TANH R236, R34 ;  /* 0x0000002200ec7308 */ /* 0x000ea20000002400 */
[----:B----4-:R-:W-:Y:S09]  /*12300*/  FMNMX.FTZ R2, R237, R2, !PT ;  /* 0x00000002ed027209 */ /* 0x010ff20007810000 */
[----:B------:R-:W4:Y:S01]  /*12310*/  MUFU.TANH R238, R35 ;  /* 0x0000002300ee7308 */ /* 0x000f220000002400 */
[----:B-1----:R-:W-:Y:S04]  /*12320*/  FMNMX.FTZ R68, R56, R68, !PT ;  /* 0x0000004438447209 */ /* 0x002fe80007810000 */
[----:B------:R-:W-:Y:S05]  /*12330*/  FMNMX.FTZ R68, R14, R68, !PT ;  /* 0x000000440e447209 */ /* 0x000fea0007810000 */
[----:B------:R-:W1:Y:S01]  /*12340*/  MUFU.TANH R65, R65 ;  /* 0x0000004100417308 */ /* 0x000e620000002400 */
[----:B--2---:R-:W-:Y:S09]  /*12350*/  FMNMX.FTZ R2, R236, R2, !PT ;  /* 0x00000002ec027209 */ /* 0x004ff20007810000 */
[----:B------:R-:W2:Y:S01]  /*12360*/  MUFU.TANH R248, R38 ;  /* 0x0000002600f87308 */ /* 0x000ea20000002400 */
[----:B----4-:R-:W-:Y:S09]  /*12370*/  FMNMX.FTZ R2, R238, R2, !PT ;  /* 0x00000002ee027209 */ /* 0x010ff20007810000 */
[----:B------:R-:W4:Y:S01]  /*12380*/  MUFU.TANH R249, R39 ;  /* 0x0000002700f97308 */ /* 0x000f220000002400 */
[----:B-1----:R-:W-:Y:S05]  /*12390*/  FMNMX.FTZ R68, R65, R68, !PT ;  /* 0x0000004441447209 */ /* 0x002fea0007810000 */
[----:B------:R-:W1:Y:S04]  /*123a0*/  SHFL.BFLY PT, R3, R68, 0x2, 0x1f ;  /* 0x0c401f0044037f89 */ /* 0x000e6800000e0000 */
[----:B------:R-:W5:Y:S01]  /*123b0*/  MUFU.TANH R247, R42 ;  /* 0x0000002a00f77308 */ /* 0x000f620000002400 */
[----:B--2---:R-:W-:Y:S09]  /*123c0*/  FMNMX.FTZ R2, R248, R2, !PT ;  /* 0x00000002f8027209 */ /* 0x004ff20007810000 */
[----:B------:R-:W2:Y:S01]  /*123d0*/  MUFU.TANH R250, R43 ;  /* 0x0000002b00fa7308 */ /* 0x000ea20000002400 */
[----:B----4-:R-:W-:Y:S09]  /*123e0*/  FMNMX.FTZ R2, R249, R2, !PT ;  /* 0x00000002f9027209 */ /* 0x010ff20007810000 */
[----:B------:R-:W4:Y:S01]  /*123f0*/  MUFU.TANH R235, R46 ;  /* 0x0000002e00eb7308 */ /* 0x000f220000002400 */
[----:B-1----:R-:W-:Y:S02]  /*12400*/  FMNMX.FTZ R68, R68, R3, !PT ;  /* 0x0000000344447209 */ /* 0x002fe40007810000 */
[----:B-----5:R-:W-:Y:S07]  /*12410*/  FMNMX.FTZ R2, R247, R2, !PT ;  /* 0x00000002f7027209 */ /* 0x020fee0007810000 */
[----:B------:R-:W1:Y:S01]  /*12420*/  MUFU.TANH R233, R47 ;  /* 0x0000002f00e97308 */ /* 0x000e620000002400 */
[----:B--2---:R-:W-:Y:S09]  /*12430*/  FMNMX.FTZ R2, R250, R2, !PT ;  /* 0x00000002fa027209 */ /* 0x004ff20007810000 */
[----:B------:R-:W2:Y:S01]  /*12440*/  MUFU.TANH R189, R50 ;  /* 0x0000003200bd7308 */ /* 0x000ea20000002400 */
[----:B----4-:R-:W-:Y:S09]  /*12450*/  FMNMX.FTZ R2, R235, R2, !PT ;  /* 0x00000002eb027209 */ /* 0x010ff20007810000 */
[----:B------:R-:W4:Y:S01]  /*12460*/  MUFU.TANH R71, R51 ;  /* 0x0000003300477308 */ /* 0x000f220000002400 */
[----:B-1----:R-:W-:Y:S09]  /*12470*/  FMNMX.FTZ R2, R233, R2, !PT ;  /* 0x00000002e9027209 */ /* 0x002ff20007810000 */
[----:B------:R-:W1:Y:S01]  /*12480*/  MUFU.TANH R4, R63 ;  /* 0x0000003f00047308 */ /* 0x000e620000002400 */
[----:B--2---:R-:W-:Y:S09]  /*12490*/  FMNMX.FTZ R2, R189, R2, !PT ;  /* 0x00000002bd027209 */ /* 0x004ff20007810000 */
[----:B------:R-:W2:Y:S01]  /*124a0*/  MUFU.TANH R193, R54 ;  /* 0x0000003600c17308 */ /* 0x000ea20000002400 */
[----:B----4-:R-:W-:Y:S04]  /*124b0*/  MOV R57, R71 ;  /* 0x0000004700397202 */ /* 0x010fe80000000f00 */
[----:B------:R-:W-:Y:S05]  /*124c0*/  FMNMX.FTZ R2, R57, R2, !PT ;  /* 0x0000000239027209 */ /* 0x000fea0007810000 */
[----:B------:R4:W-:Y:S01]  /*124d0*/  MUFU.TANH R136, R0 ;  /* 0x0000000000887308 */ /* 0x0009e20000002400 */
[----:B-1----:R-:W-:Y:S02]  /*124e0*/  MOV R67, R4 ;  /* 0x0000000400437202 */ /* 0x002fe40000000f00 */
[----:B------:R-:W1:Y:S07]  /*124f0*/  SHFL.BFLY PT, R4, R68, 0x1, 0x1f ;  /* 0x0c201f0044047f89 */ /* 0x000e6e00000e0000 */
[----:B------:R-:W5:Y:S01]  /*12500*/  MUFU.TANH R58, R62 ;  /* 0x0000003e003a7308 */ /* 0x000f620000002400 */
[----:B--2---:R-:W-:Y:S09]  /*12510*/  FMNMX.FTZ R2, R193, R2, !PT ;  /* 0x00000002c1027209 */ /* 0x004ff20007810000 */
[----:B------:R-:W2:Y:S01]  /*12520*/  MUFU.TANH R71, R66 ;  /* 0x0000004200477308 */ /* 0x000ea20000002400 */
[----:B----4-:R-:W-:Y:S04]  /*12530*/  FMNMX.FTZ R0, R64, R2, !PT ;  /* 0x0000000240007209 */ /* 0x010fe80007810000 */
[----:B------:R-:W-:Y:S02]  /*12540*/  FMNMX.FTZ R0, R59, R0, !PT ;  /* 0x000000003b007209 */ /* 0x000fe40007810000 */
[----:B-1----:R-:W-:Y:S01]  /*12550*/  FMNMX.FTZ R68, R68, R4, !PT ;  /* 0x0000000444447209 */ /* 0x002fe20007810000 */
[----:B------:R-:W-:Y:S01]  /*12560*/  @P0 IMAD.WIDE.U32 R4, R232, c[0x0][0x1e0], RZ ;  /* 0x00007800e8040a25 */ /* 0x000fe200078e00ff */
[----:B------:R-:W-:Y:S03]  /*12570*/  FMNMX.FTZ R0, R15, R0, !PT ;  /* 0x000000000f007209 */ /* 0x000fe60007810000 */
[----:B------:R-:W-:Y:S01]  /*12580*/  FMUL.FTZ R137, R68, c[0x0][0x2d0] ;  /* 0x0000b40044897a20 */ /* 0x000fe20000410000 */
[----:B-----5:R-:W-:Y:S02]  /*12590*/  FMNMX.FTZ R0, R58, R0, !PT ;  /* 0x000000003a007209 */ /* 0x020fe40007810000 */
[----:B------:R-:W-:Y:S01]  /*125a0*/  @P0 SHF.L.U32 R6, R4, 0x7, RZ ;  /* 0x0000000704060819 */ /* 0x000fe200000006ff */
[--C-:B------:R-:W-:Y:S01]  /*125b0*/  FFMA.FTZ R8, R148, c[0x0][0x2d0], -R137.reuse ;  /* 0x0000b40094087a23 */ /* 0x100fe20000010889 */
[----:B------:R-:W-:Y:S01]  /*125c0*/  FMNMX.FTZ R0, R67, R0, !PT ;  /* 0x0000000043007209 */ /* 0x000fe20007810000 */
[--C-:B------:R-:W-:Y:S01]  /*125d0*/  FFMA.FTZ R32, R138, c[0x0][0x2d0], -R137.reuse ;  /* 0x0000b4008a207a23 */ /* 0x100fe20000010889 */
[----:B------:R-:W-:Y:S01]  /*125e0*/  @P0 IADD3 R5, R5, R7, RZ ;  /* 0x0000000705050210 */ /* 0x000fe20007ffe0ff */
[----:B------:R1:W-:Y:S01]  /*125f0*/  MUFU.EX2 R240, R8 ;  /* 0x0000000800f07308 */ /* 0x0003e20000000800 */
[----:B--2---:R-:W-:Y:S01]  /*12600*/  FMNMX.FTZ R0, R71, R0, !PT ;  /* 0x0000000047007209 */ /* 0x004fe20007810000 */
[----:B------:R-:W-:Y:S01]  /*12610*/  FFMA.FTZ R40, R156, c[0x0][0x2d0], -R137 ;  /* 0x0000b4009c287a23 */ /* 0x000fe20000010889 */
[----:B---3--:R-:W-:Y:S02]  /*12620*/  @P0 IADD3 R7, P1, R6, R18, RZ ;  /* 0x0000001206070210 */ /* 0x008fe40007f3e0ff */
[----:B------:R-:W-:Y:S02]  /*12630*/  FMNMX.FTZ R0, R136, R0, !PT ;  /* 0x0000000088007209 */ /* 0x000fe40007810000 */
[----:B------:R-:W-:Y:S02]  /*12640*/  @P0 SHF.L.U64.HI R5, R4, 0x7, R5 ;  /* 0x0000000704050819 */ /* 0x000fe40000010205 */
[----:B------:R-:W-:Y:S01]  /*12650*/  @P0 IADD3 R4, P2, R6, R9, RZ ;  /* 0x0000000906040210 */ /* 0x000fe20007f5e0ff */
[----:B------:R-:W2:Y:S01]  /*12660*/  SHFL.BFLY PT, R2, R0, 0x2, 0x1f ;  /* 0x0c401f0000027f89 */ /* 0x000ea200000e0000 */
[----:B------:R-:W-:Y:S02]  /*12670*/  @P0 LEA R6, P5, R7, c[0x0][0x1c8], 0x1 ;  /* 0x0000720007060a11 */ /* 0x000fe400078a08ff */
[C---:B------:R-:W-:Y:S02]  /*12680*/  @P0 IADD3.X R9, R5.reuse, R17, RZ, P1, !PT ;  /* 0x0000001105090210 */ /* 0x040fe40000ffe4ff */
[----:B------:R-:W-:Y:S01]  /*12690*/  @P0 IADD3.X R5, R5, R10, RZ, P2, !PT ;  /* 0x0000000a05050210 */ /* 0x000fe200017fe4ff */
[----:B------:R-:W-:Y:S01]  /*126a0*/  FFMA.FTZ R10, R151, c[0x0][0x2d0], -R137 ;  /* 0x0000b400970a7a23 */ /* 0x000fe20000010889 */
[----:B------:R-:W-:Y:S02]  /*126b0*/  @P0 LEA.HI.X R7, R7, c[0x0][0x1cc], R9, 0x1, P5 ;  /* 0x0000730007070a11 */ /* 0x000fe400028f0c09 */
[----:B------:R-:W-:Y:S01]  /*126c0*/  MOV R151, R164 ;  /* 0x000000a400977202 */ /* 0x000fe20000000f00 */
[----:B------:R3:W-:Y:S01]  /*126d0*/  MUFU.EX2 R241, R10 ;  /* 0x0000000a00f17308 */ /* 0x0007e20000000800 */
[----:B------:R-:W-:Y:S01]  /*126e0*/  MOV R66, R195 ;  /* 0x000000c300427202 */ /* 0x000fe20000000f00 */
[----:B------:R4:W-:Y:S01]  /*126f0*/  @P0 LDGSTS.E.BYPASS.LTC128B.128 [R231+0x8100], [R6.64], !P4 ;  /* 0x0810000006e70fae */ /* 0x0009e2000e101d44 */
[----:B------:R-:W-:Y:S01]  /*12700*/  MOV R148, R193 ;  /* 0x000000c100947202 */ /* 0x000fe20000000f00 */
[----:B-1----:R-:W-:Y:S01]  /*12710*/  FFMA.FTZ R8, R150, c[0x0][0x2d0], -R137 ;  /* 0x0000b40096087a23 */ /* 0x002fe20000010889 */
[----:B------:R-:W-:Y:S02]  /*12720*/  MOV R150, R14 ;  /* 0x0000000e00967202 */ /* 0x000fe40000000f00 */
[----:B------:R-:W-:Y:S03]  /*12730*/  MOV R138, R67 ;  /* 0x00000043008a7202 */ /* 0x000fe60000000f00 */
[----:B------:R1:W-:Y:S01]  /*12740*/  MUFU.EX2 R242, R8 ;  /* 0x0000000800f27308 */ /* 0x0003e20000000800 */
[----:B--2---:R-:W-:Y:S01]  /*12750*/  FMNMX.FTZ R0, R0, R2, !PT ;  /* 0x0000000200007209 */ /* 0x004fe20007810000 */
[----:B------:R-:W-:Y:S04]  /*12760*/  FADD.FTZ R2, -R68, R69 ;  /* 0x0000004544027221 */ /* 0x000fe80000010100 */
[----:B------:R-:W2:Y:S01]  /*12770*/  SHFL.BFLY PT, R3, R0, 0x1, 0x1f ;  /* 0x0c201f0000037f89 */ /* 0x000ea200000e0000 */
[----:B------:R-:W-:Y:S03]  /*12780*/  FMUL.FTZ R2, R2, c[0x0][0x2d0] ;  /* 0x0000b40002027a20 */ /* 0x000fe60000410000 */
[----:B------:R-:W-:Y:S01]  /*12790*/  MUFU.EX2 R195, R40 ;  /* 0x0000002800c37308 */ /* 0x000fe20000000800 */
[----:B---3--:R-:W-:Y:S01]  /*127a0*/  FFMA.FTZ R10, R149, c[0x0][0x2d0], -R137 ;  /* 0x0000b400950a7a23 */ /* 0x008fe20000010889 */
[----:B------:R-:W-:Y:S08]  /*127b0*/  MOV R149, R165 ;  /* 0x000000a500957202 */ /* 0x000ff00000000f00 */
[----:B------:R-:W-:Y:S01]  /*127c0*/  MUFU.EX2 R239, R10 ;  /* 0x0000000a00ef7308 */ /* 0x000fe20000000800 */
[C---:B-1----:R-:W-:Y:S04]  /*127d0*/  @P0 LEA R8, P1, R4.reuse, c[0x0][0x1c8], 0x1 ;  /* 0x0000720004080a11 */ /* 0x042fe800078208ff */
[----:B------:R-:W-:Y:S02]  /*127e0*/  @P0 LEA.HI.X R9, R4, c[0x0][0x1cc], R5, 0x1, P1 ;  /* 0x0000730004090a11 */ /* 0x000fe400008f0c05 */
[----:B------:R-:W-:Y:S03]  /*127f0*/  @P0 IADD3 R4, P1, R6, R11, RZ ;  /* 0x0000000b06040210 */ /* 0x000fe60007f3e0ff */
[----:B------:R-:W1:Y:S01]  /*12800*/  MUFU.EX2 R2, R2 ;  /* 0x0000000200027308 */ /* 0x000e620000000800 */
[----:B--2---:R-:W-:Y:S01]  /*12810*/  FMNMX.FTZ R3, R0, R3, !PT ;  /* 0x0000000300037209 */ /* 0x004fe20007810000 */
[----:B------:R2:W-:Y:S01]  /*12820*/  @P0 LDGSTS.E.BYPASS.LTC128B.128 [R231+0xc100], [R8.64], !P3 ;  /* 0x0c10000008e70fae */ /* 0x0005e2000d901d44 */
[----:B------:R-:W-:Y:S02]  /*12830*/  @P0 IADD3.X R5, R7, R13, RZ, P1, !PT ;  /* 0x0000000d07050210 */ /* 0x000fe40000ffe4ff */
[----:B----4-:R-:W-:Y:S01]  /*12840*/  @P0 IADD3 R6, P6, R4, R11, RZ ;  /* 0x0000000b04060210 */ /* 0x010fe20007fde0ff */
[C---:B------:R-:W-:Y:S02]  /*12850*/  FMUL.FTZ R69, R3.reuse, c[0x0][0x2d0] ;  /* 0x0000b40003457a20 */ /* 0x040fe40000410000 */
[----:B------:R-:W-:Y:S01]  /*12860*/  FADD.FTZ R0, -R3, R70 ;  /* 0x0000004603007221 */ /* 0x000fe20000010100 */
[----:B------:R-:W-:Y:S01]  /*12870*/  MOV R70, R15 ;  /* 0x0000000f00467202 */ /* 0x000fe20000000f00 */
[--C-:B------:R-:W-:Y:S01]  /*12880*/  FFMA.FTZ R7, R154, c[0x0][0x2d0], -R69.reuse ;  /* 0x0000b4009a077a23 */ /* 0x100fe20000010845 */
[----:B------:R3:W-:Y:S01]  /*12890*/  @P0 LDGSTS.E.BYPASS.LTC128B.128 [R231+0x9100], [R4.64], !P4 ;  /* 0x0910000004e70fae */ /* 0x0007e2000e101d44 */
[--C-:B------:R-:W-:Y:S01]  /*128a0*/  FFMA.FTZ R14, R155, c[0x0][0x2d0], -R69.reuse ;  /* 0x0000b4009b0e7a23 */ /* 0x100fe20000010845 */
[----:B------:R-:W-:Y:S01]  /*128b0*/  MOV R154, R163 ;  /* 0x000000a3009a7202 */ /* 0x000fe20000000f00 */
[----:B------:R4:W-:Y:S01]  /*128c0*/  MUFU.EX2 R166, R7 ;  /* 0x0000000700a67308 */ /* 0x0009e20000000800 */
[----:B------:R-:W-:Y:S01]  /*128d0*/  FMUL.FTZ R0, R0, c[0x0][0x2d0] ;  /* 0x0000b40000007a20 */ /* 0x000fe20000410000 */
[----:B------:R-:W-:Y:S01]  /*128e0*/  MOV R155, R235 ;  /* 0x000000eb009b7202 */ /* 0x000fe20000000f00 */
[--C-:B------:R-:W-:Y:S02]  /*128f0*/  FFMA.FTZ R48, R158, c[0x0][0x2d0], -R69.reuse ;  /* 0x0000b4009e307a23 */ /* 0x100fe40000010845 */
[----:B------:R3:W-:Y:S01]  /*12900*/  @P0 LDGSTS.E.BYPASS.LTC128B.128 [R231+0xd100], [R4.64+0x80], !P3 ;  /* 0x0d10008004e70fae */ /* 0x0007e2000d901d44 */
[--C-:B------:R-:W-:Y:S02]  /*12910*/  FFMA.FTZ R71, R71, c[0x0][0x2d0], -R69.reuse ;  /* 0x0000b40047477a23 */ /* 0x100fe40000010845 */
[C---:B-1----:R-:W-:Y:S02]  /*12920*/  FMUL.FTZ R17, R2.reuse, R85 ;  /* 0x0000005502117220 */ /* 0x042fe40000410000 */
[----:B------:R-:W-:Y:S01]  /*12930*/  MUFU.EX2 R165, R14 ;  /* 0x0000000e00a57308 */ /* 0x000fe20000000800 */
[C---:B------:R-:W-:Y:S02]  /*12940*/  FMUL.FTZ R24, R2.reuse, R92 ;  /* 0x0000005c02187220 */ /* 0x040fe40000410000 */
[----:B------:R-:W-:Y:S01]  /*12950*/  FMUL.FTZ R25, R2, R93 ;  /* 0x0000005d02197220 */ /* 0x000fe20000410000 */
[----:B--2---:R-:W-:Y:S01]  /*12960*/  @P0 IADD3 R9, P1, R16, 0x80, RZ ;  /* 0x0000008010090810 */ /* 0x004fe20007f3e0ff */
[----:B------:R-:W-:Y:S01]  /*12970*/  FMUL.FTZ R16, R2, R84 ;  /* 0x0000005402107220 */ /* 0x000fe20000410000 */
[----:B------:R-:W-:Y:S01]  /*12980*/  @P0 IADD3 R8, P2, R6, R11, RZ ;  /* 0x0000000b06080210 */ /* 0x000fe20007f5e0ff */
[----:B------:R-:W-:Y:S01]  /*12990*/  FMUL.FTZ R33, R2, R101 ;  /* 0x0000006502217220 */ /* 0x000fe20000410000 */
[----:B------:R-:W-:Y:S02]  /*129a0*/  @P0 IADD3.X R12, RZ, R12, RZ, P1, !PT ;  /* 0x0000000cff0c0210 */ /* 0x000fe40000ffe4ff */
[----:B------:R-:W1:Y:S01]  /*129b0*/  MUFU.EX2 R0, R0 ;  /* 0x0000000000007308 */ /* 0x000e620000000800 */
[----:B------:R-:W-:Y:S01]  /*129c0*/  @P0 IADD3 R10, P5, R4, R9, RZ ;  /* 0x00000009040a0210 */ /* 0x000fe20007fbe0ff */
[C---:B------:R-:W-:Y:S01]  /*129d0*/  FMUL.FTZ R40, R2.reuse, R108 ;  /* 0x0000006c02287220 */ /* 0x040fe20000410000 */
[----:B------:R-:W-:Y:S01]  /*129e0*/  MOV R108, R59 ;  /* 0x0000003b006c7202 */ /* 0x000fe20000000f00 */
[C---:B------:R-:W-:Y:S01]  /*129f0*/  FMUL.FTZ R41, R2.reuse, R109 ;  /* 0x0000006d02297220 */ /* 0x040fe20000410000 */
[C---:B----4-:R-:W-:Y:S01]  /*12a00*/  @P0 IADD3.X R7, R5.reuse, R13, RZ, P6, !PT ;  /* 0x0000000d05070210 */ /* 0x050fe200037fe4ff */
[----:B------:R-:W-:Y:S01]  /*12a10*/  FMUL.FTZ R49, R2, R117 ;  /* 0x0000007502317220 */ /* 0x000fe20000410000 */
[----:B------:R-:W-:Y:S02]  /*12a20*/  @P0 IADD3.X R11, R5, R12, RZ, P5, !PT ;  /* 0x0000000c050b0210 */ /* 0x000fe40002ffe4ff */
[----:B------:R-:W-:Y:S01]  /*12a30*/  MOV R109, R66 ;  /* 0x00000042006d7202 */ /* 0x000fe20000000f00 */
[----:B------:R2:W-:Y:S01]  /*12a40*/  @P0 LDGSTS.E.BYPASS.LTC128B.128 [R231+0xa100], [R6.64], !P4 ;  /* 0x0a10000006e70fae */ /* 0x0005e2000e101d44 */
[----:B------:R4:W-:Y:S01]  /*12a50*/  MUFU.EX2 R235, R32 ;  /* 0x0000002000eb7308 */ /* 0x0009e20000000800 */
[----:B---3--:R-:W-:Y:S02]  /*12a60*/  @P0 IADD3 R4, P1, R6, R9, RZ ;  /* 0x0000000906040210 */ /* 0x008fe40007f3e0ff */
[C---:B------:R-:W-:Y:S02]  /*12a70*/  @P0 IADD3.X R9, R7.reuse, R13, RZ, P2, !PT ;  /* 0x0000000d07090210 */ /* 0x040fe400017fe4ff */
[----:B------:R-:W-:Y:S02]  /*12a80*/  @P0 IADD3.X R5, R7, R12, RZ, P1, !PT ;  /* 0x0000000c07050210 */ /* 0x000fe40000ffe4ff */
[----:B------:R3:W-:Y:S03]  /*12a90*/  @P0 LDGSTS.E.BYPASS.LTC128B.128 [R231+0xe100], [R10.64], !P3 ;  /* 0x0e1000000ae70fae */ /* 0x0007e6000d901d44 */
[----:B------:R5:W-:Y:S01]  /*12aa0*/  MUFU.EX2 R158, R48 ;  /* 0x00000030009e7308 */ /* 0x000be20000000800 */
[C---:B-1----:R-:W-:Y:S04]  /*12ab0*/  FMUL.FTZ R18, R0.reuse, R86 ;  /* 0x0000005600127220 */ /* 0x042fe80000410000 */
[----:B------:R1:W-:Y:S01]  /*12ac0*/  @P0 LDGSTS.E.BYPASS.LTC128B.128 [R231+0xb100], [R8.64], !P4 ;  /* 0x0b10000008e70fae */ /* 0x0003e2000e101d44 */
[C---:B------:R-:W-:Y:S02]  /*12ad0*/  FMUL.FTZ R19, R0.reuse, R87 ;  /* 0x0000005700137220 */ /* 0x040fe40000410000 */
[C---:B------:R-:W-:Y:S02]  /*12ae0*/  FMUL.FTZ R26, R0.reuse, R94 ;  /* 0x0000005e001a7220 */ /* 0x040fe40000410000 */
[C---:B------:R-:W-:Y:S01]  /*12af0*/  FMUL.FTZ R27, R0.reuse, R95 ;  /* 0x0000005f001b7220 */ /* 0x040fe20000410000 */
[----:B------:R-:W-:Y:S01]  /*12b00*/  MUFU.EX2 R71, R71 ;  /* 0x0000004700477308 */ /* 0x000fe20000000800 */
[----:B------:R-:W-:Y:S01]  /*12b10*/  FMUL.FTZ R34, R0, R102 ;  /* 0x0000006600227220 */ /* 0x000fe20000410000 */
[----:B------:R5:W-:Y:S01]  /*12b20*/  @P0 LDGSTS.E.BYPASS.LTC128B.128 [R231+0xf100], [R4.64], !P3 ;  /* 0x0f10000004e70fae */ /* 0x000be2000d901d44 */
[----:B----4-:R-:W-:Y:S02]  /*12b30*/  FMUL.FTZ R32, R2, R100 ;  /* 0x0000006402207220 */ /* 0x010fe40000410000 */
[--C-:B--2---:R-:W-:Y:S01]  /*12b40*/  FFMA.FTZ R6, R152, c[0x0][0x2d0], -R69.reuse ;  /* 0x0000b40098067a23 */ /* 0x104fe20000010845 */
[----:B------:R-:W-:Y:S01]  /*12b50*/  MOV R152, R233 ;  /* 0x000000e900987202 */ /* 0x000fe20000000f00 */
[C---:B------:R-:W-:Y:S02]  /*12b60*/  FMUL.FTZ R7, R0.reuse, R75 ;  /* 0x0000004b00077220 */ /* 0x040fe40000410000 */
[C---:B------:R-:W-:Y:S01]  /*12b70*/  FMUL.FTZ R35, R0.reuse, R103 ;  /* 0x0000006700237220 */ /* 0x040fe20000410000 */
[----:B------:R-:W2:Y:S01]  /*12b80*/  LDSM.16.MT88.4 R12, [R209+0x100] ;  /* 0x00010000d10c783b */ /* 0x000ea20000004200 */
[----:B------:R4:W-:Y:S01]  /*12b90*/  MUFU.EX2 R164, R6 ;  /* 0x0000000600a47308 */ /* 0x0009e20000000800 */
[C---:B------:R-:W-:Y:S01]  /*12ba0*/  FMUL.FTZ R42, R0.reuse, R110 ;  /* 0x0000006e002a7220 */ /* 0x040fe20000410000 */
[----:B------:R-:W-:Y:S01]  /*12bb0*/  MOV R110, R64 ;  /* 0x00000040006e7202 */ /* 0x000fe20000000f00 */
[C---:B---3--:R-:W-:Y:S02]  /*12bc0*/  FMUL.FTZ R10, R0.reuse, R78 ;  /* 0x0000004e000a7220 */ /* 0x048fe40000410000 */
[C---:B------:R-:W-:Y:S02]  /*12bd0*/  FMUL.FTZ R11, R0.reuse, R79 ;  /* 0x0000004f000b7220 */ /* 0x040fe40000410000 */
[----:B------:R-:W3:Y:S01]  /*12be0*/  LDSM.16.MT88.4 R20, [R210+0x100] ;  /* 0x00010000d214783b */ /* 0x000ee20000004200 */
[----:B------:R-:W-:Y:S01]  /*12bf0*/  FMUL.FTZ R43, R0, R111 ;  /* 0x0000006f002b7220 */ /* 0x000fe20000410000 */
[----:B------:R-:W-:Y:S01]  /*12c00*/  MOV R111, R148 ;  /* 0x00000094006f7202 */ /* 0x000fe20000000f00 */
[C---:B-1----:R-:W-:Y:S01]  /*12c10*/  FMUL.FTZ R8, R2.reuse, R76 ;  /* 0x0000004c02087220 */ /* 0x042fe20000410000 */
[----:B------:R-:W-:Y:S01]  /*12c20*/  MOV R148, R65 ;  /* 0x0000004100947202 */ /* 0x000fe20000000f00 */
[----:B------:R-:W-:Y:S02]  /*12c30*/  FMUL.FTZ R9, R2, R77 ;  /* 0x0000004d02097220 */ /* 0x000fe40000410000 */
[----:B------:R-:W-:Y:S01]  /*12c40*/  FMUL.FTZ R50, R0, R118 ;  /* 0x0000007600327220 */ /* 0x000fe20000410000 */
[----:B------:R-:W1:Y:S01]  /*12c50*/  LDSM.16.MT88.4 R28, [R213+0x100] ;  /* 0x00010000d51c783b */ /* 0x000e620000004200 */
[C---:B-----5:R-:W-:Y:S02]  /*12c60*/  FMUL.FTZ R48, R2.reuse, R116 ;  /* 0x0000007402307220 */ /* 0x060fe40000410000 */
[--C-:B------:R-:W-:Y:S01]  /*12c70*/  FFMA.FTZ R4, R153, c[0x0][0x2d0], -R69.reuse ;  /* 0x0000b40099047a23 */ /* 0x100fe20000010845 */
[----:B------:R-:W-:Y:S01]  /*12c80*/  MOV R153, R149 ;  /* 0x0000009500997202 */ /* 0x000fe20000000f00 */
[----:B------:R-:W-:Y:S01]  /*12c90*/  FMUL.FTZ R5, R2, R73 ;  /* 0x0000004902057220 */ /* 0x000fe20000410000 */
[----:B------:R-:W-:Y:S01]  /*12ca0*/  F2FP.BF16.PACK_AB R73, R165, R166 ;  /* 0x000000a6a549723e */ /* 0x000fe200000010ff */
[----:B------:R5:W2:Y:S01]  /*12cb0*/  MUFU.EX2 R163, R4 ;  /* 0x0000000400a37308 */ /* 0x000aa20000000800 */
[----:B------:R-:W1:Y:S01]  /*12cc0*/  LDSM.16.MT88.4 R36, [R212+0x100] ;  /* 0x00010000d424783b */ /* 0x000e620000004200 */
[C---:B----4-:R-:W-:Y:S01]  /*12cd0*/  FMUL.FTZ R6, R0.reuse, R74 ;  /* 0x0000004a00067220 */ /* 0x050fe20000410000 */
[----:B------:R-:W-:Y:S01]  /*12ce0*/  F2FP.BF16.PACK_AB R74, R239, R241 ;  /* 0x000000f1ef4a723e */ /* 0x000fe200000010ff */
[C---:B------:R-:W-:Y:S01]  /*12cf0*/  FMUL.FTZ R51, R0.reuse, R119 ;  /* 0x0000007700337220 */ /* 0x040fe20000410000 */
[----:B------:R-:W-:Y:S01]  /*12d00*/  MOV R149, R150 ;  /* 0x0000009600957202 */ /* 0x000fe20000000f00 */
[----:B------:R-:W-:Y:S01]  /*12d10*/  FMUL.FTZ R59, R0, R127 ;  /* 0x0000007f003b7220 */ /* 0x000fe20000410000 */
[----:B------:R-:W-:Y:S01]  /*12d20*/  MOV R150, R56 ;  /* 0x0000003800967202 */ /* 0x000fe20000000f00 */
[----:B------:R-:W-:Y:S01]  /*12d30*/  FFMA.FTZ R56, R159, c[0x0][0x2d0], -R69 ;  /* 0x0000b4009f387a23 */ /* 0x000fe20000010845 */
[----:B------:R-:W4:Y:S01]  /*12d40*/  LDSM.16.MT88.4 R44, [R209+0x4100] ;  /* 0x00410000d12c783b */ /* 0x000f220000004200 */
[----:B------:R-:W-:Y:S01]  /*12d50*/  MOV R159, R188 ;  /* 0x000000bc009f7202 */ /* 0x000fe20000000f00 */
[C---:B------:R-:W-:Y:S01]  /*12d60*/  FMUL.FTZ R64, R2.reuse, R132 ;  /* 0x0000008402407220 */ /* 0x040fe20000410000 */
[----:B------:R-:W-:Y:S01]  /*12d70*/  MOV R119, R57 ;  /* 0x0000003900777202 */ /* 0x000fe20000000f00 */
[C---:B------:R-:W-:Y:S01]  /*12d80*/  FMUL.FTZ R57, R2.reuse, R125 ;  /* 0x0000007d02397220 */ /* 0x040fe20000410000 */
[----:B------:R3:W-:Y:S01]  /*12d90*/  MUFU.EX2 R117, R56 ;  /* 0x0000003800757308 */ /* 0x0007e20000000800 */
[----:B------:R-:W-:Y:S02]  /*12da0*/  FMUL.FTZ R65, R2, R133 ;  /* 0x0000008502417220 */ /* 0x000fe40000410000 */
[----:B------:R-:W1:Y:S01]  /*12db0*/  LDSM.16.MT88.4 R52, [R210+0x4100] ;  /* 0x00410000d234783b */ /* 0x000e620000004200 */
[C---:B------:R-:W-:Y:S02]  /*12dc0*/  FMUL.FTZ R66, R0.reuse, R134 ;  /* 0x0000008600427220 */ /* 0x040fe40000410000 */
[----:B------:R-:W-:Y:S02]  /*12dd0*/  FMUL.FTZ R67, R0, R135 ;  /* 0x0000008700437220 */ /* 0x000fe40000410000 */
[----:B-----5:R-:W-:Y:S01]  /*12de0*/  FMUL.FTZ R4, R2, R72 ;  /* 0x0000004802047220 */ /* 0x020fe20000410000 */
[----:B------:R-:W-:Y:S02]  /*12df0*/  F2FP.BF16.PACK_AB R72, R242, R240 ;  /* 0x000000f0f248723e */ /* 0x000fe400000010ff */
[----:B------:R-:W5:Y:S01]  /*12e00*/  LDSM.16.MT88.4 R60, [R213+0x4100] ;  /* 0x00410000d53c783b */ /* 0x000f620000004200 */
[----:B--2---:R-:W-:Y:S07]  /*12e10*/  F2FP.BF16.PACK_AB R75, R163, R164 ;  /* 0x000000a4a34b723e */ /* 0x004fee00000010ff */
[C---:B------:R-:W-:Y:S01]  /*12e20*/  HMMA.16816.F32.BF16 R4, R72.reuse, R12, R4 ;  /* 0x0000000c4804723c */ /* 0x040fe20000041804 */
[----:B------:R-:W2:Y:S04]  /*12e30*/  LDSM.16.MT88.4 R76, [R212+0x4100] ;  /* 0x00410000d44c783b */ /* 0x000ea80000004200 */
[C---:B---3--:R-:W-:Y:S02]  /*12e40*/  FMUL.FTZ R56, R2.reuse, R124 ;  /* 0x0000007c02387220 */ /* 0x048fe40000410000 */
[C---:B------:R-:W-:Y:S01]  /*12e50*/  FMUL.FTZ R12, R2.reuse, R80 ;  /* 0x00000050020c7220 */ /* 0x040fe20000410000 */
[C---:B------:R-:W-:Y:S01]  /*12e60*/  HMMA.16816.F32.BF16 R8, R72.reuse, R14, R8 ;  /* 0x0000000e4808723c */ /* 0x040fe20000041808 */
[----:B------:R-:W-:Y:S03]  /*12e70*/  LDSM.16.MT88.4 R84, [R210+0x900] ;  /* 0x00090000d254783b */ /* 0x000fe60000004200 */
[----:B------:R-:W-:Y:S03]  /*12e80*/  FMUL.FTZ R13, R2, R81 ;  /* 0x00000051020d7220 */ /* 0x000fe60000410000 */
[C---:B------:R-:W-:Y:S02]  /*12e90*/  FMUL.FTZ R14, R0.reuse, R82 ;  /* 0x00000052000e7220 */ /* 0x040fe40000410000 */
[----:B------:R-:W-:Y:S01]  /*12ea0*/  FMUL.FTZ R15, R0, R83 ;  /* 0x00000053000f7220 */ /* 0x000fe20000410000 */
[----:B------:R-:W-:Y:S06]  /*12eb0*/  LDSM.16.MT88.4 R92, [R212+0x900] ;  /* 0x00090000d45c783b */ /* 0x000fec0000004200 */
[C---:B------:R-:W-:Y:S02]  /*12ec0*/  HMMA.16816.F32.BF16 R12, R72.reuse, R20, R12 ;  /* 0x00000014480c723c */ /* 0x040fe4000004180c */
[----:B------:R-:W3:Y:S05]  /*12ed0*/  LDSM.16.MT88.4 R80, [R209+0x900] ;  /* 0x00090000d150783b */ /* 0x000eea0000004200 */
[C---:B------:R-:W-:Y:S01]  /*12ee0*/  FMUL.FTZ R20, R2.reuse, R88 ;  /* 0x0000005802147220 */ /* 0x040fe20000410000 */
[C---:B------:R-:W-:Y:S02]  /*12ef0*/  HMMA.16816.F32.BF16 R16, R72.reuse, R22, R16 ;  /* 0x000000164810723c */ /* 0x040fe40000041810 */
[----:B------:R-:W-:Y:S02]  /*12f00*/  LDSM.16.MT88.4 R100, [R212+0x5100] ;  /* 0x00510000d464783b */ /* 0x000fe40000004200 */
[----:B------:R-:W-:Y:S03]  /*12f10*/  FMUL.FTZ R21, R2, R89 ;  /* 0x0000005902157220 */ /* 0x000fe60000410000 */
[C---:B------:R-:W-:Y:S02]  /*12f20*/  FMUL.FTZ R22, R0.reuse, R90 ;  /* 0x0000005a00167220 */ /* 0x040fe40000410000 */
[----:B------:R-:W-:Y:S01]  /*12f30*/  FMUL.FTZ R23, R0, R91 ;  /* 0x0000005b00177220 */ /* 0x000fe20000410000 */
[----:B------:R-:W0:Y:S06]  /*12f40*/  LDGDEPBAR ;  /* 0x00000000000079af */ /* 0x000e2c0000000000 */
[C---:B-1----:R-:W-:Y:S02]  /*12f50*/  HMMA.16816.F32.BF16 R20, R72.reuse, R28, R20 ;  /* 0x0000001c4814723c */ /* 0x042fe40000041814 */
[----:B------:R-:W1:Y:S05]  /*12f60*/  LDSM.16.MT88.4 R88, [R213+0x900] ;  /* 0x00090000d558783b */ /* 0x000e6a0000004200 */
        /* <DEDUP_REMOVED lines=10> */
[----:B------:R-:W-:Y:S01]  /*13010*/  FMUL.FTZ R37, R2, R105 ;  /* 0x0000006902257220 */ /* 0x000fe20000410000 */
[----:B------:R-:W-:Y:S01]  /*13020*/  MOV R139, R58 ;  /* 0x0000003a008b7202 */ /* 0x000fe20000000f00 */
[C---:B------:R-:W-:Y:S02]  /*13030*/  FMUL.FTZ R58, R0.reuse, R126 ;  /* 0x0000007e003a7220 */ /* 0x040fe40000410000 */
[C---:B------:R-:W-:Y:S04]  /*13040*/  FMUL.FTZ R38, R0.reuse, R106 ;  /* 0x0000006a00267220 */ /* 0x040fe80000410000 */
[----:B------:R-:W-:Y:S02]  /*13050*/  FMUL.FTZ R39, R0, R107 ;  /* 0x0000006b00277220 */ /* 0x000fe40000410000 */
[C---:B-1----:R-:W-:Y:S02]  /*13060*/  FMUL.FTZ R36, R2.reuse, R104 ;  /* 0x0000006802247220 */ /* 0x042fe40000410000 */
[----:B------:R-:W-:Y:S05]  /*13070*/  LDSM.16.MT88.4 R104, [R210+0x1900] ;  /* 0x00190000d268783b */ /* 0x000fea0000004200 */
[C---:B----4-:R-:W-:Y:S07]  /*13080*/  HMMA.16816.F32.BF16 R36, R72.reuse, R44, R36 ;  /* 0x0000002c4824723c */ /* 0x050fee0000041824 */
[----:B------:R-:W-:Y:S01]  /*13090*/  FFMA.FTZ R44, R157, c[0x0][0x2d0], -R137 ;  /* 0x0000b4009d2c7a23 */ /* 0x000fe20000010889 */
[C---:B------:R-:W-:Y:S03]  /*130a0*/  HMMA.16816.F32.BF16 R40, R72.reuse, R46, R40 ;  /* 0x0000002e4828723c */ /* 0x040fe60000041828 */
[----:B------:R1:W-:Y:S01]  /*130b0*/  MUFU.EX2 R193, R44 ;  /* 0x0000002c00c17308 */ /* 0x0003e20000000800 */
[----:B------:R-:W-:Y:S03]  /*130c0*/  FMUL.FTZ R45, R2, R113 ;  /* 0x00000071022d7220 */ /* 0x000fe60000410000 */
[C---:B------:R-:W-:Y:S02]  /*130d0*/  FMUL.FTZ R46, R0.reuse, R114 ;  /* 0x00000072002e7220 */ /* 0x040fe40000410000 */
[----:B------:R-:W-:Y:S03]  /*130e0*/  FMUL.FTZ R47, R0, R115 ;  /* 0x00000073002f7220 */ /* 0x000fe60000410000 */
[----:B-1----:R-:W-:Y:S07]  /*130f0*/  FMUL.FTZ R44, R2, R112 ;  /* 0x00000070022c7220 */ /* 0x002fee0000410000 */
[C---:B------:R-:W-:Y:S07]  /*13100*/  HMMA.16816.F32.BF16 R44, R72.reuse, R52, R44 ;  /* 0x00000034482c723c */ /* 0x040fee000004182c */
[----:B------:R-:W-:Y:S01]  /*13110*/  FFMA.FTZ R52, R160, c[0x0][0x2d0], -R69 ;  /* 0x0000b400a0347a23 */ /* 0x000fe20000010845 */
[C---:B------:R-:W-:Y:S03]  /*13120*/  HMMA.16816.F32.BF16 R48, R72.reuse, R54, R48 ;  /* 0x000000364830723c */ /* 0x040fe60000041830 */
[----:B------:R1:W4:Y:S01]  /*13130*/  MUFU.EX2 R118, R52 ;  /* 0x0000003400767308 */ /* 0x0003220000000800 */
[----:B------:R-:W-:Y:S01]  /*13140*/  FMUL.FTZ R53, R2, R121 ;  /* 0x0000007902357220 */ /* 0x000fe20000410000 */
[----:B------:R-:W-:Y:S02]  /*13150*/  MOV R121, R155 ;  /* 0x0000009b00797202 */ /* 0x000fe40000000f00 */
[----:B------:R-:W-:Y:S01]  /*13160*/  MOV R155, R70 ;  /* 0x00000046009b7202 */ /* 0x000fe20000000f00 */
[----:B------:R-:W-:Y:S01]  /*13170*/  FFMA.FTZ R70, R162, c[0x0][0x2d0], -R137 ;  /* 0x0000b400a2467a23 */ /* 0x000fe20000010889 */
[----:B------:R-:W-:Y:S03]  /*13180*/  MOV R160, R189 ;  /* 0x000000bd00a07202 */ /* 0x000fe60000000f00 */
[C---:B------:R-:W-:Y:S02]  /*13190*/  FMUL.FTZ R54, R0.reuse, R122 ;  /* 0x0000007a00367220 */ /* 0x040fe40000410000 */
[----:B------:R-:W-:Y:S02]  /*131a0*/  FMUL.FTZ R55, R0, R123 ;  /* 0x0000007b00377220 */ /* 0x000fe40000410000 */
[C---:B-1----:R-:W-:Y:S01]  /*131b0*/  FMUL.FTZ R52, R2.reuse, R120 ;  /* 0x0000007802347220 */ /* 0x042fe20000410000 */
[----:B------:R-:W-:Y:S02]  /*131c0*/  MOV R120, R152 ;  /* 0x0000009800787202 */ /* 0x000fe40000000f00 */
[----:B------:R-:W-:Y:S02]  /*131d0*/  MOV R152, R151 ;  /* 0x0000009700987202 */ /* 0x000fe40000000f00 */
[----:B------:R-:W-:Y:S02]  /*131e0*/  MOV R151, R190 ;  /* 0x000000be00977202 */ /* 0x000fe40000000f00 */
[C---:B-----5:R-:W-:Y:S01]  /*131f0*/  HMMA.16816.F32.BF16 R52, R72.reuse, R60, R52 ;  /* 0x0000003c4834723c */ /* 0x060fe20000041834 */
[----:B------:R1:W-:Y:S06]  /*13200*/  MUFU.EX2 R190, R70 ;  /* 0x0000004600be7308 */ /* 0x0003ec0000000800 */
[----:B------:R-:W-:Y:S01]  /*13210*/  FFMA.FTZ R60, R161, c[0x0][0x2d0], -R69 ;  /* 0x0000b400a13c7a23 */ /* 0x000fe20000010845 */
[C---:B------:R-:W-:Y:S03]  /*13220*/  HMMA.16816.F32.BF16 R56, R72.reuse, R62, R56 ;  /* 0x0000003e4838723c */ /* 0x040fe60000041838 */
[----:B------:R5:W2:Y:S01]  /*13230*/  MUFU.EX2 R116, R60 ;  /* 0x0000003c00747308 */ /* 0x000aa20000000800 */
[----:B------:R-:W-:Y:S03]  /*13240*/  FMUL.FTZ R61, R2, R129 ;  /* 0x00000081023d7220 */ /* 0x000fe60000410000 */
[C---:B------:R-:W-:Y:S02]  /*13250*/  FMUL.FTZ R62, R0.reuse, R130 ;  /* 0x00000082003e7220 */ /* 0x040fe40000410000 */
[----:B------:R-:W-:Y:S03]  /*13260*/  FMUL.FTZ R63, R0, R131 ;  /* 0x00000083003f7220 */ /* 0x000fe60000410000 */
[--C-:B-1----:R-:W-:Y:S04]  /*13270*/  FFMA.FTZ R70, R167, c[0x0][0x2d0], -R137.reuse ;  /* 0x0000b400a7467a23 */ /* 0x102fe80000010889 */
[----:B------:R1:W-:Y:S01]  /*13280*/  MUFU.EX2 R189, R70 ;  /* 0x0000004600bd7308 */ /* 0x0003e20000000800 */
[----:B-----5:R-:W-:Y:S01]  /*13290*/  FMUL.FTZ R60, R2, R128 ;  /* 0x00000080023c7220 */ /* 0x020fe20000410000 */
[----:B------:R-:W-:Y:S06]  /*132a0*/  MOV R128, R179 ;  /* 0x000000b300807202 */ /* 0x000fec0000000f00 */
[C---:B--2---:R-:W-:Y:S08]  /*132b0*/  HMMA.16816.F32.BF16 R60, R72.reuse, R76, R60 ;  /* 0x0000004c483c723c */ /* 0x044ff0000004183c */
[----:B------:R-:W-:Y:S01]  /*132c0*/  HMMA.16816.F32.BF16 R64, R72, R78, R64 ;  /* 0x0000004e4840723c */ /* 0x000fe20000041840 */
[----:B------:R-:W2:Y:S03]  /*132d0*/  LDSM.16.MT88.4 R76, [R209+0x4900] ;  /* 0x00490000d14c783b */ /* 0x000ea60000004200 */
[--C-:B-1----:R-:W-:Y:S03]  /*132e0*/  FFMA.FTZ R70, R169, c[0x0][0x2d0], -R137.reuse ;  /* 0x0000b400a9467a23 */ /* 0x102fe60000010889 */
[----:B----4-:R-:W-:Y:S01]  /*132f0*/  F2FP.BF16.PACK_AB R73, R118, R158 ;  /* 0x0000009e7649723e */ /* 0x010fe200000010ff */
[----:B------:R1:W-:Y:S01]  /*13300*/  MUFU.EX2 R188, R70 ;  /* 0x0000004600bc7308 */ /* 0x0003e20000000800 */
[----:B------:R-:W-:Y:S03]  /*13310*/  F2FP.BF16.PACK_AB R75, R116, R117 ;  /* 0x00000075744b723e */ /* 0x000fe600000010ff */
[----:B------:R-:W-:Y:S02]  /*13320*/  F2FP.BF16.PACK_AB R72, R233, R235 ;  /* 0x000000ebe948723e */ /* 0x000fe400000010ff */
[----:B------:R-:W-:Y:S07]  /*13330*/  F2FP.BF16.PACK_AB R74, R193, R195 ;  /* 0x000000c3c14a723e */ /* 0x000fee00000010ff */
[C---:B---3--:R-:W-:Y:S08]  /*13340*/  HMMA.16816.F32.BF16 R4, R72.reuse, R80, R4 ;  /* 0x000000504804723c */ /* 0x048ff00000041804 */
[C---:B------:R-:W-:Y:S01]  /*13350*/  HMMA.16816.F32.BF16 R8, R72.reuse, R82, R8 ;  /* 0x000000524808723c */ /* 0x040fe20000041808 */
[----:B------:R-:W3:Y:S03]  /*13360*/  LDSM.16.MT88.4 R80, [R210+0x4900] ;  /* 0x00490000d250783b */ /* 0x000ee60000004200 */
[----:B-1----:R-:W-:Y:S04]  /*13370*/  FFMA.FTZ R70, R168, c[0x0][0x2d0], -R137 ;  /* 0x0000b400a8467a23 */ /* 0x002fe80000010889 */
[C---:B------:R-:W-:Y:S01]  /*13380*/  HMMA.16816.F32.BF16 R12, R72.reuse, R84, R12 ;  /* 0x00000054480c723c */ /* 0x040fe2000004180c */
[----:B------:R1:W-:Y:S07]  /*13390*/  MUFU.EX2 R179, R70 ;  /* 0x0000004600b37308 */ /* 0x0003ee0000000800 */
[C---:B------:R-:W-:Y:S01]  /*133a0*/  HMMA.16816.F32.BF16 R16, R72.reuse, R86, R16 ;  /* 0x000000564810723c */ /* 0x040fe20000041810 */
[----:B------:R-:W4:Y:S07]  /*133b0*/  LDSM.16.MT88.4 R84, [R213+0x4900] ;  /* 0x00490000d554783b */ /* 0x000f2e0000004200 */
[C---:B------:R-:W-:Y:S08]  /*133c0*/  HMMA.16816.F32.BF16 R20, R72.reuse, R88, R20 ;  /* 0x000000584814723c */ /* 0x040ff00000041814 */
[C---:B------:R-:W-:Y:S01]  /*133d0*/  HMMA.16816.F32.BF16 R24, R72.reuse, R90, R24 ;  /* 0x0000005a4818723c */ /* 0x040fe20000041818 */
[----:B------:R-:W5:Y:S03]  /*133e0*/  LDSM.16.MT88.4 R88, [R212+0x4900] ;  /* 0x00490000d458783b */ /* 0x000f660000004200 */
        /* <DEDUP_REMOVED lines=8> */
[--C-:B-1----:R-:W-:Y:S04]  /*13470*/  FFMA.FTZ R70, R176, c[0x0][0x2d0], -R69.reuse ;  /* 0x0000b400b0467a23 */ /* 0x102fe80000010845 */
[C---:B---3--:R-:W-:Y:S01]  /*13480*/  HMMA.16816.F32.BF16 R44, R72.reuse, R80, R44 ;  /* 0x00000050482c723c */ /* 0x048fe2000004182c */
[----:B------:R1:W3:Y:S07]  /*13490*/  MUFU.EX2 R126, R70 ;  /* 0x00000046007e7308 */ /* 0x0002ee0000000800 */
[C---:B------:R-:W-:Y:S01]  /*134a0*/  HMMA.16816.F32.BF16 R48, R72.reuse, R82, R48 ;  /* 0x000000524830723c */ /* 0x040fe20000041830 */
[----:B------:R-:W2:Y:S07]  /*134b0*/  LDSM.16.MT88.4 R80, [R210+0x1100] ;  /* 0x00110000d250783b */ /* 0x000eae0000004200 */
[C---:B----4-:R-:W-:Y:S08]  /*134c0*/  HMMA.16816.F32.BF16 R52, R72.reuse, R84, R52 ;  /* 0x000000544834723c */ /* 0x050ff00000041834 */
[C---:B------:R-:W-:Y:S01]  /*134d0*/  HMMA.16816.F32.BF16 R56, R72.reuse, R86, R56 ;  /* 0x000000564838723c */ /* 0x040fe20000041838 */
[----:B------:R-:W4:Y:S03]  /*134e0*/  LDSM.16.MT88.4 R84, [R213+0x1100] ;  /* 0x00110000d554783b */ /* 0x000f260000004200 */
[--C-:B-1----:R-:W-:Y:S04]  /*134f0*/  FFMA.FTZ R70, R170, c[0x0][0x2d0], -R69.reuse ;  /* 0x0000b400aa467a23 */ /* 0x102fe80000010845 */
[C---:B-----5:R-:W-:Y:S01]  /*13500*/  HMMA.16816.F32.BF16 R60, R72.reuse, R88, R60 ;  /* 0x00000058483c723c */ /* 0x060fe2000004183c */
[----:B------:R1:W-:Y:S07]  /*13510*/  MUFU.EX2 R125, R70 ;  /* 0x00000046007d7308 */ /* 0x0003ee0000000800 */
[----:B------:R-:W-:Y:S01]  /*13520*/  HMMA.16816.F32.BF16 R64, R72, R90, R64 ;  /* 0x0000005a4840723c */ /* 0x000fe20000041840 */
[----:B------:R-:W5:Y:S06]  /*13530*/  LDSM.16.MT88.4 R88, [R212+0x1100] ;  /* 0x00110000d458783b */ /* 0x000f6c0000004200 */
[----:B---3--:R-:W-:Y:S02]  /*13540*/  F2FP.BF16.PACK_AB R73, R126, R127 ;  /* 0x0000007f7e49723e */ /* 0x008fe400000010ff */
[----:B------:R-:W-:Y:S03]  /*13550*/  F2FP.BF16.PACK_AB R72, R189, R190 ;  /* 0x000000bebd48723e */ /* 0x000fe600000010ff */
[----:B------:R-:W-:Y:S01]  /*13560*/  F2FP.BF16.PACK_AB R74, R179, R188 ;  /* 0x000000bcb34a723e */ /* 0x000fe200000010ff */
[----:B-1----:R-:W-:Y:S04]  /*13570*/  FFMA.FTZ R70, R177, c[0x0][0x2d0], -R69 ;  /* 0x0000b400b1467a23 */ /* 0x002fe80000010845 */
        /* <DEDUP_REMOVED lines=12> */
[C---:B----4-:R-:W-:Y:S08]  /*13640*/  HMMA.16816.F32.BF16 R20, R72.reuse, R84, R20 ;  /* 0x000000544814723c */ /* 0x050ff00000041814 */
[C---:B------:R-:W-:Y:S01]  /*13650*/  HMMA.16816.F32.BF16 R24, R72.reuse, R86, R24 ;  /* 0x000000564818723c */ /* 0x040fe20000041818 */
[----:B------:R-:W4:Y:S07]  /*13660*/  LDSM.16.MT88.4 R84, [R213+0x1900] ;  /* 0x00190000d554783b */ /* 0x000f2e0000004200 */
[C---:B-----5:R-:W-:Y:S04]  /*13670*/  HMMA.16816.F32.BF16 R28, R72.reuse, R88, R28 ;  /* 0x00000058481c723c */ /* 0x060fe8000004181c */
[--C-:B-1----:R-:W-:Y:S04]  /*13680*/  FFMA.FTZ R70, R192, c[0x0][0x2d0], -R137.reuse ;  /* 0x0000b400c0467a23 */ /* 0x102fe80000010889 */
[C---:B------:R-:W-:Y:S01]  /*13690*/  HMMA.16816.F32.BF16 R32, R72.reuse, R90, R32 ;  /* 0x0000005a4820723c */ /* 0x040fe20000041820 */
[----:B------:R1:W-:Y:S01]  /*136a0*/  MUFU.EX2 R177, R70 ;  /* 0x0000004600b17308 */ /* 0x0003e20000000800 */
[----:B------:R-:W-:Y:S06]  /*136b0*/  LDSM.16.MT88.4 R88, [R210+0x5900] ;  /* 0x00590000d258783b */ /* 0x000fec0000004200 */
[C---:B--2---:R-:W-:Y:S08]  /*136c0*/  HMMA.16816.F32.BF16 R36, R72.reuse, R76, R36 ;  /* 0x0000004c4824723c */ /* 0x044ff00000041824 */
[C---:B------:R-:W-:Y:S01]  /*136d0*/  HMMA.16816.F32.BF16 R40, R72.reuse, R78, R40 ;  /* 0x0000004e4828723c */ /* 0x040fe20000041828 */
[----:B------:R-:W2:Y:S07]  /*136e0*/  LDSM.16.MT88.4 R76, [R212+0x1900] ;  /* 0x00190000d44c783b */ /* 0x000eae0000004200 */
[C---:B------:R-:W-:Y:S04]  /*136f0*/  HMMA.16816.F32.BF16 R44, R72.reuse, R92, R44 ;  /* 0x0000005c482c723c */ /* 0x040fe8000004182c */
[----:B-1----:R-:W-:Y:S04]  /*13700*/  FFMA.FTZ R70, R194, c[0x0][0x2d0], -R137 ;  /* 0x0000b400c2467a23 */ /* 0x002fe80000010889 */
[C---:B------:R-:W-:Y:S01]  /*13710*/  HMMA.16816.F32.BF16 R48, R72.reuse, R94, R48 ;  /* 0x0000005e4830723c */ /* 0x040fe20000041830 */
[----:B------:R1:W5:Y:S01]  /*13720*/  MUFU.EX2 R171, R70 ;  /* 0x0000004600ab7308 */ /* 0x0003620000000800 */
[----:B------:R-:W-:Y:S06]  /*13730*/  LDSM.16.MT88.4 R92, [R210+0x6100] ;  /* 0x00610000d25c783b */ /* 0x000fec0000004200 */
[C---:B------:R-:W-:Y:S08]  /*13740*/  HMMA.16816.F32.BF16 R52, R72.reuse, R96, R52 ;  /* 0x000000604834723c */ /* 0x040ff00000041834 */
[C---:B------:R-:W-:Y:S01]  /*13750*/  HMMA.16816.F32.BF16 R56, R72.reuse, R98, R56 ;  /* 0x000000624838723c */ /* 0x040fe20000041838 */
[----:B------:R-:W-:Y:S07]  /*13760*/  LDSM.16.MT88.4 R96, [R213+0x6100] ;  /* 0x00610000d560783b */ /* 0x000fee0000004200 */
[C---:B------:R-:W-:Y:S04]  /*13770*/  HMMA.16816.F32.BF16 R60, R72.reuse, R100, R60 ;  /* 0x00000064483c723c */ /* 0x040fe8000004183c */
[--C-:B-1----:R-:W-:Y:S04]  /*13780*/  FFMA.FTZ R70, R234, c[0x0][0x2d0], -R69.reuse ;  /* 0x0000b400ea467a23 */ /* 0x102fe80000010845 */
[----:B------:R-:W-:Y:S01]  /*13790*/  HMMA.16816.F32.BF16 R64, R72, R102, R64 ;  /* 0x000000664840723c */ /* 0x000fe20000041840 */
[----:B------:R1:W-:Y:S01]  /*137a0*/  MUFU.EX2 R157, R70 ;  /* 0x00000046009d7308 */ /* 0x0003e20000000800 */
[----:B------:R-:W-:Y:S05]  /*137b0*/  LDSM.16.MT88.4 R100, [R210+0x2900] ;  /* 0x00290000d264783b */ /* 0x000fea0000004200 */
[----:B---3--:R-:W-:Y:S02]  /*137c0*/  F2FP.BF16.PACK_AB R72, R176, R178 ;  /* 0x000000b2b048723e */ /* 0x008fe400000010ff */
[----:B-----5:R-:W-:Y:S03]  /*137d0*/  F2FP.BF16.PACK_AB R74, R171, R177 ;  /* 0x000000b1ab4a723e */ /* 0x020fe600000010ff */
        /* <DEDUP_REMOVED lines=10> */
[C---:B------:R-:W-:Y:S08]  /*13880*/  HMMA.16816.F32.BF16 R4, R72.reuse, R80, R4 ;  /* 0x000000504804723c */ /* 0x040ff00000041804 */
        /* <DEDUP_REMOVED lines=22> */
[----:B------:R-:W3:Y:S06]  /*139f0*/  LDSM.16.MT88.4 R88, [R210+0x2100] ;  /* 0x00210000d258783b */ /* 0x000eec0000004200 */
        /* <DEDUP_REMOVED lines=10> */
[--C-:B-1----:R-:W-:Y:S04]  /*13aa0*/  FFMA.FTZ R70, R249, c[0x0][0x2d0], -R69.reuse ;  /* 0x0000b400f9467a23 */ /* 0x102fe80000010845 */
[----:B------:R1:W5:Y:S02]  /*13ab0*/  MUFU.EX2 R112, R70 ;  /* 0x0000004600707308 */ /* 0x0003640000000800 */
[--C-:B-1----:R-:W-:Y:S01]  /*13ac0*/  FFMA.FTZ R70, R247, c[0x0][0x2d0], -R69.reuse ;  /* 0x0000b400f7467a23 */ /* 0x102fe20000010845 */
[----:B-----5:R-:W-:Y:S07]  /*13ad0*/  F2FP.BF16.PACK_AB R73, R112, R113 ;  /* 0x000000717049723e */ /* 0x020fee00000010ff */
[----:B------:R1:W-:Y:S02]  /*13ae0*/  MUFU.EX2 R123, R70 ;  /* 0x00000046007b7308 */ /* 0x0003e40000000800 */
[----:B-1----:R-:W-:Y:S08]  /*13af0*/  FFMA.FTZ R70, R250, c[0x0][0x2d0], -R69 ;  /* 0x0000b400fa467a23 */ /* 0x002ff00000010845 */
[----:B------:R1:W5:Y:S02]  /*13b00*/  MUFU.EX2 R122, R70 ;  /* 0x00000046007a7308 */ /* 0x0003640000000800 */
[--C-:B-1----:R-:W-:Y:S01]  /*13b10*/  FFMA.FTZ R70, R251, c[0x0][0x2d0], -R137.reuse ;  /* 0x0000b400fb467a23 */ /* 0x102fe20000010889 */
[----:B-----5:R-:W-:Y:S07]  /*13b20*/  F2FP.BF16.PACK_AB R75, R122, R123 ;  /* 0x0000007b7a4b723e */ /* 0x020fee00000010ff */
[----:B------:R1:W-:Y:S01]  /*13b30*/  MUFU.EX2 R162, R70 ;  /* 0x0000004600a27308 */ /* 0x0003e20000000800 */
[C---:B---3--:R-:W-:Y:S08]  /*13b40*/  HMMA.16816.F32.BF16 R4, R72.reuse, R80, R4 ;  /* 0x000000504804723c */ /* 0x048ff00000041804 */
[C---:B------:R-:W-:Y:S01]  /*13b50*/  HMMA.16816.F32.BF16 R8, R72.reuse, R82, R8 ;  /* 0x000000524808723c */ /* 0x040fe20000041808 */
[----:B------:R-:W3:Y:S07]  /*13b60*/  LDSM.16.MT88.4 R80, [R209+0x6100] ;  /* 0x00610000d150783b */ /* 0x000eee0000004200 */
[C---:B------:R-:W-:Y:S04]  /*13b70*/  HMMA.16816.F32.BF16 R12, R72.reuse, R88, R12 ;  /* 0x00000058480c723c */ /* 0x040fe8000004180c */
[--C-:B-1----:R-:W-:Y:S04]  /*13b80*/  FFMA.FTZ R70, R252, c[0x0][0x2d0], -R137.reuse ;  /* 0x0000b400fc467a23 */ /* 0x102fe80000010889 */
[C---:B------:R-:W-:Y:S01]  /*13b90*/  HMMA.16816.F32.BF16 R16, R72.reuse, R90, R16 ;  /* 0x0000005a4810723c */ /* 0x040fe20000041810 */
[----:B------:R1:W5:Y:S01]  /*13ba0*/  MUFU.EX2 R161, R70 ;  /* 0x0000004600a17308 */ /* 0x0003620000000800 */
[----:B------:R-:W5:Y:S06]  /*13bb0*/  LDSM.16.MT88.4 R88, [R212+0x6100] ;  /* 0x00610000d458783b */ /* 0x000f6c0000004200 */
[C---:B----4-:R-:W-:Y:S08]  /*13bc0*/  HMMA.16816.F32.BF16 R20, R72.reuse, R84, R20 ;  /* 0x000000544814723c */ /* 0x050ff00000041814 */
[C---:B------:R-:W-:Y:S01]  /*13bd0*/  HMMA.16816.F32.BF16 R24, R72.reuse, R86, R24 ;  /* 0x000000564818723c */ /* 0x040fe20000041818 */
[----:B------:R-:W4:Y:S07]  /*13be0*/  LDSM.16.MT88.4 R84, [R209+0x2900] ;  /* 0x00290000d154783b */ /* 0x000f2e0000004200 */
[C---:B--2---:R-:W-:Y:S04]  /*13bf0*/  HMMA.16816.F32.BF16 R28, R72.reuse, R76, R28 ;  /* 0x0000004c481c723c */ /* 0x044fe8000004181c */
[--C-:B-1----:R-:W-:Y:S01]  /*13c00*/  FFMA.FTZ R70, R128, c[0x0][0x2d0], -R137.reuse ;  /* 0x0000b40080467a23 */ /* 0x102fe20000010889 */
[----:B------:R-:W-:Y:S03]  /*13c10*/  MOV R128, R160 ;  /* 0x000000a000807202 */ /* 0x000fe60000000f00 */
        /* <DEDUP_REMOVED lines=14> */
[C---:B-----5:R-:W-:Y:S04]  /*13d00*/  HMMA.16816.F32.BF16 R60, R72.reuse, R88, R60 ;  /* 0x00000058483c723c */ /* 0x060fe8000004183c */
[--C-:B-1----:R-:W-:Y:S04]  /*13d10*/  FFMA.FTZ R70, R121, c[0x0][0x2d0], -R69.reuse ;  /* 0x0000b40079467a23 */ /* 0x102fe80000010845 */
[----:B------:R-:W-:Y:S01]  /*13d20*/  HMMA.16816.F32.BF16 R64, R72, R90, R64 ;  /* 0x0000005a4840723c */ /* 0x000fe20000041840 */
[----:B------:R1:W-:Y:S01]  /*13d30*/  MUFU.EX2 R121, R70 ;  /* 0x0000004600797308 */ /* 0x0003e20000000800 */
[----:B------:R-:W-:Y:S05]  /*13d40*/  LDSM.16.MT88.4 R88, [R210+0x6900] ;  /* 0x00690000d258783b */ /* 0x000fea0000004200 */
[----:B------:R-:W-:Y:S02]  /*13d50*/  F2FP.BF16.PACK_AB R72, R161, R162 ;  /* 0x000000a2a148723e */ /* 0x000fe400000010ff */
        /* <DEDUP_REMOVED lines=9> */
[----:B------:R-:W-:Y:S02]  /*13df0*/  MOV R109, R155 ;  /* 0x0000009b006d7202 */ /* 0x000fe40000000f00 */
[----:B-----5:R-:W-:Y:S05]  /*13e00*/  F2FP.BF16.PACK_AB R75, R130, R131 ;  /* 0x00000083824b723e */ /* 0x020fea00000010ff */
[----:B------:R1:W-:Y:S02]  /*13e10*/  MUFU.EX2 R155, R70 ;  /* 0x00000046009b7308 */ /* 0x0003e40000000800 */
[C---:B----4-:R-:W-:Y:S08]  /*13e20*/  HMMA.16816.F32.BF16 R4, R72.reuse, R84, R4 ;  /* 0x000000544804723c */ /* 0x050ff00000041804 */
[C---:B------:R-:W-:Y:S01]  /*13e30*/  HMMA.16816.F32.BF16 R8, R72.reuse, R86, R8 ;  /* 0x000000564808723c */ /* 0x040fe20000041808 */
[----:B------:R-:W4:Y:S07]  /*13e40*/  LDSM.16.MT88.4 R84, [R209+0x6900] ;  /* 0x00690000d154783b */ /* 0x000f2e0000004200 */
[C---:B------:R-:W-:Y:S04]  /*13e50*/  HMMA.16816.F32.BF16 R12, R72.reuse, R100, R12 ;  /* 0x00000064480c723c */ /* 0x040fe8000004180c */
[--C-:B-1----:R-:W-:Y:S04]  /*13e60*/  FFMA.FTZ R70, R154, c[0x0][0x2d0], -R137.reuse ;  /* 0x0000b4009a467a23 */ /* 0x102fe80000010889 */
[C---:B------:R-:W-:Y:S01]  /*13e70*/  HMMA.16816.F32.BF16 R16, R72.reuse, R102, R16 ;  /* 0x000000664810723c */ /* 0x040fe20000041810 */
[----:B------:R1:W5:Y:S01]  /*13e80*/  MUFU.EX2 R154, R70 ;  /* 0x00000046009a7308 */ /* 0x0003620000000800 */
[----:B------:R-:W-:Y:S06]  /*13e90*/  LDSM.16.MT88.4 R100, [R212+0x7100] ;  /* 0x00710000d464783b */ /* 0x000fec0000004200 */
[C---:B--2---:R-:W-:Y:S08]  /*13ea0*/  HMMA.16816.F32.BF16 R20, R72.reuse, R76, R20 ;  /* 0x0000004c4814723c */ /* 0x044ff00000041814 */
[C---:B------:R-:W-:Y:S01]  /*13eb0*/  HMMA.16816.F32.BF16 R24, R72.reuse, R78, R24 ;  /* 0x0000004e4818723c */ /* 0x040fe20000041818 */
[----:B------:R-:W2:Y:S07]  /*13ec0*/  LDSM.16.MT88.4 R76, [R213+0x6900] ;  /* 0x00690000d54c783b */ /* 0x000eae0000004200 */
[C---:B---3--:R-:W-:Y:S04]  /*13ed0*/  HMMA.16816.F32.BF16 R28, R72.reuse, R80, R28 ;  /* 0x00000050481c723c */ /* 0x048fe8000004181c */
[--C-:B-1----:R-:W-:Y:S04]  /*13ee0*/  FFMA.FTZ R70, R153, c[0x0][0x2d0], -R137.reuse ;  /* 0x0000b40099467a23 */ /* 0x102fe80000010889 */
[C---:B------:R-:W-:Y:S01]  /*13ef0*/  HMMA.16816.F32.BF16 R32, R72.reuse, R82, R32 ;  /* 0x000000524820723c */ /* 0x040fe20000041820 */
[----:B------:R1:W-:Y:S01]  /*13f00*/  MUFU.EX2 R153, R70 ;  /* 0x0000004600997308 */ /* 0x0003e20000000800 */
[----:B------:R-:W3:Y:S06]  /*13f10*/  LDSM.16.MT88.4 R80, [R212+0x6900] ;  /* 0x00690000d450783b */ /* 0x000eec0000004200 */
[C---:B----4-:R-:W-:Y:S08]  /*13f20*/  HMMA.16816.F32.BF16 R36, R72.reuse, R84, R36 ;  /* 0x000000544824723c */ /* 0x050ff00000041824 */
[C---:B------:R-:W-:Y:S01]  /*13f30*/  HMMA.16816.F32.BF16 R40, R72.reuse, R86, R40 ;  /* 0x000000564828723c */ /* 0x040fe20000041828 */
[----:B------:R-:W4:Y:S07]  /*13f40*/  LDSM.16.MT88.4 R84, [R209+0x3100] ;  /* 0x00310000d154783b */ /* 0x000f2e0000004200 */
[C---:B------:R-:W-:Y:S04]  /*13f50*/  HMMA.16816.F32.BF16 R44, R72.reuse, R88, R44 ;  /* 0x00000058482c723c */ /* 0x040fe8000004182c */
[----:B-1----:R-:W-:Y:S04]  /*13f60*/  FFMA.FTZ R70, R152, c[0x0][0x2d0], -R137 ;  /* 0x0000b40098467a23 */ /* 0x002fe80000010889 */
[C---:B------:R-:W-:Y:S01]  /*13f70*/  HMMA.16816.F32.BF16 R48, R72.reuse, R90, R48 ;  /* 0x0000005a4830723c */ /* 0x040fe20000041830 */
[----:B------:R1:W1:Y:S01]  /*13f80*/  MUFU.EX2 R152, R70 ;  /* 0x0000004600987308 */ /* 0x0002620000000800 */
[----:B------:R-:W-:Y:S06]  /*13f90*/  LDSM.16.MT88.4 R88, [R212+0x3100] ;  /* 0x00310000d458783b */ /* 0x000fec0000004200 */
[C---:B--2---:R-:W-:Y:S08]  /*13fa0*/  HMMA.16816.F32.BF16 R52, R72.reuse, R76, R52 ;  /* 0x0000004c4834723c */ /* 0x044ff00000041834 */
[C---:B------:R-:W-:Y:S01]  /*13fb0*/  HMMA.16816.F32.BF16 R56, R72.reuse, R78, R56 ;  /* 0x0000004e4838723c */ /* 0x040fe20000041838 */
[----:B------:R-:W2:Y:S07]  /*13fc0*/  LDSM.16.MT88.4 R76, [R210+0x3100] ;  /* 0x00310000d24c783b */ /* 0x000eae0000004200 */
[C---:B---3--:R-:W-:Y:S04]  /*13fd0*/  HMMA.16816.F32.BF16 R60, R72.reuse, R80, R60 ;  /* 0x00000050483c723c */ /* 0x048fe8000004183c */
[--C-:B-1----:R-:W-:Y:S04]  /*13fe0*/  FFMA.FTZ R70, R111, c[0x0][0x2d0], -R69.reuse ;  /* 0x0000b4006f467a23 */ /* 0x102fe80000010845 */
[----:B------:R-:W-:Y:S01]  /*13ff0*/  HMMA.16816.F32.BF16 R64, R72, R82, R64 ;  /* 0x000000524840723c */ /* 0x000fe20000041840 */
[----:B------:R1:W-:Y:S01]  /*14000*/  MUFU.EX2 R129, R70 ;  /* 0x0000004600817308 */ /* 0x0003e20000000800 */
[----:B------:R-:W3:Y:S05]  /*14010*/  LDSM.16.MT88.4 R80, [R213+0x3100] ;  /* 0x00310000d550783b */ /* 0x000eea0000004200 */
[----:B-----5:R-:W-:Y:S02]  /*14020*/  F2FP.BF16.PACK_AB R72, R154, R155 ;  /* 0x0000009b9a48723e */ /* 0x020fe400000010ff */
[----:B------:R-:W-:Y:S03]  /*14030*/  F2FP.BF16.PACK_AB R74, R152, R153 ;  /* 0x00000099984a723e */ /* 0x000fe600000010ff */
[--C-:B-1----:R-:W-:Y:S01]  /*14040*/  FFMA.FTZ R70, R110, c[0x0][0x2d0], -R69.reuse ;  /* 0x0000b4006e467a23 */ /* 0x102fe20000010845 */
[----:B------:R-:W-:Y:S03]  /*14050*/  MOV R110, R138 ;  /* 0x0000008a006e7202 */ /* 0x000fe60000000f00 */
[----:B------:R1:W5:Y:S02]  /*14060*/  MUFU.EX2 R128, R70 ;  /* 0x0000004600807308 */ /* 0x0003640000000800 */
[--C-:B-1----:R-:W-:Y:S01]  /*14070*/  FFMA.FTZ R70, R108, c[0x0][0x2d0], -R69.reuse ;  /* 0x0000b4006c467a23 */ /* 0x102fe20000010845 */
[----:B------:R-:W-:Y:S02]  /*14080*/  MOV R108, R139 ;  /* 0x0000008b006c7202 */ /* 0x000fe40000000f00 */
[----:B-----5:R-:W-:Y:S05]  /*14090*/  F2FP.BF16.PACK_AB R73, R128, R129 ;  /* 0x000000818049723e */ /* 0x020fea00000010ff */
[----:B------:R1:W-:Y:S02]  /*140a0*/  MUFU.EX2 R139, R70 ;  /* 0x00000046008b7308 */ /* 0x0003e40000000800 */
[----:B-1----:R-:W-:Y:S02]  /*140b0*/  FFMA.FTZ R70, R109, c[0x0][0x2d0], -R69 ;  /* 0x0000b4006d467a23 */ /* 0x002fe40000010845 */
[----:B------:R-:W5:Y:S06]  /*140c0*/  LDL.LU R109, [R1+0x4] ;  /* 0x00000400016d7983 */ /* 0x000f6c0000300800 */
[----:B------:R1:W1:Y:S02]  /*140d0*/  MUFU.EX2 R138, R70 ;  /* 0x00000046008a7308 */ /* 0x0002640000000800 */
[--C-:B-1----:R-:W-:Y:S01]  /*140e0*/  FFMA.FTZ R70, R151, c[0x0][0x2d0], -R137.reuse ;  /* 0x0000b40097467a23 */ /* 0x102fe20000010889 */
[----:B------:R-:W-:Y:S07]  /*140f0*/  F2FP.BF16.PACK_AB R75, R138, R139 ;  /* 0x0000008b8a4b723e */ /* 0x000fee00000010ff */
[----:B------:R1:W-:Y:S01]  /*14100*/  MUFU.EX2 R151, R70 ;  /* 0x0000004600977308 */ /* 0x0003e20000000800 */
[C---:B----4-:R-:W-:Y:S08]  /*14110*/  HMMA.16816.F32.BF16 R4, R72.reuse, R84, R4 ;  /* 0x000000544804723c */ /* 0x050ff00000041804 */
[C---:B------:R-:W-:Y:S01]  /*14120*/  HMMA.16816.F32.BF16 R8, R72.reuse, R86, R8 ;  /* 0x000000564808723c */ /* 0x040fe20000041808 */
[----:B------:R-:W4:Y:S07]  /*14130*/  LDSM.16.MT88.4 R84, [R209+0x7100] ;  /* 0x00710000d154783b */ /* 0x000f2e0000004200 */
[C---:B--2---:R-:W-:Y:S04]  /*14140*/  HMMA.16816.F32.BF16 R12, R72.reuse, R76, R12 ;  /* 0x0000004c480c723c */ /* 0x044fe8000004180c */
[--C-:B-1----:R-:W-:Y:S04]  /*14150*/  FFMA.FTZ R70, R150, c[0x0][0x2d0], -R137.reuse ;  /* 0x0000b40096467a23 */ /* 0x102fe80000010889 */
[C---:B------:R-:W-:Y:S01]  /*14160*/  HMMA.16816.F32.BF16 R16, R72.reuse, R78, R16 ;  /* 0x0000004e4810723c */ /* 0x040fe20000041810 */
[----:B------:R1:W2:Y:S01]  /*14170*/  MUFU.EX2 R150, R70 ;  /* 0x0000004600967308 */ /* 0x0002a20000000800 */
[----:B------:R-:W4:Y:S06]  /*14180*/  LDSM.16.MT88.4 R76, [R209+0x3900] ;  /* 0x00390000d14c783b */ /* 0x000f2c0000004200 */
[C---:B---3--:R-:W-:Y:S08]  /*14190*/  HMMA.16816.F32.BF16 R20, R72.reuse, R80, R20 ;  /* 0x000000504814723c */ /* 0x048ff00000041814 */
[C---:B------:R-:W-:Y:S08]  /*141a0*/  HMMA.16816.F32.BF16 R24, R72.reuse, R82, R24 ;  /* 0x000000524818723c */ /* 0x040ff00000041818 */
[C---:B------:R-:W-:Y:S04]  /*141b0*/  HMMA.16816.F32.BF16 R28, R72.reuse, R88, R28 ;  /* 0x00000058481c723c */ /* 0x040fe8000004181c */
[--C-:B-1----:R-:W-:Y:S01]  /*141c0*/  FFMA.FTZ R70, R149, c[0x0][0x2d0], -R137.reuse ;  /* 0x0000b40095467a23 */ /* 0x102fe20000010889 */
[----:B--2---:R-:W-:Y:S03]  /*141d0*/  F2FP.BF16.PACK_AB R132, R150, R151 ;  /* 0x000000979684723e */ /* 0x004fe600000010ff */
[C---:B------:R-:W-:Y:S01]  /*141e0*/  HMMA.16816.F32.BF16 R32, R72.reuse, R90, R32 ;  /* 0x0000005a4820723c */ /* 0x040fe20000041820 */
[----:B------:R1:W-:Y:S07]  /*141f0*/  MUFU.EX2 R149, R70 ;  /* 0x0000004600957308 */ /* 0x0003ee0000000800 */
[C---:B----4-:R-:W-:Y:S08]  /*14200*/  HMMA.16816.F32.BF16 R36, R72.reuse, R84, R36 ;  /* 0x000000544824723c */ /* 0x050ff00000041824 */
        /* <DEDUP_REMOVED lines=107> */
[----:B------:R1:W-:Y:S04]  /*148c0*/  STL [R1+0x4], R2 ;  /* 0x0000040201007387 */ /* 0x0003e80000100800 */
[----:B------:R1:W-:Y:S01]  /*148d0*/  STL [R1+0x8], R0 ;  /* 0x0000080001007387 */ /* 0x0003e20000100800 */
[----:B------:R-:W-:-:S05]  /*148e0*/  @P0 BRA `(.L_x_134) ;  /* 0xffffc01000000947 */ /* 0x000fca000383ffff */
.L_x_133:
[----:B-1----:R-:W2:Y:S04]  /*148f0*/  LDL.LU R0, [R1+0x4] ;  /* 0x0000040001007983 */ /* 0x002ea80000300800 */
[----:B------:R-:W3:Y:S01]  /*14900*/  LDL.LU R2, [R1+0x8] ;  /* 0x0000080001027983 */ /* 0x000ee20000300800 */
[----:B------:R-:W-:-:S02]  /*14910*/  MOV R30, 0xff800000 ;  /* 0xff800000001e7802 */ /* 0x000fc40000000f00 */
[----:B------:R-:W-:Y:S02]  /*14920*/  MOV R31, 0xff800000 ;  /* 0xff800000001f7802 */ /* 0x000fe40000000f00 */
[----:B------:R-:W-:Y:S01]  /*14930*/  PLOP3.LUT P2, PT, PT, PT, PT, 0x8, 0x0 ;  /* 0x000000000000781c */ /* 0x000fe20003f4e170 */
[----:B--2---:R-:W1:Y:S04]  /*14940*/  SHFL.BFLY PT, R4, R0, 0x2, 0x1f ;  /* 0x0c401f0000047f89 */ /* 0x004e6800000e0000 */
[----:B---3--:R-:W2:Y:S01]  /*14950*/  SHFL.BFLY PT, R7, R2, 0x2, 0x1f ;  /* 0x0c401f0002077f89 */ /* 0x008ea200000e0000 */
[----:B-1----:R-:W-:Y:S02]  /*14960*/  FADD.FTZ R4, R4, R0 ;  /* 0x0000000004047221 */ /* 0x002fe40000010000 */
[----:B--2---:R-:W-:-:S03]  /*14970*/  FADD.FTZ R7, R7, R2 ;  /* 0x0000000207077221 */ /* 0x004fc60000010000 */
[----:B------:R-:W1:Y:S01]  /*14980*/  SHFL.BFLY PT, R0, R4, 0x1, 0x1f ;  /* 0x0c201f0004007f89 */ /* 0x000e6200000e0000 */
[----:B------:R-:W-:-:S03]  /*14990*/  MOV R2, RZ ;  /* 0x000000ff00027202 */ /* 0x000fc60000000f00 */
[----:B------:R-:W2:Y:S01]  /*149a0*/  SHFL.BFLY PT, R5, R7, 0x1, 0x1f ;  /* 0x0c201f0007057f89 */ /* 0x000ea200000e0000 */
[----:B-1----:R-:W-:Y:S01]  /*149b0*/  FADD.FTZ R4, R4, R0 ;  /* 0x0000000004047221 */ /* 0x002fe20000010000 */
[----:B------:R-:W-:Y:S01]  /*149c0*/  MOV R0, RZ ;  /* 0x000000ff00007202 */ /* 0x000fe20000000f00 */
[----:B--2---:R-:W-:-:S03]  /*149d0*/  FADD.FTZ R7, R5, R7 ;  /* 0x0000000705077221 */ /* 0x004fc60000010000 */
[----:B------:R-:W-:Y:S02]  /*149e0*/  FSETP.NE.FTZ.AND P1, PT, R4, RZ, PT ;  /* 0x000000ff0400720b */ /* 0x000fe40003f35000 */
[----:B------:R-:W-:-:S11]  /*149f0*/  FSETP.NE.FTZ.AND P0, PT, R7, RZ, PT ;  /* 0x000000ff0700720b */ /* 0x000fd60003f15000 */
[----:B------:R-:W1:Y:S08]  /*14a00*/  @P1 MUFU.RCP R2, R4 ;  /* 0x0000000400021308 */ /* 0x000e700000001000 */
[----:B------:R-:W-:Y:S08]  /*14a10*/  @P0 MUFU.RCP R0, R7 ;  /* 0x0000000700000308 */ /* 0x000ff00000001000 */
[----:B------:R2:W3:Y:S01]  /*14a20*/  @P1 MUFU.LG2 R6, R4 ;  /* 0x0000000400061308 */ /* 0x0004e20000000c00 */
[----:B-1----:R-:W-:-:S02]  /*14a30*/  FMUL.FTZ R72, R2, R72 ;  /* 0x0000004802487220 */ /* 0x002fc40000410000 */
[C---:B------:R-:W-:Y:S02]  /*14a40*/  FMUL.FTZ R27, R2.reuse, R73 ;  /* 0x00000049021b7220 */ /* 0x040fe40000410000 */
[C---:B------:R-:W-:Y:S02]  /*14a50*/  FMUL.FTZ R76, R2.reuse, R76 ;  /* 0x0000004c024c7220 */ /* 0x040fe40000410000 */
[C---:B------:R-:W-:Y:S01]  /*14a60*/  FMUL.FTZ R8, R2.reuse, R77 ;  /* 0x0000004d02087220 */ /* 0x040fe20000410000 */
[----:B------:R-:W1:Y:S01]  /*14a70*/  @P0 MUFU.LG2 R7, R7 ;  /* 0x0000000700070308 */ /* 0x000e620000000c00 */
[C---:B------:R-:W-:Y:S02]  /*14a80*/  FMUL.FTZ R80, R2.reuse, R80 ;  /* 0x0000005002507220 */ /* 0x040fe40000410000 */
[C---:B------:R-:W-:Y:S02]  /*14a90*/  FMUL.FTZ R81, R2.reuse, R81 ;  /* 0x0000005102517220 */ /* 0x040fe40000410000 */
[----:B------:R-:W-:-:S02]  /*14aa0*/  FMUL.FTZ R84, R2, R84 ;  /* 0x0000005402547220 */ /* 0x000fc40000410000 */
[C---:B------:R-:W-:Y:S01]  /*14ab0*/  FMUL.FTZ R85, R2.reuse, R85 ;  /* 0x0000005502557220 */ /* 0x040fe20000410000 */
[----:B--2---:R-:W-:Y:S01]  /*14ac0*/  @P1 MOV R4, 0x3f317218 ;  /* 0x3f31721800041802 */ /* 0x004fe20000000f00 */
        /* <DEDUP_REMOVED lines=25> */
[----:B------:R-:W-:Y:S02]  /*14c60*/  @P1 FMUL.FTZ R5, R4, c[0x0][0x2d0] ;  /* 0x0000b40004051a20 */ /* 0x000fe40000410000 */
[----:B---3--:R-:W-:Y:S02]  /*14c70*/  @P1 FMUL.FTZ R6, R6, 0.69314718246459960938 ;  /* 0x3f31721806061820 */ /* 0x008fe40000410000 */
[----:B-1----:R-:W-:Y:S02]  /*14c80*/  @P0 FMUL.FTZ R4, R7, 0.69314718246459960938 ;  /* 0x3f31721807040820 */ /* 0x002fe40000410000 */
[----:B------:R-:W-:Y:S02]  /*14c90*/  @P0 FMUL.FTZ R2, R2, c[0x0][0x2d0] ;  /* 0x0000b40002020a20 */ /* 0x000fe40000410000 */
        /* <DEDUP_REMOVED lines=31> */
[----:B------:R-:W-:Y:S02]  /*14e90*/  FMUL.FTZ R10, R0, R135 ;  /* 0x00000087000a7220 */ /* 0x000fe40000410000 */
[----:B------:R-:W-:Y:S02]  /*14ea0*/  @P1 FFMA.FTZ R30, R5, R68, R6 ;  /* 0x00000044051e1223 */ /* 0x000fe40000010006 */
[----:B------:R-:W-:Y:S02]  /*14eb0*/  @P0 FFMA.FTZ R31, R2, R3, R4 ;  /* 0x00000003021f0223 */ /* 0x000fe40000010004 */
.L_x_103:
[----:B------:R-:W1:Y:S01]  /*14ec0*/  S2R R44, SR_CTAID.Y ;  /* 0x00000000002c7919 */ /* 0x000e620000002600 */
[----:B------:R-:W-:Y:S01]  /*14ed0*/  ULDC.64 UR4, c[0x0][0x118] ;  /* 0x0000460000047ab9 */ /* 0x000fe20000000a00 */
[----:B-1----:R-:W-:Y:S01]  /*14ee0*/  SHF.R.S32.HI R34, RZ, 0x1f, R44 ;  /* 0x0000001fff227819 */ /* 0x002fe2000001142c */
[----:B------:R-:W-:Y:S05]  /*14ef0*/  @P2 BRA `(.L_x_135) ;  /* 0x0000129000002947 */ /* 0x000fea0003800000 */
[----:B------:R-:W2:Y:S01]  /*14f00*/  LDL R35, [R1+0x44] ;  /* 0x0000440001237983 */ /* 0x000ea20000100800 */
[----:B------:R-:W-:Y:S02]  /*14f10*/  F2FP.BF16.PACK_AB R27, R27, R72 ;  /* 0x000000481b1b723e */ /* 0x000fe400000010ff */
[----:B------:R-:W-:Y:S01]  /*14f20*/  F2FP.BF16.PACK_AB R74, R75, R74 ;  /* 0x0000004a4b4a723e */ /* 0x000fe200000010ff */
[----:B------:R-:W1:Y:S01]  /*14f30*/  S2R R32, SR_TID.X ;  /* 0x0000000000207919 */ /* 0x000e620000002100 */
        /* <DEDUP_REMOVED lines=12> */
[----:B-1----:R-:W-:-:S02]  /*15000*/  SHF.R.S32.HI R33, RZ, 0x1f, R32 ;  /* 0x0000001fff217819 */ /* 0x002fc40000011420 */
[----:B------:R-:W-:Y:S02]  /*15010*/  F2FP.BF16.PACK_AB R24, R24, R100 ;  /* 0x000000641818723e */ /* 0x000fe400000010ff */
[CC--:B------:R-:W-:Y:S02]  /*15020*/  LEA.HI R2, R33.reuse, R32.reuse, RZ, 0x2 ;  /* 0x0000002021027211 */ /* 0x0c0fe400078f10ff */
[----:B------:R-:W-:Y:S02]  /*15030*/  LEA.HI R29, R33, R32, RZ, 0x5 ;  /* 0x00000020211d7211 */ /* 0x000fe400078f28ff */
[--C-:B------:R-:W-:Y:S02]  /*15040*/  SHF.R.S32.HI R4, RZ, 0x2, R2.reuse ;  /* 0x00000002ff047819 */ /* 0x100fe40000011402 */
[----:B------:R-:W-:Y:S02]  /*15050*/  SHF.R.S32.HI R0, RZ, 0x1f, R2 ;  /* 0x0000001fff007819 */ /* 0x000fe40000011402 */
[----:B------:R-:W-:-:S02]  /*15060*/  SHF.R.S32.HI R28, RZ, 0x5, R29 ;  /* 0x00000005ff1c7819 */ /* 0x000fc4000001141d */
[----:B------:R-:W-:Y:S02]  /*15070*/  LEA.HI R0, R0, R4, RZ, 0x3 ;  /* 0x0000000400007211 */ /* 0x000fe400078f18ff */
[----:B------:R-:W-:Y:S02]  /*15080*/  F2FP.BF16.PACK_AB R102, R103, R102 ;  /* 0x000000666766723e */ /* 0x000fe400000010ff */
[----:B------:R-:W-:Y:S02]  /*15090*/  LOP3.LUT R0, R0, 0xfffffff8, RZ, 0xc0, !PT ;  /* 0xfffffff800007812 */ /* 0x000fe400078ec0ff */
[----:B------:R-:W-:Y:S02]  /*150a0*/  F2FP.BF16.PACK_AB R23, R23, R104 ;  /* 0x000000681717723e */ /* 0x000fe400000010ff */
[----:B------:R-:W-:Y:S01]  /*150b0*/  F2FP.BF16.PACK_AB R106, R107, R106 ;  /* 0x0000006a6b6a723e */ /* 0x000fe200000010ff */
[----:B------:R-:W-:Y:S01]  /*150c0*/  IMAD.IADD R4, R4, 0x1, -R0 ;  /* 0x0000000104047824 */ /* 0x000fe200078e0a00 */
[----:B------:R-:W-:-:S02]  /*150d0*/  LOP3.LUT R0, R2, 0xfffffffc, RZ, 0xc0, !PT ;  /* 0xfffffffc02007812 */ /* 0x000fc400078ec0ff */
[----:B------:R-:W-:Y:S01]  /*150e0*/  F2FP.BF16.PACK_AB R21, R21, R108 ;  /* 0x0000006c1515723e */ /* 0x000fe200000010ff */
[C---:B------:R-:W-:Y:S01]  /*150f0*/  IMAD.SHL.U32 R2, R4.reuse, 0x40, RZ ;  /* 0x0000004004027824 */ /* 0x040fe200078e00ff */
[----:B------:R-:W-:Y:S01]  /*15100*/  LOP3.LUT R3, R4, 0x1, RZ, 0xc0, !PT ;  /* 0x0000000104037812 */ /* 0x000fe200078ec0ff */
[----:B------:R-:W-:Y:S01]  /*15110*/  IMAD.IADD R22, R32, 0x1, -R0 ;  /* 0x0000000120167824 */ /* 0x000fe200078e0a00 */
[----:B------:R-:W-:Y:S02]  /*15120*/  F2FP.BF16.PACK_AB R110, R111, R110 ;  /* 0x0000006e6f6e723e */ /* 0x000fe400000010ff */
[----:B------:R-:W-:Y:S01]  /*15130*/  LOP3.LUT R0, R2, 0x1c0, RZ, 0xc0, !PT ;  /* 0x000001c002007812 */ /* 0x000fe200078ec0ff */
[----:B------:R-:W-:Y:S01]  /*15140*/  IMAD R2, R28, 0x200, R22 ;  /* 0x000002001c027824 */ /* 0x000fe200078e0216 */
[----:B------:R-:W-:Y:S02]  /*15150*/  ISETP.NE.U32.AND P0, PT, R3, 0x1, PT ;  /* 0x000000010300780c */ /* 0x000fe40003f05070 */
[----:B------:R-:W-:-:S02]  /*15160*/  LEA.HI R0, R0, R0, RZ, 0x1d ;  /* 0x0000000000007211 */ /* 0x000fc400078fe8ff */
[----:B------:R-:W-:Y:S01]  /*15170*/  R2P PR, R4, 0x6 ;  /* 0x0000000604007804 */ /* 0x000fe20000000000 */
[----:B------:R-:W-:Y:S01]  /*15180*/  IMAD.MOV.U32 R4, RZ, RZ, 0x20 ;  /* 0x00000020ff047424 */ /* 0x000fe200078e00ff */
[----:B------:R-:W-:Y:S01]  /*15190*/  F2FP.BF16.PACK_AB R20, R20, R112 ;  /* 0x000000701414723e */ /* 0x000fe200000010ff */
[----:B------:R-:W-:Y:S01]  /*151a0*/  IMAD.U32 R0, R2, 0x2, R0 ;  /* 0x0000000202007824 */ /* 0x000fe200078e0000 */
[----:B------:R-:W-:Y:S02]  /*151b0*/  F2FP.BF16.PACK_AB R19, R115, R114 ;  /* 0x000000727313723e */ /* 0x000fe400000010ff */
[----:B------:R-:W-:Y:S01]  /*151c0*/  SEL R4, R4, 0xffffffe0, !P1 ;  /* 0xffffffe004047807 */ /* 0x000fe20004800000 */
[----:B------:R-:W-:Y:S01]  /*151d0*/  IMAD.SHL.U32 R0, R0, 0x2, RZ ;  /* 0x0000000200007824 */ /* 0x000fe200078e00ff */
[----:B------:R-:W-:Y:S01]  /*151e0*/  BAR.SYNC.DEFER_BLOCKING 0x1, 0x100 ;  /* 0x0044000000007b1d */ /* 0x000fe20000010000 */
[----:B------:R-:W-:Y:S02]  /*151f0*/  F2FP.BF16.PACK_AB R18, R18, R116 ;  /* 0x000000741212723e */ /* 0x000fe400000010ff */
[----:B------:R-:W-:-:S02]  /*15200*/  F2FP.BF16.PACK_AB R17, R17, R118 ;  /* 0x000000761111723e */ /* 0x000fc400000010ff */
[C---:B------:R-:W-:Y:S02]  /*15210*/  IADD3 R3, R0.reuse, 0x80, RZ ;  /* 0x0000008000037810 */ /* 0x040fe40007ffe0ff */
[C---:B------:R-:W-:Y:S02]  /*15220*/  IADD3 R2, R0.reuse, 0x70, RZ ;  /* 0x0000007000027810 */ /* 0x040fe40007ffe0ff */
[----:B------:R-:W-:Y:S01]  /*15230*/  @P0 IADD3 R2, R3, 0x10, RZ ;  /* 0x0000001003020810 */ /* 0x000fe20007ffe0ff */
[----:B------:R-:W-:Y:S01]  /*15240*/  IMAD.IADD R3, R0, 0x1, R4 ;  /* 0x0000000100037824 */ /* 0x000fe200078e0204 */
[----:B------:R-:W-:Y:S02]  /*15250*/  F2FP.BF16.PACK_AB R16, R16, R120 ;  /* 0x000000781010723e */ /* 0x000fe400000010ff */
[----:B------:R-:W-:Y:S01]  /*15260*/  F2FP.BF16.PACK_AB R13, R13, R122 ;  /* 0x0000007a0d0d723e */ /* 0x000fe200000010ff */
[----:B------:R-:W-:Y:S01]  /*15270*/  IMAD.IADD R4, R4, 0x1, R2 ;  /* 0x0000000104047824 */ /* 0x000fe200078e0202 */
[----:B------:R-:W-:-:S02]  /*15280*/  F2FP.BF16.PACK_AB R12, R12, R124 ;  /* 0x0000007c0c0c723e */ /* 0x000fc400000010ff */
[----:B------:R-:W-:Y:S02]  /*15290*/  F2FP.BF16.PACK_AB R11, R11, R126 ;  /* 0x0000007e0b0b723e */ /* 0x000fe400000010ff */
[----:B------:R-:W-:Y:S02]  /*152a0*/  F2FP.BF16.PACK_AB R9, R9, R128 ;  /* 0x000000800909723e */ /* 0x000fe400000010ff */
[----:B------:R-:W-:Y:S02]  /*152b0*/  F2FP.BF16.PACK_AB R15, R15, R130 ;  /* 0x000000820f0f723e */ /* 0x000fe400000010ff */
[----:B------:R-:W-:Y:S01]  /*152c0*/  F2FP.BF16.PACK_AB R14, R14, R132 ;  /* 0x000000840e0e723e */ /* 0x000fe200000010ff */
[----:B------:R1:W-:Y:S01]  /*152d0*/  STS [R0+0x80], R27 ;  /* 0x0000801b00007388 */ /* 0x0003e20000000800 */
[----:B------:R-:W-:Y:S02]  /*152e0*/  F2FP.BF16.PACK_AB R10, R10, R134 ;  /* 0x000000860a0a723e */ /* 0x000fe400000010ff */
[----:B------:R-:W-:Y:S01]  /*152f0*/  ISETP.NE.U32.AND P0, PT, RZ, c[0x0][0x500], PT ;  /* 0x00014000ff007a0c */ /* 0x000fe20003f05070 */
[----:B------:R-:W-:Y:S01]  /*15300*/  STS [R0+0x480], R74 ;  /* 0x0004804a00007388 */ /* 0x000fe20000000800 */
[----:B------:R-:W-:-:S02]  /*15310*/  ISETP.NE.U32.AND P1, PT, RZ, c[0x0][0x508], PT ;  /* 0x00014200ff007a0c */ /* 0x000fc40003f25070 */
[----:B------:R-:W-:Y:S01]  /*15320*/  ISETP.NE.AND.EX P0, PT, RZ, c[0x0][0x504], PT, P0 ;  /* 0x00014100ff007a0c */ /* 0x000fe20003f05300 */
[----:B------:R3:W-:Y:S01]  /*15330*/  STS [R2], R8 ;  /* 0x0000000802007388 */ /* 0x0007e20000000800 */
[----:B------:R-:W-:-:S03]  /*15340*/  ISETP.NE.AND.EX P1, PT, RZ, c[0x0][0x50c], PT, P1 ;  /* 0x00014300ff007a0c */ /* 0x000fc60003f25310 */
[----:B------:R-:W-:Y:S04]  /*15350*/  STS [R2+0x400], R78 ;  /* 0x0004004e02007388 */ /* 0x000fe80000000800 */
[----:B------:R4:W-:Y:S04]  /*15360*/  STS [R3+0x80], R5 ;  /* 0x0000800503007388 */ /* 0x0009e80000000800 */
[----:B------:R-:W-:Y:S04]  /*15370*/  STS [R3+0x480], R82 ;  /* 0x0004805203007388 */ /* 0x000fe80000000800 */
[----:B------:R4:W-:Y:S01]  /*15380*/  STS [R4], R6 ;  /* 0x0000000604007388 */ /* 0x0009e20000000800 */
[----:B-1----:R-:W-:-:S03]  /*15390*/  IMAD.MOV.U32 R27, RZ, RZ, 0x40 ;  /* 0x00000040ff1b7424 */ /* 0x002fc600078e00ff */
[----:B------:R-:W-:Y:S02]  /*153a0*/  STS [R4+0x400], R86 ;  /* 0x0004005604007388 */ /* 0x000fe40000000800 */
[----:B---3--:R-:W-:-:S05]  /*153b0*/  SEL R8, R27, 0xffffffc0, !P2 ;  /* 0xffffffc01b087807 */ /* 0x008fca0005000000 */
[----:B----4-:R-:W-:-:S05]  /*153c0*/  IMAD.IADD R5, R0, 0x1, R8 ;  /* 0x0000000100057824 */ /* 0x010fca00078e0208 */
[----:B------:R1:W-:Y:S01]  /*153d0*/  STS [R5+0x80], R7 ;  /* 0x0000800705007388 */ /* 0x0003e20000000800 */
[----:B------:R-:W-:-:S03]  /*153e0*/  IMAD.IADD R6, R8, 0x1, R2 ;  /* 0x0000000108067824 */ /* 0x000fc600078e0202 */
[----:B------:R-:W-:Y:S04]  /*153f0*/  STS [R5+0x480], R90 ;  /* 0x0004805a05007388 */ /* 0x000fe80000000800 */
[----:B------:R-:W-:Y:S04]  /*15400*/  STS [R6], R26 ;  /* 0x0000001a06007388 */ /* 0x000fe80000000800 */
[----:B------:R-:W-:Y:S01]  /*15410*/  STS [R6+0x400], R94 ;  /* 0x0004005e06007388 */ /* 0x000fe20000000800 */
[----:B-1----:R-:W-:Y:S02]  /*15420*/  IMAD.IADD R7, R8, 0x1, R3 ;  /* 0x0000000108077824 */ /* 0x002fe400078e0203 */
[----:B------:R-:W-:-:S03]  /*15430*/  IMAD.IADD R8, R4, 0x1, R8 ;  /* 0x0000000104087824 */ /* 0x000fc600078e0208 */
[----:B------:R-:W-:Y:S04]  /*15440*/  STS [R7+0x80], R25 ;  /* 0x0000801907007388 */ /* 0x000fe80000000800 */
[----:B------:R-:W-:Y:S04]  /*15450*/  STS [R7+0x480], R98 ;  /* 0x0004806207007388 */ /* 0x000fe80000000800 */
[----:B------:R-:W-:Y:S04]  /*15460*/  STS [R8], R24 ;  /* 0x0000001808007388 */ /* 0x000fe80000000800 */
[----:B------:R-:W-:Y:S04]  /*15470*/  STS [R8+0x400], R102 ;  /* 0x0004006608007388 */ /* 0x000fe80000000800 */
        /* <DEDUP_REMOVED lines=9> */
[----:B------:R2:W-:Y:S01]  /*15510*/  STS [R5+0x4480], R13 ;  /* 0x0044800d05007388 */ /* 0x0005e20000000800 */
[----:B-1----:R-:W-:-:S03]  /*15520*/  IMAD.MOV.U32 R2, RZ, RZ, 0x4 ;  /* 0x00000004ff027424 */ /* 0x002fc600078e00ff */
[----:B------:R-:W-:Y:S04]  /*15530*/  STS [R6+0x4000], R12 ;  /* 0x0040000c06007388 */ /* 0x000fe80000000800 */
[----:B------:R-:W-:Y:S04]  /*15540*/  STS [R6+0x4400], R11 ;  /* 0x0044000b06007388 */ /* 0x000fe80000000800 */
[----:B------:R-:W-:Y:S04]  /*15550*/  STS [R7+0x4080], R9 ;  /* 0x0040800907007388 */ /* 0x000fe80000000800 */
[----:B------:R1:W-:Y:S04]  /*15560*/  STS [R7+0x4480], R15 ;  /* 0x0044800f07007388 */ /* 0x0003e80000000800 */
[----:B------:R3:W-:Y:S04]  /*15570*/  STS [R8+0x4000], R14 ;  /* 0x0040000e08007388 */ /* 0x0007e80000000800 */
[----:B------:R3:W-:Y:S01]  /*15580*/  STS [R8+0x4400], R10 ;  /* 0x0044000a08007388 */ /* 0x0007e20000000800 */
[----:B--2---:R-:W-:-:S03]  /*15590*/  IMAD.WIDE R4, R35, R2, c[0x0][0x500] ;  /* 0x0001400023047625 */ /* 0x004fc600078e0202 */
[----:B------:R-:W-:Y:S06]  /*155a0*/  BAR.SYNC.DEFER_BLOCKING 0x1, 0x100 ;  /* 0x0044000000007b1d */ /* 0x000fec0000010000 */
[----:B------:R-:W2:Y:S01]  /*155b0*/  @P0 LDG.E R0, [R4.64] ;  /* 0x0000000404000981 */ /* 0x000ea2000c1e1900 */
[----:B-1----:R-:W-:Y:S02]  /*155c0*/  IMAD.MOV.U32 R15, RZ, RZ, c[0x0][0x388] ;  /* 0x0000e200ff0f7624 */ /* 0x002fe400078e00ff */
[----:B------:R-:W-:-:S05]  /*155d0*/  @P1 IMAD.WIDE R2, R35, R2, c[0x0][0x508] ;  /* 0x0001420023021625 */ /* 0x000fca00078e0202 */
[----:B------:R1:W5:Y:S02]  /*155e0*/  @P1 LDG.E R15, [R2.64] ;  /* 0x00000004020f1981 */ /* 0x000364000c1e1900 */
[----:B-1----:R-:W-:Y:S02]  /*155f0*/  CS2R R2, SRZ ;  /* 0x0000000000027805 */ /* 0x002fe4000001ff00 */
[--C-:B--2---:R-:W-:Y:S01]  /*15600*/  @P0 SHF.R.S32.HI R3, RZ, 0x1f, R0.reuse ;  /* 0x0000001fff030819 */ /* 0x104fe20000011400 */
[----:B------:R-:W-:Y:S01]  /*15610*/  @P0 IMAD.MOV.U32 R2, RZ, RZ, R0 ;  /* 0x000000ffff020224 */ /* 0x000fe200078e0000 */
[----:B------:R-:W-:Y:S05]  /*15620*/  @P1 BRA `(.L_x_136) ;  /* 0x0000004000001947 */ /* 0x000fea0003800000 */
[----:B---3--:R-:W-:Y:S05]  /*15630*/  @!P0 BRA `(.L_x_136) ;  /* 0x0000003000008947 */ /* 0x008fea0003800000 */
[----:B------:R1:W2:Y:S04]  /*15640*/  LDG.E R0, [R4.64] ;  /* 0x0000000404007981 */ /* 0x0002a8000c1e1900 */
[----:B-1----:R-:W2:Y:S02]  /*15650*/  LDG.E R4, [R4.64+0x4] ;  /* 0x0000040404047981 */ /* 0x002ea4000c1e1900 */
[----:B--2--5:R-:W-:-:S02]  /*15660*/  IADD3 R15, -R0, R4, RZ ;  /* 0x00000004000f7210 */ /* 0x024fc40007ffe1ff */
.L_x_136:
[----:B---3--:R-:W-:Y:S01]  /*15670*/  LOP3.LUT R0, R29, 0xffffffe0, RZ, 0xc0, !PT ;  /* 0xffffffe01d007812 */ /* 0x008fe200078ec0ff */
[----:B------:R-:W1:Y:S01]  /*15680*/  S2R R19, SR_CTAID.X ;  /* 0x0000000000137919 */ /* 0x000e620000002500 */
[----:B------:R-:W-:Y:S01]  /*15690*/  SHF.R.S32.HI R4, RZ, 0x1f, R28 ;  /* 0x0000001fff047819 */ /* 0x000fe2000001141c */
[----:B------:R-:W-:Y:S01]  /*156a0*/  IMAD.MOV.U32 R8, RZ, RZ, c[0x0][0x4e8] ;  /* 0x00013a00ff087624 */ /* 0x000fe200078e00ff */
[----:B------:R-:W-:Y:S01]  /*156b0*/  LEA.HI R5, R22, R22, RZ, 0x1 ;  /* 0x0000001616057211 */ /* 0x000fe200078f08ff */
[----:B------:R-:W-:Y:S01]  /*156c0*/  IMAD.IADD R0, R32, 0x1, -R0 ;  /* 0x0000000120007824 */ /* 0x000fe200078e0a00 */
[----:B------:R-:W-:Y:S01]  /*156d0*/  LEA.HI R4, R4, R28, RZ, 0x3 ;  /* 0x0000001c04047211 */ /* 0x000fe200078f18ff */
[----:B------:R-:W-:Y:S01]  /*156e0*/  IMAD R9, R34, c[0x0][0x3e8], RZ ;  /* 0x0000fa0022097a24 */ /* 0x000fe200078e02ff */
[----:B------:R-:W-:Y:S01]  /*156f0*/  LOP3.LUT R5, R5, 0x1ffffffe, RZ, 0xc0, !PT ;  /* 0x1ffffffe05057812 */ /* 0x000fe200078ec0ff */
[----:B-----5:R-:W-:Y:S01]  /*15700*/  IMAD R15, R15, c[0x0][0x4e8], RZ ;  /* 0x00013a000f0f7a24 */ /* 0x020fe200078e02ff */
[----:B------:R-:W-:Y:S01]  /*15710*/  SHF.R.S32.HI R7, RZ, 0x1f, R0 ;  /* 0x0000001fff077819 */ /* 0x000fe20000011400 */
[----:B------:R-:W-:Y:S01]  /*15720*/  BSSY B0, `(.L_x_137) ;  /* 0x0000076000007945 */ /* 0x000fe20003800000 */
[----:B------:R-:W-:-:S02]  /*15730*/  LOP3.LUT R6, R4, 0xffffff8, RZ, 0xc0, !PT ;  /* 0x0ffffff804067812 */ /* 0x000fc400078ec0ff */
[----:B------:R-:W-:Y:S01]  /*15740*/  LEA.HI R4, R7, R0, RZ, 0x2 ;  /* 0x0000000007047211 */ /* 0x000fe200078f10ff */
[----:B------:R-:W-:Y:S01]  /*15750*/  IMAD.IADD R7, R22, 0x1, -R5 ;  /* 0x0000000116077824 */ /* 0x000fe200078e0a05 */
[----:B------:R-:W-:Y:S01]  /*15760*/  IADD3 R6, R28, -R6, RZ ;  /* 0x800000061c067210 */ /* 0x000fe20007ffe0ff */
[----:B------:R-:W-:Y:S01]  /*15770*/  IMAD.MOV.U32 R5, RZ, RZ, R3 ;  /* 0x000000ffff057224 */ /* 0x000fe200078e0003 */
[----:B------:R-:W-:Y:S02]  /*15780*/  SHF.R.S32.HI R4, RZ, 0x2, R4 ;  /* 0x00000002ff047819 */ /* 0x000fe40000011404 */
[----:B------:R-:W-:Y:S01]  /*15790*/  LOP3.LUT P2, RZ, R0, 0x3, RZ, 0xc0, !PT ;  /* 0x0000000300ff7812 */ /* 0x000fe2000784c0ff */
[----:B------:R-:W-:Y:S01]  /*157a0*/  IMAD R0, R3, c[0x0][0x3a0], RZ ;  /* 0x0000e80003007a24 */ /* 0x000fe200078e02ff */
[----:B------:R-:W-:Y:S01]  /*157b0*/  ISETP.NE.AND P1, PT, R8, 0x1, PT ;  /* 0x000000010800780c */ /* 0x000fe20003f25270 */
[----:B------:R-:W-:Y:S01]  /*157c0*/  IMAD R17, R6, 0x10, R4 ;  /* 0x0000001006117824 */ /* 0x000fe200078e0204 */
[----:B------:R-:W-:Y:S01]  /*157d0*/  MOV R4, R2 ;  /* 0x0000000200047202 */ /* 0x000fe20000000f00 */
[----:B------:R-:W-:Y:S01]  /*157e0*/  IMAD R6, R2, c[0x0][0x3a4], R0 ;  /* 0x0000e90002067a24 */ /* 0x000fe200078e0200 */
[----:B------:R-:W-:Y:S01]  /*157f0*/  LEA.HI R16, R33, R32, RZ, 0x3 ;  /* 0x0000002021107211 */ /* 0x000fe200078f18ff */
[----:B------:R-:W-:Y:S01]  /*15800*/  IMAD R8, R34, c[0x0][0x490], RZ ;  /* 0x0001240022087a24 */ /* 0x000fe200078e02ff */
[----:B------:R-:W-:Y:S01]  /*15810*/  SEL R14, R35, RZ, !P0 ;  /* 0x000000ff230e7207 */ /* 0x000fe20004000000 */
[----:B------:R-:W-:Y:S01]  /*15820*/  IMAD R0, R7, 0x8, R17 ;  /* 0x0000000807007824 */ /* 0x000fe200078e0211 */
[----:B------:R-:W-:Y:S01]  /*15830*/  LOP3.LUT R12, R16, 0xfffffff8, RZ, 0xc0, !PT ;  /* 0xfffffff8100c7812 */ /* 0x000fe200078ec0ff */
[----:B------:R-:W-:Y:S01]  /*15840*/  IMAD.WIDE.U32 R10, R44, c[0x0][0x490], R4 ;  /* 0x000124002c0a7a25 */ /* 0x000fe200078e0004 */
[----:B------:R-:W-:-:S02]  /*15850*/  SHF.R.S32.HI R16, RZ, 0x3, R16 ;  /* 0x00000003ff107819 */ /* 0x000fc40000011410 */
[----:B------:R-:W-:Y:S01]  /*15860*/  LEA.HI R18, R33, R32, RZ, 0x6 ;  /* 0x0000002021127211 */ /* 0x000fe200078f30ff */
[----:B------:R-:W-:Y:S02]  /*15870*/  IMAD R4, R44, c[0x0][0x494], R8 ;  /* 0x000125002c047a24 */ /* 0x000fe400078e0208 */
[----:B-1----:R-:W-:Y:S02]  /*15880*/  IMAD R8, R19, 0x80, R0 ;  /* 0x0000008013087824 */ /* 0x002fe400078e0200 */
[----:B------:R-:W-:Y:S01]  /*15890*/  IMAD.WIDE.U32 R2, R2, c[0x0][0x3a0], RZ ;  /* 0x0000e80002027a25 */ /* 0x000fe200078e00ff */
[----:B------:R-:W-:-:S03]  /*158a0*/  IADD3 R5, R11, R4, RZ ;  /* 0x000000040b057210 */ /* 0x000fc60007ffe0ff */
[----:B------:R-:W-:Y:S01]  /*158b0*/  IMAD R7, R44, c[0x0][0x3ec], R9 ;  /* 0x0000fb002c077a24 */ /* 0x000fe200078e0209 */
[----:B------:R-:W-:Y:S01]  /*158c0*/  IADD3 R3, R3, R6, RZ ;  /* 0x0000000603037210 */ /* 0x000fe20007ffe0ff */
[----:B------:R-:W-:Y:S01]  /*158d0*/  @P1 IMAD.HI.U32 R9, R8, c[0x0][0x4ec], RZ ;  /* 0x00013b0008091a27 */ /* 0x000fe200078e00ff */
[----:B------:R-:W-:-:S03]  /*158e0*/  SHF.R.S32.HI R6, RZ, 0x1f, R35 ;  /* 0x0000001fff067819 */ /* 0x000fc60000011423 */
[----:B------:R-:W-:Y:S01]  /*158f0*/  IMAD.MOV.U32 R0, RZ, RZ, R8 ;  /* 0x000000ffff007224 */ /* 0x000fe200078e0008 */
[----:B------:R-:W-:Y:S01]  /*15900*/  @P1 SHF.R.U32.HI R0, RZ, c[0x0][0x4f0], R9 ;  /* 0x00013c00ff001a19 */ /* 0x000fe20000011609 */
[----:B------:R-:W-:Y:S01]  /*15910*/  IMAD.WIDE.U32 R2, R44, c[0x0][0x3e8], R2 ;  /* 0x0000fa002c027a25 */ /* 0x000fe200078e0002 */
[----:B------:R-:W-:-:S03]  /*15920*/  SEL R11, R6, RZ, !P0 ;  /* 0x000000ff060b7207 */ /* 0x000fc60004000000 */
[----:B------:R-:W-:Y:S01]  /*15930*/  IMAD.MOV.U32 R4, RZ, RZ, R10 ;  /* 0x000000ffff047224 */ /* 0x000fe200078e000a */
[----:B------:R-:W-:Y:S01]  /*15940*/  IADD3 R7, R3, R7, RZ ;  /* 0x0000000703077210 */ /* 0x000fe20007ffe0ff */
[----:B------:R-:W-:Y:S01]  /*15950*/  IMAD.MOV R10, RZ, RZ, -R0 ;  /* 0x000000ffff0a7224 */ /* 0x000fe200078e0a00 */
[----:B------:R-:W-:Y:S01]  /*15960*/  MOV R6, R2 ;  /* 0x0000000200067202 */ /* 0x000fe20000000f00 */
[----:B------:R-:W-:-:S04]  /*15970*/  IMAD.WIDE.U32 R2, R14, c[0x0][0x498], R4 ;  /* 0x000126000e027a25 */ /* 0x000fc800078e0004 */
[----:B------:R-:W-:Y:S01]  /*15980*/  IMAD.IADD R12, R32, 0x1, -R12 ;  /* 0x00000001200c7824 */ /* 0x000fe200078e0a0c */
[----:B------:R-:W-:Y:S01]  /*15990*/  IADD3 R2, P0, R0, R2, RZ ;  /* 0x0000000200027210 */ /* 0x000fe20007f1e0ff */
[----:B------:R-:W-:Y:S02]  /*159a0*/  IMAD R9, R11, c[0x0][0x498], RZ ;  /* 0x000126000b097a24 */ /* 0x000fe400078e02ff */
[----:B------:R-:W-:Y:S01]  /*159b0*/  IMAD R5, R10, c[0x0][0x4e8], R8 ;  /* 0x00013a000a057a24 */ /* 0x000fe200078e0208 */
[----:B------:R-:W-:Y:S01]  /*159c0*/  SHF.R.S32.HI R8, RZ, 0x1f, R0 ;  /* 0x0000001fff087819 */ /* 0x000fe20000011400 */
[----:B------:R-:W-:Y:S02]  /*159d0*/  IMAD R13, R12, 0x20, R16 ;  /* 0x000000200c0d7824 */ /* 0x000fe400078e0210 */
[----:B------:R-:W-:Y:S01]  /*159e0*/  IMAD R9, R14, c[0x0][0x49c], R9 ;  /* 0x000127000e097a24 */ /* 0x000fe200078e0209 */
[----:B------:R-:W-:Y:S01]  /*159f0*/  SHF.R.S32.HI R10, RZ, 0x1f, R5 ;  /* 0x0000001fff0a7819 */ /* 0x000fe20000011405 */
[----:B------:R-:W-:-:S02]  /*15a00*/  IMAD R13, R19, 0x80, R13 ;  /* 0x00000080130d7824 */ /* 0x000fc400078e020d */
[----:B------:R-:W-:Y:S01]  /*15a10*/  IMAD.SHL.U32 R12, R12, 0x8, RZ ;  /* 0x000000080c0c7824 */ /* 0x000fe200078e00ff */
[----:B------:R-:W-:Y:S01]  /*15a20*/  IADD3.X R3, R8, R3, R9, P0, !PT ;  /* 0x0000000308037210 */ /* 0x000fe200007fe409 */
[----:B------:R-:W-:Y:S01]  /*15a30*/  IMAD R9, R10, c[0x0][0x488], RZ ;  /* 0x000122000a097a24 */ /* 0x000fe200078e02ff */
[----:B------:R-:W-:Y:S01]  /*15a40*/  SHF.L.U32 R8, R16, 0x6, RZ ;  /* 0x0000000610087819 */ /* 0x000fe200000006ff */
[----:B------:R-:W-:-:S04]  /*15a50*/  @P1 IMAD.HI.U32 R4, R13, c[0x0][0x4ec], RZ ;  /* 0x00013b000d041a27 */ /* 0x000fc800078e00ff */
[----:B------:R-:W-:-:S04]  /*15a60*/  IMAD.WIDE.U32 R2, R5, c[0x0][0x488], R2 ;  /* 0x0001220005027a25 */ /* 0x000fc800078e0002 */
[----:B------:R-:W-:Y:S02]  /*15a70*/  IMAD R9, R5, c[0x0][0x48c], R9 ;  /* 0x0001230005097a24 */ /* 0x000fe400078e0209 */
[----:B------:R-:W-:Y:S01]  /*15a80*/  IMAD.MOV.U32 R0, RZ, RZ, R13 ;  /* 0x000000ffff007224 */ /* 0x000fe200078e000d */
[----:B------:R-:W-:Y:S01]  /*15a90*/  @P1 SHF.R.U32.HI R0, RZ, c[0x0][0x4f0], R4 ;  /* 0x00013c00ff001a19 */ /* 0x000fe20000011604 */
[----:B------:R-:W-:Y:S01]  /*15aa0*/  IMAD.IADD R9, R3, 0x1, R9 ;  /* 0x0000000103097824 */ /* 0x000fe200078e0209 */
[----:B------:R-:W-:Y:S01]  /*15ab0*/  LOP3.LUT R4, R8, 0x1c0, RZ, 0xc0, !PT ;  /* 0x000001c008047812 */ /* 0x000fe200078ec0ff */
[----:B------:R-:W-:Y:S01]  /*15ac0*/  IMAD R5, R11, c[0x0][0x3f0], RZ ;  /* 0x0000fc000b057a24 */ /* 0x000fe200078e02ff */
[----:B------:R-:W-:Y:S02]  /*15ad0*/  LEA R8, P0, R2, c[0x0][0x450], 0x2 ;  /* 0x0001140002087a11 */ /* 0x000fe400078010ff */
[----:B------:R-:W-:Y:S01]  /*15ae0*/  LOP3.LUT R11, R4, 0x38, R12, 0xf8, !PT ;  /* 0x00000038040b7812 */ /* 0x000fe200078ef80c */
[C---:B------:R-:W-:Y:S01]  /*15af0*/  IMAD R3, R14.reuse, c[0x0][0x3f4], R5 ;  /* 0x0000fd000e037a24 */ /* 0x040fe200078e0205 */
[----:B------:R-:W-:Y:S01]  /*15b00*/  SHF.R.U32.HI R10, RZ, 0x3, R4 ;  /* 0x00000003ff0a7819 */ /* 0x000fe20000011604 */
[----:B------:R-:W-:Y:S01]  /*15b10*/  IMAD.WIDE.U32 R4, R14, c[0x0][0x3f0], R6 ;  /* 0x0000fc000e047a25 */ /* 0x000fe200078e0006 */
[----:B------:R-:W-:-:S02]  /*15b20*/  LEA.HI.X R2, R2, c[0x0][0x454], R9, 0x2, P0 ;  /* 0x0001150002027a11 */ /* 0x000fc400000f1409 */
[----:B------:R-:W-:Y:S01]  /*15b30*/  LOP3.LUT R14, R11, R10, RZ, 0x3c, !PT ;  /* 0x0000000a0b0e7212 */ /* 0x000fe200078e3cff */
[----:B------:R-:W-:Y:S01]  /*15b40*/  IMAD.IADD R3, R5, 0x1, R3 ;  /* 0x0000000105037824 */ /* 0x000fe200078e0203 */
[----:B------:R-:W-:Y:S01]  /*15b50*/  SHFL.IDX PT, R10, R8, RZ, 0x1c1f ;  /* 0x001c1fff080a7589 */ /* 0x000fe200000e0000 */
[----:B------:R-:W-:Y:S02]  /*15b60*/  IADD3 R6, -R0, RZ, RZ ;  /* 0x000000ff00067210 */ /* 0x000fe40007ffe1ff */
[----:B------:R-:W-:Y:S01]  /*15b70*/  SHF.R.S32.HI R7, RZ, 0x1f, R0 ;  /* 0x0000001fff077819 */ /* 0x000fe20000011400 */
[----:B------:R-:W1:Y:S01]  /*15b80*/  SHFL.IDX PT, R11, R2, RZ, 0x1c1f ;  /* 0x001c1fff020b7589 */ /* 0x000e6200000e0000 */
[----:B------:R-:W-:Y:S01]  /*15b90*/  LEA R5, R19, R17, 0x7 ;  /* 0x0000001113057211 */ /* 0x000fe200078e38ff */
[----:B------:R-:W-:Y:S02]  /*15ba0*/  IMAD R6, R6, c[0x0][0x4e8], R13 ;  /* 0x00013a0006067a24 */ /* 0x000fe400078e020d */
[----:B------:R-:W-:Y:S01]  /*15bb0*/  SHFL.IDX PT, R8, R8, 0x1, 0x1c1f ;  /* 0x003c1f0008087f89 */ /* 0x000fe200000e0000 */
[----:B------:R-:W-:Y:S01]  /*15bc0*/  IMAD R7, R7, c[0x0][0x3e0], RZ ;  /* 0x0000f80007077a24 */ /* 0x000fe200078e02ff */
[----:B------:R-:W-:-:S02]  /*15bd0*/  ISETP.GE.OR P1, PT, R5, R15, P2 ;  /* 0x0000000f0500720c */ /* 0x000fc40001726670 */
[----:B------:R2:W3:Y:S01]  /*15be0*/  SHFL.IDX PT, R9, R2, 0x1, 0x1c1f ;  /* 0x003c1f0002097f89 */ /* 0x0004e200000e0000 */
[----:B------:R-:W-:-:S10]  /*15bf0*/  IMAD R7, R0, c[0x0][0x3e4], R7 ;  /* 0x0000f90000077a24 */ /* 0x000fd400078e0207 */
[----:B-1----:R1:W-:Y:S01]  /*15c00*/  @!P1 ST.E [R10.64], R30 ;  /* 0x0000001e0a009985 */ /* 0x0023e2000c101904 */
[----:B--2---:R-:W-:Y:S01]  /*15c10*/  IMAD.MOV.U32 R2, RZ, RZ, R4 ;  /* 0x000000ffff027224 */ /* 0x004fe200078e0004 */
[----:B------:R-:W-:-:S03]  /*15c20*/  IADD3 R4, R5, 0x8, RZ ;  /* 0x0000000805047810 */ /* 0x000fc60007ffe0ff */
[----:B------:R-:W-:Y:S01]  /*15c30*/  IMAD.WIDE.U32 R2, R0, c[0x0][0x3e0], R2 ;  /* 0x0000f80000027a25 */ /* 0x000fe200078e0002 */
[----:B------:R-:W-:Y:S02]  /*15c40*/  SHF.R.S32.HI R0, RZ, 0x1f, R6 ;  /* 0x0000001fff007819 */ /* 0x000fe40000011406 */
[----:B------:R-:W-:Y:S01]  /*15c50*/  ISETP.GE.OR P0, PT, R4, R15, P2 ;  /* 0x0000000f0400720c */ /* 0x000fe20001706670 */
[----:B------:R-:W-:Y:S01]  /*15c60*/  IMAD.IADD R3, R3, 0x1, R7 ;  /* 0x0000000103037824 */ /* 0x000fe200078e0207 */
[----:B------:R-:W-:Y:S01]  /*15c70*/  SHF.L.U32 R4, R18, 0x3, RZ ;  /* 0x0000000312047819 */ /* 0x000fe200000006ff */
[----:B------:R-:W-:Y:S01]  /*15c80*/  IMAD R0, R0, c[0x0][0x3d8], RZ ;  /* 0x0000f60000007a24 */ /* 0x000fe200078e02ff */
[----:B------:R-:W-:Y:S01]  /*15c90*/  LEA R7, R19, R16, 0x7 ;  /* 0x0000001013077211 */ /* 0x000fe200078e38ff */
[----:B------:R-:W-:Y:S01]  /*15ca0*/  IMAD.WIDE.U32 R2, R6, c[0x0][0x3d8], R2 ;  /* 0x0000f60006027a25 */ /* 0x000fe200078e0002 */
[----:B------:R-:W-:-:S03]  /*15cb0*/  LOP3.LUT R5, R14, 0x7ffffe00, R4, 0xf8, !PT ;  /* 0x7ffffe000e057812 */ /* 0x000fc600078ef804 */
[----:B------:R-:W-:Y:S01]  /*15cc0*/  IMAD R4, R6, c[0x0][0x3dc], R0 ;  /* 0x0000f70006047a24 */ /* 0x000fe200078e0200 */
[----:B------:R-:W-:Y:S02]  /*15cd0*/  SHF.L.U32 R0, R5, 0x1, RZ ;  /* 0x0000000105007819 */ /* 0x000fe400000006ff */
[----:B------:R-:W-:Y:S01]  /*15ce0*/  IADD3 R6, R12, 0x40, RZ ;  /* 0x000000400c067810 */ /* 0x000fe20007ffe0ff */
[----:B---3--:R1:W-:Y:S01]  /*15cf0*/  @!P0 ST.E [R8.64], R31 ;  /* 0x0000001f08008985 */ /* 0x0083e2000c101904 */
[----:B------:R-:W-:Y:S01]  /*15d00*/  IMAD.IADD R3, R3, 0x1, R4 ;  /* 0x0000000103037824 */ /* 0x000fe200078e0204 */
[C---:B------:R-:W-:Y:S02]  /*15d10*/  LEA R14, P0, R2.reuse, c[0x0][0x380], 0x1 ;  /* 0x0000e000020e7a11 */ /* 0x040fe400078008ff */
[----:B------:R1:W2:Y:S02]  /*15d20*/  LDS.128 R24, [R0+0x1080] ;  /* 0x0010800000187984 */ /* 0x0002a40000000c00 */
[----:B------:R-:W-:-:S02]  /*15d30*/  LEA.HI.X R13, R2, c[0x0][0x384], R3, 0x1, P0 ;  /* 0x0000e100020d7a11 */ /* 0x000fc400000f0c03 */
[----:B------:R1:W3:Y:S01]  /*15d40*/  LDS.128 R32, [R0+0x2080] ;  /* 0x0020800000207984 */ /* 0x0002e20000000c00 */
[----:B------:R-:W-:-:S03]  /*15d50*/  ISETP.GE.AND P0, PT, R7, R15, PT ;  /* 0x0000000f0700720c */ /* 0x000fc60003f06270 */
[----:B------:R1:W4:Y:S04]  /*15d60*/  LDS.128 R36, [R0+0x3080] ;  /* 0x0030800000247984 */ /* 0x0003280000000c00 */
[----:B------:R1:W1:Y:S04]  /*15d70*/  LDS.128 R20, [R0+0x5080] ;  /* 0x0050800000147984 */ /* 0x0002680000000c00 */
[----:B------:R1:W1:Y:S04]  /*15d80*/  LDS.128 R28, [R0+0x6080] ;  /* 0x00608000001c7984 */ /* 0x0002680000000c00 */
[----:B------:R1:W1:Y:S04]  /*15d90*/  LDS.128 R40, [R0+0x7080] ;  /* 0x0070800000287984 */ /* 0x0002680000000c00 */
[----:B------:R1:W1:Y:S04]  /*15da0*/  SHFL.IDX PT, R2, R14, RZ, 0x181f ;  /* 0x00181fff0e027589 */ /* 0x00026800000e0000 */
[----:B------:R1:W1:Y:S01]  /*15db0*/  SHFL.IDX PT, R3, R13, RZ, 0x181f ;  /* 0x00181fff0d037589 */ /* 0x00026200000e0000 */
[----:B------:R-:W-:Y:S05]  /*15dc0*/  @P0 BRA `(.L_x_138) ;  /* 0x000000b000000947 */ /* 0x000fea0003800000 */
[----:B------:R-:W5:Y:S01]  /*15dd0*/  LDS.128 R16, [R0+0x80] ;  /* 0x0000800000107984 */ /* 0x000f620000000c00 */
[----:B------:R-:W-:-:S02]  /*15de0*/  ISETP.GE.AND P0, PT, R6, c[0x0][0x3c8], PT ;  /* 0x0000f20006007a0c */ /* 0x000fc40003f06270 */
[----:B------:R-:W-:Y:S01]  /*15df0*/  ISETP.GE.AND P1, PT, R12, c[0x0][0x3c8], PT ;  /* 0x0000f2000c007a0c */ /* 0x000fe20003f26270 */
[----:B-1----:R1:W4:-:S12]  /*15e00*/  LDS.128 R8, [R0+0x4080] ;  /* 0x0040800000087984 */ /* 0x0023180000000c00 */
[----:B------:R-:W-:Y:S01]  /*15e10*/  @!P1 IMAD.WIDE R4, R12, 0x2, R2 ;  /* 0x000000020c049825 */ /* 0x000fe200078e0202 */
[----:B-1----:R-:W-:-:S04]  /*15e20*/  @!P0 SHF.R.S32.HI R0, RZ, 0x1f, R6 ;  /* 0x0000001fff008819 */ /* 0x002fc80000011406 */
[----:B------:R-:W-:-:S04]  /*15e30*/  @!P0 LEA.HI R0, R0, R6, RZ, 0x3 ;  /* 0x0000000600008211 */ /* 0x000fc800078f18ff */
[----:B------:R-:W-:-:S05]  /*15e40*/  @!P0 LOP3.LUT R0, R0, 0xfffffff8, RZ, 0xc0, !PT ;  /* 0xfffffff800008812 */ /* 0x000fca00078ec0ff */
[----:B------:R-:W-:Y:S01]  /*15e50*/  @!P0 IMAD.WIDE R2, R0, 0x2, R2 ;  /* 0x0000000200028825 */ /* 0x000fe200078e0202 */
[----:B-----5:R1:W-:Y:S04]  /*15e60*/  @!P1 ST.E.128 [R4.64], R16 ;  /* 0x0000001004009985 */ /* 0x0203e8000c101d04 */
[----:B----4-:R1:W-:Y:S02]  /*15e70*/  @!P0 ST.E.128 [R2.64], R8 ;  /* 0x0000000802008985 */ /* 0x0103e4000c101d04 */
.L_x_138:
[----:B------:R-:W-:Y:S05]  /*15e80*/  BSYNC B0 ;  /* 0x0000000000007941 */ /* 0x000fea0003800000 */
.L_x_137:
[----:B-1----:R-:W-:Y:S01]  /*15e90*/  IADD3 R0, R7, 0x20, RZ ;  /* 0x0000002007007810 */ /* 0x002fe20007ffe0ff */
[----:B------:R1:W4:Y:S01]  /*15ea0*/  SHFL.IDX PT, R3, R13, 0x1, 0x181f ;  /* 0x00381f000d037f89 */ /* 0x00032200000e0000 */
        /* <DEDUP_REMOVED lines=13> */
.L_x_140:
[----:B------:R-:W-:Y:S05]  /*15f80*/  BSYNC B0 ;  /* 0x0000000000007941 */ /* 0x000fea0003800000 */
.L_x_139:
        /* <DEDUP_REMOVED lines=15> */
.L_x_142:
[----:B------:R-:W-:Y:S05]  /*16080*/  BSYNC B0 ;  /* 0x0000000000007941 */ /* 0x000fea0003800000 */
.L_x_141:
        /* <DEDUP_REMOVED lines=16> */
.L_x_135:
[----:B------:R-:W2:Y:S01]  /*16190*/  LDL R8, [R1+0x44] ;  /* 0x0000440001087983 */ /* 0x000ea20000100800 */
[----:B------:R-:W-:Y:S01]  /*161a0*/  ISETP.NE.U32.AND P1, PT, RZ, c[0x0][0x508], PT ;  /* 0x00014200ff007a0c */ /* 0x000fe20003f25070 */
[----:B------:R-:W-:Y:S01]  /*161b0*/  IMAD.MOV.U32 R2, RZ, RZ, 0x4 ;  /* 0x00000004ff027424 */ /* 0x000fe200078e00ff */
[----:B------:R-:W-:Y:S02]  /*161c0*/  ISETP.NE.U32.AND P0, PT, RZ, c[0x0][0x500], PT ;  /* 0x00014000ff007a0c */ /* 0x000fe40003f05070 */
[----:B------:R-:W-:Y:S02]  /*161d0*/  ISETP.NE.AND.EX P1, PT, RZ, c[0x0][0x50c], PT, P1 ;  /* 0x00014300ff007a0c */ /* 0x000fe40003f25310 */
[----:B------:R-:W-:Y:S01]  /*161e0*/  ISETP.NE.AND.EX P0, PT, RZ, c[0x0][0x504], PT, P0 ;  /* 0x00014100ff007a0c */ /* 0x000fe20003f05300 */
[----:B------:R-:W-:Y:S02]  /*161f0*/  IMAD.MOV.U32 R13, RZ, RZ, c[0x0][0x388] ;  /* 0x0000e200ff0d7624 */ /* 0x000fe400078e00ff */
[----:B--2---:R-:W-:-:S08]  /*16200*/  IMAD.WIDE R6, R8, R2, c[0x0][0x500] ;  /* 0x0001400008067625 */ /* 0x004fd000078e0202 */
        /* <DEDUP_REMOVED lines=8> */
[----:B------:R1:W2:Y:S04]  /*16290*/  LDG.E R0, [R6.64] ;  /* 0x0000000406007981 */ /* 0x0002a8000c1e1900 */
[----:B-1----:R-:W2:Y:S02]  /*162a0*/  LDG.E R6, [R6.64+0x4] ;  /* 0x0000040406067981 */ /* 0x002ea4000c1e1900 */
[----:B--2--5:R-:W-:-:S02]  /*162b0*/  IADD3 R13, -R0, R6, RZ ;  /* 0x00000006000d7210 */ /* 0x024fc40007ffe1ff */
.L_x_143:
        /* <DEDUP_REMOVED lines=12> */
[----:B------:R-:W-:Y:S01]  /*16380*/  MOV R0, c[0x0][0x4e8] ;  /* 0x00013a0000007a02 */ /* 0x000fe20000000f00 */
[----:B------:R-:W-:Y:S01]  /*16390*/  IMAD R6, R34, c[0x0][0x490], RZ ;  /* 0x0001240022067a24 */ /* 0x000fe200078e02ff */
[----:B------:R-:W-:Y:S01]  /*163a0*/  MOV R2, R4 ;  /* 0x0000000400027202 */ /* 0x000fe20000000f00 */
[----:B------:R-:W-:Y:S01]  /*163b0*/  IMAD.MOV.U32 R3, RZ, RZ, R5 ;  /* 0x000000ffff037224 */ /* 0x000fe200078e0005 */
[----:B------:R-:W-:Y:S01]  /*163c0*/  ISETP.NE.AND P0, PT, R0, 0x1, PT ;  /* 0x000000010000780c */ /* 0x000fe20003f05270 */
[C---:B------:R-:W-:Y:S01]  /*163d0*/  IMAD R6, R44.reuse, c[0x0][0x494], R6 ;  /* 0x000125002c067a24 */ /* 0x040fe200078e0206 */
[----:B------:R-:W-:Y:S01]  /*163e0*/  MOV R0, R8 ;  /* 0x0000000800007202 */ /* 0x000fe20000000f00 */
[----:B------:R-:W-:-:S05]  /*163f0*/  IMAD.WIDE.U32 R2, R44, c[0x0][0x490], R2 ;  /* 0x000124002c027a25 */ /* 0x000fca00078e0002 */
[----:B------:R-:W-:-:S05]  /*16400*/  IADD3 R3, R6, R3, RZ ;  /* 0x0000000306037210 */ /* 0x000fca0007ffe0ff */
[----:B------:R-:W-:-:S04]  /*16410*/  @P0 IMAD.HI.U32 R7, R8, c[0x0][0x4ec], RZ ;  /* 0x00013b0008070a27 */ /* 0x000fc800078e00ff */
[----:B------:R-:W-:Y:S01]  /*16420*/  IMAD.WIDE.U32 R2, R9, c[0x0][0x498], R2 ;  /* 0x0001260009027a25 */ /* 0x000fe200078e0002 */
[----:B------:R-:W-:-:S03]  /*16430*/  @P0 SHF.R.U32.HI R0, RZ, c[0x0][0x4f0], R7 ;  /* 0x00013c00ff000a19 */ /* 0x000fc60000011607 */
[----:B------:R-:W-:Y:S01]  /*16440*/  IMAD R7, R10, c[0x0][0x498], RZ ;  /* 0x000126000a077a24 */ /* 0x000fe200078e02ff */
[----:B------:R-:W-:Y:S01]  /*16450*/  IADD3 R2, P0, R0, R2, RZ ;  /* 0x0000000200027210 */ /* 0x000fe20007f1e0ff */
[----:B------:R-:W-:Y:S02]  /*16460*/  IMAD.MOV R6, RZ, RZ, -R0 ;  /* 0x000000ffff067224 */ /* 0x000fe400078e0a00 */
[----:B------:R-:W-:Y:S02]  /*16470*/  IMAD R7, R9, c[0x0][0x49c], R7 ;  /* 0x0001270009077a24 */ /* 0x000fe400078e0207 */
[----:B------:R-:W-:Y:S01]  /*16480*/  IMAD R6, R6, c[0x0][0x4e8], R8 ;  /* 0x00013a0006067a24 */ /* 0x000fe200078e0208 */
[----:B------:R-:W-:-:S04]  /*16490*/  SHF.R.S32.HI R8, RZ, 0x1f, R0 ;  /* 0x0000001fff087819 */ /* 0x000fc80000011400 */
[----:B------:R-:W-:Y:S02]  /*164a0*/  SHF.R.S32.HI R0, RZ, 0x1f, R6 ;  /* 0x0000001fff007819 */ /* 0x000fe40000011406 */
[----:B------:R-:W-:-:S03]  /*164b0*/  IADD3.X R3, R8, R3, R7, P0, !PT ;  /* 0x0000000308037210 */ /* 0x000fc600007fe407 */
[----:B------:R-:W-:Y:S02]  /*164c0*/  IMAD R0, R0, c[0x0][0x488], RZ ;  /* 0x0001220000007a24 */ /* 0x000fe400078e02ff */
[----:B------:R-:W-:-:S04]  /*164d0*/  IMAD.WIDE.U32 R2, R6, c[0x0][0x488], R2 ;  /* 0x0001220006027a25 */ /* 0x000fc800078e0002 */
[----:B------:R-:W-:Y:S01]  /*164e0*/  IMAD R0, R6, c[0x0][0x48c], R0 ;  /* 0x0001230006007a24 */ /* 0x000fe200078e0200 */
[----:B------:R-:W-:-:S04]  /*164f0*/  LEA R6, P0, R2, c[0x0][0x450], 0x2 ;  /* 0x0001140002067a11 */ /* 0x000fc800078010ff */
[----:B------:R-:W-:-:S04]  /*16500*/  IADD3 R0, R3, R0, RZ ;  /* 0x0000000003007210 */ /* 0x000fc80007ffe0ff */
[----:B------:R-:W-:Y:S02]  /*16510*/  LEA.HI.X R7, R2, c[0x0][0x454], R0, 0x2, P0 ;  /* 0x0001150002077a11 */ /* 0x000fe400000f1400 */
[----:B------:R-:W-:-:S05]  /*16520*/  MOV R0, 0xff800000 ;  /* 0xff80000000007802 */ /* 0x000fca0000000f00 */
[----:B------:R1:W-:Y:S02]  /*16530*/  STG.E [R6.64], R0 ;  /* 0x0000000006007986 */ /* 0x0003e4000c101904 */
.L_x_145:
[----:B------:R-:W-:Y:S05]  /*16540*/  BSYNC B0 ;  /* 0x0000000000007941 */ /* 0x000fea0003800000 */
.L_x_144:
[----:B------:R-:W2:Y:S01]  /*16550*/  S2R R14, SR_CTAID.X ;  /* 0x00000000000e7919 */ /* 0x000ea20000002500 */
[----:B-1----:R-:W-:Y:S01]  /*16560*/  IMAD R0, R5, c[0x0][0x3a0], RZ ;  /* 0x0000e80005007a24 */ /* 0x002fe200078e02ff */
[----:B------:R-:W-:Y:S01]  /*16570*/  SHF.R.S32.HI R5, RZ, 0x1f, R12 ;  /* 0x0000001fff057819 */ /* 0x000fe2000001140c */
[C---:B------:R-:W-:Y:S01]  /*16580*/  IMAD.WIDE.U32 R2, R4.reuse, c[0x0][0x3a0], RZ ;  /* 0x0000e80004027a25 */ /* 0x040fe200078e00ff */
[----:B------:R-:W-:Y:S01]  /*16590*/  MOV R6, c[0x0][0x4e8] ;  /* 0x00013a0000067a02 */ /* 0x000fe20000000f00 */
[----:B------:R-:W-:Y:S01]  /*165a0*/  BSSY B0, `(.L_x_146) ;  /* 0x0000034000007945 */ /* 0x000fe20003800000 */
[-C--:B------:R-:W-:Y:S01]  /*165b0*/  LEA.HI R5, R5, R12.reuse, RZ, 0x3 ;  /* 0x0000000c05057211 */ /* 0x080fe200078f18ff */
[----:B------:R-:W-:Y:S01]  /*165c0*/  IMAD R0, R4, c[0x0][0x3a4], R0 ;  /* 0x0000e90004007a24 */ /* 0x000fe200078e0200 */
[----:B------:R-:W-:Y:S01]  /*165d0*/  ISETP.NE.AND P0, PT, R6, 0x1, PT ;  /* 0x000000010600780c */ /* 0x000fe20003f05270 */
[----:B------:R-:W-:Y:S01]  /*165e0*/  IMAD R6, R10, c[0x0][0x3f0], RZ ;  /* 0x0000fc000a067a24 */ /* 0x000fe200078e02ff */
[----:B------:R-:W-:Y:S01]  /*165f0*/  LOP3.LUT R4, R5, 0xfffffff8, RZ, 0xc0, !PT ;  /* 0xfffffff805047812 */ /* 0x000fe200078ec0ff */
[----:B-----5:R-:W-:Y:S01]  /*16600*/  IMAD R10, R13, c[0x0][0x4e8], RZ ;  /* 0x00013a000d0a7a24 */ /* 0x020fe200078e02ff */
[----:B------:R-:W-:Y:S01]  /*16610*/  SHF.R.S32.HI R8, RZ, 0x3, R5 ;  /* 0x00000003ff087819 */ /* 0x000fe20000011405 */
[----:B------:R-:W-:Y:S01]  /*16620*/  IMAD R7, R9, c[0x0][0x3f4], R6 ;  /* 0x0000fd0009077a24 */ /* 0x000fe200078e0206 */
[----:B------:R-:W-:-:S02]  /*16630*/  IADD3 R12, -R4, R12, RZ ;  /* 0x0000000c040c7210 */ /* 0x000fc40007ffe1ff */
[----:B------:R-:W-:Y:S01]  /*16640*/  IADD3 R3, R3, R0, RZ ;  /* 0x0000000003037210 */ /* 0x000fe20007ffe0ff */
[----:B------:R-:W-:Y:S02]  /*16650*/  IMAD R0, R34, c[0x0][0x3e8], RZ ;  /* 0x0000fa0022007a24 */ /* 0x000fe400078e02ff */
[----:B------:R-:W-:Y:S02]  /*16660*/  IMAD R4, R12, 0x20, R8 ;  /* 0x000000200c047824 */ /* 0x000fe400078e0208 */
[C---:B------:R-:W-:Y:S02]  /*16670*/  IMAD R0, R44.reuse, c[0x0][0x3ec], R0 ;  /* 0x0000fb002c007a24 */ /* 0x040fe400078e0200 */
[----:B------:R-:W-:Y:S01]  /*16680*/  IMAD.WIDE.U32 R2, R44, c[0x0][0x3e8], R2 ;  /* 0x0000fa002c027a25 */ /* 0x000fe200078e0002 */
[C---:B--2---:R-:W-:Y:S02]  /*16690*/  LEA R4, R14.reuse, R4, 0x7 ;  /* 0x000000040e047211 */ /* 0x044fe400078e38ff */
[----:B------:R-:W-:-:S02]  /*166a0*/  LEA R8, R14, R8, 0x7 ;  /* 0x000000080e087211 */ /* 0x000fc400078e38ff */
[----:B------:R-:W-:Y:S01]  /*166b0*/  IADD3 R3, R0, R3, RZ ;  /* 0x0000000300037210 */ /* 0x000fe20007ffe0ff */
[----:B------:R-:W-:-:S04]  /*166c0*/  @P0 IMAD.HI.U32 R5, R4, c[0x0][0x4ec], RZ ;  /* 0x00013b0004050a27 */ /* 0x000fc800078e00ff */
[----:B------:R-:W-:Y:S01]  /*166d0*/  IMAD.MOV.U32 R0, RZ, RZ, R4 ;  /* 0x000000ffff007224 */ /* 0x000fe200078e0004 */
[----:B------:R-:W-:Y:S01]  /*166e0*/  @P0 SHF.R.U32.HI R0, RZ, c[0x0][0x4f0], R5 ;  /* 0x00013c00ff000a19 */ /* 0x000fe20000011605 */
[----:B------:R-:W-:-:S03]  /*166f0*/  IMAD.WIDE.U32 R2, R9, c[0x0][0x3f0], R2 ;  /* 0x0000fc0009027a25 */ /* 0x000fc600078e0002 */
[----:B------:R-:W-:Y:S02]  /*16700*/  IADD3 R5, -R0, RZ, RZ ;  /* 0x000000ff00057210 */ /* 0x000fe40007ffe1ff */
[----:B------:R-:W-:Y:S02]  /*16710*/  SHF.R.S32.HI R6, RZ, 0x1f, R0 ;  /* 0x0000001fff067819 */ /* 0x000fe40000011400 */
[----:B------:R-:W-:Y:S01]  /*16720*/  IADD3 R3, R3, R7, RZ ;  /* 0x0000000703037210 */ /* 0x000fe20007ffe0ff */
[----:B------:R-:W-:Y:S02]  /*16730*/  IMAD R5, R5, c[0x0][0x4e8], R4 ;  /* 0x00013a0005057a24 */ /* 0x000fe400078e0204 */
[----:B------:R-:W-:Y:S02]  /*16740*/  IMAD R6, R6, c[0x0][0x3e0], RZ ;  /* 0x0000f80006067a24 */ /* 0x000fe400078e02ff */
[----:B------:R-:W-:Y:S01]  /*16750*/  IMAD.WIDE.U32 R2, R0, c[0x0][0x3e0], R2 ;  /* 0x0000f80000027a25 */ /* 0x000fe200078e0002 */
[----:B------:R-:W-:-:S03]  /*16760*/  SHF.R.S32.HI R4, RZ, 0x1f, R5 ;  /* 0x0000001fff047819 */ /* 0x000fc60000011405 */
[----:B------:R-:W-:-:S04]  /*16770*/  IMAD R0, R0, c[0x0][0x3e4], R6 ;  /* 0x0000f90000007a24 */ /* 0x000fc800078e0206 */
[----:B------:R-:W-:Y:S02]  /*16780*/  IMAD.IADD R3, R3, 0x1, R0 ;  /* 0x0000000103037824 */ /* 0x000fe400078e0200 */
[----:B------:R-:W-:Y:S02]  /*16790*/  IMAD R0, R4, c[0x0][0x3d8], RZ ;  /* 0x0000f60004007a24 */ /* 0x000fe400078e02ff */
[----:B------:R-:W-:-:S04]  /*167a0*/  IMAD.WIDE.U32 R2, R5, c[0x0][0x3d8], R2 ;  /* 0x0000f60005027a25 */ /* 0x000fc800078e0002 */
[----:B------:R-:W-:Y:S01]  /*167b0*/  IMAD R0, R5, c[0x0][0x3dc], R0 ;  /* 0x0000f70005007a24 */ /* 0x000fe200078e0200 */
[----:B------:R-:W-:-:S04]  /*167c0*/  LEA R11, P0, R2, c[0x0][0x380], 0x1 ;  /* 0x0000e000020b7a11 */ /* 0x000fc800078008ff */
[----:B------:R-:W-:-:S04]  /*167d0*/  IADD3 R0, R3, R0, RZ ;  /* 0x0000000003007210 */ /* 0x000fc80007ffe0ff */
[----:B------:R-:W-:Y:S02]  /*167e0*/  LEA.HI.X R9, R2, c[0x0][0x384], R0, 0x1, P0 ;  /* 0x0000e10002097a11 */ /* 0x000fe400000f0c00 */
[----:B------:R-:W-:Y:S01]  /*167f0*/  ISETP.GE.AND P0, PT, R8, R10, PT ;  /* 0x0000000a0800720c */ /* 0x000fe20003f06270 */
[----:B------:R1:W2:Y:S01]  /*16800*/  SHFL.IDX PT, R2, R11, RZ, 0x181f ;  /* 0x00181fff0b027589 */ /* 0x0002a200000e0000 */
[----:B------:R-:W-:-:S03]  /*16810*/  SHF.L.U32 R0, R12, 0x3, RZ ;  /* 0x000000030c007819 */ /* 0x000fc600000006ff */
[----:B------:R1:W3:Y:S01]  /*16820*/  SHFL.IDX PT, R3, R9, RZ, 0x181f ;  /* 0x00181fff09037589 */ /* 0x0002e200000e0000 */
[----:B------:R-:W-:-:S07]  /*16830*/  IADD3 R7, R0, 0x40, RZ ;  /* 0x0000004000077810 */ /* 0x000fce0007ffe0ff */
[----:B------:R-:W-:Y:S05]  /*16840*/  @P0 BRA `(.L_x_147) ;  /* 0x0000009000000947 */ /* 0x000fea0003800000 */
[----:B------:R-:W-:Y:S02]  /*16850*/  ISETP.GE.AND P0, PT, R7, c[0x0][0x3c8], PT ;  /* 0x0000f20007007a0c */ /* 0x000fe40003f06270 */
[----:B------:R-:W-:-:S11]  /*16860*/  ISETP.GE.AND P1, PT, R0, c[0x0][0x3c8], PT ;  /* 0x0000f20000007a0c */ /* 0x000fd60003f26270 */
[----:B------:R-:W-:-:S04]  /*16870*/  @!P0 SHF.R.S32.HI R4, RZ, 0x1f, R7 ;  /* 0x0000001fff048819 */ /* 0x000fc80000011407 */
[----:B------:R-:W-:-:S04]  /*16880*/  @!P0 LEA.HI R4, R4, R7, RZ, 0x3 ;  /* 0x0000000704048211 */ /* 0x000fc800078f18ff */
[----:B------:R-:W-:Y:S01]  /*16890*/  @!P0 LOP3.LUT R6, R4, 0xfffffff8, RZ, 0xc0, !PT ;  /* 0xfffffff804068812 */ /* 0x000fe200078ec0ff */
[----:B--23--:R-:W-:-:S04]  /*168a0*/  @!P1 IMAD.WIDE R4, R0, 0x2, R2 ;  /* 0x0000000200049825 */ /* 0x00cfc800078e0202 */
[----:B------:R-:W-:Y:S01]  /*168b0*/  @!P0 IMAD.WIDE R2, R6, 0x2, R2 ;  /* 0x0000000206028825 */ /* 0x000fe200078e0202 */
[----:B------:R2:W-:Y:S04]  /*168c0*/  @!P1 ST.E.128 [R4.64], RZ ;  /* 0x000000ff04009985 */ /* 0x0005e8000c101d04 */
[----:B------:R2:W-:Y:S02]  /*168d0*/  @!P0 ST.E.128 [R2.64], RZ ;  /* 0x000000ff02008985 */ /* 0x0005e4000c101d04 */
.L_x_147:
[----:B------:R-:W-:Y:S05]  /*168e0*/  BSYNC B0 ;  /* 0x0000000000007941 */ /* 0x000fea0003800000 */
.L_x_146:
[----:B--2---:R-:W-:Y:S01]  /*168f0*/  IADD3 R4, R8, 0x20, RZ ;  /* 0x0000002008047810 */ /* 0x004fe20007ffe0ff */
[----:B---3--:R2:W3:Y:S01]  /*16900*/  SHFL.IDX PT, R3, R9, 0x1, 0x181f ;  /* 0x00381f0009037f89 */ /* 0x0084e200000e0000 */
[----:B------:R-:W-:Y:S02]  /*16910*/  BSSY B0, `(.L_x_148) ;  /* 0x000000d000007945 */ /* 0x000fe40003800000 */
[----:B------:R-:W-:Y:S01]  /*16920*/  ISETP.GE.AND P0, PT, R4, R10, PT ;  /* 0x0000000a0400720c */ /* 0x000fe20003f06270 */
[----:B------:R2:W4:-:S12]  /*16930*/  SHFL.IDX PT, R2, R11, 0x1, 0x181f ;  /* 0x00381f000b027f89 */ /* 0x00051800000e0000 */
[----:B------:R-:W-:Y:S05]  /*16940*/  @P0 BRA `(.L_x_149) ;  /* 0x0000009000000947 */ /* 0x000fea0003800000 */
[----:B------:R-:W-:Y:S02]  /*16950*/  ISETP.GE.AND P0, PT, R7, c[0x0][0x3c8], PT ;  /* 0x0000f20007007a0c */ /* 0x000fe40003f06270 */
[----:B------:R-:W-:-:S11]  /*16960*/  ISETP.GE.AND P1, PT, R0, c[0x0][0x3c8], PT ;  /* 0x0000f20000007a0c */ /* 0x000fd60003f26270 */
[----:B------:R-:W-:-:S04]  /*16970*/  @!P0 SHF.R.S32.HI R4, RZ, 0x1f, R7 ;  /* 0x0000001fff048819 */ /* 0x000fc80000011407 */
[----:B------:R-:W-:-:S04]  /*16980*/  @!P0 LEA.HI R4, R4, R7, RZ, 0x3 ;  /* 0x0000000704048211 */ /* 0x000fc800078f18ff */
[----:B------:R-:W-:Y:S01]  /*16990*/  @!P0 LOP3.LUT R6, R4, 0xfffffff8, RZ, 0xc0, !PT ;  /* 0xfffffff804068812 */ /* 0x000fe200078ec0ff */
[----:B---34-:R-:W-:-:S04]  /*169a0*/  @!P1 IMAD.WIDE R4, R0, 0x2, R2 ;  /* 0x0000000200049825 */ /* 0x018fc800078e0202 */
[----:B------:R-:W-:Y:S01]  /*169b0*/  @!P0 IMAD.WIDE R2, R6, 0x2, R2 ;  /* 0x0000000206028825 */ /* 0x000fe200078e0202 */
[----:B------:R3:W-:Y:S04]  /*169c0*/  @!P1 ST.E.128 [R4.64], RZ ;  /* 0x000000ff04009985 */ /* 0x0007e8000c101d04 */
[----:B------:R3:W-:Y:S02]  /*169d0*/  @!P0 ST.E.128 [R2.64], RZ ;  /* 0x000000ff02008985 */ /* 0x0007e4000c101d04 */
.L_x_149:
[----:B------:R-:W-:Y:S05]  /*169e0*/  BSYNC B0 ;  /* 0x0000000000007941 */ /* 0x000fea0003800000 */
.L_x_148:
        /* <DEDUP_REMOVED lines=8> */
[----:B------:R-:W-:-:S04]  /*16a70*/  @!P0 SHF.R.S32.HI R4, RZ, 0x1f, R7 ;  /* 0x0000001fff048819 */ /* 0x000fc80000011407 */
[----:B------:R-:W-:-:S04]  /*16a80*/  @!P0 LEA.HI R4, R4, R7, RZ, 0x3 ;  /* 0x0000000704048211 */ /* 0x000fc800078f18ff */
[----:B------:R-:W-:Y:S01]  /*16a90*/  @!P0 LOP3.LUT R6, R4, 0xfffffff8, RZ, 0xc0, !PT ;  /* 0xfffffff804068812 */ /* 0x000fe200078ec0ff */
[----:B-1--4-:R-:W-:-:S04]  /*16aa0*/  @!P1 IMAD.WIDE R4, R0, 0x2, R2 ;  /* 0x0000000200049825 */ /* 0x012fc800078e0202 */
[----:B------:R-:W-:Y:S01]  /*16ab0*/  @!P0 IMAD.WIDE R2, R6, 0x2, R2 ;  /* 0x0000000206028825 */ /* 0x000fe200078e0202 */
[----:B------:R1:W-:Y:S04]  /*16ac0*/  @!P1 ST.E.128 [R4.64], RZ ;  /* 0x000000ff04009985 */ /* 0x0003e8000c101d04 */
[----:B------:R1:W-:Y:S02]  /*16ad0*/  @!P0 ST.E.128 [R2.64], RZ ;  /* 0x000000ff02008985 */ /* 0x0003e4000c101d04 */
.L_x_151:
[----:B------:R-:W-:Y:S05]  /*16ae0*/  BSYNC B0 ;  /* 0x0000000000007941 */ /* 0x000fea0003800000 */
.L_x_150:
[----:B-1----:R-:W-:Y:S01]  /*16af0*/  IADD3 R4, R8, 0x60, RZ ;  /* 0x0000006008047810 */ /* 0x002fe20007ffe0ff */
[----:B------:R1:W2:Y:S03]  /*16b00*/  SHFL.IDX PT, R3, R9, 0x3, 0x181f ;  /* 0x00781f0009037f89 */ /* 0x0002a600000e0000 */
[----:B------:R-:W-:Y:S01]  /*16b10*/  ISETP.GE.AND P0, PT, R4, R10, PT ;  /* 0x0000000a0400720c */ /* 0x000fe20003f06270 */
[----:B----4-:R1:W4:-:S12]  /*16b20*/  SHFL.IDX PT, R2, R11, 0x3, 0x181f ;  /* 0x00781f000b027f89 */ /* 0x01031800000e0000 */
[----:B------:R-:W-:Y:S05]  /*16b30*/  @P0 EXIT ;  /* 0x000000000000094d */ /* 0x000fea0003800000 */
[----:B------:R-:W-:-:S13]  /*16b40*/  ISETP.GE.AND P0, PT, R0, c[0x0][0x3c8], PT ;  /* 0x0000f20000007a0c */ /* 0x000fda0003f06270 */
[----:B--2-4-:R-:W-:-:S05]  /*16b50*/  @!P0 IMAD.WIDE R4, R0, 0x2, R2 ;  /* 0x0000000200048825 */ /* 0x014fca00078e0202 */
[----:B------:R2:W-:Y:S01]  /*16b60*/  @!P0 ST.E.128 [R4.64], RZ ;  /* 0x000000ff04008985 */ /* 0x0005e2000c101d04 */
[----:B------:R-:W-:-:S13]  /*16b70*/  ISETP.GE.AND P0, PT, R7, c[0x0][0x3c8], PT ;  /* 0x0000f20007007a0c */ /* 0x000fda0003f06270 */
[----:B------:R-:W-:Y:S05]  /*16b80*/  @P0 EXIT ;  /* 0x000000000000094d */ /* 0x000fea0003800000 */
[----:B------:R-:W-:-:S04]  /*16b90*/  SHF.R.S32.HI R0, RZ, 0x1f, R7 ;  /* 0x0000001fff007819 */ /* 0x000fc80000011407 */
[----:B------:R-:W-:-:S04]  /*16ba0*/  LEA.HI R0, R0, R7, RZ, 0x3 ;  /* 0x0000000700007211 */ /* 0x000fc800078f18ff */
[----:B------:R-:W-:-:S05]  /*16bb0*/  LOP3.LUT R0, R0, 0xfffffff8, RZ, 0xc0, !PT ;  /* 0xfffffff800007812 */ /* 0x000fca00078ec0ff */
[----:B------:R-:W-:-:S05]  /*16bc0*/  IMAD.WIDE R2, R0, 0x2, R2 ;  /* 0x0000000200027825 */ /* 0x000fca00078e0202 */
[----:B------:R-:W-:Y:S01]  /*16bd0*/  ST.E.128 [R2.64], RZ ;  /* 0x000000ff02007985 */ /* 0x000fe2000c101d04 */
[----:B------:R-:W-:Y:S05]  /*16be0*/  EXIT ;  /* 0x000000000000794d */ /* 0x000fea0003800000 */
.L_x_152:
        /* <DEDUP_REMOVED lines=9> */
.L_x_1826:


//--------------------- .text._ZN7cutlass13device_kernelIN5flash19enable_sm80_to_sm89INS1_16FlashAttnFwdSm80INS1_25CollectiveMainloopFwdSm80ILi8ELi1ELb1EN4cute5tupleIJNS5_1CILi128EEENS7_ILi96EEES8_EEELi128ENS_10bfloat16_tEfNS_4arch4Sm80ELb0ELb1ELb1ELb0ELb0ELb0ELb1ELb0EEENS1_21CollectiveEpilogueFwdINS6_IJS8_S8_S9_EEENS6_IJNS7_ILi1EEESH_SH_EEESB_SD_Li256ELb0ELb1ELb0ELb0EEENS1_19SingleTileSchedulerILb0ELb0ELb1ELi128EEEEEEEEEvNT_6ParamsE --------------------------
	.section	.text._ZN7cutlass13device_kernelIN5flash19enable_sm80_to_sm89INS1_16FlashAttnFwdSm80INS1_25CollectiveMainloopFwdSm80ILi8ELi1ELb1EN4cute5tupleIJNS5_1CILi128EEENS7_ILi96EEES8_EEELi128ENS_10bfloat16_tEfNS_4arch4Sm80ELb0ELb1ELb1ELb0ELb0ELb0ELb1ELb0EEENS1_21CollectiveEpilogueFwdINS6_IJS8_S8_S9_EEENS6_IJNS7_ILi1EEESH_SH_EEESB_SD_Li256ELb0ELb1ELb0ELb0EEENS1_19SingleTileSchedulerILb0ELb0ELb1ELi128EEEEEEEEEvNT_6ParamsE,"ax",@progbits
	.sectioninfo	@"SHI_REGISTERS=255"
	.align	128
.text._ZN7cutlass13device_kernelIN5flash19enable_sm80_to_sm89INS1_16FlashAttnFwdSm80INS1_25CollectiveMainloopFwdSm80ILi8ELi1ELb1EN4cute5tupleIJNS5_1CILi128EEENS7_ILi96EEES8_EEELi128ENS_10bfloat16_tEfNS_4arch4Sm80ELb0ELb1ELb1ELb0ELb0ELb0ELb1ELb0EEENS1_21CollectiveEpilogueFwdINS6_IJS8_S8_S9_EEENS6_IJNS7_ILi1EEESH_SH_EEESB_SD_Li256ELb0ELb1ELb0ELb0EEENS1_19SingleTileSchedulerILb0ELb0ELb1ELi128EEEEEEEEEvNT_6ParamsE:
        .type           _ZN7cutlass13device_kernelIN5flash19enable_sm80_to_sm89INS1_16FlashAttnFwdSm80INS1_25CollectiveMainloopFwdSm80ILi8ELi1ELb1EN4cute5tupleIJNS5_1CILi128EEENS7_ILi96EEES8_EEELi128ENS_10bfloat16_tEfNS_4arch4Sm80ELb0ELb1ELb1ELb0ELb0ELb0ELb1ELb0EEENS1_21CollectiveEpilogueFwdINS6_IJS8_S8_S9_EEENS6_IJNS7_ILi1EEESH_SH_EEESB_SD_Li256ELb0ELb1ELb0ELb0EEENS1_19SingleTileSchedulerILb0ELb0ELb1ELi128EEEEEEEEEvNT_6ParamsE,@function
        .size           _ZN7cutlass13device_kernelIN5flash19enable_sm80_to_sm89INS1_16FlashAttnFwdSm80INS1_25CollectiveMainloopFwdSm80ILi8ELi1ELb1EN4cute5tupleIJNS5_1CILi128EEENS7_ILi96EEES8_EEELi128ENS_10bfloat16_tEfNS_4arch4Sm80ELb0ELb1ELb1ELb0ELb0ELb0ELb1ELb0EEENS1_21CollectiveEpilogueFwdINS6_IJS8_S8_S9_EEENS6_IJNS7_ILi1EEESH_SH_EEESB_SD_Li256ELb0ELb1ELb0ELb0EEENS1_19SingleTileSchedulerILb0ELb0ELb1ELi128EEEEEEEEEvNT_6ParamsE,(.L_x_1827 - _ZN7cutlass13device_kernelIN5flash19enable_sm80_to_sm89INS1_16FlashAttnFwdSm80INS1_25CollectiveMainloopFwdSm80ILi8ELi1ELb1EN4cute5tupleIJNS5_1CILi128EEENS7_ILi96EEES8_EEELi128ENS_10bfloat16_tEfNS_4arch4Sm80ELb0ELb1ELb1ELb0ELb0ELb0ELb1ELb0EEENS1_21CollectiveEpilogueFwdINS6_IJS8_S8_S9_EEENS6_IJNS7_ILi1EEESH_SH_EEESB_SD_Li256ELb0ELb1ELb0ELb0EEENS1_19SingleTileSchedulerILb0ELb0ELb1ELi128EEEEEEEEEvNT_6ParamsE)
        .other          _ZN7cutlass13device_kernelIN5flash19enable_sm80_to_sm89INS1_16FlashAttnFwdSm80INS1_25CollectiveMainloopFwdSm80ILi8ELi1ELb1EN4cute5tupleIJNS5_1CILi128EEENS7_ILi96EEES8_EEELi128ENS_10bfloat16_tEfNS_4arch4Sm80ELb0ELb1ELb1ELb0ELb0ELb0ELb1ELb0EEENS1_21CollectiveEpilogueFwdINS6_IJS8_S8_S9_EEENS6_IJNS7_ILi1EEESH_SH_EEESB_SD_Li256ELb0ELb1ELb0ELb0EEENS1_19SingleTileSchedulerILb0ELb0ELb1ELi128EEEEEEEEEvNT_6ParamsE,@"STO_CUDA_ENTRY STV_DEFAULT"
_ZN7cutlass13device_kernelIN5flash19enable_sm80_to_sm89INS1_16FlashAttnFwdSm80INS1_25CollectiveMainloopFwdSm80ILi8ELi1ELb1EN4cute5tupleIJNS5_1CILi128EEENS7_ILi96EEES8_EEELi128ENS_10bfloat16_tEfNS_4arch4Sm80ELb0ELb1ELb1ELb0ELb0ELb0ELb1ELb0EEENS1_21CollectiveEpilogueFwdINS6_IJS8_S8_S9_EEENS6_IJNS7_ILi1EEESH_SH_EEESB_SD_Li256ELb0ELb1ELb0ELb0EEENS1_19SingleTileSchedulerILb0ELb0ELb1ELi128EEEEEEEEEvNT_6ParamsE:
[----:B------:R-:W-:Y:S02]  /*0000*/  MOV R1, c[0x0][0x28] ;  /* 0x00000a0000017a02 */ /* 0x000fe40000000f00 */
[----:B------:R-:W1:Y:S02]  /*0010*/  S2R R0, SR_CTAID.Z ;  /* 0x0000000000007919 */ /* 0x000e640000002700 */
[----:B-1----:R-:W-:-:S13]  /*0020*/  ISETP.GE.AND P0, PT, R0, RZ, PT ;  /* 0x000000ff0000720c */ /* 0x002fda0003f06270 */
[----:B------:R-:W-:Y:S05]  /*0030*/  @!P0 EXIT ;  /* 0x000000000000894d */ /* 0x000fea0003800000 */
[----:B------:R-:W1:Y:S01]  /*0040*/  S2UR UR4, SR_CTAID.X ;  /* 0x00000000000479c3 */ /* 0x000e620000002500 */
[----:B------:R-:W-:Y:S01]  /*0050*/  IMAD.MOV.U32 R2, RZ, RZ, c[0x0][0x2c4] ;  /* 0x0000b100ff027624 */ /* 0x000fe200078e00ff */
[----:B------:R-:W2:Y:S01]  /*0060*/  S2R R104, SR_TID.X ;  /* 0x0000000000687919 */ /* 0x000ea20000002100 */
[----:B------:R-:W-:-:S03]  /*0070*/  IMAD.MOV.U32 R4, RZ, RZ, 0x1 ;  /* 0x00000001ff047424 */ /* 0x000fc600078e00ff */
[----:B------:R-:W-:Y:S02]  /*0080*/  ISETP.NE.AND P4, PT, R2, 0x1, PT ;  /* 0x000000010200780c */ /* 0x000fe40003f85270 */
[C---:B------:R-:W-:Y:S02]  /*0090*/  ISETP.LE.AND P3, PT, R4.reuse, c[0x0][0x32c], PT ;  /* 0x0000cb0004007a0c */ /* 0x040fe40003f63270 */
[----:B------:R-:W-:Y:S01]  /*00a0*/  IADD3 R3, R4, -c[0x0][0x168], RZ ;  /* 0x80005a0004037a10 */ /* 0x000fe20007ffe0ff */
[----:B-1----:R-:W-:-:S06]  /*00b0*/  USHF.L.U32 UR4, UR4, 0x7, URZ ;  /* 0x0000000704047899 */ /* 0x002fcc000800063f */
[----:B------:R-:W-:Y:S01]  /*00c0*/  IMAD.U32 R37, RZ, RZ, UR4 ;  /* 0x00000004ff257e24 */ /* 0x000fe2000f8e00ff */
[----:B------:R-:W-:-:S04]  /*00d0*/  UIADD3 UR4, UR4, 0x7f, URZ ;  /* 0x0000007f04047890 */ /* 0x000fc8000fffe03f */
[----:B------:R-:W-:Y:S02]  /*00e0*/  @P4 IADD3 R5, R37, 0x7f, RZ ;  /* 0x0000007f25054810 */ /* 0x000fe40007ffe0ff */
[----:B------:R-:W-:-:S03]  /*00f0*/  IMAD.U32 R6, RZ, RZ, UR4 ;  /* 0x00000004ff067e24 */ /* 0x000fc6000f8e00ff */
[----:B------:R-:W-:-:S05]  /*0100*/  @P4 IMAD.HI.U32 R5, R5, c[0x0][0x2c8], RZ ;  /* 0x0000b20005054a27 */ /* 0x000fca00078e00ff */
[----:B------:R-:W-:-:S04]  /*0110*/  @P4 SHF.R.U32.HI R6, RZ, c[0x0][0x2cc], R5 ;  /* 0x0000b300ff064a19 */ /* 0x000fc80000011605 */
[----:B------:R-:W-:-:S04]  /*0120*/  IADD3 R3, R6, c[0x0][0x1d0], R3 ;  /* 0x0000740006037a10 */ /* 0x000fc80007ffe003 */
[----:B------:R-:W-:Y:S01]  /*0130*/  IADD3 R6, R3, c[0x0][0x328], RZ ;  /* 0x0000ca0003067a10 */ /* 0x000fe20007ffe0ff */
[----:B------:R-:W-:Y:S05]  /*0140*/  @!P3 BRA `(.L_x_153) ;  /* 0x000000f00000b947 */ /* 0x000fea0003800000 */
[C---:B--2---:R-:W-:Y:S02]  /*0150*/  ISETP.GT.AND P0, PT, R3.reuse, RZ, PT ;  /* 0x000000ff0300720c */ /* 0x044fe40003f04270 */
[----:B------:R-:W-:-:S11]  /*0160*/  IADD3 R5, R3, -0x1, RZ ;  /* 0xffffffff03057810 */ /* 0x000fd60007ffe0ff */
[----:B------:R-:W-:Y:S05]  /*0170*/  @P0 BRA `(.L_x_154) ;  /* 0x0000006000000947 */ /* 0x000fea0003800000 */
[----:B------:R-:W-:Y:S01]  /*0180*/  ISETP.NE.AND P0, PT, R4, c[0x0][0x32c], PT ;  /* 0x0000cb0004007a0c */ /* 0x000fe20003f05270 */
[----:B------:R-:W-:-:S12]  /*0190*/  IMAD.MOV R5, RZ, RZ, -R3 ;  /* 0x000000ffff057224 */ /* 0x000fd800078e0a03 */
[----:B------:R-:W-:-:S05]  /*01a0*/  @P0 IMAD.HI.U32 R3, R5, c[0x0][0x330], RZ ;  /* 0x0000cc0005030a27 */ /* 0x000fca00078e00ff */
[----:B------:R-:W-:-:S04]  /*01b0*/  @P0 SHF.R.U32.HI R5, RZ, c[0x0][0x334], R3 ;  /* 0x0000cd00ff050a19 */ /* 0x000fc80000011603 */
[----:B------:R-:W-:Y:S01]  /*01c0*/  LOP3.LUT R5, RZ, R5, RZ, 0x33, !PT ;  /* 0x00000005ff057212 */ /* 0x000fe200078e33ff */
[----:B------:R-:W-:Y:S05]  /*01d0*/  BRA `(.L_x_155) ;  /* 0x0000003000007947 */ /* 0x000fea0003800000 */
.L_x_154:
[----:B------:R-:W-:-:S13]  /*01e0*/  ISETP.NE.AND P0, PT, R4, c[0x0][0x32c], PT ;  /* 0x0000cb0004007a0c */ /* 0x000fda0003f05270 */
[----:B------:R-:W-:-:S05]  /*01f0*/  @P0 IMAD.HI.U32 R3, R5, c[0x0][0x330], RZ ;  /* 0x0000cc0005030a27 */ /* 0x000fca00078e00ff */
[----:B------:R-:W-:Y:S02]  /*0200*/  @P0 SHF.R.U32.HI R5, RZ, c[0x0][0x334], R3 ;  /* 0x0000cd00ff050a19 */ /* 0x000fe40000011603 */
.L_x_155:
[----:B------:R-:W-:-:S05]  /*0210*/  MOV R4, c[0x0][0x32c] ;  /* 0x0000cb0000047a02 */ /* 0x000fca0000000f00 */
[----:B------:R-:W-:-:S05]  /*0220*/  IMAD R5, R5, R4, c[0x0][0x32c] ;  /* 0x0000cb0005057624 */ /* 0x000fca00078e0204 */
[----:B------:R-:W-:-:S03]  /*0230*/  IMNMX R6, R6, R5, PT ;  /* 0x0000000506067217 */ /* 0x000fc60003800200 */
.L_x_153:
[----:B--2---:R-:W-:Y:S01]  /*0240*/  UMOV UR4, 0x5f ;  /* 0x0000005f00047882 */ /* 0x004fe20000000000 */
[----:B------:R-:W-:Y:S01]  /*0250*/  IADD3 R4, R6, 0x5f, RZ ;  /* 0x0000005f06047810 */ /* 0x000fe20007ffe0ff */
[----:B------:R-:W-:Y:S01]  /*0260*/  ULDC UR6, c[0x0][0x1d0] ;  /* 0x0000740000067ab9 */ /* 0x000fe20000000800 */
[----:B------:R-:W-:Y:S01]  /*0270*/  @P4 IMAD.HI.U32 R3, R37, c[0x0][0x2c8], RZ ;  /* 0x0000b20025034a27 */ /* 0x000fe200078e00ff */
[----:B------:R-:W-:Y:S02]  /*0280*/  UIADD3 UR4, UR4, UR6, URZ ;  /* 0x0000000604047290 */ /* 0x000fe4000fffe03f */
[----:B------:R-:W-:Y:S01]  /*0290*/  ULDC UR13, c[0x0][0x168] ;  /* 0x00005a00000d7ab9 */ /* 0x000fe20000000800 */
[----:B------:R-:W-:Y:S01]  /*02a0*/  IMAD.HI R4, R4, 0x2aaaaaab, RZ ;  /* 0x2aaaaaab04047827 */ /* 0x000fe200078e02ff */
[----:B------:R-:W-:Y:S02]  /*02b0*/  UIMAD.WIDE UR4, UR4, 0x2aaaaaab, URZ ;  /* 0x2aaaaaab040478a5 */ /* 0x000fe4000f8e023f */
[----:B------:R-:W-:Y:S01]  /*02c0*/  UIADD3 UR13, UR6, -UR13, URZ ;  /* 0x8000000d060d7290 */ /* 0x000fe2000fffe03f */
[----:B------:R-:W-:Y:S01]  /*02d0*/  IMAD.MOV.U32 R5, RZ, RZ, R37 ;  /* 0x000000ffff057224 */ /* 0x000fe200078e0025 */
[----:B------:R-:W-:Y:S01]  /*02e0*/  USHF.R.U32.HI UR4, URZ, 0x1f, UR5 ;  /* 0x0000001f3f047899 */ /* 0x000fe20008011605 */
[----:B------:R-:W-:-:S02]  /*02f0*/  @P4 SHF.R.U32.HI R5, RZ, c[0x0][0x2cc], R3 ;  /* 0x0000b300ff054a19 */ /* 0x000fc40000011603 */
[----:B------:R-:W-:Y:S01]  /*0300*/  SHF.R.U32.HI R3, RZ, 0x1f, R4 ;  /* 0x0000001fff037819 */ /* 0x000fe20000011604 */
[----:B------:R-:W-:Y:S01]  /*0310*/  ULEA.HI.SX32 UR4, UR5, UR4, 0x1c ;  /* 0x0000000405047291 */ /* 0x000fe2000f8fe23f */
[----:B------:R-:W-:Y:S02]  /*0320*/  IADD3 R5, R5, UR13, RZ ;  /* 0x0000000d05057c10 */ /* 0x000fe4000fffe0ff */
[----:B------:R-:W-:Y:S02]  /*0330*/  LEA.HI.SX32 R3, R4, R3, 0x1c ;  /* 0x0000000304037211 */ /* 0x000fe400078fe2ff */
[----:B------:R-:W-:Y:S02]  /*0340*/  IADD3 R4, R5, -c[0x0][0x324], RZ ;  /* 0x8000c90005047a10 */ /* 0x000fe40007ffe0ff */
[----:B------:R-:W-:Y:S01]  /*0350*/  IMNMX R36, R3, UR4, PT ;  /* 0x0000000403247c17 */ /* 0x000fe2000b800200 */
[----:B------:R-:W-:Y:S05]  /*0360*/  @!P3 BRA `(.L_x_156) ;  /* 0x000000f00000b947 */ /* 0x000fea0003800000 */
[----:B------:R-:W-:-:S13]  /*0370*/  ISETP.GT.AND P0, PT, R5, -0x1, PT ;  /* 0xffffffff0500780c */ /* 0x000fda0003f04270 */
[----:B------:R-:W-:Y:S05]  /*0380*/  @P0 BRA `(.L_x_157) ;  /* 0x0000007000000947 */ /* 0x000fea0003800000 */
[----:B------:R-:W-:Y:S01]  /*0390*/  IMAD.MOV.U32 R3, RZ, RZ, c[0x0][0x32c] ;  /* 0x0000cb00ff037624 */ /* 0x000fe200078e00ff */
[----:B------:R-:W-:-:S04]  /*03a0*/  LOP3.LUT R5, RZ, R5, RZ, 0x33, !PT ;  /* 0x00000005ff057212 */ /* 0x000fc800078e33ff */
[----:B------:R-:W-:-:S13]  /*03b0*/  ISETP.NE.AND P0, PT, R3, 0x1, PT ;  /* 0x000000010300780c */ /* 0x000fda0003f05270 */
[----:B------:R-:W-:-:S05]  /*03c0*/  @P0 IMAD.HI.U32 R3, R5, c[0x0][0x330], RZ ;  /* 0x0000cc0005030a27 */ /* 0x000fca00078e00ff */
[----:B------:R-:W-:-:S04]  /*03d0*/  @P0 SHF.R.U32.HI R5, RZ, c[0x0][0x334], R3 ;  /* 0x0000cd00ff050a19 */ /* 0x000fc80000011603 */
[----:B------:R-:W-:Y:S01]  /*03e0*/  LOP3.LUT R5, RZ, R5, RZ, 0x33, !PT ;  /* 0x00000005ff057212 */ /* 0x000fe200078e33ff */
[----:B------:R-:W-:Y:S05]  /*03f0*/  BRA `(.L_x_158) ;  /* 0x0000004000007947 */ /* 0x000fea0003800000 */
.L_x_157:
[----:B------:R-:W-:-:S04]  /*0400*/  MOV R3, c[0x0][0x32c] ;  /* 0x0000cb0000037a02 */ /* 0x000fc80000000f00 */
[----:B------:R-:W-:-:S13]  /*0410*/  ISETP.NE.AND P0, PT, R3, 0x1, PT ;  /* 0x000000010300780c */ /* 0x000fda0003f05270 */
[----:B------:R-:W-:-:S05]  /*0420*/  @P0 IMAD.HI.U32 R3, R5, c[0x0][0x330], RZ ;  /* 0x0000cc0005030a27 */ /* 0x000fca00078e00ff */
[----:B------:R-:W-:-:S05]  /*0430*/  @P0 SHF.R.U32.HI R5, RZ, c[0x0][0x334], R3 ;  /* 0x0000cd00ff050a19 */ /* 0x000fca0000011603 */
.L_x_158:
[----:B------:R-:W-:-:S05]  /*0440*/  IMAD R5, R5, c[0x0][0x32c], RZ ;  /* 0x0000cb0005057a24 */ /* 0x000fca00078e02ff */
[----:B------:R-:W-:-:S05]  /*0450*/  IMNMX R4, R4, R5, !PT ;  /* 0x0000000504047217 */ /* 0x000fca0007800200 */
.L_x_156:
[----:B------:R-:W-:Y:S01]  /*0460*/  IMAD.HI R4, R4, 0x2aaaaaab, RZ ;  /* 0x2aaaaaab04047827 */ /* 0x000fe200078e02ff */
[----:B------:R-:W-:Y:S01]  /*0470*/  ULDC.64 UR10, c[0x0][0x118] ;  /* 0x00004600000a7ab9 */ /* 0x000fe20000000a00 */
[----:B------:R-:W-:Y:S01]  /*0480*/  PLOP3.LUT P1, PT, PT, PT, PT, 0x80, 0x0 ;  /* 0x000000000000781c */ /* 0x000fe20003f2f070 */
[----:B------:R-:W-:Y:S01]  /*0490*/  CS2R R66, SRZ ;  /* 0x0000000000427805 */ /* 0x000fe2000001ff00 */
[----:B------:R-:W-:Y:S01]  /*04a0*/  IMAD.MOV.U32 R5, RZ, RZ, RZ ;  /* 0x000000ffff057224 */ /* 0x000fe200078e00ff */
[----:B------:R-:W-:Y:S01]  /*04b0*/  SHF.R.U32.HI R215, RZ, 0x1f, R4 ;  /* 0x0000001fffd77819 */ /* 0x000fe20000011604 */
[----:B------:R-:W-:Y:S01]  /*04c0*/  IMAD.MOV.U32 R64, RZ, RZ, RZ ;  /* 0x000000ffff407224 */ /* 0x000fe200078e00ff */
[----:B------:R-:W-:Y:S01]  /*04d0*/  CS2R R62, SRZ ;  /* 0x00000000003e7805 */ /* 0x000fe2000001ff00 */
[----:B------:R-:W-:Y:S01]  /*04e0*/  CS2R R60, SRZ ;  /* 0x00000000003c7805 */ /* 0x000fe2000001ff00 */
[----:B------:R-:W-:Y:S01]  /*04f0*/  LEA.HI.SX32 R215, R4, R215, 0x1c ;  /* 0x000000d704d77211 */ /* 0x000fe200078fe2ff */
[----:B------:R-:W-:Y:S01]  /*0500*/  CS2R R58, SRZ ;  /* 0x00000000003a7805 */ /* 0x000fe2000001ff00 */
[----:B------:R-:W-:Y:S01]  /*0510*/  CS2R R56, SRZ ;  /* 0x0000000000387805 */ /* 0x000fe2000001ff00 */
[----:B------:R-:W-:Y:S01]  /*0520*/  CS2R R54, SRZ ;  /* 0x0000000000367805 */ /* 0x000fe2000001ff00 */
[----:B------:R-:W-:Y:S01]  /*0530*/  IMNMX R215, RZ, R215, !PT ;  /* 0x000000d7ffd77217 */ /* 0x000fe20007800200 */
[----:B------:R-:W-:Y:S01]  /*0540*/  CS2R R52, SRZ ;  /* 0x0000000000347805 */ /* 0x000fe2000001ff00 */
[----:B------:R-:W-:Y:S01]  /*0550*/  CS2R R70, SRZ ;  /* 0x0000000000467805 */ /* 0x000fe2000001ff00 */
[----:B------:R-:W-:Y:S01]  /*0560*/  CS2R R68, SRZ ;  /* 0x0000000000447805 */ /* 0x000fe2000001ff00 */
[----:B------:R-:W-:Y:S01]  /*0570*/  ISETP.GT.AND P0, PT, R36, R215, PT ;  /* 0x000000d72400720c */ /* 0x000fe20003f04270 */
        /* <DEDUP_REMOVED lines=27> */
[----:B------:R-:W-:-:S02]  /*0730*/  SHF.R.S32.HI R107, RZ, 0x1f, R104 ;  /* 0x0000001fff6b7819 */ /* 0x000fc40000011468 */
[----:B------:R-:W-:Y:S01]  /*0740*/  SHF.R.S32.HI R7, RZ, 0x1f, R0 ;  /* 0x0000001fff077819 */ /* 0x000fe20000011400 */
[----:B------:R-:W-:Y:S01]  /*0750*/  IMAD.MOV.U32 R39, RZ, RZ, 0x60 ;  /* 0x00000060ff277424 */ /* 0x000fe200078e00ff */
[----:B------:R-:W-:Y:S01]  /*0760*/  ISETP.NE.AND.EX P2, PT, RZ, c[0x0][0x344], PT, P2 ;  /* 0x0000d100ff007a0c */ /* 0x000fe20003f45320 */
[----:B------:R-:W-:Y:S01]  /*0770*/  ULDC.64 UR6, c[0x0][0x1e0] ;  /* 0x0000780000067ab9 */ /* 0x000fe20000000a00 */
[----:B------:R-:W-:Y:S01]  /*0780*/  IADD3 R111, R36, -0x1, RZ ;  /* 0xffffffff246f7810 */ /* 0x000fe20007ffe0ff */
[----:B------:R-:W-:-:S10]  /*0790*/  ULDC.64 UR4, c[0x0][0x208] ;  /* 0x0000820000047ab9 */ /* 0x000fd40000000a00 */
[----:B------:R-:W-:-:S04]  /*07a0*/  @P2 IMAD.MOV.U32 R3, RZ, RZ, 0x4 ;  /* 0x00000004ff032424 */ /* 0x000fc800078e00ff */
[----:B------:R-:W-:-:S06]  /*07b0*/  @P2 IMAD.WIDE R226, R0, R3, c[0x0][0x340] ;  /* 0x0000d00000e22625 */ /* 0x000fcc00078e0203 */
[----:B------:R-:W2:Y:S01]  /*07c0*/  @P2 LDG.E R226, [R226.64] ;  /* 0x0000000ae2e22981 */ /* 0x000ea2000c1e1900 */
[-C--:B------:R-:W-:Y:S01]  /*07d0*/  LEA.HI R30, R107, R104.reuse, RZ, 0x3 ;  /* 0x000000686b1e7211 */ /* 0x080fe200078f18ff */
[----:B-1----:R-:W-:Y:S01]  /*07e0*/  IMAD.WIDE.U32 R10, R26, c[0x0][0x1b8], RZ ;  /* 0x00006e001a0a7a25 */ /* 0x002fe200078e00ff */
[----:B------:R-:W-:Y:S01]  /*07f0*/  SHF.R.S32.HI R28, RZ, 0x1f, R26 ;  /* 0x0000001fff1c7819 */ /* 0x000fe2000001141a */
[----:B------:R-:W-:Y:S01]  /*0800*/  UIMAD.WIDE.U32 UR14, UR6, 0x40, URZ ;  /* 0x00000040060e78a5 */ /* 0x000fe2000f8e003f */
[----:B------:R-:W-:Y:S01]  /*0810*/  LOP3.LUT R25, R30, 0xfffffff8, RZ, 0xc0, !PT ;  /* 0xfffffff81e197812 */ /* 0x000fe200078ec0ff */
[----:B------:R-:W-:Y:S01]  /*0820*/  IMAD.WIDE.U32 R108, R39, c[0x0][0x1e0], RZ ;  /* 0x00007800276c7a25 */ /* 0x000fe200078e00ff */
[----:B------:R-:W-:Y:S01]  /*0830*/  SHF.R.S32.HI R30, RZ, 0x3, R30 ;  /* 0x00000003ff1e7819 */ /* 0x000fe2000001141e */
[----:B------:R-:W-:Y:S01]  /*0840*/  USHF.L.U32 UR8, UR7, 0x6, URZ ;  /* 0x0000000607087899 */ /* 0x000fe2000800063f */
[----:B------:R-:W-:Y:S01]  /*0850*/  SHF.R.S32.HI R27, RZ, 0x1f, R111 ;  /* 0x0000001fff1b7819 */ /* 0x000fe2000001146f */
[----:B------:R-:W-:Y:S01]  /*0860*/  IMAD.IADD R25, R104, 0x1, -R25 ;  /* 0x0000000168197824 */ /* 0x000fe200078e0a19 */
[--C-:B------:R-:W-:Y:S01]  /*0870*/  SHF.R.S32.HI R29, RZ, 0x1f, R30.reuse ;  /* 0x0000001fff1d7819 */ /* 0x100fe2000001141e */
[----:B------:R-:W-:Y:S01]  /*0880*/  IMAD R5, R28, c[0x0][0x1b8], RZ ;  /* 0x00006e001c057a24 */ /* 0x000fe200078e02ff */
[-C--:B------:R-:W-:Y:S01]  /*0890*/  LEA.HI R214, R107, R104.reuse, RZ, 0x4 ;  /* 0x000000686bd67211 */ /* 0x080fe200078f20ff */
[----:B------:R-:W-:Y:S01]  /*08a0*/  IMAD R4, R25, 0x20, R30 ;  /* 0x0000002019047824 */ /* 0x000fe200078e021e */
[----:B------:R-:W-:Y:S01]  /*08b0*/  UIADD3 UR8, UR15, UR8, URZ ;  /* 0x000000080f087290 */ /* 0x000fe2000fffe03f */
[----:B------:R-:W-:Y:S01]  /*08c0*/  IMAD R5, R26, c[0x0][0x1bc], R5 ;  /* 0x00006f001a057a24 */ /* 0x000fe200078e0205 */
[----:B------:R-:W-:Y:S01]  /*08d0*/  LEA.HI R106, R107, R104, RZ, 0x5 ;  /* 0x000000686b6a7211 */ /* 0x000fe200078f28ff */
[----:B------:R-:W-:Y:S01]  /*08e0*/  IMAD.IADD R3, R37, 0x1, R4 ;  /* 0x0000000125037824 */ /* 0x000fe200078e0204 */
[----:B------:R-:W-:Y:S01]  /*08f0*/  USHF.L.U32 UR9, UR4, 0x6, URZ ;  /* 0x0000000604097899 */ /* 0x000fe2000800063f */
[----:B------:R-:W-:Y:S01]  /*0900*/  IMAD.IADD R11, R11, 0x1, R5 ;  /* 0x000000010b0b7824 */ /* 0x000fe200078e0205 */
[----:B------:R-:W-:Y:S01]  /*0910*/  SHF.R.S32.HI R105, RZ, 0x5, R106 ;  /* 0x00000005ff697819 */ /* 0x000fe2000001146a */
[----:B------:R-:W-:Y:S01]  /*0920*/  @P4 IMAD.HI.U32 R4, R3, c[0x0][0x2c8], RZ ;  /* 0x0000b20003044a27 */ /* 0x000fe200078e00ff */
[----:B------:R-:W-:-:S02]  /*0930*/  UMOV UR12, 0x6 ;  /* 0x00000006000c7882 */ /* 0x000fc40000000000 */
[----:B------:R-:W-:Y:S01]  /*0940*/  USHF.L.U64.HI UR12, UR4, UR12, UR5 ;  /* 0x0000000c040c7299 */ /* 0x000fe20008010205 */
[----:B------:R-:W-:Y:S01]  /*0950*/  IMAD.MOV.U32 R8, RZ, RZ, R3 ;  /* 0x000000ffff087224 */ /* 0x000fe200078e0003 */
[----:B------:R-:W-:Y:S01]  /*0960*/  @P4 SHF.R.U32.HI R8, RZ, c[0x0][0x2cc], R4 ;  /* 0x0000b300ff084a19 */ /* 0x000fe20000011604 */
[----:B------:R-:W-:Y:S02]  /*0970*/  IMAD R5, R7, c[0x0][0x1c0], RZ ;  /* 0x0000700007057a24 */ /* 0x000fe400078e02ff */
[----:B------:R-:W-:Y:S01]  /*0980*/  IMAD.WIDE.U32 R10, R0, c[0x0][0x1c0], R10 ;  /* 0x00007000000a7a25 */ /* 0x000fe200078e000a */
[----:B------:R-:W-:-:S03]  /*0990*/  SHF.R.S32.HI R6, RZ, 0x1f, R8 ;  /* 0x0000001fff067819 */ /* 0x000fc60000011408 */
[----:B------:R-:W-:Y:S02]  /*09a0*/  IMAD R5, R0, c[0x0][0x1c4], R5 ;  /* 0x0000710000057a24 */ /* 0x000fe400078e0205 */
[----:B------:R-:W-:Y:S02]  /*09b0*/  IMAD.MOV R4, RZ, RZ, -R8 ;  /* 0x000000ffff047224 */ /* 0x000fe400078e0a08 */
[----:B------:R-:W-:Y:S02]  /*09c0*/  IMAD.IADD R11, R11, 0x1, R5 ;  /* 0x000000010b0b7824 */ /* 0x000fe400078e0205 */
[----:B------:R-:W-:Y:S02]  /*09d0*/  IMAD R5, R6, c[0x0][0x1b0], RZ ;  /* 0x00006c0006057a24 */ /* 0x000fe400078e02ff */
[----:B------:R-:W-:Y:S02]  /*09e0*/  IMAD R4, R4, c[0x0][0x2c4], R3 ;  /* 0x0000b10004047a24 */ /* 0x000fe400078e0203 */
[----:B------:R-:W-:-:S02]  /*09f0*/  IMAD R3, R8, c[0x0][0x1b4], R5 ;  /* 0x00006d0008037a24 */ /* 0x000fc400078e0205 */
[----:B------:R-:W-:Y:S01]  /*0a00*/  IMAD.WIDE.U32 R10, R8, c[0x0][0x1b0], R10 ;  /* 0x00006c00080a7a25 */ /* 0x000fe200078e000a */
[----:B------:R-:W-:-:S03]  /*0a10*/  SHF.R.S32.HI R5, RZ, 0x1f, R4 ;  /* 0x0000001fff057819 */ /* 0x000fc60000011404 */
[----:B------:R-:W-:Y:S02]  /*0a20*/  IMAD.IADD R11, R11, 0x1, R3 ;  /* 0x000000010b0b7824 */ /* 0x000fe400078e0203 */
[----:B------:R-:W-:Y:S02]  /*0a30*/  IMAD R5, R5, c[0x0][0x1a8], RZ ;  /* 0x00006a0005057a24 */ /* 0x000fe400078e02ff */
[----:B------:R-:W-:-:S04]  /*0a40*/  IMAD.WIDE.U32 R8, R4, c[0x0][0x1a8], R10 ;  /* 0x00006a0004087a25 */ /* 0x000fc800078e000a */
[----:B------:R-:W-:Y:S01]  /*0a50*/  IMAD R5, R4, c[0x0][0x1ac], R5 ;  /* 0x00006b0004057a24 */ /* 0x000fe200078e0205 */
[----:B------:R-:W-:Y:S01]  /*0a60*/  BAR.SYNC.DEFER_BLOCKING 0x0 ;  /* 0x0000000000007b1d */ /* 0x000fe20000010000 */
[----:B------:R-:W-:Y:S01]  /*0a70*/  IMAD.SHL.U32 R3, R30, 0x40, RZ ;  /* 0x000000401e037824 */ /* 0x000fe200078e00ff */
[----:B------:R-:W-:Y:S01]  /*0a80*/  LEA R6, P0, R8, c[0x0][0x160], 0x1 ;  /* 0x0000580008067a11 */ /* 0x000fe200078008ff */
[----:B------:R-:W-:Y:S02]  /*0a90*/  IMAD.IADD R4, R9, 0x1, R5 ;  /* 0x0000000109047824 */ /* 0x000fe400078e0205 */
[----:B------:R-:W-:Y:S01]  /*0aa0*/  IMAD.SHL.U32 R32, R25, 0x8, RZ ;  /* 0x0000000819207824 */ /* 0x000fe200078e00ff */
[----:B------:R-:W-:Y:S01]  /*0ab0*/  LOP3.LUT R3, R3, 0x1c0, RZ, 0xc0, !PT ;  /* 0x000001c003037812 */ /* 0x000fe200078ec0ff */
[----:B------:R-:W-:Y:S01]  /*0ac0*/  IMAD R5, R2, c[0x0][0x168], RZ ;  /* 0x00005a0002057a24 */ /* 0x000fe200078e02ff */
[----:B------:R-:W-:Y:S01]  /*0ad0*/  LEA.HI.X R4, R8, c[0x0][0x164], R4, 0x1, P0 ;  /* 0x0000590008047a11 */ /* 0x000fe200000f0c04 */
[----:B------:R-:W1:Y:S01]  /*0ae0*/  SHFL.IDX PT, R12, R6, RZ, 0x181f ;  /* 0x00181fff060c7589 */ /* 0x000e6200000e0000 */
[----:B------:R-:W-:Y:S01]  /*0af0*/  IMAD.IADD R2, R37, 0x1, R30 ;  /* 0x0000000125027824 */ /* 0x000fe200078e021e */
[----:B------:R-:W-:-:S02]  /*0b00*/  LOP3.LUT R9, R3, 0x38, R32, 0xf8, !PT ;  /* 0x0000003803097812 */ /* 0x000fc400078ef820 */
[----:B------:R-:W-:Y:S01]  /*0b10*/  SHF.R.U32.HI R216, RZ, 0x3, R3 ;  /* 0x00000003ffd87819 */ /* 0x000fe20000011603 */
[----:B------:R-:W3:Y:S01]  /*0b20*/  SHFL.IDX PT, R13, R4, RZ, 0x181f ;  /* 0x00181fff040d7589 */ /* 0x000ee200000e0000 */
[----:B------:R-:W-:Y:S02]  /*0b30*/  LEA.HI R3, R107, R104, RZ, 0x6 ;  /* 0x000000686b037211 */ /* 0x000fe400078f30ff */
[C---:B------:R-:W-:Y:S01]  /*0b40*/  ISETP.GE.AND P1, PT, R2.reuse, R5, PT ;  /* 0x000000050200720c */ /* 0x040fe20003f26270 */
[----:B------:R-:W4:Y:S01]  /*0b50*/  SHFL.IDX PT, R10, R6, 0x1, 0x181f ;  /* 0x00381f00060a7f89 */ /* 0x000f2200000e0000 */
[----:B------:R-:W-:Y:S01]  /*0b60*/  LOP3.LUT R216, R9, R216, RZ, 0x3c, !PT ;  /* 0x000000d809d87212 */ /* 0x000fe200078e3cff */
[----:B------:R-:W-:Y:S01]  /*0b70*/  IMAD.SHL.U32 R3, R3, 0x8, RZ ;  /* 0x0000000803037824 */ /* 0x000fe200078e00ff */
[----:B------:R-:W-:Y:S01]  /*0b80*/  IADD3 R8, R2, 0x20, RZ ;  /* 0x0000002002087810 */ /* 0x000fe20007ffe0ff */
[----:B------:R-:W5:Y:S01]  /*0b90*/  SHFL.IDX PT, R11, R4, 0x1, 0x181f ;  /* 0x00381f00040b7f89 */ /* 0x000f6200000e0000 */
[----:B------:R-:W-:-:S02]  /*0ba0*/  SHF.R.S32.HI R33, RZ, 0x1f, R32 ;  /* 0x0000001fff217819 */ /* 0x000fc40000011420 */
[----:B------:R-:W-:Y:S01]  /*0bb0*/  LOP3.LUT R216, R216, 0xfffffe00, R3, 0xf8, !PT ;  /* 0xfffffe00d8d87812 */ /* 0x000fe200078ef803 */
[----:B------:R-:W-:Y:S01]  /*0bc0*/  SHFL.IDX PT, R9, R4, 0x2, 0x181f ;  /* 0x00581f0004097f89 */ /* 0x000fe200000e0000 */
[----:B------:R-:W-:Y:S02]  /*0bd0*/  IADD3 R3, R32, 0x40, RZ ;  /* 0x0000004020037810 */ /* 0x000fe40007ffe0ff */
[----:B------:R-:W-:Y:S01]  /*0be0*/  ISETP.GE.AND P0, PT, R8, R5, PT ;  /* 0x000000050800720c */ /* 0x000fe20003f06270 */
[----:B------:R-:W-:Y:S01]  /*0bf0*/  IMAD.SHL.U32 R216, R216, 0x2, RZ ;  /* 0x00000002d8d87824 */ /* 0x000fe200078e00ff */
[----:B------:R-:W-:Y:S02]  /*0c00*/  IADD3 R8, R2, 0x40, RZ ;  /* 0x0000004002087810 */ /* 0x000fe40007ffe0ff */
[C---:B-1----:R-:W-:Y:S02]  /*0c10*/  @!P1 LEA R16, P5, R32.reuse, R12, 0x1 ;  /* 0x0000000c20109211 */ /* 0x042fe400078a08ff */
[----:B------:R-:W-:-:S02]  /*0c20*/  ISETP.GE.AND P6, PT, R32, c[0x0][0x198], PT ;  /* 0x0000660020007a0c */ /* 0x000fc40003fc6270 */
[----:B------:R-:W-:Y:S02]  /*0c30*/  IADD3 R2, R2, 0x60, RZ ;  /* 0x0000006002027810 */ /* 0x000fe40007ffe0ff */
[----:B---3--:R-:W-:Y:S02]  /*0c40*/  @!P1 LEA.HI.X R17, R32, R13, R33, 0x1, P5 ;  /* 0x0000000d20119211 */ /* 0x008fe400028f0c21 */
[----:B------:R-:W-:Y:S02]  /*0c50*/  ISETP.GE.AND P5, PT, R8, R5, PT ;  /* 0x000000050800720c */ /* 0x000fe40003fa6270 */
[----:B------:R-:W1:Y:S05]  /*0c60*/  SHFL.IDX PT, R8, R6, 0x2, 0x181f ;  /* 0x00581f0006087f89 */ /* 0x000e6a00000e0000 */
[----:B------:R1:W-:Y:S01]  /*0c70*/  @!P1 LDGSTS.E.BYPASS.LTC128B.128 [R216+0x100], [R16.64], !P6 ;  /* 0x0010000010d89fae */ /* 0x0003e2000f101d4a */
[----:B--2---:R-:W-:Y:S01]  /*0c80*/  @P2 SHF.R.S32.HI R227, RZ, 0x1f, R226 ;  /* 0x0000001fffe32819 */ /* 0x004fe200000114e2 */
[----:B------:R-:W-:Y:S01]  /*0c90*/  @!P2 IMAD.MOV.U32 R226, RZ, RZ, R0 ;  /* 0x000000ffffe2a224 */ /* 0x000fe200078e0000 */
[----:B------:R-:W-:Y:S01]  /*0ca0*/  @!P1 SHF.R.S32.HI R0, RZ, 0x1f, R3 ;  /* 0x0000001fff009819 */ /* 0x000fe20000011403 */
[----:B------:R-:W-:Y:S01]  /*0cb0*/  @!P2 IMAD.MOV.U32 R227, RZ, RZ, R7 ;  /* 0x000000ffffe3a224 */ /* 0x000fe200078e0007 */
[----:B------:R-:W-:Y:S01]  /*0cc0*/  ISETP.GE.AND P2, PT, R3, c[0x0][0x198], PT ;  /* 0x0000660003007a0c */ /* 0x000fe20003f46270 */
[----:B------:R-:W-:Y:S01]  /*0cd0*/  IMAD R7, R29, c[0x0][0x1e0], RZ ;  /* 0x000078001d077a24 */ /* 0x000fe200078e02ff */
[----:B------:R-:W-:Y:S01]  /*0ce0*/  @!P1 LEA.HI R0, R0, R3, RZ, 0x3 ;  /* 0x0000000300009211 */ /* 0x000fe200078f18ff */
[----:B------:R-:W-:-:S02]  /*0cf0*/  IMAD R221, R227, c[0x0][0x1f0], RZ ;  /* 0x00007c00e3dd7a24 */ /* 0x000fc400078e02ff */
[----:B------:R-:W-:Y:S01]  /*0d00*/  IMAD R7, R30, c[0x0][0x1e4], R7 ;  /* 0x000079001e077a24 */ /* 0x000fe200078e0207 */
[----:B------:R-:W-:Y:S01]  /*0d10*/  @!P1 LOP3.LUT R0, R0, 0xfffffff8, RZ, 0xc0, !PT ;  /* 0xfffffff800009812 */ /* 0x000fe200078ec0ff */
[----:B------:R-:W-:Y:S02]  /*0d20*/  IMAD R221, R226, c[0x0][0x1f4], R221 ;  /* 0x00007d00e2dd7a24 */ /* 0x000fe400078e02dd */
[----:B------:R-:W-:Y:S02]  /*0d30*/  IMAD R29, R29, c[0x0][0x208], RZ ;  /* 0x000082001d1d7a24 */ /* 0x000fe400078e02ff */
[----:B------:R-:W-:Y:S01]  /*0d40*/  @!P1 IMAD.WIDE R18, R0, 0x2, R12 ;  /* 0x0000000200129825 */ /* 0x000fe200078e020c */
[----:B------:R-:W-:-:S03]  /*0d50*/  @!P0 SHF.R.S32.HI R0, RZ, 0x1f, R3 ;  /* 0x0000001fff008819 */ /* 0x000fc60000011403 */
[----:B------:R-:W-:Y:S01]  /*0d60*/  IMAD.WIDE.U32 R12, R30, c[0x0][0x1e0], R32 ;  /* 0x000078001e0c7a25 */ /* 0x000fe200078e0020 */
[----:B------:R-:W-:Y:S01]  /*0d70*/  @!P0 LEA.HI R0, R0, R3, RZ, 0x3 ;  /* 0x0000000300008211 */ /* 0x000fe200078f18ff */
[----:B------:R2:W-:Y:S01]  /*0d80*/  @!P1 LDGSTS.E.BYPASS.LTC128B.128 [R216+0x4100], [R18.64], !P2 ;  /* 0x0410000012d89fae */ /* 0x0005e2000d101d4a */
[----:B----4-:R-:W-:Y:S01]  /*0d90*/  @!P0 LEA R14, P1, R32, R10, 0x1 ;  /* 0x0000000a200e8211 */ /* 0x010fe200078208ff */
[----:B------:R-:W-:Y:S01]  /*0da0*/  IMAD.IADD R13, R13, 0x1, R7 ;  /* 0x000000010d0d7824 */ /* 0x000fe200078e0207 */
[----:B------:R-:W-:Y:S01]  /*0db0*/  @!P0 LOP3.LUT R0, R0, 0xfffffff8, RZ, 0xc0, !PT ;  /* 0xfffffff800008812 */ /* 0x000fe200078ec0ff */
[----:B------:R-:W-:Y:S01]  /*0dc0*/  IMAD R229, R227, c[0x0][0x218], RZ ;  /* 0x00008600e3e57a24 */ /* 0x000fe200078e02ff */
[----:B-----5:R-:W-:Y:S02]  /*0dd0*/  @!P0 LEA.HI.X R15, R32, R11, R33, 0x1, P1 ;  /* 0x0000000b200f8211 */ /* 0x020fe400008f0c21 */
[----:B------:R-:W-:Y:S01]  /*0de0*/  ISETP.GE.AND P1, PT, R2, R5, PT ;  /* 0x000000050200720c */ /* 0x000fe20003f26270 */
[----:B------:R-:W-:Y:S01]  /*0df0*/  @!P0 IMAD.WIDE R10, R0, 0x2, R10 ;  /* 0x00000002000a8825 */ /* 0x000fe200078e020a */
[----:B------:R-:W-:Y:S01]  /*0e00*/  @!P5 SHF.R.S32.HI R0, RZ, 0x1f, R3 ;  /* 0x0000001fff00d819 */ /* 0x000fe20000011403 */
[----:B------:R3:W-:Y:S01]  /*0e10*/  @!P0 LDGSTS.E.BYPASS.LTC128B.128 [R216+0x1100], [R14.64], !P6 ;  /* 0x011000000ed88fae */ /* 0x0007e2000f101d4a */
[----:B------:R-:W-:Y:S01]  /*0e20*/  LOP3.LUT R7, R214, 0xfffffff0, RZ, 0xc0, !PT ;  /* 0xfffffff0d6077812 */ /* 0x000fe200078ec0ff */
[----:B------:R-:W-:Y:S01]  /*0e30*/  IMAD R5, R28, c[0x0][0x1e8], RZ ;  /* 0x00007a001c057a24 */ /* 0x000fe200078e02ff */
[----:B------:R-:W-:Y:S01]  /*0e40*/  @!P5 LEA.HI R0, R0, R3, RZ, 0x3 ;  /* 0x000000030000d211 */ /* 0x000fe200078f18ff */
[----:B------:R4:W-:Y:S01]  /*0e50*/  @!P0 LDGSTS.E.BYPASS.LTC128B.128 [R216+0x5100], [R10.64], !P2 ;  /* 0x051000000ad88fae */ /* 0x0009e2000d101d4a */
[----:B-1----:R-:W-:Y:S01]  /*0e60*/  @!P5 LEA R16, P0, R32, R8, 0x1 ;  /* 0x000000082010d211 */ /* 0x002fe200078008ff */
[----:B------:R-:W-:Y:S01]  /*0e70*/  IMAD R218, R26, c[0x0][0x1ec], R5 ;  /* 0x00007b001ada7a24 */ /* 0x000fe200078e0205 */
[----:B------:R-:W-:Y:S01]  /*0e80*/  @!P5 LOP3.LUT R5, R0, 0xfffffff8, RZ, 0xc0, !PT ;  /* 0xfffffff80005d812 */ /* 0x000fe200078ec0ff */
[----:B------:R-:W-:Y:S01]  /*0e90*/  IMAD R229, R226, c[0x0][0x21c], R229 ;  /* 0x00008700e2e57a24 */ /* 0x000fe200078e02e5 */
[----:B------:R-:W-:-:S02]  /*0ea0*/  @!P5 LEA.HI.X R17, R32, R9, R33, 0x1, P0 ;  /* 0x000000092011d211 */ /* 0x000fc400000f0c21 */
[----:B------:R-:W-:Y:S01]  /*0eb0*/  @!P1 SHF.R.S32.HI R0, RZ, 0x1f, R3 ;  /* 0x0000001fff009819 */ /* 0x000fe20000011403 */
[----:B------:R-:W-:Y:S02]  /*0ec0*/  @!P5 IMAD.WIDE R8, R5, 0x2, R8 ;  /* 0x000000020508d825 */ /* 0x000fe400078e0208 */
[----:B------:R1:W-:Y:S01]  /*0ed0*/  @!P5 LDGSTS.E.BYPASS.LTC128B.128 [R216+0x2100], [R16.64], !P6 ;  /* 0x0210000010d8dfae */ /* 0x0003e2000f101d4a */
[----:B------:R-:W-:Y:S01]  /*0ee0*/  @!P1 LEA.HI R0, R0, R3, RZ, 0x3 ;  /* 0x0000000300009211 */ /* 0x000fe200078f18ff */
[----:B------:R-:W-:Y:S02]  /*0ef0*/  IMAD R5, R39, c[0x0][0x1e4], RZ ;  /* 0x0000790027057a24 */ /* 0x000fe400078e02ff */
[----:B--2---:R-:W-:Y:S01]  /*0f00*/  IMAD.WIDE.U32 R18, R26, c[0x0][0x1e8], R12 ;  /* 0x00007a001a127a25 */ /* 0x004fe200078e000c */
[----:B------:R2:W-:Y:S01]  /*0f10*/  @!P5 LDGSTS.E.BYPASS.LTC128B.128 [R216+0x6100], [R8.64], !P2 ;  /* 0x0610000008d8dfae */ /* 0x0005e2000d101d4a */
[----:B------:R-:W-:Y:S02]  /*0f20*/  @!P1 LOP3.LUT R0, R0, 0xfffffff8, RZ, 0xc0, !PT ;  /* 0xfffffff800009812 */ /* 0x000fe400078ec0ff */
[----:B------:R-:W-:Y:S01]  /*0f30*/  IMAD R39, R36, -0x60, R39 ;  /* 0xffffffa024277824 */ /* 0x000fe200078e0227 */
[----:B------:R-:W3:Y:S01]  /*0f40*/  SHFL.IDX PT, R12, R6, 0x3, 0x181f ;  /* 0x00781f00060c7f89 */ /* 0x000ee200000e0000 */
[----:B------:R-:W-:-:S02]  /*0f50*/  IMAD.IADD R219, R19, 0x1, R218 ;  /* 0x0000000113db7824 */ /* 0x000fc400078e02da */
[----:B------:R-:W-:Y:S01]  /*0f60*/  IMAD.MOV.U32 R218, RZ, RZ, R18 ;  /* 0x000000ffffda7224 */ /* 0x000fe200078e0012 */
[----:B------:R5:W1:Y:S01]  /*0f70*/  SHFL.IDX PT, R13, R4, 0x3, 0x181f ;  /* 0x00781f00040d7f89 */ /* 0x000a6200000e0000 */
[----:B------:R-:W-:Y:S01]  /*0f80*/  IADD3 R24, R39, c[0x0][0x1d0], -R30 ;  /* 0x0000740027187a10 */ /* 0x000fe20007ffe81e */
[----:B------:R-:W-:Y:S02]  /*0f90*/  IMAD.IADD R38, R109, 0x1, R5 ;  /* 0x000000016d267824 */ /* 0x000fe400078e0205 */
[----:B------:R-:W-:Y:S01]  /*0fa0*/  IMAD.WIDE.U32 R218, R226, c[0x0][0x1f0], R218 ;  /* 0x00007c00e2da7a25 */ /* 0x000fe200078e00da */
[----:B------:R-:W-:-:S03]  /*0fb0*/  ISETP.GE.AND P0, PT, R24, 0x1, PT ;  /* 0x000000011800780c */ /* 0x000fc60003f06270 */
[----:B------:R-:W-:Y:S02]  /*0fc0*/  IMAD R5, R38, R111, RZ ;  /* 0x0000006f26057224 */ /* 0x000fe400078e02ff */
[----:B------:R-:W-:Y:S02]  /*0fd0*/  IMAD.IADD R221, R219, 0x1, R221 ;  /* 0x00000001dbdd7824 */ /* 0x000fe400078e02dd */
[----:B------:R-:W-:Y:S02]  /*0fe0*/  IMAD.MOV.U32 R220, RZ, RZ, R218 ;  /* 0x000000ffffdc7224 */ /* 0x000fe400078e00da */
[-C--:B------:R-:W-:Y:S02]  /*0ff0*/  IMAD R5, R27, R108.reuse, R5 ;  /* 0x0000006c1b057224 */ /* 0x080fe400078e0205 */
[----:B--2---:R-:W-:Y:S01]  /*1000*/  IMAD.WIDE.U32 R8, R111, R108, R220 ;  /* 0x0000006c6f087225 */ /* 0x004fe200078e00dc */
[----:B---3--:R-:W-:-:S03]  /*1010*/  @!P1 LEA R14, P5, R32, R12, 0x1 ;  /* 0x0000000c200e9211 */ /* 0x008fc600078a08ff */
[----:B-----5:R-:W-:Y:S01]  /*1020*/  IMAD.IADD R4, R104, 0x1, -R7 ;  /* 0x0000000168047824 */ /* 0x020fe200078e0a07 */
[----:B-1----:R-:W-:Y:S01]  /*1030*/  @!P1 LEA.HI.X R15, R32, R13, R33, 0x1, P5 ;  /* 0x0000000d200f9211 */ /* 0x002fe200028f0c21 */
[----:B------:R-:W-:Y:S01]  /*1040*/  IMAD.IADD R5, R9, 0x1, R5 ;  /* 0x0000000109057824 */ /* 0x000fe200078e0205 */
[----:B----4-:R-:W-:Y:S01]  /*1050*/  @P0 LEA R10, P5, R8, c[0x0][0x1c8], 0x1 ;  /* 0x00007200080a0a11 */ /* 0x010fe200078a08ff */
[----:B------:R-:W-:Y:S01]  /*1060*/  @!P1 IMAD.WIDE R12, R0, 0x2, R12 ;  /* 0x00000002000c9825 */ /* 0x000fe200078e020c */
[----:B------:R-:W-:Y:S01]  /*1070*/  SHF.R.S32.HI R7, RZ, 0x1f, R4 ;  /* 0x0000001fff077819 */ /* 0x000fe20000011404 */
[----:B------:R1:W-:Y:S01]  /*1080*/  @!P1 LDGSTS.E.BYPASS.LTC128B.128 [R216+0x3100], [R14.64], !P6 ;  /* 0x031000000ed89fae */ /* 0x0003e2000f101d4a */
[----:B------:R-:W-:Y:S01]  /*1090*/  ISETP.GE.AND P6, PT, R32, c[0x0][0x1d4], PT ;  /* 0x0000750020007a0c */ /* 0x000fe20003fc6270 */
[----:B------:R-:W-:Y:S01]  /*10a0*/  IMAD.U32 R6, RZ, RZ, UR6 ;  /* 0x00000006ff067e24 */ /* 0x000fe2000f8e00ff */
[----:B------:R-:W-:Y:S01]  /*10b0*/  @P0 LEA.HI.X R11, R8, c[0x0][0x1cc], R5, 0x1, P5 ;  /* 0x00007300080b0a11 */ /* 0x000fe200028f0c05 */
[----:B------:R2:W-:Y:S01]  /*10c0*/  @!P1 LDGSTS.E.BYPASS.LTC128B.128 [R216+0x7100], [R12.64], !P2 ;  /* 0x071000000cd89fae */ /* 0x0005e2000d101d4a */
[----:B------:R-:W-:-:S02]  /*10d0*/  ISETP.GE.AND P5, PT, R3, c[0x0][0x1d4], PT ;  /* 0x0000750003007a0c */ /* 0x000fc40003fa6270 */
[C---:B------:R-:W-:Y:S01]  /*10e0*/  ISETP.GE.AND P2, PT, R24.reuse, 0x21, PT ;  /* 0x000000211800780c */ /* 0x040fe20003f46270 */
[----:B------:R-:W0:Y:S01]  /*10f0*/  LDGDEPBAR ;  /* 0x00000000000079af */ /* 0x000e220000000000 */
[----:B------:R-:W-:Y:S02]  /*1100*/  LEA.HI R2, R7, R4, RZ, 0x3 ;  /* 0x0000000407027211 */ /* 0x000fe400078f18ff */
[----:B------:R-:W-:Y:S02]  /*1110*/  ISETP.GE.AND P1, PT, R24, 0x41, PT ;  /* 0x000000411800780c */ /* 0x000fe40003f26270 */
[----:B------:R-:W-:Y:S01]  /*1120*/  LOP3.LUT R3, R2, 0xfffffff8, RZ, 0xc0, !PT ;  /* 0xfffffff802037812 */ /* 0x000fe200078ec0ff */
[----:B------:R3:W-:Y:S01]  /*1130*/  @P0 LDGSTS.E.BYPASS.LTC128B.128 [R216+0x8100], [R10.64], !P6 ;  /* 0x081000000ad80fae */ /* 0x0007e2000f101d4a */
[----:B------:R-:W-:-:S03]  /*1140*/  SHF.R.S32.HI R7, RZ, 0x4, R214 ;  /* 0x00000004ff077819 */ /* 0x000fc600000114d6 */
[----:B------:R-:W-:Y:S01]  /*1150*/  IMAD.IADD R0, R4, 0x1, -R3 ;  /* 0x0000000104007824 */ /* 0x000fe200078e0a03 */
[----:B------:R3:W-:Y:S01]  /*1160*/  @P0 LDGSTS.E.BYPASS.LTC128B.128 [R216+0xb100], [R10.64+0x80], !P5 ;  /* 0x0b1000800ad80fae */ /* 0x0007e2000e901d4a */
[----:B------:R-:W-:Y:S01]  /*1170*/  IMAD.U32 R4, RZ, RZ, UR6 ;  /* 0x00000006ff047e24 */ /* 0x000fe2000f8e00ff */
[----:B------:R-:W-:Y:S01]  /*1180*/  @P2 LEA R6, P0, R6, R8, 0x5 ;  /* 0x0000000806062211 */ /* 0x000fe200078028ff */
[----:B------:R-:W-:Y:S01]  /*1190*/  IMAD.U32 R3, RZ, RZ, UR7 ;  /* 0x00000007ff037e24 */ /* 0x000fe2000f8e00ff */
[----:B------:R-:W-:-:S04]  /*11a0*/  LEA.HI R214, R214, R7, RZ, 0x1 ;  /* 0x00000007d6d67211 */ /* 0x000fc800078f08ff */
[----:B------:R-:W-:Y:S02]  /*11b0*/  @P2 LEA.HI.X R3, R4, R5, R3, 0x5, P0 ;  /* 0x0000000504032211 */ /* 0x000fe400000f2c03 */
[----:B------:R-:W-:-:S05]  /*11c0*/  LOP3.LUT R214, R214, 0xfffffffe, RZ, 0xc0, !PT ;  /* 0xfffffffed6d67812 */ /* 0x000fca00078ec0ff */
[----:B------:R-:W-:Y:S02]  /*11d0*/  IMAD.IADD R214, R7, 0x1, -R214 ;  /* 0x0000000107d67824 */ /* 0x000fe400078e0ad6 */
[----:B------:R-:W-:Y:S02]  /*11e0*/  IMAD.SHL.U32 R7, R0, 0x40, RZ ;  /* 0x0000004000077824 */ /* 0x000fe400078e00ff */
[----:B------:R-:W-:-:S03]  /*11f0*/  IMAD.SHL.U32 R4, R214, 0x8, RZ ;  /* 0x00000008d6047824 */ /* 0x000fc600078e00ff */
[----:B------:R-:W-:-:S04]  /*1200*/  LOP3.LUT R7, R7, 0x1c0, RZ, 0xc0, !PT ;  /* 0x000001c007077812 */ /* 0x000fc800078ec0ff */
[----:B------:R-:W-:Y:S02]  /*1210*/  LOP3.LUT R4, R7, 0x8, R4, 0xf8, !PT ;  /* 0x0000000807047812 */ /* 0x000fe400078ef804 */
[C---:B---3--:R-:W-:Y:S02]  /*1220*/  @P2 LEA R10, P0, R6.reuse, c[0x0][0x1c8], 0x1 ;  /* 0x00007200060a2a11 */ /* 0x048fe400078008ff */
[----:B------:R-:W-:Y:S02]  /*1230*/  SHF.R.U32.HI R7, RZ, 0x3, R7 ;  /* 0x00000003ff077819 */ /* 0x000fe40000011607 */
[----:B------:R-:W-:Y:S01]  /*1240*/  @P2 LEA.HI.X R11, R6, c[0x0][0x1cc], R3, 0x1, P0 ;  /* 0x00007300060b2a11 */ /* 0x000fe200000f0c03 */
[----:B------:R-:W-:Y:S01]  /*1250*/  IMAD.SHL.U32 R6, R25, 0x40, RZ ;  /* 0x0000004019067824 */ /* 0x000fe200078e00ff */
[----:B------:R-:W-:Y:S01]  /*1260*/  @P1 IADD3 R8, P0, R8, UR14, RZ ;  /* 0x0000000e08081c10 */ /* 0x000fe2000ff1e0ff */
[----:B------:R-:W-:Y:S01]  /*1270*/  IMAD.SHL.U32 R3, R30, 0x8, RZ ;  /* 0x000000081e037824 */ /* 0x000fe200078e00ff */
[----:B------:R-:W-:Y:S01]  /*1280*/  LOP3.LUT R4, R4, R7, RZ, 0x3c, !PT ;  /* 0x0000000704047212 */ /* 0x000fe200078e3cff */
[----:B------:R3:W-:Y:S01]  /*1290*/  @P2 LDGSTS.E.BYPASS.LTC128B.128 [R216+0x9100], [R10.64], !P6 ;  /* 0x091000000ad82fae */ /* 0x0007e2000f101d4a */
[----:B------:R-:W-:-:S02]  /*12a0*/  @P1 IADD3.X R5, R5, UR8, RZ, P0, !PT ;  /* 0x0000000805051c10 */ /* 0x000fc400087fe4ff */
[----:B--2---:R-:W-:Y:S01]  /*12b0*/  @P1 LEA R12, P0, R8, c[0x0][0x1c8], 0x1 ;  /* 0x00007200080c1a11 */ /* 0x004fe200078008ff */
[----:B------:R3:W-:Y:S01]  /*12c0*/  @P2 LDGSTS.E.BYPASS.LTC128B.128 [R216+0xc100], [R10.64+0x80], !P5 ;  /* 0x0c1000800ad82fae */ /* 0x0007e2000e901d4a */
[----:B------:R-:W-:Y:S02]  /*12d0*/  LOP3.LUT R6, R6, 0x1c0, RZ, 0xc0, !PT ;  /* 0x000001c006067812 */ /* 0x000fe400078ec0ff */
[----:B------:R-:W-:Y:S01]  /*12e0*/  @P1 LEA.HI.X R13, R8, c[0x0][0x1cc], R5, 0x1, P0 ;  /* 0x00007300080d1a11 */ /* 0x000fe200000f0c05 */
[----:B------:R-:W-:Y:S01]  /*12f0*/  IMAD.SHL.U32 R5, R2, 0x40, RZ ;  /* 0x0000004002057824 */ /* 0x000fe200078e00ff */
[----:B------:R-:W-:-:S03]  /*1300*/  SHF.R.U32.HI R9, RZ, 0x3, R6 ;  /* 0x00000003ff097819 */ /* 0x000fc60000011606 */
[----:B------:R1:W-:Y:S01]  /*1310*/  @P1 LDGSTS.E.BYPASS.LTC128B.128 [R216+0xa100], [R12.64], !P6 ;  /* 0x0a1000000cd81fae */ /* 0x0003e2000f101d4a */
[----:B------:R-:W-:Y:S01]  /*1320*/  LOP3.LUT R2, R4, 0xfffffe00, R5, 0xf8, !PT ;  /* 0xfffffe0004027812 */ /* 0x000fe200078ef805 */
[----:B------:R-:W-:Y:S01]  /*1330*/  IMAD.MOV.U32 R5, RZ, RZ, 0x10 ;  /* 0x00000010ff057424 */ /* 0x000fe200078e00ff */
[----:B------:R-:W-:Y:S01]  /*1340*/  LOP3.LUT R4, R6, 0x8, R3, 0xf8, !PT ;  /* 0x0000000806047812 */ /* 0x000fe200078ef803 */
[----:B------:R1:W-:Y:S01]  /*1350*/  @P1 LDGSTS.E.BYPASS.LTC128B.128 [R216+0xd100], [R12.64+0x80], !P5 ;  /* 0x0d1000800cd81fae */ /* 0x0003e2000e901d4a */
[----:B------:R-:W-:Y:S01]  /*1360*/  R2P PR, R0, 0x6 ;  /* 0x0000000600007804 */ /* 0x000fe20000000000 */
[----:B------:R-:W-:Y:S01]  /*1370*/  IMAD R7, R105, 0x400, R2 ;  /* 0x0000040069077824 */ /* 0x000fe200078e0202 */
[----:B------:R-:W-:Y:S01]  /*1380*/  LOP3.LUT R9, R4, R9, RZ, 0x3c, !PT ;  /* 0x0000000904097212 */ /* 0x000fe200078e3cff */
[----:B------:R-:W0:Y:S01]  /*1390*/  LDGDEPBAR ;  /* 0x00000000000079af */ /* 0x000e220000000000 */
[----:B------:R-:W-:Y:S01]  /*13a0*/  IMAD.MOV.U32 R3, RZ, RZ, 0x20 ;  /* 0x00000020ff037424 */ /* 0x000fe200078e00ff */
[----:B------:R-:W-:-:S02]  /*13b0*/  SEL R5, R5, 0xfffffff0, !P1 ;  /* 0xfffffff005057807 */ /* 0x000fc40004800000 */
[C---:B------:R-:W-:Y:S01]  /*13c0*/  LEA R4, R7.reuse, 0x100, 0x1 ;  /* 0x0000010007047811 */ /* 0x040fe200078e08ff */
[----:B------:R-:W-:Y:S01]  /*13d0*/  IMAD.SHL.U32 R7, R7, 0x2, RZ ;  /* 0x0000000207077824 */ /* 0x000fe200078e00ff */
[----:B------:R-:W-:Y:S01]  /*13e0*/  SEL R3, R3, 0xffffffe0, !P2 ;  /* 0xffffffe003037807 */ /* 0x000fe20005000000 */
[----:B------:R-:W-:Y:S01]  /*13f0*/  IMAD R214, R214, 0x200, R9 ;  /* 0x00000200d6d67824 */ /* 0x000fe200078e0209 */
[----:B------:R-:W-:Y:S01]  /*1400*/  LOP3.LUT P0, RZ, R25, 0x2, RZ, 0xc0, !PT ;  /* 0x0000000219ff7812 */ /* 0x000fe2000780c0ff */
[--C-:B------:R-:W-:Y:S01]  /*1410*/  IMAD R6, R5, 0x2, R4.reuse ;  /* 0x0000000205067824 */ /* 0x100fe200078e0204 */
[----:B------:R-:W-:Y:S01]  /*1420*/  ISETP.LT.OR P2, PT, R24, 0x1, P6 ;  /* 0x000000011800780c */ /* 0x000fe20003741670 */
[C---:B------:R-:W-:Y:S02]  /*1430*/  IMAD R4, R3.reuse, 0x2, R4 ;  /* 0x0000000203047824 */ /* 0x040fe400078e0204 */
[----:B------:R-:W-:Y:S02]  /*1440*/  IMAD R0, R3, 0x2, R6 ;  /* 0x0000000203007824 */ /* 0x000fe400078e0206 */
[----:B------:R-:W-:-:S05]  /*1450*/  IMAD.SHL.U32 R214, R214, 0x2, RZ ;  /* 0x00000002d6d67824 */ /* 0x000fca00078e00ff */
[----:B------:R-:W-:Y:S01]  /*1460*/  IADD3 R213, R214, 0x8120, RZ ;  /* 0x00008120d6d57810 */ /* 0x000fe20007ffe0ff */
[----:B------:R-:W-:-:S04]  /*1470*/  DEPBAR.LE SB0, 0x1 ;  /* 0x000080400000791a */ /* 0x000fc80000000000 */
[----:B------:R-:W-:Y:S06]  /*1480*/  BAR.SYNC.DEFER_BLOCKING 0x0 ;  /* 0x0000000000007b1d */ /* 0x000fec0000010000 */
[----:B------:R-:W-:Y:S04]  /*1490*/  LDSM.16.M88.4 R120, [R7+0x100] ;  /* 0x000100000778783b */ /* 0x000fe80000000200 */
[----:B------:R2:W-:Y:S04]  /*14a0*/  LDSM.16.M88.4 R172, [R7+0x4100] ;  /* 0x0041000007ac783b */ /* 0x0005e80000000200 */
[----:B------:R-:W-:Y:S04]  /*14b0*/  LDSM.16.M88.4 R140, [R6] ;  /* 0x00000000068c783b */ /* 0x000fe80000000200 */
[----:B------:R-:W-:Y:S04]  /*14c0*/  LDSM.16.M88.4 R176, [R6+0x4000] ;  /* 0x0040000006b0783b */ /* 0x000fe80000000200 */
[----:B------:R-:W-:Y:S04]  /*14d0*/  LDSM.16.M88.4 R152, [R4] ;  /* 0x000000000498783b */ /* 0x000fe80000000200 */
[----:B------:R-:W-:Y:S04]  /*14e0*/  LDSM.16.M88.4 R180, [R4+0x4000] ;  /* 0x0040000004b4783b */ /* 0x000fe80000000200 */
[----:B------:R-:W-:Y:S01]  /*14f0*/  LDSM.16.M88.4 R168, [R0] ;  /* 0x0000000000a8783b */ /* 0x000fe20000000200 */
[----:B--2---:R-:W-:-:S03]  /*1500*/  IADD3 R7, R214, 0x8100, RZ ;  /* 0x00008100d6077810 */ /* 0x004fc60007ffe0ff */
[----:B------:R2:W-:Y:S01]  /*1510*/  LDSM.16.M88.4 R188, [R0+0x4000] ;  /* 0x0040000000bc783b */ /* 0x0005e20000000200 */
[----:B------:R-:W-:-:S03]  /*1520*/  @P0 IADD3 R213, R7, -0x20, RZ ;  /* 0xffffffe007d50810 */ /* 0x000fc60007ffe0ff */
[----:B------:R-:W-:Y:S01]  /*1530*/  BAR.SYNC.DEFER_BLOCKING 0x0 ;  /* 0x0000000000007b1d */ /* 0x000fe20000010000 */
[----:B------:R-:W-:Y:S01]  /*1540*/  IMAD R7, R28, c[0x0][0x210], RZ ;  /* 0x000084001c077a24 */ /* 0x000fe200078e02ff */
[C---:B------:R-:W-:Y:S02]  /*1550*/  IADD3 R207, R213.reuse, 0x800, RZ ;  /* 0x00000800d5cf7810 */ /* 0x040fe40007ffe0ff */
[C---:B------:R-:W-:Y:S02]  /*1560*/  IADD3 R206, R213.reuse, 0x1000, RZ ;  /* 0x00001000d5ce7810 */ /* 0x040fe40007ffe0ff */
[C---:B------:R-:W-:Y:S02]  /*1570*/  IADD3 R205, R213.reuse, 0x1800, RZ ;  /* 0x00001800d5cd7810 */ /* 0x040fe40007ffe0ff */
[C---:B------:R-:W-:Y:S02]  /*1580*/  IADD3 R204, R213.reuse, 0x2000, RZ ;  /* 0x00002000d5cc7810 */ /* 0x040fe40007ffe0ff */
[----:B------:R-:W-:-:S02]  /*1590*/  IADD3 R203, R213, 0x2800, RZ ;  /* 0x00002800d5cb7810 */ /* 0x000fc40007ffe0ff */
[C---:B------:R-:W-:Y:S02]  /*15a0*/  IADD3 R201, R213.reuse, 0x3000, RZ ;  /* 0x00003000d5c97810 */ /* 0x040fe40007ffe0ff */
[C---:B------:R-:W-:Y:S02]  /*15b0*/  IADD3 R200, R213.reuse, 0x3800, RZ ;  /* 0x00003800d5c87810 */ /* 0x040fe40007ffe0ff */
[C---:B------:R-:W-:Y:S01]  /*15c0*/  IADD3 R199, R213.reuse, 0x4000, RZ ;  /* 0x00004000d5c77810 */ /* 0x040fe20007ffe0ff */
[C---:B--2---:R-:W-:Y:S01]  /*15d0*/  IMAD R0, R30.reuse, c[0x0][0x20c], R29 ;  /* 0x000083001e007a24 */ /* 0x044fe200078e021d */
[C---:B------:R-:W-:Y:S01]  /*15e0*/  IADD3 R198, R213.reuse, 0x4800, RZ ;  /* 0x00004800d5c67810 */ /* 0x040fe20007ffe0ff */
[----:B------:R-:W-:Y:S01]  /*15f0*/  IMAD.WIDE.U32 R30, R30, c[0x0][0x208], R32 ;  /* 0x000082001e1e7a25 */ /* 0x000fe200078e0020 */
[----:B------:R-:W-:Y:S01]  /*1600*/  IADD3 R197, R213, 0x5000, RZ ;  /* 0x00005000d5c57810 */ /* 0x000fe20007ffe0ff */
[----:B------:R-:W-:-:S04]  /*1610*/  DEPBAR.LE SB0, 0x0 ;  /* 0x000080000000791a */ /* 0x000fc80000000000 */
[----:B------:R-:W-:Y:S01]  /*1620*/  BAR.SYNC.DEFER_BLOCKING 0x0 ;  /* 0x0000000000007b1d */ /* 0x000fe20000010000 */
[----:B------:R-:W-:Y:S01]  /*1630*/  IMAD.IADD R31, R31, 0x1, R0 ;  /* 0x000000011f1f7824 */ /* 0x000fe200078e0200 */
[----:B------:R-:W-:Y:S01]  /*1640*/  IADD3 R196, R213, 0x5800, RZ ;  /* 0x00005800d5c47810 */ /* 0x000fe20007ffe0ff */
[----:B------:R-:W-:Y:S02]  /*1650*/  IMAD R0, R27, c[0x0][0x208], RZ ;  /* 0x000082001b007a24 */ /* 0x000fe400078e02ff */
[----:B------:R-:W-:Y:S01]  /*1660*/  IMAD.U32 R27, RZ, RZ, UR9 ;  /* 0x00000009ff1b7e24 */ /* 0x000fe2000f8e00ff */
[----:B---3--:R-:W1:Y:S04]  /*1670*/  LDSM.16.M88.4 R8, [R214+0x8100] ;  /* 0x00810000d608783b */ /* 0x008e680000000200 */
[----:B------:R-:W-:Y:S04]  /*1680*/  LDSM.16.M88.4 R16, [R213] ;  /* 0x00000000d510783b */ /* 0x000fe80000000200 */
[----:B------:R-:W2:Y:S04]  /*1690*/  LDSM.16.M88.4 R76, [R214+0x8900] ;  /* 0x00890000d64c783b */ /* 0x000ea80000000200 */
[----:B------:R-:W3:Y:S04]  /*16a0*/  LDSM.16.M88.4 R68, [R214+0x9100] ;  /* 0x00910000d644783b */ /* 0x000ee80000000200 */
[----:B------:R-:W4:Y:S04]  /*16b0*/  LDSM.16.M88.4 R20, [R213+0x800] ;  /* 0x00080000d514783b */ /* 0x000f280000000200 */
[----:B------:R-:W5:Y:S04]  /*16c0*/  LDSM.16.M88.4 R60, [R214+0x9900] ;  /* 0x00990000d63c783b */ /* 0x000f680000000200 */
[----:B------:R-:W-:Y:S04]  /*16d0*/  LDSM.16.M88.4 R52, [R214+0xa100] ;  /* 0x00a10000d634783b */ /* 0x000fe80000000200 */
[----:B------:R-:W-:Y:S04]  /*16e0*/  LDSM.16.M88.4 R44, [R214+0xa900] ;  /* 0x00a90000d62c783b */ /* 0x000fe80000000200 */
[----:B------:R-:W-:Y:S01]  /*16f0*/  LDSM.16.M88.4 R40, [R213+0x2800] ;  /* 0x00280000d528783b */ /* 0x000fe20000000200 */
[C---:B-1----:R-:W-:Y:S08]  /*1700*/  HMMA.16816.F32.BF16 R12, R120.reuse, R8, RZ ;  /* 0x00000008780c723c */ /* 0x042ff000000418ff */
[C---:B------:R-:W-:Y:S08]  /*1710*/  HMMA.16816.F32.BF16 R8, R120.reuse, R10, RZ ;  /* 0x0000000a7808723c */ /* 0x040ff000000418ff */
[----:B--2---:R-:W-:Y:S08]  /*1720*/  HMMA.16816.F32.BF16 R80, R120, R76, RZ ;  /* 0x0000004c7850723c */ /* 0x004ff000000418ff */
[C---:B------:R-:W-:Y:S08]  /*1730*/  HMMA.16816.F32.BF16 R12, R140.reuse, R16, R12 ;  /* 0x000000108c0c723c */ /* 0x040ff0000004180c */
[----:B------:R-:W-:Y:S01]  /*1740*/  HMMA.16816.F32.BF16 R8, R140, R18, R8 ;  /* 0x000000128c08723c */ /* 0x000fe20000041808 */
[----:B------:R-:W1:Y:S07]  /*1750*/  LDSM.16.M88.4 R16, [R213+0x1000] ;  /* 0x00100000d510783b */ /* 0x000e6e0000000200 */
[----:B---3--:R-:W-:Y:S08]  /*1760*/  HMMA.16816.F32.BF16 R72, R120, R68, RZ ;  /* 0x000000447848723c */ /* 0x008ff000000418ff */
[----:B----4-:R-:W-:Y:S07]  /*1770*/  HMMA.16816.F32.BF16 R80, R140, R20, R80 ;  /* 0x000000148c50723c */ /* 0x010fee0000041850 */
[C---:B------:R-:W-:Y:S01]  /*1780*/  IMAD R21, R26.reuse, c[0x0][0x214], R7 ;  /* 0x000085001a157a24 */ /* 0x040fe200078e0207 */
[----:B------:R-:W-:Y:S01]  /*1790*/  HMMA.16816.F32.BF16 R76, R120, R78, RZ ;  /* 0x0000004e784c723c */ /* 0x000fe200000418ff */
[----:B------:R-:W-:-:S04]  /*17a0*/  IMAD.WIDE.U32 R6, R26, c[0x0][0x210], R30 ;  /* 0x000084001a067a25 */ /* 0x000fc800078e001e */
[----:B------:R-:W-:-:S03]  /*17b0*/  IMAD.IADD R7, R7, 0x1, R21 ;  /* 0x0000000107077824 */ /* 0x000fc600078e0215 */
[----:B------:R-:W-:Y:S01]  /*17c0*/  HMMA.16816.F32.BF16 R68, R120, R70, RZ ;  /* 0x000000467844723c */ /* 0x000fe200000418ff */
[----:B------:R-:W-:-:S04]  /*17d0*/  IMAD.WIDE.U32 R226, R226, c[0x0][0x218], R6 ;  /* 0x00008600e2e27a25 */ /* 0x000fc800078e0006 */
[----:B------:R-:W-:Y:S02]  /*17e0*/  IMAD R7, R111, c[0x0][0x20c], R0 ;  /* 0x000083006f077a24 */ /* 0x000fe400078e0200 */
[----:B------:R-:W-:Y:S01]  /*17f0*/  IMAD.IADD R229, R227, 0x1, R229 ;  /* 0x00000001e3e57824 */ /* 0x000fe200078e02e5 */
[----:B-----5:R-:W-:Y:S01]  /*1800*/  HMMA.16816.F32.BF16 R64, R120, R60, RZ ;  /* 0x0000003c7840723c */ /* 0x020fe200000418ff */
[----:B------:R-:W-:-:S07]  /*1810*/  IMAD.MOV.U32 R228, RZ, RZ, R226 ;  /* 0x000000ffffe47224 */ /* 0x000fce00078e00e2 */
[C---:B-1----:R-:W-:Y:S07]  /*1820*/  HMMA.16816.F32.BF16 R72, R140.reuse, R16, R72 ;  /* 0x000000108c48723c */ /* 0x042fee0000041848 */
[----:B------:R-:W-:Y:S01]  /*1830*/  IMAD.WIDE.U32 R16, R111, c[0x0][0x208], RZ ;  /* 0x000082006f107a25 */ /* 0x000fe200078e00ff */
[----:B------:R-:W-:Y:S01]  /*1840*/  HMMA.16816.F32.BF16 R76, R140, R22, R76 ;  /* 0x000000168c4c723c */ /* 0x000fe2000004184c */
[----:B------:R-:W1:Y:S02]  /*1850*/  LDSM.16.M88.4 R20, [R213+0x1800] ;  /* 0x00180000d514783b */ /* 0x000e640000000200 */
[----:B------:R-:W-:-:S02]  /*1860*/  IMAD.IADD R0, R17, 0x1, R7 ;  /* 0x0000000111007824 */ /* 0x000fc400078e0207 */
[----:B------:R-:W-:-:S03]  /*1870*/  IMAD.WIDE.U32 R16, R16, 0x60, R228 ;  /* 0x0000006010107825 */ /* 0x000fc600078e00e4 */
[----:B------:R-:W-:Y:S01]  /*1880*/  HMMA.16816.F32.BF16 R68, R140, R18, R68 ;  /* 0x000000128c44723c */ /* 0x000fe20000041844 */
[----:B------:R-:W-:Y:S01]  /*1890*/  IMAD R0, R0, 0x60, RZ ;  /* 0x0000006000007824 */ /* 0x000fe200078e02ff */
[----:B------:R-:W-:-:S03]  /*18a0*/  LEA R6, P0, R16, c[0x0][0x1f8], 0x1 ;  /* 0x00007e0010067a11 */ /* 0x000fc600078008ff */
[----:B------:R-:W-:-:S03]  /*18b0*/  IMAD.IADD R0, R17, 0x1, R0 ;  /* 0x0000000111007824 */ /* 0x000fc600078e0200 */
[C---:B------:R-:W-:Y:S02]  /*18c0*/  HMMA.16816.F32.BF16 R60, R120.reuse, R62, RZ ;  /* 0x0000003e783c723c */ /* 0x040fe400000418ff */
[----:B------:R-:W-:Y:S01]  /*18d0*/  LEA.HI.X R7, R16, c[0x0][0x1fc], R0, 0x1, P0 ;  /* 0x00007f0010077a11 */ /* 0x000fe200000f0c00 */
[----:B------:R-:W-:Y:S01]  /*18e0*/  IMAD.MOV.U32 R0, RZ, RZ, 0x40 ;  /* 0x00000040ff007424 */ /* 0x000fe200078e00ff */
[----:B------:R-:W-:Y:S01]  /*18f0*/  IADD3 R26, P1, P0, R27, 0x80, R6 ;  /* 0x000000801b1a7810 */ /* 0x000fe2000783e006 */
[----:B------:R-:W2:Y:S03]  /*1900*/  LDSM.16.M88.4 R16, [R213+0x2000] ;  /* 0x00200000d510783b */ /* 0x000ea60000000200 */
[----:B------:R-:W-:Y:S01]  /*1910*/  IADD3.X R27, RZ, UR12, R7, P1, P0 ;  /* 0x0000000cff1b7c10 */ /* 0x000fe20008fe0407 */
[----:B------:R-:W-:Y:S01]  /*1920*/  @!PT LDS RZ, [RZ] ;  /* 0x00000000fffff984 */ /* 0x000fe20000000800 */
[----:B------:R-:W-:Y:S01]  /*1930*/  @!PT LDS RZ, [RZ] ;  /* 0x00000000fffff984 */ /* 0x000fe20000000800 */
[----:B------:R-:W-:Y:S01]  /*1940*/  @!PT LDS RZ, [RZ] ;  /* 0x00000000fffff984 */ /* 0x000fe20000000800 */
[----:B------:R3:W-:Y:S01]  /*1950*/  LDGSTS.E.BYPASS.LTC128B.128 [R216+0x100], [R6.64], !P2 ;  /* 0x0010000006d87fae */ /* 0x0007e2000d101d4a */
[----:B------:R-:W-:Y:S01]  /*1960*/  IADD3 R28, P0, R6, UR9, RZ ;  /* 0x00000009061c7c10 */ /* 0x000fe2000ff1e0ff */
[----:B------:R-:W-:Y:S01]  /*1970*/  HMMA.16816.F32.BF16 R56, R120, R52, RZ ;  /* 0x000000347838723c */ /* 0x000fe200000418ff */
[----:B------:R-:W-:-:S02]  /*1980*/  ISETP.LT.OR P1, PT, R24, 0x1, P5 ;  /* 0x000000011800780c */ /* 0x000fc40002f21670 */
[----:B------:R-:W-:Y:S02]  /*1990*/  IADD3.X R29, R7, UR12, RZ, P0, !PT ;  /* 0x0000000c071d7c10 */ /* 0x000fe400087fe4ff */
[C---:B------:R-:W-:Y:S02]  /*19a0*/  ISETP.LT.OR P0, PT, R24.reuse, 0x21, P6 ;  /* 0x000000211800780c */ /* 0x040fe40003701670 */
[----:B------:R-:W-:Y:S01]  /*19b0*/  ISETP.LT.OR P2, PT, R24, 0x21, P5 ;  /* 0x000000211800780c */ /* 0x000fe20002f41670 */
[C---:B------:R-:W-:Y:S06]  /*19c0*/  HMMA.16816.F32.BF16 R52, R120.reuse, R54, RZ ;  /* 0x000000367834723c */ /* 0x040fec00000418ff */
[----:B------:R3:W-:Y:S01]  /*19d0*/  LDGSTS.E.BYPASS.LTC128B.128 [R216+0x3100], [R6.64+0x80], !P1 ;  /* 0x0310008006d87fae */ /* 0x0007e2000c901d4a */
[----:B------:R-:W-:Y:S01]  /*19e0*/  LOP3.LUT P1, RZ, R25, 0x4, RZ, 0xc0, !PT ;  /* 0x0000000419ff7812 */ /* 0x000fe2000782c0ff */
[----:B------:R-:W-:Y:S02]  /*19f0*/  HMMA.16816.F32.BF16 R48, R120, R44, RZ ;  /* 0x0000002c7830723c */ /* 0x000fe400000418ff */
[----:B------:R4:W-:Y:S01]  /*1a00*/  LDGSTS.E.BYPASS.LTC128B.128 [R216+0x1100], [R28.64], !P0 ;  /* 0x011000001cd87fae */ /* 0x0009e2000c101d4a */
[----:B------:R-:W-:-:S02]  /*1a10*/  IADD3 R84, P0, R28, UR9, RZ ;  /* 0x000000091c547c10 */ /* 0x000fc4000ff1e0ff */
[----:B------:R-:W-:Y:S01]  /*1a20*/  SEL R0, R0, 0xffffffc0, !P1 ;  /* 0xffffffc000007807 */ /* 0x000fe20004800000 */
[----:B------:R5:W-:Y:S01]  /*1a30*/  LDGSTS.E.BYPASS.LTC128B.128 [R216+0x4100], [R26.64], !P2 ;  /* 0x041000001ad87fae */ /* 0x000be2000d101d4a */
[----:B------:R-:W-:Y:S01]  /*1a40*/  IADD3.X R85, R29, UR12, RZ, P0, !PT ;  /* 0x0000000c1d557c10 */ /* 0x000fe200087fe4ff */
[----:B-1----:R-:W-:Y:S01]  /*1a50*/  HMMA.16816.F32.BF16 R64, R140, R20, R64 ;  /* 0x000000148c40723c */ /* 0x002fe20000041840 */
[----:B------:R-:W-:Y:S01]  /*1a60*/  ISETP.LT.OR P2, PT, R24, 0x41, P6 ;  /* 0x000000411800780c */ /* 0x000fe20003741670 */
[----:B------:R-:W-:Y:S01]  /*1a70*/  IMAD.IADD R211, R214, 0x1, R0 ;  /* 0x00000001d6d37824 */ /* 0x000fe200078e0200 */
[----:B------:R-:W-:Y:S01]  /*1a80*/  ISETP.LT.OR P0, PT, R24, 0x41, P5 ;  /* 0x000000411800780c */ /* 0x000fe20002f01670 */
[----:B------:R-:W-:-:S04]  /*1a90*/  IMAD.IADD R202, R0, 0x1, R213 ;  /* 0x0000000100ca7824 */ /* 0x000fc800078e02d5 */
[----:B------:R-:W-:Y:S06]  /*1aa0*/  HMMA.16816.F32.BF16 R60, R140, R22, R60 ;  /* 0x000000168c3c723c */ /* 0x000fec000004183c */
[----:B------:R1:W-:Y:S02]  /*1ab0*/  LDGSTS.E.BYPASS.LTC128B.128 [R216+0x2100], [R84.64], !P2 ;  /* 0x0210000054d87fae */ /* 0x0003e4000d101d4a */
[----:B------:R-:W-:Y:S02]  /*1ac0*/  HMMA.16816.F32.BF16 R44, R120, R46, RZ ;  /* 0x0000002e782c723c */ /* 0x000fe400000418ff */
[----:B------:R1:W-:Y:S01]  /*1ad0*/  LDGSTS.E.BYPASS.LTC128B.128 [R216+0x5100], [R84.64+0x80], !P0 ;  /* 0x0510008054d87fae */ /* 0x0003e2000c101d4a */
[----:B------:R-:W-:-:S03]  /*1ae0*/  ISETP.GT.AND P0, PT, R111, R215, PT ;  /* 0x000000d76f00720c */ /* 0x000fc60003f04270 */
[----:B------:R-:W3:Y:S02]  /*1af0*/  LDSM.16.M88.4 R32, [R211+0x8100] ;  /* 0x00810000d320783b */ /* 0x000ee40000000200 */
[C---:B--2---:R-:W-:Y:S02]  /*1b00*/  HMMA.16816.F32.BF16 R56, R140.reuse, R16, R56 ;  /* 0x000000108c38723c */ /* 0x044fe40000041838 */
[----:B------:R-:W2:Y:S04]  /*1b10*/  LDSM.16.M88.4 R96, [R211+0x8900] ;  /* 0x00890000d360783b */ /* 0x000ea80000000200 */
[----:B----4-:R-:W4:Y:S02]  /*1b20*/  LDSM.16.M88.4 R28, [R211+0x9100] ;  /* 0x00910000d31c783b */ /* 0x010f240000000200 */
[C---:B------:R-:W-:Y:S02]  /*1b30*/  HMMA.16816.F32.BF16 R52, R140.reuse, R18, R52 ;  /* 0x000000128c34723c */ /* 0x040fe40000041834 */
[----:B-----5:R-:W5:Y:S04]  /*1b40*/  LDSM.16.M88.4 R24, [R211+0x9900] ;  /* 0x00990000d318783b */ /* 0x020f680000000200 */
[----:B------:R-:W2:Y:S02]  /*1b50*/  LDSM.16.M88.4 R20, [R211+0xa100] ;  /* 0x00a10000d314783b */ /* 0x000ea40000000200 */
[C---:B------:R-:W-:Y:S02]  /*1b60*/  HMMA.16816.F32.BF16 R48, R140.reuse, R40, R48 ;  /* 0x000000288c30723c */ /* 0x040fe40000041830 */
[----:B------:R-:W4:Y:S04]  /*1b70*/  LDSM.16.M88.4 R16, [R211+0xa900] ;  /* 0x00a90000d310783b */ /* 0x000f280000000200 */
[----:B------:R-:W4:Y:S02]  /*1b80*/  LDSM.16.M88.4 R92, [R202] ;  /* 0x00000000ca5c783b */ /* 0x000f240000000200 */
[----:B------:R-:W-:Y:S02]  /*1b90*/  HMMA.16816.F32.BF16 R44, R140, R42, R44 ;  /* 0x0000002a8c2c723c */ /* 0x000fe4000004182c */
[----:B------:R-:W4:Y:S04]  /*1ba0*/  LDSM.16.M88.4 R88, [R202+0x800] ;  /* 0x00080000ca58783b */ /* 0x000f280000000200 */
[----:B-1----:R-:W1:Y:S04]  /*1bb0*/  LDSM.16.M88.4 R84, [R202+0x1000] ;  /* 0x00100000ca54783b */ /* 0x002e680000000200 */
[----:B------:R-:W1:Y:S01]  /*1bc0*/  LDSM.16.M88.4 R40, [R202+0x1800] ;  /* 0x00180000ca28783b */ /* 0x000e620000000200 */
[C---:B---3--:R-:W-:Y:S03]  /*1bd0*/  HMMA.16816.F32.BF16 R12, R152.reuse, R32, R12 ;  /* 0x00000020980c723c */ /* 0x048fe6000004180c */
[----:B------:R-:W-:Y:S04]  /*1be0*/  LDSM.16.M88.4 R100, [R211+0xb900] ;  /* 0x00b90000d364783b */ /* 0x000fe80000000200 */
[----:B------:R-:W0:Y:S01]  /*1bf0*/  LDGDEPBAR ;  /* 0x00000000000079af */ /* 0x000e220000000000 */
[C---:B------:R-:W-:Y:S03]  /*1c00*/  HMMA.16816.F32.BF16 R8, R152.reuse, R34, R8 ;  /* 0x000000229808723c */ /* 0x040fe60000041808 */
[----:B------:R-:W3:Y:S05]  /*1c10*/  LDSM.16.M88.4 R32, [R202+0x2000] ;  /* 0x00200000ca20783b */ /* 0x000eea0000000200 */
[C---:B--2---:R-:W-:Y:S08]  /*1c20*/  HMMA.16816.F32.BF16 R80, R152.reuse, R96, R80 ;  /* 0x000000609850723c */ /* 0x044ff00000041850 */
[C---:B------:R-:W-:Y:S01]  /*1c30*/  HMMA.16816.F32.BF16 R76, R152.reuse, R98, R76 ;  /* 0x00000062984c723c */ /* 0x040fe2000004184c */
[----:B------:R-:W2:Y:S07]  /*1c40*/  LDSM.16.M88.4 R96, [R202+0x2800] ;  /* 0x00280000ca60783b */ /* 0x000eae0000000200 */
[C---:B----4-:R-:W-:Y:S08]  /*1c50*/  HMMA.16816.F32.BF16 R72, R152.reuse, R28, R72 ;  /* 0x0000001c9848723c */ /* 0x050ff00000041848 */
[C---:B------:R-:W-:Y:S01]  /*1c60*/  HMMA.16816.F32.BF16 R68, R152.reuse, R30, R68 ;  /* 0x0000001e9844723c */ /* 0x040fe20000041844 */
[----:B------:R-:W4:Y:S07]  /*1c70*/  LDSM.16.M88.4 R28, [R214+0xb100] ;  /* 0x00b10000d61c783b */ /* 0x000f2e0000000200 */
[C---:B-----5:R-:W-:Y:S08]  /*1c80*/  HMMA.16816.F32.BF16 R64, R152.reuse, R24, R64 ;  /* 0x000000189840723c */ /* 0x060ff00000041840 */
[C---:B------:R-:W-:Y:S01]  /*1c90*/  HMMA.16816.F32.BF16 R60, R152.reuse, R26, R60 ;  /* 0x0000001a983c723c */ /* 0x040fe2000004183c */
[----:B------:R-:W5:Y:S07]  /*1ca0*/  LDSM.16.M88.4 R24, [R214+0xb900] ;  /* 0x00b90000d618783b */ /* 0x000f6e0000000200 */
[C---:B------:R-:W-:Y:S08]  /*1cb0*/  HMMA.16816.F32.BF16 R56, R152.reuse, R20, R56 ;  /* 0x000000149838723c */ /* 0x040ff00000041838 */
[C---:B------:R-:W-:Y:S01]  /*1cc0*/  HMMA.16816.F32.BF16 R52, R152.reuse, R22, R52 ;  /* 0x000000169834723c */ /* 0x040fe20000041834 */
[----:B------:R-:W1:Y:S07]  /*1cd0*/  LDSM.16.M88.4 R20, [R214+0xc100] ;  /* 0x00c10000d614783b */ /* 0x000e6e0000000200 */
[C---:B------:R-:W-:Y:S08]  /*1ce0*/  HMMA.16816.F32.BF16 R48, R152.reuse, R16, R48 ;  /* 0x000000109830723c */ /* 0x040ff00000041830 */
[----:B------:R-:W-:Y:S01]  /*1cf0*/  HMMA.16816.F32.BF16 R44, R152, R18, R44 ;  /* 0x00000012982c723c */ /* 0x000fe2000004182c */
[----:B------:R-:W2:Y:S07]  /*1d00*/  LDSM.16.M88.4 R16, [R214+0xc900] ;  /* 0x00c90000d610783b */ /* 0x000eae0000000200 */
[C---:B------:R-:W-:Y:S08]  /*1d10*/  HMMA.16816.F32.BF16 R12, R168.reuse, R92, R12 ;  /* 0x0000005ca80c723c */ /* 0x040ff0000004180c */
[C---:B------:R-:W-:Y:S01]  /*1d20*/  HMMA.16816.F32.BF16 R8, R168.reuse, R94, R8 ;  /* 0x0000005ea808723c */ /* 0x040fe20000041808 */
[----:B------:R-:W2:Y:S07]  /*1d30*/  LDSM.16.M88.4 R92, [R214+0xd100] ;  /* 0x00d10000d65c783b */ /* 0x000eae0000000200 */
[C---:B------:R-:W-:Y:S08]  /*1d40*/  HMMA.16816.F32.BF16 R80, R168.reuse, R88, R80 ;  /* 0x00000058a850723c */ /* 0x040ff00000041850 */
[C---:B------:R-:W-:Y:S01]  /*1d50*/  HMMA.16816.F32.BF16 R76, R168.reuse, R90, R76 ;  /* 0x0000005aa84c723c */ /* 0x040fe2000004184c */
[----:B------:R-:W2:Y:S07]  /*1d60*/  LDSM.16.M88.4 R88, [R214+0xd900] ;  /* 0x00d90000d658783b */ /* 0x000eae0000000200 */
[C---:B-1----:R-:W-:Y:S08]  /*1d70*/  HMMA.16816.F32.BF16 R72, R168.reuse, R84, R72 ;  /* 0x00000054a848723c */ /* 0x042ff00000041848 */
[C---:B------:R-:W-:Y:S01]  /*1d80*/  HMMA.16816.F32.BF16 R68, R168.reuse, R86, R68 ;  /* 0x00000056a844723c */ /* 0x040fe20000041844 */
[----:B------:R-:W1:Y:S07]  /*1d90*/  LDSM.16.M88.4 R84, [R213+0x3000] ;  /* 0x00300000d554783b */ /* 0x000e6e0000000200 */
[C---:B------:R-:W-:Y:S08]  /*1da0*/  HMMA.16816.F32.BF16 R64, R168.reuse, R40, R64 ;  /* 0x00000028a840723c */ /* 0x040ff00000041840 */
[C---:B------:R-:W-:Y:S01]  /*1db0*/  HMMA.16816.F32.BF16 R60, R168.reuse, R42, R60 ;  /* 0x0000002aa83c723c */ /* 0x040fe2000004183c */
[----:B------:R-:W1:Y:S07]  /*1dc0*/  LDSM.16.M88.4 R40, [R213+0x3800] ;  /* 0x00380000d528783b */ /* 0x000e6e0000000200 */
[C---:B---3--:R-:W-:Y:S08]  /*1dd0*/  HMMA.16816.F32.BF16 R56, R168.reuse, R32, R56 ;  /* 0x00000020a838723c */ /* 0x048ff00000041838 */
[C---:B------:R-:W-:Y:S01]  /*1de0*/  HMMA.16816.F32.BF16 R52, R168.reuse, R34, R52 ;  /* 0x00000022a834723c */ /* 0x040fe20000041834 */
[----:B------:R-:W3:Y:S07]  /*1df0*/  LDSM.16.M88.4 R32, [R213+0x4000] ;  /* 0x00400000d520783b */ /* 0x000eee0000000200 */
[C---:B--2---:R-:W-:Y:S08]  /*1e00*/  HMMA.16816.F32.BF16 R48, R168.reuse, R96, R48 ;  /* 0x00000060a830723c */ /* 0x044ff00000041830 */
[----:B------:R-:W-:Y:S01]  /*1e10*/  HMMA.16816.F32.BF16 R44, R168, R98, R44 ;  /* 0x00000062a82c723c */ /* 0x000fe2000004182c */
[----:B------:R-:W-:Y:S07]  /*1e20*/  LDSM.16.M88.4 R96, [R211+0xc100] ;  /* 0x00c10000d360783b */ /* 0x000fee0000000200 */
[C---:B----4-:R-:W-:Y:S08]  /*1e30*/  HMMA.16816.F32.BF16 R12, R172.reuse, R28, R12 ;  /* 0x0000001cac0c723c */ /* 0x050ff0000004180c */
[C---:B------:R-:W-:Y:S01]  /*1e40*/  HMMA.16816.F32.BF16 R8, R172.reuse, R30, R8 ;  /* 0x0000001eac08723c */ /* 0x040fe20000041808 */
[----:B------:R-:W2:Y:S07]  /*1e50*/  LDSM.16.M88.4 R28, [R213+0x4800] ;  /* 0x00480000d51c783b */ /* 0x000eae0000000200 */
[C---:B-----5:R-:W-:Y:S08]  /*1e60*/  HMMA.16816.F32.BF16 R80, R172.reuse, R24, R80 ;  /* 0x00000018ac50723c */ /* 0x060ff00000041850 */
[C---:B------:R-:W-:Y:S01]  /*1e70*/  HMMA.16816.F32.BF16 R76, R172.reuse, R26, R76 ;  /* 0x0000001aac4c723c */ /* 0x040fe2000004184c */
[----:B------:R-:W4:Y:S07]  /*1e80*/  LDSM.16.M88.4 R24, [R213+0x5000] ;  /* 0x00500000d518783b */ /* 0x000f2e0000000200 */
[C---:B------:R-:W-:Y:S08]  /*1e90*/  HMMA.16816.F32.BF16 R72, R172.reuse, R20, R72 ;  /* 0x00000014ac48723c */ /* 0x040ff00000041848 */
[C---:B------:R-:W-:Y:S01]  /*1ea0*/  HMMA.16816.F32.BF16 R68, R172.reuse, R22, R68 ;  /* 0x00000016ac44723c */ /* 0x040fe20000041844 */
[----:B------:R-:W5:Y:S07]  /*1eb0*/  LDSM.16.M88.4 R20, [R213+0x5800] ;  /* 0x00580000d514783b */ /* 0x000f6e0000000200 */
[C---:B------:R-:W-:Y:S08]  /*1ec0*/  HMMA.16816.F32.BF16 R64, R172.reuse, R16, R64 ;  /* 0x00000010ac40723c */ /* 0x040ff00000041840 */
[C---:B------:R-:W-:Y:S01]  /*1ed0*/  HMMA.16816.F32.BF16 R60, R172.reuse, R18, R60 ;  /* 0x00000012ac3c723c */ /* 0x040fe2000004183c */
[----:B------:R-:W2:Y:S07]  /*1ee0*/  LDSM.16.M88.4 R16, [R211+0xb100] ;  /* 0x00b10000d310783b */ /* 0x000eae0000000200 */
[C---:B------:R-:W-:Y:S08]  /*1ef0*/  HMMA.16816.F32.BF16 R56, R172.reuse, R92, R56 ;  /* 0x0000005cac38723c */ /* 0x040ff00000041838 */
[C---:B------:R-:W-:Y:S01]  /*1f00*/  HMMA.16816.F32.BF16 R52, R172.reuse, R94, R52 ;  /* 0x0000005eac34723c */ /* 0x040fe20000041834 */
[----:B------:R-:W2:Y:S07]  /*1f10*/  LDSM.16.M88.4 R92, [R211+0xc900] ;  /* 0x00c90000d35c783b */ /* 0x000eae0000000200 */
[C---:B------:R-:W-:Y:S08]  /*1f20*/  HMMA.16816.F32.BF16 R48, R172.reuse, R88, R48 ;  /* 0x00000058ac30723c */ /* 0x040ff00000041830 */
[----:B------:R-:W-:Y:S01]  /*1f30*/  HMMA.16816.F32.BF16 R44, R172, R90, R44 ;  /* 0x0000005aac2c723c */ /* 0x000fe2000004182c */
        /* <DEDUP_REMOVED lines=11> */
[C---:B------:R-:W-:Y:S01]  /*1ff0*/  HMMA.16816.F32.BF16 R60, R176.reuse, R30, R60 ;  /* 0x0000001eb03c723c */ /* 0x040fe2000004183c */
[----:B------:R-:W2:Y:S07]  /*2000*/  LDSM.16.M88.4 R28, [R202+0x4000] ;  /* 0x00400000ca1c783b */ /* 0x000eae0000000200 */
[C---:B----4-:R-:W-:Y:S08]  /*2010*/  HMMA.16816.F32.BF16 R56, R176.reuse, R24, R56 ;  /* 0x00000018b038723c */ /* 0x050ff00000041838 */
[C---:B------:R-:W-:Y:S01]  /*2020*/  HMMA.16816.F32.BF16 R52, R176.reuse, R26, R52 ;  /* 0x0000001ab034723c */ /* 0x040fe20000041834 */
[----:B------:R-:W4:Y:S07]  /*2030*/  LDSM.16.M88.4 R24, [R202+0x4800] ;  /* 0x00480000ca18783b */ /* 0x000f2e0000000200 */
[C---:B-----5:R-:W-:Y:S08]  /*2040*/  HMMA.16816.F32.BF16 R48, R176.reuse, R20, R48 ;  /* 0x00000014b030723c */ /* 0x060ff00000041830 */
[----:B------:R-:W-:Y:S01]  /*2050*/  HMMA.16816.F32.BF16 R44, R176, R22, R44 ;  /* 0x00000016b02c723c */ /* 0x000fe2000004182c */
[----:B------:R-:W5:Y:S07]  /*2060*/  LDSM.16.M88.4 R20, [R202+0x5000] ;  /* 0x00500000ca14783b */ /* 0x000f6e0000000200 */
[C---:B------:R-:W-:Y:S08]  /*2070*/  HMMA.16816.F32.BF16 R12, R180.reuse, R16, R12 ;  /* 0x00000010b40c723c */ /* 0x040ff0000004180c */
[----:B------:R-:W-:Y:S01]  /*2080*/  HMMA.16816.F32.BF16 R8, R180, R18, R8 ;  /* 0x00000012b408723c */ /* 0x000fe20000041808 */
[----:B------:R-:W1:Y:S01]  /*2090*/  LDSM.16.M88.4 R16, [R202+0x5800] ;  /* 0x00580000ca10783b */ /* 0x000e620000000200 */
[----:B------:R-:W-:-:S06]  /*20a0*/  DEPBAR.LE SB0, 0x0 ;  /* 0x000080000000791a */ /* 0x000fcc0000000000 */
        /* <DEDUP_REMOVED lines=8> */
[C---:B-1----:R-:W-:Y:S08]  /*2130*/  HMMA.16816.F32.BF16 R48, R180.reuse, R84, R48 ;  /* 0x00000054b430723c */ /* 0x042ff00000041830 */
[----:B------:R-:W-:Y:S08]  /*2140*/  HMMA.16816.F32.BF16 R44, R180, R86, R44 ;  /* 0x00000056b42c723c */ /* 0x000ff0000004182c */
[C---:B------:R-:W-:Y:S08]  /*2150*/  HMMA.16816.F32.BF16 R12, R188.reuse, R40, R12 ;  /* 0x00000028bc0c723c */ /* 0x040ff0000004180c */
[C---:B------:R-:W-:Y:S08]  /*2160*/  HMMA.16816.F32.BF16 R8, R188.reuse, R42, R8 ;  /* 0x0000002abc08723c */ /* 0x040ff00000041808 */
[C---:B---3--:R-:W-:Y:S08]  /*2170*/  HMMA.16816.F32.BF16 R80, R188.reuse, R32, R80 ;  /* 0x00000020bc50723c */ /* 0x048ff00000041850 */
[C---:B------:R-:W-:Y:S08]  /*2180*/  HMMA.16816.F32.BF16 R76, R188.reuse, R34, R76 ;  /* 0x00000022bc4c723c */ /* 0x040ff0000004184c */
[C---:B--2---:R-:W-:Y:S08]  /*2190*/  HMMA.16816.F32.BF16 R72, R188.reuse, R28, R72 ;  /* 0x0000001cbc48723c */ /* 0x044ff00000041848 */
[C---:B------:R-:W-:Y:S08]  /*21a0*/  HMMA.16816.F32.BF16 R68, R188.reuse, R30, R68 ;  /* 0x0000001ebc44723c */ /* 0x040ff00000041844 */
[C---:B----4-:R-:W-:Y:S08]  /*21b0*/  HMMA.16816.F32.BF16 R64, R188.reuse, R24, R64 ;  /* 0x00000018bc40723c */ /* 0x050ff00000041840 */
[C---:B------:R-:W-:Y:S08]  /*21c0*/  HMMA.16816.F32.BF16 R60, R188.reuse, R26, R60 ;  /* 0x0000001abc3c723c */ /* 0x040ff0000004183c */
[C---:B-----5:R-:W-:Y:S08]  /*21d0*/  HMMA.16816.F32.BF16 R56, R188.reuse, R20, R56 ;  /* 0x00000014bc38723c */ /* 0x060ff00000041838 */
[C---:B------:R-:W-:Y:S08]  /*21e0*/  HMMA.16816.F32.BF16 R52, R188.reuse, R22, R52 ;  /* 0x00000016bc34723c */ /* 0x040ff00000041834 */
[C---:B------:R-:W-:Y:S08]  /*21f0*/  HMMA.16816.F32.BF16 R48, R188.reuse, R16, R48 ;  /* 0x00000010bc30723c */ /* 0x040ff00000041830 */
[----:B------:R-:W-:Y:S01]  /*2200*/  HMMA.16816.F32.BF16 R44, R188, R18, R44 ;  /* 0x00000012bc2c723c */ /* 0x000fe2000004182c */
[----:B------:R-:W-:Y:S06]  /*2210*/  BAR.SYNC.DEFER_BLOCKING 0x0 ;  /* 0x0000000000007b1d */ /* 0x000fec0000010000 */
[----:B------:R-:W-:Y:S05]  /*2220*/  @!P0 BRA `(.L_x_160) ;  /* 0x000001a000008947 */ /* 0x000fea0003800000 */
[----:B------:R-:W-:Y:S01]  /*2230*/  IADD3 R17, R36, -0x2, RZ ;  /* 0xfffffffe24117810 */ /* 0x000fe20007ffe0ff */
[----:B------:R-:W-:-:S02]  /*2240*/  USHF.L.U32 UR4, UR6, 0x6, URZ ;  /* 0x0000000606047899 */ /* 0x000fc4000800063f */
[----:B------:R-:W-:Y:S01]  /*2250*/  USHF.L.U64.HI UR6, UR6, 0x6, UR7 ;  /* 0x0000000606067899 */ /* 0x000fe20008010207 */
[----:B------:R-:W-:Y:S01]  /*2260*/  SHF.R.S32.HI R7, RZ, 0x1f, R17 ;  /* 0x0000001fff077819 */ /* 0x000fe20000011411 */
[----:B------:R-:W-:Y:S02]  /*2270*/  IMAD R38, R38, R17, RZ ;  /* 0x0000001126267224 */ /* 0x000fe400078e02ff */
[----:B------:R-:W-:-:S04]  /*2280*/  IMAD.WIDE.U32 R16, R17, R108, R220 ;  /* 0x0000006c11107225 */ /* 0x000fc800078e00dc */
[----:B------:R-:W-:Y:S01]  /*2290*/  IMAD R4, R7, R108, R38 ;  /* 0x0000006c07047224 */ /* 0x000fe200078e0226 */
[----:B------:R-:W-:Y:S01]  /*22a0*/  LEA R6, P0, R16, c[0x0][0x1c8], 0x1 ;  /* 0x0000720010067a11 */ /* 0x000fe200078008ff */
[----:B------:R-:W-:Y:S02]  /*22b0*/  IMAD.U32 R0, RZ, RZ, UR4 ;  /* 0x00000004ff007e24 */ /* 0x000fe4000f8e00ff */
[----:B------:R-:W-:-:S03]  /*22c0*/  IMAD.IADD R4, R17, 0x1, R4 ;  /* 0x0000000111047824 */ /* 0x000fc600078e0204 */
[----:B------:R-:W-:Y:S02]  /*22d0*/  IADD3 R18, P2, P1, R0, 0x80, R6 ;  /* 0x0000008000127810 */ /* 0x000fe4000795e006 */
[----:B------:R-:W-:Y:S02]  /*22e0*/  LEA.HI.X R7, R16, c[0x0][0x1cc], R4, 0x1, P0 ;  /* 0x0000730010077a11 */ /* 0x000fe400000f0c04 */
[----:B------:R-:W-:Y:S02]  /*22f0*/  IADD3 R16, P0, R6, UR4, RZ ;  /* 0x0000000406107c10 */ /* 0x000fe4000ff1e0ff */
[----:B------:R-:W-:Y:S01]  /*2300*/  IADD3.X R19, RZ, UR6, R7, P2, P1 ;  /* 0x00000006ff137c10 */ /* 0x000fe200097e2407 */
[----:B------:R-:W-:Y:S01]  /*2310*/  @!PT LDS RZ, [RZ] ;  /* 0x00000000fffff984 */ /* 0x000fe20000000800 */
[----:B------:R-:W-:Y:S01]  /*2320*/  @!PT LDS RZ, [RZ] ;  /* 0x00000000fffff984 */ /* 0x000fe20000000800 */
[----:B------:R-:W-:Y:S01]  /*2330*/  @!PT LDS RZ, [RZ] ;  /* 0x00000000fffff984 */ /* 0x000fe20000000800 */
[----:B------:R1:W-:Y:S01]  /*2340*/  LDGSTS.E.BYPASS.LTC128B.128 [R216+0x8100], [R6.64], !P6 ;  /* 0x0810000006d87fae */ /* 0x0003e2000f101d4a */
[----:B------:R-:W-:Y:S02]  /*2350*/  IADD3.X R17, R7, UR6, RZ, P0, !PT ;  /* 0x0000000607117c10 */ /* 0x000fe400087fe4ff */
[----:B------:R-:W-:Y:S01]  /*2360*/  IADD3 R20, P0, R16, UR4, RZ ;  /* 0x0000000410147c10 */ /* 0x000fe2000ff1e0ff */
[----:B------:R1:W-:Y:S03]  /*2370*/  LDGSTS.E.BYPASS.LTC128B.128 [R216+0xb100], [R6.64+0x80], !P5 ;  /* 0x0b10008006d87fae */ /* 0x0003e6000e901d4a */
[----:B------:R-:W-:Y:S01]  /*2380*/  IADD3.X R21, R17, UR6, RZ, P0, !PT ;  /* 0x0000000611157c10 */ /* 0x000fe200087fe4ff */
[----:B------:R1:W-:Y:S04]  /*2390*/  LDGSTS.E.BYPASS.LTC128B.128 [R216+0x9100], [R16.64], !P6 ;  /* 0x0910000010d87fae */ /* 0x0003e8000f101d4a */
[----:B------:R1:W-:Y:S04]  /*23a0*/  LDGSTS.E.BYPASS.LTC128B.128 [R216+0xc100], [R18.64], !P5 ;  /* 0x0c10000012d87fae */ /* 0x0003e8000e901d4a */
[----:B------:R1:W-:Y:S04]  /*23b0*/  LDGSTS.E.BYPASS.LTC128B.128 [R216+0xa100], [R20.64], !P6 ;  /* 0x0a10000014d87fae */ /* 0x0003e8000f101d4a */
[----:B------:R1:W-:Y:S02]  /*23c0*/  LDGSTS.E.BYPASS.LTC128B.128 [R216+0xd100], [R20.64+0x80], !P5 ;  /* 0x0d10008014d87fae */ /* 0x0003e4000e901d4a */
.L_x_160:
[----:B------:R-:W-:Y:S01]  /*23d0*/  LOP3.LUT R25, R106, 0xffffffe0, RZ, 0xc0, !PT ;  /* 0xffffffe06a197812 */ /* 0x000fe200078ec0ff */
[----:B------:R-:W-:Y:S01]  /*23e0*/  FMUL.FTZ R0, R12, c[0x0][0x320] ;  /* 0x0000c8000c007a20 */ /* 0x000fe20000410000 */
[-C--:B------:R-:W-:Y:S01]  /*23f0*/  LEA.HI R27, R107, R104.reuse, RZ, 0x2 ;  /* 0x000000686b1b7211 */ /* 0x080fe200078f10ff */
[----:B------:R-:W-:Y:S01]  /*2400*/  FMUL.FTZ R8, R8, c[0x0][0x320] ;  /* 0x0000c80008087a20 */ /* 0x000fe20000410000 */
[----:B------:R-:W-:Y:S01]  /*2410*/  SHF.R.S32.HI R12, RZ, 0x1f, R105 ;  /* 0x0000001fff0c7819 */ /* 0x000fe20000011469 */
[----:B------:R-:W-:Y:S01]  /*2420*/  FMUL.FTZ R23, R13, c[0x0][0x320] ;  /* 0x0000c8000d177a20 */ /* 0x000fe20000410000 */
[-C--:B-1----:R-:W-:Y:S01]  /*2430*/  IADD3 R6, -R25, R104.reuse, RZ ;  /* 0x0000006819067210 */ /* 0x082fe20007ffe1ff */
[----:B------:R1:W2:Y:S01]  /*2440*/  MUFU.TANH R21, R8 ;  /* 0x0000000800157308 */ /* 0x0002a20000002400 */
[----:B------:R-:W-:Y:S01]  /*2450*/  LOP3.LUT R27, R27, 0xfffffffc, RZ, 0xc0, !PT ;  /* 0xfffffffc1b1b7812 */ /* 0x000fe200078ec0ff */
[----:B------:R-:W-:Y:S01]  /*2460*/  FMUL.FTZ R19, R9, c[0x0][0x320] ;  /* 0x0000c80009137a20 */ /* 0x000fe20000410000 */
[----:B------:R-:W-:Y:S01]  /*2470*/  LEA.HI R12, R12, R105, RZ, 0x3 ;  /* 0x000000690c0c7211 */ /* 0x000fe200078f18ff */
[----:B------:R-:W-:Y:S01]  /*2480*/  FMUL.FTZ R135, R49, c[0x0][0x320] ;  /* 0x0000c80031877a20 */ /* 0x000fe20000410000 */
[----:B------:R-:W-:Y:S01]  /*2490*/  SHF.R.S32.HI R25, RZ, 0x1f, R6 ;  /* 0x0000001fff197819 */ /* 0x000fe20000011406 */
[----:B------:R-:W-:Y:S01]  /*24a0*/  FMUL.FTZ R17, R80, c[0x0][0x320] ;  /* 0x0000c80050117a20 */ /* 0x000fe20000410000 */
[----:B------:R-:W-:Y:S01]  /*24b0*/  IADD3 R104, -R27, R104, RZ ;  /* 0x000000681b687210 */ /* 0x000fe20007ffe1ff */
[----:B------:R-:W-:Y:S01]  /*24c0*/  FMUL.FTZ R13, R81, c[0x0][0x320] ;  /* 0x0000c800510d7a20 */ /* 0x000fe20000410000 */
[----:B------:R-:W-:Y:S01]  /*24d0*/  LOP3.LUT R12, R12, 0xffffff8, RZ, 0xc0, !PT ;  /* 0x0ffffff80c0c7812 */ /* 0x000fe200078ec0ff */
[----:B------:R-:W-:Y:S01]  /*24e0*/  FMUL.FTZ R7, R76, c[0x0][0x320] ;  /* 0x0000c8004c077a20 */ /* 0x000fe20000410000 */
[----:B------:R-:W-:Y:S01]  /*24f0*/  LEA.HI R4, R104, R104, RZ, 0x1 ;  /* 0x0000006868047211 */ /* 0x000fe200078f08ff */
[----:B------:R-:W-:Y:S01]  /*2500*/  FMUL.FTZ R9, R77, c[0x0][0x320] ;  /* 0x0000c8004d097a20 */ /* 0x000fe20000410000 */
[----:B------:R-:W-:Y:S01]  /*2510*/  IADD3 R105, R105, -R12, RZ ;  /* 0x8000000c69697210 */ /* 0x000fe20007ffe0ff */
[----:B------:R-:W-:Y:S01]  /*2520*/  FMUL.FTZ R33, R72, c[0x0][0x320] ;  /* 0x0000c80048217a20 */ /* 0x000fe20000410000 */
[----:B------:R-:W-:Y:S01]  /*2530*/  IADD3.X R49, R39, c[0x0][0x1d0], RZ, PT, !PT ;  /* 0x0000740027317a10 */ /* 0x000fe20003ffe4ff */
[----:B------:R-:W-:Y:S01]  /*2540*/  FMUL.FTZ R31, R73, c[0x0][0x320] ;  /* 0x0000c800491f7a20 */ /* 0x000fe20000410000 */
[----:B-1----:R-:W-:Y:S01]  /*2550*/  LEA.HI R8, R25, R6, RZ, 0x2 ;  /* 0x0000000619087211 */ /* 0x002fe200078f10ff */
[----:B------:R-:W-:Y:S01]  /*2560*/  FMUL.FTZ R29, R68, c[0x0][0x320] ;  /* 0x0000c800441d7a20 */ /* 0x000fe20000410000 */
[----:B------:R-:W-:Y:S01]  /*2570*/  LOP3.LUT R25, R4, 0x1ffffffe, RZ, 0xc0, !PT ;  /* 0x1ffffffe04197812 */ /* 0x000fe200078ec0ff */
[----:B------:R-:W-:Y:S01]  /*2580*/  FMUL.FTZ R69, R69, c[0x0][0x320] ;  /* 0x0000c80045457a20 */ /* 0x000fe20000410000 */
[----:B------:R-:W-:Y:S01]  /*2590*/  LEA.HI.SX32 R12, R8, R37, 0x1e ;  /* 0x00000025080c7211 */ /* 0x000fe200078ff2ff */
[----:B------:R-:W-:Y:S01]  /*25a0*/  FMUL.FTZ R64, R64, c[0x0][0x320] ;  /* 0x0000c80040407a20 */ /* 0x000fe20000410000 */
[----:B------:R-:W-:Y:S01]  /*25b0*/  IADD3 R25, R104, -R25, RZ ;  /* 0x8000001968197210 */ /* 0x000fe20007ffe0ff */
[----:B------:R-:W-:Y:S01]  /*25c0*/  FMUL.FTZ R60, R60, c[0x0][0x320] ;  /* 0x0000c8003c3c7a20 */ /* 0x000fe20000410000 */
[----:B------:R-:W1:Y:S01]  /*25d0*/  MUFU.TANH R0, R0 ;  /* 0x0000000000007308 */ /* 0x000e620000002400 */
[----:B------:R-:W-:Y:S01]  /*25e0*/  IMAD R12, R105, 0x10, R12 ;  /* 0x00000010690c7824 */ /* 0x000fe200078e020c */
[----:B------:R-:W-:Y:S01]  /*25f0*/  ULDC UR7, c[0x0][0x324] ;  /* 0x0000c90000077ab9 */ /* 0x000fe20000000800 */
[----:B------:R-:W-:Y:S01]  /*2600*/  FMUL.FTZ R61, R61, c[0x0][0x320] ;  /* 0x0000c8003d3d7a20 */ /* 0x000fe20000410000 */
[----:B------:R-:W-:Y:S01]  /*2610*/  ULOP3.LUT UR7, URZ, UR7, URZ, 0x33, !UPT ;  /* 0x000000073f077292 */ /* 0x000fe2000f8e333f */
[----:B------:R-:W-:Y:S01]  /*2620*/  FMUL.FTZ R53, R53, c[0x0][0x320] ;  /* 0x0000c80035357a20 */ /* 0x000fe20000410000 */
[----:B------:R-:W-:Y:S01]  /*2630*/  LEA R217, R25, R12, 0x3 ;  /* 0x0000000c19d97211 */ /* 0x000fe200078e18ff */
[----:B------:R-:W-:Y:S01]  /*2640*/  FMUL.FTZ R44, R44, c[0x0][0x320] ;  /* 0x0000c8002c2c7a20 */ /* 0x000fe20000410000 */
[----:B------:R-:W-:Y:S01]  /*2650*/  LOP3.LUT R25, R8, 0x7ffffffc, RZ, 0xc0, !PT ;  /* 0x7ffffffc08197812 */ /* 0x000fe200078ec0ff */
[----:B------:R-:W-:Y:S01]  /*2660*/  FMUL.FTZ R45, R45, c[0x0][0x320] ;  /* 0x0000c8002d2d7a20 */ /* 0x000fe20000410000 */
[----:B------:R-:W3:Y:S01]  /*2670*/  MUFU.TANH R23, R23 ;  /* 0x0000001700177308 */ /* 0x000ee20000002400 */
[----:B------:R-:W-:Y:S01]  /*2680*/  @P4 IMAD.HI.U32 R4, R217, c[0x0][0x2c8], RZ ;  /* 0x0000b200d9044a27 */ /* 0x000fe200078e00ff */
[----:B------:R-:W-:Y:S01]  /*2690*/  IADD3 R222, R6, -R25, RZ ;  /* 0x8000001906de7210 */ /* 0x000fe20007ffe0ff */
[----:B------:R-:W0:Y:S02]  /*26a0*/  LDGDEPBAR ;  /* 0x00000000000079af */ /* 0x000e240000000000 */
[----:B------:R-:W-:Y:S01]  /*26b0*/  IMAD.MOV.U32 R12, RZ, RZ, R217 ;  /* 0x000000ffff0c7224 */ /* 0x000fe200078e00d9 */
[----:B------:R-:W-:Y:S01]  /*26c0*/  @P4 SHF.R.U32.HI R12, RZ, c[0x0][0x2cc], R4 ;  /* 0x0000b300ff0c4a19 */ /* 0x000fe20000011604 */
[----:B------:R-:W-:Y:S01]  /*26d0*/  FMUL.FTZ R65, R65, c[0x0][0x320] ;  /* 0x0000c80041417a20 */ /* 0x000fe20000410000 */
[----:B------:R-:W-:Y:S01]  /*26e0*/  SHF.L.U32 R222, R222, 0x1, RZ ;  /* 0x00000001dede7819 */ /* 0x000fe200000006ff */
[----:B------:R-:W-:Y:S01]  /*26f0*/  FMUL.FTZ R52, R52, c[0x0][0x320] ;  /* 0x0000c80034347a20 */ /* 0x000fe20000410000 */
[----:B------:R-:W4:Y:S01]  /*2700*/  MUFU.TANH R19, R19 ;  /* 0x0000001300137308 */ /* 0x000f220000002400 */
[----:B------:R-:W5:Y:S01]  /*2710*/  SHFL.IDX PT, R4, R12, RZ, 0x1c1f ;  /* 0x001c1fff0c047589 */ /* 0x000f6200000e0000 */
[----:B------:R-:W-:Y:S01]  /*2720*/  IADD3 R49, R49, -c[0x0][0x168], -R222 ;  /* 0x80005a0031317a10 */ /* 0x000fe20007ffe8de */
[----:B------:R-:W-:Y:S01]  /*2730*/  FMUL.FTZ R57, R57, c[0x0][0x320] ;  /* 0x0000c80039397a20 */ /* 0x000fe20000410000 */
[----:B------:R-:W-:Y:S01]  /*2740*/  IADD3 R40, R39, -R222, RZ ;  /* 0x800000de27287210 */ /* 0x000fe20007ffe0ff */
[----:B------:R-:W-:-:S02]  /*2750*/  FMUL.FTZ R48, R48, c[0x0][0x320] ;  /* 0x0000c80030307a20 */ /* 0x000fc40000410000 */
[----:B------:R-:W-:Y:S01]  /*2760*/  FMUL.FTZ R56, R56, c[0x0][0x320] ;  /* 0x0000c80038387a20 */ /* 0x000fe20000410000 */
[----:B------:R-:W1:Y:S08]  /*2770*/  MUFU.TANH R17, R17 ;  /* 0x0000001100117308 */ /* 0x000e700000002400 */
        /* <DEDUP_REMOVED lines=15> */
[----:B------:R1:W1:Y:S08]  /*2870*/  MUFU.TANH R157, R52 ;  /* 0x00000034009d7308 */ /* 0x0002700000002400 */
[----:B------:R5:W2:Y:S01]  /*2880*/  MUFU.TANH R159, R57 ;  /* 0x00000039009f7308 */ /* 0x000aa20000002400 */
[----:B-1----:R-:W-:-:S07]  /*2890*/  IADD3 R52, R49, c[0x0][0x328], RZ ;  /* 0x0000ca0031347a10 */ /* 0x002fce0007ffe0ff */
[----:B------:R1:W1:Y:S01]  /*28a0*/  MUFU.TANH R137, R48 ;  /* 0x0000003000897308 */ /* 0x0002620000002400 */
[----:B------:R-:W-:Y:S01]  /*28b0*/  IADD3 R49, R49, UR7, RZ ;  /* 0x0000000731317c10 */ /* 0x000fe2000fffe0ff */
[----:B-----5:R-:W-:-:S06]  /*28c0*/  IMAD.IADD R57, R52, 0x1, R4 ;  /* 0x0000000134397824 */ /* 0x020fcc00078e0204 */
[----:B------:R5:W2:Y:S01]  /*28d0*/  MUFU.TANH R161, R56 ;  /* 0x0000003800a17308 */ /* 0x000aa20000002400 */
[----:B-1----:R-:W-:-:S04]  /*28e0*/  IADD3 R48, -R222, c[0x0][0x1d0], R39 ;  /* 0x00007400de307a10 */ /* 0x002fc80007ffe127 */
[----:B------:R-:W-:Y:S02]  /*28f0*/  IMNMX R57, R57, R48, PT ;  /* 0x0000003039397217 */ /* 0x000fe40003800200 */
[----:B-----5:R-:W-:Y:S01]  /*2900*/  IADD3 R56, R49, R4, RZ ;  /* 0x0000000431387210 */ /* 0x020fe20007ffe0ff */
[----:B------:R-:W-:Y:S05]  /*2910*/  @!P3 BRA `(.L_x_161) ;  /* 0x000001500000b947 */ /* 0x000fea0003800000 */
[----:B--234-:R-:W-:Y:S01]  /*2920*/  IADD3 R4, R4, c[0x0][0x1d0], RZ ;  /* 0x0000740004047a10 */ /* 0x01cfe20007ffe0ff */
[----:B------:R-:W-:Y:S03]  /*2930*/  BSSY B0, `(.L_x_162) ;  /* 0x000000f000007945 */ /* 0x000fe60003800000 */
[----:B------:R-:W-:-:S04]  /*2940*/  IADD3 R25, R4, -c[0x0][0x168], RZ ;  /* 0x80005a0004197a10 */ /* 0x000fc80007ffe0ff */
        /* <DEDUP_REMOVED lines=9> */
.L_x_163:
[----:B------:R-:W-:-:S04]  /*29e0*/  MOV R4, c[0x0][0x32c] ;  /* 0x0000cb0000047a02 */ /* 0x000fc80000000f00 */
[----:B------:R-:W-:-:S13]  /*29f0*/  ISETP.NE.AND P0, PT, R4, 0x1, PT ;  /* 0x000000010400780c */ /* 0x000fda0003f05270 */
[----:B------:R-:W-:-:S05]  /*2a00*/  @P0 IMAD.HI.U32 R4, R25, c[0x0][0x330], RZ ;  /* 0x0000cc0019040a27 */ /* 0x000fca00078e00ff */
[----:B------:R-:W-:Y:S02]  /*2a10*/  @P0 SHF.R.U32.HI R25, RZ, c[0x0][0x334], R4 ;  /* 0x0000cd00ff190a19 */ /* 0x000fe40000011604 */
.L_x_164:
[----:B------:R-:W-:Y:S05]  /*2a20*/  BSYNC B0 ;  /* 0x0000000000007941 */ /* 0x000fea0003800000 */
.L_x_162:
[----:B------:R-:W-:-:S05]  /*2a30*/  IMAD R25, R25, c[0x0][0x32c], R40 ;  /* 0x0000cb0019197a24 */ /* 0x000fca00078e0228 */
[----:B------:R-:W-:Y:S02]  /*2a40*/  IADD3 R4, R25, c[0x0][0x32c], RZ ;  /* 0x0000cb0019047a10 */ /* 0x000fe40007ffe0ff */
[----:B------:R-:W-:Y:S02]  /*2a50*/  IMNMX R56, R56, R25, !PT ;  /* 0x0000001938387217 */ /* 0x000fe40007800200 */
[----:B------:R-:W-:Y:S02]  /*2a60*/  IMNMX R57, R57, R4, PT ;  /* 0x0000000439397217 */ /* 0x000fe40003800200 */
.L_x_161:
[C---:B--234-:R-:W-:Y:S01]  /*2a70*/  ISETP.GE.AND P0, PT, R39.reuse, 0x2, PT ;  /* 0x000000022700780c */ /* 0x05cfe20003f06270 */
[----:B------:R-:W1:Y:S01]  /*2a80*/  SHFL.IDX PT, R12, R12, 0x1, 0x1c1f ;  /* 0x003c1f000c0c7f89 */ /* 0x000e6200000e0000 */
[----:B------:R-:W-:Y:S01]  /*2a90*/  ISETP.GE.AND P1, PT, R39, 0x9, PT ;  /* 0x000000092700780c */ /* 0x000fe20003f26270 */
[----:B------:R-:W-:Y:S01]  /*2aa0*/  FMUL.FTZ R136, R50, c[0x0][0x320] ;  /* 0x0000c80032887a20 */ /* 0x000fe20000410000 */
[----:B------:R-:W-:Y:S01]  /*2ab0*/  P2R R53, PR, RZ, 0x1 ;  /* 0x00000001ff357803 */ /* 0x000fe20000000000 */
[----:B------:R-:W-:Y:S01]  /*2ac0*/  FMUL.FTZ R50, R83, c[0x0][0x320] ;  /* 0x0000c80053327a20 */ /* 0x000fe20000410000 */
[----:B------:R-:W-:Y:S01]  /*2ad0*/  ISETP.GT.AND P0, PT, R56, 0x1, !P0 ;  /* 0x000000013800780c */ /* 0x000fe20004704270 */
[----:B------:R-:W-:Y:S01]  /*2ae0*/  FMUL.FTZ R10, R10, c[0x0][0x320] ;  /* 0x0000c8000a0a7a20 */ /* 0x000fe20000410000 */
[----:B------:R-:W-:Y:S01]  /*2af0*/  P2R R24, PR, RZ, 0x2 ;  /* 0x00000002ff187803 */ /* 0x000fe20000000000 */
[----:B------:R-:W-:Y:S01]  /*2b00*/  FMUL.FTZ R66, R66, c[0x0][0x320] ;  /* 0x0000c80042427a20 */ /* 0x000fe20000410000 */
[----:B------:R-:W-:Y:S01]  /*2b10*/  ISETP.LT.OR P0, PT, R57, 0x2, P0 ;  /* 0x000000023900780c */ /* 0x000fe20000701670 */
[----:B------:R-:W-:Y:S01]  /*2b20*/  FMUL.FTZ R67, R67, c[0x0][0x320] ;  /* 0x0000c80043437a20 */ /* 0x000fe20000410000 */
[----:B------:R-:W-:Y:S01]  /*2b30*/  ISETP.GE.AND P2, PT, R39, 0x59, PT ;  /* 0x000000592700780c */ /* 0x000fe20003f46270 */
[----:B------:R-:W-:Y:S01]  /*2b40*/  FMUL.FTZ R62, R62, c[0x0][0x320] ;  /* 0x0000c8003e3e7a20 */ /* 0x000fe20000410000 */
[----:B------:R-:W-:Y:S01]  /*2b50*/  FSEL R23, R23, -INF , !P0 ;  /* 0xff80000017177808 */ /* 0x000fe20004000000 */
[----:B------:R-:W-:Y:S01]  /*2b60*/  FMUL.FTZ R63, R63, c[0x0][0x320] ;  /* 0x0000c8003f3f7a20 */ /* 0x000fe20000410000 */
[----:B------:R-:W-:Y:S01]  /*2b70*/  ISETP.GT.AND P0, PT, R56, 0x8, !P1 ;  /* 0x000000083800780c */ /* 0x000fe20004f04270 */
[----:B------:R-:W-:Y:S01]  /*2b80*/  FMUL.FTZ R58, R58, c[0x0][0x320] ;  /* 0x0000c8003a3a7a20 */ /* 0x000fe20000410000 */
[----:B------:R-:W-:Y:S01]  /*2b90*/  ISETP.GE.AND P1, PT, R39, 0xa, PT ;  /* 0x0000000a2700780c */ /* 0x000fe20003f26270 */
[----:B------:R-:W-:Y:S01]  /*2ba0*/  FMUL.FTZ R59, R59, c[0x0][0x320] ;  /* 0x0000c8003b3b7a20 */ /* 0x000fe20000410000 */
[----:B------:R-:W-:Y:S01]  /*2bb0*/  ISETP.LT.OR P0, PT, R57, 0x9, P0 ;  /* 0x000000093900780c */ /* 0x000fe20000701670 */
[----:B------:R-:W-:Y:S01]  /*2bc0*/  FMUL.FTZ R74, R74, c[0x0][0x320] ;  /* 0x0000c8004a4a7a20 */ /* 0x000fe20000410000 */
[----:B------:R-:W-:Y:S01]  /*2bd0*/  P2R R18, PR, RZ, 0x2 ;  /* 0x00000002ff127803 */ /* 0x000fe20000000000 */
        /* <DEDUP_REMOVED lines=14> */
[----:B------:R-:W2:Y:S01]  /*2cc0*/  MUFU.TANH R166, R66 ;  /* 0x0000004200a67308 */ /* 0x000ea20000002400 */
[----:B------:R-:W-:Y:S01]  /*2cd0*/  ISETP.GE.AND P1, PT, R39, 0x12, PT ;  /* 0x000000122700780c */ /* 0x000fe20003f26270 */
[----:B------:R-:W-:Y:S01]  /*2ce0*/  FMUL.FTZ R51, R51, c[0x0][0x320] ;  /* 0x0000c80033337a20 */ /* 0x000fe20000410000 */
[----:B------:R-:W-:Y:S01]  /*2cf0*/  ISETP.LT.OR P0, PT, R57, 0x11, P0 ;  /* 0x000000113900780c */ /* 0x000fe20000701670 */
[----:B-1----:R-:W-:Y:S01]  /*2d00*/  IMAD.IADD R49, R49, 0x1, R12 ;  /* 0x0000000131317824 */ /* 0x002fe200078e020c */
[----:B------:R-:W-:-:S02]  /*2d10*/  P2R R44, PR, RZ, 0x2 ;  /* 0x00000002ff2c7803 */ /* 0x000fc40000000000 */
[----:B------:R-:W-:Y:S01]  /*2d20*/  FSEL R17, R17, -INF , !P0 ;  /* 0xff80000011117808 */ /* 0x000fe20004000000 */
[----:B------:R-:W1:Y:S01]  /*2d30*/  MUFU.TANH R150, R67 ;  /* 0x0000004300967308 */ /* 0x000e620000002400 */
[----:B------:R-:W-:Y:S02]  /*2d40*/  ISETP.GT.AND P0, PT, R56, 0x11, !P1 ;  /* 0x000000113800780c */ /* 0x000fe40004f04270 */
[----:B------:R-:W-:Y:S02]  /*2d50*/  ISETP.GE.AND P1, PT, R39, 0x19, PT ;  /* 0x000000192700780c */ /* 0x000fe40003f26270 */
[----:B------:R-:W-:Y:S02]  /*2d60*/  ISETP.LT.OR P0, PT, R57, 0x12, P0 ;  /* 0x000000123900780c */ /* 0x000fe40000701670 */
[----:B------:R-:W-:Y:S01]  /*2d70*/  P2R R43, PR, RZ, 0x2 ;  /* 0x00000002ff2b7803 */ /* 0x000fe20000000000 */
[----:B------:R-:W3:Y:S01]  /*2d80*/  MUFU.TANH R164, R62 ;  /* 0x0000003e00a47308 */ /* 0x000ee20000002400 */
[----:B------:R-:W-:-:S02]  /*2d90*/  FSEL R13, R13, -INF , !P0 ;  /* 0xff8000000d0d7808 */ /* 0x000fc40004000000 */
[C---:B------:R-:W-:Y:S02]  /*2da0*/  ISETP.GT.AND P0, PT, R56.reuse, 0x18, !P1 ;  /* 0x000000183800780c */ /* 0x040fe40004f04270 */
[----:B------:R-:W-:Y:S02]  /*2db0*/  ISETP.GE.AND P1, PT, R39, 0x1a, PT ;  /* 0x0000001a2700780c */ /* 0x000fe40003f26270 */
[----:B------:R-:W-:Y:S01]  /*2dc0*/  ISETP.LT.OR P0, PT, R57, 0x19, P0 ;  /* 0x000000193900780c */ /* 0x000fe20000701670 */
[----:B------:R-:W4:Y:S01]  /*2dd0*/  MUFU.TANH R158, R63 ;  /* 0x0000003f009e7308 */ /* 0x000f220000002400 */
[----:B------:R-:W-:Y:S02]  /*2de0*/  P2R R8, PR, RZ, 0x2 ;  /* 0x00000002ff087803 */ /* 0x000fe40000000000 */
[----:B------:R-:W-:Y:S02]  /*2df0*/  FSEL R7, R7, -INF , !P0 ;  /* 0xff80000007077808 */ /* 0x000fe40004000000 */
[----:B------:R-:W-:-:S02]  /*2e00*/  ISETP.GT.AND P0, PT, R56, 0x19, !P1 ;  /* 0x000000193800780c */ /* 0x000fc40004f04270 */
[----:B------:R-:W-:Y:S01]  /*2e10*/  ISETP.GE.AND P1, PT, R39, 0x21, PT ;  /* 0x000000212700780c */ /* 0x000fe20003f26270 */
[----:B------:R-:W1:Y:S01]  /*2e20*/  MUFU.TANH R162, R58 ;  /* 0x0000003a00a27308 */ /* 0x000e620000002400 */
[----:B------:R-:W-:Y:S02]  /*2e30*/  ISETP.LT.OR P0, PT, R57, 0x1a, P0 ;  /* 0x0000001a3900780c */ /* 0x000fe40000701670 */
[----:B------:R-:W-:Y:S02]  /*2e40*/  P2R R42, PR, RZ, 0x2 ;  /* 0x00000002ff2a7803 */ /* 0x000fe40000000000 */
[----:B------:R-:W-:Y:S02]  /*2e50*/  FSEL R9, R9, -INF , !P0 ;  /* 0xff80000009097808 */ /* 0x000fe40004000000 */
[----:B------:R-:W-:Y:S01]  /*2e60*/  ISETP.GT.AND P0, PT, R56, 0x20, !P1 ;  /* 0x000000203800780c */ /* 0x000fe20004f04270 */
[----:B------:R-:W1:Y:S01]  /*2e70*/  MUFU.TANH R160, R59 ;  /* 0x0000003b00a07308 */ /* 0x000e620000002400 */
[----:B------:R-:W-:-:S02]  /*2e80*/  ISETP.GE.AND P1, PT, R39, 0x22, PT ;  /* 0x000000222700780c */ /* 0x000fc40003f26270 */
[----:B------:R-:W-:Y:S02]  /*2e90*/  ISETP.LT.OR P0, PT, R57, 0x21, P0 ;  /* 0x000000213900780c */ /* 0x000fe40000701670 */
[----:B------:R-:W-:Y:S02]  /*2ea0*/  P2R R41, PR, RZ, 0x2 ;  /* 0x00000002ff297803 */ /* 0x000fe40000000000 */
[----:B------:R-:W-:Y:S01]  /*2eb0*/  FSEL R33, R33, -INF , !P0 ;  /* 0xff80000021217808 */ /* 0x000fe20004000000 */
[----:B------:R-:W1:Y:S01]  /*2ec0*/  MUFU.TANH R146, R74 ;  /* 0x0000004a00927308 */ /* 0x000e620000002400 */
[----:B------:R-:W-:Y:S02]  /*2ed0*/  ISETP.GT.AND P0, PT, R56, 0x21, !P1 ;  /* 0x000000213800780c */ /* 0x000fe40004f04270 */
[----:B------:R-:W-:Y:S02]  /*2ee0*/  ISETP.GE.AND P1, PT, R39, 0x29, PT ;  /* 0x000000292700780c */ /* 0x000fe40003f26270 */
[----:B------:R-:W-:-:S02]  /*2ef0*/  ISETP.LT.OR P0, PT, R57, 0x22, P0 ;  /* 0x000000223900780c */ /* 0x000fc40000701670 */
[----:B------:R-:W-:Y:S01]  /*2f00*/  P2R R38, PR, RZ, 0x2 ;  /* 0x00000002ff267803 */ /* 0x000fe20000000000 */
[----:B------:R-:W1:Y:S01]  /*2f10*/  MUFU.TANH R156, R54 ;  /* 0x00000036009c7308 */ /* 0x000e620000002400 */
[----:B------:R-:W-:Y:S02]  /*2f20*/  FSEL R31, R31, -INF , !P0 ;  /* 0xff8000001f1f7808 */ /* 0x000fe40004000000 */
[----:B------:R-:W-:Y:S02]  /*2f30*/  ISETP.GT.AND P0, PT, R56, 0x28, !P1 ;  /* 0x000000283800780c */ /* 0x000fe40004f04270 */
[----:B------:R-:W-:Y:S02]  /*2f40*/  ISETP.GE.AND P1, PT, R39, 0x2a, PT ;  /* 0x0000002a2700780c */ /* 0x000fe40003f26270 */
[----:B------:R-:W-:Y:S01]  /*2f50*/  ISETP.LT.OR P0, PT, R57, 0x29, P0 ;  /* 0x000000293900780c */ /* 0x000fe20000701670 */
[----:B------:R-:W1:Y:S01]  /*2f60*/  MUFU.TANH R148, R55 ;  /* 0x0000003700947308 */ /* 0x000e620000002400 */
[----:B------:R-:W-:-:S02]  /*2f70*/  P2R R35, PR, RZ, 0x2 ;  /* 0x00000002ff237803 */ /* 0x000fc40000000000 */
[----:B------:R-:W-:Y:S02]  /*2f80*/  FSEL R29, R29, -INF , !P0 ;  /* 0xff8000001d1d7808 */ /* 0x000fe40004000000 */
[----:B------:R-:W-:Y:S02]  /*2f90*/  ISETP.GT.AND P0, PT, R56, 0x29, !P1 ;  /* 0x000000293800780c */ /* 0x000fe40004f04270 */
[----:B------:R-:W-:Y:S01]  /*2fa0*/  ISETP.GE.AND P1, PT, R39, 0x31, PT ;  /* 0x000000312700780c */ /* 0x000fe20003f26270 */
[----:B------:R-:W1:Y:S01]  /*2fb0*/  MUFU.TANH R126, R75 ;  /* 0x0000004b007e7308 */ /* 0x000e620000002400 */
[----:B------:R-:W-:Y:S02]  /*2fc0*/  ISETP.LT.OR P0, PT, R57, 0x2a, P0 ;  /* 0x0000002a3900780c */ /* 0x000fe40000701670 */
[----:B------:R-:W-:Y:S02]  /*2fd0*/  P2R R34, PR, RZ, 0x2 ;  /* 0x00000002ff227803 */ /* 0x000fe40000000000 */
[----:B------:R-:W-:-:S02]  /*2fe0*/  FSEL R119, R119, -INF , !P0 ;  /* 0xff80000077777808 */ /* 0x000fc40004000000 */
[C---:B------:R-:W-:Y:S01]  /*2ff0*/  ISETP.GT.AND P0, PT, R56.reuse, 0x30, !P1 ;  /* 0x000000303800780c */ /* 0x040fe20004f04270 */
[----:B------:R-:W1:Y:S01]  /*3000*/  MUFU.TANH R136, R136 ;  /* 0x0000008800887308 */ /* 0x000e620000002400 */
[----:B------:R-:W-:Y:S02]  /*3010*/  ISETP.GE.AND P1, PT, R39, 0x32, PT ;  /* 0x000000322700780c */ /* 0x000fe40003f26270 */
[----:B------:R-:W-:Y:S02]  /*3020*/  ISETP.LT.OR P0, PT, R57, 0x31, P0 ;  /* 0x000000313900780c */ /* 0x000fe40000701670 */
[----:B------:R-:W-:Y:S02]  /*3030*/  P2R R32, PR, RZ, 0x2 ;  /* 0x00000002ff207803 */ /* 0x000fe40000000000 */
[----:B------:R-:W-:Y:S01]  /*3040*/  FSEL R139, R139, -INF , !P0 ;  /* 0xff8000008b8b7808 */ /* 0x000fe20004000000 */
[----:B------:R-:W1:Y:S01]  /*3050*/  MUFU.TANH R50, R50 ;  /* 0x0000003200327308 */ /* 0x000e620000002400 */
[----:B------:R-:W-:-:S02]  /*3060*/  ISETP.GT.AND P0, PT, R56, 0x31, !P1 ;  /* 0x000000313800780c */ /* 0x000fc40004f04270 */
[----:B------:R-:W-:Y:S02]  /*3070*/  ISETP.GE.AND P1, PT, R39, 0x39, PT ;  /* 0x000000392700780c */ /* 0x000fe40003f26270 */
[----:B------:R-:W-:Y:S02]  /*3080*/  ISETP.LT.OR P0, PT, R57, 0x32, P0 ;  /* 0x000000323900780c */ /* 0x000fe40000701670 */
[----:B------:R-:W-:Y:S01]  /*3090*/  P2R R30, PR, RZ, 0x2 ;  /* 0x00000002ff1e7803 */ /* 0x000fe20000000000 */
[----:B------:R-:W1:Y:S01]  /*30a0*/  MUFU.TANH R144, R70 ;  /* 0x0000004600907308 */ /* 0x000e620000002400 */
[----:B------:R-:W-:Y:S02]  /*30b0*/  FSEL R151, R151, -INF , !P0 ;  /* 0xff80000097977808 */ /* 0x000fe40004000000 */
[----:B------:R-:W-:Y:S02]  /*30c0*/  ISETP.GT.AND P0, PT, R56, 0x38, !P1 ;  /* 0x000000383800780c */ /* 0x000fe40004f04270 */
[----:B------:R-:W-:-:S02]  /*30d0*/  ISETP.GE.AND P1, PT, R39, 0x3a, PT ;  /* 0x0000003a2700780c */ /* 0x000fc40003f26270 */
[----:B------:R-:W-:Y:S01]  /*30e0*/  ISETP.LT.OR P0, PT, R57, 0x39, P0 ;  /* 0x000000393900780c */ /* 0x000fe20000701670 */
[----:B------:R-:W1:Y:S01]  /*30f0*/  MUFU.TANH R130, R46 ;  /* 0x0000002e00827308 */ /* 0x000e620000002400 */
[----:B------:R-:W-:Y:S02]  /*3100*/  P2R R28, PR, RZ, 0x2 ;  /* 0x00000002ff1c7803 */ /* 0x000fe40000000000 */
[----:B------:R-:W-:Y:S02]  /*3110*/  FSEL R147, R147, -INF , !P0 ;  /* 0xff80000093937808 */ /* 0x000fe40004000000 */
[----:B------:R-:W-:Y:S02]  /*3120*/  ISETP.GT.AND P0, PT, R56, 0x39, !P1 ;  /* 0x000000393800780c */ /* 0x000fe40004f04270 */
[----:B------:R-:W-:Y:S01]  /*3130*/  ISETP.GE.AND P1, PT, R39, 0x41, PT ;  /* 0x000000412700780c */ /* 0x000fe20003f26270 */
[----:B------:R-:W1:Y:S01]  /*3140*/  MUFU.TANH R128, R47 ;  /* 0x0000002f00807308 */ /* 0x000e620000002400 */
[----:B------:R-:W-:-:S02]  /*3150*/  ISETP.LT.OR P0, PT, R57, 0x3a, P0 ;  /* 0x0000003a3900780c */ /* 0x000fc40000701670 */
[----:B------:R-:W-:Y:S02]  /*3160*/  P2R R27, PR, RZ, 0x2 ;  /* 0x00000002ff1b7803 */ /* 0x000fe40000000000 */
[----:B------:R-:W-:Y:S02]  /*3170*/  FSEL R145, R145, -INF , !P0 ;  /* 0xff80000091917808 */ /* 0x000fe40004000000 */
[----:B------:R-:W-:Y:S01]  /*3180*/  ISETP.GT.AND P0, PT, R56, 0x40, !P1 ;  /* 0x000000403800780c */ /* 0x000fe20004f04270 */
[----:B------:R-:W1:Y:S01]  /*3190*/  MUFU.TANH R132, R71 ;  /* 0x0000004700847308 */ /* 0x000e620000002400 */
[----:B------:R-:W-:Y:S02]  /*31a0*/  ISETP.GE.AND P1, PT, R39, 0x42, PT ;  /* 0x000000422700780c */ /* 0x000fe40003f26270 */
[----:B------:R-:W-:Y:S02]  /*31b0*/  ISETP.LT.OR P0, PT, R57, 0x41, P0 ;  /* 0x000000413900780c */ /* 0x000fe40000701670 */
[----:B------:R-:W-:-:S02]  /*31c0*/  P2R R26, PR, RZ, 0x2 ;  /* 0x00000002ff1a7803 */ /* 0x000fc40000000000 */
[----:B------:R-:W-:Y:S01]  /*31d0*/  FSEL R161, R161, -INF , !P0 ;  /* 0xff800000a1a17808 */ /* 0x000fe20004000000 */
[----:B------:R-:W1:Y:S01]  /*31e0*/  MUFU.TANH R10, R10 ;  /* 0x0000000a000a7308 */ /* 0x000e620000002400 */
[----:B------:R-:W-:Y:S02]  /*31f0*/  ISETP.GT.AND P0, PT, R56, 0x41, !P1 ;  /* 0x000000413800780c */ /* 0x000fe40004f04270 */
[----:B------:R-:W-:Y:S02]  /*3200*/  ISETP.GE.AND P1, PT, R39, 0x49, PT ;  /* 0x000000492700780c */ /* 0x000fe40003f26270 */
[----:B------:R-:W-:Y:S02]  /*3210*/  ISETP.LT.OR P0, PT, R57, 0x42, P0 ;  /* 0x000000423900780c */ /* 0x000fe40000701670 */
[----:B------:R-:W-:Y:S01]  /*3220*/  P2R R25, PR, RZ, 0x2 ;  /* 0x00000002ff197803 */ /* 0x000fe20000000000 */
[----:B------:R5:W1:Y:S01]  /*3230*/  MUFU.TANH R134, R51 ;  /* 0x0000003300867308 */ /* 0x000a620000002400 */
[----:B------:R-:W-:-:S02]  /*3240*/  FSEL R159, R159, -INF , !P0 ;  /* 0xff8000009f9f7808 */ /* 0x000fc40004000000 */
[C---:B------:R-:W-:Y:S02]  /*3250*/  ISETP.GT.AND P0, PT, R56.reuse, 0x48, !P1 ;  /* 0x000000483800780c */ /* 0x040fe40004f04270 */
[----:B------:R-:W-:Y:S02]  /*3260*/  ISETP.GE.AND P1, PT, R39, 0x4a, PT ;  /* 0x0000004a2700780c */ /* 0x000fe40003f26270 */
[----:B------:R-:W-:Y:S02]  /*3270*/  ISETP.LT.OR P0, PT, R57, 0x49, P0 ;  /* 0x000000493900780c */ /* 0x000fe40000701670 */
[----:B------:R-:W-:Y:S02]  /*3280*/  P2R R22, PR, RZ, 0x2 ;  /* 0x00000002ff167803 */ /* 0x000fe40000000000 */
[----:B------:R-:W-:Y:S02]  /*3290*/  FSEL R157, R157, -INF , !P0 ;  /* 0xff8000009d9d7808 */ /* 0x000fe40004000000 */
[----:B------:R-:W-:-:S02]  /*32a0*/  ISETP.GT.AND P0, PT, R56, 0x49, !P1 ;  /* 0x000000493800780c */ /* 0x000fc40004f04270 */
[----:B------:R-:W-:Y:S01]  /*32b0*/  ISETP.GE.AND P1, PT, R39, 0x51, PT ;  /* 0x000000512700780c */ /* 0x000fe20003f26270 */
[----:B-----5:R-:W-:Y:S01]  /*32c0*/  IMAD.IADD R51, R52, 0x1, R12 ;  /* 0x0000000134337824 */ /* 0x020fe200078e020c */
[----:B------:R-:W-:Y:S02]  /*32d0*/  ISETP.LT.OR P0, PT, R57, 0x4a, P0 ;  /* 0x0000004a3900780c */ /* 0x000fe40000701670 */
[----:B------:R-:W-:Y:S02]  /*32e0*/  P2R R20, PR, RZ, 0x2 ;  /* 0x00000002ff147803 */ /* 0x000fe40000000000 */
[----:B------:R-:W-:Y:S02]  /*32f0*/  FSEL R149, R149, -INF , !P0 ;  /* 0xff80000095957808 */ /* 0x000fe40004000000 */
[----:B------:R-:W-:Y:S02]  /*3300*/  ISETP.GT.AND P0, PT, R56, 0x50, !P1 ;  /* 0x000000503800780c */ /* 0x000fe40004f04270 */
[----:B------:R-:W-:-:S02]  /*3310*/  ISETP.GE.AND P1, PT, R39, 0x52, PT ;  /* 0x000000522700780c */ /* 0x000fc40003f26270 */
[----:B------:R-:W-:Y:S02]  /*3320*/  ISETP.LT.OR P0, PT, R57, 0x51, P0 ;  /* 0x000000513900780c */ /* 0x000fe40000701670 */
[----:B------:R-:W-:Y:S02]  /*3330*/  P2R R6, PR, RZ, 0x2 ;  /* 0x00000002ff067803 */ /* 0x000fe40000000000 */
[----:B------:R-:W-:Y:S02]  /*3340*/  FSEL R137, R137, -INF , !P0 ;  /* 0xff80000089897808 */ /* 0x000fe40004000000 */
[----:B------:R-:W-:Y:S02]  /*3350*/  ISETP.GT.AND P0, PT, R56, 0x51, !P1 ;  /* 0x000000513800780c */ /* 0x000fe40004f04270 */
[----:B------:R-:W-:Y:S02]  /*3360*/  ISETP.GE.AND P1, PT, R39, 0x1, PT ;  /* 0x000000012700780c */ /* 0x000fe40003f26270 */
[----:B------:R-:W-:-:S02]  /*3370*/  ISETP.LT.OR P0, PT, R57, 0x52, P0 ;  /* 0x000000523900780c */ /* 0x000fc40000701670 */
[----:B------:R-:W-:Y:S02]  /*3380*/  P2R R16, PR, RZ, 0x2 ;  /* 0x00000002ff107803 */ /* 0x000fe40000000000 */
[----:B------:R-:W-:Y:S02]  /*3390*/  FSEL R135, R135, -INF , !P0 ;  /* 0xff80000087877808 */ /* 0x000fe40004000000 */
[----:B------:R-:W-:Y:S02]  /*33a0*/  ISETP.GT.AND P0, PT, R56, 0x58, !P2 ;  /* 0x000000583800780c */ /* 0x000fe40005704270 */
[----:B------:R-:W-:Y:S02]  /*33b0*/  IMNMX R48, R51, R48, PT ;  /* 0x0000003033307217 */ /* 0x000fe40003800200 */
[----:B------:R-:W-:-:S04]  /*33c0*/  ISETP.LT.OR P0, PT, R57, 0x59, P0 ;  /* 0x000000593900780c */ /* 0x000fc80000701670 */
[----:B------:R-:W-:Y:S02]  /*33d0*/  FSEL R133, R133, -INF , !P0 ;  /* 0xff80000085857808 */ /* 0x000fe40004000000 */
[----:B------:R-:W-:Y:S02]  /*33e0*/  ISETP.GT.AND P0, PT, R56, RZ, !P1 ;  /* 0x000000ff3800720c */ /* 0x000fe40004f04270 */
[----:B------:R-:W-:Y:S01]  /*33f0*/  ISETP.GE.AND P1, PT, R39, 0x5a, PT ;  /* 0x0000005a2700780c */ /* 0x000fe20003f26270 */
[----:B------:R-:W-:Y:S01]  /*3400*/  FMUL.FTZ R39, R79, c[0x0][0x320] ;  /* 0x0000c8004f277a20 */ /* 0x000fe20000410000 */
[----:B------:R-:W-:-:S04]  /*3410*/  ISETP.LT.OR P0, PT, R57, 0x1, P0 ;  /* 0x000000013900780c */ /* 0x000fc80000701670 */
[----:B------:R-:W-:Y:S01]  /*3420*/  FSEL R4, R0, -INF , !P0 ;  /* 0xff80000000047808 */ /* 0x000fe20004000000 */
[----:B------:R-:W-:Y:S01]  /*3430*/  FMUL.FTZ R0, R14, c[0x0][0x320] ;  /* 0x0000c8000e007a20 */ /* 0x000fe20000410000 */
[----:B------:R-:W-:Y:S01]  /*3440*/  ISETP.GT.AND P0, PT, R56, 0x59, !P1 ;  /* 0x000000593800780c */ /* 0x000fe20004f04270 */
[----:B------:R-:W-:Y:S01]  /*3450*/  FMUL.FTZ R56, R11, c[0x0][0x320] ;  /* 0x0000c8000b387a20 */ /* 0x000fe20000410000 */
[----:B------:R-:W1:Y:S01]  /*3460*/  MUFU.TANH R39, R39 ;  /* 0x0000002700277308 */ /* 0x000e620000002400 */
[----:B------:R-:W-:Y:S01]  /*3470*/  FMUL.FTZ R14, R15, c[0x0][0x320] ;  /* 0x0000c8000f0e7a20 */ /* 0x000fe20000410000 */
[----:B------:R-:W-:Y:S01]  /*3480*/  ISETP.LT.OR P0, PT, R57, 0x5a, P0 ;  /* 0x0000005a3900780c */ /* 0x000fe20000701670 */
[----:B------:R-:W-:Y:S02]  /*3490*/  FMUL.FTZ R11, R78, c[0x0][0x320] ;  /* 0x0000c8004e0b7a20 */ /* 0x000fe40000410000 */
[----:B------:R-:W-:Y:S01]  /*34a0*/  FMUL.FTZ R15, R82, c[0x0][0x320] ;  /* 0x0000c800520f7a20 */ /* 0x000fe20000410000 */
[----:B------:R-:W-:-:S02]  /*34b0*/  FSEL R131, R131, -INF , !P0 ;  /* 0xff80000083837808 */ /* 0x000fc40004000000 */
[----:B------:R-:W1:Y:S08]  /*34c0*/  MUFU.TANH R56, R56 ;  /* 0x0000003800387308 */ /* 0x000e700000002400 */
[----:B------:R-:W1:Y:S08]  /*34d0*/  MUFU.TANH R11, R11 ;  /* 0x0000000b000b7308 */ /* 0x000e700000002400 */
[----:B------:R-:W1:Y:S08]  /*34e0*/  MUFU.TANH R0, R0 ;  /* 0x0000000000007308 */ /* 0x000e700000002400 */
[----:B------:R-:W1:Y:S08]  /*34f0*/  MUFU.TANH R14, R14 ;  /* 0x0000000e000e7308 */ /* 0x000e700000002400 */
[----:B------:R-:W1:Y:S01]  /*3500*/  MUFU.TANH R15, R15 ;  /* 0x0000000f000f7308 */ /* 0x000e620000002400 */
        /* <DEDUP_REMOVED lines=13> */
.L_x_167:
[----:B------:R-:W-:-:S04]  /*35e0*/  MOV R12, c[0x0][0x32c] ;  /* 0x0000cb00000c7a02 */ /* 0x000fc80000000f00 */
[----:B------:R-:W-:-:S13]  /*35f0*/  ISETP.NE.AND P0, PT, R12, 0x1, PT ;  /* 0x000000010c00780c */ /* 0x000fda0003f05270 */
[----:B------:R-:W-:-:S05]  /*3600*/  @P0 IMAD.HI.U32 R12, R47, c[0x0][0x330], RZ ;  /* 0x0000cc002f0c0a27 */ /* 0x000fca00078e00ff */
[----:B------:R-:W-:Y:S02]  /*3610*/  @P0 SHF.R.U32.HI R47, RZ, c[0x0][0x334], R12 ;  /* 0x0000cd00ff2f0a19 */ /* 0x000fe4000001160c */
.L_x_168:
[----:B------:R-:W-:Y:S05]  /*3620*/  BSYNC B0 ;  /* 0x0000000000007941 */ /* 0x000fea0003800000 */
.L_x_166:
[----:B------:R-:W-:-:S05]  /*3630*/  IMAD R40, R47, c[0x0][0x32c], R40 ;  /* 0x0000cb002f287a24 */ /* 0x000fca00078e0228 */
[----:B------:R-:W-:Y:S02]  /*3640*/  IADD3 R47, R40, c[0x0][0x32c], RZ ;  /* 0x0000cb00282f7a10 */ /* 0x000fe40007ffe0ff */
[----:B------:R-:W-:Y:S02]  /*3650*/  IMNMX R49, R49, R40, !PT ;  /* 0x0000002831317217 */ /* 0x000fe40007800200 */
[----:B------:R-:W-:Y:S02]  /*3660*/  IMNMX R48, R48, R47, PT ;  /* 0x0000002f30307217 */ /* 0x000fe40003800200 */
.L_x_165:
[----:B--234-:R-:W-:Y:S01]  /*3670*/  ISETP.NE.AND P0, PT, R53, RZ, PT ;  /* 0x000000ff3500720c */ /* 0x01cfe20003f05270 */
[----:B------:R-:W-:Y:S01]  /*3680*/  IMAD.SHL.U32 R212, R2, 0x2, RZ ;  /* 0x0000000202d47824 */ /* 0x000fe200078e00ff */
[C---:B------:R-:W-:Y:S02]  /*3690*/  ISETP.GT.AND P2, PT, R49.reuse, 0x58, !P2 ;  /* 0x000000583100780c */ /* 0x040fe40005744270 */
[----:B------:R-:W-:Y:S01]  /*36a0*/  ISETP.GT.AND P0, PT, R49, 0x1, !P0 ;  /* 0x000000013100780c */ /* 0x000fe20004704270 */
[----:B------:R-:W-:Y:S01]  /*36b0*/  IMAD R210, R5, 0x2, R212 ;  /* 0x0000000205d27824 */ /* 0x000fe200078e02d4 */
[----:B------:R-:W-:Y:S01]  /*36c0*/  ISETP.GT.AND P1, PT, R49, 0x59, !P1 ;  /* 0x000000593100780c */ /* 0x000fe20004f24270 */
[----:B------:R-:W-:Y:S01]  /*36d0*/  LDSM.16.MT88.4 R76, [R212+0x3100] ;  /* 0x00310000d44c783b */ /* 0x000fe20000004200 */
[C---:B------:R-:W-:Y:S01]  /*36e0*/  ISETP.LT.OR P0, PT, R48.reuse, 0x2, P0 ;  /* 0x000000023000780c */ /* 0x040fe20000701670 */
[C---:B------:R-:W-:Y:S01]  /*36f0*/  IMAD R208, R3.reuse, 0x2, R210 ;  /* 0x0000000203d07824 */ /* 0x040fe200078e02d2 */
[----:B------:R-:W-:Y:S01]  /*3700*/  ISETP.LT.OR P2, PT, R48, 0x59, P2 ;  /* 0x000000593000780c */ /* 0x000fe20001741670 */
[----:B------:R-:W-:Y:S01]  /*3710*/  IMAD R209, R3, 0x2, R212 ;  /* 0x0000000203d17824 */ /* 0x000fe200078e02d4 */
[----:B-1----:R-:W-:Y:S01]  /*3720*/  FSEL R40, R14, -INF , !P0 ;  /* 0xff8000000e287808 */ /* 0x002fe20004000000 */
[----:B------:R-:W-:Y:S01]  /*3730*/  LDSM.16.MT88.4 R108, [R212+0x100] ;  /* 0x00010000d46c783b */ /* 0x000fe20000004200 */
[----:B------:R-:W-:-:S02]  /*3740*/  ISETP.NE.AND P0, PT, R24, RZ, PT ;  /* 0x000000ff1800720c */ /* 0x000fc40003f05270 */
[----:B------:R-:W-:Y:S01]  /*3750*/  ISETP.LT.OR P1, PT, R48, 0x5a, P1 ;  /* 0x0000005a3000780c */ /* 0x000fe20000f21670 */
[----:B------:R-:W-:Y:S01]  /*3760*/  LDSM.16.MT88.4 R84, [R208+0x100] ;  /* 0x00010000d054783b */ /* 0x000fe20000004200 */
[----:B------:R-:W-:Y:S02]  /*3770*/  ISETP.GT.AND P0, PT, R49, 0x8, !P0 ;  /* 0x000000083100780c */ /* 0x000fe40004704270 */
[----:B------:R-:W-:Y:S01]  /*3780*/  FSEL R130, R130, -INF , !P2 ;  /* 0xff80000082827808 */ /* 0x000fe20005000000 */
[----:B------:R-:W-:Y:S01]  /*3790*/  LDSM.16.MT88.4 R100, [R210+0x100] ;  /* 0x00010000d264783b */ /* 0x000fe20000004200 */
[----:B------:R-:W-:Y:S02]  /*37a0*/  ISETP.LT.OR P0, PT, R48, 0x9, P0 ;  /* 0x000000093000780c */ /* 0x000fe40000701670 */
[----:B------:R-:W-:Y:S01]  /*37b0*/  FSEL R128, R128, -INF , !P1 ;  /* 0xff80000080807808 */ /* 0x000fe20004800000 */
[----:B------:R-:W-:Y:S01]  /*37c0*/  LDSM.16.MT88.4 R92, [R209+0x100] ;  /* 0x00010000d15c783b */ /* 0x000fe20000004200 */
[----:B------:R-:W-:-:S02]  /*37d0*/  FSEL R24, R10, -INF , !P0 ;  /* 0xff8000000a187808 */ /* 0x000fc40004000000 */
[----:B------:R-:W-:Y:S01]  /*37e0*/  ISETP.NE.AND P0, PT, R18, RZ, PT ;  /* 0x000000ff1200720c */ /* 0x000fe20003f05270 */
[----:B------:R-:W-:Y:S01]  /*37f0*/  LDSM.16.MT88.4 R68, [R210+0x3100] ;  /* 0x00310000d244783b */ /* 0x000fe20000004200 */
[----:B------:R-:W-:Y:S02]  /*3800*/  IADD3 R192, R36, -0x2, RZ ;  /* 0xfffffffe24c07810 */ /* 0x000fe40007ffe0ff */
[----:B------:R-:W-:-:S04]  /*3810*/  ISETP.GT.AND P0, PT, R49, 0x9, !P0 ;  /* 0x000000093100780c */ /* 0x000fc80004704270 */
[----:B------:R-:W-:-:S04]  /*3820*/  ISETP.LT.OR P0, PT, R48, 0xa, P0 ;  /* 0x0000000a3000780c */ /* 0x000fc80000701670 */
[----:B------:R-:W-:Y:S02]  /*3830*/  FSEL R18, R56, -INF , !P0 ;  /* 0xff80000038127808 */ /* 0x000fe40004000000 */
[----:B------:R-:W-:Y:S01]  /*3840*/  ISETP.NE.AND P0, PT, R45, RZ, PT ;  /* 0x000000ff2d00720c */ /* 0x000fe20003f05270 */
[----:B------:R-:W-:Y:S03]  /*3850*/  LDSM.16.MT88.4 R56, [R209+0x3100] ;  /* 0x00310000d138783b */ /* 0x000fe60000004200 */
[----:B------:R-:W-:-:S04]  /*3860*/  ISETP.GT.AND P0, PT, R49, 0x10, !P0 ;  /* 0x000000103100780c */ /* 0x000fc80004704270 */
[----:B------:R-:W-:-:S04]  /*3870*/  ISETP.LT.OR P0, PT, R48, 0x11, P0 ;  /* 0x000000113000780c */ /* 0x000fc80000701670 */
[----:B------:R-:W-:Y:S02]  /*3880*/  FSEL R14, R15, -INF , !P0 ;  /* 0xff8000000f0e7808 */ /* 0x000fe40004000000 */
[----:B------:R-:W-:-:S04]  /*3890*/  ISETP.NE.AND P0, PT, R44, RZ, PT ;  /* 0x000000ff2c00720c */ /* 0x000fc80003f05270 */
        /* <DEDUP_REMOVED lines=64> */
[----:B------:R-:W-:-:S04]  /*3ca0*/  ISETP.GT.AND P0, PT, R49, RZ, !P0 ;  /* 0x000000ff3100720c */ /* 0x000fc80004704270 */
[----:B------:R-:W-:-:S04]  /*3cb0*/  ISETP.LT.OR P0, PT, R48, 0x1, P0 ;  /* 0x000000013000780c */ /* 0x000fc80000701670 */
[----:B------:R-:W-:Y:S02]  /*3cc0*/  FSEL R11, R0, -INF , !P0 ;  /* 0xff800000000b7808 */ /* 0x000fe40004000000 */
[----:B------:R-:W-:Y:S02]  /*3cd0*/  FMNMX.FTZ R0, R4, R23, !PT ;  /* 0x0000001704007209 */ /* 0x000fe40007810000 */
[----:B------:R-:W-:Y:S02]  /*3ce0*/  FMNMX.FTZ R25, R11, R40, !PT ;  /* 0x000000280b197209 */ /* 0x000fe40007810000 */
[----:B------:R-:W-:Y:S02]  /*3cf0*/  FMNMX.FTZ R0, R21, R0, !PT ;  /* 0x0000000015007209 */ /* 0x000fe40007810000 */
[----:B------:R-:W-:Y:S02]  /*3d00*/  FMNMX.FTZ R25, R24, R25, !PT ;  /* 0x0000001918197209 */ /* 0x000fe40007810000 */
[----:B------:R-:W-:-:S02]  /*3d10*/  FMNMX.FTZ R0, R19, R0, !PT ;  /* 0x0000000013007209 */ /* 0x000fc40007810000 */
[----:B------:R-:W-:Y:S02]  /*3d20*/  FMNMX.FTZ R25, R18, R25, !PT ;  /* 0x0000001912197209 */ /* 0x000fe40007810000 */
        /* <DEDUP_REMOVED lines=27> */
[----:B------:R-:W-:Y:S02]  /*3ee0*/  ISETP.NE.AND P0, PT, R6, RZ, PT ;  /* 0x000000ff0600720c */ /* 0x000fe40003f05270 */
[----:B------:R-:W-:-:S02]  /*3ef0*/  FMNMX.FTZ R0, R157, R0, !PT ;  /* 0x000000009d007209 */ /* 0x000fc40007810000 */
[----:B------:R-:W-:Y:S02]  /*3f00*/  FMNMX.FTZ R25, R160, R25, !PT ;  /* 0x00000019a0197209 */ /* 0x000fe40007810000 */
[----:B------:R-:W-:Y:S02]  /*3f10*/  FMNMX.FTZ R0, R149, R0, !PT ;  /* 0x0000000095007209 */ /* 0x000fe40007810000 */
[----:B------:R-:W-:Y:S02]  /*3f20*/  ISETP.GT.AND P0, PT, R49, 0x51, !P0 ;  /* 0x000000513100780c */ /* 0x000fe40004704270 */
[----:B------:R-:W-:Y:S02]  /*3f30*/  FMNMX.FTZ R0, R137, R0, !PT ;  /* 0x0000000089007209 */ /* 0x000fe40007810000 */
[----:B------:R-:W-:Y:S02]  /*3f40*/  FMNMX.FTZ R25, R156, R25, !PT ;  /* 0x000000199c197209 */ /* 0x000fe40007810000 */
[----:B------:R-:W-:-:S02]  /*3f50*/  FMNMX.FTZ R0, R135, R0, !PT ;  /* 0x0000000087007209 */ /* 0x000fc40007810000 */
[----:B------:R-:W-:Y:S02]  /*3f60*/  ISETP.LT.OR P0, PT, R48, 0x52, P0 ;  /* 0x000000523000780c */ /* 0x000fe40000701670 */
[----:B------:R-:W-:Y:S02]  /*3f70*/  FMNMX.FTZ R0, R133, R0, !PT ;  /* 0x0000000085007209 */ /* 0x000fe40007810000 */
[----:B------:R-:W-:Y:S02]  /*3f80*/  FMNMX.FTZ R25, R148, R25, !PT ;  /* 0x0000001994197209 */ /* 0x000fe40007810000 */
[----:B------:R-:W-:Y:S02]  /*3f90*/  FMNMX.FTZ R15, R131, R0, !PT ;  /* 0x00000000830f7209 */ /* 0x000fe40007810000 */
[----:B------:R-:W-:Y:S02]  /*3fa0*/  FSEL R134, R134, -INF , !P0 ;  /* 0xff80000086867808 */ /* 0x000fe40004000000 */
[----:B------:R-:W-:Y:S01]  /*3fb0*/  FMNMX.FTZ R25, R136, R25, !PT ;  /* 0x0000001988197209 */ /* 0x000fe20007810000 */
[----:B------:R-:W1:Y:S03]  /*3fc0*/  SHFL.BFLY PT, R0, R15, 0x2, 0x1f ;  /* 0x0c401f000f007f89 */ /* 0x000e6600000e0000 */
        /* <DEDUP_REMOVED lines=18> */
[----:B------:R-:W-:Y:S01]  /*40f0*/  LDSM.16.MT88.4 R20, [R210+0x900] ;  /* 0x00090000d214783b */ /* 0x000fe20000004200 */
[----:B-1----:R-:W-:Y:S01]  /*4100*/  FMNMX.FTZ R116, R15, R116, !PT ;  /* 0x000000740f747209 */ /* 0x002fe20007810000 */
[----:B------:R-:W-:-:S02]  /*4110*/  FFMA.FTZ R42, R13, c[0x0][0x2d0], -R138 ;  /* 0x0000b4000d2a7a23 */ /* 0x000fc4000001088a */
[----:B------:R-:W1:Y:S01]  /*4120*/  LDSM.16.MT88.4 R4, [R208+0x3100] ;  /* 0x00310000d004783b */ /* 0x000e620000004200 */
[C---:B------:R-:W-:Y:S01]  /*4130*/  FSETP.NEU.FTZ.AND P0, PT, R116.reuse, -INF , PT ;  /* 0xff8000007400780b */ /* 0x040fe20003f1d000 */
[----:B------:R-:W-:Y:S01]  /*4140*/  FMUL.FTZ R127, R116, c[0x0][0x2d0] ;  /* 0x0000b400747f7a20 */ /* 0x000fe20000410000 */
[----:B------:R-:W2:Y:S01]  /*4150*/  MUFU.EX2 R48, R48 ;  /* 0x0000003000307308 */ /* 0x000ea20000000800 */
[--C-:B------:R-:W-:Y:S02]  /*4160*/  FFMA.FTZ R38, R9, c[0x0][0x2d0], -R138.reuse ;  /* 0x0000b40009267a23 */ /* 0x100fe4000001088a */
[--C-:B------:R-:W-:Y:S01]  /*4170*/  FFMA.FTZ R43, R17, c[0x0][0x2d0], -R138.reuse ;  /* 0x0000b400112b7a23 */ /* 0x100fe2000001088a */
[----:B------:R-:W-:Y:S01]  /*4180*/  FSEL R127, R127, RZ, P0 ;  /* 0x000000ff7f7f7208 */ /* 0x000fe20000000000 */
[--C-:B------:R-:W-:Y:S02]  /*4190*/  FFMA.FTZ R117, R33, c[0x0][0x2d0], -R138.reuse ;  /* 0x0000b40021757a23 */ /* 0x100fe4000001088a */
[----:B------:R-:W-:Y:S01]  /*41a0*/  FFMA.FTZ R118, R31, c[0x0][0x2d0], -R138 ;  /* 0x0000b4001f767a23 */ /* 0x000fe2000001088a */
[----:B------:R-:W-:Y:S01]  /*41b0*/  MUFU.EX2 R45, R45 ;  /* 0x0000002d002d7308 */ /* 0x000fe20000000800 */
[--C-:B------:R-:W-:Y:S01]  /*41c0*/  FFMA.FTZ R50, R11, c[0x0][0x2d0], -R127.reuse ;  /* 0x0000b4000b327a23 */ /* 0x100fe2000001087f */
[----:B------:R-:W-:Y:S01]  /*41d0*/  LDSM.16.MT88.4 R32, [R210+0x3900] ;  /* 0x00390000d220783b */ /* 0x000fe20000004200 */
[----:B------:R-:W-:-:S02]  /*41e0*/  FFMA.FTZ R51, R40, c[0x0][0x2d0], -R127 ;  /* 0x0000b40028337a23 */ /* 0x000fc4000001087f */
[--C-:B------:R-:W-:Y:S02]  /*41f0*/  FFMA.FTZ R47, R24, c[0x0][0x2d0], -R127.reuse ;  /* 0x0000b400182f7a23 */ /* 0x100fe4000001087f */
[--C-:B------:R-:W-:Y:S01]  /*4200*/  FFMA.FTZ R46, R18, c[0x0][0x2d0], -R127.reuse ;  /* 0x0000b400122e7a23 */ /* 0x100fe2000001087f */
[----:B------:R-:W3:Y:S01]  /*4210*/  MUFU.EX2 R44, R44 ;  /* 0x0000002c002c7308 */ /* 0x000ee20000000800 */
[--C-:B------:R-:W-:Y:S01]  /*4220*/  FFMA.FTZ R41, R14, c[0x0][0x2d0], -R127.reuse ;  /* 0x0000b4000e297a23 */ /* 0x100fe2000001087f */
[----:B--2---:R-:W-:Y:S01]  /*4230*/  F2FP.BF16.PACK_AB R64, R48, R49 ;  /* 0x000000313040723e */ /* 0x004fe200000010ff */
[--C-:B------:R-:W-:Y:S01]  /*4240*/  FFMA.FTZ R40, R12, c[0x0][0x2d0], -R127.reuse ;  /* 0x0000b4000c287a23 */ /* 0x100fe2000001087f */
[----:B------:R-:W-:Y:S01]  /*4250*/  LDSM.16.MT88.4 R24, [R212+0x900] ;  /* 0x00090000d418783b */ /* 0x000fe20000004200 */
[--C-:B------:R-:W-:Y:S02]  /*4260*/  FFMA.FTZ R3, R10, c[0x0][0x2d0], -R127.reuse ;  /* 0x0000b4000a037a23 */ /* 0x100fe4000001087f */
[----:B------:R-:W-:Y:S01]  /*4270*/  FFMA.FTZ R2, R8, c[0x0][0x2d0], -R127 ;  /* 0x0000b40008027a23 */ /* 0x000fe2000001087f */
[----:B------:R-:W-:Y:S01]  /*4280*/  MUFU.EX2 R50, R50 ;  /* 0x0000003200327308 */ /* 0x000fe20000000800 */
[----:B------:R-:W2:Y:S01]  /*4290*/  LDSM.16.MT88.4 R12, [R208+0x900] ;  /* 0x00090000d00c783b */ /* 0x000ea20000004200 */
[----:B------:R-:W-:-:S02]  /*42a0*/  FFMA.FTZ R124, R29, c[0x0][0x2d0], -R138 ;  /* 0x0000b4001d7c7a23 */ /* 0x000fc4000001088a */
[--C-:B------:R-:W-:Y:S01]  /*42b0*/  FFMA.FTZ R119, R119, c[0x0][0x2d0], -R138.reuse ;  /* 0x0000b40077777a23 */ /* 0x100fe2000001088a */
[----:B------:R-:W4:Y:S01]  /*42c0*/  LDSM.16.MT88.4 R8, [R212+0x3900] ;  /* 0x00390000d408783b */ /* 0x000f220000004200 */
[--C-:B------:R-:W-:Y:S02]  /*42d0*/  FFMA.FTZ R125, R146, c[0x0][0x2d0], -R127.reuse ;  /* 0x0000b400927d7a23 */ /* 0x100fe4000001087f */
[----:B------:R-:W5:Y:S01]  /*42e0*/  MUFU.EX2 R51, R51 ;  /* 0x0000003300337308 */ /* 0x000f620000000800 */
[----:B---3--:R-:W-:Y:S01]  /*42f0*/  F2FP.BF16.PACK_AB R66, R44, R45 ;  /* 0x0000002d2c42723e */ /* 0x008fe200000010ff */
[----:B------:R-:W3:Y:S01]  /*4300*/  LDSM.16.MT88.4 R16, [R209+0x900] ;  /* 0x00090000d110783b */ /* 0x000ee20000004200 */
[--C-:B------:R-:W-:Y:S02]  /*4310*/  FFMA.FTZ R126, R126, c[0x0][0x2d0], -R127.reuse ;  /* 0x0000b4007e7e7a23 */ /* 0x100fe4000001087f */
[--C-:B------:R-:W-:Y:S01]  /*4320*/  FFMA.FTZ R129, R144, c[0x0][0x2d0], -R127.reuse ;  /* 0x0000b40090817a23 */ /* 0x100fe2000001087f */
[----:B------:R-:W1:Y:S01]  /*4330*/  LDSM.16.MT88.4 R28, [R209+0x3900] ;  /* 0x00390000d11c783b */ /* 0x000e620000004200 */
[----:B------:R-:W-:Y:S01]  /*4340*/  FFMA.FTZ R132, R132, c[0x0][0x2d0], -R127 ;  /* 0x0000b40084847a23 */ /* 0x000fe2000001087f */
[----:B------:R-:W-:Y:S01]  /*4350*/  MUFU.EX2 R47, R47 ;  /* 0x0000002f002f7308 */ /* 0x000fe20000000800 */
[----:B------:R-:W-:-:S02]  /*4360*/  FFMA.FTZ R144, R151, c[0x0][0x2d0], -R138 ;  /* 0x0000b40097907a23 */ /* 0x000fc4000001088a */
[--C-:B------:R-:W-:Y:S02]  /*4370*/  FFMA.FTZ R146, R147, c[0x0][0x2d0], -R138.reuse ;  /* 0x0000b40093927a23 */ /* 0x100fe4000001088a */
[--C-:B------:R-:W-:Y:S02]  /*4380*/  FFMA.FTZ R139, R139, c[0x0][0x2d0], -R138.reuse ;  /* 0x0000b4008b8b7a23 */ /* 0x100fe4000001088a */
[----:B------:R-:W-:Y:S01]  /*4390*/  FFMA.FTZ R145, R145, c[0x0][0x2d0], -R138 ;  /* 0x0000b40091917a23 */ /* 0x000fe2000001088a */
[----:B------:R-:W2:Y:S01]  /*43a0*/  MUFU.EX2 R46, R46 ;  /* 0x0000002e002e7308 */ /* 0x000ea20000000800 */
[----:B-----5:R-:W-:Y:S01]  /*43b0*/  F2FP.BF16.PACK_AB R65, R51, R50 ;  /* 0x000000323341723e */ /* 0x020fe200000010ff */
[--C-:B------:R-:W-:Y:S02]  /*43c0*/  FFMA.FTZ R147, R166, c[0x0][0x2d0], -R127.reuse ;  /* 0x0000b400a6937a23 */ /* 0x100fe4000001087f */
[--C-:B------:R-:W-:Y:S02]  /*43d0*/  FFMA.FTZ R150, R150, c[0x0][0x2d0], -R127.reuse ;  /* 0x0000b40096967a23 */ /* 0x100fe4000001087f */
[----:B------:R-:W-:-:S02]  /*43e0*/  FFMA.FTZ R151, R164, c[0x0][0x2d0], -R127 ;  /* 0x0000b400a4977a23 */ /* 0x000fc4000001087f */
[----:B------:R-:W-:Y:S01]  /*43f0*/  MUFU.EX2 R43, R43 ;  /* 0x0000002b002b7308 */ /* 0x000fe20000000800 */
[----:B------:R-:W-:Y:S02]  /*4400*/  FFMA.FTZ R158, R158, c[0x0][0x2d0], -R127 ;  /* 0x0000b4009e9e7a23 */ /* 0x000fe4000001087f */
[--C-:B------:R-:W-:Y:S02]  /*4410*/  FFMA.FTZ R164, R159, c[0x0][0x2d0], -R138.reuse ;  /* 0x0000b4009fa47a23 */ /* 0x100fe4000001088a */
[--C-:B------:R-:W-:Y:S02]  /*4420*/  FFMA.FTZ R166, R149, c[0x0][0x2d0], -R138.reuse ;  /* 0x0000b40095a67a23 */ /* 0x100fe4000001088a */
[--C-:B------:R-:W-:Y:S01]  /*4430*/  FFMA.FTZ R161, R161, c[0x0][0x2d0], -R138.reuse ;  /* 0x0000b400a1a17a23 */ /* 0x100fe2000001088a */
[----:B--2---:R-:W-:Y:S01]  /*4440*/  F2FP.BF16.PACK_AB R67, R46, R47 ;  /* 0x0000002f2e43723e */ /* 0x004fe200000010ff */
[----:B------:R-:W2:Y:S01]  /*4450*/  MUFU.EX2 R42, R42 ;  /* 0x0000002a002a7308 */ /* 0x000ea20000000800 */
[----:B------:R-:W-:-:S02]  /*4460*/  FFMA.FTZ R157, R157, c[0x0][0x2d0], -R138 ;  /* 0x0000b4009d9d7a23 */ /* 0x000fc4000001088a */
[--C-:B------:R-:W-:Y:S02]  /*4470*/  FFMA.FTZ R149, R162, c[0x0][0x2d0], -R127.reuse ;  /* 0x0000b400a2957a23 */ /* 0x100fe4000001087f */
[--C-:B------:R-:W-:Y:S01]  /*4480*/  FFMA.FTZ R160, R160, c[0x0][0x2d0], -R127.reuse ;  /* 0x0000b400a0a07a23 */ /* 0x100fe2000001087f */
[C---:B------:R-:W-:Y:S01]  /*4490*/  HMMA.16816.F32.BF16 R88, R64.reuse, R84, RZ ;  /* 0x000000544058723c */ /* 0x040fe200000418ff */
[--C-:B------:R-:W-:Y:S01]  /*44a0*/  FFMA.FTZ R156, R156, c[0x0][0x2d0], -R127.reuse ;  /* 0x0000b4009c9c7a23 */ /* 0x100fe2000001087f */
[----:B------:R-:W-:Y:S01]  /*44b0*/  MUFU.EX2 R39, R39 ;  /* 0x0000002700277308 */ /* 0x000fe20000000800 */
[----:B------:R-:W-:Y:S02]  /*44c0*/  FFMA.FTZ R159, R148, c[0x0][0x2d0], -R127 ;  /* 0x0000b400949f7a23 */ /* 0x000fe4000001087f */
[----:B------:R-:W-:Y:S02]  /*44d0*/  FADD.FTZ R50, R50, R51 ;  /* 0x0000003332327221 */ /* 0x000fe40000010000 */
[----:B------:R-:W-:Y:S01]  /*44e0*/  FADD.FTZ R48, R49, R48 ;  /* 0x0000003031307221 */ /* 0x000fe20000010000 */
[----:B------:R-:W-:Y:S01]  /*44f0*/  HMMA.16816.F32.BF16 R84, R64, R86, RZ ;  /* 0x000000564054723c */ /* 0x000fe200000418ff */
[----:B------:R-:W-:Y:S01]  /*4500*/  FADD.FTZ R47, R47, R50 ;  /* 0x000000322f2f7221 */ /* 0x000fe20000010000 */
[----:B------:R-:W-:Y:S01]  /*4510*/  MUFU.EX2 R38, R38 ;  /* 0x0000002600267308 */ /* 0x000fe20000000800 */
[----:B------:R-:W-:-:S02]  /*4520*/  FADD.FTZ R45, R45, R48 ;  /* 0x000000302d2d7221 */ /* 0x000fc40000010000 */
[----:B------:R-:W-:Y:S02]  /*4530*/  FADD.FTZ R46, R46, R47 ;  /* 0x0000002f2e2e7221 */ /* 0x000fe40000010000 */
[----:B------:R-:W-:Y:S01]  /*4540*/  FADD.FTZ R44, R44, R45 ;  /* 0x0000002d2c2c7221 */ /* 0x000fe20000010000 */
[C---:B------:R-:W-:Y:S01]  /*4550*/  HMMA.16816.F32.BF16 R80, R64.reuse, R76, RZ ;  /* 0x0000004c4050723c */ /* 0x040fe200000418ff */
[--C-:B------:R-:W-:Y:S01]  /*4560*/  FFMA.FTZ R224, R131, c[0x0][0x2d0], -R138.reuse ;  /* 0x0000b40083e07a23 */ /* 0x100fe2000001088a */
[----:B------:R-:W-:Y:S01]  /*4570*/  MUFU.EX2 R41, R41 ;  /* 0x0000002900297308 */ /* 0x000fe20000000800 */
[--C-:B------:R-:W-:Y:S02]  /*4580*/  FFMA.FTZ R137, R137, c[0x0][0x2d0], -R138.reuse ;  /* 0x0000b40089897a23 */ /* 0x100fe4000001088a */
[--C-:B------:R-:W-:Y:S02]  /*4590*/  FFMA.FTZ R148, R135, c[0x0][0x2d0], -R138.reuse ;  /* 0x0000b40087947a23 */ /* 0x100fe4000001088a */
[----:B------:R-:W-:Y:S01]  /*45a0*/  FFMA.FTZ R133, R133, c[0x0][0x2d0], -R138 ;  /* 0x0000b40085857a23 */ /* 0x000fe2000001088a */
[----:B------:R-:W-:Y:S01]  /*45b0*/  HMMA.16816.F32.BF16 R76, R64, R78, RZ ;  /* 0x0000004e404c723c */ /* 0x000fe200000418ff */
[--C-:B------:R-:W-:Y:S01]  /*45c0*/  FFMA.FTZ R131, R136, c[0x0][0x2d0], -R127.reuse ;  /* 0x0000b40088837a23 */ /* 0x100fe2000001087f */
[----:B------:R-:W5:Y:S01]  /*45d0*/  MUFU.EX2 R40, R40 ;  /* 0x0000002800287308 */ /* 0x000f620000000800 */
[----:B------:R-:W-:-:S02]  /*45e0*/  FFMA.FTZ R134, R134, c[0x0][0x2d0], -R127 ;  /* 0x0000b40086867a23 */ /* 0x000fc4000001087f */
[----:B------:R-:W-:-:S03]  /*45f0*/  FFMA.FTZ R225, R128, c[0x0][0x2d0], -R127 ;  /* 0x0000b40080e17a23 */ /* 0x000fc6000001087f */
[C---:B------:R-:W-:Y:S02]  /*4600*/  HMMA.16816.F32.BF16 R112, R64.reuse, R108, RZ ;  /* 0x0000006c4070723c */ /* 0x040fe400000418ff */
[----:B------:R-:W-:Y:S06]  /*4610*/  MUFU.EX2 R3, R3 ;  /* 0x0000000300037308 */ /* 0x000fec0000000800 */
[C---:B------:R-:W-:Y:S02]  /*4620*/  HMMA.16816.F32.BF16 R104, R64.reuse, R100, RZ ;  /* 0x000000644068723c */ /* 0x040fe400000418ff */
[----:B------:R-:W1:Y:S06]  /*4630*/  MUFU.EX2 R2, R2 ;  /* 0x0000000200027308 */ /* 0x000e6c0000000800 */
[C---:B------:R-:W-:Y:S02]  /*4640*/  HMMA.16816.F32.BF16 R96, R64.reuse, R92, RZ ;  /* 0x0000005c4060723c */ /* 0x040fe400000418ff */
[----:B------:R-:W1:Y:S06]  /*4650*/  MUFU.EX2 R117, R117 ;  /* 0x0000007500757308 */ /* 0x000e6c0000000800 */
        /* <DEDUP_REMOVED lines=13> */
[----:B------:R-:W3:Y:S06]  /*4730*/  MUFU.EX2 R132, R132 ;  /* 0x0000008400847308 */ /* 0x000eec0000000800 */
[C---:B-1----:R-:W-:Y:S02]  /*4740*/  HMMA.16816.F32.BF16 R60, R64.reuse, R4, RZ ;  /* 0x00000004403c723c */ /* 0x042fe400000418ff */
[----:B------:R-:W1:Y:S05]  /*4750*/  MUFU.EX2 R139, R139 ;  /* 0x0000008b008b7308 */ /* 0x000e6a0000000800 */
[----:B--2---:R-:W-:Y:S01]  /*4760*/  F2FP.BF16.PACK_AB R4, R42, R43 ;  /* 0x0000002b2a04723e */ /* 0x004fe200000010ff */
[----:B------:R-:W-:Y:S01]  /*4770*/  HMMA.16816.F32.BF16 R64, R64, R6, RZ ;  /* 0x000000064040723c */ /* 0x000fe200000418ff */
[----:B-----5:R-:W-:Y:S01]  /*4780*/  F2FP.BF16.PACK_AB R5, R40, R41 ;  /* 0x000000292805723e */ /* 0x020fe200000010ff */
[----:B------:R-:W2:Y:S01]  /*4790*/  MUFU.EX2 R144, R144 ;  /* 0x0000009000907308 */ /* 0x000ea20000000800 */
[----:B------:R-:W-:-:S02]  /*47a0*/  FADD.FTZ R41, R41, R46 ;  /* 0x0000002e29297221 */ /* 0x000fc40000010000 */
[----:B------:R-:W-:Y:S02]  /*47b0*/  FADD.FTZ R43, R43, R44 ;  /* 0x0000002c2b2b7221 */ /* 0x000fe40000010000 */
[----:B------:R-:W-:Y:S01]  /*47c0*/  F2FP.BF16.PACK_AB R6, R38, R39 ;  /* 0x000000272606723e */ /* 0x000fe200000010ff */
[----:B------:R-:W-:Y:S01]  /*47d0*/  FADD.FTZ R40, R40, R41 ;  /* 0x0000002928287221 */ /* 0x000fe20000010000 */
[----:B------:R-:W-:Y:S01]  /*47e0*/  F2FP.BF16.PACK_AB R7, R2, R3 ;  /* 0x000000030207723e */ /* 0x000fe200000010ff */
[----:B------:R-:W5:Y:S01]  /*47f0*/  MUFU.EX2 R146, R146 ;  /* 0x0000009200927308 */ /* 0x000f620000000800 */
[----:B------:R-:W-:Y:S02]  /*4800*/  FADD.FTZ R42, R42, R43 ;  /* 0x0000002b2a2a7221 */ /* 0x000fe40000010000 */
[----:B------:R-:W-:Y:S02]  /*4810*/  FADD.FTZ R3, R3, R40 ;  /* 0x0000002803037221 */ /* 0x000fe40000010000 */
[----:B------:R-:W-:Y:S01]  /*4820*/  FADD.FTZ R39, R39, R42 ;  /* 0x0000002a27277221 */ /* 0x000fe20000010000 */
[----:B------:R-:W-:Y:S01]  /*4830*/  HMMA.16816.F32.BF16 R88, R4, R12, R88 ;  /* 0x0000000c0458723c */ /* 0x000fe20000041858 */
[----:B------:R-:W-:Y:S01]  /*4840*/  FADD.FTZ R2, R2, R3 ;  /* 0x0000000302027221 */ /* 0x000fe20000010000 */
[----:B------:R-:W1:Y:S01]  /*4850*/  MUFU.EX2 R145, R145 ;  /* 0x0000009100917308 */ /* 0x000e620000000800 */
[----:B------:R-:W-:-:S04]  /*4860*/  FADD.FTZ R38, R38, R39 ;  /* 0x0000002726267221 */ /* 0x000fc80000010000 */
[----:B------:R-:W-:Y:S01]  /*4870*/  FADD.FTZ R3, R117, R38 ;  /* 0x0000002675037221 */ /* 0x000fe20000010000 */
[----:B------:R-:W-:Y:S01]  /*4880*/  HMMA.16816.F32.BF16 R84, R4, R14, R84 ;  /* 0x0000000e0454723c */ /* 0x000fe20000041854 */
[----:B------:R-:W1:Y:S01]  /*4890*/  LDSM.16.MT88.4 R12, [R208+0x3900] ;  /* 0x00390000d00c783b */ /* 0x000e620000004200 */
[----:B------:R-:W-:Y:S01]  /*48a0*/  MUFU.EX2 R147, R147 ;  /* 0x0000009300937308 */ /* 0x000fe20000000800 */
[----:B------:R-:W-:-:S05]  /*48b0*/  FADD.FTZ R3, R118, R3 ;  /* 0x0000000376037221 */ /* 0x000fca0000010000 */
[C---:B----4-:R-:W-:Y:S02]  /*48c0*/  HMMA.16816.F32.BF16 R80, R4.reuse, R8, R80 ;  /* 0x000000080450723c */ /* 0x050fe40000041850 */
[----:B------:R-:W4:Y:S06]  /*48d0*/  MUFU.EX2 R150, R150 ;  /* 0x0000009600967308 */ /* 0x000f2c0000000800 */
[C---:B------:R-:W-:Y:S01]  /*48e0*/  HMMA.16816.F32.BF16 R76, R4.reuse, R10, R76 ;  /* 0x0000000a044c723c */ /* 0x040fe2000004184c */
[----:B------:R-:W1:Y:S01]  /*48f0*/  LDSM.16.MT88.4 R8, [R208+0x1100] ;  /* 0x00110000d008783b */ /* 0x000e620000004200 */
[----:B------:R-:W-:Y:S06]  /*4900*/  MUFU.EX2 R151, R151 ;  /* 0x0000009700977308 */ /* 0x000fec0000000800 */
[C---:B------:R-:W-:Y:S02]  /*4910*/  HMMA.16816.F32.BF16 R112, R4.reuse, R24, R112 ;  /* 0x000000180470723c */ /* 0x040fe40000041870 */
[----:B------:R-:W1:Y:S06]  /*4920*/  MUFU.EX2 R158, R158 ;  /* 0x0000009e009e7308 */ /* 0x000e6c0000000800 */
[C---:B------:R-:W-:Y:S01]  /*4930*/  HMMA.16816.F32.BF16 R108, R4.reuse, R26, R108 ;  /* 0x0000001a046c723c */ /* 0x040fe2000004186c */
[----:B------:R-:W1:Y:S01]  /*4940*/  LDSM.16.MT88.4 R24, [R212+0x1100] ;  /* 0x00110000d418783b */ /* 0x000e620000004200 */
[----:B------:R-:W-:Y:S06]  /*4950*/  MUFU.EX2 R161, R161 ;  /* 0x000000a100a17308 */ /* 0x000fec0000000800 */
[C---:B------:R-:W-:Y:S02]  /*4960*/  HMMA.16816.F32.BF16 R104, R4.reuse, R20, R104 ;  /* 0x000000140468723c */ /* 0x040fe40000041868 */
[----:B------:R-:W-:Y:S06]  /*4970*/  MUFU.EX2 R164, R164 ;  /* 0x000000a400a47308 */ /* 0x000fec0000000800 */
[C---:B------:R-:W-:Y:S01]  /*4980*/  HMMA.16816.F32.BF16 R100, R4.reuse, R22, R100 ;  /* 0x000000160464723c */ /* 0x040fe20000041864 */
[----:B------:R-:W-:Y:S01]  /*4990*/  LDSM.16.MT88.4 R20, [R210+0x1100] ;  /* 0x00110000d214783b */ /* 0x000fe20000004200 */
[----:B------:R-:W-:Y:S06]  /*49a0*/  MUFU.EX2 R157, R157 ;  /* 0x0000009d009d7308 */ /* 0x000fec0000000800 */
[C---:B---3--:R-:W-:Y:S02]  /*49b0*/  HMMA.16816.F32.BF16 R96, R4.reuse, R16, R96 ;  /* 0x000000100460723c */ /* 0x048fe40000041860 */
[----:B------:R-:W-:Y:S06]  /*49c0*/  MUFU.EX2 R166, R166 ;  /* 0x000000a600a67308 */ /* 0x000fec0000000800 */
[C---:B------:R-:W-:Y:S01]  /*49d0*/  HMMA.16816.F32.BF16 R92, R4.reuse, R18, R92 ;  /* 0x00000012045c723c */ /* 0x040fe2000004185c */
[----:B------:R-:W-:Y:S01]  /*49e0*/  LDSM.16.MT88.4 R16, [R209+0x1100] ;  /* 0x00110000d110783b */ /* 0x000fe20000004200 */
[----:B------:R-:W3:Y:S06]  /*49f0*/  MUFU.EX2 R149, R149 ;  /* 0x0000009500957308 */ /* 0x000eec0000000800 */
[C---:B------:R-:W-:Y:S02]  /*4a00*/  HMMA.16816.F32.BF16 R72, R4.reuse, R32, R72 ;  /* 0x000000200448723c */ /* 0x040fe40000041848 */
[----:B------:R-:W1:Y:S06]  /*4a10*/  MUFU.EX2 R160, R160 ;  /* 0x000000a000a07308 */ /* 0x000e6c0000000800 */
[C---:B------:R-:W-:Y:S01]  /*4a20*/  HMMA.16816.F32.BF16 R68, R4.reuse, R34, R68 ;  /* 0x000000220444723c */ /* 0x040fe20000041844 */
[----:B------:R-:W-:Y:S01]  /*4a30*/  LDSM.16.MT88.4 R32, [R210+0x4100] ;  /* 0x00410000d220783b */ /* 0x000fe20000004200 */
[----:B------:R-:W1:Y:S06]  /*4a40*/  MUFU.EX2 R156, R156 ;  /* 0x0000009c009c7308 */ /* 0x000e6c0000000800 */
[C---:B------:R-:W-:Y:S02]  /*4a50*/  HMMA.16816.F32.BF16 R52, R4.reuse, R28, R52 ;  /* 0x0000001c0434723c */ /* 0x040fe40000041834 */
[----:B------:R-:W2:Y:S06]  /*4a60*/  MUFU.EX2 R159, R159 ;  /* 0x0000009f009f7308 */ /* 0x000eac0000000800 */
[C---:B------:R-:W-:Y:S01]  /*4a70*/  HMMA.16816.F32.BF16 R56, R4.reuse, R30, R56 ;  /* 0x0000001e0438723c */ /* 0x040fe20000041838 */
[----:B------:R-:W-:Y:S01]  /*4a80*/  LDSM.16.MT88.4 R28, [R209+0x4100] ;  /* 0x00410000d11c783b */ /* 0x000fe20000004200 */
[----:B------:R-:W-:Y:S06]  /*4a90*/  MUFU.EX2 R137, R137 ;  /* 0x0000008900897308 */ /* 0x000fec0000000800 */
[C---:B-1----:R-:W-:Y:S02]  /*4aa0*/  HMMA.16816.F32.BF16 R60, R4.reuse, R12, R60 ;  /* 0x0000000c043c723c */ /* 0x042fe4000004183c */
[----:B------:R-:W1:Y:S06]  /*4ab0*/  MUFU.EX2 R148, R148 ;  /* 0x0000009400947308 */ /* 0x000e6c0000000800 */
[----:B------:R-:W-:Y:S01]  /*4ac0*/  HMMA.16816.F32.BF16 R64, R4, R14, R64 ;  /* 0x0000000e0440723c */ /* 0x000fe20000041840 */
[----:B------:R-:W1:Y:S01]  /*4ad0*/  LDSM.16.MT88.4 R12, [R212+0x4100] ;  /* 0x00410000d40c783b */ /* 0x000e620000004200 */
[----:B------:R-:W-:Y:S05]  /*4ae0*/  MUFU.EX2 R133, R133 ;  /* 0x0000008500857308 */ /* 0x000fea0000000800 */
[----:B------:R-:W-:-:S02]  /*4af0*/  F2FP.BF16.PACK_AB R4, R118, R117 ;  /* 0x000000757604723e */ /* 0x000fc400000010ff */
[----:B------:R-:W-:Y:S01]  /*4b00*/  F2FP.BF16.PACK_AB R6, R119, R124 ;  /* 0x0000007c7706723e */ /* 0x000fe200000010ff */
[----:B------:R-:W1:Y:S01]  /*4b10*/  MUFU.EX2 R224, R224 ;  /* 0x000000e000e07308 */ /* 0x000e620000000800 */
[----:B------:R-:W-:Y:S01]  /*4b20*/  F2FP.BF16.PACK_AB R5, R126, R125 ;  /* 0x0000007d7e05723e */ /* 0x000fe200000010ff */
[----:B------:R-:W-:Y:S01]  /*4b30*/  FADD.FTZ R125, R125, R2 ;  /* 0x000000027d7d7221 */ /* 0x000fe20000010000 */
[----:B------:R-:W-:Y:S01]  /*4b40*/  F2FP.BF16.PACK_AB R7, R132, R129 ;  /* 0x000000818407723e */ /* 0x000fe200000010ff */
[----:B------:R-:W-:Y:S02]  /*4b50*/  FADD.FTZ R2, R124, R3 ;  /* 0x000000037c027221 */ /* 0x000fe40000010000 */
[----:B------:R-:W-:Y:S02]  /*4b60*/  FADD.FTZ R126, R126, R125 ;  /* 0x0000007d7e7e7221 */ /* 0x000fe40000010000 */
[----:B------:R-:W-:Y:S01]  /*4b70*/  MUFU.EX2 R131, R131 ;  /* 0x0000008300837308 */ /* 0x000fe20000000800 */
[----:B------:R-:W-:Y:S01]  /*4b80*/  FADD.FTZ R2, R119, R2 ;  /* 0x0000000277027221 */ /* 0x000fe20000010000 */
[----:B------:R-:W-:Y:S01]  /*4b90*/  HMMA.16816.F32.BF16 R88, R4, R8, R88 ;  /* 0x000000080458723c */ /* 0x000fe20000041858 */
[----:B------:R-:W-:-:S02]  /*4ba0*/  FADD.FTZ R129, R129, R126 ;  /* 0x0000007e81817221 */ /* 0x000fc40000010000 */
[----:B------:R-:W-:Y:S02]  /*4bb0*/  FADD.FTZ R3, R139, R2 ;  /* 0x000000028b037221 */ /* 0x000fe40000010000 */
[----:B------:R-:W-:Y:S01]  /*4bc0*/  FADD.FTZ R132, R132, R129 ;  /* 0x0000008184847221 */ /* 0x000fe20000010000 */
[----:B------:R-:W1:Y:S01]  /*4bd0*/  MUFU.EX2 R134, R134 ;  /* 0x0000008600867308 */ /* 0x000e620000000800 */
[----:B--2---:R-:W-:Y:S01]  /*4be0*/  FADD.FTZ R3, R144, R3 ;  /* 0x0000000390037221 */ /* 0x004fe20000010000 */
[----:B------:R-:W-:Y:S01]  /*4bf0*/  HMMA.16816.F32.BF16 R84, R4, R10, R84 ;  /* 0x0000000a0454723c */ /* 0x000fe20000041854 */
[----:B------:R-:W2:Y:S02]  /*4c00*/  LDSM.16.MT88.4 R8, [R208+0x4100] ;  /* 0x00410000d008783b */ /* 0x000ea40000004200 */
[----:B-----5:R-:W-:-:S03]  /*4c10*/  FADD.FTZ R2, R146, R3 ;  /* 0x0000000392027221 */ /* 0x020fc60000010000 */
[----:B------:R-:W-:Y:S01]  /*4c20*/  MUFU.EX2 R225, R225 ;  /* 0x000000e100e17308 */ /* 0x000fe20000000800 */
[----:B------:R-:W-:Y:S01]  /*4c30*/  FADD.FTZ R2, R145, R2 ;  /* 0x0000000291027221 */ /* 0x000fe20000010000 */
[C---:B------:R-:W-:Y:S08]  /*4c40*/  HMMA.16816.F32.BF16 R112, R4.reuse, R24, R112 ;  /* 0x000000180470723c */ /* 0x040ff00000041870 */
[C---:B-1----:R-:W-:Y:S08]  /*4c50*/  HMMA.16816.F32.BF16 R80, R4.reuse, R12, R80 ;  /* 0x0000000c0450723c */ /* 0x042ff00000041850 */
[C---:B------:R-:W-:Y:S01]  /*4c60*/  HMMA.16816.F32.BF16 R76, R4.reuse, R14, R76 ;  /* 0x0000000e044c723c */ /* 0x040fe2000004184c */
[----:B------:R-:W1:Y:S07]  /*4c70*/  LDSM.16.MT88.4 R12, [R208+0x1900] ;  /* 0x00190000d00c783b */ /* 0x000e6e0000004200 */
[C---:B------:R-:W-:Y:S01]  /*4c80*/  HMMA.16816.F32.BF16 R108, R4.reuse, R26, R108 ;  /* 0x0000001a046c723c */ /* 0x040fe2000004186c */
[----:B------:R-:W-:Y:S07]  /*4c90*/  LDSM.16.MT88.4 R24, [R212+0x1900] ;  /* 0x00190000d418783b */ /* 0x000fee0000004200 */
[C---:B------:R-:W-:Y:S08]  /*4ca0*/  HMMA.16816.F32.BF16 R104, R4.reuse, R20, R104 ;  /* 0x000000140468723c */ /* 0x040ff00000041868 */
[C---:B--2---:R-:W-:Y:S08]  /*4cb0*/  HMMA.16816.F32.BF16 R60, R4.reuse, R8, R60 ;  /* 0x00000008043c723c */ /* 0x044ff0000004183c */
[C---:B------:R-:W-:Y:S01]  /*4cc0*/  HMMA.16816.F32.BF16 R64, R4.reuse, R10, R64 ;  /* 0x0000000a0440723c */ /* 0x040fe20000041840 */
[----:B------:R-:W2:Y:S07]  /*4cd0*/  LDSM.16.MT88.4 R8, [R212+0x4900] ;  /* 0x00490000d408783b */ /* 0x000eae0000004200 */
[C---:B------:R-:W-:Y:S01]  /*4ce0*/  HMMA.16816.F32.BF16 R100, R4.reuse, R22, R100 ;  /* 0x000000160464723c */ /* 0x040fe20000041864 */
[----:B------:R-:W5:Y:S07]  /*4cf0*/  LDSM.16.MT88.4 R20, [R210+0x1900] ;  /* 0x00190000d214783b */ /* 0x000f6e0000004200 */
[C---:B------:R-:W-:Y:S08]  /*4d00*/  HMMA.16816.F32.BF16 R96, R4.reuse, R16, R96 ;  /* 0x000000100460723c */ /* 0x040ff00000041860 */
[C---:B------:R-:W-:Y:S01]  /*4d10*/  HMMA.16816.F32.BF16 R92, R4.reuse, R18, R92 ;  /* 0x00000012045c723c */ /* 0x040fe2000004185c */
[----:B------:R-:W1:Y:S07]  /*4d20*/  LDSM.16.MT88.4 R16, [R209+0x1900] ;  /* 0x00190000d110783b */ /* 0x000e6e0000004200 */
[C---:B------:R-:W-:Y:S08]  /*4d30*/  HMMA.16816.F32.BF16 R72, R4.reuse, R32, R72 ;  /* 0x000000200448723c */ /* 0x040ff00000041848 */
[C---:B------:R-:W-:Y:S01]  /*4d40*/  HMMA.16816.F32.BF16 R68, R4.reuse, R34, R68 ;  /* 0x000000220444723c */ /* 0x040fe20000041844 */
[----:B------:R-:W2:Y:S07]  /*4d50*/  LDSM.16.MT88.4 R32, [R210+0x4900] ;  /* 0x00490000d220783b */ /* 0x000eae0000004200 */
[C---:B------:R-:W-:Y:S08]  /*4d60*/  HMMA.16816.F32.BF16 R52, R4.reuse, R28, R52 ;  /* 0x0000001c0434723c */ /* 0x040ff00000041834 */
[----:B------:R-:W-:Y:S01]  /*4d70*/  HMMA.16816.F32.BF16 R56, R4, R30, R56 ;  /* 0x0000001e0438723c */ /* 0x000fe20000041838 */
[----:B------:R-:W5:Y:S06]  /*4d80*/  LDSM.16.MT88.4 R28, [R209+0x4900] ;  /* 0x00490000d11c783b */ /* 0x000f6c0000004200 */
[----:B------:R-:W-:-:S02]  /*4d90*/  F2FP.BF16.PACK_AB R4, R144, R139 ;  /* 0x0000008b9004723e */ /* 0x000fc400000010ff */
[----:B------:R-:W-:Y:S02]  /*4da0*/  F2FP.BF16.PACK_AB R6, R145, R146 ;  /* 0x000000929106723e */ /* 0x000fe400000010ff */
[----:B----4-:R-:W-:Y:S01]  /*4db0*/  F2FP.BF16.PACK_AB R5, R150, R147 ;  /* 0x000000939605723e */ /* 0x010fe200000010ff */
[----:B------:R-:W-:Y:S01]  /*4dc0*/  FADD.FTZ R147, R147, R132 ;  /* 0x0000008493937221 */ /* 0x000fe20000010000 */
[----:B------:R-:W-:-:S03]  /*4dd0*/  F2FP.BF16.PACK_AB R7, R158, R151 ;  /* 0x000000979e07723e */ /* 0x000fc600000010ff */
[----:B------:R-:W-:-:S04]  /*4de0*/  FADD.FTZ R150, R150, R147 ;  /* 0x0000009396967221 */ /* 0x000fc80000010000 */
[----:B-1----:R-:W-:Y:S01]  /*4df0*/  HMMA.16816.F32.BF16 R88, R4, R12, R88 ;  /* 0x0000000c0458723c */ /* 0x002fe20000041858 */
[----:B------:R-:W-:-:S04]  /*4e00*/  FADD.FTZ R151, R151, R150 ;  /* 0x0000009697977221 */ /* 0x000fc80000010000 */
[----:B------:R-:W-:-:S03]  /*4e10*/  FADD.FTZ R158, R158, R151 ;  /* 0x000000979e9e7221 */ /* 0x000fc60000010000 */
[----:B------:R-:W-:Y:S01]  /*4e20*/  HMMA.16816.F32.BF16 R84, R4, R14, R84 ;  /* 0x0000000e0454723c */ /* 0x000fe20000041854 */
[----:B------:R-:W1:Y:S01]  /*4e30*/  LDSM.16.MT88.4 R12, [R208+0x4900] ;  /* 0x00490000d00c783b */ /* 0x000e620000004200 */
[----:B---3--:R-:W-:-:S04]  /*4e40*/  FADD.FTZ R3, R149, R158 ;  /* 0x0000009e95037221 */ /* 0x008fc80000010000 */
[----:B------:R-:W-:Y:S02]  /*4e50*/  FADD.FTZ R3, R160, R3 ;  /* 0x00000003a0037221 */ /* 0x000fe40000010000 */
[C---:B--2---:R-:W-:Y:S08]  /*4e60*/  HMMA.16816.F32.BF16 R80, R4.reuse, R8, R80 ;  /* 0x000000080450723c */ /* 0x044ff00000041850 */
[C---:B------:R-:W-:Y:S01]  /*4e70*/  HMMA.16816.F32.BF16 R76, R4.reuse, R10, R76 ;  /* 0x0000000a044c723c */ /* 0x040fe2000004184c */
[----:B------:R-:W2:Y:S07]  /*4e80*/  LDSM.16.MT88.4 R8, [R208+0x2100] ;  /* 0x00210000d008783b */ /* 0x000eae0000004200 */
[C---:B------:R-:W-:Y:S08]  /*4e90*/  HMMA.16816.F32.BF16 R112, R4.reuse, R24, R112 ;  /* 0x000000180470723c */ /* 0x040ff00000041870 */
[C---:B------:R-:W-:Y:S01]  /*4ea0*/  HMMA.16816.F32.BF16 R108, R4.reuse, R26, R108 ;  /* 0x0000001a046c723c */ /* 0x040fe2000004186c */
[----:B------:R-:W-:Y:S07]  /*4eb0*/  LDSM.16.MT88.4 R24, [R212+0x2100] ;  /* 0x00210000d418783b */ /* 0x000fee0000004200 */
[C---:B-----5:R-:W-:Y:S08]  /*4ec0*/  HMMA.16816.F32.BF16 R104, R4.reuse, R20, R104 ;  /* 0x000000140468723c */ /* 0x060ff00000041868 */
[C---:B------:R-:W-:Y:S01]  /*4ed0*/  HMMA.16816.F32.BF16 R100, R4.reuse, R22, R100 ;  /* 0x000000160464723c */ /* 0x040fe20000041864 */
[----:B------:R-:W-:Y:S07]  /*4ee0*/  LDSM.16.MT88.4 R20, [R210+0x2100] ;  /* 0x00210000d214783b */ /* 0x000fee0000004200 */
[C---:B------:R-:W-:Y:S08]  /*4ef0*/  HMMA.16816.F32.BF16 R96, R4.reuse, R16, R96 ;  /* 0x000000100460723c */ /* 0x040ff00000041860 */
[C---:B------:R-:W-:Y:S01]  /*4f00*/  HMMA.16816.F32.BF16 R92, R4.reuse, R18, R92 ;  /* 0x00000012045c723c */ /* 0x040fe2000004185c */
[----:B------:R-:W3:Y:S07]  /*4f10*/  LDSM.16.MT88.4 R16, [R209+0x2100] ;  /* 0x00210000d110783b */ /* 0x000eee0000004200 */
[C---:B------:R-:W-:Y:S08]  /*4f20*/  HMMA.16816.F32.BF16 R72, R4.reuse, R32, R72 ;  /* 0x000000200448723c */ /* 0x040ff00000041848 */
[C---:B------:R-:W-:Y:S01]  /*4f30*/  HMMA.16816.F32.BF16 R68, R4.reuse, R34, R68 ;  /* 0x000000220444723c */ /* 0x040fe20000041844 */
[----:B------:R-:W-:Y:S07]  /*4f40*/  LDSM.16.MT88.4 R32, [R210+0x5100] ;  /* 0x00510000d220783b */ /* 0x000fee0000004200 */
[C---:B------:R-:W-:Y:S08]  /*4f50*/  HMMA.16816.F32.BF16 R52, R4.reuse, R28, R52 ;  /* 0x0000001c0434723c */ /* 0x040ff00000041834 */
[C---:B------:R-:W-:Y:S01]  /*4f60*/  HMMA.16816.F32.BF16 R56, R4.reuse, R30, R56 ;  /* 0x0000001e0438723c */ /* 0x040fe20000041838 */
[----:B------:R-:W-:Y:S07]  /*4f70*/  LDSM.16.MT88.4 R28, [R209+0x5100] ;  /* 0x00510000d11c783b */ /* 0x000fee0000004200 */
[C---:B-1----:R-:W-:Y:S08]  /*4f80*/  HMMA.16816.F32.BF16 R60, R4.reuse, R12, R60 ;  /* 0x0000000c043c723c */ /* 0x042ff0000004183c */
[----:B------:R-:W-:Y:S01]  /*4f90*/  HMMA.16816.F32.BF16 R64, R4, R14, R64 ;  /* 0x0000000e0440723c */ /* 0x000fe20000041840 */
[----:B------:R-:W1:Y:S06]  /*4fa0*/  LDSM.16.MT88.4 R12, [R212+0x5100] ;  /* 0x00510000d40c783b */ /* 0x000e6c0000004200 */
[----:B------:R-:W-:Y:S01]  /*4fb0*/  F2FP.BF16.PACK_AB R4, R164, R161 ;  /* 0x000000a1a404723e */ /* 0x000fe200000010ff */
[----:B------:R-:W-:Y:S01]  /*4fc0*/  FADD.FTZ R161, R161, R2 ;  /* 0x00000002a1a17221 */ /* 0x000fe20000010000 */
[----:B------:R-:W-:Y:S01]  /*4fd0*/  F2FP.BF16.PACK_AB R6, R166, R157 ;  /* 0x0000009da606723e */ /* 0x000fe200000010ff */
[----:B------:R-:W-:Y:S01]  /*4fe0*/  FADD.FTZ R2, R156, R3 ;  /* 0x000000039c027221 */ /* 0x000fe20000010000 */
[----:B------:R-:W-:Y:S01]  /*4ff0*/  F2FP.BF16.PACK_AB R5, R160, R149 ;  /* 0x00000095a005723e */ /* 0x000fe200000010ff */
[----:B------:R-:W-:Y:S01]  /*5000*/  FADD.FTZ R164, R164, R161 ;  /* 0x000000a1a4a47221 */ /* 0x000fe20000010000 */
[C---:B------:R-:W-:Y:S01]  /*5010*/  F2FP.BF16.PACK_AB R7, R159.reuse, R156 ;  /* 0x0000009c9f07723e */ /* 0x040fe200000010ff */
[----:B------:R-:W-:-:S02]  /*5020*/  FADD.FTZ R2, R159, R2 ;  /* 0x000000029f027221 */ /* 0x000fc40000010000 */
        /* <DEDUP_REMOVED lines=8> */
[C---:B-1----:R-:W-:Y:S08]  /*50b0*/  HMMA.16816.F32.BF16 R80, R4.reuse, R12, R80 ;  /* 0x0000000c0450723c */ /* 0x042ff00000041850 */
[C---:B------:R-:W-:Y:S01]  /*50c0*/  HMMA.16816.F32.BF16 R76, R4.reuse, R14, R76 ;  /* 0x0000000e044c723c */ /* 0x040fe2000004184c */
[----:B------:R-:W1:Y:S07]  /*50d0*/  LDSM.16.MT88.4 R12, [R208+0x2900] ;  /* 0x00290000d00c783b */ /* 0x000e6e0000004200 */
[C---:B------:R-:W-:Y:S07]  /*50e0*/  HMMA.16816.F32.BF16 R72, R4.reuse, R32, R72 ;  /* 0x000000200448723c */ /* 0x040fee0000041848 */
[----:B------:R-:W-:Y:S01]  /*50f0*/  FFMA.FTZ R32, R130, c[0x0][0x2d0], -R127 ;  /* 0x0000b40082207a23 */ /* 0x000fe2000001087f */
[C---:B--2---:R-:W-:Y:S05]  /*5100*/  HMMA.16816.F32.BF16 R60, R4.reuse, R8, R60 ;  /* 0x00000008043c723c */ /* 0x044fea000004183c */
[----:B------:R-:W2:Y:S03]  /*5110*/  MUFU.EX2 R32, R32 ;  /* 0x0000002000207308 */ /* 0x000ea60000000800 */
[C---:B------:R-:W-:Y:S01]  /*5120*/  HMMA.16816.F32.BF16 R64, R4.reuse, R10, R64 ;  /* 0x0000000a0440723c */ /* 0x040fe20000041840 */
[----:B------:R-:W4:Y:S07]  /*5130*/  LDSM.16.MT88.4 R8, [R212+0x5900] ;  /* 0x00590000d408783b */ /* 0x000f2e0000004200 */
[C---:B------:R-:W-:Y:S08]  /*5140*/  HMMA.16816.F32.BF16 R112, R4.reuse, R24, R112 ;  /* 0x000000180470723c */ /* 0x040ff00000041870 */
[C---:B------:R-:W-:Y:S01]  /*5150*/  HMMA.16816.F32.BF16 R108, R4.reuse, R26, R108 ;  /* 0x0000001a046c723c */ /* 0x040fe2000004186c */
[----:B------:R-:W5:Y:S07]  /*5160*/  LDSM.16.MT88.4 R24, [R212+0x2900] ;  /* 0x00290000d418783b */ /* 0x000f6e0000004200 */
[C---:B------:R-:W-:Y:S08]  /*5170*/  HMMA.16816.F32.BF16 R104, R4.reuse, R20, R104 ;  /* 0x000000140468723c */ /* 0x040ff00000041868 */
[C---:B------:R-:W-:Y:S01]  /*5180*/  HMMA.16816.F32.BF16 R100, R4.reuse, R22, R100 ;  /* 0x000000160464723c */ /* 0x040fe20000041864 */
[----:B------:R-:W1:Y:S07]  /*5190*/  LDSM.16.MT88.4 R20, [R210+0x2900] ;  /* 0x00290000d214783b */ /* 0x000e6e0000004200 */
[C---:B------:R-:W-:Y:S08]  /*51a0*/  HMMA.16816.F32.BF16 R68, R4.reuse, R34, R68 ;  /* 0x000000220444723c */ /* 0x040ff00000041844 */
[C---:B------:R-:W-:Y:S08]  /*51b0*/  HMMA.16816.F32.BF16 R52, R4.reuse, R28, R52 ;  /* 0x0000001c0434723c */ /* 0x040ff00000041834 */
[----:B------:R-:W-:Y:S07]  /*51c0*/  HMMA.16816.F32.BF16 R56, R4, R30, R56 ;  /* 0x0000001e0438723c */ /* 0x000fee0000041838 */
[----:B------:R-:W-:Y:S01]  /*51d0*/  F2FP.BF16.PACK_AB R4, R148, R137 ;  /* 0x000000899404723e */ /* 0x000fe200000010ff */
[----:B------:R-:W-:Y:S01]  /*51e0*/  FADD.FTZ R137, R137, R166 ;  /* 0x000000a689897221 */ /* 0x000fe20000010000 */
[----:B------:R-:W-:-:S02]  /*51f0*/  F2FP.BF16.PACK_AB R6, R224, R133 ;  /* 0x00000085e006723e */ /* 0x000fc400000010ff */
[----:B------:R-:W-:Y:S01]  /*5200*/  F2FP.BF16.PACK_AB R5, R134, R131 ;  /* 0x000000838605723e */ /* 0x000fe200000010ff */
[----:B------:R-:W-:Y:S01]  /*5210*/  FADD.FTZ R131, R131, R2 ;  /* 0x0000000283837221 */ /* 0x000fe20000010000 */
[----:B--2---:R-:W-:Y:S01]  /*5220*/  F2FP.BF16.PACK_AB R7, R225, R32 ;  /* 0x00000020e107723e */ /* 0x004fe200000010ff */
[----:B------:R-:W-:-:S04]  /*5230*/  @P4 IMAD.HI.U32 R2, R37, c[0x0][0x2c8], RZ ;  /* 0x0000b20025024a27 */ /* 0x000fc800078e00ff */
[----:B------:R-:W-:Y:S01]  /*5240*/  FADD.FTZ R148, R148, R137 ;  /* 0x0000008994947221 */ /* 0x000fe20000010000 */
[----:B------:R-:W-:Y:S01]  /*5250*/  @P4 SHF.R.U32.HI R37, RZ, c[0x0][0x2cc], R2 ;  /* 0x0000b300ff254a19 */ /* 0x000fe20000011602 */
[C---:B---3--:R-:W-:Y:S01]  /*5260*/  HMMA.16816.F32.BF16 R96, R4.reuse, R16, R96 ;  /* 0x000000100460723c */ /* 0x048fe20000041860 */
[----:B------:R-:W-:Y:S02]  /*5270*/  FADD.FTZ R131, R134, R131 ;  /* 0x0000008386837221 */ /* 0x000fe40000010000 */
[----:B------:R-:W-:Y:S01]  /*5280*/  FADD.FTZ R133, R133, R148 ;  /* 0x0000009485857221 */ /* 0x000fe20000010000 */
[----:B------:R-:W-:Y:S01]  /*5290*/  IADD3 R37, R37, UR13, RZ ;  /* 0x0000000d25257c10 */ /* 0x000fe2000fffe0ff */
[----:B------:R-:W-:Y:S02]  /*52a0*/  FADD.FTZ R32, R32, R131 ;  /* 0x0000008320207221 */ /* 0x000fe40000010000 */
[----:B------:R-:W-:Y:S01]  /*52b0*/  FADD.FTZ R224, R224, R133 ;  /* 0x00000085e0e07221 */ /* 0x000fe20000010000 */
[----:B------:R-:W-:Y:S01]  /*52c0*/  HMMA.16816.F32.BF16 R92, R4, R18, R92 ;  /* 0x00000012045c723c */ /* 0x000fe2000004185c */
[----:B------:R-:W2:Y:S01]  /*52d0*/  LDSM.16.MT88.4 R16, [R210+0x5900] ;  /* 0x00590000d210783b */ /* 0x000ea20000004200 */
[----:B------:R-:W-:Y:S01]  /*52e0*/  FADD.FTZ R225, R225, R32 ;  /* 0x00000020e1e17221 */ /* 0x000fe20000010000 */
[----:B------:R-:W-:-:S05]  /*52f0*/  IADD3 R3, R37, c[0x0][0x328], RZ ;  /* 0x0000ca0025037a10 */ /* 0x000fca0007ffe0ff */
[C---:B-1----:R-:W-:Y:S08]  /*5300*/  HMMA.16816.F32.BF16 R88, R4.reuse, R12, R88 ;  /* 0x0000000c0458723c */ /* 0x042ff00000041858 */
[C---:B------:R-:W-:Y:S01]  /*5310*/  HMMA.16816.F32.BF16 R84, R4.reuse, R14, R84 ;  /* 0x0000000e0454723c */ /* 0x040fe20000041854 */
[----:B------:R-:W1:Y:S07]  /*5320*/  LDSM.16.MT88.4 R12, [R209+0x5900] ;  /* 0x00590000d10c783b */ /* 0x000e6e0000004200 */
[C---:B----4-:R-:W-:Y:S08]  /*5330*/  HMMA.16816.F32.BF16 R80, R4.reuse, R8, R80 ;  /* 0x000000080450723c */ /* 0x050ff00000041850 */
[C---:B------:R-:W-:Y:S01]  /*5340*/  HMMA.16816.F32.BF16 R76, R4.reuse, R10, R76 ;  /* 0x0000000a044c723c */ /* 0x040fe2000004184c */
[----:B------:R-:W3:Y:S07]  /*5350*/  LDSM.16.MT88.4 R8, [R208+0x5900] ;  /* 0x00590000d008783b */ /* 0x000eee0000004200 */
[C---:B-----5:R-:W-:Y:S08]  /*5360*/  HMMA.16816.F32.BF16 R112, R4.reuse, R24, R112 ;  /* 0x000000180470723c */ /* 0x060ff00000041870 */
[C---:B------:R-:W-:Y:S08]  /*5370*/  HMMA.16816.F32.BF16 R108, R4.reuse, R26, R108 ;  /* 0x0000001a046c723c */ /* 0x040ff0000004186c */
[C---:B------:R-:W-:Y:S08]  /*5380*/  HMMA.16816.F32.BF16 R104, R4.reuse, R20, R104 ;  /* 0x000000140468723c */ /* 0x040ff00000041868 */
[C---:B------:R-:W-:Y:S08]  /*5390*/  HMMA.16816.F32.BF16 R100, R4.reuse, R22, R100 ;  /* 0x000000160464723c */ /* 0x040ff00000041864 */
[C---:B--2---:R-:W-:Y:S08]  /*53a0*/  HMMA.16816.F32.BF16 R72, R4.reuse, R16, R72 ;  /* 0x000000100448723c */ /* 0x044ff00000041848 */
[C---:B------:R-:W-:Y:S08]  /*53b0*/  HMMA.16816.F32.BF16 R68, R4.reuse, R18, R68 ;  /* 0x000000120444723c */ /* 0x040ff00000041844 */
[C---:B-1----:R-:W-:Y:S08]  /*53c0*/  HMMA.16816.F32.BF16 R52, R4.reuse, R12, R52 ;  /* 0x0000000c0434723c */ /* 0x042ff00000041834 */
[C---:B------:R-:W-:Y:S08]  /*53d0*/  HMMA.16816.F32.BF16 R56, R4.reuse, R14, R56 ;  /* 0x0000000e0438723c */ /* 0x040ff00000041838 */
[C---:B---3--:R-:W-:Y:S08]  /*53e0*/  HMMA.16816.F32.BF16 R60, R4.reuse, R8, R60 ;  /* 0x00000008043c723c */ /* 0x048ff0000004183c */
[----:B------:R-:W-:Y:S01]  /*53f0*/  HMMA.16816.F32.BF16 R64, R4, R10, R64 ;  /* 0x0000000a0440723c */ /* 0x000fe20000041840 */
[----:B------:R-:W-:Y:S07]  /*5400*/  @!P3 BRA `(.L_x_169) ;  /* 0x000000f00000b947 */ /* 0x000fee0003800000 */
[C---:B------:R-:W-:Y:S01]  /*5410*/  ISETP.GT.AND P0, PT, R37.reuse, RZ, PT ;  /* 0x000000ff2500720c */ /* 0x040fe20003f04270 */
[----:B------:R-:W-:Y:S01]  /*5420*/  IMAD.MOV.U32 R2, RZ, RZ, c[0x0][0x32c] ;  /* 0x0000cb00ff027624 */ /* 0x000fe200078e00ff */
[----:B------:R-:W-:-:S11]  /*5430*/  IADD3 R5, R37, -0x1, RZ ;  /* 0xffffffff25057810 */ /* 0x000fd60007ffe0ff */
[----:B------:R-:W-:Y:S05]  /*5440*/  @P0 BRA `(.L_x_170) ;  /* 0x0000006000000947 */ /* 0x000fea0003800000 */
[----:B------:R-:W-:Y:S01]  /*5450*/  ISETP.NE.AND P0, PT, R2, 0x1, PT ;  /* 0x000000010200780c */ /* 0x000fe20003f05270 */
[----:B------:R-:W-:-:S12]  /*5460*/  IMAD.MOV R37, RZ, RZ, -R37 ;  /* 0x000000ffff257224 */ /* 0x000fd800078e0a25 */
[----:B------:R-:W-:-:S05]  /*5470*/  @P0 IMAD.HI.U32 R4, R37, c[0x0][0x330], RZ ;  /* 0x0000cc0025040a27 */ /* 0x000fca00078e00ff */
[----:B------:R-:W-:-:S04]  /*5480*/  @P0 SHF.R.U32.HI R37, RZ, c[0x0][0x334], R4 ;  /* 0x0000cd00ff250a19 */ /* 0x000fc80000011604 */
[----:B------:R-:W-:Y:S01]  /*5490*/  LOP3.LUT R5, RZ, R37, RZ, 0x33, !PT ;  /* 0x00000025ff057212 */ /* 0x000fe200078e33ff */
[----:B------:R-:W-:Y:S05]  /*54a0*/  BRA `(.L_x_171) ;  /* 0x0000003000007947 */ /* 0x000fea0003800000 */
.L_x_170:
[----:B------:R-:W-:-:S13]  /*54b0*/  ISETP.NE.AND P0, PT, R2, 0x1, PT ;  /* 0x000000010200780c */ /* 0x000fda0003f05270 */
[----:B------:R-:W-:-:S05]  /*54c0*/  @P0 IMAD.HI.U32 R4, R5, c[0x0][0x330], RZ ;  /* 0x0000cc0005040a27 */ /* 0x000fca00078e00ff */
[----:B------:R-:W-:-:S05]  /*54d0*/  @P0 SHF.R.U32.HI R5, RZ, c[0x0][0x334], R4 ;  /* 0x0000cd00ff050a19 */ /* 0x000fca0000011604 */
.L_x_171:
[----:B------:R-:W-:-:S05]  /*54e0*/  IMAD R2, R5, R2, c[0x0][0x32c] ;  /* 0x0000cb0005027624 */ /* 0x000fca00078e0202 */
[----:B------:R-:W-:-:S05]  /*54f0*/  IMNMX R3, R3, R2, PT ;  /* 0x0000000203037217 */ /* 0x000fca0003800200 */
.L_x_169:
[----:B------:R-:W-:-:S05]  /*5500*/  IMAD.HI R3, R3, 0x2aaaaaab, RZ ;  /* 0x2aaaaaab03037827 */ /* 0x000fca00078e02ff */
[----:B------:R-:W-:-:S04]  /*5510*/  SHF.R.U32.HI R2, RZ, 0x1f, R3 ;  /* 0x0000001fff027819 */ /* 0x000fc80000011603 */
[----:B------:R-:W-:-:S04]  /*5520*/  LEA.HI.SX32 R2, R3, R2, 0x1c ;  /* 0x0000000203027211 */ /* 0x000fc800078fe2ff */
[----:B------:R-:W-:-:S04]  /*5530*/  IMNMX R231, R215, R2, !PT ;  /* 0x00000002d7e77217 */ /* 0x000fc80007800200 */
[----:B------:R-:W-:-:S13]  /*5540*/  ISETP.GE.AND P0, PT, R192, R231, PT ;  /* 0x000000e7c000720c */ /* 0x000fda0003f06270 */
[----:B------:R-:W-:Y:S05]  /*5550*/  @!P0 BRA `(.L_x_172) ;  /* 0x000042f000008947 */ /* 0x000fea0003800000 */
[----:B------:R-:W-:Y:S01]  /*5560*/  @P4 IMAD.HI.U32 R193, R217, c[0x0][0x2c8], RZ ;  /* 0x0000b200d9c14a27 */ /* 0x000fe200078e00ff */
[----:B------:R-:W-:Y:S02]  /*5570*/  MOV R2, R116 ;  /* 0x0000007400027202 */ /* 0x000fe40000000f00 */
[----:B------:R-:W-:Y:S01]  /*5580*/  MOV R3, R0 ;  /* 0x0000000000037202 */ /* 0x000fe20000000f00 */
[----:B------:R-:W-:Y:S01]  /*5590*/  IMAD.MOV.U32 R230, RZ, RZ, R192 ;  /* 0x000000ffffe67224 */ /* 0x000fe200078e00c0 */
[----:B------:R-:W-:Y:S01]  /*55a0*/  @P4 SHF.R.U32.HI R193, RZ, c[0x0][0x2cc], R193 ;  /* 0x0000b300ffc14a19 */ /* 0x000fe200000116c1 */
[----:B------:R-:W-:Y:S01]  /*55b0*/  IMAD.MOV.U32 R194, RZ, RZ, c[0x0][0x1e4] ;  /* 0x00007900ffc27624 */ /* 0x000fe200078e00ff */
[----:B------:R-:W-:Y:S02]  /*55c0*/  MOV R195, c[0x0][0x1e0] ;  /* 0x0000780000c37a02 */ /* 0x000fe40000000f00 */
.L_x_181:
[----:B------:R-:W-:Y:S04]  /*55d0*/  DEPBAR.LE SB0, 0x0 ;  /* 0x000080000000791a */ /* 0x000fe80000000000 */
[----:B------:R-:W-:Y:S01]  /*55e0*/  BAR.SYNC.DEFER_BLOCKING 0x0 ;  /* 0x0000000000007b1d */ /* 0x000fe20000010000 */
[----:B------:R-:W-:Y:S11]  /*55f0*/  ISETP.GT.AND P2, PT, R215, R230, PT ;  /* 0x000000e6d700720c */ /* 0x000ff60003f44270 */
[----:B------:R-:W-:Y:S02]  /*5600*/  @!UPT UIADD3 URZ, URZ, URZ, URZ ;  /* 0x0000003f3f3ff290 */ /* 0x000fe4000fffe03f */
[----:B------:R-:W-:Y:S01]  /*5610*/  @!P2 SHF.R.S32.HI R0, RZ, 0x1f, R230 ;  /* 0x0000001fff00a819 */ /* 0x000fe200000114e6 */
[----:B------:R-:W-:Y:S01]  /*5620*/  @!P2 IMAD.WIDE.U32 R156, R230, c[0x0][0x208], RZ ;  /* 0x00008200e69caa25 */ /* 0x000fe200078e00ff */
[----:B------:R-:W-:Y:S02]  /*5630*/  @!P2 MOV R160, R226 ;  /* 0x000000e200a0a202 */ /* 0x000fe40000000f00 */
[----:B------:R-:W-:Y:S01]  /*5640*/  @!P2 MOV R161, R229 ;  /* 0x000000e500a1a202 */ /* 0x000fe20000000f00 */
[----:B------:R-:W-:Y:S04]  /*5650*/  @!P2 IMAD R0, R0, c[0x0][0x208], RZ ;  /* 0x000082000000aa24 */ /* 0x000fe800078e02ff */
[----:B------:R-:W-:Y:S01]  /*5660*/  @!P2 IMAD R0, R230, c[0x0][0x20c], R0 ;  /* 0x00008300e600aa24 */ /* 0x000fe200078e0200 */
[----:B------:R-:W1:Y:S01]  /*5670*/  LDSM.16.M88.4 R116, [R214+0x8100] ;  /* 0x00810000d674783b */ /* 0x000e620000000200 */
[----:B------:R-:W-:Y:S03]  /*5680*/  @!P2 IMAD.WIDE.U32 R160, R156, 0x60, R160 ;  /* 0x000000609ca0a825 */ /* 0x000fe600078e00a0 */
[----:B------:R-:W-:Y:S02]  /*5690*/  @!P2 IADD3 R0, R157, R0, RZ ;  /* 0x000000009d00a210 */ /* 0x000fe40007ffe0ff */
[----:B------:R-:W-:Y:S02]  /*56a0*/  @!P2 SHF.L.U32 R158, R160, 0x1, RZ ;  /* 0x00000001a09ea819 */ /* 0x000fe400000006ff */
[----:B------:R-:W2:Y:S01]  /*56b0*/  LDSM.16.M88.4 R124, [R214+0x8900] ;  /* 0x00890000d67c783b */ /* 0x000ea20000000200 */
[----:B------:R-:W-:Y:S01]  /*56c0*/  @!P2 IMAD R157, R0, 0x60, RZ ;  /* 0x00000060009da824 */ /* 0x000fe200078e02ff */
[----:B------:R-:W-:Y:S04]  /*56d0*/  @!P2 IADD3 R156, P1, R158, 0x80, RZ ;  /* 0x000000809e9ca810 */ /* 0x000fe80007f3e0ff */
[----:B------:R-:W-:Y:S02]  /*56e0*/  @!P2 IADD3 R156, P0, R156, c[0x0][0x1f8], RZ ;  /* 0x00007e009c9caa10 */ /* 0x000fe40007f1e0ff */
[----:B------:R-:W3:Y:S01]  /*56f0*/  LDSM.16.M88.4 R128, [R214+0x9100] ;  /* 0x00910000d680783b */ /* 0x000ee20000000200 */
[----:B------:R-:W-:Y:S04]  /*5700*/  @!P2 IADD3 R0, R161, R157, RZ ;  /* 0x0000009da100a210 */ /* 0x000fe80007ffe0ff */
[----:B------:R-:W-:Y:S03]  /*5710*/  @!P2 SHF.L.U64.HI R0, R160, 0x1, R0 ;  /* 0x00000001a000a819 */ /* 0x000fe60000010200 */
[----:B------:R-:W4:Y:S01]  /*5720*/  LDSM.16.M88.4 R132, [R214+0x9900] ;  /* 0x00990000d684783b */ /* 0x000f220000000200 */
[----:B------:R-:W-:Y:S02]  /*5730*/  @!P2 IADD3.X R157, RZ, c[0x0][0x1fc], R0, P0, P1 ;  /* 0x00007f00ff9daa10 */ /* 0x000fe400007e2400 */
[----:B------:R-:W-:Y:S04]  /*5740*/  @!P2 IADD3 R158, P0, R158, c[0x0][0x1f8], RZ ;  /* 0x00007e009e9eaa10 */ /* 0x000fe80007f1e0ff */
[----:B------:R-:W-:Y:S01]  /*5750*/  @!P2 IADD3.X R159, R0, c[0x0][0x1fc], RZ, P0, !PT ;  /* 0x00007f00009faa10 */ /* 0x000fe200007fe4ff */
[----:B------:R-:W5:Y:S01]  /*5760*/  LDSM.16.M88.4 R136, [R214+0xa100] ;  /* 0x00a10000d688783b */ /* 0x000f620000000200 */
[----:B------:R-:W-:Y:S04]  /*5770*/  @!P2 IADD3 R160, P1, R158, UR9, RZ ;  /* 0x000000099ea0ac10 */ /* 0x000fe8000ff3e0ff */
[----:B------:R-:W-:Y:S02]  /*5780*/  @!P2 IADD3.X R161, R159, UR12, RZ, P1, !PT ;  /* 0x0000000c9fa1ac10 */ /* 0x000fe40008ffe4ff */
[----:B------:R-:W-:Y:S01]  /*5790*/  @!P2 IADD3 R184, P0, R160, UR9, RZ ;  /* 0x00000009a0b8ac10 */ /* 0x000fe2000ff1e0ff */
[C---:B-1----:R-:W-:Y:S01]  /*57a0*/  HMMA.16816.F32.BF16 R4, R120.reuse, R116, RZ ;  /* 0x000000747804723c */ /* 0x042fe200000418ff */
[----:B------:R-:W-:Y:S02]  /*57b0*/  LDSM.16.M88.4 R144, [R204] ;  /* 0x00000000cc90783b */ /* 0x000fe40000000200 */
[----:B------:R-:W-:Y:S05]  /*57c0*/  @!P2 IADD3.X R185, R161, UR12, RZ, P0, !PT ;  /* 0x0000000ca1b9ac10 */ /* 0x000fea00087fe4ff */
[C---:B------:R-:W-:Y:S01]  /*57d0*/  HMMA.16816.F32.BF16 R8, R120.reuse, R118, RZ ;  /* 0x000000767808723c */ /* 0x040fe200000418ff */
[----:B------:R-:W1:Y:S07]  /*57e0*/  LDSM.16.M88.4 R116, [R214+0xa900] ;  /* 0x00a90000d674783b */ /* 0x000e6e0000000200 */
[C---:B--2---:R-:W-:Y:S01]  /*57f0*/  HMMA.16816.F32.BF16 R12, R120.reuse, R124, RZ ;  /* 0x0000007c780c723c */ /* 0x044fe200000418ff */
[----:B------:R-:W-:Y:S07]  /*5800*/  LDSM.16.M88.4 R148, [R203] ;  /* 0x00000000cb94783b */ /* 0x000fee0000000200 */
[C---:B------:R-:W-:Y:S01]  /*5810*/  HMMA.16816.F32.BF16 R16, R120.reuse, R126, RZ ;  /* 0x0000007e7810723c */ /* 0x040fe200000418ff */
[----:B------:R-:W2:Y:S07]  /*5820*/  LDSM.16.M88.4 R124, [R213] ;  /* 0x00000000d57c783b */ /* 0x000eae0000000200 */
[C---:B---3--:R-:W-:Y:S08]  /*5830*/  HMMA.16816.F32.BF16 R20, R120.reuse, R128, RZ ;  /* 0x000000807814723c */ /* 0x048ff000000418ff */
[C---:B------:R-:W-:Y:S01]  /*5840*/  HMMA.16816.F32.BF16 R24, R120.reuse, R130, RZ ;  /* 0x000000827818723c */ /* 0x040fe200000418ff */
[----:B------:R-:W3:Y:S07]  /*5850*/  LDSM.16.M88.4 R128, [R207] ;  /* 0x00000000cf80783b */ /* 0x000eee0000000200 */
[C---:B----4-:R-:W-:Y:S08]  /*5860*/  HMMA.16816.F32.BF16 R28, R120.reuse, R132, RZ ;  /* 0x00000084781c723c */ /* 0x050ff000000418ff */
[C---:B------:R-:W-:Y:S01]  /*5870*/  HMMA.16816.F32.BF16 R32, R120.reuse, R134, RZ ;  /* 0x000000867820723c */ /* 0x040fe200000418ff */
[----:B------:R-:W4:Y:S07]  /*5880*/  LDSM.16.M88.4 R132, [R206] ;  /* 0x00000000ce84783b */ /* 0x000f2e0000000200 */
[C---:B-----5:R-:W-:Y:S08]  /*5890*/  HMMA.16816.F32.BF16 R36, R120.reuse, R136, RZ ;  /* 0x000000887824723c */ /* 0x060ff000000418ff */
[C---:B------:R-:W-:Y:S01]  /*58a0*/  HMMA.16816.F32.BF16 R40, R120.reuse, R138, RZ ;  /* 0x0000008a7828723c */ /* 0x040fe200000418ff */
[----:B------:R-:W5:Y:S07]  /*58b0*/  LDSM.16.M88.4 R136, [R205] ;  /* 0x00000000cd88783b */ /* 0x000f6e0000000200 */
[C---:B-1----:R-:W-:Y:S01]  /*58c0*/  HMMA.16816.F32.BF16 R44, R120.reuse, R116, RZ ;  /* 0x00000074782c723c */ /* 0x042fe200000418ff */
[----:B------:R-:W-:Y:S01]  /*58d0*/  @!PT LDS RZ, [RZ] ;  /* 0x00000000fffff984 */ /* 0x000fe20000000800 */
[----:B------:R-:W-:Y:S01]  /*58e0*/  @!PT LDS RZ, [RZ] ;  /* 0x00000000fffff984 */ /* 0x000fe20000000800 */
[----:B------:R-:W-:Y:S01]  /*58f0*/  @!PT LDS RZ, [RZ] ;  /* 0x00000000fffff984 */ /* 0x000fe20000000800 */
[----:B------:R1:W-:Y:S07]  /*5900*/  @!P2 LDGSTS.E.BYPASS.LTC128B.128 [R216+0x100], [R158.64], !P6 ;  /* 0x001000009ed8afae */ /* 0x0003ee000f101d4a */
[----:B------:R-:W-:Y:S01]  /*5910*/  HMMA.16816.F32.BF16 R48, R120, R118, RZ ;  /* 0x000000767830723c */ /* 0x000fe200000418ff */
[----:B------:R1:W-:Y:S07]  /*5920*/  @!P2 LDGSTS.E.BYPASS.LTC128B.128 [R216+0x3100], [R156.64], !P5 ;  /* 0x031000009cd8afae */ /* 0x0003ee000e901d4a */
[C---:B--2---:R-:W-:Y:S01]  /*5930*/  HMMA.16816.F32.BF16 R4, R140.reuse, R124, R4 ;  /* 0x0000007c8c04723c */ /* 0x044fe20000041804 */
[----:B------:R2:W-:Y:S07]  /*5940*/  @!P2 LDGSTS.E.BYPASS.LTC128B.128 [R216+0x1100], [R160.64], !P6 ;  /* 0x01100000a0d8afae */ /* 0x0005ee000f101d4a */
[C---:B------:R-:W-:Y:S01]  /*5950*/  HMMA.16816.F32.BF16 R8, R140.reuse, R126, R8 ;  /* 0x0000007e8c08723c */ /* 0x040fe20000041808 */
[----:B------:R2:W-:Y:S07]  /*5960*/  @!P2 LDGSTS.E.BYPASS.LTC128B.128 [R216+0x4100], [R160.64+0x80], !P5 ;  /* 0x04100080a0d8afae */ /* 0x0005ee000e901d4a */
[C---:B---3--:R-:W-:Y:S01]  /*5970*/  HMMA.16816.F32.BF16 R12, R140.reuse, R128, R12 ;  /* 0x000000808c0c723c */ /* 0x048fe2000004180c */
[----:B------:R3:W-:Y:S07]  /*5980*/  @!P2 LDGSTS.E.BYPASS.LTC128B.128 [R216+0x2100], [R184.64], !P6 ;  /* 0x02100000b8d8afae */ /* 0x0007ee000f101d4a */
[C---:B------:R-:W-:Y:S01]  /*5990*/  HMMA.16816.F32.BF16 R16, R140.reuse, R130, R16 ;  /* 0x000000828c10723c */ /* 0x040fe20000041810 */
[----:B------:R3:W-:Y:S02]  /*59a0*/  @!P2 LDGSTS.E.BYPASS.LTC128B.128 [R216+0x5100], [R184.64+0x80], !P5 ;  /* 0x05100080b8d8afae */ /* 0x0007e4000e901d4a */
[C---:B------:R-:W-:Y:S05]  /*59b0*/  ISETP.GT.AND P2, PT, R230.reuse, R215, PT ;  /* 0x000000d7e600720c */ /* 0x040fea0003f44270 */
[C---:B----4-:R-:W-:Y:S01]  /*59c0*/  HMMA.16816.F32.BF16 R20, R140.reuse, R132, R20 ;  /* 0x000000848c14723c */ /* 0x050fe20000041814 */
[----:B------:R-:W4:Y:S07]  /*59d0*/  LDSM.16.M88.4 R116, [R211+0x8100] ;  /* 0x00810000d374783b */ /* 0x000f2e0000000200 */
[C---:B------:R-:W-:Y:S01]  /*59e0*/  HMMA.16816.F32.BF16 R24, R140.reuse, R134, R24 ;  /* 0x000000868c18723c */ /* 0x040fe20000041818 */
[----:B------:R-:W0:Y:S03]  /*59f0*/  LDGDEPBAR ;  /* 0x00000000000079af */ /* 0x000e260000000000 */
[----:B------:R-:W-:Y:S04]  /*5a00*/  @P2 IADD3 R251, R230, -0x1, RZ ;  /* 0xffffffffe6fb2810 */ /* 0x000fe80007ffe0ff */
[C---:B-----5:R-:W-:Y:S01]  /*5a10*/  HMMA.16816.F32.BF16 R28, R140.reuse, R136, R28 ;  /* 0x000000888c1c723c */ /* 0x060fe2000004181c */
[----:B------:R-:W5:Y:S03]  /*5a20*/  LDSM.16.M88.4 R124, [R211+0x8900] ;  /* 0x00890000d37c783b */ /* 0x000f660000000200 */
[----:B------:R-:W-:Y:S04]  /*5a30*/  @P2 SHF.R.S32.HI R250, RZ, 0x1f, R251 ;  /* 0x0000001ffffa2819 */ /* 0x000fe800000114fb */
[C---:B------:R-:W-:Y:S01]  /*5a40*/  HMMA.16816.F32.BF16 R32, R140.reuse, R138, R32 ;  /* 0x0000008a8c20723c */ /* 0x040fe20000041820 */
[----:B------:R-:W3:Y:S03]  /*5a50*/  LDSM.16.M88.4 R128, [R211+0x9100] ;  /* 0x00910000d380783b */ /* 0x000ee60000000200 */
[----:B------:R-:W-:Y:S04]  /*5a60*/  @P2 IMAD R250, R250, c[0x0][0x1e0], RZ ;  /* 0x00007800fafa2a24 */ /* 0x000fe800078e02ff */
[C---:B------:R-:W-:Y:S01]  /*5a70*/  HMMA.16816.F32.BF16 R36, R140.reuse, R144, R36 ;  /* 0x000000908c24723c */ /* 0x040fe20000041824 */
[----:B-1----:R-:W1:Y:S03]  /*5a80*/  LDSM.16.M88.4 R156, [R211+0x9900] ;  /* 0x00990000d39c783b */ /* 0x002e660000000200 */
[----:B------:R-:W-:Y:S04]  /*5a90*/  @P2 IMAD R250, R251, c[0x0][0x1e4], R250 ;  /* 0x00007900fbfa2a24 */ /* 0x000fe800078e02fa */
[C---:B------:R-:W-:Y:S01]  /*5aa0*/  HMMA.16816.F32.BF16 R40, R140.reuse, R146, R40 ;  /* 0x000000928c28723c */ /* 0x040fe20000041828 */
[----:B--2---:R-:W2:Y:S07]  /*5ab0*/  LDSM.16.M88.4 R160, [R211+0xa100] ;  /* 0x00a10000d3a0783b */ /* 0x004eae0000000200 */
[C---:B------:R-:W-:Y:S01]  /*5ac0*/  HMMA.16816.F32.BF16 R44, R140.reuse, R148, R44 ;  /* 0x000000948c2c723c */ /* 0x040fe2000004182c */
[----:B------:R-:W1:Y:S07]  /*5ad0*/  LDSM.16.M88.4 R164, [R211+0xa900] ;  /* 0x00a90000d3a4783b */ /* 0x000e6e0000000200 */
[----:B------:R-:W-:Y:S01]  /*5ae0*/  HMMA.16816.F32.BF16 R48, R140, R150, R48 ;  /* 0x000000968c30723c */ /* 0x000fe20000041830 */
[----:B------:R-:W-:Y:S07]  /*5af0*/  LDSM.16.M88.4 R132, [R202+0x800] ;  /* 0x00080000ca84783b */ /* 0x000fee0000000200 */
[C---:B----4-:R-:W-:Y:S01]  /*5b00*/  HMMA.16816.F32.BF16 R4, R152.reuse, R116, R4 ;  /* 0x000000749804723c */ /* 0x050fe20000041804 */
[----:B------:R-:W-:Y:S07]  /*5b10*/  LDSM.16.M88.4 R136, [R202+0x1000] ;  /* 0x00100000ca88783b */ /* 0x000fee0000000200 */
[C---:B------:R-:W-:Y:S01]  /*5b20*/  HMMA.16816.F32.BF16 R8, R152.reuse, R118, R8 ;  /* 0x000000769808723c */ /* 0x040fe20000041808 */
[----:B------:R-:W4:Y:S07]  /*5b30*/  LDSM.16.M88.4 R116, [R202] ;  /* 0x00000000ca74783b */ /* 0x000f2e0000000200 */
[C---:B-----5:R-:W-:Y:S01]  /*5b40*/  HMMA.16816.F32.BF16 R12, R152.reuse, R124, R12 ;  /* 0x0000007c980c723c */ /* 0x060fe2000004180c */
[----:B------:R-:W5:Y:S07]  /*5b50*/  LDSM.16.M88.4 R144, [R202+0x1800] ;  /* 0x00180000ca90783b */ /* 0x000f6e0000000200 */
[C---:B------:R-:W-:Y:S01]  /*5b60*/  HMMA.16816.F32.BF16 R16, R152.reuse, R126, R16 ;  /* 0x0000007e9810723c */ /* 0x040fe20000041810 */
[----:B------:R-:W4:Y:S07]  /*5b70*/  LDSM.16.M88.4 R148, [R202+0x2000] ;  /* 0x00200000ca94783b */ /* 0x000f2e0000000200 */
[C---:B---3--:R-:W-:Y:S01]  /*5b80*/  HMMA.16816.F32.BF16 R20, R152.reuse, R128, R20 ;  /* 0x000000809814723c */ /* 0x048fe20000041814 */
[----:B------:R-:W3:Y:S07]  /*5b90*/  LDSM.16.M88.4 R124, [R202+0x2800] ;  /* 0x00280000ca7c783b */ /* 0x000eee0000000200 */
[C---:B------:R-:W-:Y:S01]  /*5ba0*/  HMMA.16816.F32.BF16 R24, R152.reuse, R130, R24 ;  /* 0x000000829818723c */ /* 0x040fe20000041818 */
[----:B------:R-:W3:Y:S07]  /*5bb0*/  LDSM.16.M88.4 R128, [R214+0xb100] ;  /* 0x00b10000d680783b */ /* 0x000eee0000000200 */
[C---:B-1----:R-:W-:Y:S01]  /*5bc0*/  HMMA.16816.F32.BF16 R28, R152.reuse, R156, R28 ;  /* 0x0000009c981c723c */ /* 0x042fe2000004181c */
[----:B------:R-:W-:Y:S07]  /*5bd0*/  LDSM.16.M88.4 R184, [R211+0xd900] ;  /* 0x00d90000d3b8783b */ /* 0x000fee0000000200 */
[C---:B------:R-:W-:Y:S01]  /*5be0*/  HMMA.16816.F32.BF16 R32, R152.reuse, R158, R32 ;  /* 0x0000009e9820723c */ /* 0x040fe20000041820 */
[----:B------:R-:W1:Y:S07]  /*5bf0*/  LDSM.16.M88.4 R156, [R214+0xb900] ;  /* 0x00b90000d69c783b */ /* 0x000e6e0000000200 */
[C---:B--2---:R-:W-:Y:S08]  /*5c00*/  HMMA.16816.F32.BF16 R36, R152.reuse, R160, R36 ;  /* 0x000000a09824723c */ /* 0x044ff00000041824 */
[C---:B------:R-:W-:Y:S01]  /*5c10*/  HMMA.16816.F32.BF16 R40, R152.reuse, R162, R40 ;  /* 0x000000a29828723c */ /* 0x040fe20000041828 */
[----:B------:R-:W2:Y:S07]  /*5c20*/  LDSM.16.M88.4 R160, [R214+0xc100] ;  /* 0x00c10000d6a0783b */ /* 0x000eae0000000200 */
[C---:B------:R-:W-:Y:S08]  /*5c30*/  HMMA.16816.F32.BF16 R44, R152.reuse, R164, R44 ;  /* 0x000000a4982c723c */ /* 0x040ff0000004182c */
[----:B------:R-:W-:Y:S01]  /*5c40*/  HMMA.16816.F32.BF16 R48, R152, R166, R48 ;  /* 0x000000a69830723c */ /* 0x000fe20000041830 */
[----:B------:R-:W1:Y:S07]  /*5c50*/  LDSM.16.M88.4 R164, [R214+0xc900] ;  /* 0x00c90000d6a4783b */ /* 0x000e6e0000000200 */
[C---:B----4-:R-:W-:Y:S08]  /*5c60*/  HMMA.16816.F32.BF16 R4, R168.reuse, R116, R4 ;  /* 0x00000074a804723c */ /* 0x050ff00000041804 */
[C---:B------:R-:W-:Y:S01]  /*5c70*/  HMMA.16816.F32.BF16 R8, R168.reuse, R118, R8 ;  /* 0x00000076a808723c */ /* 0x040fe20000041808 */
[----:B------:R-:W4:Y:S07]  /*5c80*/  LDSM.16.M88.4 R116, [R214+0xd100] ;  /* 0x00d10000d674783b */ /* 0x000f2e0000000200 */
[C---:B------:R-:W-:Y:S08]  /*5c90*/  HMMA.16816.F32.BF16 R12, R168.reuse, R132, R12 ;  /* 0x00000084a80c723c */ /* 0x040ff0000004180c */
[C---:B------:R-:W-:Y:S01]  /*5ca0*/  HMMA.16816.F32.BF16 R16, R168.reuse, R134, R16 ;  /* 0x00000086a810723c */ /* 0x040fe20000041810 */
[----:B------:R-:W1:Y:S07]  /*5cb0*/  LDSM.16.M88.4 R132, [R214+0xd900] ;  /* 0x00d90000d684783b */ /* 0x000e6e0000000200 */
        /* <DEDUP_REMOVED lines=8> */
[----:B------:R-:W-:Y:S07]  /*5d40*/  LDSM.16.M88.4 R148, [R197] ;  /* 0x00000000c594783b */ /* 0x000fee0000000200 */
[C---:B---3--:R-:W-:Y:S08]  /*5d50*/  HMMA.16816.F32.BF16 R44, R168.reuse, R124, R44 ;  /* 0x0000007ca82c723c */ /* 0x048ff0000004182c */
[----:B------:R-:W-:Y:S01]  /*5d60*/  HMMA.16816.F32.BF16 R48, R168, R126, R48 ;  /* 0x0000007ea830723c */ /* 0x000fe20000041830 */
[----:B------:R-:W3:Y:S07]  /*5d70*/  LDSM.16.M88.4 R124, [R199] ;  /* 0x00000000c77c783b */ /* 0x000eee0000000200 */
[C---:B------:R-:W-:Y:S08]  /*5d80*/  HMMA.16816.F32.BF16 R4, R172.reuse, R128, R4 ;  /* 0x00000080ac04723c */ /* 0x040ff00000041804 */
[C---:B------:R-:W-:Y:S01]  /*5d90*/  HMMA.16816.F32.BF16 R8, R172.reuse, R130, R8 ;  /* 0x00000082ac08723c */ /* 0x040fe20000041808 */
[----:B------:R-:W3:Y:S07]  /*5da0*/  LDSM.16.M88.4 R128, [R198] ;  /* 0x00000000c680783b */ /* 0x000eee0000000200 */
[C---:B-1----:R-:W-:Y:S08]  /*5db0*/  HMMA.16816.F32.BF16 R12, R172.reuse, R156, R12 ;  /* 0x0000009cac0c723c */ /* 0x042ff0000004180c */
[C---:B------:R-:W-:Y:S01]  /*5dc0*/  HMMA.16816.F32.BF16 R16, R172.reuse, R158, R16 ;  /* 0x0000009eac10723c */ /* 0x040fe20000041810 */
[----:B------:R-:W1:Y:S07]  /*5dd0*/  LDSM.16.M88.4 R156, [R196] ;  /* 0x00000000c49c783b */ /* 0x000e6e0000000200 */
[C---:B--2---:R-:W-:Y:S08]  /*5de0*/  HMMA.16816.F32.BF16 R20, R172.reuse, R160, R20 ;  /* 0x000000a0ac14723c */ /* 0x044ff00000041814 */
[C---:B------:R-:W-:Y:S01]  /*5df0*/  HMMA.16816.F32.BF16 R24, R172.reuse, R162, R24 ;  /* 0x000000a2ac18723c */ /* 0x040fe20000041818 */
[----:B------:R-:W2:Y:S07]  /*5e00*/  LDSM.16.M88.4 R160, [R211+0xb100] ;  /* 0x00b10000d3a0783b */ /* 0x000eae0000000200 */
[C---:B------:R-:W-:Y:S08]  /*5e10*/  HMMA.16816.F32.BF16 R28, R172.reuse, R164, R28 ;  /* 0x000000a4ac1c723c */ /* 0x040ff0000004181c */
[C---:B------:R-:W-:Y:S01]  /*5e20*/  HMMA.16816.F32.BF16 R32, R172.reuse, R166, R32 ;  /* 0x000000a6ac20723c */ /* 0x040fe20000041820 */
[----:B------:R-:W-:Y:S07]  /*5e30*/  LDSM.16.M88.4 R164, [R211+0xd100] ;  /* 0x00d10000d3a4783b */ /* 0x000fee0000000200 */
[C---:B----4-:R-:W-:Y:S08]  /*5e40*/  HMMA.16816.F32.BF16 R36, R172.reuse, R116, R36 ;  /* 0x00000074ac24723c */ /* 0x050ff00000041824 */
[C---:B------:R-:W-:Y:S01]  /*5e50*/  HMMA.16816.F32.BF16 R40, R172.reuse, R118, R40 ;  /* 0x00000076ac28723c */ /* 0x040fe20000041828 */
[----:B------:R-:W4:Y:S07]  /*5e60*/  LDSM.16.M88.4 R116, [R211+0xb900] ;  /* 0x00b90000d374783b */ /* 0x000f2e0000000200 */
[C---:B------:R-:W-:Y:S08]  /*5e70*/  HMMA.16816.F32.BF16 R44, R172.reuse, R132, R44 ;  /* 0x00000084ac2c723c */ /* 0x040ff0000004182c */
[----:B------:R-:W-:Y:S01]  /*5e80*/  HMMA.16816.F32.BF16 R48, R172, R134, R48 ;  /* 0x00000086ac30723c */ /* 0x000fe20000041830 */
[----:B------:R-:W1:Y:S07]  /*5e90*/  LDSM.16.M88.4 R132, [R211+0xc100] ;  /* 0x00c10000d384783b */ /* 0x000e6e0000000200 */
[C---:B------:R-:W-:Y:S08]  /*5ea0*/  HMMA.16816.F32.BF16 R4, R176.reuse, R136, R4 ;  /* 0x00000088b004723c */ /* 0x040ff00000041804 */
[C---:B------:R-:W-:Y:S01]  /*5eb0*/  HMMA.16816.F32.BF16 R8, R176.reuse, R138, R8 ;  /* 0x0000008ab008723c */ /* 0x040fe20000041808 */
[----:B------:R-:W1:Y:S07]  /*5ec0*/  LDSM.16.M88.4 R136, [R211+0xc900] ;  /* 0x00c90000d388783b */ /* 0x000e6e0000000200 */
[C---:B-----5:R-:W-:Y:S08]  /*5ed0*/  HMMA.16816.F32.BF16 R12, R176.reuse, R144, R12 ;  /* 0x00000090b00c723c */ /* 0x060ff0000004180c */
[C---:B------:R-:W-:Y:S01]  /*5ee0*/  HMMA.16816.F32.BF16 R16, R176.reuse, R146, R16 ;  /* 0x00000092b010723c */ /* 0x040fe20000041810 */
[----:B------:R-:W5:Y:S07]  /*5ef0*/  LDSM.16.M88.4 R144, [R202+0x3000] ;  /* 0x00300000ca90783b */ /* 0x000f6e0000000200 */
[C---:B---3--:R-:W-:Y:S08]  /*5f00*/  HMMA.16816.F32.BF16 R20, R176.reuse, R124, R20 ;  /* 0x0000007cb014723c */ /* 0x048ff00000041814 */
[C---:B------:R-:W-:Y:S01]  /*5f10*/  HMMA.16816.F32.BF16 R24, R176.reuse, R126, R24 ;  /* 0x0000007eb018723c */ /* 0x040fe20000041818 */
[----:B------:R-:W-:Y:S07]  /*5f20*/  LDSM.16.M88.4 R124, [R202+0x4000] ;  /* 0x00400000ca7c783b */ /* 0x000fee0000000200 */
[C---:B------:R-:W-:Y:S08]  /*5f30*/  HMMA.16816.F32.BF16 R28, R176.reuse, R128, R28 ;  /* 0x00000080b01c723c */ /* 0x040ff0000004181c */
[C---:B------:R-:W-:Y:S08]  /*5f40*/  HMMA.16816.F32.BF16 R32, R176.reuse, R130, R32 ;  /* 0x00000082b020723c */ /* 0x040ff00000041820 */
[C---:B------:R-:W-:Y:S08]  /*5f50*/  HMMA.16816.F32.BF16 R36, R176.reuse, R148, R36 ;  /* 0x00000094b024723c */ /* 0x040ff00000041824 */
[C---:B------:R-:W-:Y:S08]  /*5f60*/  HMMA.16816.F32.BF16 R40, R176.reuse, R150, R40 ;  /* 0x00000096b028723c */ /* 0x040ff00000041828 */
[C---:B-1----:R-:W-:Y:S08]  /*5f70*/  HMMA.16816.F32.BF16 R44, R176.reuse, R156, R44 ;  /* 0x0000009cb02c723c */ /* 0x042ff0000004182c */
        /* <DEDUP_REMOVED lines=14> */
[C---:B-----5:R-:W-:Y:S08]  /*6060*/  HMMA.16816.F32.BF16 R4, R188.reuse, R144, R4 ;  /* 0x00000090bc04723c */ /* 0x060ff00000041804 */
[C---:B------:R-:W-:Y:S08]  /*6070*/  HMMA.16816.F32.BF16 R8, R188.reuse, R146, R8 ;  /* 0x00000092bc08723c */ /* 0x040ff00000041808 */
[C---:B-1----:R-:W-:Y:S08]  /*6080*/  HMMA.16816.F32.BF16 R12, R188.reuse, R116, R12 ;  /* 0x00000074bc0c723c */ /* 0x042ff0000004180c */
[C---:B------:R-:W-:Y:S01]  /*6090*/  HMMA.16816.F32.BF16 R16, R188.reuse, R118, R16 ;  /* 0x00000076bc10723c */ /* 0x040fe20000041810 */
[----:B------:R-:W1:Y:S03]  /*60a0*/  LDSM.16.M88.4 R116, [R202+0x4800] ;  /* 0x00480000ca74783b */ /* 0x000e660000000200 */
[----:B------:R-:W-:Y:S02]  /*60b0*/  FMUL.FTZ R156, R4, c[0x0][0x320] ;  /* 0x0000c800049c7a20 */ /* 0x000fe40000410000 */
[----:B------:R-:W-:Y:S02]  /*60c0*/  FMUL.FTZ R160, R5, c[0x0][0x320] ;  /* 0x0000c80005a07a20 */ /* 0x000fe40000410000 */
[C---:B------:R-:W-:Y:S02]  /*60d0*/  HMMA.16816.F32.BF16 R20, R188.reuse, R124, R20 ;  /* 0x0000007cbc14723c */ /* 0x040fe40000041814 */
[----:B------:R-:W2:Y:S02]  /*60e0*/  MUFU.TANH R156, R156 ;  /* 0x0000009c009c7308 */ /* 0x000ea40000002400 */
[----:B------:R-:W-:Y:S02]  /*60f0*/  FMUL.FTZ R158, R10, c[0x0][0x320] ;  /* 0x0000c8000a9e7a20 */ /* 0x000fe40000410000 */
[----:B------:R-:W-:Y:S02]  /*6100*/  FMUL.FTZ R164, R9, c[0x0][0x320] ;  /* 0x0000c80009a47a20 */ /* 0x000fe40000410000 */
[C---:B------:R-:W-:Y:S01]  /*6110*/  HMMA.16816.F32.BF16 R24, R188.reuse, R126, R24 ;  /* 0x0000007ebc18723c */ /* 0x040fe20000041818 */
[----:B------:R-:W3:Y:S03]  /*6120*/  LDSM.16.M88.4 R124, [R202+0x5000] ;  /* 0x00500000ca7c783b */ /* 0x000ee60000000200 */
[----:B------:R-:W4:Y:S01]  /*6130*/  MUFU.TANH R160, R160 ;  /* 0x000000a000a07308 */ /* 0x000f220000002400 */
[----:B------:R-:W-:Y:S02]  /*6140*/  FMUL.FTZ R167, R14, c[0x0][0x320] ;  /* 0x0000c8000ea77a20 */ /* 0x000fe40000410000 */
[----:B------:R-:W-:Y:S02]  /*6150*/  FMUL.FTZ R166, R13, c[0x0][0x320] ;  /* 0x0000c8000da67a20 */ /* 0x000fe40000410000 */
[----:B------:R-:W-:Y:S03]  /*6160*/  FMUL.FTZ R165, R18, c[0x0][0x320] ;  /* 0x0000c80012a57a20 */ /* 0x000fe60000410000 */
[----:B------:R-:W-:Y:S02]  /*6170*/  FMUL.FTZ R163, R19, c[0x0][0x320] ;  /* 0x0000c80013a37a20 */ /* 0x000fe40000410000 */
[----:B------:R-:W2:Y:S01]  /*6180*/  MUFU.TANH R164, R164 ;  /* 0x000000a400a47308 */ /* 0x000ea20000002400 */
[----:B------:R-:W-:Y:S04]  /*6190*/  @P2 IMAD.WIDE.U32 R18, R251, c[0x0][0x1e0], RZ ;  /* 0x00007800fb122a25 */ /* 0x000fe800078e00ff */
[----:B------:R-:W-:Y:S01]  /*61a0*/  FMUL.FTZ R237, R22, c[0x0][0x320] ;  /* 0x0000c80016ed7a20 */ /* 0x000fe20000410000 */
[----:B------:R-:W-:Y:S01]  /*61b0*/  @P2 MOV R22, R218 ;  /* 0x000000da00162202 */ /* 0x000fe20000000f00 */
[----:B------:R-:W-:Y:S01]  /*61c0*/  FMUL.FTZ R187, R23, c[0x0][0x320] ;  /* 0x0000c80017bb7a20 */ /* 0x000fe20000410000 */
[----:B------:R-:W-:Y:S01]  /*61d0*/  @P2 MOV R23, R221 ;  /* 0x000000dd00172202 */ /* 0x000fe20000000f00 */
[----:B------:R-:W-:Y:S01]  /*61e0*/  FMUL.FTZ R159, R11, c[0x0][0x320] ;  /* 0x0000c8000b9f7a20 */ /* 0x000fe20000410000 */
[----:B------:R-:W2:Y:S01]  /*61f0*/  MUFU.TANH R158, R158 ;  /* 0x0000009e009e7308 */ /* 0x000ea20000002400 */
[C---:B-1----:R-:W-:Y:S03]  /*6200*/  HMMA.16816.F32.BF16 R28, R188.reuse, R116, R28 ;  /* 0x00000074bc1c723c */ /* 0x042fe6000004181c */
[----:B------:R-:W-:Y:S01]  /*6210*/  FMUL.FTZ R235, R26, c[0x0][0x320] ;  /* 0x0000c8001aeb7a20 */ /* 0x000fe20000410000 */
[----:B------:R-:W-:Y:S01]  /*6220*/  @P2 IADD3 R250, R19, R250, RZ ;  /* 0x000000fa13fa2210 */ /* 0x000fe20007ffe0ff */
[----:B------:R-:W-:Y:S03]  /*6230*/  @P2 IMAD.WIDE.U32 R18, R18, 0x60, R22 ;  /* 0x0000006012122825 */ /* 0x000fe600078e0016 */
[C---:B------:R-:W-:Y:S01]  /*6240*/  HMMA.16816.F32.BF16 R32, R188.reuse, R118, R32 ;  /* 0x00000076bc20723c */ /* 0x040fe20000041820 */
[----:B------:R-:W1:Y:S01]  /*6250*/  MUFU.TANH R159, R159 ;  /* 0x0000009f009f7308 */ /* 0x000e620000002400 */
[----:B------:R-:W5:Y:S01]  /*6260*/  LDSM.16.M88.4 R116, [R202+0x5800] ;  /* 0x00580000ca74783b */ /* 0x000f620000000200 */
[----:B------:R-:W-:Y:S04]  /*6270*/  DEPBAR.LE SB0, 0x0 ;  /* 0x000080000000791a */ /* 0x000fe80000000000 */
[----:B------:R-:W-:Y:S01]  /*6280*/  FMUL.FTZ R233, R27, c[0x0][0x320] ;  /* 0x0000c8001be97a20 */ /* 0x000fe20000410000 */
[C---:B---3--:R-:W-:Y:S03]  /*6290*/  HMMA.16816.F32.BF16 R36, R188.reuse, R124, R36 ;  /* 0x0000007cbc24723c */ /* 0x048fe60000041824 */
[----:B------:R-:W3:Y:S01]  /*62a0*/  MUFU.TANH R166, R166 ;  /* 0x000000a600a67308 */ /* 0x000ee20000002400 */
[----:B------:R-:W-:Y:S01]  /*62b0*/  BAR.SYNC.DEFER_BLOCKING 0x0 ;  /* 0x0000000000007b1d */ /* 0x000fe20000010000 */
[----:B------:R-:W-:Y:S02]  /*62c0*/  @P2 IMAD R10, R250, 0x60, RZ ;  /* 0x00000060fa0a2824 */ /* 0x000fe400078e02ff */
[----:B------:R-:W-:Y:S01]  /*62d0*/  FMUL.FTZ R0, R6, c[0x0][0x320] ;  /* 0x0000c80006007a20 */ /* 0x000fe20000410000 */
[C---:B------:R-:W-:Y:S04]  /*62e0*/  HMMA.16816.F32.BF16 R40, R188.reuse, R126, R40 ;  /* 0x0000007ebc28723c */ /* 0x040fe80000041828 */
[----:B------:R-:W-:Y:S01]  /*62f0*/  FMUL.FTZ R245, R30, c[0x0][0x320] ;  /* 0x0000c8001ef57a20 */ /* 0x000fe20000410000 */
[----:B------:R-:W1:Y:S01]  /*6300*/  MUFU.TANH R0, R0 ;  /* 0x0000000000007308 */ /* 0x000e620000002400 */
[----:B------:R-:W-:Y:S01]  /*6310*/  FMUL.FTZ R243, R31, c[0x0][0x320] ;  /* 0x0000c8001ff37a20 */ /* 0x000fe20000410000 */
[----:B------:R-:W-:Y:S01]  /*6320*/  @P2 IADD3 R10, R19, R10, RZ ;  /* 0x0000000a130a2210 */ /* 0x000fe20007ffe0ff */
[----:B------:R-:W-:Y:S04]  /*6330*/  FMUL.FTZ R241, R34, c[0x0][0x320] ;  /* 0x0000c80022f17a20 */ /* 0x000fe80000410000 */
[----:B------:R-:W-:Y:S01]  /*6340*/  @P2 SHF.L.U64.HI R10, R18, 0x1, R10 ;  /* 0x00000001120a2819 */ /* 0x000fe2000001020a */
[----:B------:R-:W-:Y:S02]  /*6350*/  FMUL.FTZ R239, R35, c[0x0][0x320] ;  /* 0x0000c80023ef7a20 */ /* 0x000fe40000410000 */
[----:B------:R-:W1:Y:S01]  /*6360*/  MUFU.TANH R167, R167 ;  /* 0x000000a700a77308 */ /* 0x000e620000002400 */
[----:B------:R-:W-:Y:S02]  /*6370*/  FMUL.FTZ R248, R36, c[0x0][0x320] ;  /* 0x0000c80024f87a20 */ /* 0x000fe40000410000 */
[----:B------:R-:W-:Y:S02]  /*6380*/  FMUL.FTZ R247, R37, c[0x0][0x320] ;  /* 0x0000c80025f77a20 */ /* 0x000fe40000410000 */
[----:B------:R-:W-:Y:S02]  /*6390*/  FMUL.FTZ R157, R7, c[0x0][0x320] ;  /* 0x0000c800079d7a20 */ /* 0x000fe40000410000 */
[----:B------:R-:W-:Y:S02]  /*63a0*/  FMUL.FTZ R162, R8, c[0x0][0x320] ;  /* 0x0000c80008a27a20 */ /* 0x000fe40000410000 */
[----:B------:R-:W-:Y:S01]  /*63b0*/  FMUL.FTZ R252, R40, c[0x0][0x320] ;  /* 0x0000c80028fc7a20 */ /* 0x000fe20000410000 */
[----:B------:R-:W1:Y:S01]  /*63c0*/  MUFU.TANH R11, R248 ;  /* 0x000000f8000b7308 */ /* 0x000e620000002400 */
[C---:B-----5:R-:W-:Y:S03]  /*63d0*/  HMMA.16816.F32.BF16 R44, R188.reuse, R116, R44 ;  /* 0x00000074bc2c723c */ /* 0x060fe6000004182c */
[----:B------:R-:W-:Y:S02]  /*63e0*/  FMUL.FTZ R184, R12, c[0x0][0x320] ;  /* 0x0000c8000cb87a20 */ /* 0x000fe40000410000 */
[----:B------:R-:W-:Y:S02]  /*63f0*/  FMUL.FTZ R161, R15, c[0x0][0x320] ;  /* 0x0000c8000fa17a20 */ /* 0x000fe40000410000 */
[----:B------:R-:W-:Y:S01]  /*6400*/  FMUL.FTZ R185, R16, c[0x0][0x320] ;  /* 0x0000c80010b97a20 */ /* 0x000fe20000410000 */
[----:B------:R-:W-:Y:S01]  /*6410*/  HMMA.16816.F32.BF16 R48, R188, R118, R48 ;  /* 0x00000076bc30723c */ /* 0x000fe20000041830 */
[----:B------:R5:W1:Y:S03]  /*6420*/  MUFU.TANH R13, R252 ;  /* 0x000000fc000d7308 */ /* 0x000a660000002400 */
[----:B------:R-:W-:Y:S02]  /*6430*/  FMUL.FTZ R186, R17, c[0x0][0x320] ;  /* 0x0000c80011ba7a20 */ /* 0x000fe40000410000 */
[----:B------:R-:W-:Y:S02]  /*6440*/  FMUL.FTZ R232, R20, c[0x0][0x320] ;  /* 0x0000c80014e87a20 */ /* 0x000fe40000410000 */
[----:B------:R-:W-:Y:S03]  /*6450*/  FMUL.FTZ R192, R21, c[0x0][0x320] ;  /* 0x0000c80015c07a20 */ /* 0x000fe60000410000 */
[----:B------:R1:W1:Y:S01]  /*6460*/  MUFU.TANH R9, R247 ;  /* 0x000000f700097308 */ /* 0x0002620000002400 */
[----:B------:R-:W-:Y:S02]  /*6470*/  FMUL.FTZ R234, R24, c[0x0][0x320] ;  /* 0x0000c80018ea7a20 */ /* 0x000fe40000410000 */
[----:B------:R-:W-:Y:S02]  /*6480*/  FMUL.FTZ R236, R25, c[0x0][0x320] ;  /* 0x0000c80019ec7a20 */ /* 0x000fe40000410000 */
[----:B------:R-:W-:Y:S02]  /*6490*/  FMUL.FTZ R238, R28, c[0x0][0x320] ;  /* 0x0000c8001cee7a20 */ /* 0x000fe40000410000 */
[----:B------:R-:W-:Y:S02]  /*64a0*/  FMUL.FTZ R240, R29, c[0x0][0x320] ;  /* 0x0000c8001df07a20 */ /* 0x000fe40000410000 */
[----:B------:R-:W-:Y:S01]  /*64b0*/  FMUL.FTZ R246, R32, c[0x0][0x320] ;  /* 0x0000c80020f67a20 */ /* 0x000fe20000410000 */
[----:B------:R-:W2:Y:S01]  /*64c0*/  MUFU.TANH R157, R157 ;  /* 0x0000009d009d7308 */ /* 0x000ea20000002400 */
[----:B------:R-:W-:Y:S02]  /*64d0*/  FMUL.FTZ R249, R33, c[0x0][0x320] ;  /* 0x0000c80021f97a20 */ /* 0x000fe40000410000 */
[----:B------:R-:W-:Y:S02]  /*64e0*/  FMUL.FTZ R244, R38, c[0x0][0x320] ;  /* 0x0000c80026f47a20 */ /* 0x000fe40000410000 */
[----:B-----5:R-:W-:Y:S02]  /*64f0*/  FMUL.FTZ R252, R45, c[0x0][0x320] ;  /* 0x0000c8002dfc7a20 */ /* 0x020fe40000410000 */
[----:B------:R-:W-:Y:S02]  /*6500*/  FMUL.FTZ R242, R39, c[0x0][0x320] ;  /* 0x0000c80027f27a20 */ /* 0x000fe40000410000 */
[----:B------:R-:W-:Y:S01]  /*6510*/  FMUL.FTZ R15, R41, c[0x0][0x320] ;  /* 0x0000c800290f7a20 */ /* 0x000fe20000410000 */
[----:B------:R5:W2:Y:S01]  /*6520*/  MUFU.TANH R150, R252 ;  /* 0x000000fc00967308 */ /* 0x000aa20000002400 */
[----:B------:R-:W-:Y:S02]  /*6530*/  FMUL.FTZ R248, R42, c[0x0][0x320] ;  /* 0x0000c8002af87a20 */ /* 0x000fe40000410000 */
[----:B------:R-:W-:Y:S02]  /*6540*/  FMUL.FTZ R17, R44, c[0x0][0x320] ;  /* 0x0000c8002c117a20 */ /* 0x000fe40000410000 */
[----:B-1----:R-:W-:Y:S02]  /*6550*/  FMUL.FTZ R247, R43, c[0x0][0x320] ;  /* 0x0000c8002bf77a20 */ /* 0x002fe40000410000 */
[----:B------:R-:W-:Y:S02]  /*6560*/  FMUL.FTZ R251, R46, c[0x0][0x320] ;  /* 0x0000c8002efb7a20 */ /* 0x000fe40000410000 */
[----:B------:R-:W-:Y:S01]  /*6570*/  FMUL.FTZ R250, R47, c[0x0][0x320] ;  /* 0x0000c8002ffa7a20 */ /* 0x000fe20000410000 */
[----:B------:R-:W1:Y:S01]  /*6580*/  MUFU.TANH R162, R162 ;  /* 0x000000a200a27308 */ /* 0x000e620000002400 */
[----:B------:R-:W-:Y:S02]  /*6590*/  FMUL.FTZ R146, R48, c[0x0][0x320] ;  /* 0x0000c80030927a20 */ /* 0x000fe40000410000 */
[----:B------:R-:W-:Y:S02]  /*65a0*/  FMUL.FTZ R21, R49, c[0x0][0x320] ;  /* 0x0000c80031157a20 */ /* 0x000fe40000410000 */
[----:B------:R-:W-:Y:S05]  /*65b0*/  IMAD R19, R230, -0x60, RZ ;  /* 0xffffffa0e6137824 */ /* 0x000fea00078e02ff */
[----:B------:R-:W1:Y:S01]  /*65c0*/  MUFU.TANH R184, R184 ;  /* 0x000000b800b87308 */ /* 0x000e620000002400 */
[----:B-----5:R-:W-:Y:S02]  /*65d0*/  @P2 SHF.L.U32 R252, R18, 0x1, RZ ;  /* 0x0000000112fc2819 */ /* 0x020fe400000006ff */
[----:B------:R-:W-:Y:S02]  /*65e0*/  MOV R18, R217 ;  /* 0x000000d900127202 */ /* 0x000fe40000000f00 */
[C---:B------:R-:W-:Y:S05]  /*65f0*/  @P2 IADD3 R22, P0, R252.reuse, c[0x0][0x1c8], RZ ;  /* 0x00007200fc162a10 */ /* 0x040fea0007f1e0ff */
[----:B------:R-:W1:Y:S01]  /*6600*/  MUFU.TANH R161, R161 ;  /* 0x000000a100a17308 */ /* 0x000e620000002400 */
[----:B------:R-:W-:Y:S02]  /*6610*/  @P2 IADD3 R14, P1, R252, 0x80, RZ ;  /* 0x00000080fc0e2810 */ /* 0x000fe40007f3e0ff */
[----:B------:R-:W-:Y:S02]  /*6620*/  @P2 IADD3.X R23, R10, c[0x0][0x1cc], RZ, P0, !PT ;  /* 0x000073000a172a10 */ /* 0x000fe400007fe4ff */
[----:B------:R-:W-:Y:S01]  /*6630*/  @P2 IADD3 R26, P0, R14, c[0x0][0x1c8], RZ ;  /* 0x000072000e1a2a10 */ /* 0x000fe20007f1e0ff */
[----:B------:R-:W-:Y:S01]  /*6640*/  FMUL.FTZ R14, R50, c[0x0][0x320] ;  /* 0x0000c800320e7a20 */ /* 0x000fe20000410000 */
[C---:B------:R-:W-:Y:S01]  /*6650*/  @P2 SHF.L.U32 R252, R195.reuse, 0x6, RZ ;  /* 0x00000006c3fc2819 */ /* 0x040fe200000006ff */
[----:B------:R-:W-:Y:S01]  /*6660*/  @!PT LDS RZ, [RZ] ;  /* 0x00000000fffff984 */ /* 0x000fe20000000800 */
[----:B------:R-:W-:Y:S01]  /*6670*/  @!PT LDS RZ, [RZ] ;  /* 0x00000000fffff984 */ /* 0x000fe20000000800 */
[----:B------:R-:W-:Y:S01]  /*6680*/  @!PT LDS RZ, [RZ] ;  /* 0x00000000fffff984 */ /* 0x000fe20000000800 */
[----:B------:R5:W-:Y:S01]  /*6690*/  @P2 LDGSTS.E.BYPASS.LTC128B.128 [R216+0x8100], [R22.64], !P6 ;  /* 0x0810000016d82fae */ /* 0x000be2000f101d4a */
[----:B------:R-:W-:Y:S01]  /*66a0*/  @P2 IADD3.X R27, RZ, c[0x0][0x1cc], R10, P0, P1 ;  /* 0x00007300ff1b2a10 */ /* 0x000fe200007e240a */
[----:B------:R-:W1:Y:S01]  /*66b0*/  MUFU.TANH R185, R185 ;  /* 0x000000b900b97308 */ /* 0x000e620000002400 */
[-C--:B------:R-:W-:Y:S02]  /*66c0*/  @P2 IADD3 R30, P1, R22, R252.reuse, RZ ;  /* 0x000000fc161e2210 */ /* 0x080fe40007f3e0ff */
[----:B------:R-:W-:Y:S02]  /*66d0*/  @P2 SHF.L.U64.HI R10, R195, 0x6, R194 ;  /* 0x00000006c30a2819 */ /* 0x000fe400000102c2 */
[----:B------:R-:W-:Y:S01]  /*66e0*/  @P2 IADD3 R34, P0, R30, R252, RZ ;  /* 0x000000fc1e222210 */ /* 0x000fe20007f1e0ff */
[----:B------:R1:W-:Y:S01]  /*66f0*/  @P2 LDGSTS.E.BYPASS.LTC128B.128 [R216+0xb100], [R26.64], !P5 ;  /* 0x0b1000001ad82fae */ /* 0x0003e2000e901d4a */
[-C--:B------:R-:W-:Y:S01]  /*6700*/  @P2 IADD3.X R31, R23, R10.reuse, RZ, P1, !PT ;  /* 0x0000000a171f2210 */ /* 0x080fe20000ffe4ff */
[----:B------:R-:W-:Y:S01]  /*6710*/  FMUL.FTZ R252, R51, c[0x0][0x320] ;  /* 0x0000c80033fc7a20 */ /* 0x000fe20000410000 */
[----:B------:R-:W-:Y:S01]  /*6720*/  @P4 MOV R18, R193 ;  /* 0x000000c100124202 */ /* 0x000fe20000000f00 */
[----:B------:R-:W1:Y:S01]  /*6730*/  MUFU.TANH R186, R186 ;  /* 0x000000ba00ba7308 */ /* 0x000e620000002400 */
[----:B------:R-:W-:Y:S03]  /*6740*/  @P2 IADD3.X R35, R31, R10, RZ, P0, !PT ;  /* 0x0000000a1f232210 */ /* 0x000fe600007fe4ff */
[----:B------:R1:W-:Y:S06]  /*6750*/  @P2 LDGSTS.E.BYPASS.LTC128B.128 [R216+0x9100], [R30.64], !P6 ;  /* 0x091000001ed82fae */ /* 0x0003ec000f101d4a */
[----:B------:R-:W1:Y:S02]  /*6760*/  MUFU.TANH R165, R165 ;  /* 0x000000a500a57308 */ /* 0x000e640000002400 */
[----:B------:R1:W-:Y:S01]  /*6770*/  @P2 LDGSTS.E.BYPASS.LTC128B.128 [R216+0xc100], [R30.64+0x80], !P5 ;  /* 0x0c1000801ed82fae */ /* 0x0003e2000e901d4a */
[----:B-----5:R-:W-:Y:S04]  /*6780*/  IADD3 R22, -R222, 0x1, R19 ;  /* 0x00000001de167810 */ /* 0x020fe80007ffe113 */
[----:B------:R-:W-:Y:S03]  /*6790*/  IADD3 R22, R22, c[0x0][0x1d0], RZ ;  /* 0x0000740016167a10 */ /* 0x000fe60007ffe0ff */
[----:B------:R-:W1:Y:S01]  /*67a0*/  MUFU.TANH R163, R163 ;  /* 0x000000a300a37308 */ /* 0x000e620000002400 */
[----:B------:R1:W-:Y:S01]  /*67b0*/  @P2 LDGSTS.E.BYPASS.LTC128B.128 [R216+0xa100], [R34.64], !P6 ;  /* 0x0a10000022d82fae */ /* 0x0003e2000f101d4a */
[----:B------:R-:W-:Y:S04]  /*67c0*/  IADD3 R22, R22, -c[0x0][0x168], RZ ;  /* 0x80005a0016167a10 */ /* 0x000fe80007ffe0ff */
[C---:B------:R-:W-:Y:S03]  /*67d0*/  IADD3 R23, R22.reuse, c[0x0][0x328], RZ ;  /* 0x0000ca0016177a10 */ /* 0x040fe60007ffe0ff */
[----:B------:R1:W-:Y:S01]  /*67e0*/  @P2 LDGSTS.E.BYPASS.LTC128B.128 [R216+0xd100], [R34.64+0x80], !P5 ;  /* 0x0d10008022d82fae */ /* 0x0003e2000e901d4a */
[----:B------:R-:W1:Y:S01]  /*67f0*/  MUFU.TANH R232, R232 ;  /* 0x000000e800e87308 */ /* 0x000e620000002400 */
[----:B------:R-:W-:Y:S06]  /*6800*/  IADD3 R22, R22, UR7, RZ ;  /* 0x0000000716167c10 */ /* 0x000fec000fffe0ff */
[----:B------:R-:W0:Y:S03]  /*6810*/  LDGDEPBAR ;  /* 0x00000000000079af */ /* 0x000e260000000000 */
[----:B------:R-:W1:Y:S05]  /*6820*/  MUFU.TANH R192, R192 ;  /* 0x000000c000c07308 */ /* 0x000e6a0000002400 */
[----:B------:R-:W1:Y:S05]  /*6830*/  SHFL.IDX PT, R10, R18, RZ, 0x1c1f ;  /* 0x001c1fff120a7589 */ /* 0x000e6a00000e0000 */
[----:B------:R-:W2:Y:S10]  /*6840*/  MUFU.TANH R237, R237 ;  /* 0x000000ed00ed7308 */ /* 0x000eb40000002400 */
[----:B------:R-:W2:Y:S01]  /*6850*/  MUFU.TANH R187, R187 ;  /* 0x000000bb00bb7308 */ /* 0x000ea20000002400 */
[----:B-1----:R-:W-:Y:S09]  /*6860*/  IADD3 R26, R23, R10, RZ ;  /* 0x0000000a171a7210 */ /* 0x002ff20007ffe0ff */
[----:B------:R-:W1:Y:S01]  /*6870*/  MUFU.TANH R234, R234 ;  /* 0x000000ea00ea7308 */ /* 0x000e620000002400 */
[----:B------:R-:W-:Y:S09]  /*6880*/  IADD3 R25, R10, R22, RZ ;  /* 0x000000160a197210 */ /* 0x000ff20007ffe0ff */
[----:B------:R-:W1:Y:S10]  /*6890*/  MUFU.TANH R236, R236 ;  /* 0x000000ec00ec7308 */ /* 0x000e740000002400 */
        /* <DEDUP_REMOVED lines=21> */
[----:B------:R-:W1:Y:S01]  /*69f0*/  MUFU.TANH R252, R252 ;  /* 0x000000fc00fc7308 */ /* 0x000e620000002400 */
[----:B------:R-:W-:-:S05]  /*6a00*/  @!P3 BRA `(.L_x_173) ;  /* 0x000001900000b947 */ /* 0x000fca0003800000 */
[----:B--234-:R-:W-:Y:S01]  /*6a10*/  IADD3 R5, R10, c[0x0][0x1d0], RZ ;  /* 0x000074000a057a10 */ /* 0x01cfe20007ffe0ff */
[----:B------:R-:W-:Y:S03]  /*6a20*/  BSSY B0, `(.L_x_174) ;  /* 0x0000012000007945 */ /* 0x000fe60003800000 */
[----:B------:R-:W-:Y:S04]  /*6a30*/  IADD3 R5, R5, -c[0x0][0x168], RZ ;  /* 0x80005a0005057a10 */ /* 0x000fe80007ffe0ff */
[----:B------:R-:W-:Y:S11]  /*6a40*/  ISETP.GT.AND P0, PT, R5, -0x1, PT ;  /* 0xffffffff0500780c */ /* 0x000ff60003f04270 */
[----:B------:R-:W-:Y:S02]  /*6a50*/  @!UPT UIADD3 URZ, URZ, URZ, URZ ;  /* 0x0000003f3f3ff290 */ /* 0x000fe4000fffe03f */
[----:B------:R-:W-:-:S05]  /*6a60*/  @P0 BRA `(.L_x_175) ;  /* 0x0000008000000947 */ /* 0x000fca0003800000 */
[----:B------:R-:W-:Y:S01]  /*6a70*/  LOP3.LUT R5, RZ, R5, RZ, 0x33, !PT ;  /* 0x00000005ff057212 */ /* 0x000fe200078e33ff */
[----:B------:R-:W-:Y:S05]  /*6a80*/  IMAD.MOV.U32 R4, RZ, RZ, c[0x0][0x32c] ;  /* 0x0000cb00ff047624 */ /* 0x000fea00078e00ff */
[----:B------:R-:W-:Y:S11]  /*6a90*/  ISETP.NE.AND P0, PT, R4, 0x1, PT ;  /* 0x000000010400780c */ /* 0x000ff60003f05270 */
[----:B------:R-:W-:Y:S02]  /*6aa0*/  @!UPT UIADD3 URZ, URZ, URZ, URZ ;  /* 0x0000003f3f3ff290 */ /* 0x000fe4000fffe03f */
[----:B------:R-:W-:Y:S05]  /*6ab0*/  @P0 IMAD.HI.U32 R4, R5, c[0x0][0x330], RZ ;  /* 0x0000cc0005040a27 */ /* 0x000fea00078e00ff */
[----:B------:R-:W-:Y:S04]  /*6ac0*/  @P0 SHF.R.U32.HI R5, RZ, c[0x0][0x334], R4 ;  /* 0x0000cd00ff050a19 */ /* 0x000fe80000011604 */
[----:B------:R-:W-:Y:S01]  /*6ad0*/  LOP3.LUT R5, RZ, R5, RZ, 0x33, !PT ;  /* 0x00000005ff057212 */ /* 0x000fe200078e33ff */
[----:B------:R-:W-:-:S05]  /*6ae0*/  BRA `(.L_x_176) ;  /* 0x0000005000007947 */ /* 0x000fca0003800000 */
.L_x_175:
[----:B------:R-:W-:Y:S04]  /*6af0*/  MOV R4, c[0x0][0x32c] ;  /* 0x0000cb0000047a02 */ /* 0x000fe80000000f00 */
[----:B------:R-:W-:Y:S11]  /*6b00*/  ISETP.NE.AND P0, PT, R4, 0x1, PT ;  /* 0x000000010400780c */ /* 0x000ff60003f05270 */
[----:B------:R-:W-:Y:S02]  /*6b10*/  @!UPT UIADD3 URZ, URZ, URZ, URZ ;  /* 0x0000003f3f3ff290 */ /* 0x000fe4000fffe03f */
[----:B------:R-:W-:Y:S05]  /*6b20*/  @P0 IMAD.HI.U32 R4, R5, c[0x0][0x330], RZ ;  /* 0x0000cc0005040a27 */ /* 0x000fea00078e00ff */
[----:B------:R-:W-:Y:S02]  /*6b30*/  @P0 SHF.R.U32.HI R5, RZ, c[0x0][0x334], R4 ;  /* 0x0000cd00ff050a19 */ /* 0x000fe40000011604 */
.L_x_176:
[----:B------:R-:W-:Y:S05]  /*6b40*/  BSYNC B0 ;  /* 0x0000000000007941 */ /* 0x000fea0003800000 */
.L_x_174:
[----:B------:R-:W-:Y:S04]  /*6b50*/  IMAD.IADD R4, R19, 0x1, -R222 ;  /* 0x0000000113047824 */ /* 0x000fe800078e0ade */
[----:B------:R-:W-:Y:S05]  /*6b60*/  IMAD R4, R5, c[0x0][0x32c], R4 ;  /* 0x0000cb0005047a24 */ /* 0x000fea00078e0204 */
[----:B------:R-:W-:Y:S02]  /*6b70*/  IADD3 R5, R4, c[0x0][0x32c], RZ ;  /* 0x0000cb0004057a10 */ /* 0x000fe40007ffe0ff */
[----:B------:R-:W-:Y:S02]  /*6b80*/  IMNMX R25, R25, R4, !PT ;  /* 0x0000000419197217 */ /* 0x000fe40007800200 */
[----:B------:R-:W-:Y:S02]  /*6b90*/  IMNMX R26, R26, R5, PT ;  /* 0x000000051a1a7217 */ /* 0x000fe40003800200 */
.L_x_173:
[C---:B--234-:R-:W-:Y:S01]  /*6ba0*/  ISETP.GE.AND P0, PT, R19.reuse, 0x1, PT ;  /* 0x000000011300780c */ /* 0x05cfe20003f06270 */
[----:B------:R-:W2:Y:S01]  /*6bb0*/  SHFL.IDX PT, R4, R18, 0x1, 0x1c1f ;  /* 0x003c1f0012047f89 */ /* 0x000ea200000e0000 */
[----:B------:R-:W-:Y:S02]  /*6bc0*/  ISETP.GE.AND P1, PT, R19, 0x2, PT ;  /* 0x000000021300780c */ /* 0x000fe40003f26270 */
[----:B------:R-:W-:Y:S02]  /*6bd0*/  LOP3.LUT R223, R223, 0xffdfffff, RZ, 0xc0, !PT ;  /* 0xffdfffffdfdf7812 */ /* 0x000fe400078ec0ff */
[----:B------:R-:W-:Y:S07]  /*6be0*/  ISETP.GE.AND P2, PT, R19, 0x59, PT ;  /* 0x000000591300780c */ /* 0x000fee0003f46270 */
[----:B------:R-:W-:Y:S02]  /*6bf0*/  @P0 LOP3.LUT R223, R223, 0x200000, RZ, 0xfc, !PT ;  /* 0x00200000dfdf0812 */ /* 0x000fe400078efcff */
[----:B------:R-:W-:Y:S02]  /*6c00*/  ISETP.GT.AND P0, PT, R25, RZ, !P0 ;  /* 0x000000ff1900720c */ /* 0x000fe40004704270 */
[----:B------:R-:W-:Y:S02]  /*6c10*/  LOP3.LUT R223, R223, 0xffefffff, RZ, 0xc0, !PT ;  /* 0xffefffffdfdf7812 */ /* 0x000fe400078ec0ff */
[----:B------:R-:W-:Y:S02]  /*6c20*/  ISETP.LT.OR P0, PT, R26, 0x1, P0 ;  /* 0x000000011a00780c */ /* 0x000fe40000701670 */
[----:B------:R-:W-:Y:S02]  /*6c30*/  @P1 LOP3.LUT R223, R223, 0x100000, RZ, 0xfc, !PT ;  /* 0x00100000dfdf1812 */ /* 0x000fe400078efcff */
[----:B------:R-:W-:Y:S02]  /*6c40*/  FSEL R12, R156, -INF , !P0 ;  /* 0xff8000009c0c7808 */ /* 0x000fe40004000000 */
[----:B------:R-:W-:Y:S01]  /*6c50*/  ISETP.GT.AND P0, PT, R25, 0x1, !P1 ;  /* 0x000000011900780c */ /* 0x000fe20004f04270 */
[--C-:B--2---:R-:W-:Y:S01]  /*6c60*/  IMAD.IADD R23, R23, 0x1, R4.reuse ;  /* 0x0000000117177824 */ /* 0x104fe200078e0204 */
[----:B------:R-:W-:Y:S01]  /*6c70*/  ISETP.GE.AND P1, PT, R19, 0x9, PT ;  /* 0x000000091300780c */ /* 0x000fe20003f26270 */
[----:B------:R-:W-:Y:S01]  /*6c80*/  IMAD.IADD R22, R22, 0x1, R4 ;  /* 0x0000000116167824 */ /* 0x000fe200078e0204 */
[----:B------:R-:W-:Y:S02]  /*6c90*/  ISETP.LT.OR P0, PT, R26, 0x2, P0 ;  /* 0x000000021a00780c */ /* 0x000fe40000701670 */
[----:B------:R-:W-:Y:S02]  /*6ca0*/  LOP3.LUT R223, R223, 0xfff7ffff, RZ, 0xc0, !PT ;  /* 0xfff7ffffdfdf7812 */ /* 0x000fe400078ec0ff */
[----:B------:R-:W-:Y:S02]  /*6cb0*/  FSEL R10, R160, -INF , !P0 ;  /* 0xff800000a00a7808 */ /* 0x000fe40004000000 */
[----:B------:R-:W-:Y:S04]  /*6cc0*/  ISETP.GT.AND P0, PT, R25, 0x8, !P1 ;  /* 0x000000081900780c */ /* 0x000fe80004f04270 */
[----:B------:R-:W-:Y:S02]  /*6cd0*/  ISETP.LT.OR P0, PT, R26, 0x9, P0 ;  /* 0x000000091a00780c */ /* 0x000fe40000701670 */
[----:B------:R-:W-:Y:S02]  /*6ce0*/  @P1 LOP3.LUT R223, R223, 0x80000, RZ, 0xfc, !PT ;  /* 0x00080000dfdf1812 */ /* 0x000fe400078efcff */
[----:B------:R-:W-:Y:S02]  /*6cf0*/  ISETP.GE.AND P1, PT, R19, 0xa, PT ;  /* 0x0000000a1300780c */ /* 0x000fe40003f26270 */
[----:B------:R-:W-:Y:S02]  /*6d00*/  LOP3.LUT R223, R223, 0xfffbffff, RZ, 0xc0, !PT ;  /* 0xfffbffffdfdf7812 */ /* 0x000fe400078ec0ff */
[----:B------:R-:W-:Y:S02]  /*6d10*/  FSEL R6, R162, -INF , !P0 ;  /* 0xff800000a2067808 */ /* 0x000fe40004000000 */
[----:B------:R-:W-:Y:S04]  /*6d20*/  ISETP.GT.AND P0, PT, R25, 0x9, !P1 ;  /* 0x000000091900780c */ /* 0x000fe80004f04270 */
[----:B------:R-:W-:Y:S03]  /*6d30*/  ISETP.LT.OR P0, PT, R26, 0xa, P0 ;  /* 0x0000000a1a00780c */ /* 0x000fe60000701670 */
        /* <DEDUP_REMOVED lines=17> */
[C---:B------:R-:W-:Y:S03]  /*6e50*/  ISETP.LT.OR P0, PT, R26.reuse, 0x19, P0 ;  /* 0x000000191a00780c */ /* 0x040fe60000701670 */
        /* <DEDUP_REMOVED lines=27> */
[----:B-1----:R-:W-:Y:S02]  /*7010*/  FSEL R162, R234, -INF , !P0 ;  /* 0xff800000eaa27808 */ /* 0x002fe40004000000 */
        /* <DEDUP_REMOVED lines=52> */
[----:B------:R-:W-:Y:S02]  /*7360*/  FSEL R166, R15, -INF , !P0 ;  /* 0xff8000000fa67808 */ /* 0x000fe40004000000 */
[----:B------:R-:W-:Y:S02]  /*7370*/  LOP3.LUT R223, R223, 0xfffffffd, RZ, 0xc0, !PT ;  /* 0xfffffffddfdf7812 */ /* 0x000fe400078ec0ff */
[----:B------:R-:W-:Y:S04]  /*7380*/  ISETP.GT.AND P0, PT, R25, 0x50, !P1 ;  /* 0x000000501900780c */ /* 0x000fe80004f04270 */
[C---:B------:R-:W-:Y:S03]  /*7390*/  ISETP.LT.OR P0, PT, R26.reuse, 0x51, P0 ;  /* 0x000000511a00780c */ /* 0x040fe60000701670 */
[----:B------:R-:W-:Y:S02]  /*73a0*/  @P1 LOP3.LUT R223, R223, 0x2, RZ, 0xfc, !PT ;  /* 0x00000002dfdf1812 */ /* 0x000fe400078efcff */
[----:B------:R-:W-:Y:S02]  /*73b0*/  ISETP.GE.AND P1, PT, R19, 0x52, PT ;  /* 0x000000521300780c */ /* 0x000fe40003f26270 */
[----:B------:R-:W-:Y:S02]  /*73c0*/  FSEL R156, R17, -INF , !P0 ;  /* 0xff800000119c7808 */ /* 0x000fe40004000000 */
[----:B------:R-:W-:Y:S02]  /*73d0*/  ISETP.GT.AND P0, PT, R25, 0x51, !P1 ;  /* 0x000000511900780c */ /* 0x000fe40004f04270 */
[----:B------:R-:W-:Y:S02]  /*73e0*/  LOP3.LUT R223, R223, 0xfffffffe, RZ, 0xc0, !PT ;  /* 0xfffffffedfdf7812 */ /* 0x000fe400078ec0ff */
[----:B------:R-:W-:Y:S04]  /*73f0*/  ISETP.LT.OR P0, PT, R26, 0x52, P0 ;  /* 0x000000521a00780c */ /* 0x000fe80000701670 */
[----:B------:R-:W-:Y:S02]  /*7400*/  FSEL R150, R150, -INF , !P0 ;  /* 0xff80000096967808 */ /* 0x000fe40004000000 */
[----:B------:R-:W-:Y:S02]  /*7410*/  ISETP.GT.AND P0, PT, R25, 0x58, !P2 ;  /* 0x000000581900780c */ /* 0x000fe40005704270 */
[----:B------:R-:W-:Y:S02]  /*7420*/  @P1 LOP3.LUT R223, R223, 0x1, RZ, 0xfc, !PT ;  /* 0x00000001dfdf1812 */ /* 0x000fe400078efcff */
[----:B------:R-:W-:Y:S02]  /*7430*/  ISETP.LT.OR P0, PT, R26, 0x59, P0 ;  /* 0x000000591a00780c */ /* 0x000fe40000701670 */
[----:B------:R-:W-:Y:S02]  /*7440*/  ISETP.GE.AND P1, PT, R19, 0x5a, PT ;  /* 0x0000005a1300780c */ /* 0x000fe40003f26270 */
[----:B------:R-:W-:Y:S02]  /*7450*/  FSEL R146, R146, -INF , !P0 ;  /* 0xff80000092927808 */ /* 0x000fe40004000000 */
[----:B------:R-:W-:Y:S04]  /*7460*/  ISETP.GT.AND P0, PT, R25, 0x59, !P1 ;  /* 0x000000591900780c */ /* 0x000fe80004f04270 */
[----:B------:R-:W-:Y:S04]  /*7470*/  ISETP.LT.OR P0, PT, R26, 0x5a, P0 ;  /* 0x0000005a1a00780c */ /* 0x000fe80000701670 */
[----:B------:R-:W-:Y:S01]  /*7480*/  FSEL R144, R21, -INF , !P0 ;  /* 0xff80000015907808 */ /* 0x000fe20004000000 */
[----:B------:R-:W-:-:S05]  /*7490*/  @!P3 BRA `(.L_x_177) ;  /* 0x000001900000b947 */ /* 0x000fca0003800000 */
[----:B------:R-:W-:Y:S01]  /*74a0*/  IADD3 R4, R4, c[0x0][0x1d0], RZ ;  /* 0x0000740004047a10 */ /* 0x000fe20007ffe0ff */
        /* <DEDUP_REMOVED lines=13> */
.L_x_179:
[----:B------:R-:W-:Y:S04]  /*7580*/  MOV R4, c[0x0][0x32c] ;  /* 0x0000cb0000047a02 */ /* 0x000fe80000000f00 */
[----:B------:R-:W-:Y:S11]  /*7590*/  ISETP.NE.AND P0, PT, R4, 0x1, PT ;  /* 0x000000010400780c */ /* 0x000ff60003f05270 */
[----:B------:R-:W-:Y:S02]  /*75a0*/  @!UPT UIADD3 URZ, URZ, URZ, URZ ;  /* 0x0000003f3f3ff290 */ /* 0x000fe4000fffe03f */
[----:B------:R-:W-:Y:S05]  /*75b0*/  @P0 IMAD.HI.U32 R4, R5, c[0x0][0x330], RZ ;  /* 0x0000cc0005040a27 */ /* 0x000fea00078e00ff */
[----:B------:R-:W-:Y:S02]  /*75c0*/  @P0 SHF.R.U32.HI R5, RZ, c[0x0][0x334], R4 ;  /* 0x0000cd00ff050a19 */ /* 0x000fe40000011604 */
.L_x_180:
[----:B------:R-:W-:Y:S05]  /*75d0*/  BSYNC B0 ;  /* 0x0000000000007941 */ /* 0x000fea0003800000 */
.L_x_178:
[----:B------:R-:W-:Y:S04]  /*75e0*/  IMAD.IADD R4, R19, 0x1, -R222 ;  /* 0x0000000113047824 */ /* 0x000fe800078e0ade */
[----:B------:R-:W-:Y:S05]  /*75f0*/  IMAD R4, R5, c[0x0][0x32c], R4 ;  /* 0x0000cb0005047a24 */ /* 0x000fea00078e0204 */
[----:B------:R-:W-:Y:S02]  /*7600*/  IADD3 R16, R4, c[0x0][0x32c], RZ ;  /* 0x0000cb0004107a10 */ /* 0x000fe40007ffe0ff */
[----:B------:R-:W-:Y:S02]  /*7610*/  IMNMX R22, R22, R4, !PT ;  /* 0x0000000416167217 */ /* 0x000fe40007800200 */
[----:B------:R-:W-:Y:S02]  /*7620*/  IMNMX R23, R23, R16, PT ;  /* 0x0000001017177217 */ /* 0x000fe40003800200 */
.L_x_177:
[----:B------:R-:W-:Y:S01]  /*7630*/  LOP3.LUT P0, RZ, R223, 0x200000, RZ, 0xc0, !PT ;  /* 0x00200000dfff7812 */ /* 0x000fe2000780c0ff */
[----:B------:R-:W-:Y:S01]  /*7640*/  LDSM.16.MT88.4 R28, [R209+0x100] ;  /* 0x00010000d11c783b */ /* 0x000fe20000004200 */
[----:B------:R-:W-:Y:S02]  /*7650*/  FMNMX.FTZ R7, R12, R3, !PT ;  /* 0x000000030c077209 */ /* 0x000fe40007810000 */
[----:B------:R-:W-:Y:S02]  /*7660*/  ISETP.GT.AND P0, PT, R22, RZ, !P0 ;  /* 0x000000ff1600720c */ /* 0x000fe40004704270 */
[----:B------:R-:W-:Y:S02]  /*7670*/  FMNMX.FTZ R7, R10, R7, !PT ;  /* 0x000000070a077209 */ /* 0x000fe40007810000 */
[----:B------:R-:W-:Y:S01]  /*7680*/  ISETP.LT.OR P0, PT, R23, 0x1, P0 ;  /* 0x000000011700780c */ /* 0x000fe20000701670 */
[----:B------:R-:W-:Y:S01]  /*7690*/  LDSM.16.MT88.4 R36, [R208+0x100] ;  /* 0x00010000d024783b */ /* 0x000fe20000004200 */
[----:B------:R-:W-:Y:S02]  /*76a0*/  FMNMX.FTZ R7, R6, R7, !PT ;  /* 0x0000000706077209 */ /* 0x000fe40007810000 */
[----:B------:R-:W-:Y:S02]  /*76b0*/  FSEL R15, R0, -INF , !P0 ;  /* 0xff800000000f7808 */ /* 0x000fe40004000000 */
[----:B------:R-:W-:Y:S02]  /*76c0*/  LOP3.LUT P0, RZ, R223, 0x100000, RZ, 0xc0, !PT ;  /* 0x00100000dfff7812 */ /* 0x000fe4000780c0ff */
[----:B------:R-:W-:Y:S01]  /*76d0*/  FMNMX.FTZ R0, R15, R2, !PT ;  /* 0x000000020f007209 */ /* 0x000fe20007810000 */
[----:B------:R-:W-:Y:S01]  /*76e0*/  LDSM.16.MT88.4 R44, [R212+0x3100] ;  /* 0x00310000d42c783b */ /* 0x000fe20000004200 */
[----:B------:R-:W-:Y:S02]  /*76f0*/  ISETP.GT.AND P0, PT, R22, 0x1, !P0 ;  /* 0x000000011600780c */ /* 0x000fe40004704270 */
[----:B------:R-:W-:Y:S02]  /*7700*/  FMNMX.FTZ R7, R8, R7, !PT ;  /* 0x0000000708077209 */ /* 0x000fe40007810000 */
[----:B------:R-:W-:Y:S02]  /*7710*/  ISETP.LT.OR P0, PT, R23, 0x2, P0 ;  /* 0x000000021700780c */ /* 0x000fe40000701670 */
[----:B------:R-:W-:Y:S02]  /*7720*/  FMNMX.FTZ R7, R42, R7, !PT ;  /* 0x000000072a077209 */ /* 0x000fe40007810000 */
[----:B------:R-:W-:Y:S02]  /*7730*/  FSEL R13, R157, -INF , !P0 ;  /* 0xff8000009d0d7808 */ /* 0x000fe40004000000 */
[----:B------:R-:W-:Y:S02]  /*7740*/  LOP3.LUT P0, RZ, R223, 0x80000, RZ, 0xc0, !PT ;  /* 0x00080000dfff7812 */ /* 0x000fe4000780c0ff */
[----:B------:R-:W-:Y:S02]  /*7750*/  FMNMX.FTZ R0, R13, R0, !PT ;  /* 0x000000000d007209 */ /* 0x000fe40007810000 */
        /* <DEDUP_REMOVED lines=59> */
[C---:B------:R-:W-:Y:S02]  /*7b10*/  ISETP.GT.AND P2, PT, R22.reuse, 0x58, !P2 ;  /* 0x000000581600780c */ /* 0x040fe40005744270 */
        /* <DEDUP_REMOVED lines=11> */
[C---:B------:R-:W-:Y:S02]  /*7bd0*/  ISETP.LT.OR P2, PT, R23.reuse, 0x59, P2 ;  /* 0x000000591700780c */ /* 0x040fe40001741670 */
[----:B------:R-:W-:Y:S02]  /*7be0*/  ISETP.LT.OR P0, PT, R23, 0x31, P0 ;  /* 0x000000311700780c */ /* 0x000fe40000701670 */
[----:B------:R-:W-:Y:S02]  /*7bf0*/  FMNMX.FTZ R5, R144, R7, !PT ;  /* 0x0000000790057209 */ /* 0x000fe40007810000 */
[----:B------:R-:W-:Y:S02]  /*7c00*/  FSEL R245, R245, -INF , !P0 ;  /* 0xff800000f5f57808 */ /* 0x000fe40004000000 */
[----:B------:R-:W-:Y:S01]  /*7c10*/  LOP3.LUT P0, RZ, R223, 0x100, RZ, 0xc0, !PT ;  /* 0x00000100dfff7812 */ /* 0x000fe2000780c0ff */
[----:B------:R-:W1:Y:S01]  /*7c20*/  SHFL.BFLY PT, R16, R5, 0x2, 0x1f ;  /* 0x0c401f0005107f89 */ /* 0x000e6200000e0000 */
[----:B------:R-:W-:Y:S02]  /*7c30*/  FMNMX.FTZ R0, R245, R0, !PT ;  /* 0x00000000f5007209 */ /* 0x000fe40007810000 */
[----:B------:R-:W-:Y:S02]  /*7c40*/  ISETP.GT.AND P0, PT, R22, 0x31, !P0 ;  /* 0x000000311600780c */ /* 0x000fe40004704270 */
[C---:B------:R-:W-:Y:S02]  /*7c50*/  ISETP.LT.OR P1, PT, R23.reuse, 0x5a, P1 ;  /* 0x0000005a1700780c */ /* 0x040fe40000f21670 */
[----:B------:R-:W-:Y:S02]  /*7c60*/  ISETP.LT.OR P0, PT, R23, 0x32, P0 ;  /* 0x000000321700780c */ /* 0x000fe40000701670 */
[----:B------:R-:W-:Y:S02]  /*7c70*/  FSEL R135, R14, -INF , !P2 ;  /* 0xff8000000e877808 */ /* 0x000fe40005000000 */
[----:B------:R-:W-:Y:S02]  /*7c80*/  FSEL R243, R243, -INF , !P0 ;  /* 0xff800000f3f37808 */ /* 0x000fe40004000000 */
[----:B------:R-:W-:Y:S02]  /*7c90*/  LOP3.LUT P0, RZ, R223, 0x80, RZ, 0xc0, !PT ;  /* 0x00000080dfff7812 */ /* 0x000fe4000780c0ff */
[----:B------:R-:W-:Y:S02]  /*7ca0*/  FMNMX.FTZ R0, R243, R0, !PT ;  /* 0x00000000f3007209 */ /* 0x000fe40007810000 */
[----:B------:R-:W-:Y:S02]  /*7cb0*/  ISETP.GT.AND P0, PT, R22, 0x38, !P0 ;  /* 0x000000381600780c */ /* 0x000fe40004704270 */
[----:B------:R-:W-:Y:S02]  /*7cc0*/  FSEL R117, R252, -INF , !P1 ;  /* 0xff800000fc757808 */ /* 0x000fe40004800000 */
[----:B------:R-:W-:Y:S02]  /*7cd0*/  ISETP.LT.OR P0, PT, R23, 0x39, P0 ;  /* 0x000000391700780c */ /* 0x000fe40000701670 */
[----:B-1----:R-:W-:Y:S02]  /*7ce0*/  FMNMX.FTZ R16, R5, R16, !PT ;  /* 0x0000001005107209 */ /* 0x002fe40007810000 */
[----:B------:R-:W-:Y:S02]  /*7cf0*/  FSEL R241, R241, -INF , !P0 ;  /* 0xff800000f1f17808 */ /* 0x000fe40004000000 */
[----:B------:R-:W-:Y:S01]  /*7d00*/  LOP3.LUT P0, RZ, R223, 0x40, RZ, 0xc0, !PT ;  /* 0x00000040dfff7812 */ /* 0x000fe2000780c0ff */
[----:B------:R-:W1:Y:S01]  /*7d10*/  SHFL.BFLY PT, R17, R16, 0x1, 0x1f ;  /* 0x0c201f0010117f89 */ /* 0x000e6200000e0000 */
[----:B------:R-:W-:Y:S02]  /*7d20*/  FMNMX.FTZ R0, R241, R0, !PT ;  /* 0x00000000f1007209 */ /* 0x000fe40007810000 */
[C---:B------:R-:W-:Y:S04]  /*7d30*/  ISETP.GT.AND P0, PT, R22.reuse, 0x39, !P0 ;  /* 0x000000391600780c */ /* 0x040fe80004704270 */
[----:B------:R-:W-:Y:S04]  /*7d40*/  ISETP.LT.OR P0, PT, R23, 0x3a, P0 ;  /* 0x0000003a1700780c */ /* 0x000fe80000701670 */
[----:B------:R-:W-:Y:S02]  /*7d50*/  FSEL R239, R239, -INF , !P0 ;  /* 0xff800000efef7808 */ /* 0x000fe40004000000 */
[----:B------:R-:W-:Y:S02]  /*7d60*/  LOP3.LUT P0, RZ, R223, 0x20, RZ, 0xc0, !PT ;  /* 0x00000020dfff7812 */ /* 0x000fe4000780c0ff */
[----:B------:R-:W-:Y:S02]  /*7d70*/  FMNMX.FTZ R0, R239, R0, !PT ;  /* 0x00000000ef007209 */ /* 0x000fe40007810000 */
[----:B------:R-:W-:Y:S04]  /*7d80*/  ISETP.GT.AND P0, PT, R22, 0x40, !P0 ;  /* 0x000000401600780c */ /* 0x000fe80004704270 */
        /* <DEDUP_REMOVED lines=14> */
[C---:B------:R-:W-:Y:S04]  /*7e70*/  ISETP.GT.AND P0, PT, R22.reuse, 0x49, !P0 ;  /* 0x000000491600780c */ /* 0x040fe80004704270 */
        /* <DEDUP_REMOVED lines=9> */
[----:B------:R-:W-:Y:S04]  /*7f10*/  ISETP.GT.AND P0, PT, R22, 0x51, !P0 ;  /* 0x000000511600780c */ /* 0x000fe80004704270 */
[----:B------:R-:W-:Y:S02]  /*7f20*/  ISETP.LT.OR P0, PT, R23, 0x52, P0 ;  /* 0x000000521700780c */ /* 0x000fe40000701670 */
[----:B------:R-:W-:Y:S02]  /*7f30*/  LDSM.16.MT88.4 R20, [R210+0x100] ;  /* 0x00010000d214783b */ /* 0x000fe40000004200 */
[----:B------:R-:W-:Y:S04]  /*7f40*/  FSEL R139, R250, -INF , !P0 ;  /* 0xff800000fa8b7808 */ /* 0x000fe80004000000 */
[----:B------:R-:W-:Y:S04]  /*7f50*/  FMNMX.FTZ R0, R139, R0, !PT ;  /* 0x000000008b007209 */ /* 0x000fe80007810000 */
[----:B------:R-:W-:Y:S04]  /*7f60*/  FMNMX.FTZ R0, R135, R0, !PT ;  /* 0x0000000087007209 */ /* 0x000fe80007810000 */
[----:B------:R-:W-:Y:S02]  /*7f70*/  FMNMX.FTZ R7, R117, R0, !PT ;  /* 0x0000000075077209 */ /* 0x000fe40007810000 */
[----:B-1----:R-:W-:Y:S03]  /*7f80*/  FMNMX.FTZ R0, R16, R17, !PT ;  /* 0x0000001110007209 */ /* 0x002fe60007810000 */
[----:B------:R-:W1:Y:S01]  /*7f90*/  SHFL.BFLY PT, R4, R7, 0x2, 0x1f ;  /* 0x0c401f0007047f89 */ /* 0x000e6200000e0000 */
[C---:B------:R-:W-:Y:S01]  /*7fa0*/  FSETP.NEU.FTZ.AND P0, PT, R0.reuse, -INF , PT ;  /* 0xff8000000000780b */ /* 0x040fe20003f1d000 */
[----:B------:R-:W-:Y:S05]  /*7fb0*/  FMUL.FTZ R149, R0, c[0x0][0x2d0] ;  /* 0x0000b40000957a20 */ /* 0x000fea0000410000 */
[----:B------:R-:W-:Y:S05]  /*7fc0*/  FSEL R149, R149, RZ, P0 ;  /* 0x000000ff95957208 */ /* 0x000fea0000000000 */
[--C-:B------:R-:W-:Y:S01]  /*7fd0*/  FFMA.FTZ R118, R6, c[0x0][0x2d0], -R149.reuse ;  /* 0x0000b40006767a23 */ /* 0x100fe20000010895 */
[----:B------:R-:W-:Y:S01]  /*7fe0*/  FSEL R6, R0, RZ, P0 ;  /* 0x000000ff00067208 */ /* 0x000fe20000000000 */
[--C-:B------:R-:W-:Y:S02]  /*7ff0*/  FFMA.FTZ R128, R12, c[0x0][0x2d0], -R149.reuse ;  /* 0x0000b4000c807a23 */ /* 0x100fe40000010895 */
[----:B------:R-:W-:Y:S02]  /*8000*/  FFMA.FTZ R119, R10, c[0x0][0x2d0], -R149 ;  /* 0x0000b4000a777a23 */ /* 0x000fe40000010895 */
[----:B------:R-:W-:Y:S01]  /*8010*/  FADD.FTZ R3, -R6, R3 ;  /* 0x0000000306037221 */ /* 0x000fe20000010100 */
[----:B------:R-:W-:Y:S01]  /*8020*/  MUFU.EX2 R118, R118 ;  /* 0x0000007600767308 */ /* 0x000fe20000000800 */
[--C-:B------:R-:W-:Y:S02]  /*8030*/  FFMA.FTZ R129, R8, c[0x0][0x2d0], -R149.reuse ;  /* 0x0000b40008817a23 */ /* 0x100fe40000010895 */
[--C-:B------:R-:W-:Y:S01]  /*8040*/  FFMA.FTZ R136, R42, c[0x0][0x2d0], -R149.reuse ;  /* 0x0000b4002a887a23 */ /* 0x100fe20000010895 */
[----:B-1----:R-:W-:Y:S01]  /*8050*/  FMNMX.FTZ R5, R7, R4, !PT ;  /* 0x0000000407057209 */ /* 0x002fe20007810000 */
[--C-:B------:R-:W-:Y:S02]  /*8060*/  FFMA.FTZ R137, R40, c[0x0][0x2d0], -R149.reuse ;  /* 0x0000b40028897a23 */ /* 0x100fe40000010895 */
[--C-:B------:R-:W-:Y:S02]  /*8070*/  FFMA.FTZ R138, R50, c[0x0][0x2d0], -R149.reuse ;  /* 0x0000b400328a7a23 */ /* 0x100fe40000010895 */
[----:B------:R-:W1:Y:S01]  /*8080*/  SHFL.BFLY PT, R4, R5, 0x1, 0x1f ;  /* 0x0c201f0005047f89 */ /* 0x000e6200000e0000 */
[----:B------:R-:W-:Y:S01]  /*8090*/  MUFU.EX2 R128, R128 ;  /* 0x0000008000807308 */ /* 0x000fe20000000800 */
[--C-:B------:R-:W-:Y:S02]  /*80a0*/  FFMA.FTZ R145, R48, c[0x0][0x2d0], -R149.reuse ;  /* 0x0000b40030917a23 */ /* 0x100fe40000010895 */
[--C-:B------:R-:W-:Y:S02]  /*80b0*/  FFMA.FTZ R232, R232, c[0x0][0x2d0], -R149.reuse ;  /* 0x0000b400e8e87a23 */ /* 0x100fe40000010895 */
[--C-:B------:R-:W-:Y:S02]  /*80c0*/  FFMA.FTZ R184, R184, c[0x0][0x2d0], -R149.reuse ;  /* 0x0000b400b8b87a23 */ /* 0x100fe40000010895 */
[--C-:B------:R-:W-:Y:S02]  /*80d0*/  FFMA.FTZ R160, R160, c[0x0][0x2d0], -R149.reuse ;  /* 0x0000b400a0a07a23 */ /* 0x100fe40000010895 */
[--C-:B------:R-:W-:Y:S01]  /*80e0*/  FFMA.FTZ R162, R162, c[0x0][0x2d0], -R149.reuse ;  /* 0x0000b400a2a27a23 */ /* 0x100fe20000010895 */
[----:B------:R-:W2:Y:S01]  /*80f0*/  MUFU.EX2 R119, R119 ;  /* 0x0000007700777308 */ /* 0x000ea20000000800 */
[--C-:B------:R-:W-:Y:S02]  /*8100*/  FFMA.FTZ R234, R234, c[0x0][0x2d0], -R149.reuse ;  /* 0x0000b400eaea7a23 */ /* 0x100fe40000010895 */
[--C-:B------:R-:W-:Y:S02]  /*8110*/  FFMA.FTZ R236, R236, c[0x0][0x2d0], -R149.reuse ;  /* 0x0000b400ecec7a23 */ /* 0x100fe40000010895 */
[--C-:B------:R-:W-:Y:S02]  /*8120*/  FFMA.FTZ R156, R156, c[0x0][0x2d0], -R149.reuse ;  /* 0x0000b4009c9c7a23 */ /* 0x100fe40000010895 */
[--C-:B------:R-:W-:Y:S03]  /*8130*/  FFMA.FTZ R146, R146, c[0x0][0x2d0], -R149.reuse ;  /* 0x0000b40092927a23 */ /* 0x100fe60000010895 */
[----:B------:R-:W3:Y:S01]  /*8140*/  MUFU.EX2 R129, R129 ;  /* 0x0000008100817308 */ /* 0x000ee20000000800 */
[----:B-1----:R-:W-:Y:S01]  /*8150*/  FMNMX.FTZ R116, R5, R4, !PT ;  /* 0x0000000405747209 */ /* 0x002fe20007810000 */
[----:B------:R-:W-:Y:S03]  /*8160*/  FMUL.FTZ R4, R3, c[0x0][0x2d0] ;  /* 0x0000b40003047a20 */ /* 0x000fe60000410000 */
[C---:B------:R-:W-:Y:S01]  /*8170*/  FSETP.NEU.FTZ.AND P0, PT, R116.reuse, -INF , PT ;  /* 0xff8000007400780b */ /* 0x040fe20003f1d000 */
[C---:B------:R-:W-:Y:S04]  /*8180*/  FMUL.FTZ R134, R116.reuse, c[0x0][0x2d0] ;  /* 0x0000b40074867a20 */ /* 0x040fe80000410000 */
[----:B------:R-:W1:Y:S01]  /*8190*/  MUFU.EX2 R3, R4 ;  /* 0x0000000400037308 */ /* 0x000e620000000800 */
[----:B------:R-:W-:Y:S02]  /*81a0*/  FSEL R5, R116, RZ, P0 ;  /* 0x000000ff74057208 */ /* 0x000fe40000000000 */
[----:B------:R-:W-:Y:S02]  /*81b0*/  FSEL R134, R134, RZ, P0 ;  /* 0x000000ff86867208 */ /* 0x000fe40000000000 */
[----:B--2---:R-:W-:Y:S01]  /*81c0*/  F2FP.BF16.PACK_AB R124, R119, R128 ;  /* 0x00000080777c723e */ /* 0x004fe200000010ff */
[----:B------:R-:W-:Y:S01]  /*81d0*/  FADD.FTZ R5, -R5, R2 ;  /* 0x0000000205057221 */ /* 0x000fe20000010100 */
[----:B------:R-:W-:Y:S01]  /*81e0*/  ISETP.GT.AND P0, PT, R230, R231, PT ;  /* 0x000000e7e600720c */ /* 0x000fe20003f04270 */
[--C-:B------:R-:W-:Y:S02]  /*81f0*/  FFMA.FTZ R133, R15, c[0x0][0x2d0], -R134.reuse ;  /* 0x0000b4000f857a23 */ /* 0x100fe40000010886 */
[--C-:B------:R-:W-:Y:S01]  /*8200*/  FFMA.FTZ R132, R13, c[0x0][0x2d0], -R134.reuse ;  /* 0x0000b4000d847a23 */ /* 0x100fe20000010886 */
[----:B------:R-:W-:Y:S01]  /*8210*/  MUFU.EX2 R232, R232 ;  /* 0x000000e800e87308 */ /* 0x000fe20000000800 */
[----:B------:R-:W2:Y:S01]  /*8220*/  LDSM.16.MT88.4 R12, [R212+0x100] ;  /* 0x00010000d40c783b */ /* 0x000ea20000004200 */
[--C-:B------:R-:W-:Y:S01]  /*8230*/  FFMA.FTZ R131, R11, c[0x0][0x2d0], -R134.reuse ;  /* 0x0000b4000b837a23 */ /* 0x100fe20000010886 */
[----:B---3--:R-:W-:Y:S01]  /*8240*/  F2FP.BF16.PACK_AB R126, R129, R118 ;  /* 0x00000076817e723e */ /* 0x008fe200000010ff */
[--C-:B------:R-:W-:Y:S02]  /*8250*/  FFMA.FTZ R130, R9, c[0x0][0x2d0], -R134.reuse ;  /* 0x0000b40009827a23 */ /* 0x100fe40000010886 */
[----:B------:R-:W-:Y:S02]  /*8260*/  FMUL.FTZ R2, R5, c[0x0][0x2d0] ;  /* 0x0000b40005027a20 */ /* 0x000fe40000410000 */
[--C-:B------:R-:W-:Y:S02]  /*8270*/  FFMA.FTZ R165, R165, c[0x0][0x2d0], -R134.reuse ;  /* 0x0000b400a5a57a23 */ /* 0x100fe40000010886 */
[----:B------:R-:W-:Y:S01]  /*8280*/  MUFU.EX2 R133, R133 ;  /* 0x0000008500857308 */ /* 0x000fe20000000800 */
[--C-:B------:R-:W-:Y:S02]  /*8290*/  FFMA.FTZ R161, R161, c[0x0][0x2d0], -R134.reuse ;  /* 0x0000b400a1a17a23 */ /* 0x100fe40000010886 */
[C---:B-1----:R-:W-:Y:S02]  /*82a0*/  FMUL.FTZ R4, R3.reuse, R112 ;  /* 0x0000007003047220 */ /* 0x042fe40000410000 */
[C---:B------:R-:W-:Y:S02]  /*82b0*/  FMUL.FTZ R5, R3.reuse, R113 ;  /* 0x0000007103057220 */ /* 0x040fe40000410000 */
[C---:B------:R-:W-:Y:S02]  /*82c0*/  FMUL.FTZ R8, R3.reuse, R108 ;  /* 0x0000006c03087220 */ /* 0x040fe40000410000 */
[C---:B------:R-:W-:Y:S01]  /*82d0*/  FMUL.FTZ R9, R3.reuse, R109 ;  /* 0x0000006d03097220 */ /* 0x040fe20000410000 */
[----:B------:R-:W1:Y:S01]  /*82e0*/  MUFU.EX2 R2, R2 ;  /* 0x0000000200027308 */ /* 0x000e620000000800 */
[C---:B------:R-:W-:Y:S02]  /*82f0*/  FMUL.FTZ R16, R3.reuse, R100 ;  /* 0x0000006403107220 */ /* 0x040fe40000410000 */
[C---:B------:R-:W-:Y:S02]  /*8300*/  FMUL.FTZ R17, R3.reuse, R101 ;  /* 0x0000006503117220 */ /* 0x040fe40000410000 */
[C---:B------:R-:W-:Y:S02]  /*8310*/  FMUL.FTZ R24, R3.reuse, R92 ;  /* 0x0000005c03187220 */ /* 0x040fe40000410000 */
[C---:B------:R-:W-:Y:S02]  /*8320*/  FMUL.FTZ R25, R3.reuse, R93 ;  /* 0x0000005d03197220 */ /* 0x040fe40000410000 */
[C---:B------:R-:W-:Y:S01]  /*8330*/  FMUL.FTZ R32, R3.reuse, R84 ;  /* 0x0000005403207220 */ /* 0x040fe20000410000 */
[----:B------:R-:W3:Y:S01]  /*8340*/  MUFU.EX2 R132, R132 ;  /* 0x0000008400847308 */ /* 0x000ee20000000800 */
[C---:B------:R-:W-:Y:S02]  /*8350*/  FMUL.FTZ R33, R3.reuse, R85 ;  /* 0x0000005503217220 */ /* 0x040fe40000410000 */
[C---:B------:R-:W-:Y:S02]  /*8360*/  FMUL.FTZ R40, R3.reuse, R76 ;  /* 0x0000004c03287220 */ /* 0x040fe40000410000 */
[C---:B------:R-:W-:Y:S02]  /*8370*/  FMUL.FTZ R41, R3.reuse, R77 ;  /* 0x0000004d03297220 */ /* 0x040fe40000410000 */
[C---:B------:R-:W-:Y:S02]  /*8380*/  FMUL.FTZ R48, R3.reuse, R68 ;  /* 0x0000004403307220 */ /* 0x040fe40000410000 */
[C---:B------:R-:W-:Y:S01]  /*8390*/  FMUL.FTZ R49, R3.reuse, R69 ;  /* 0x0000004503317220 */ /* 0x040fe20000410000 */
[----:B------:R-:W-:Y:S01]  /*83a0*/  MUFU.EX2 R131, R131 ;  /* 0x0000008300837308 */ /* 0x000fe20000000800 */
[C---:B------:R-:W-:Y:S02]  /*83b0*/  FMUL.FTZ R52, R3.reuse, R52 ;  /* 0x0000003403347220 */ /* 0x040fe40000410000 */
[C---:B------:R-:W-:Y:S02]  /*83c0*/  FMUL.FTZ R53, R3.reuse, R53 ;  /* 0x0000003503357220 */ /* 0x040fe40000410000 */
[C---:B-1----:R-:W-:Y:S02]  /*83d0*/  FMUL.FTZ R6, R2.reuse, R114 ;  /* 0x0000007202067220 */ /* 0x042fe40000410000 */
[C---:B------:R-:W-:Y:S02]  /*83e0*/  FMUL.FTZ R7, R2.reuse, R115 ;  /* 0x0000007302077220 */ /* 0x040fe40000410000 */
[C---:B------:R-:W-:Y:S01]  /*83f0*/  FMUL.FTZ R10, R2.reuse, R110 ;  /* 0x0000006e020a7220 */ /* 0x040fe20000410000 */
[----:B------:R-:W1:Y:S01]  /*8400*/  MUFU.EX2 R130, R130 ;  /* 0x0000008200827308 */ /* 0x000e620000000800 */
[C---:B------:R-:W-:Y:S02]  /*8410*/  FMUL.FTZ R11, R2.reuse, R111 ;  /* 0x0000006f020b7220 */ /* 0x040fe40000410000 */
[----:B------:R-:W-:Y:S01]  /*8420*/  FMUL.FTZ R18, R2, R102 ;  /* 0x0000006602127220 */ /* 0x000fe20000410000 */
[----:B---3--:R-:W-:Y:S01]  /*8430*/  F2FP.BF16.PACK_AB R125, R132, R133 ;  /* 0x00000085847d723e */ /* 0x008fe200000010ff */
[C---:B------:R-:W-:Y:S01]  /*8440*/  FMUL.FTZ R19, R2.reuse, R103 ;  /* 0x0000006702137220 */ /* 0x040fe20000410000 */
[----:B------:R-:W-:Y:S01]  /*8450*/  LDSM.16.MT88.4 R108, [R212+0x2900] ;  /* 0x00290000d46c783b */ /* 0x000fe20000004200 */
[C---:B------:R-:W-:Y:S02]  /*8460*/  FMUL.FTZ R26, R2.reuse, R94 ;  /* 0x0000005e021a7220 */ /* 0x040fe40000410000 */
[C---:B------:R-:W-:Y:S01]  /*8470*/  FMUL.FTZ R27, R2.reuse, R95 ;  /* 0x0000005f021b7220 */ /* 0x040fe20000410000 */
[----:B------:R-:W-:Y:S01]  /*8480*/  MUFU.EX2 R184, R184 ;  /* 0x000000b800b87308 */ /* 0x000fe20000000800 */
[C---:B------:R-:W-:Y:S02]  /*8490*/  FMUL.FTZ R34, R2.reuse, R86 ;  /* 0x0000005602227220 */ /* 0x040fe40000410000 */
[C---:B------:R-:W-:Y:S01]  /*84a0*/  FMUL.FTZ R35, R2.reuse, R87 ;  /* 0x0000005702237220 */ /* 0x040fe20000410000 */
[----:B------:R-:W-:Y:S01]  /*84b0*/  LDSM.16.MT88.4 R92, [R208+0x4900] ;  /* 0x00490000d05c783b */ /* 0x000fe20000004200 */
[C---:B------:R-:W-:Y:S02]  /*84c0*/  FMUL.FTZ R42, R2.reuse, R78 ;  /* 0x0000004e022a7220 */ /* 0x040fe40000410000 */
[C---:B------:R-:W-:Y:S02]  /*84d0*/  FMUL.FTZ R43, R2.reuse, R79 ;  /* 0x0000004f022b7220 */ /* 0x040fe40000410000 */
[C---:B------:R-:W-:Y:S01]  /*84e0*/  FMUL.FTZ R50, R2.reuse, R70 ;  /* 0x0000004602327220 */ /* 0x040fe20000410000 */
[----:B------:R-:W-:Y:S01]  /*84f0*/  MUFU.EX2 R165, R165 ;  /* 0x000000a500a57308 */ /* 0x000fe20000000800 */
[C---:B------:R-:W-:Y:S01]  /*8500*/  FMUL.FTZ R51, R2.reuse, R71 ;  /* 0x0000004702337220 */ /* 0x040fe20000410000 */
[----:B------:R-:W3:Y:S01]  /*8510*/  LDSM.16.MT88.4 R84, [R210+0x3100] ;  /* 0x00310000d254783b */ /* 0x000ee20000004200 */
[----:B------:R-:W-:Y:S01]  /*8520*/  FMUL.FTZ R54, R2, R54 ;  /* 0x0000003602367220 */ /* 0x000fe20000410000 */
[----:B-1----:R-:W-:Y:S01]  /*8530*/  F2FP.BF16.PACK_AB R127, R130, R131 ;  /* 0x00000083827f723e */ /* 0x002fe200000010ff */
[C---:B------:R-:W-:Y:S02]  /*8540*/  FMUL.FTZ R55, R2.reuse, R55 ;  /* 0x0000003702377220 */ /* 0x040fe40000410000 */
[C---:B------:R-:W-:Y:S02]  /*8550*/  FMUL.FTZ R56, R3.reuse, R56 ;  /* 0x0000003803387220 */ /* 0x040fe40000410000 */
[C---:B------:R-:W-:Y:S01]  /*8560*/  FMUL.FTZ R57, R3.reuse, R57 ;  /* 0x0000003903397220 */ /* 0x040fe20000410000 */
[----:B------:R-:W1:Y:S01]  /*8570*/  LDSM.16.MT88.4 R76, [R209+0x3100] ;  /* 0x00310000d14c783b */ /* 0x000e620000004200 */
[C---:B--2---:R-:W-:Y:S01]  /*8580*/  HMMA.16816.F32.BF16 R4, R124.reuse, R12, R4 ;  /* 0x0000000c7c04723c */ /* 0x044fe20000041804 */
[----:B------:R-:W-:Y:S04]  /*8590*/  MUFU.EX2 R161, R161 ;  /* 0x000000a100a17308 */ /* 0x000fe80000000800 */
[C---:B------:R-:W-:Y:S02]  /*85a0*/  FMUL.FTZ R58, R2.reuse, R58 ;  /* 0x0000003a023a7220 */ /* 0x040fe40000410000 */
[----:B------:R-:W2:Y:S01]  /*85b0*/  LDSM.16.MT88.4 R68, [R208+0x3100] ;  /* 0x00310000d044783b */ /* 0x000ea20000004200 */
[C---:B------:R-:W-:Y:S03]  /*85c0*/  HMMA.16816.F32.BF16 R8, R124.reuse, R14, R8 ;  /* 0x0000000e7c08723c */ /* 0x040fe60000041808 */
[----:B------:R-:W-:Y:S01]  /*85d0*/  MUFU.EX2 R136, R136 ;  /* 0x0000008800887308 */ /* 0x000fe20000000800 */
[C---:B------:R-:W-:Y:S02]  /*85e0*/  FMUL.FTZ R12, R3.reuse, R104 ;  /* 0x00000068030c7220 */ /* 0x040fe40000410000 */
[C---:B------:R-:W-:Y:S01]  /*85f0*/  FMUL.FTZ R13, R3.reuse, R105 ;  /* 0x00000069030d7220 */ /* 0x040fe20000410000 */
[----:B------:R-:W-:Y:S01]  /*8600*/  LDSM.16.MT88.4 R100, [R210+0x2900] ;  /* 0x00290000d264783b */ /* 0x000fe20000004200 */
[C---:B------:R-:W-:Y:S04]  /*8610*/  FMUL.FTZ R14, R2.reuse, R106 ;  /* 0x0000006a020e7220 */ /* 0x040fe80000410000 */
[C---:B------:R-:W-:Y:S01]  /*8620*/  FMUL.FTZ R15, R2.reuse, R107 ;  /* 0x0000006b020f7220 */ /* 0x040fe20000410000 */
[----:B------:R-:W4:Y:S01]  /*8630*/  MUFU.EX2 R137, R137 ;  /* 0x0000008900897308 */ /* 0x000f220000000800 */
[C---:B------:R-:W-:Y:S02]  /*8640*/  FMUL.FTZ R59, R2.reuse, R59 ;  /* 0x0000003b023b7220 */ /* 0x040fe40000410000 */
[C---:B------:R-:W-:Y:S02]  /*8650*/  FMUL.FTZ R60, R3.reuse, R60 ;  /* 0x0000003c033c7220 */ /* 0x040fe40000410000 */
[C---:B------:R-:W-:Y:S01]  /*8660*/  FMUL.FTZ R61, R3.reuse, R61 ;  /* 0x0000003d033d7220 */ /* 0x040fe20000410000 */
[C---:B------:R-:W-:Y:S03]  /*8670*/  HMMA.16816.F32.BF16 R12, R124.reuse, R20, R12 ;  /* 0x000000147c0c723c */ /* 0x040fe6000004180c */
[C---:B------:R-:W-:Y:S01]  /*8680*/  FMUL.FTZ R62, R2.reuse, R62 ;  /* 0x0000003e023e7220 */ /* 0x040fe20000410000 */
[----:B------:R-:W-:Y:S01]  /*8690*/  MUFU.EX2 R138, R138 ;  /* 0x0000008a008a7308 */ /* 0x000fe20000000800 */
[C---:B------:R-:W-:Y:S02]  /*86a0*/  FMUL.FTZ R63, R2.reuse, R63 ;  /* 0x0000003f023f7220 */ /* 0x040fe40000410000 */
[C---:B------:R-:W-:Y:S01]  /*86b0*/  FMUL.FTZ R20, R3.reuse, R96 ;  /* 0x0000006003147220 */ /* 0x040fe20000410000 */
[C---:B------:R-:W-:Y:S04]  /*86c0*/  HMMA.16816.F32.BF16 R16, R124.reuse, R22, R16 ;  /* 0x000000167c10723c */ /* 0x040fe80000041810 */
[C---:B------:R-:W-:Y:S02]  /*86d0*/  FMUL.FTZ R21, R3.reuse, R97 ;  /* 0x0000006103157220 */ /* 0x040fe40000410000 */
[----:B------:R-:W-:Y:S01]  /*86e0*/  MUFU.EX2 R145, R145 ;  /* 0x0000009100917308 */ /* 0x000fe20000000800 */
[C---:B------:R-:W-:Y:S02]  /*86f0*/  FMUL.FTZ R22, R2.reuse, R98 ;  /* 0x0000006202167220 */ /* 0x040fe40000410000 */
[C---:B------:R-:W-:Y:S03]  /*8700*/  FMUL.FTZ R23, R2.reuse, R99 ;  /* 0x0000006302177220 */ /* 0x040fe60000410000 */
[C---:B------:R-:W-:Y:S02]  /*8710*/  FMUL.FTZ R64, R3.reuse, R64 ;  /* 0x0000004003407220 */ /* 0x040fe40000410000 */
[C---:B------:R-:W-:Y:S02]  /*8720*/  FMUL.FTZ R65, R3.reuse, R65 ;  /* 0x0000004103417220 */ /* 0x040fe40000410000 */
[C---:B------:R-:W-:Y:S01]  /*8730*/  HMMA.16816.F32.BF16 R20, R124.reuse, R28, R20 ;  /* 0x0000001c7c14723c */ /* 0x040fe20000041814 */
[----:B------:R-:W-:Y:S02]  /*8740*/  MUFU.EX2 R160, R160 ;  /* 0x000000a000a07308 */ /* 0x000fe40000000800 */
[C---:B------:R-:W-:Y:S02]  /*8750*/  FMUL.FTZ R66, R2.reuse, R66 ;  /* 0x0000004202427220 */ /* 0x040fe40000410000 */
[C---:B------:R-:W-:Y:S02]  /*8760*/  FMUL.FTZ R67, R2.reuse, R67 ;  /* 0x0000004302437220 */ /* 0x040fe40000410000 */
[C---:B------:R-:W-:Y:S01]  /*8770*/  FMUL.FTZ R28, R3.reuse, R88 ;  /* 0x00000058031c7220 */ /* 0x040fe20000410000 */
[C---:B------:R-:W-:Y:S03]  /*8780*/  HMMA.16816.F32.BF16 R24, R124.reuse, R30, R24 ;  /* 0x0000001e7c18723c */ /* 0x040fe60000041818 */
[----:B------:R-:W-:Y:S01]  /*8790*/  MUFU.EX2 R162, R162 ;  /* 0x000000a200a27308 */ /* 0x000fe20000000800 */
[----:B------:R-:W-:Y:S02]  /*87a0*/  FMUL.FTZ R29, R3, R89 ;  /* 0x00000059031d7220 */ /* 0x000fe40000410000 */
[--C-:B------:R-:W-:Y:S02]  /*87b0*/  FFMA.FTZ R148, R167, c[0x0][0x2d0], -R134.reuse ;  /* 0x0000b400a7947a23 */ /* 0x100fe40000010886 */
[C---:B------:R-:W-:Y:S04]  /*87c0*/  FMUL.FTZ R30, R2.reuse, R90 ;  /* 0x0000005a021e7220 */ /* 0x040fe80000410000 */
[----:B------:R-:W-:Y:S01]  /*87d0*/  FMUL.FTZ R31, R2, R91 ;  /* 0x0000005b021f7220 */ /* 0x000fe20000410000 */
[----:B------:R-:W-:Y:S01]  /*87e0*/  MUFU.EX2 R148, R148 ;  /* 0x0000009400947308 */ /* 0x000fe20000000800 */
[----:B------:R-:W-:Y:S01]  /*87f0*/  LDSM.16.MT88.4 R88, [R212+0x3900] ;  /* 0x00390000d458783b */ /* 0x000fe20000004200 */
[--C-:B------:R-:W-:Y:S02]  /*8800*/  FFMA.FTZ R151, R151, c[0x0][0x2d0], -R134.reuse ;  /* 0x0000b40097977a23 */ /* 0x100fe40000010886 */
[--C-:B------:R-:W-:Y:S02]  /*8810*/  FFMA.FTZ R157, R157, c[0x0][0x2d0], -R134.reuse ;  /* 0x0000b4009d9d7a23 */ /* 0x100fe40000010886 */
[C---:B------:R-:W-:Y:S03]  /*8820*/  HMMA.16816.F32.BF16 R28, R124.reuse, R36, R28 ;  /* 0x000000247c1c723c */ /* 0x040fe6000004181c */
[--C-:B------:R-:W-:Y:S01]  /*8830*/  FFMA.FTZ R158, R163, c[0x0][0x2d0], -R134.reuse ;  /* 0x0000b400a39e7a23 */ /* 0x100fe20000010886 */
[----:B------:R-:W5:Y:S01]  /*8840*/  MUFU.EX2 R151, R151 ;  /* 0x0000009700977308 */ /* 0x000f620000000800 */
[--C-:B------:R-:W-:Y:S02]  /*8850*/  FFMA.FTZ R163, R186, c[0x0][0x2d0], -R149.reuse ;  /* 0x0000b400baa37a23 */ /* 0x100fe40000010895 */
[C---:B------:R-:W-:Y:S01]  /*8860*/  FMUL.FTZ R36, R3.reuse, R80 ;  /* 0x0000005003247220 */ /* 0x040fe20000410000 */
[C---:B------:R-:W-:Y:S04]  /*8870*/  HMMA.16816.F32.BF16 R32, R124.reuse, R38, R32 ;  /* 0x000000267c20723c */ /* 0x040fe80000041820 */
[----:B------:R-:W-:Y:S02]  /*8880*/  FMUL.FTZ R37, R3, R81 ;  /* 0x0000005103257220 */ /* 0x000fe40000410000 */
[----:B------:R-:W-:Y:S01]  /*8890*/  MUFU.EX2 R157, R157 ;  /* 0x0000009d009d7308 */ /* 0x000fe20000000800 */
[C---:B------:R-:W-:Y:S02]  /*88a0*/  FMUL.FTZ R38, R2.reuse, R82 ;  /* 0x0000005202267220 */ /* 0x040fe40000410000 */
[----:B------:R-:W-:Y:S02]  /*88b0*/  FMUL.FTZ R39, R2, R83 ;  /* 0x0000005302277220 */ /* 0x000fe40000410000 */
[----:B------:R-:W-:Y:S01]  /*88c0*/  LDSM.16.MT88.4 R80, [R209+0x900] ;  /* 0x00090000d150783b */ /* 0x000fe20000004200 */
[--C-:B------:R-:W-:Y:S02]  /*88d0*/  FFMA.FTZ R167, R164, c[0x0][0x2d0], -R149.reuse ;  /* 0x0000b400a4a77a23 */ /* 0x100fe40000010895 */
[--C-:B------:R-:W-:Y:S02]  /*88e0*/  FFMA.FTZ R164, R237, c[0x0][0x2d0], -R134.reuse ;  /* 0x0000b400eda47a23 */ /* 0x100fe40000010886 */
[C---:B------:R-:W-:Y:S01]  /*88f0*/  HMMA.16816.F32.BF16 R36, R124.reuse, R44, R36 ;  /* 0x0000002c7c24723c */ /* 0x040fe20000041824 */
[----:B------:R-:W1:Y:S02]  /*8900*/  MUFU.EX2 R158, R158 ;  /* 0x0000009e009e7308 */ /* 0x000e640000000800 */
[--C-:B------:R-:W-:Y:S02]  /*8910*/  FFMA.FTZ R187, R187, c[0x0][0x2d0], -R134.reuse ;  /* 0x0000b400bbbb7a23 */ /* 0x100fe40000010886 */
[--C-:B------:R-:W-:Y:S02]  /*8920*/  FFMA.FTZ R186, R235, c[0x0][0x2d0], -R134.reuse ;  /* 0x0000b400ebba7a23 */ /* 0x100fe40000010886 */
[C---:B------:R-:W-:Y:S01]  /*8930*/  FMUL.FTZ R44, R3.reuse, R72 ;  /* 0x00000048032c7220 */ /* 0x040fe20000410000 */
[C---:B------:R-:W-:Y:S03]  /*8940*/  HMMA.16816.F32.BF16 R40, R124.reuse, R46, R40 ;  /* 0x0000002e7c28723c */ /* 0x040fe60000041828 */
[----:B------:R-:W1:Y:S01]  /*8950*/  MUFU.EX2 R163, R163 ;  /* 0x000000a300a37308 */ /* 0x000e620000000800 */
[----:B------:R-:W-:Y:S02]  /*8960*/  FMUL.FTZ R45, R3, R73 ;  /* 0x00000049032d7220 */ /* 0x000fe40000410000 */
[--C-:B------:R-:W-:Y:S02]  /*8970*/  FFMA.FTZ R233, R233, c[0x0][0x2d0], -R134.reuse ;  /* 0x0000b400e9e97a23 */ /* 0x100fe40000010886 */
[C---:B------:R-:W-:Y:S04]  /*8980*/  FMUL.FTZ R46, R2.reuse, R74 ;  /* 0x0000004a022e7220 */ /* 0x040fe80000410000 */
[----:B------:R-:W-:Y:S01]  /*8990*/  FMUL.FTZ R47, R2, R75 ;  /* 0x0000004b022f7220 */ /* 0x000fe20000410000 */
[----:B------:R-:W2:Y:S01]  /*89a0*/  MUFU.EX2 R167, R167 ;  /* 0x000000a700a77308 */ /* 0x000ea20000000800 */
[----:B------:R-:W4:Y:S01]  /*89b0*/  LDSM.16.MT88.4 R72, [R212+0x900] ;  /* 0x00090000d448783b */ /* 0x000f220000004200 */
[--C-:B------:R-:W-:Y:S02]  /*89c0*/  FFMA.FTZ R235, R240, c[0x0][0x2d0], -R149.reuse ;  /* 0x0000b400f0eb7a23 */ /* 0x100fe40000010895 */
[--C-:B------:R-:W-:Y:S02]  /*89d0*/  FFMA.FTZ R237, R238, c[0x0][0x2d0], -R149.reuse ;  /* 0x0000b400eeed7a23 */ /* 0x100fe40000010895 */
[C---:B---3--:R-:W-:Y:S03]  /*89e0*/  HMMA.16816.F32.BF16 R44, R124.reuse, R84, R44 ;  /* 0x000000547c2c723c */ /* 0x048fe6000004182c */
[--C-:B------:R-:W-:Y:S01]  /*89f0*/  FFMA.FTZ R238, R245, c[0x0][0x2d0], -R134.reuse ;  /* 0x0000b400f5ee7a23 */ /* 0x100fe20000010886 */
[----:B------:R-:W-:Y:S01]  /*8a00*/  MUFU.EX2 R164, R164 ;  /* 0x000000a400a47308 */ /* 0x000fe20000000800 */
[--C-:B------:R-:W-:Y:S02]  /*8a10*/  FFMA.FTZ R245, R166, c[0x0][0x2d0], -R149.reuse ;  /* 0x0000b400a6f57a23 */ /* 0x100fe40000010895 */
[--C-:B------:R-:W-:Y:S01]  /*8a20*/  FFMA.FTZ R166, R185, c[0x0][0x2d0], -R134.reuse ;  /* 0x0000b400b9a67a23 */ /* 0x100fe20000010886 */
[C---:B------:R-:W-:Y:S01]  /*8a30*/  HMMA.16816.F32.BF16 R48, R124.reuse, R86, R48 ;  /* 0x000000567c30723c */ /* 0x040fe20000041830 */
[----:B------:R-:W-:Y:S03]  /*8a40*/  LDSM.16.MT88.4 R84, [R208+0x900] ;  /* 0x00090000d054783b */ /* 0x000fe60000004200 */
[--C-:B------:R-:W-:Y:S02]  /*8a50*/  FFMA.FTZ R243, R243, c[0x0][0x2d0], -R134.reuse ;  /* 0x0000b400f3f37a23 */ /* 0x100fe40000010886 */
[----:B------:R-:W-:Y:S01]  /*8a60*/  MUFU.EX2 R245, R245 ;  /* 0x000000f500f57308 */ /* 0x000fe20000000800 */
[--C-:B------:R-:W-:Y:S01]  /*8a70*/  FFMA.FTZ R240, R241, c[0x0][0x2d0], -R134.reuse ;  /* 0x0000b400f1f07a23 */ /* 0x100fe20000010886 */
[C---:B-1----:R-:W-:Y:S04]  /*8a80*/  HMMA.16816.F32.BF16 R52, R124.reuse, R76, R52 ;  /* 0x0000004c7c34723c */ /* 0x042fe80000041834 */
[--C-:B------:R-:W-:Y:S02]  /*8a90*/  FFMA.FTZ R241, R192, c[0x0][0x2d0], -R149.reuse ;  /* 0x0000b400c0f17a23 */ /* 0x100fe40000010895 */
[--C-:B------:R-:W-:Y:S02]  /*8aa0*/  FFMA.FTZ R192, R159, c[0x0][0x2d0], -R134.reuse ;  /* 0x0000b4009fc07a23 */ /* 0x100fe40000010886 */
[C---:B------:R-:W-:Y:S01]  /*8ab0*/  HMMA.16816.F32.BF16 R56, R124.reuse, R78, R56 ;  /* 0x0000004e7c38723c */ /* 0x040fe20000041838 */
[----:B------:R-:W1:Y:S01]  /*8ac0*/  LDSM.16.MT88.4 R76, [R210+0x900] ;  /* 0x00090000d24c783b */ /* 0x000e620000004200 */
[----:B------:R-:W-:Y:S02]  /*8ad0*/  MUFU.EX2 R241, R241 ;  /* 0x000000f100f17308 */ /* 0x000fe40000000800 */
[--C-:B------:R-:W-:Y:S02]  /*8ae0*/  FFMA.FTZ R239, R239, c[0x0][0x2d0], -R134.reuse ;  /* 0x0000b400efef7a23 */ /* 0x100fe40000010886 */
[--C-:B------:R-:W-:Y:S02]  /*8af0*/  FFMA.FTZ R159, R150, c[0x0][0x2d0], -R149.reuse ;  /* 0x0000b400969f7a23 */ /* 0x100fe40000010895 */
[C---:B--2---:R-:W-:Y:S04]  /*8b00*/  HMMA.16816.F32.BF16 R60, R124.reuse, R68, R60 ;  /* 0x000000447c3c723c */ /* 0x044fe8000004183c */
[----:B------:R-:W-:Y:S01]  /*8b10*/  MUFU.EX2 R166, R166 ;  /* 0x000000a600a67308 */ /* 0x000fe20000000800 */
[----:B------:R-:W-:Y:S02]  /*8b20*/  FFMA.FTZ R149, R144, c[0x0][0x2d0], -R149 ;  /* 0x0000b40090957a23 */ /* 0x000fe40000010895 */
[----:B----4-:R-:W-:Y:S01]  /*8b30*/  F2FP.BF16.PACK_AB R68, R137, R136 ;  /* 0x000000888944723e */ /* 0x010fe200000010ff */
[----:B------:R-:W-:Y:S04]  /*8b40*/  HMMA.16816.F32.BF16 R64, R124, R70, R64 ;  /* 0x000000467c40723c */ /* 0x000fe80000041840 */
[----:B-----5:R-:W-:Y:S01]  /*8b50*/  F2FP.BF16.PACK_AB R69, R151, R148 ;  /* 0x000000949745723e */ /* 0x020fe200000010ff */
[--C-:B------:R-:W-:Y:S01]  /*8b60*/  FFMA.FTZ R144, R147, c[0x0][0x2d0], -R134.reuse ;  /* 0x0000b40093907a23 */ /* 0x100fe20000010886 */
[----:B------:R-:W-:Y:S01]  /*8b70*/  MUFU.EX2 R192, R192 ;  /* 0x000000c000c07308 */ /* 0x000fe20000000800 */
[----:B------:R-:W-:Y:S01]  /*8b80*/  F2FP.BF16.PACK_AB R70, R145, R138 ;  /* 0x0000008a9146723e */ /* 0x000fe200000010ff */
[--C-:B------:R-:W-:Y:S01]  /*8b90*/  FFMA.FTZ R139, R139, c[0x0][0x2d0], -R134.reuse ;  /* 0x0000b4008b8b7a23 */ /* 0x100fe20000010886 */
[----:B------:R-:W-:Y:S03]  /*8ba0*/  F2FP.BF16.PACK_AB R71, R158, R157 ;  /* 0x0000009d9e47723e */ /* 0x000fe600000010ff */
[--C-:B------:R-:W-:Y:S02]  /*8bb0*/  FFMA.FTZ R135, R135, c[0x0][0x2d0], -R134.reuse ;  /* 0x0000b40087877a23 */ /* 0x100fe40000010886 */
[----:B------:R-:W-:Y:S02]  /*8bc0*/  FFMA.FTZ R134, R117, c[0x0][0x2d0], -R134 ;  /* 0x0000b40075867a23 */ /* 0x000fe40000010886 */
[C---:B------:R-:W-:Y:S01]  /*8bd0*/  HMMA.16816.F32.BF16 R4, R68.reuse, R72, R4 ;  /* 0x000000484404723c */ /* 0x040fe20000041804 */
[----:B------:R-:W2:Y:S04]  /*8be0*/  MUFU.EX2 R187, R187 ;  /* 0x000000bb00bb7308 */ /* 0x000ea80000000800 */
[----:B------:R-:W-:Y:S02]  /*8bf0*/  FFMA.FTZ R128, R3, R224, R128 ;  /* 0x000000e003807223 */ /* 0x000fe40000010080 */
[----:B------:R-:W-:Y:S01]  /*8c00*/  FFMA.FTZ R133, R2, R225, R133 ;  /* 0x000000e102857223 */ /* 0x000fe20000010085 */
[C---:B------:R-:W-:Y:S01]  /*8c10*/  HMMA.16816.F32.BF16 R8, R68.reuse, R74, R8 ;  /* 0x0000004a4408723c */ /* 0x040fe20000041808 */
[----:B------:R-:W3:Y:S02]  /*8c20*/  LDSM.16.MT88.4 R72, [R210+0x3900] ;  /* 0x00390000d248783b */ /* 0x000ee40000004200 */
[----:B------:R-:W-:Y:S01]  /*8c30*/  MUFU.EX2 R186, R186 ;  /* 0x000000ba00ba7308 */ /* 0x000fe20000000800 */
[----:B------:R-:W-:Y:S02]  /*8c40*/  FADD.FTZ R119, R119, R128 ;  /* 0x0000008077777221 */ /* 0x000fe40000010000 */
[----:B------:R-:W-:Y:S02]  /*8c50*/  FADD.FTZ R132, R132, R133 ;  /* 0x0000008584847221 */ /* 0x000fe40000010000 */
[C---:B-1----:R-:W-:Y:S04]  /*8c60*/  HMMA.16816.F32.BF16 R12, R68.reuse, R76, R12 ;  /* 0x0000004c440c723c */ /* 0x042fe8000004180c */
[----:B------:R-:W-:Y:S01]  /*8c70*/  FADD.FTZ R118, R118, R119 ;  /* 0x0000007776767221 */ /* 0x000fe20000010000 */
[----:B------:R-:W1:Y:S01]  /*8c80*/  MUFU.EX2 R233, R233 ;  /* 0x000000e900e97308 */ /* 0x000e620000000800 */
[----:B------:R-:W-:Y:S02]  /*8c90*/  FADD.FTZ R3, R131, R132 ;  /* 0x0000008483037221 */ /* 0x000fe40000010000 */
[C---:B------:R-:W-:Y:S01]  /*8ca0*/  HMMA.16816.F32.BF16 R16, R68.reuse, R78, R16 ;  /* 0x0000004e4410723c */ /* 0x040fe20000041810 */
[----:B------:R-:W4:Y:S03]  /*8cb0*/  LDSM.16.MT88.4 R76, [R209+0x3900] ;  /* 0x00390000d14c783b */ /* 0x000f260000004200 */
[----:B------:R-:W-:Y:S02]  /*8cc0*/  FADD.FTZ R129, R129, R118 ;  /* 0x0000007681817221 */ /* 0x000fe40000010000 */
[----:B------:R-:W-:Y:S01]  /*8cd0*/  FADD.FTZ R3, R130, R3 ;  /* 0x0000000382037221 */ /* 0x000fe20000010000 */
[----:B------:R-:W-:Y:S01]  /*8ce0*/  MUFU.EX2 R234, R234 ;  /* 0x000000ea00ea7308 */ /* 0x000fe20000000800 */
[C---:B------:R-:W-:Y:S04]  /*8cf0*/  HMMA.16816.F32.BF16 R20, R68.reuse, R80, R20 ;  /* 0x000000504414723c */ /* 0x040fe80000041814 */
[----:B------:R-:W-:Y:S02]  /*8d00*/  FADD.FTZ R136, R136, R129 ;  /* 0x0000008188887221 */ /* 0x000fe40000010000 */
[----:B------:R-:W-:Y:S02]  /*8d10*/  FADD.FTZ R2, R148, R3 ;  /* 0x0000000394027221 */ /* 0x000fe40000010000 */
[C---:B------:R-:W-:Y:S01]  /*8d20*/  HMMA.16816.F32.BF16 R24, R68.reuse, R82, R24 ;  /* 0x000000524418723c */ /* 0x040fe20000041818 */
[----:B------:R-:W5:Y:S01]  /*8d30*/  LDSM.16.MT88.4 R80, [R208+0x3900] ;  /* 0x00390000d050783b */ /* 0x000f620000004200 */
[----:B------:R-:W-:Y:S02]  /*8d40*/  MUFU.EX2 R235, R235 ;  /* 0x000000eb00eb7308 */ /* 0x000fe40000000800 */
[----:B------:R-:W-:Y:S02]  /*8d50*/  FADD.FTZ R137, R137, R136 ;  /* 0x0000008889897221 */ /* 0x000fe40000010000 */
[----:B------:R-:W-:Y:S02]  /*8d60*/  FADD.FTZ R2, R151, R2 ;  /* 0x0000000297027221 */ /* 0x000fe40000010000 */
[C---:B------:R-:W-:Y:S04]  /*8d70*/  HMMA.16816.F32.BF16 R28, R68.reuse, R84, R28 ;  /* 0x00000054441c723c */ /* 0x040fe8000004181c */
[----:B------:R-:W-:Y:S01]  /*8d80*/  MUFU.EX2 R236, R236 ;  /* 0x000000ec00ec7308 */ /* 0x000fe20000000800 */
[----:B------:R-:W-:Y:S02]  /*8d90*/  FADD.FTZ R138, R138, R137 ;  /* 0x000000898a8a7221 */ /* 0x000fe40000010000 */
[----:B------:R-:W-:Y:S01]  /*8da0*/  FADD.FTZ R3, R157, R2 ;  /* 0x000000029d037221 */ /* 0x000fe20000010000 */
[C---:B------:R-:W-:Y:S01]  /*8db0*/  HMMA.16816.F32.BF16 R32, R68.reuse, R86, R32 ;  /* 0x000000564420723c */ /* 0x040fe20000041820 */
[----:B------:R-:W-:Y:S03]  /*8dc0*/  LDSM.16.MT88.4 R84, [R210+0x1100] ;  /* 0x00110000d254783b */ /* 0x000fe60000004200 */
[----:B------:R-:W-:Y:S02]  /*8dd0*/  FADD.FTZ R138, R145, R138 ;  /* 0x0000008a918a7221 */ /* 0x000fe40000010000 */
[----:B------:R-:W-:Y:S01]  /*8de0*/  MUFU.EX2 R237, R237 ;  /* 0x000000ed00ed7308 */ /* 0x000fe20000000800 */
[----:B------:R-:W-:Y:S01]  /*8df0*/  FADD.FTZ R3, R158, R3 ;  /* 0x000000039e037221 */ /* 0x000fe20000010000 */
[C---:B------:R-:W-:Y:S08]  /*8e00*/  HMMA.16816.F32.BF16 R36, R68.reuse, R88, R36 ;  /* 0x000000584424723c */ /* 0x040ff00000041824 */
[C---:B------:R-:W-:Y:S01]  /*8e10*/  HMMA.16816.F32.BF16 R40, R68.reuse, R90, R40 ;  /* 0x0000005a4428723c */ /* 0x040fe20000041828 */
[----:B------:R-:W-:Y:S01]  /*8e20*/  LDSM.16.MT88.4 R88, [R208+0x4100] ;  /* 0x00410000d058783b */ /* 0x000fe20000004200 */
[----:B------:R-:W-:Y:S06]  /*8e30*/  MUFU.EX2 R238, R238 ;  /* 0x000000ee00ee7308 */ /* 0x000fec0000000800 */
[C---:B---3--:R-:W-:Y:S04]  /*8e40*/  HMMA.16816.F32.BF16 R44, R68.reuse, R72, R44 ;  /* 0x00000048442c723c */ /* 0x048fe8000004182c */
[----:B------:R-:W-:Y:S04]  /*8e50*/  MUFU.EX2 R243, R243 ;  /* 0x000000f300f37308 */ /* 0x000fe80000000800 */
[C---:B------:R-:W-:Y:S01]  /*8e60*/  HMMA.16816.F32.BF16 R48, R68.reuse, R74, R48 ;  /* 0x0000004a4430723c */ /* 0x040fe20000041830 */
[----:B------:R-:W3:Y:S05]  /*8e70*/  LDSM.16.MT88.4 R72, [R212+0x1100] ;  /* 0x00110000d448783b */ /* 0x000eea0000004200 */
[----:B------:R-:W-:Y:S02]  /*8e80*/  MUFU.EX2 R240, R240 ;  /* 0x000000f000f07308 */ /* 0x000fe40000000800 */
[C---:B----4-:R-:W-:Y:S08]  /*8e90*/  HMMA.16816.F32.BF16 R52, R68.reuse, R76, R52 ;  /* 0x0000004c4434723c */ /* 0x050ff00000041834 */
[C---:B------:R-:W-:Y:S01]  /*8ea0*/  HMMA.16816.F32.BF16 R56, R68.reuse, R78, R56 ;  /* 0x0000004e4438723c */ /* 0x040fe20000041838 */
[----:B------:R-:W4:Y:S01]  /*8eb0*/  LDSM.16.MT88.4 R76, [R209+0x1100] ;  /* 0x00110000d14c783b */ /* 0x000f220000004200 */
[----:B------:R-:W-:Y:S06]  /*8ec0*/  MUFU.EX2 R239, R239 ;  /* 0x000000ef00ef7308 */ /* 0x000fec0000000800 */
[C---:B-----5:R-:W-:Y:S04]  /*8ed0*/  HMMA.16816.F32.BF16 R60, R68.reuse, R80, R60 ;  /* 0x00000050443c723c */ /* 0x060fe8000004183c */
[----:B------:R-:W-:Y:S04]  /*8ee0*/  MUFU.EX2 R156, R156 ;  /* 0x0000009c009c7308 */ /* 0x000fe80000000800 */
[----:B------:R-:W-:Y:S01]  /*8ef0*/  HMMA.16816.F32.BF16 R64, R68, R82, R64 ;  /* 0x000000524440723c */ /* 0x000fe20000041840 */
[----:B------:R-:W5:Y:S05]  /*8f00*/  LDSM.16.MT88.4 R80, [R208+0x1100] ;  /* 0x00110000d050783b */ /* 0x000f6a0000004200 */
[----:B------:R-:W4:Y:S01]  /*8f10*/  MUFU.EX2 R159, R159 ;  /* 0x0000009f009f7308 */ /* 0x000f220000000800 */
[----:B------:R-:W-:Y:S01]  /*8f20*/  F2FP.BF16.PACK_AB R68, R160, R163 ;  /* 0x000000a3a044723e */ /* 0x000fe200000010ff */
[----:B------:R-:W-:Y:S01]  /*8f30*/  FADD.FTZ R163, R163, R138 ;  /* 0x0000008aa3a37221 */ /* 0x000fe20000010000 */
[----:B------:R-:W-:Y:S03]  /*8f40*/  F2FP.BF16.PACK_AB R70, R167, R162 ;  /* 0x000000a2a746723e */ /* 0x000fe600000010ff */
[----:B--2---:R-:W-:Y:S01]  /*8f50*/  F2FP.BF16.PACK_AB R69, R187, R164 ;  /* 0x000000a4bb45723e */ /* 0x004fe200000010ff */
[----:B------:R-:W-:Y:S01]  /*8f60*/  FADD.FTZ R164, R164, R3 ;  /* 0x00000003a4a47221 */ /* 0x000fe20000010000 */
[----:B-1----:R-:W-:Y:S01]  /*8f70*/  F2FP.BF16.PACK_AB R71, R233, R186 ;  /* 0x000000bae947723e */ /* 0x002fe200000010ff */
[----:B------:R-:W-:Y:S01]  /*8f80*/  FADD.FTZ R163, R160, R163 ;  /* 0x000000a3a0a37221 */ /* 0x000fe20000010000 */
[----:B------:R-:W-:Y:S01]  /*8f90*/  MUFU.EX2 R146, R146 ;  /* 0x0000009200927308 */ /* 0x000fe20000000800 */
[----:B------:R-:W-:Y:S02]  /*8fa0*/  FADD.FTZ R187, R187, R164 ;  /* 0x000000a4bbbb7221 */ /* 0x000fe40000010000 */
[----:B------:R-:W-:Y:S02]  /*8fb0*/  FADD.FTZ R162, R162, R163 ;  /* 0x000000a3a2a27221 */ /* 0x000fe40000010000 */
[C---:B---3--:R-:W-:Y:S03]  /*8fc0*/  HMMA.16816.F32.BF16 R4, R68.reuse, R72, R4 ;  /* 0x000000484404723c */ /* 0x048fe60000041804 */
[----:B------:R-:W-:Y:S02]  /*8fd0*/  FADD.FTZ R186, R186, R187 ;  /* 0x000000bbbaba7221 */ /* 0x000fe40000010000 */
[----:B------:R-:W1:Y:S01]  /*8fe0*/  MUFU.EX2 R149, R149 ;  /* 0x0000009500957308 */ /* 0x000e620000000800 */
[----:B------:R-:W-:Y:S02]  /*8ff0*/  FADD.FTZ R167, R167, R162 ;  /* 0x000000a2a7a77221 */ /* 0x000fe40000010000 */
[C---:B------:R-:W-:Y:S01]  /*9000*/  HMMA.16816.F32.BF16 R8, R68.reuse, R74, R8 ;  /* 0x0000004a4408723c */ /* 0x040fe20000041808 */
[----:B------:R-:W2:Y:S03]  /*9010*/  LDSM.16.MT88.4 R72, [R212+0x4100] ;  /* 0x00410000d448783b */ /* 0x000ea60000004200 */
[----:B----4-:R-:W-:Y:S01]  /*9020*/  F2FP.BF16.PACK_AB R124, R159, R156 ;  /* 0x0000009c9f7c723e */ /* 0x010fe200000010ff */
[----:B------:R-:W-:Y:S02]  /*9030*/  FADD.FTZ R233, R233, R186 ;  /* 0x000000bae9e97221 */ /* 0x000fe40000010000 */
[----:B------:R-:W-:Y:S01]  /*9040*/  MUFU.EX2 R144, R144 ;  /* 0x0000009000907308 */ /* 0x000fe20000000800 */
[C---:B------:R-:W-:Y:S08]  /*9050*/  HMMA.16816.F32.BF16 R12, R68.reuse, R84, R12 ;  /* 0x00000054440c723c */ /* 0x040ff0000004180c */
[C---:B------:R-:W-:Y:S01]  /*9060*/  HMMA.16816.F32.BF16 R16, R68.reuse, R86, R16 ;  /* 0x000000564410723c */ /* 0x040fe20000041810 */
[----:B------:R-:W3:Y:S01]  /*9070*/  LDSM.16.MT88.4 R84, [R210+0x4100] ;  /* 0x00410000d254783b */ /* 0x000ee20000004200 */
[----:B------:R-:W4:Y:S02]  /*9080*/  MUFU.EX2 R139, R139 ;  /* 0x0000008b008b7308 */ /* 0x000f240000000800 */
[----:B-1----:R-:W-:Y:S04]  /*9090*/  F2FP.BF16.PACK_AB R126, R149, R146 ;  /* 0x00000092957e723e */ /* 0x002fe800000010ff */
[C---:B------:R-:W-:Y:S04]  /*90a0*/  HMMA.16816.F32.BF16 R20, R68.reuse, R76, R20 ;  /* 0x0000004c4414723c */ /* 0x040fe80000041814 */
[----:B------:R-:W-:Y:S04]  /*90b0*/  MUFU.EX2 R135, R135 ;  /* 0x0000008700877308 */ /* 0x000fe80000000800 */
[C---:B------:R-:W-:Y:S01]  /*90c0*/  HMMA.16816.F32.BF16 R24, R68.reuse, R78, R24 ;  /* 0x0000004e4418723c */ /* 0x040fe20000041818 */
[----:B------:R-:W1:Y:S05]  /*90d0*/  LDSM.16.MT88.4 R76, [R209+0x4100] ;  /* 0x00410000d14c783b */ /* 0x000e6a0000004200 */
[----:B------:R-:W3:Y:S02]  /*90e0*/  MUFU.EX2 R134, R134 ;  /* 0x0000008600867308 */ /* 0x000ee40000000800 */
[C---:B-----5:R-:W-:Y:S04]  /*90f0*/  HMMA.16816.F32.BF16 R28, R68.reuse, R80, R28 ;  /* 0x00000050441c723c */ /* 0x060fe8000004181c */
[----:B----4-:R-:W-:Y:S04]  /*9100*/  F2FP.BF16.PACK_AB R125, R139, R144 ;  /* 0x000000908b7d723e */ /* 0x010fe800000010ff */
[C---:B------:R-:W-:Y:S01]  /*9110*/  HMMA.16816.F32.BF16 R32, R68.reuse, R82, R32 ;  /* 0x000000524420723c */ /* 0x040fe20000041820 */
[----:B------:R-:W4:Y:S07]  /*9120*/  LDSM.16.MT88.4 R80, [R212+0x1900] ;  /* 0x00190000d450783b */ /* 0x000f2e0000004200 */
[C---:B--2---:R-:W-:Y:S04]  /*9130*/  HMMA.16816.F32.BF16 R36, R68.reuse, R72, R36 ;  /* 0x000000484424723c */ /* 0x044fe80000041824 */
[----:B---3--:R-:W-:Y:S04]  /*9140*/  F2FP.BF16.PACK_AB R127, R134, R135 ;  /* 0x00000087867f723e */ /* 0x008fe800000010ff */
[C---:B------:R-:W-:Y:S01]  /*9150*/  HMMA.16816.F32.BF16 R40, R68.reuse, R74, R40 ;  /* 0x0000004a4428723c */ /* 0x040fe20000041828 */
[----:B------:R-:W2:Y:S07]  /*9160*/  LDSM.16.MT88.4 R72, [R210+0x1900] ;  /* 0x00190000d248783b */ /* 0x000eae0000004200 */
[C---:B------:R-:W-:Y:S08]  /*9170*/  HMMA.16816.F32.BF16 R44, R68.reuse, R84, R44 ;  /* 0x00000054442c723c */ /* 0x040ff0000004182c */
[C---:B------:R-:W-:Y:S01]  /*9180*/  HMMA.16816.F32.BF16 R48, R68.reuse, R86, R48 ;  /* 0x000000564430723c */ /* 0x040fe20000041830 */
[----:B------:R-:W-:Y:S07]  /*9190*/  LDSM.16.MT88.4 R84, [R208+0x1900] ;  /* 0x00190000d054783b */ /* 0x000fee0000004200 */
[C---:B-1----:R-:W-:Y:S08]  /*91a0*/  HMMA.16816.F32.BF16 R52, R68.reuse, R76, R52 ;  /* 0x0000004c4434723c */ /* 0x042ff00000041834 */
[C---:B------:R-:W-:Y:S01]  /*91b0*/  HMMA.16816.F32.BF16 R56, R68.reuse, R78, R56 ;  /* 0x0000004e4438723c */ /* 0x040fe20000041838 */
[----:B------:R-:W1:Y:S07]  /*91c0*/  LDSM.16.MT88.4 R76, [R209+0x1900] ;  /* 0x00190000d14c783b */ /* 0x000e6e0000004200 */
[C---:B------:R-:W-:Y:S08]  /*91d0*/  HMMA.16816.F32.BF16 R60, R68.reuse, R88, R60 ;  /* 0x00000058443c723c */ /* 0x040ff0000004183c */
[----:B------:R-:W-:Y:S01]  /*91e0*/  HMMA.16816.F32.BF16 R64, R68, R90, R64 ;  /* 0x0000005a4440723c */ /* 0x000fe20000041840 */
[----:B------:R-:W-:Y:S06]  /*91f0*/  LDSM.16.MT88.4 R88, [R209+0x4900] ;  /* 0x00490000d158783b */ /* 0x000fec0000004200 */
[----:B------:R-:W-:Y:S01]  /*9200*/  F2FP.BF16.PACK_AB R68, R235, R234 ;  /* 0x000000eaeb44723e */ /* 0x000fe200000010ff */
[----:B------:R-:W-:Y:S01]  /*9210*/  FADD.FTZ R234, R234, R167 ;  /* 0x000000a7eaea7221 */ /* 0x000fe20000010000 */
[----:B------:R-:W-:Y:S03]  /*9220*/  F2FP.BF16.PACK_AB R70, R237, R236 ;  /* 0x000000eced46723e */ /* 0x000fe600000010ff */
[----:B------:R-:W-:Y:S01]  /*9230*/  F2FP.BF16.PACK_AB R69, R243, R238 ;  /* 0x000000eef345723e */ /* 0x000fe200000010ff */
[----:B------:R-:W-:Y:S01]  /*9240*/  FADD.FTZ R238, R238, R233 ;  /* 0x000000e9eeee7221 */ /* 0x000fe20000010000 */
[----:B------:R-:W-:Y:S01]  /*9250*/  F2FP.BF16.PACK_AB R71, R239, R240 ;  /* 0x000000f0ef47723e */ /* 0x000fe200000010ff */
[----:B------:R-:W-:Y:S02]  /*9260*/  FADD.FTZ R235, R235, R234 ;  /* 0x000000eaebeb7221 */ /* 0x000fe40000010000 */
[----:B------:R-:W-:Y:S02]  /*9270*/  FADD.FTZ R243, R243, R238 ;  /* 0x000000eef3f37221 */ /* 0x000fe40000010000 */
[----:B------:R-:W-:Y:S02]  /*9280*/  FADD.FTZ R236, R236, R235 ;  /* 0x000000ebecec7221 */ /* 0x000fe40000010000 */
[C---:B----4-:R-:W-:Y:S03]  /*9290*/  HMMA.16816.F32.BF16 R4, R68.reuse, R80, R4 ;  /* 0x000000504404723c */ /* 0x050fe60000041804 */
[----:B------:R-:W-:Y:S02]  /*92a0*/  FADD.FTZ R240, R240, R243 ;  /* 0x000000f3f0f07221 */ /* 0x000fe40000010000 */
[----:B------:R-:W-:Y:S02]  /*92b0*/  FADD.FTZ R237, R237, R236 ;  /* 0x000000eceded7221 */ /* 0x000fe40000010000 */
[----:B------:R-:W-:Y:S01]  /*92c0*/  FADD.FTZ R239, R239, R240 ;  /* 0x000000f0efef7221 */ /* 0x000fe20000010000 */
[C---:B------:R-:W-:Y:S01]  /*92d0*/  HMMA.16816.F32.BF16 R8, R68.reuse, R82, R8 ;  /* 0x000000524408723c */ /* 0x040fe20000041808 */
[----:B------:R-:W3:Y:S03]  /*92e0*/  LDSM.16.MT88.4 R80, [R212+0x4900] ;  /* 0x00490000d450783b */ /* 0x000ee60000004200 */
[----:B------:R-:W-:Y:S04]  /*92f0*/  FADD.FTZ R2, R166, R239 ;  /* 0x000000efa6027221 */ /* 0x000fe80000010000 */
[C---:B--2---:R-:W-:Y:S04]  /*9300*/  HMMA.16816.F32.BF16 R12, R68.reuse, R72, R12 ;  /* 0x00000048440c723c */ /* 0x044fe8000004180c */
[----:B------:R-:W-:Y:S04]  /*9310*/  FADD.FTZ R2, R165, R2 ;  /* 0x00000002a5027221 */ /* 0x000fe80000010000 */
[C---:B------:R-:W-:Y:S01]  /*9320*/  HMMA.16816.F32.BF16 R16, R68.reuse, R74, R16 ;  /* 0x0000004a4410723c */ /* 0x040fe20000041810 */
[----:B------:R-:W2:Y:S03]  /*9330*/  LDSM.16.MT88.4 R72, [R210+0x4900] ;  /* 0x00490000d248783b */ /* 0x000ea60000004200 */
[----:B------:R-:W-:Y:S02]  /*9340*/  FADD.FTZ R3, R161, R2 ;  /* 0x00000002a1037221 */ /* 0x000fe40000010000 */
[----:B------:R-:W-:Y:S02]  /*9350*/  IMAD.MOV.U32 R2, RZ, RZ, R116 ;  /* 0x000000ffff027224 */ /* 0x000fe400078e0074 */
[C---:B-1----:R-:W-:Y:S04]  /*9360*/  HMMA.16816.F32.BF16 R20, R68.reuse, R76, R20 ;  /* 0x0000004c4414723c */ /* 0x042fe80000041814 */
[----:B------:R-:W-:Y:S04]  /*9370*/  FADD.FTZ R3, R192, R3 ;  /* 0x00000003c0037221 */ /* 0x000fe80000010000 */
[C---:B------:R-:W-:Y:S01]  /*9380*/  HMMA.16816.F32.BF16 R24, R68.reuse, R78, R24 ;  /* 0x0000004e4418723c */ /* 0x040fe20000041818 */
[----:B------:R-:W1:Y:S03]  /*9390*/  LDSM.16.MT88.4 R76, [R212+0x2100] ;  /* 0x00210000d44c783b */ /* 0x000e660000004200 */
[----:B------:R-:W-:Y:S02]  /*93a0*/  FADD.FTZ R144, R144, R3 ;  /* 0x0000000390907221 */ /* 0x000fe40000010000 */
[----:B------:R-:W-:Y:S02]  /*93b0*/  IMAD.MOV.U32 R3, RZ, RZ, R0 ;  /* 0x000000ffff037224 */ /* 0x000fe400078e0000 */
[C---:B------:R-:W-:Y:S04]  /*93c0*/  HMMA.16816.F32.BF16 R28, R68.reuse, R84, R28 ;  /* 0x00000054441c723c */ /* 0x040fe8000004181c */
[----:B------:R-:W-:Y:S04]  /*93d0*/  FADD.FTZ R144, R139, R144 ;  /* 0x000000908b907221 */ /* 0x000fe80000010000 */
[C---:B------:R-:W-:Y:S01]  /*93e0*/  HMMA.16816.F32.BF16 R32, R68.reuse, R86, R32 ;  /* 0x000000564420723c */ /* 0x040fe20000041820 */
[----:B------:R-:W-:Y:S03]  /*93f0*/  LDSM.16.MT88.4 R84, [R208+0x2100] ;  /* 0x00210000d054783b */ /* 0x000fe60000004200 */
[----:B------:R-:W-:Y:S04]  /*9400*/  FADD.FTZ R135, R135, R144 ;  /* 0x0000009087877221 */ /* 0x000fe80000010000 */
[C---:B---3--:R-:W-:Y:S04]  /*9410*/  HMMA.16816.F32.BF16 R36, R68.reuse, R80, R36 ;  /* 0x000000504424723c */ /* 0x048fe80000041824 */
[----:B------:R-:W-:Y:S04]  /*9420*/  FADD.FTZ R225, R134, R135 ;  /* 0x0000008786e17221 */ /* 0x000fe80000010000 */
[C---:B------:R-:W-:Y:S01]  /*9430*/  HMMA.16816.F32.BF16 R40, R68.reuse, R82, R40 ;  /* 0x000000524428723c */ /* 0x040fe20000041828 */
[----:B------:R-:W3:Y:S07]  /*9440*/  LDSM.16.MT88.4 R80, [R210+0x2100] ;  /* 0x00210000d250783b */ /* 0x000eee0000004200 */
[C---:B--2---:R-:W-:Y:S08]  /*9450*/  HMMA.16816.F32.BF16 R44, R68.reuse, R72, R44 ;  /* 0x00000048442c723c */ /* 0x044ff0000004182c */
[C---:B------:R-:W-:Y:S01]  /*9460*/  HMMA.16816.F32.BF16 R48, R68.reuse, R74, R48 ;  /* 0x0000004a4430723c */ /* 0x040fe20000041830 */
[----:B------:R-:W2:Y:S07]  /*9470*/  LDSM.16.MT88.4 R72, [R209+0x2100] ;  /* 0x00210000d148783b */ /* 0x000eae0000004200 */
[C---:B------:R-:W-:Y:S08]  /*9480*/  HMMA.16816.F32.BF16 R52, R68.reuse, R88, R52 ;  /* 0x000000584434723c */ /* 0x040ff00000041834 */
[C---:B------:R-:W-:Y:S01]  /*9490*/  HMMA.16816.F32.BF16 R56, R68.reuse, R90, R56 ;  /* 0x0000005a4438723c */ /* 0x040fe20000041838 */
[----:B------:R-:W-:Y:S07]  /*94a0*/  LDSM.16.MT88.4 R88, [R209+0x5100] ;  /* 0x00510000d158783b */ /* 0x000fee0000004200 */
        /* <DEDUP_REMOVED lines=8> */
[----:B------:R-:W-:Y:S02]  /*9530*/  F2FP.BF16.PACK_AB R71, R192, R161 ;  /* 0x000000a1c047723e */ /* 0x000fe400000010ff */
[----:B------:R-:W-:Y:S01]  /*9540*/  IADD3 R192, R230, -0x1, RZ ;  /* 0xffffffffe6c07810 */ /* 0x000fe20007ffe0ff */
[----:B------:R-:W-:Y:S04]  /*9550*/  FADD.FTZ R184, R184, R241 ;  /* 0x000000f1b8b87221 */ /* 0x000fe80000010000 */
[C---:B-1----:R-:W-:Y:S03]  /*9560*/  HMMA.16816.F32.BF16 R4, R68.reuse, R76, R4 ;  /* 0x0000004c4404723c */ /* 0x042fe60000041804 */
[----:B------:R-:W-:Y:S02]  /*9570*/  FADD.FTZ R245, R245, R184 ;  /* 0x000000b8f5f57221 */ /* 0x000fe40000010000 */
[----:B------:R-:W-:Y:S02]  /*9580*/  IMAD.MOV.U32 R230, RZ, RZ, R192 ;  /* 0x000000ffffe67224 */ /* 0x000fe400078e00c0 */
[----:B------:R-:W-:Y:S01]  /*9590*/  FADD.FTZ R156, R156, R245 ;  /* 0x000000f59c9c7221 */ /* 0x000fe20000010000 */
[C---:B------:R-:W-:Y:S01]  /*95a0*/  HMMA.16816.F32.BF16 R8, R68.reuse, R78, R8 ;  /* 0x0000004e4408723c */ /* 0x040fe20000041808 */
[----:B------:R-:W1:Y:S03]  /*95b0*/  LDSM.16.MT88.4 R76, [R212+0x5100] ;  /* 0x00510000d44c783b */ /* 0x000e660000004200 */
[----:B------:R-:W-:Y:S04]  /*95c0*/  FADD.FTZ R159, R159, R156 ;  /* 0x0000009c9f9f7221 */ /* 0x000fe80000010000 */
[C---:B---3--:R-:W-:Y:S04]  /*95d0*/  HMMA.16816.F32.BF16 R12, R68.reuse, R80, R12 ;  /* 0x00000050440c723c */ /* 0x048fe8000004180c */
[----:B------:R-:W-:Y:S04]  /*95e0*/  FADD.FTZ R146, R146, R159 ;  /* 0x0000009f92927221 */ /* 0x000fe80000010000 */
[C---:B------:R-:W-:Y:S01]  /*95f0*/  HMMA.16816.F32.BF16 R16, R68.reuse, R82, R16 ;  /* 0x000000524410723c */ /* 0x040fe20000041810 */
[----:B------:R-:W3:Y:S03]  /*9600*/  LDSM.16.MT88.4 R80, [R210+0x5100] ;  /* 0x00510000d250783b */ /* 0x000ee60000004200 */
[----:B------:R-:W-:Y:S04]  /*9610*/  FADD.FTZ R224, R149, R146 ;  /* 0x0000009295e07221 */ /* 0x000fe80000010000 */
[C---:B--2---:R-:W-:Y:S08]  /*9620*/  HMMA.16816.F32.BF16 R20, R68.reuse, R72, R20 ;  /* 0x000000484414723c */ /* 0x044ff00000041814 */
[C---:B------:R-:W-:Y:S01]  /*9630*/  HMMA.16816.F32.BF16 R24, R68.reuse, R74, R24 ;  /* 0x0000004a4418723c */ /* 0x040fe20000041818 */
[----:B------:R-:W2:Y:S07]  /*9640*/  LDSM.16.MT88.4 R72, [R208+0x5100] ;  /* 0x00510000d048783b */ /* 0x000eae0000004200 */
[C---:B------:R-:W-:Y:S08]  /*9650*/  HMMA.16816.F32.BF16 R28, R68.reuse, R84, R28 ;  /* 0x00000054441c723c */ /* 0x040ff0000004181c */
[C---:B------:R-:W-:Y:S01]  /*9660*/  HMMA.16816.F32.BF16 R32, R68.reuse, R86, R32 ;  /* 0x000000564420723c */ /* 0x040fe20000041820 */
[----:B------:R-:W4:Y:S07]  /*9670*/  LDSM.16.MT88.4 R84, [R208+0x2900] ;  /* 0x00290000d054783b */ /* 0x000f2e0000004200 */
[C---:B-1----:R-:W-:Y:S08]  /*9680*/  HMMA.16816.F32.BF16 R36, R68.reuse, R76, R36 ;  /* 0x0000004c4424723c */ /* 0x042ff00000041824 */
[C---:B------:R-:W-:Y:S01]  /*9690*/  HMMA.16816.F32.BF16 R40, R68.reuse, R78, R40 ;  /* 0x0000004e4428723c */ /* 0x040fe20000041828 */
[----:B------:R-:W1:Y:S07]  /*96a0*/  LDSM.16.MT88.4 R76, [R212+0x5900] ;  /* 0x00590000d44c783b */ /* 0x000e6e0000004200 */
[C---:B---3--:R-:W-:Y:S08]  /*96b0*/  HMMA.16816.F32.BF16 R44, R68.reuse, R80, R44 ;  /* 0x00000050442c723c */ /* 0x048ff0000004182c */
[C---:B------:R-:W-:Y:S08]  /*96c0*/  HMMA.16816.F32.BF16 R48, R68.reuse, R82, R48 ;  /* 0x000000524430723c */ /* 0x040ff00000041830 */
[C---:B------:R-:W-:Y:S08]  /*96d0*/  HMMA.16816.F32.BF16 R52, R68.reuse, R88, R52 ;  /* 0x000000584434723c */ /* 0x040ff00000041834 */
[C---:B------:R-:W-:Y:S08]  /*96e0*/  HMMA.16816.F32.BF16 R56, R68.reuse, R90, R56 ;  /* 0x0000005a4438723c */ /* 0x040ff00000041838 */
[C---:B--2---:R-:W-:Y:S08]  /*96f0*/  HMMA.16816.F32.BF16 R60, R68.reuse, R72, R60 ;  /* 0x00000048443c723c */ /* 0x044ff0000004183c */
[----:B------:R-:W-:Y:S01]  /*9700*/  HMMA.16816.F32.BF16 R64, R68, R74, R64 ;  /* 0x0000004a4440723c */ /* 0x000fe20000041840 */
[----:B------:R-:W2:Y:S07]  /*9710*/  LDSM.16.MT88.4 R68, [R210+0x5900] ;  /* 0x00590000d244783b */ /* 0x000eae0000004200 */
[C---:B------:R-:W-:Y:S01]  /*9720*/  HMMA.16816.F32.BF16 R112, R124.reuse, R108, R4 ;  /* 0x0000006c7c70723c */ /* 0x040fe20000041804 */
[----:B------:R-:W3:Y:S07]  /*9730*/  LDSM.16.MT88.4 R4, [R209+0x5900] ;  /* 0x00590000d104783b */ /* 0x000eee0000004200 */
[C---:B------:R-:W-:Y:S01]  /*9740*/  HMMA.16816.F32.BF16 R108, R124.reuse, R110, R8 ;  /* 0x0000006e7c6c723c */ /* 0x040fe20000041808 */
[----:B------:R-:W5:Y:S07]  /*9750*/  LDSM.16.MT88.4 R8, [R208+0x5900] ;  /* 0x00590000d008783b */ /* 0x000f6e0000004200 */
[C---:B------:R-:W-:Y:S08]  /*9760*/  HMMA.16816.F32.BF16 R104, R124.reuse, R100, R12 ;  /* 0x000000647c68723c */ /* 0x040ff0000004180c */
[C---:B------:R-:W-:Y:S08]  /*9770*/  HMMA.16816.F32.BF16 R100, R124.reuse, R102, R16 ;  /* 0x000000667c64723c */ /* 0x040ff00000041810 */
[C---:B------:R-:W-:Y:S08]  /*9780*/  HMMA.16816.F32.BF16 R96, R124.reuse, R92, R20 ;  /* 0x0000005c7c60723c */ /* 0x040ff00000041814 */
[C---:B------:R-:W-:Y:S08]  /*9790*/  HMMA.16816.F32.BF16 R92, R124.reuse, R94, R24 ;  /* 0x0000005e7c5c723c */ /* 0x040ff00000041818 */
[C---:B----4-:R-:W-:Y:S08]  /*97a0*/  HMMA.16816.F32.BF16 R88, R124.reuse, R84, R28 ;  /* 0x000000547c58723c */ /* 0x050ff0000004181c */
[C---:B------:R-:W-:Y:S08]  /*97b0*/  HMMA.16816.F32.BF16 R84, R124.reuse, R86, R32 ;  /* 0x000000567c54723c */ /* 0x040ff00000041820 */
[C---:B-1----:R-:W-:Y:S08]  /*97c0*/  HMMA.16816.F32.BF16 R80, R124.reuse, R76, R36 ;  /* 0x0000004c7c50723c */ /* 0x042ff00000041824 */
[C---:B------:R-:W-:Y:S08]  /*97d0*/  HMMA.16816.F32.BF16 R76, R124.reuse, R78, R40 ;  /* 0x0000004e7c4c723c */ /* 0x040ff00000041828 */
[C---:B--2---:R-:W-:Y:S08]  /*97e0*/  HMMA.16816.F32.BF16 R72, R124.reuse, R68, R44 ;  /* 0x000000447c48723c */ /* 0x044ff0000004182c */
[C---:B------:R-:W-:Y:S08]  /*97f0*/  HMMA.16816.F32.BF16 R68, R124.reuse, R70, R48 ;  /* 0x000000467c44723c */ /* 0x040ff00000041830 */
[C---:B---3--:R-:W-:Y:S08]  /*9800*/  HMMA.16816.F32.BF16 R52, R124.reuse, R4, R52 ;  /* 0x000000047c34723c */ /* 0x048ff00000041834 */
[C---:B------:R-:W-:Y:S08]  /*9810*/  HMMA.16816.F32.BF16 R56, R124.reuse, R6, R56 ;  /* 0x000000067c38723c */ /* 0x040ff00000041838 */
[C---:B-----5:R-:W-:Y:S08]  /*9820*/  HMMA.16816.F32.BF16 R60, R124.reuse, R8, R60 ;  /* 0x000000087c3c723c */ /* 0x060ff0000004183c */
[----:B------:R-:W-:Y:S01]  /*9830*/  HMMA.16816.F32.BF16 R64, R124, R10, R64 ;  /* 0x0000000a7c40723c */ /* 0x000fe20000041840 */
[----:B------:R-:W-:-:S07]  /*9840*/  @P0 BRA `(.L_x_181) ;  /* 0xffffbd8000000947 */ /* 0x000fce000383ffff */
.L_x_172:
[----:B------:R-:W1:Y:S01]  /*9850*/  S2R R2, SR_CTAID.X ;  /* 0x0000000000027919 */ /* 0x000e620000002500 */
[----:B------:R-:W-:-:S05]  /*9860*/  IMAD.MOV.U32 R3, RZ, RZ, c[0x0][0x168] ;  /* 0x00005a00ff037624 */ /* 0x000fca00078e00ff */
[----:B------:R-:W-:Y:S02]  /*9870*/  IADD3 R3, -R3, 0x1, RZ ;  /* 0x0000000103037810 */ /* 0x000fe40007ffe1ff */
[----:B-1----:R-:W-:-:S05]  /*9880*/  LEA R2, R2, 0x7f, 0x7 ;  /* 0x0000007f02027811 */ /* 0x002fca00078e38ff */
[----:B------:R-:W-:-:S05]  /*9890*/  @P4 IMAD.HI.U32 R4, R2, c[0x0][0x2c8], RZ ;  /* 0x0000b20002044a27 */ /* 0x000fca00078e00ff */
[----:B------:R-:W-:-:S04]  /*98a0*/  @P4 SHF.R.U32.HI R2, RZ, c[0x0][0x2cc], R4 ;  /* 0x0000b300ff024a19 */ /* 0x000fc80000011604 */
[----:B------:R-:W-:-:S04]  /*98b0*/  IADD3 R4, R2, c[0x0][0x1d0], R3 ;  /* 0x0000740002047a10 */ /* 0x000fc80007ffe003 */
[----:B------:R-:W-:Y:S01]  /*98c0*/  IADD3 R3, R4, -c[0x0][0x324], RZ ;  /* 0x8000c90004037a10 */ /* 0x000fe20007ffe0ff */
        /* <DEDUP_REMOVED lines=10> */
.L_x_183:
[----:B------:R-:W-:-:S04]  /*9970*/  MOV R2, c[0x0][0x32c] ;  /* 0x0000cb0000027a02 */ /* 0x000fc80000000f00 */
[----:B------:R-:W-:-:S13]  /*9980*/  ISETP.NE.AND P0, PT, R2, 0x1, PT ;  /* 0x000000010200780c */ /* 0x000fda0003f05270 */
[----:B------:R-:W-:-:S05]  /*9990*/  @P0 IMAD.HI.U32 R2, R4, c[0x0][0x330], RZ ;  /* 0x0000cc0004020a27 */ /* 0x000fca00078e00ff */
[----:B------:R-:W-:-:S05]  /*99a0*/  @P0 SHF.R.U32.HI R4, RZ, c[0x0][0x334], R2 ;  /* 0x0000cd00ff040a19 */ /* 0x000fca0000011602 */
.L_x_184:
[----:B------:R-:W-:-:S05]  /*99b0*/  IMAD R4, R4, c[0x0][0x32c], RZ ;  /* 0x0000cb0004047a24 */ /* 0x000fca00078e02ff */
[----:B------:R-:W-:-:S04]  /*99c0*/  IMNMX R3, R3, R4, !PT ;  /* 0x0000000403037217 */ /* 0x000fc80007800200 */
.L_x_182:
[----:B------:R-:W-:-:S05]  /*99d0*/  IADD3 R3, R3, 0x5f, RZ ;  /* 0x0000005f03037810 */ /* 0x000fca0007ffe0ff */
[----:B------:R-:W-:-:S05]  /*99e0*/  IMAD.HI R3, R3, 0x2aaaaaab, RZ ;  /* 0x2aaaaaab03037827 */ /* 0x000fca00078e02ff */
[----:B------:R-:W-:-:S04]  /*99f0*/  SHF.R.U32.HI R2, RZ, 0x1f, R3 ;  /* 0x0000001fff027819 */ /* 0x000fc80000011603 */
[----:B------:R-:W-:-:S04]  /*9a00*/  LEA.HI.SX32 R2, R3, R2, 0x1c ;  /* 0x0000000203027211 */ /* 0x000fc800078fe2ff */
[----:B------:R-:W-:-:S04]  /*9a10*/  IMNMX R233, R215, R2, !PT ;  /* 0x00000002d7e97217 */ /* 0x000fc80007800200 */
[----:B------:R-:W-:-:S13]  /*9a20*/  ISETP.GE.AND P0, PT, R192, R233, PT ;  /* 0x000000e9c000720c */ /* 0x000fda0003f06270 */
[----:B------:R-:W-:Y:S05]  /*9a30*/  @!P0 BRA `(.L_x_185) ;  /* 0x00002f7000008947 */ /* 0x000fea0003800000 */
[----:B------:R-:W-:Y:S01]  /*9a40*/  MOV R119, R116 ;  /* 0x0000007400777202 */ /* 0x000fe20000000f00 */
[----:B------:R-:W-:Y:S01]  /*9a50*/  IMAD.MOV.U32 R232, RZ, RZ, R192 ;  /* 0x000000ffffe87224 */ /* 0x000fe200078e00c0 */
[----:B------:R-:W-:Y:S01]  /*9a60*/  MOV R3, R0 ;  /* 0x0000000000037202 */ /* 0x000fe20000000f00 */
[----:B------:R-:W-:Y:S01]  /*9a70*/  IMAD.MOV.U32 R230, RZ, RZ, c[0x0][0x1e4] ;  /* 0x00007900ffe67624 */ /* 0x000fe200078e00ff */
[----:B------:R-:W-:Y:S02]  /*9a80*/  MOV R231, c[0x0][0x1e0] ;  /* 0x0000780000e77a02 */ /* 0x000fe40000000f00 */
.L_x_186:
        /* <DEDUP_REMOVED lines=30> */
[----:B------:R-:W1:Y:S02]  /*9c70*/  LDSM.16.M88.4 R48, [R214+0xa900] ;  /* 0x00a90000d630783b */ /* 0x000e640000000200 */
[----:B------:R-:W-:Y:S05]  /*9c80*/  @!P2 IADD3.X R193, R165, UR12, RZ, P0, !PT ;  /* 0x0000000ca5c1ac10 */ /* 0x000fea00087fe4ff */
[C---:B------:R-:W-:Y:S01]  /*9c90*/  HMMA.16816.F32.BF16 R8, R120.reuse, R10, RZ ;  /* 0x0000000a7808723c */ /* 0x040fe200000418ff */
[----:B------:R-:W1:Y:S07]  /*9ca0*/  LDSM.16.M88.4 R124, [R213] ;  /* 0x00000000d57c783b */ /* 0x000e6e0000000200 */
[C---:B--2---:R-:W-:Y:S01]  /*9cb0*/  HMMA.16816.F32.BF16 R12, R120.reuse, R16, RZ ;  /* 0x00000010780c723c */ /* 0x044fe200000418ff */
[----:B------:R-:W2:Y:S07]  /*9cc0*/  LDSM.16.M88.4 R128, [R207] ;  /* 0x00000000cf80783b */ /* 0x000eae0000000200 */
[C---:B------:R-:W-:Y:S01]  /*9cd0*/  HMMA.16816.F32.BF16 R16, R120.reuse, R18, RZ ;  /* 0x000000127810723c */ /* 0x040fe200000418ff */
[----:B------:R-:W1:Y:S07]  /*9ce0*/  LDSM.16.M88.4 R132, [R206] ;  /* 0x00000000ce84783b */ /* 0x000e6e0000000200 */
[C---:B---3--:R-:W-:Y:S01]  /*9cf0*/  HMMA.16816.F32.BF16 R20, R120.reuse, R24, RZ ;  /* 0x000000187814723c */ /* 0x048fe200000418ff */
[----:B------:R-:W3:Y:S07]  /*9d00*/  LDSM.16.M88.4 R136, [R205] ;  /* 0x00000000cd88783b */ /* 0x000eee0000000200 */
[C---:B------:R-:W-:Y:S01]  /*9d10*/  HMMA.16816.F32.BF16 R24, R120.reuse, R26, RZ ;  /* 0x0000001a7818723c */ /* 0x040fe200000418ff */
[----:B------:R-:W2:Y:S07]  /*9d20*/  LDSM.16.M88.4 R144, [R204] ;  /* 0x00000000cc90783b */ /* 0x000eae0000000200 */
[C---:B----4-:R-:W-:Y:S01]  /*9d30*/  HMMA.16816.F32.BF16 R28, R120.reuse, R32, RZ ;  /* 0x00000020781c723c */ /* 0x050fe200000418ff */
[----:B------:R-:W4:Y:S07]  /*9d40*/  LDSM.16.M88.4 R148, [R203] ;  /* 0x00000000cb94783b */ /* 0x000f2e0000000200 */
[C---:B------:R-:W-:Y:S01]  /*9d50*/  HMMA.16816.F32.BF16 R32, R120.reuse, R34, RZ ;  /* 0x000000227820723c */ /* 0x040fe200000418ff */
[----:B------:R-:W-:Y:S01]  /*9d60*/  @!PT LDS RZ, [RZ] ;  /* 0x00000000fffff984 */ /* 0x000fe20000000800 */
[----:B------:R-:W-:Y:S01]  /*9d70*/  @!PT LDS RZ, [RZ] ;  /* 0x00000000fffff984 */ /* 0x000fe20000000800 */
[----:B------:R-:W-:Y:S01]  /*9d80*/  @!PT LDS RZ, [RZ] ;  /* 0x00000000fffff984 */ /* 0x000fe20000000800 */
[----:B------:R2:W-:Y:S07]  /*9d90*/  @!P2 LDGSTS.E.BYPASS.LTC128B.128 [R216+0x100], [R160.64], !P6 ;  /* 0x00100000a0d8afae */ /* 0x0005ee000f101d4a */
[C---:B-----5:R-:W-:Y:S01]  /*9da0*/  HMMA.16816.F32.BF16 R36, R120.reuse, R40, RZ ;  /* 0x000000287824723c */ /* 0x060fe200000418ff */
[----:B------:R5:W-:Y:S07]  /*9db0*/  @!P2 LDGSTS.E.BYPASS.LTC128B.128 [R216+0x3100], [R116.64], !P5 ;  /* 0x0310000074d8afae */ /* 0x000bee000e901d4a */
[C---:B------:R-:W-:Y:S01]  /*9dc0*/  HMMA.16816.F32.BF16 R40, R120.reuse, R42, RZ ;  /* 0x0000002a7828723c */ /* 0x040fe200000418ff */
[----:B------:R2:W-:Y:S07]  /*9dd0*/  @!P2 LDGSTS.E.BYPASS.LTC128B.128 [R216+0x1100], [R164.64], !P6 ;  /* 0x01100000a4d8afae */ /* 0x0005ee000f101d4a */
[C---:B-1----:R-:W-:Y:S01]  /*9de0*/  HMMA.16816.F32.BF16 R44, R120.reuse, R48, RZ ;  /* 0x00000030782c723c */ /* 0x042fe200000418ff */
[----:B------:R1:W-:Y:S07]  /*9df0*/  @!P2 LDGSTS.E.BYPASS.LTC128B.128 [R216+0x4100], [R164.64+0x80], !P5 ;  /* 0x04100080a4d8afae */ /* 0x0003ee000e901d4a */
[----:B------:R-:W-:Y:S01]  /*9e00*/  HMMA.16816.F32.BF16 R48, R120, R50, RZ ;  /* 0x000000327830723c */ /* 0x000fe200000418ff */
[----:B------:R1:W-:Y:S07]  /*9e10*/  @!P2 LDGSTS.E.BYPASS.LTC128B.128 [R216+0x2100], [R192.64], !P6 ;  /* 0x02100000c0d8afae */ /* 0x0003ee000f101d4a */
[C---:B------:R-:W-:Y:S01]  /*9e20*/  HMMA.16816.F32.BF16 R4, R140.reuse, R124, R4 ;  /* 0x0000007c8c04723c */ /* 0x040fe20000041804 */
[----:B------:R1:W-:Y:S04]  /*9e30*/  @!P2 LDGSTS.E.BYPASS.LTC128B.128 [R216+0x5100], [R192.64+0x80], !P5 ;  /* 0x05100080c0d8afae */ /* 0x0003e8000e901d4a */
[C---:B------:R-:W-:Y:S03]  /*9e40*/  ISETP.GT.AND P2, PT, R232.reuse, R215, PT ;  /* 0x000000d7e800720c */ /* 0x040fe60003f44270 */
[C---:B------:R-:W-:Y:S01]  /*9e50*/  HMMA.16816.F32.BF16 R8, R140.reuse, R126, R8 ;  /* 0x0000007e8c08723c */ /* 0x040fe20000041808 */
[----:B------:R-:W1:Y:S07]  /*9e60*/  LDSM.16.M88.4 R156, [R211+0x8100] ;  /* 0x00810000d39c783b */ /* 0x000e6e0000000200 */
[C---:B--2---:R-:W-:Y:S01]  /*9e70*/  HMMA.16816.F32.BF16 R12, R140.reuse, R128, R12 ;  /* 0x000000808c0c723c */ /* 0x044fe2000004180c */
[----:B------:R-:W0:Y:S07]  /*9e80*/  LDGDEPBAR ;  /* 0x00000000000079af */ /* 0x000e2e0000000000 */
[C---:B------:R-:W-:Y:S01]  /*9e90*/  HMMA.16816.F32.BF16 R16, R140.reuse, R130, R16 ;  /* 0x000000828c10723c */ /* 0x040fe20000041810 */
[----:B------:R-:W2:Y:S07]  /*9ea0*/  LDSM.16.M88.4 R124, [R211+0x8900] ;  /* 0x00890000d37c783b */ /* 0x000eae0000000200 */
[C---:B------:R-:W-:Y:S01]  /*9eb0*/  HMMA.16816.F32.BF16 R20, R140.reuse, R132, R20 ;  /* 0x000000848c14723c */ /* 0x040fe20000041814 */
[----:B------:R-:W2:Y:S07]  /*9ec0*/  LDSM.16.M88.4 R128, [R211+0x9100] ;  /* 0x00910000d380783b */ /* 0x000eae0000000200 */
[C---:B------:R-:W-:Y:S01]  /*9ed0*/  HMMA.16816.F32.BF16 R24, R140.reuse, R134, R24 ;  /* 0x000000868c18723c */ /* 0x040fe20000041818 */
[----:B------:R-:W2:Y:S07]  /*9ee0*/  LDSM.16.M88.4 R160, [R211+0x9900] ;  /* 0x00990000d3a0783b */ /* 0x000eae0000000200 */
[C---:B---3--:R-:W-:Y:S01]  /*9ef0*/  HMMA.16816.F32.BF16 R28, R140.reuse, R136, R28 ;  /* 0x000000888c1c723c */ /* 0x048fe2000004181c */
[----:B-1----:R-:W1:Y:S07]  /*9f00*/  LDSM.16.M88.4 R164, [R211+0xa100] ;  /* 0x00a10000d3a4783b */ /* 0x002e6e0000000200 */
[C---:B------:R-:W-:Y:S01]  /*9f10*/  HMMA.16816.F32.BF16 R32, R140.reuse, R138, R32 ;  /* 0x0000008a8c20723c */ /* 0x040fe20000041820 */
[----:B------:R-:W3:Y:S07]  /*9f20*/  LDSM.16.M88.4 R184, [R211+0xa900] ;  /* 0x00a90000d3b8783b */ /* 0x000eee0000000200 */
[C---:B------:R-:W-:Y:S01]  /*9f30*/  HMMA.16816.F32.BF16 R36, R140.reuse, R144, R36 ;  /* 0x000000908c24723c */ /* 0x040fe20000041824 */
[----:B------:R-:W1:Y:S07]  /*9f40*/  LDSM.16.M88.4 R132, [R202] ;  /* 0x00000000ca84783b */ /* 0x000e6e0000000200 */
[C---:B------:R-:W-:Y:S01]  /*9f50*/  HMMA.16816.F32.BF16 R40, R140.reuse, R146, R40 ;  /* 0x000000928c28723c */ /* 0x040fe20000041828 */
[----:B------:R-:W1:Y:S07]  /*9f60*/  LDSM.16.M88.4 R136, [R202+0x800] ;  /* 0x00080000ca88783b */ /* 0x000e6e0000000200 */
[C---:B----4-:R-:W-:Y:S01]  /*9f70*/  HMMA.16816.F32.BF16 R44, R140.reuse, R148, R44 ;  /* 0x000000948c2c723c */ /* 0x050fe2000004182c */
[----:B------:R-:W4:Y:S07]  /*9f80*/  LDSM.16.M88.4 R144, [R202+0x1000] ;  /* 0x00100000ca90783b */ /* 0x000f2e0000000200 */
[----:B------:R-:W-:Y:S01]  /*9f90*/  HMMA.16816.F32.BF16 R48, R140, R150, R48 ;  /* 0x000000968c30723c */ /* 0x000fe20000041830 */
[----:B------:R-:W1:Y:S07]  /*9fa0*/  LDSM.16.M88.4 R148, [R202+0x1800] ;  /* 0x00180000ca94783b */ /* 0x000e6e0000000200 */
[C---:B------:R-:W-:Y:S01]  /*9fb0*/  HMMA.16816.F32.BF16 R4, R152.reuse, R156, R4 ;  /* 0x0000009c9804723c */ /* 0x040fe20000041804 */
[----:B------:R-:W-:Y:S07]  /*9fc0*/  LDSM.16.M88.4 R192, [R211+0xd900] ;  /* 0x00d90000d3c0783b */ /* 0x000fee0000000200 */
[C---:B------:R-:W-:Y:S01]  /*9fd0*/  HMMA.16816.F32.BF16 R8, R152.reuse, R158, R8 ;  /* 0x0000009e9808723c */ /* 0x040fe20000041808 */
[----:B------:R-:W1:Y:S07]  /*9fe0*/  LDSM.16.M88.4 R156, [R202+0x2000] ;  /* 0x00200000ca9c783b */ /* 0x000e6e0000000200 */
[C---:B--2---:R-:W-:Y:S08]  /*9ff0*/  HMMA.16816.F32.BF16 R12, R152.reuse, R124, R12 ;  /* 0x0000007c980c723c */ /* 0x044ff0000004180c */
[C---:B------:R-:W-:Y:S01]  /*a000*/  HMMA.16816.F32.BF16 R16, R152.reuse, R126, R16 ;  /* 0x0000007e9810723c */ /* 0x040fe20000041810 */
        /* <DEDUP_REMOVED lines=10> */
[C---:B---3--:R-:W-:Y:S08]  /*a0b0*/  HMMA.16816.F32.BF16 R44, R152.reuse, R184, R44 ;  /* 0x000000b8982c723c */ /* 0x048ff0000004182c */
[----:B------:R-:W-:Y:S01]  /*a0c0*/  HMMA.16816.F32.BF16 R48, R152, R186, R48 ;  /* 0x000000ba9830723c */ /* 0x000fe20000041830 */
[----:B------:R-:W3:Y:S07]  /*a0d0*/  LDSM.16.M88.4 R184, [R214+0xc900] ;  /* 0x00c90000d6b8783b */ /* 0x000eee0000000200 */
[C---:B------:R-:W-:Y:S08]  /*a0e0*/  HMMA.16816.F32.BF16 R4, R168.reuse, R132, R4 ;  /* 0x00000084a804723c */ /* 0x040ff00000041804 */
[C---:B------:R-:W-:Y:S01]  /*a0f0*/  HMMA.16816.F32.BF16 R8, R168.reuse, R134, R8 ;  /* 0x00000086a808723c */ /* 0x040fe20000041808 */
[----:B------:R-:W1:Y:S07]  /*a100*/  LDSM.16.M88.4 R132, [R214+0xd100] ;  /* 0x00d10000d684783b */ /* 0x000e6e0000000200 */
[C---:B------:R-:W-:Y:S08]  /*a110*/  HMMA.16816.F32.BF16 R12, R168.reuse, R136, R12 ;  /* 0x00000088a80c723c */ /* 0x040ff0000004180c */
[C---:B------:R-:W-:Y:S01]  /*a120*/  HMMA.16816.F32.BF16 R16, R168.reuse, R138, R16 ;  /* 0x0000008aa810723c */ /* 0x040fe20000041810 */
[----:B------:R-:W1:Y:S07]  /*a130*/  LDSM.16.M88.4 R136, [R214+0xd900] ;  /* 0x00d90000d688783b */ /* 0x000e6e0000000200 */
[C---:B----4-:R-:W-:Y:S08]  /*a140*/  HMMA.16816.F32.BF16 R20, R168.reuse, R144, R20 ;  /* 0x00000090a814723c */ /* 0x050ff00000041814 */
[C---:B------:R-:W-:Y:S01]  /*a150*/  HMMA.16816.F32.BF16 R24, R168.reuse, R146, R24 ;  /* 0x00000092a818723c */ /* 0x040fe20000041818 */
[----:B------:R-:W4:Y:S07]  /*a160*/  LDSM.16.M88.4 R144, [R201] ;  /* 0x00000000c990783b */ /* 0x000f2e0000000200 */
[C---:B------:R-:W-:Y:S08]  /*a170*/  HMMA.16816.F32.BF16 R28, R168.reuse, R148, R28 ;  /* 0x00000094a81c723c */ /* 0x040ff0000004181c */
[C---:B------:R-:W-:Y:S01]  /*a180*/  HMMA.16816.F32.BF16 R32, R168.reuse, R150, R32 ;  /* 0x00000096a820723c */ /* 0x040fe20000041820 */
[----:B------:R-:W1:Y:S07]  /*a190*/  LDSM.16.M88.4 R148, [R200] ;  /* 0x00000000c894783b */ /* 0x000e6e0000000200 */
[C---:B------:R-:W-:Y:S08]  /*a1a0*/  HMMA.16816.F32.BF16 R36, R168.reuse, R156, R36 ;  /* 0x0000009ca824723c */ /* 0x040ff00000041824 */
[C---:B------:R-:W-:Y:S01]  /*a1b0*/  HMMA.16816.F32.BF16 R40, R168.reuse, R158, R40 ;  /* 0x0000009ea828723c */ /* 0x040fe20000041828 */
[----:B------:R-:W-:Y:S07]  /*a1c0*/  LDSM.16.M88.4 R156, [R197] ;  /* 0x00000000c59c783b */ /* 0x000fee0000000200 */
[C---:B--2---:R-:W-:Y:S08]  /*a1d0*/  HMMA.16816.F32.BF16 R44, R168.reuse, R124, R44 ;  /* 0x0000007ca82c723c */ /* 0x044ff0000004182c */
[----:B------:R-:W-:Y:S01]  /*a1e0*/  HMMA.16816.F32.BF16 R48, R168, R126, R48 ;  /* 0x0000007ea830723c */ /* 0x000fe20000041830 */
[----:B------:R-:W2:Y:S07]  /*a1f0*/  LDSM.16.M88.4 R124, [R199] ;  /* 0x00000000c77c783b */ /* 0x000eae0000000200 */
[C---:B------:R-:W-:Y:S08]  /*a200*/  HMMA.16816.F32.BF16 R4, R172.reuse, R128, R4 ;  /* 0x00000080ac04723c */ /* 0x040ff00000041804 */
[C---:B------:R-:W-:Y:S01]  /*a210*/  HMMA.16816.F32.BF16 R8, R172.reuse, R130, R8 ;  /* 0x00000082ac08723c */ /* 0x040fe20000041808 */
[----:B------:R-:W2:Y:S07]  /*a220*/  LDSM.16.M88.4 R128, [R198] ;  /* 0x00000000c680783b */ /* 0x000eae0000000200 */
[C---:B------:R-:W-:Y:S08]  /*a230*/  HMMA.16816.F32.BF16 R12, R172.reuse, R160, R12 ;  /* 0x000000a0ac0c723c */ /* 0x040ff0000004180c */
[C---:B------:R-:W-:Y:S01]  /*a240*/  HMMA.16816.F32.BF16 R16, R172.reuse, R162, R16 ;  /* 0x000000a2ac10723c */ /* 0x040fe20000041810 */
[----:B------:R-:W2:Y:S07]  /*a250*/  LDSM.16.M88.4 R160, [R196] ;  /* 0x00000000c4a0783b */ /* 0x000eae0000000200 */
[C---:B-1----:R-:W-:Y:S08]  /*a260*/  HMMA.16816.F32.BF16 R20, R172.reuse, R164, R20 ;  /* 0x000000a4ac14723c */ /* 0x042ff00000041814 */
[C---:B------:R-:W-:Y:S01]  /*a270*/  HMMA.16816.F32.BF16 R24, R172.reuse, R166, R24 ;  /* 0x000000a6ac18723c */ /* 0x040fe20000041818 */
[----:B------:R-:W1:Y:S07]  /*a280*/  LDSM.16.M88.4 R164, [R211+0xb100] ;  /* 0x00b10000d3a4783b */ /* 0x000e6e0000000200 */
[C---:B---3--:R-:W-:Y:S08]  /*a290*/  HMMA.16816.F32.BF16 R28, R172.reuse, R184, R28 ;  /* 0x000000b8ac1c723c */ /* 0x048ff0000004181c */
[C---:B------:R-:W-:Y:S01]  /*a2a0*/  HMMA.16816.F32.BF16 R32, R172.reuse, R186, R32 ;  /* 0x000000baac20723c */ /* 0x040fe20000041820 */
[----:B------:R-:W-:Y:S07]  /*a2b0*/  LDSM.16.M88.4 R184, [R211+0xd100] ;  /* 0x00d10000d3b8783b */ /* 0x000fee0000000200 */
[C---:B------:R-:W-:Y:S08]  /*a2c0*/  HMMA.16816.F32.BF16 R36, R172.reuse, R132, R36 ;  /* 0x00000084ac24723c */ /* 0x040ff00000041824 */
[C---:B------:R-:W-:Y:S01]  /*a2d0*/  HMMA.16816.F32.BF16 R40, R172.reuse, R134, R40 ;  /* 0x00000086ac28723c */ /* 0x040fe20000041828 */
[----:B------:R-:W3:Y:S07]  /*a2e0*/  LDSM.16.M88.4 R132, [R211+0xb900] ;  /* 0x00b90000d384783b */ /* 0x000eee0000000200 */
        /* <DEDUP_REMOVED lines=9> */
[C---:B--2---:R-:W-:Y:S08]  /*a380*/  HMMA.16816.F32.BF16 R20, R176.reuse, R124, R20 ;  /* 0x0000007cb014723c */ /* 0x044ff00000041814 */
[C---:B------:R-:W-:Y:S01]  /*a390*/  HMMA.16816.F32.BF16 R24, R176.reuse, R126, R24 ;  /* 0x0000007eb018723c */ /* 0x040fe20000041818 */
[----:B------:R-:W2:Y:S07]  /*a3a0*/  LDSM.16.M88.4 R124, [R202+0x3800] ;  /* 0x00380000ca7c783b */ /* 0x000eae0000000200 */
[C---:B------:R-:W-:Y:S08]  /*a3b0*/  HMMA.16816.F32.BF16 R28, R176.reuse, R128, R28 ;  /* 0x00000080b01c723c */ /* 0x040ff0000004181c */
[C---:B------:R-:W-:Y:S08]  /*a3c0*/  HMMA.16816.F32.BF16 R32, R176.reuse, R130, R32 ;  /* 0x00000082b020723c */ /* 0x040ff00000041820 */
[C---:B------:R-:W-:Y:S08]  /*a3d0*/  HMMA.16816.F32.BF16 R36, R176.reuse, R156, R36 ;  /* 0x0000009cb024723c */ /* 0x040ff00000041824 */
[C---:B------:R-:W-:Y:S08]  /*a3e0*/  HMMA.16816.F32.BF16 R40, R176.reuse, R158, R40 ;  /* 0x0000009eb028723c */ /* 0x040ff00000041828 */
[C---:B------:R-:W-:Y:S08]  /*a3f0*/  HMMA.16816.F32.BF16 R44, R176.reuse, R160, R44 ;  /* 0x000000a0b02c723c */ /* 0x040ff0000004182c */
[----:B------:R-:W-:Y:S08]  /*a400*/  HMMA.16816.F32.BF16 R48, R176, R162, R48 ;  /* 0x000000a2b030723c */ /* 0x000ff00000041830 */
[C---:B-1----:R-:W-:Y:S08]  /*a410*/  HMMA.16816.F32.BF16 R4, R180.reuse, R164, R4 ;  /* 0x000000a4b404723c */ /* 0x042ff00000041804 */
[C---:B------:R-:W-:Y:S08]  /*a420*/  HMMA.16816.F32.BF16 R8, R180.reuse, R166, R8 ;  /* 0x000000a6b408723c */ /* 0x040ff00000041808 */
[C---:B---3--:R-:W-:Y:S08]  /*a430*/  HMMA.16816.F32.BF16 R12, R180.reuse, R132, R12 ;  /* 0x00000084b40c723c */ /* 0x048ff0000004180c */
[C---:B------:R-:W-:Y:S08]  /*a440*/  HMMA.16816.F32.BF16 R16, R180.reuse, R134, R16 ;  /* 0x00000086b410723c */ /* 0x040ff00000041810 */
[C---:B------:R-:W-:Y:S08]  /*a450*/  HMMA.16816.F32.BF16 R20, R180.reuse, R136, R20 ;  /* 0x00000088b414723c */ /* 0x040ff00000041814 */
[C---:B------:R-:W-:Y:S08]  /*a460*/  HMMA.16816.F32.BF16 R24, R180.reuse, R138, R24 ;  /* 0x0000008ab418723c */ /* 0x040ff00000041818 */
[C---:B----4-:R-:W-:Y:S08]  /*a470*/  HMMA.16816.F32.BF16 R28, R180.reuse, R144, R28 ;  /* 0x00000090b41c723c */ /* 0x050ff0000004181c */
[C---:B------:R-:W-:Y:S08]  /*a480*/  HMMA.16816.F32.BF16 R32, R180.reuse, R146, R32 ;  /* 0x00000092b420723c */ /* 0x040ff00000041820 */
[C---:B------:R-:W-:Y:S08]  /*a490*/  HMMA.16816.F32.BF16 R36, R180.reuse, R184, R36 ;  /* 0x000000b8b424723c */ /* 0x040ff00000041824 */
[C---:B------:R-:W-:Y:S08]  /*a4a0*/  HMMA.16816.F32.BF16 R40, R180.reuse, R186, R40 ;  /* 0x000000bab428723c */ /* 0x040ff00000041828 */
[C---:B------:R-:W-:Y:S07]  /*a4b0*/  HMMA.16816.F32.BF16 R44, R180.reuse, R192, R44 ;  /* 0x000000c0b42c723c */ /* 0x040fee000004182c */
[----:B------:R-:W-:Y:S01]  /*a4c0*/  IADD3 R192, R232, -0x1, RZ ;  /* 0xffffffffe8c07810 */ /* 0x000fe20007ffe0ff */
[----:B------:R-:W-:Y:S08]  /*a4d0*/  HMMA.16816.F32.BF16 R48, R180, R194, R48 ;  /* 0x000000c2b430723c */ /* 0x000ff00000041830 */
[C---:B------:R-:W-:Y:S08]  /*a4e0*/  HMMA.16816.F32.BF16 R4, R188.reuse, R148, R4 ;  /* 0x00000094bc04723c */ /* 0x040ff00000041804 */
[C---:B------:R-:W-:Y:S08]  /*a4f0*/  HMMA.16816.F32.BF16 R8, R188.reuse, R150, R8 ;  /* 0x00000096bc08723c */ /* 0x040ff00000041808 */
[C---:B--2---:R-:W-:Y:S08]  /*a500*/  HMMA.16816.F32.BF16 R12, R188.reuse, R124, R12 ;  /* 0x0000007cbc0c723c */ /* 0x044ff0000004180c */
[----:B------:R-:W-:Y:S01]  /*a510*/  FMUL.FTZ R130, R4, c[0x0][0x320] ;  /* 0x0000c80004827a20 */ /* 0x000fe20000410000 */
[C---:B------:R-:W-:Y:S03]  /*a520*/  HMMA.16816.F32.BF16 R16, R188.reuse, R126, R16 ;  /* 0x0000007ebc10723c */ /* 0x040fe60000041810 */
[----:B------:R-:W-:Y:S02]  /*a530*/  FMUL.FTZ R131, R5, c[0x0][0x320] ;  /* 0x0000c80005837a20 */ /* 0x000fe40000410000 */
[----:B------:R-:W1:Y:S01]  /*a540*/  MUFU.TANH R130, R130 ;  /* 0x0000008200827308 */ /* 0x000e620000002400 */
[----:B------:R-:W-:Y:S02]  /*a550*/  FMUL.FTZ R128, R6, c[0x0][0x320] ;  /* 0x0000c80006807a20 */ /* 0x000fe40000410000 */
[----:B------:R-:W-:Y:S02]  /*a560*/  FMUL.FTZ R129, R7, c[0x0][0x320] ;  /* 0x0000c80007817a20 */ /* 0x000fe40000410000 */
[----:B------:R-:W2:Y:S02]  /*a570*/  LDSM.16.M88.4 R4, [R202+0x4000] ;  /* 0x00400000ca04783b */ /* 0x000ea40000000200 */
[----:B------:R-:W-:Y:S02]  /*a580*/  FMUL.FTZ R9, R9, c[0x0][0x320] ;  /* 0x0000c80009097a20 */ /* 0x000fe40000410000 */
[----:B------:R-:W-:Y:S01]  /*a590*/  FMUL.FTZ R10, R10, c[0x0][0x320] ;  /* 0x0000c8000a0a7a20 */ /* 0x000fe20000410000 */
[----:B------:R-:W3:Y:S01]  /*a5a0*/  MUFU.TANH R131, R131 ;  /* 0x0000008300837308 */ /* 0x000ee20000002400 */
[----:B------:R-:W-:Y:S02]  /*a5b0*/  FMUL.FTZ R11, R11, c[0x0][0x320] ;  /* 0x0000c8000b0b7a20 */ /* 0x000fe40000410000 */
[----:B------:R-:W-:Y:S02]  /*a5c0*/  FMUL.FTZ R134, R8, c[0x0][0x320] ;  /* 0x0000c80008867a20 */ /* 0x000fe40000410000 */
[----:B------:R-:W-:Y:S02]  /*a5d0*/  FMUL.FTZ R135, R12, c[0x0][0x320] ;  /* 0x0000c8000c877a20 */ /* 0x000fe40000410000 */
[----:B------:R-:W-:Y:S02]  /*a5e0*/  FMUL.FTZ R14, R14, c[0x0][0x320] ;  /* 0x0000c8000e0e7a20 */ /* 0x000fe40000410000 */
[----:B------:R-:W-:Y:S01]  /*a5f0*/  FMUL.FTZ R15, R15, c[0x0][0x320] ;  /* 0x0000c8000f0f7a20 */ /* 0x000fe20000410000 */
[----:B------:R-:W-:Y:S01]  /*a600*/  MUFU.TANH R124, R9 ;  /* 0x00000009007c7308 */ /* 0x000fe20000002400 */
[----:B------:R-:W-:Y:S02]  /*a610*/  FMUL.FTZ R137, R16, c[0x0][0x320] ;  /* 0x0000c80010897a20 */ /* 0x000fe40000410000 */
[----:B------:R-:W-:Y:S01]  /*a620*/  FMUL.FTZ R13, R13, c[0x0][0x320] ;  /* 0x0000c8000d0d7a20 */ /* 0x000fe20000410000 */
[----:B-1----:R-:W-:Y:S01]  /*a630*/  FMNMX.FTZ R0, R130, R3, !PT ;  /* 0x0000000382007209 */ /* 0x002fe20007810000 */
[----:B------:R-:W-:Y:S02]  /*a640*/  FMUL.FTZ R17, R17, c[0x0][0x320] ;  /* 0x0000c80011117a20 */ /* 0x000fe40000410000 */
[----:B------:R-:W-:Y:S02]  /*a650*/  FMUL.FTZ R18, R18, c[0x0][0x320] ;  /* 0x0000c80012127a20 */ /* 0x000fe40000410000 */
[----:B------:R-:W-:Y:S01]  /*a660*/  FMUL.FTZ R19, R19, c[0x0][0x320] ;  /* 0x0000c80013137a20 */ /* 0x000fe20000410000 */
[----:B------:R-:W-:Y:S10]  /*a670*/  MUFU.TANH R138, R17 ;  /* 0x00000011008a7308 */ /* 0x000ff40000002400 */
[----:B------:R-:W-:Y:S01]  /*a680*/  MUFU.TANH R166, R10 ;  /* 0x0000000a00a67308 */ /* 0x000fe20000002400 */
[C---:B--2---:R-:W-:Y:S09]  /*a690*/  HMMA.16816.F32.BF16 R20, R188.reuse, R4, R20 ;  /* 0x00000004bc14723c */ /* 0x044ff20000041814 */
[----:B------:R1:W-:Y:S01]  /*a6a0*/  MUFU.TANH R158, R11 ;  /* 0x0000000b009e7308 */ /* 0x0003e20000002400 */
[C---:B------:R-:W-:Y:S01]  /*a6b0*/  HMMA.16816.F32.BF16 R24, R188.reuse, R6, R24 ;  /* 0x00000006bc18723c */ /* 0x040fe20000041818 */
[----:B------:R-:W-:Y:S08]  /*a6c0*/  LDSM.16.M88.4 R4, [R202+0x5000] ;  /* 0x00500000ca04783b */ /* 0x000ff00000000200 */
[----:B------:R-:W2:Y:S05]  /*a6d0*/  MUFU.TANH R128, R128 ;  /* 0x0000008000807308 */ /* 0x000eaa0000002400 */
[----:B------:R-:W-:Y:S05]  /*a6e0*/  FMUL.FTZ R187, R20, c[0x0][0x320] ;  /* 0x0000c80014bb7a20 */ /* 0x000fea0000410000 */
[----:B------:R-:W-:Y:S01]  /*a6f0*/  MUFU.TANH R129, R129 ;  /* 0x0000008100817308 */ /* 0x000fe20000002400 */
[----:B------:R-:W-:Y:S02]  /*a700*/  FMUL.FTZ R21, R21, c[0x0][0x320] ;  /* 0x0000c80015157a20 */ /* 0x000fe40000410000 */
[----:B------:R-:W-:Y:S01]  /*a710*/  FMUL.FTZ R22, R22, c[0x0][0x320] ;  /* 0x0000c80016167a20 */ /* 0x000fe20000410000 */
[----:B-1----:R-:W1:Y:S01]  /*a720*/  LDSM.16.M88.4 R8, [R202+0x4800] ;  /* 0x00480000ca08783b */ /* 0x002e620000000200 */
[----:B------:R-:W-:Y:S02]  /*a730*/  FMUL.FTZ R23, R23, c[0x0][0x320] ;  /* 0x0000c80017177a20 */ /* 0x000fe40000410000 */
[----:B------:R-:W-:Y:S02]  /*a740*/  FMUL.FTZ R193, R24, c[0x0][0x320] ;  /* 0x0000c80018c17a20 */ /* 0x000fe40000410000 */
[----:B------:R-:W-:Y:S01]  /*a750*/  FMUL.FTZ R25, R25, c[0x0][0x320] ;  /* 0x0000c80019197a20 */ /* 0x000fe20000410000 */
[----:B------:R-:W4:Y:S01]  /*a760*/  MUFU.TANH R134, R134 ;  /* 0x0000008600867308 */ /* 0x000f220000002400 */
[----:B------:R-:W-:Y:S02]  /*a770*/  FMUL.FTZ R26, R26, c[0x0][0x320] ;  /* 0x0000c8001a1a7a20 */ /* 0x000fe40000410000 */
[----:B------:R-:W-:Y:S07]  /*a780*/  FMUL.FTZ R27, R27, c[0x0][0x320] ;  /* 0x0000c8001b1b7a20 */ /* 0x000fee0000410000 */
[----:B------:R-:W1:Y:S10]  /*a790*/  MUFU.TANH R135, R135 ;  /* 0x0000008700877308 */ /* 0x000e740000002400 */
[----:B------:R-:W2:Y:S10]  /*a7a0*/  MUFU.TANH R136, R13 ;  /* 0x0000000d00887308 */ /* 0x000eb40000002400 */
[----:B------:R-:W2:Y:S01]  /*a7b0*/  MUFU.TANH R146, R14 ;  /* 0x0000000e00927308 */ /* 0x000ea20000002400 */
[C---:B-1----:R-:W-:Y:S09]  /*a7c0*/  HMMA.16816.F32.BF16 R28, R188.reuse, R8, R28 ;  /* 0x00000008bc1c723c */ /* 0x042ff2000004181c */
[----:B------:R-:W-:Y:S01]  /*a7d0*/  MUFU.TANH R147, R15 ;  /* 0x0000000f00937308 */ /* 0x000fe20000002400 */
[C---:B------:R-:W-:Y:S01]  /*a7e0*/  HMMA.16816.F32.BF16 R32, R188.reuse, R10, R32 ;  /* 0x0000000abc20723c */ /* 0x040fe20000041820 */
[----:B------:R-:W1:Y:S01]  /*a7f0*/  LDSM.16.M88.4 R8, [R202+0x5800] ;  /* 0x00580000ca08783b */ /* 0x000e620000000200 */
[----:B------:R-:W-:Y:S07]  /*a800*/  DEPBAR.LE SB0, 0x0 ;  /* 0x000080000000791a */ /* 0x000fee0000000000 */
[----:B------:R-:W1:Y:S01]  /*a810*/  MUFU.TANH R137, R137 ;  /* 0x0000008900897308 */ /* 0x000e620000002400 */
[C---:B------:R-:W-:Y:S01]  /*a820*/  HMMA.16816.F32.BF16 R36, R188.reuse, R4, R36 ;  /* 0x00000004bc24723c */ /* 0x040fe20000041824 */
[----:B------:R-:W-:Y:S04]  /*a830*/  BAR.SYNC.DEFER_BLOCKING 0x0 ;  /* 0x0000000000007b1d */ /* 0x000fe80000010000 */
[----:B------:R-:W-:Y:S03]  /*a840*/  FMUL.FTZ R251, R28, c[0x0][0x320] ;  /* 0x0000c8001cfb7a20 */ /* 0x000fe60000410000 */
[C---:B------:R-:W-:Y:S01]  /*a850*/  HMMA.16816.F32.BF16 R40, R188.reuse, R6, R40 ;  /* 0x00000006bc28723c */ /* 0x040fe20000041828 */
[----:B------:R-:W5:Y:S03]  /*a860*/  MUFU.TANH R149, R18 ;  /* 0x0000001200957308 */ /* 0x000f660000002400 */
[----:B------:R-:W-:Y:S02]  /*a870*/  FMUL.FTZ R29, R29, c[0x0][0x320] ;  /* 0x0000c8001d1d7a20 */ /* 0x000fe40000410000 */
[----:B------:R-:W-:Y:S01]  /*a880*/  FMUL.FTZ R30, R30, c[0x0][0x320] ;  /* 0x0000c8001e1e7a20 */ /* 0x000fe20000410000 */
[----:B---3--:R-:W-:Y:S01]  /*a890*/  FMNMX.FTZ R7, R131, R0, !PT ;  /* 0x0000000083077209 */ /* 0x008fe20007810000 */
[----:B------:R-:W-:Y:S01]  /*a8a0*/  FMUL.FTZ R31, R31, c[0x0][0x320] ;  /* 0x0000c8001f1f7a20 */ /* 0x000fe20000410000 */
[----:B--2---:R-:W-:Y:S02]  /*a8b0*/  FMNMX.FTZ R0, R128, R119, !PT ;  /* 0x0000007780007209 */ /* 0x004fe40007810000 */
[----:B------:R-:W-:Y:S01]  /*a8c0*/  MUFU.TANH R150, R19 ;  /* 0x0000001300967308 */ /* 0x000fe20000002400 */
[----:B------:R-:W-:Y:S01]  /*a8d0*/  FMUL.FTZ R32, R32, c[0x0][0x320] ;  /* 0x0000c80020207a20 */ /* 0x000fe20000410000 */
[----:B----4-:R-:W-:Y:S01]  /*a8e0*/  FMNMX.FTZ R7, R134, R7, !PT ;  /* 0x0000000786077209 */ /* 0x010fe20007810000 */
[----:B------:R-:W-:Y:S01]  /*a8f0*/  FMUL.FTZ R33, R33, c[0x0][0x320] ;  /* 0x0000c80021217a20 */ /* 0x000fe20000410000 */
[----:B------:R-:W-:Y:S01]  /*a900*/  FMNMX.FTZ R5, R129, R0, !PT ;  /* 0x0000000081057209 */ /* 0x000fe20007810000 */
[----:B------:R-:W-:Y:S01]  /*a910*/  FMUL.FTZ R36, R36, c[0x0][0x320] ;  /* 0x0000c80024247a20 */ /* 0x000fe20000410000 */
[----:B------:R-:W-:Y:S01]  /*a920*/  FMNMX.FTZ R0, R124, R7, !PT ;  /* 0x000000077c007209 */ /* 0x000fe20007810000 */
[----:B------:R-:W-:Y:S01]  /*a930*/  FMUL.FTZ R37, R37, c[0x0][0x320] ;  /* 0x0000c80025257a20 */ /* 0x000fe20000410000 */
[----:B------:R-:W-:Y:S01]  /*a940*/  FMNMX.FTZ R5, R166, R5, !PT ;  /* 0x00000005a6057209 */ /* 0x000fe20007810000 */
[----:B------:R-:W-:Y:S01]  /*a950*/  FMUL.FTZ R38, R38, c[0x0][0x320] ;  /* 0x0000c80026267a20 */ /* 0x000fe20000410000 */
[----:B------:R-:W2:Y:S01]  /*a960*/  MUFU.TANH R187, R187 ;  /* 0x000000bb00bb7308 */ /* 0x000ea20000002400 */
[----:B------:R-:W-:Y:S01]  /*a970*/  FMUL.FTZ R39, R39, c[0x0][0x320] ;  /* 0x0000c80027277a20 */ /* 0x000fe20000410000 */
[----:B------:R-:W-:Y:S01]  /*a980*/  FMNMX.FTZ R7, R135, R0, !PT ;  /* 0x0000000087077209 */ /* 0x000fe20007810000 */
[C---:B-1----:R-:W-:Y:S03]  /*a990*/  HMMA.16816.F32.BF16 R44, R188.reuse, R8, R44 ;  /* 0x00000008bc2c723c */ /* 0x042fe6000004182c */
[----:B------:R-:W-:Y:S01]  /*a9a0*/  FMUL.FTZ R34, R34, c[0x0][0x320] ;  /* 0x0000c80022227a20 */ /* 0x000fe20000410000 */
[----:B------:R-:W-:Y:S01]  /*a9b0*/  FMNMX.FTZ R5, R158, R5, !PT ;  /* 0x000000059e057209 */ /* 0x000fe20007810000 */
[----:B------:R-:W-:Y:S01]  /*a9c0*/  FMUL.FTZ R35, R35, c[0x0][0x320] ;  /* 0x0000c80023237a20 */ /* 0x000fe20000410000 */
[----:B------:R-:W-:Y:S01]  /*a9d0*/  FMNMX.FTZ R0, R136, R7, !PT ;  /* 0x0000000788007209 */ /* 0x000fe20007810000 */
[----:B------:R-:W1:Y:S01]  /*a9e0*/  MUFU.TANH R156, R21 ;  /* 0x00000015009c7308 */ /* 0x000e620000002400 */
[----:B------:R-:W-:Y:S04]  /*a9f0*/  HMMA.16816.F32.BF16 R48, R188, R10, R48 ;  /* 0x0000000abc30723c */ /* 0x000fe80000041830 */
[----:B------:R-:W-:Y:S01]  /*aa00*/  FMUL.FTZ R40, R40, c[0x0][0x320] ;  /* 0x0000c80028287a20 */ /* 0x000fe20000410000 */
[----:B------:R-:W-:Y:S01]  /*aa10*/  FMNMX.FTZ R2, R146, R5, !PT ;  /* 0x0000000592027209 */ /* 0x000fe20007810000 */
[----:B------:R-:W-:Y:S01]  /*aa20*/  FMUL.FTZ R41, R41, c[0x0][0x320] ;  /* 0x0000c80029297a20 */ /* 0x000fe20000410000 */
[----:B------:R-:W-:Y:S01]  /*aa30*/  FMNMX.FTZ R5, R137, R0, !PT ;  /* 0x0000000089057209 */ /* 0x000fe20007810000 */
[----:B------:R-:W-:Y:S01]  /*aa40*/  FMUL.FTZ R42, R42, c[0x0][0x320] ;  /* 0x0000c8002a2a7a20 */ /* 0x000fe20000410000 */
[----:B------:R-:W3:Y:S03]  /*aa50*/  MUFU.TANH R195, R22 ;  /* 0x0000001600c37308 */ /* 0x000ee60000002400 */
[----:B------:R-:W-:Y:S01]  /*aa60*/  FMUL.FTZ R43, R43, c[0x0][0x320] ;  /* 0x0000c8002b2b7a20 */ /* 0x000fe20000410000 */
[----:B------:R-:W-:Y:S02]  /*aa70*/  FMNMX.FTZ R2, R147, R2, !PT ;  /* 0x0000000293027209 */ /* 0x000fe40007810000 */
[----:B------:R-:W-:Y:S01]  /*aa80*/  FMNMX.FTZ R0, R138, R5, !PT ;  /* 0x000000058a007209 */ /* 0x000fe20007810000 */
[----:B------:R-:W-:Y:S01]  /*aa90*/  FMUL.FTZ R44, R44, c[0x0][0x320] ;  /* 0x0000c8002c2c7a20 */ /* 0x000fe20000410000 */
[----:B-----5:R-:W-:Y:S01]  /*aaa0*/  FMNMX.FTZ R5, R149, R2, !PT ;  /* 0x0000000295057209 */ /* 0x020fe20007810000 */
[----:B------:R-:W-:Y:S01]  /*aab0*/  FMUL.FTZ R45, R45, c[0x0][0x320] ;  /* 0x0000c8002d2d7a20 */ /* 0x000fe20000410000 */
[----:B------:R-:W4:Y:S01]  /*aac0*/  MUFU.TANH R160, R23 ;  /* 0x0000001700a07308 */ /* 0x000f220000002400 */
[----:B------:R-:W-:Y:S01]  /*aad0*/  FMUL.FTZ R46, R46, c[0x0][0x320] ;  /* 0x0000c8002e2e7a20 */ /* 0x000fe20000410000 */
[----:B--2---:R-:W-:Y:S01]  /*aae0*/  FMNMX.FTZ R7, R187, R0, !PT ;  /* 0x00000000bb077209 */ /* 0x004fe20007810000 */
[----:B------:R-:W-:Y:S01]  /*aaf0*/  FMUL.FTZ R47, R47, c[0x0][0x320] ;  /* 0x0000c8002f2f7a20 */ /* 0x000fe20000410000 */
[----:B------:R-:W-:Y:S01]  /*ab00*/  FMNMX.FTZ R0, R150, R5, !PT ;  /* 0x0000000596007209 */ /* 0x000fe20007810000 */
[----:B------:R-:W-:Y:S01]  /*ab10*/  FMUL.FTZ R48, R48, c[0x0][0x320] ;  /* 0x0000c80030307a20 */ /* 0x000fe20000410000 */
[----:B-1----:R-:W-:Y:S01]  /*ab20*/  FMNMX.FTZ R2, R156, R7, !PT ;  /* 0x000000079c027209 */ /* 0x002fe20007810000 */
[----:B------:R-:W-:Y:S02]  /*ab30*/  FMUL.FTZ R49, R49, c[0x0][0x320] ;  /* 0x0000c80031317a20 */ /* 0x000fe40000410000 */
[----:B------:R-:W-:Y:S01]  /*ab40*/  FMUL.FTZ R50, R50, c[0x0][0x320] ;  /* 0x0000c80032327a20 */ /* 0x000fe20000410000 */
[----:B------:R-:W1:Y:S01]  /*ab50*/  MUFU.TANH R193, R193 ;  /* 0x000000c100c17308 */ /* 0x000e620000002400 */
[----:B---3--:R-:W-:Y:S09]  /*ab60*/  FMNMX.FTZ R5, R195, R0, !PT ;  /* 0x00000000c3057209 */ /* 0x008ff20007810000 */
[----:B------:R-:W2:Y:S01]  /*ab70*/  MUFU.TANH R164, R25 ;  /* 0x0000001900a47308 */ /* 0x000ea20000002400 */
[----:B----4-:R-:W-:Y:S09]  /*ab80*/  FMNMX.FTZ R5, R160, R5, !PT ;  /* 0x00000005a0057209 */ /* 0x010ff20007810000 */
[----:B------:R-:W3:Y:S01]  /*ab90*/  MUFU.TANH R162, R26 ;  /* 0x0000001a00a27308 */ /* 0x000ee20000002400 */
[----:B-1----:R-:W-:Y:S09]  /*aba0*/  FMNMX.FTZ R7, R193, R2, !PT ;  /* 0x00000002c1077209 */ /* 0x002ff20007810000 */
[----:B------:R-:W1:Y:S01]  /*abb0*/  MUFU.TANH R235, R27 ;  /* 0x0000001b00eb7308 */ /* 0x000e620000002400 */
[----:B--2---:R-:W-:Y:S09]  /*abc0*/  FMNMX.FTZ R0, R164, R7, !PT ;  /* 0x00000007a4007209 */ /* 0x004ff20007810000 */
[----:B------:R-:W2:Y:S01]  /*abd0*/  MUFU.TANH R251, R251 ;  /* 0x000000fb00fb7308 */ /* 0x000ea20000002400 */
[----:B---3--:R-:W-:Y:S09]  /*abe0*/  FMNMX.FTZ R2, R162, R5, !PT ;  /* 0x00000005a2027209 */ /* 0x008ff20007810000 */
        /* <DEDUP_REMOVED lines=11> */
[----:B---3--:R-:W-:Y:S01]  /*aca0*/  FMNMX.FTZ R4, R249, R0, !PT ;  /* 0x00000000f9047209 */ /* 0x008fe20007810000 */
[----:B------:R-:W-:Y:S08]  /*acb0*/  FMUL.FTZ R0, R51, c[0x0][0x320] ;  /* 0x0000c80033007a20 */ /* 0x000ff00000410000 */
        /* <DEDUP_REMOVED lines=32> */
[----:B------:R3:W1:Y:S01]  /*aec0*/  MUFU.TANH R117, R0 ;  /* 0x0000000000757308 */ /* 0x0006620000002400 */
[----:B--2---:R-:W-:Y:S02]  /*aed0*/  FMNMX.FTZ R6, R126, R13, !PT ;  /* 0x0000000d7e067209 */ /* 0x004fe40007810000 */
[----:B---3--:R-:W-:Y:S03]  /*aee0*/  FMNMX.FTZ R0, R118, R9, !PT ;  /* 0x0000000976007209 */ /* 0x008fe60007810000 */
[----:B------:R-:W2:Y:S01]  /*aef0*/  SHFL.BFLY PT, R9, R6, 0x2, 0x1f ;  /* 0x0c401f0006097f89 */ /* 0x000ea200000e0000 */
[----:B-1----:R-:W-:Y:S07]  /*af00*/  FMNMX.FTZ R7, R117, R0, !PT ;  /* 0x0000000075077209 */ /* 0x002fee0007810000 */
[----:B------:R-:W1:Y:S01]  /*af10*/  SHFL.BFLY PT, R0, R7, 0x2, 0x1f ;  /* 0x0c401f0007007f89 */ /* 0x000e6200000e0000 */
[----:B--2---:R-:W-:Y:S01]  /*af20*/  FMNMX.FTZ R11, R6, R9, !PT ;  /* 0x00000009060b7209 */ /* 0x004fe20007810000 */
[----:B------:R-:W-:Y:S06]  /*af30*/  @P2 IMAD.WIDE.U32 R8, R192, c[0x0][0x1e0], RZ ;  /* 0x00007800c0082a25 */ /* 0x000fec00078e00ff */
[----:B------:R-:W2:Y:S01]  /*af40*/  SHFL.BFLY PT, R2, R11, 0x1, 0x1f ;  /* 0x0c201f000b027f89 */ /* 0x000ea200000e0000 */
[----:B-1----:R-:W-:Y:S02]  /*af50*/  FMNMX.FTZ R5, R7, R0, !PT ;  /* 0x0000000007057209 */ /* 0x002fe40007810000 */
[----:B------:R-:W-:Y:S05]  /*af60*/  @P2 MOV R7, R221 ;  /* 0x000000dd00072202 */ /* 0x000fea0000000f00 */
[----:B------:R-:W1:Y:S01]  /*af70*/  SHFL.BFLY PT, R4, R5, 0x1, 0x1f ;  /* 0x0c201f0005047f89 */ /* 0x000e6200000e0000 */
[----:B--2---:R-:W-:Y:S05]  /*af80*/  FMNMX.FTZ R0, R11, R2, !PT ;  /* 0x000000020b007209 */ /* 0x004fea0007810000 */
[C---:B------:R-:W-:Y:S02]  /*af90*/  FADD.FTZ R2, -R0.reuse, R3 ;  /* 0x0000000300027221 */ /* 0x040fe40000010100 */
[----:B------:R-:W-:Y:S01]  /*afa0*/  FMUL.FTZ R148, R0, c[0x0][0x2d0] ;  /* 0x0000b40000947a20 */ /* 0x000fe20000410000 */
[----:B-1----:R-:W-:Y:S01]  /*afb0*/  FMNMX.FTZ R116, R5, R4, !PT ;  /* 0x0000000405747209 */ /* 0x002fe20007810000 */
[----:B------:R-:W-:Y:S01]  /*afc0*/  FMUL.FTZ R3, R2, c[0x0][0x2d0] ;  /* 0x0000b40002037a20 */ /* 0x000fe20000410000 */
[----:B------:R-:W-:Y:S01]  /*afd0*/  @P2 SHF.R.S32.HI R4, RZ, 0x1f, R192 ;  /* 0x0000001fff042819 */ /* 0x000fe200000114c0 */
[----:B------:R-:W-:Y:S01]  /*afe0*/  FFMA.FTZ R133, R130, c[0x0][0x2d0], -R148 ;  /* 0x0000b40082857a23 */ /* 0x000fe20000010894 */
[----:B------:R-:W-:Y:S01]  /*aff0*/  @P2 SHF.L.U32 R5, R231, 0x6, RZ ;  /* 0x00000006e7052819 */ /* 0x000fe200000006ff */
[----:B------:R-:W-:Y:S02]  /*b000*/  FADD.FTZ R2, -R116, R119 ;  /* 0x0000007774027221 */ /* 0x000fe40000010100 */
[----:B------:R-:W-:Y:S01]  /*b010*/  @P2 IMAD R4, R4, c[0x0][0x1e0], RZ ;  /* 0x0000780004042a24 */ /* 0x000fe200078e02ff */
[----:B------:R-:W1:Y:S01]  /*b020*/  MUFU.EX2 R3, R3 ;  /* 0x0000000300037308 */ /* 0x000e620000000800 */
[----:B------:R-:W-:Y:S02]  /*b030*/  FMUL.FTZ R6, R2, c[0x0][0x2d0] ;  /* 0x0000b40002067a20 */ /* 0x000fe40000410000 */
[----:B------:R-:W-:Y:S02]  /*b040*/  @P2 IMAD R4, R192, c[0x0][0x1e4], R4 ;  /* 0x00007900c0042a24 */ /* 0x000fe400078e0204 */
[--C-:B------:R-:W-:Y:S02]  /*b050*/  FFMA.FTZ R130, R124, c[0x0][0x2d0], -R148.reuse ;  /* 0x0000b4007c827a23 */ /* 0x100fe40000010894 */
[----:B------:R-:W-:Y:S01]  /*b060*/  FMUL.FTZ R124, R116, c[0x0][0x2d0] ;  /* 0x0000b400747c7a20 */ /* 0x000fe20000410000 */
[----:B------:R-:W-:Y:S01]  /*b070*/  @P2 IADD3 R4, R9, R4, RZ ;  /* 0x0000000409042210 */ /* 0x000fe20007ffe0ff */
[--C-:B------:R-:W-:Y:S01]  /*b080*/  FFMA.FTZ R132, R131, c[0x0][0x2d0], -R148.reuse ;  /* 0x0000b40083847a23 */ /* 0x100fe20000010894 */
[----:B------:R2:W3:Y:S01]  /*b090*/  MUFU.EX2 R2, R6 ;  /* 0x0000000600027308 */ /* 0x0004e20000000800 */
[----:B------:R-:W-:Y:S02]  /*b0a0*/  FFMA.FTZ R131, R134, c[0x0][0x2d0], -R148 ;  /* 0x0000b40086837a23 */ /* 0x000fe40000010894 */
[----:B------:R-:W-:Y:S02]  /*b0b0*/  @P2 IMAD R4, R4, 0x60, RZ ;  /* 0x0000006004042824 */ /* 0x000fe400078e02ff */
[--C-:B------:R-:W-:Y:S02]  /*b0c0*/  FFMA.FTZ R134, R128, c[0x0][0x2d0], -R124.reuse ;  /* 0x0000b40080867a23 */ /* 0x100fe4000001087c */
[--C-:B------:R-:W-:Y:S02]  /*b0d0*/  FFMA.FTZ R129, R129, c[0x0][0x2d0], -R124.reuse ;  /* 0x0000b40081817a23 */ /* 0x100fe4000001087c */
[--C-:B------:R-:W-:Y:S01]  /*b0e0*/  FFMA.FTZ R128, R166, c[0x0][0x2d0], -R124.reuse ;  /* 0x0000b400a6807a23 */ /* 0x100fe2000001087c */
[----:B------:R-:W-:Y:S01]  /*b0f0*/  MUFU.EX2 R133, R133 ;  /* 0x0000008500857308 */ /* 0x000fe20000000800 */
[----:B------:R-:W-:Y:S02]  /*b100*/  FFMA.FTZ R119, R158, c[0x0][0x2d0], -R124 ;  /* 0x0000b4009e777a23 */ /* 0x000fe4000001087c */
[----:B------:R-:W-:Y:S02]  /*b110*/  FFMA.FTZ R185, R185, c[0x0][0x2d0], -R148 ;  /* 0x0000b400b9b97a23 */ /* 0x000fe40000010894 */
[C---:B-1----:R-:W-:Y:S02]  /*b120*/  FMUL.FTZ R24, R3.reuse, R92 ;  /* 0x0000005c03187220 */ /* 0x042fe40000410000 */
[C---:B------:R-:W-:Y:S02]  /*b130*/  FMUL.FTZ R25, R3.reuse, R93 ;  /* 0x0000005d03197220 */ /* 0x040fe40000410000 */
[C---:B------:R-:W-:Y:S01]  /*b140*/  FMUL.FTZ R32, R3.reuse, R84 ;  /* 0x0000005403207220 */ /* 0x040fe20000410000 */
[----:B------:R-:W1:Y:S01]  /*b150*/  MUFU.EX2 R132, R132 ;  /* 0x0000008400847308 */ /* 0x000e620000000800 */
[C---:B------:R-:W-:Y:S02]  /*b160*/  FMUL.FTZ R33, R3.reuse, R85 ;  /* 0x0000005503217220 */ /* 0x040fe40000410000 */
[----:B------:R-:W-:Y:S01]  /*b170*/  FMUL.FTZ R40, R3, R76 ;  /* 0x0000004c03287220 */ /* 0x000fe20000410000 */
[----:B--2---:R-:W-:Y:S01]  /*b180*/  @P2 MOV R6, R218 ;  /* 0x000000da00062202 */ /* 0x004fe20000000f00 */
[C---:B---3--:R-:W-:Y:S02]  /*b190*/  FMUL.FTZ R18, R2.reuse, R102 ;  /* 0x0000006602127220 */ /* 0x048fe40000410000 */
[----:B------:R-:W-:Y:S02]  /*b1a0*/  FMUL.FTZ R19, R2, R103 ;  /* 0x0000006702137220 */ /* 0x000fe40000410000 */
[----:B------:R-:W-:Y:S01]  /*b1b0*/  @P2 IMAD.WIDE.U32 R6, R8, 0x60, R6 ;  /* 0x0000006008062825 */ /* 0x000fe200078e0006 */
[----:B------:R-:W-:Y:S03]  /*b1c0*/  MUFU.EX2 R131, R131 ;  /* 0x0000008300837308 */ /* 0x000fe60000000800 */
[C---:B------:R-:W-:Y:S01]  /*b1d0*/  FMUL.FTZ R26, R2.reuse, R94 ;  /* 0x0000005e021a7220 */ /* 0x040fe20000410000 */
[----:B------:R-:W-:Y:S01]  /*b1e0*/  @P2 IADD3 R4, R7, R4, RZ ;  /* 0x0000000407042210 */ /* 0x000fe20007ffe0ff */
[----:B------:R-:W-:Y:S01]  /*b1f0*/  FMUL.FTZ R27, R2, R95 ;  /* 0x0000005f021b7220 */ /* 0x000fe20000410000 */
[----:B------:R-:W-:Y:S01]  /*b200*/  @P2 SHF.L.U32 R8, R6, 0x1, RZ ;  /* 0x0000000106082819 */ /* 0x000fe200000006ff */
[----:B------:R-:W-:Y:S01]  /*b210*/  FMUL.FTZ R34, R2, R86 ;  /* 0x0000005602227220 */ /* 0x000fe20000410000 */
[----:B------:R-:W-:Y:S01]  /*b220*/  @P2 SHF.L.U64.HI R6, R6, 0x1, R4 ;  /* 0x0000000106062819 */ /* 0x000fe20000010204 */
[----:B------:R-:W-:Y:S01]  /*b230*/  FMUL.FTZ R35, R2, R87 ;  /* 0x0000005702237220 */ /* 0x000fe20000410000 */
[C---:B------:R-:W-:Y:S01]  /*b240*/  @P2 IADD3 R10, P0, R8.reuse, c[0x0][0x1c8], RZ ;  /* 0x00007200080a2a10 */ /* 0x040fe20007f1e0ff */
[----:B------:R-:W-:Y:S01]  /*b250*/  MUFU.EX2 R130, R130 ;  /* 0x0000008200827308 */ /* 0x000fe20000000800 */
[----:B------:R-:W-:Y:S01]  /*b260*/  @P2 IADD3 R8, P1, R8, 0x80, RZ ;  /* 0x0000008008082810 */ /* 0x000fe20007f3e0ff */
[----:B------:R-:W-:Y:S01]  /*b270*/  FMUL.FTZ R41, R3, R77 ;  /* 0x0000004d03297220 */ /* 0x000fe20000410000 */
[----:B------:R-:W-:Y:S01]  /*b280*/  @P2 IADD3.X R11, R6, c[0x0][0x1cc], RZ, P0, !PT ;  /* 0x00007300060b2a10 */ /* 0x000fe200007fe4ff */
[----:B------:R-:W-:Y:S01]  /*b290*/  FMUL.FTZ R42, R2, R78 ;  /* 0x0000004e022a7220 */ /* 0x000fe20000410000 */
[----:B------:R-:W-:Y:S01]  /*b2a0*/  @P2 IADD3 R8, P0, R8, c[0x0][0x1c8], RZ ;  /* 0x0000720008082a10 */ /* 0x000fe20007f1e0ff */
[----:B------:R-:W-:Y:S01]  /*b2b0*/  FMUL.FTZ R43, R2, R79 ;  /* 0x0000004f022b7220 */ /* 0x000fe20000410000 */
[----:B------:R-:W-:Y:S01]  /*b2c0*/  @P2 SHF.L.U64.HI R4, R231, 0x6, R230 ;  /* 0x00000006e7042819 */ /* 0x000fe200000102e6 */
[----:B------:R2:W-:Y:S01]  /*b2d0*/  @P2 LDGSTS.E.BYPASS.LTC128B.128 [R216+0x8100], [R10.64], !P6 ;  /* 0x081000000ad82fae */ /* 0x0005e2000f101d4a */
[----:B------:R-:W-:Y:S01]  /*b2e0*/  @P2 IADD3.X R9, RZ, c[0x0][0x1cc], R6, P0, P1 ;  /* 0x00007300ff092a10 */ /* 0x000fe200007e2406 */
[----:B------:R-:W-:Y:S01]  /*b2f0*/  MUFU.EX2 R134, R134 ;  /* 0x0000008600867308 */ /* 0x000fe20000000800 */
[----:B------:R-:W-:Y:S01]  /*b300*/  @P2 IADD3 R6, P1, R10, R5, RZ ;  /* 0x000000050a062210 */ /* 0x000fe20007f3e0ff */
[C---:B------:R-:W-:Y:S02]  /*b310*/  FMUL.FTZ R48, R3.reuse, R68 ;  /* 0x0000004403307220 */ /* 0x040fe40000410000 */
[----:B------:R-:W-:Y:S01]  /*b320*/  FMUL.FTZ R49, R3, R69 ;  /* 0x0000004503317220 */ /* 0x000fe20000410000 */
[-C--:B------:R-:W-:Y:S01]  /*b330*/  @P2 IADD3.X R7, R11, R4.reuse, RZ, P1, !PT ;  /* 0x000000040b072210 */ /* 0x080fe20000ffe4ff */
[----:B------:R3:W-:Y:S01]  /*b340*/  @P2 LDGSTS.E.BYPASS.LTC128B.128 [R216+0xb100], [R8.64], !P5 ;  /* 0x0b10000008d82fae */ /* 0x0007e2000e901d4a */
[----:B------:R-:W-:Y:S01]  /*b350*/  @P2 IADD3 R16, P0, R6, R5, RZ ;  /* 0x0000000506102210 */ /* 0x000fe20007f1e0ff */
[----:B------:R-:W-:Y:S02]  /*b360*/  FMUL.FTZ R5, R3, R113 ;  /* 0x0000007103057220 */ /* 0x000fe40000410000 */
[----:B------:R-:W4:Y:S01]  /*b370*/  MUFU.EX2 R129, R129 ;  /* 0x0000008100817308 */ /* 0x000f220000000800 */
[----:B------:R-:W-:Y:S01]  /*b380*/  @P2 IADD3.X R17, R7, R4, RZ, P0, !PT ;  /* 0x0000000407112210 */ /* 0x000fe200007fe4ff */
[C---:B------:R-:W-:Y:S01]  /*b390*/  FMUL.FTZ R4, R3.reuse, R112 ;  /* 0x0000007003047220 */ /* 0x040fe20000410000 */
[----:B-1----:R-:W-:Y:S01]  /*b3a0*/  F2FP.BF16.PACK_AB R112, R132, R133 ;  /* 0x000000858470723e */ /* 0x002fe200000010ff */
[----:B------:R1:W-:Y:S01]  /*b3b0*/  @P2 LDGSTS.E.BYPASS.LTC128B.128 [R216+0x9100], [R6.64], !P6 ;  /* 0x0910000006d82fae */ /* 0x0003e2000f101d4a */
[----:B------:R-:W-:Y:S01]  /*b3c0*/  FMUL.FTZ R50, R2, R70 ;  /* 0x0000004602327220 */ /* 0x000fe20000410000 */
[----:B------:R-:W-:Y:S01]  /*b3d0*/  ISETP.GT.AND P0, PT, R232, R233, PT ;  /* 0x000000e9e800720c */ /* 0x000fe20003f04270 */
[C---:B------:R-:W-:Y:S01]  /*b3e0*/  FMUL.FTZ R51, R2.reuse, R71 ;  /* 0x0000004702337220 */ /* 0x040fe20000410000 */
[----:B------:R-:W-:Y:S01]  /*b3f0*/  MOV R232, R192 ;  /* 0x000000c000e87202 */ /* 0x000fe20000000f00 */
[C---:B------:R-:W-:Y:S01]  /*b400*/  FMUL.FTZ R52, R3.reuse, R52 ;  /* 0x0000003403347220 */ /* 0x040fe20000410000 */
[----:B------:R-:W-:Y:S01]  /*b410*/  MUFU.EX2 R128, R128 ;  /* 0x0000008000807308 */ /* 0x000fe20000000800 */
[C---:B------:R-:W-:Y:S01]  /*b420*/  FMUL.FTZ R53, R3.reuse, R53 ;  /* 0x0000003503357220 */ /* 0x040fe20000410000 */
[----:B------:R1:W-:Y:S01]  /*b430*/  @P2 LDGSTS.E.BYPASS.LTC128B.128 [R216+0xc100], [R6.64+0x80], !P5 ;  /* 0x0c10008006d82fae */ /* 0x0003e2000e901d4a */
[C---:B------:R-:W-:Y:S02]  /*b440*/  FMUL.FTZ R54, R2.reuse, R54 ;  /* 0x0000003602367220 */ /* 0x040fe40000410000 */
[C---:B--2---:R-:W-:Y:S02]  /*b450*/  FMUL.FTZ R10, R2.reuse, R110 ;  /* 0x0000006e020a7220 */ /* 0x044fe40000410000 */
[C---:B------:R-:W-:Y:S02]  /*b460*/  FMUL.FTZ R11, R2.reuse, R111 ;  /* 0x0000006f020b7220 */ /* 0x040fe40000410000 */
[C---:B------:R-:W-:Y:S01]  /*b470*/  FMUL.FTZ R55, R2.reuse, R55 ;  /* 0x0000003702377220 */ /* 0x040fe20000410000 */
[----:B------:R2:W-:Y:S01]  /*b480*/  @P2 LDGSTS.E.BYPASS.LTC128B.128 [R216+0xa100], [R16.64], !P6 ;  /* 0x0a10000010d82fae */ /* 0x0005e2000f101d4a */
[----:B------:R-:W5:Y:S01]  /*b490*/  MUFU.EX2 R119, R119 ;  /* 0x0000007700777308 */ /* 0x000f620000000800 */
[----:B------:R-:W-:Y:S01]  /*b4a0*/  FMUL.FTZ R56, R3, R56 ;  /* 0x0000003803387220 */ /* 0x000fe20000410000 */
[----:B----4-:R-:W-:Y:S01]  /*b4b0*/  F2FP.BF16.PACK_AB R113, R129, R134 ;  /* 0x000000868171723e */ /* 0x010fe200000010ff */
[C---:B---3--:R-:W-:Y:S02]  /*b4c0*/  FMUL.FTZ R8, R3.reuse, R108 ;  /* 0x0000006c03087220 */ /* 0x048fe40000410000 */
[C---:B------:R-:W-:Y:S02]  /*b4d0*/  FMUL.FTZ R9, R3.reuse, R109 ;  /* 0x0000006d03097220 */ /* 0x040fe40000410000 */
[----:B------:R2:W-:Y:S01]  /*b4e0*/  @P2 LDGSTS.E.BYPASS.LTC128B.128 [R216+0xd100], [R16.64+0x80], !P5 ;  /* 0x0d10008010d82fae */ /* 0x0005e2000e901d4a */
[C---:B------:R-:W-:Y:S02]  /*b4f0*/  FMUL.FTZ R57, R3.reuse, R57 ;  /* 0x0000003903397220 */ /* 0x040fe40000410000 */
[C---:B------:R-:W-:Y:S01]  /*b500*/  FMUL.FTZ R58, R2.reuse, R58 ;  /* 0x0000003a023a7220 */ /* 0x040fe20000410000 */
[----:B------:R-:W-:Y:S01]  /*b510*/  MUFU.EX2 R185, R185 ;  /* 0x000000b900b97308 */ /* 0x000fe20000000800 */
[C---:B------:R-:W-:Y:S02]  /*b520*/  FMUL.FTZ R59, R2.reuse, R59 ;  /* 0x0000003b023b7220 */ /* 0x040fe40000410000 */
[C---:B------:R-:W-:Y:S01]  /*b530*/  FMUL.FTZ R60, R3.reuse, R60 ;  /* 0x0000003c033c7220 */ /* 0x040fe20000410000 */
[----:B------:R-:W3:Y:S01]  /*b540*/  LDSM.16.MT88.4 R12, [R212+0x100] ;  /* 0x00010000d40c783b */ /* 0x000ee20000004200 */
[----:B------:R-:W-:Y:S02]  /*b550*/  FMUL.FTZ R61, R3, R61 ;  /* 0x0000003d033d7220 */ /* 0x000fe40000410000 */
[----:B-1----:R-:W-:Y:S01]  /*b560*/  FMUL.FTZ R6, R2, R114 ;  /* 0x0000007202067220 */ /* 0x002fe20000410000 */
[----:B------:R-:W-:Y:S01]  /*b570*/  F2FP.BF16.PACK_AB R114, R130, R131 ;  /* 0x000000838272723e */ /* 0x000fe200000010ff */
[C---:B------:R-:W-:Y:S02]  /*b580*/  FMUL.FTZ R7, R2.reuse, R115 ;  /* 0x0000007302077220 */ /* 0x040fe40000410000 */
[C---:B------:R-:W-:Y:S01]  /*b590*/  FMUL.FTZ R62, R2.reuse, R62 ;  /* 0x0000003e023e7220 */ /* 0x040fe20000410000 */
[----:B------:R-:W1:Y:S01]  /*b5a0*/  LDSM.16.MT88.4 R20, [R210+0x100] ;  /* 0x00010000d214783b */ /* 0x000e620000004200 */
[----:B-----5:R-:W-:Y:S01]  /*b5b0*/  F2FP.BF16.PACK_AB R115, R119, R128 ;  /* 0x000000807773723e */ /* 0x020fe200000010ff */
[C---:B------:R-:W-:Y:S02]  /*b5c0*/  FMUL.FTZ R63, R2.reuse, R63 ;  /* 0x0000003f023f7220 */ /* 0x040fe40000410000 */
[C---:B------:R-:W-:Y:S02]  /*b5d0*/  FMUL.FTZ R64, R3.reuse, R64 ;  /* 0x0000004003407220 */ /* 0x040fe40000410000 */
[C---:B------:R-:W-:Y:S02]  /*b5e0*/  FMUL.FTZ R65, R3.reuse, R65 ;  /* 0x0000004103417220 */ /* 0x040fe40000410000 */
[----:B------:R-:W4:Y:S01]  /*b5f0*/  LDSM.16.MT88.4 R28, [R209+0x100] ;  /* 0x00010000d11c783b */ /* 0x000f220000004200 */
[C---:B------:R-:W-:Y:S02]  /*b600*/  FMUL.FTZ R66, R2.reuse, R66 ;  /* 0x0000004202427220 */ /* 0x040fe40000410000 */
[C---:B--2---:R-:W-:Y:S02]  /*b610*/  FMUL.FTZ R16, R3.reuse, R100 ;  /* 0x0000006403107220 */ /* 0x044fe40000410000 */
[----:B------:R-:W-:Y:S02]  /*b620*/  FMUL.FTZ R17, R3, R101 ;  /* 0x0000006503117220 */ /* 0x000fe40000410000 */
[C---:B------:R-:W-:Y:S01]  /*b630*/  FMUL.FTZ R67, R2.reuse, R67 ;  /* 0x0000004302437220 */ /* 0x040fe20000410000 */
[----:B------:R-:W2:Y:S01]  /*b640*/  LDSM.16.MT88.4 R36, [R208+0x100] ;  /* 0x00010000d024783b */ /* 0x000ea20000004200 */
[--C-:B------:R-:W-:Y:S02]  /*b650*/  FFMA.FTZ R194, R165, c[0x0][0x2d0], -R148.reuse ;  /* 0x0000b400a5c27a23 */ /* 0x100fe40000010894 */
[--C-:B------:R-:W-:Y:S02]  /*b660*/  FFMA.FTZ R165, R167, c[0x0][0x2d0], -R148.reuse ;  /* 0x0000b400a7a57a23 */ /* 0x100fe40000010894 */
[----:B------:R-:W-:Y:S02]  /*b670*/  FFMA.FTZ R234, R163, c[0x0][0x2d0], -R148 ;  /* 0x0000b400a3ea7a23 */ /* 0x000fe40000010894 */
[----:B------:R-:W-:Y:S01]  /*b680*/  MUFU.EX2 R194, R194 ;  /* 0x000000c200c27308 */ /* 0x000fe20000000800 */
[----:B------:R-:W5:Y:S01]  /*b690*/  LDSM.16.MT88.4 R44, [R212+0x3100] ;  /* 0x00310000d42c783b */ /* 0x000f620000004200 */
[--C-:B------:R-:W-:Y:S02]  /*b6a0*/  FFMA.FTZ R159, R159, c[0x0][0x2d0], -R124.reuse ;  /* 0x0000b4009f9f7a23 */ /* 0x100fe4000001087c */
[--C-:B------:R-:W-:Y:S02]  /*b6b0*/  FFMA.FTZ R236, R157, c[0x0][0x2d0], -R124.reuse ;  /* 0x0000b4009dec7a23 */ /* 0x100fe4000001087c */
[--C-:B------:R-:W-:Y:S02]  /*b6c0*/  FFMA.FTZ R157, R161, c[0x0][0x2d0], -R124.reuse ;  /* 0x0000b400a19d7a23 */ /* 0x100fe4000001087c */
[--C-:B------:R-:W-:Y:S01]  /*b6d0*/  FFMA.FTZ R238, R151, c[0x0][0x2d0], -R124.reuse ;  /* 0x0000b40097ee7a23 */ /* 0x100fe2000001087c */
[C---:B---3--:R-:W-:Y:S01]  /*b6e0*/  HMMA.16816.F32.BF16 R4, R112.reuse, R12, R4 ;  /* 0x0000000c7004723c */ /* 0x048fe20000041804 */
[----:B------:R-:W3:Y:S01]  /*b6f0*/  LDSM.16.MT88.4 R84, [R210+0x3100] ;  /* 0x00310000d254783b */ /* 0x000ee20000004200 */
[----:B------:R-:W-:Y:S03]  /*b700*/  MUFU.EX2 R165, R165 ;  /* 0x000000a500a57308 */ /* 0x000fe60000000800 */
[--C-:B------:R-:W-:Y:S02]  /*b710*/  FFMA.FTZ R151, R127, c[0x0][0x2d0], -R124.reuse ;  /* 0x0000b4007f977a23 */ /* 0x100fe4000001087c */
[C---:B------:R-:W-:Y:S01]  /*b720*/  FMUL.FTZ R12, R3.reuse, R104 ;  /* 0x00000068030c7220 */ /* 0x040fe20000410000 */
[C---:B------:R-:W-:Y:S01]  /*b730*/  HMMA.16816.F32.BF16 R8, R112.reuse, R14, R8 ;  /* 0x0000000e7008723c */ /* 0x040fe20000041808 */
[----:B------:R-:W2:Y:S03]  /*b740*/  LDSM.16.MT88.4 R76, [R209+0x3100] ;  /* 0x00310000d14c783b */ /* 0x000ea60000004200 */
[----:B------:R-:W-:Y:S01]  /*b750*/  FMUL.FTZ R13, R3, R105 ;  /* 0x00000069030d7220 */ /* 0x000fe20000410000 */
[----:B------:R-:W-:Y:S01]  /*b760*/  MUFU.EX2 R234, R234 ;  /* 0x000000ea00ea7308 */ /* 0x000fe20000000800 */
[----:B------:R-:W-:Y:S02]  /*b770*/  FFMA.FTZ R240, R125, c[0x0][0x2d0], -R124 ;  /* 0x0000b4007df07a23 */ /* 0x000fe4000001087c */
[C---:B------:R-:W-:Y:S01]  /*b780*/  FMUL.FTZ R14, R2.reuse, R106 ;  /* 0x0000006a020e7220 */ /* 0x040fe20000410000 */
[----:B------:R-:W2:Y:S03]  /*b790*/  LDSM.16.MT88.4 R68, [R208+0x3100] ;  /* 0x00310000d044783b */ /* 0x000ea60000004200 */
[----:B------:R-:W-:Y:S02]  /*b7a0*/  FMUL.FTZ R15, R2, R107 ;  /* 0x0000006b020f7220 */ /* 0x000fe40000410000 */
[--C-:B------:R-:W-:Y:S01]  /*b7b0*/  FFMA.FTZ R135, R135, c[0x0][0x2d0], -R148.reuse ;  /* 0x0000b40087877a23 */ /* 0x100fe20000010894 */
[----:B------:R-:W-:Y:S01]  /*b7c0*/  MUFU.EX2 R159, R159 ;  /* 0x0000009f009f7308 */ /* 0x000fe20000000800 */
[--C-:B------:R-:W-:Y:S01]  /*b7d0*/  FFMA.FTZ R136, R136, c[0x0][0x2d0], -R148.reuse ;  /* 0x0000b40088887a23 */ /* 0x100fe20000010894 */
[----:B------:R-:W-:Y:S01]  /*b7e0*/  LDSM.16.MT88.4 R92, [R209+0x4100] ;  /* 0x00410000d15c783b */ /* 0x000fe20000004200 */
[--C-:B------:R-:W-:Y:S01]  /*b7f0*/  FFMA.FTZ R137, R137, c[0x0][0x2d0], -R148.reuse ;  /* 0x0000b40089897a23 */ /* 0x100fe20000010894 */
[C---:B-1----:R-:W-:Y:S03]  /*b800*/  HMMA.16816.F32.BF16 R12, R112.reuse, R20, R12 ;  /* 0x00000014700c723c */ /* 0x042fe6000004180c */
[----:B------:R-:W-:Y:S02]  /*b810*/  FFMA.FTZ R138, R138, c[0x0][0x2d0], -R148 ;  /* 0x0000b4008a8a7a23 */ /* 0x000fe40000010894 */
[--C-:B------:R-:W-:Y:S01]  /*b820*/  FFMA.FTZ R146, R146, c[0x0][0x2d0], -R124.reuse ;  /* 0x0000b40092927a23 */ /* 0x100fe2000001087c */
[----:B------:R-:W-:Y:S01]  /*b830*/  LDSM.16.MT88.4 R100, [R210+0x1900] ;  /* 0x00190000d264783b */ /* 0x000fe20000004200 */
[C---:B------:R-:W-:Y:S01]  /*b840*/  FMUL.FTZ R20, R3.reuse, R96 ;  /* 0x0000006003147220 */ /* 0x040fe20000410000 */
[C---:B------:R-:W-:Y:S01]  /*b850*/  HMMA.16816.F32.BF16 R16, R112.reuse, R22, R16 ;  /* 0x000000167010723c */ /* 0x040fe20000041810 */
[----:B------:R-:W-:Y:S03]  /*b860*/  MUFU.EX2 R236, R236 ;  /* 0x000000ec00ec7308 */ /* 0x000fe60000000800 */
[----:B------:R-:W-:Y:S02]  /*b870*/  FMUL.FTZ R21, R3, R97 ;  /* 0x0000006103157220 */ /* 0x000fe40000410000 */
[----:B------:R-:W-:Y:S01]  /*b880*/  LDSM.16.MT88.4 R108, [R212+0x2900] ;  /* 0x00290000d46c783b */ /* 0x000fe20000004200 */
[C---:B------:R-:W-:Y:S02]  /*b890*/  FMUL.FTZ R22, R2.reuse, R98 ;  /* 0x0000006202167220 */ /* 0x040fe40000410000 */
[----:B------:R-:W-:Y:S02]  /*b8a0*/  FMUL.FTZ R23, R2, R99 ;  /* 0x0000006302177220 */ /* 0x000fe40000410000 */
[----:B------:R-:W-:Y:S01]  /*b8b0*/  MUFU.EX2 R157, R157 ;  /* 0x0000009d009d7308 */ /* 0x000fe20000000800 */
[--C-:B------:R-:W-:Y:S02]  /*b8c0*/  FFMA.FTZ R147, R147, c[0x0][0x2d0], -R124.reuse ;  /* 0x0000b40093937a23 */ /* 0x100fe4000001087c */
[----:B------:R-:W-:Y:S01]  /*b8d0*/  LDSM.16.MT88.4 R96, [R208+0x4100] ;  /* 0x00410000d060783b */ /* 0x000fe20000004200 */
[--C-:B------:R-:W-:Y:S01]  /*b8e0*/  FFMA.FTZ R149, R149, c[0x0][0x2d0], -R124.reuse ;  /* 0x0000b40095957a23 */ /* 0x100fe2000001087c */
[C---:B----4-:R-:W-:Y:S03]  /*b8f0*/  HMMA.16816.F32.BF16 R20, R112.reuse, R28, R20 ;  /* 0x0000001c7014723c */ /* 0x050fe60000041814 */
[----:B------:R-:W-:Y:S02]  /*b900*/  FFMA.FTZ R150, R150, c[0x0][0x2d0], -R124 ;  /* 0x0000b40096967a23 */ /* 0x000fe4000001087c */
[----:B------:R-:W-:Y:S01]  /*b910*/  MUFU.EX2 R238, R238 ;  /* 0x000000ee00ee7308 */ /* 0x000fe20000000800 */
[----:B------:R-:W0:Y:S01]  /*b920*/  LDGDEPBAR ;  /* 0x00000000000079af */ /* 0x000e220000000000 */
[C---:B------:R-:W-:Y:S01]  /*b930*/  FMUL.FTZ R28, R3.reuse, R88 ;  /* 0x00000058031c7220 */ /* 0x040fe20000410000 */
[C---:B------:R-:W-:Y:S04]  /*b940*/  HMMA.16816.F32.BF16 R24, R112.reuse, R30, R24 ;  /* 0x0000001e7018723c */ /* 0x040fe80000041818 */
[----:B------:R-:W-:Y:S02]  /*b950*/  FMUL.FTZ R29, R3, R89 ;  /* 0x00000059031d7220 */ /* 0x000fe40000410000 */
[--C-:B------:R-:W-:Y:S01]  /*b960*/  FFMA.FTZ R187, R187, c[0x0][0x2d0], -R148.reuse ;  /* 0x0000b400bbbb7a23 */ /* 0x100fe20000010894 */
[----:B------:R-:W-:Y:S01]  /*b970*/  MUFU.EX2 R135, R135 ;  /* 0x0000008700877308 */ /* 0x000fe20000000800 */
[C---:B------:R-:W-:Y:S04]  /*b980*/  FMUL.FTZ R30, R2.reuse, R90 ;  /* 0x0000005a021e7220 */ /* 0x040fe80000410000 */
[----:B------:R-:W-:Y:S02]  /*b990*/  FMUL.FTZ R31, R2, R91 ;  /* 0x0000005b021f7220 */ /* 0x000fe40000410000 */
[----:B------:R-:W-:Y:S01]  /*b9a0*/  LDSM.16.MT88.4 R88, [R212+0x3900] ;  /* 0x00390000d458783b */ /* 0x000fe20000004200 */
[--C-:B------:R-:W-:Y:S02]  /*b9b0*/  FFMA.FTZ R156, R156, c[0x0][0x2d0], -R148.reuse ;  /* 0x0000b4009c9c7a23 */ /* 0x100fe40000010894 */
[----:B------:R-:W1:Y:S01]  /*b9c0*/  MUFU.EX2 R136, R136 ;  /* 0x0000008800887308 */ /* 0x000e620000000800 */
[--C-:B------:R-:W-:Y:S01]  /*b9d0*/  FFMA.FTZ R158, R193, c[0x0][0x2d0], -R148.reuse ;  /* 0x0000b400c19e7a23 */ /* 0x100fe20000010894 */
[C---:B--2---:R-:W-:Y:S03]  /*b9e0*/  HMMA.16816.F32.BF16 R28, R112.reuse, R36, R28 ;  /* 0x00000024701c723c */ /* 0x044fe6000004181c */
[----:B------:R-:W-:Y:S02]  /*b9f0*/  FFMA.FTZ R193, R164, c[0x0][0x2d0], -R148 ;  /* 0x0000b400a4c17a23 */ /* 0x000fe40000010894 */
[--C-:B------:R-:W-:Y:S02]  /*ba00*/  FFMA.FTZ R195, R195, c[0x0][0x2d0], -R124.reuse ;  /* 0x0000b400c3c37a23 */ /* 0x100fe4000001087c */
[C---:B------:R-:W-:Y:S01]  /*ba10*/  FMUL.FTZ R36, R3.reuse, R80 ;  /* 0x0000005003247220 */ /* 0x040fe20000410000 */
[C---:B------:R-:W-:Y:S01]  /*ba20*/  HMMA.16816.F32.BF16 R32, R112.reuse, R38, R32 ;  /* 0x000000267020723c */ /* 0x040fe20000041820 */
[----:B------:R-:W-:Y:S03]  /*ba30*/  MUFU.EX2 R137, R137 ;  /* 0x0000008900897308 */ /* 0x000fe60000000800 */
[----:B------:R-:W-:Y:S02]  /*ba40*/  FMUL.FTZ R37, R3, R81 ;  /* 0x0000005103257220 */ /* 0x000fe40000410000 */
[--C-:B------:R-:W-:Y:S02]  /*ba50*/  FFMA.FTZ R160, R160, c[0x0][0x2d0], -R124.reuse ;  /* 0x0000b400a0a07a23 */ /* 0x100fe4000001087c */
[C---:B------:R-:W-:Y:S03]  /*ba60*/  FMUL.FTZ R38, R2.reuse, R82 ;  /* 0x0000005202267220 */ /* 0x040fe60000410000 */
[----:B------:R-:W-:Y:S01]  /*ba70*/  MUFU.EX2 R138, R138 ;  /* 0x0000008a008a7308 */ /* 0x000fe20000000800 */
[----:B------:R-:W-:Y:S02]  /*ba80*/  FMUL.FTZ R39, R2, R83 ;  /* 0x0000005302277220 */ /* 0x000fe40000410000 */
[----:B------:R-:W-:Y:S01]  /*ba90*/  LDSM.16.MT88.4 R80, [R209+0x900] ;  /* 0x00090000d150783b */ /* 0x000fe20000004200 */
[--C-:B------:R-:W-:Y:S02]  /*baa0*/  FFMA.FTZ R162, R162, c[0x0][0x2d0], -R124.reuse ;  /* 0x0000b400a2a27a23 */ /* 0x100fe4000001087c */
[----:B------:R-:W-:Y:S02]  /*bab0*/  FFMA.FTZ R235, R235, c[0x0][0x2d0], -R124 ;  /* 0x0000b400ebeb7a23 */ /* 0x000fe4000001087c */
[C---:B-----5:R-:W-:Y:S02]  /*bac0*/  HMMA.16816.F32.BF16 R36, R112.reuse, R44, R36 ;  /* 0x0000002c7024723c */ /* 0x060fe40000041824 */
[----:B------:R-:W-:Y:S01]  /*bad0*/  MUFU.EX2 R146, R146 ;  /* 0x0000009200927308 */ /* 0x000fe20000000800 */
[--C-:B------:R-:W-:Y:S02]  /*bae0*/  FFMA.FTZ R164, R251, c[0x0][0x2d0], -R148.reuse ;  /* 0x0000b400fba47a23 */ /* 0x100fe40000010894 */
[--C-:B------:R-:W-:Y:S02]  /*baf0*/  FFMA.FTZ R237, R237, c[0x0][0x2d0], -R148.reuse ;  /* 0x0000b400eded7a23 */ /* 0x100fe40000010894 */
[C---:B------:R-:W-:Y:S01]  /*bb00*/  FMUL.FTZ R44, R3.reuse, R72 ;  /* 0x00000048032c7220 */ /* 0x040fe20000410000 */
[C---:B------:R-:W-:Y:S04]  /*bb10*/  HMMA.16816.F32.BF16 R40, R112.reuse, R46, R40 ;  /* 0x0000002e7028723c */ /* 0x040fe80000041828 */
[----:B------:R-:W-:Y:S01]  /*bb20*/  FMUL.FTZ R45, R3, R73 ;  /* 0x00000049032d7220 */ /* 0x000fe20000410000 */
[----:B------:R-:W2:Y:S01]  /*bb30*/  MUFU.EX2 R147, R147 ;  /* 0x0000009300937308 */ /* 0x000ea20000000800 */
[--C-:B------:R-:W-:Y:S02]  /*bb40*/  FFMA.FTZ R166, R249, c[0x0][0x2d0], -R148.reuse ;  /* 0x0000b400f9a67a23 */ /* 0x100fe40000010894 */
[C---:B------:R-:W-:Y:S04]  /*bb50*/  FMUL.FTZ R46, R2.reuse, R74 ;  /* 0x0000004a022e7220 */ /* 0x040fe80000410000 */
[----:B------:R-:W-:Y:S02]  /*bb60*/  FMUL.FTZ R47, R2, R75 ;  /* 0x0000004b022f7220 */ /* 0x000fe40000410000 */
[----:B------:R-:W4:Y:S01]  /*bb70*/  LDSM.16.MT88.4 R72, [R212+0x900] ;  /* 0x00090000d448783b */ /* 0x000f220000004200 */
[----:B------:R-:W-:Y:S01]  /*bb80*/  MUFU.EX2 R149, R149 ;  /* 0x0000009500957308 */ /* 0x000fe20000000800 */
[----:B------:R-:W-:Y:S02]  /*bb90*/  FFMA.FTZ R239, R239, c[0x0][0x2d0], -R148 ;  /* 0x0000b400efef7a23 */ /* 0x000fe40000010894 */
[--C-:B------:R-:W-:Y:S01]  /*bba0*/  FFMA.FTZ R184, R247, c[0x0][0x2d0], -R124.reuse ;  /* 0x0000b400f7b87a23 */ /* 0x100fe2000001087c */
[C---:B---3--:R-:W-:Y:S03]  /*bbb0*/  HMMA.16816.F32.BF16 R44, R112.reuse, R84, R44 ;  /* 0x00000054702c723c */ /* 0x048fe6000004182c */
[--C-:B------:R-:W-:Y:S02]  /*bbc0*/  FFMA.FTZ R243, R243, c[0x0][0x2d0], -R124.reuse ;  /* 0x0000b400f3f37a23 */ /* 0x100fe4000001087c */
[--C-:B------:R-:W-:Y:S01]  /*bbd0*/  FFMA.FTZ R186, R245, c[0x0][0x2d0], -R124.reuse ;  /* 0x0000b400f5ba7a23 */ /* 0x100fe2000001087c */
[----:B------:R-:W3:Y:S01]  /*bbe0*/  MUFU.EX2 R150, R150 ;  /* 0x0000009600967308 */ /* 0x000ee20000000800 */
[----:B------:R-:W-:Y:S01]  /*bbf0*/  FFMA.FTZ R241, R241, c[0x0][0x2d0], -R124 ;  /* 0x0000b400f1f17a23 */ /* 0x000fe2000001087c */
[C---:B------:R-:W-:Y:S01]  /*bc00*/  HMMA.16816.F32.BF16 R48, R112.reuse, R86, R48 ;  /* 0x000000567030723c */ /* 0x040fe20000041830 */
[----:B------:R-:W-:Y:S03]  /*bc10*/  LDSM.16.MT88.4 R84, [R208+0x900] ;  /* 0x00090000d054783b */ /* 0x000fe60000004200 */
[--C-:B------:R-:W-:Y:S02]  /*bc20*/  FFMA.FTZ R145, R145, c[0x0][0x2d0], -R148.reuse ;  /* 0x0000b40091917a23 */ /* 0x100fe40000010894 */
[--C-:B------:R-:W-:Y:S02]  /*bc30*/  FFMA.FTZ R144, R144, c[0x0][0x2d0], -R148.reuse ;  /* 0x0000b40090907a23 */ /* 0x100fe40000010894 */
[C---:B------:R-:W-:Y:S01]  /*bc40*/  HMMA.16816.F32.BF16 R52, R112.reuse, R76, R52 ;  /* 0x0000004c7034723c */ /* 0x040fe20000041834 */
[----:B------:R-:W-:Y:S03]  /*bc50*/  MUFU.EX2 R187, R187 ;  /* 0x000000bb00bb7308 */ /* 0x000fe60000000800 */
[--C-:B------:R-:W-:Y:S02]  /*bc60*/  FFMA.FTZ R139, R139, c[0x0][0x2d0], -R148.reuse ;  /* 0x0000b4008b8b7a23 */ /* 0x100fe40000010894 */
[----:B------:R-:W-:Y:S02]  /*bc70*/  FFMA.FTZ R148, R126, c[0x0][0x2d0], -R148 ;  /* 0x0000b4007e947a23 */ /* 0x000fe40000010894 */
[C---:B------:R-:W-:Y:S01]  /*bc80*/  HMMA.16816.F32.BF16 R56, R112.reuse, R78, R56 ;  /* 0x0000004e7038723c */ /* 0x040fe20000041838 */
[----:B------:R-:W5:Y:S02]  /*bc90*/  LDSM.16.MT88.4 R76, [R210+0x900] ;  /* 0x00090000d24c783b */ /* 0x000f640000004200 */
[----:B------:R-:W3:Y:S01]  /*bca0*/  MUFU.EX2 R156, R156 ;  /* 0x0000009c009c7308 */ /* 0x000ee20000000800 */
[--C-:B------:R-:W-:Y:S02]  /*bcb0*/  FFMA.FTZ R118, R118, c[0x0][0x2d0], -R124.reuse ;  /* 0x0000b40076767a23 */ /* 0x100fe4000001087c */
[----:B------:R-:W-:Y:S02]  /*bcc0*/  FFMA.FTZ R124, R117, c[0x0][0x2d0], -R124 ;  /* 0x0000b400757c7a23 */ /* 0x000fe4000001087c */
[C---:B------:R-:W-:Y:S04]  /*bcd0*/  HMMA.16816.F32.BF16 R60, R112.reuse, R68, R60 ;  /* 0x00000044703c723c */ /* 0x040fe8000004183c */
[----:B------:R-:W-:Y:S01]  /*bce0*/  FFMA.FTZ R133, R3, R224, R133 ;  /* 0x000000e003857223 */ /* 0x000fe20000010085 */
[----:B------:R-:W-:Y:S01]  /*bcf0*/  MUFU.EX2 R158, R158 ;  /* 0x0000009e009e7308 */ /* 0x000fe20000000800 */
[----:B------:R-:W-:Y:S01]  /*bd00*/  MOV R3, R0 ;  /* 0x0000000000037202 */ /* 0x000fe20000000f00 */
[----:B------:R-:W-:Y:S01]  /*bd10*/  FFMA.FTZ R134, R2, R225, R134 ;  /* 0x000000e102867223 */ /* 0x000fe20000010086 */
[----:B------:R-:W-:Y:S04]  /*bd20*/  HMMA.16816.F32.BF16 R64, R112, R70, R64 ;  /* 0x000000467040723c */ /* 0x000fe80000041840 */
[----:B-1----:R-:W-:Y:S01]  /*bd30*/  F2FP.BF16.PACK_AB R68, R136, R135 ;  /* 0x000000878844723e */ /* 0x002fe200000010ff */
[----:B------:R-:W-:Y:S01]  /*bd40*/  FADD.FTZ R132, R132, R133 ;  /* 0x0000008584847221 */ /* 0x000fe20000010000 */
[----:B--2---:R-:W-:Y:S01]  /*bd50*/  F2FP.BF16.PACK_AB R69, R147, R146 ;  /* 0x000000929345723e */ /* 0x004fe200000010ff */
[----:B------:R-:W1:Y:S01]  /*bd60*/  MUFU.EX2 R193, R193 ;  /* 0x000000c100c17308 */ /* 0x000e620000000800 */
[----:B------:R-:W-:Y:S01]  /*bd70*/  F2FP.BF16.PACK_AB R70, R138, R137 ;  /* 0x000000898a46723e */ /* 0x000fe200000010ff */
[----:B------:R-:W-:Y:S03]  /*bd80*/  FADD.FTZ R129, R129, R134 ;  /* 0x0000008681817221 */ /* 0x000fe60000010000 */
[----:B---3--:R-:W-:Y:S01]  /*bd90*/  F2FP.BF16.PACK_AB R71, R150, R149 ;  /* 0x000000959647723e */ /* 0x008fe200000010ff */
[----:B------:R-:W-:Y:S02]  /*bda0*/  FADD.FTZ R131, R131, R132 ;  /* 0x0000008483837221 */ /* 0x000fe40000010000 */
[----:B------:R-:W-:Y:S02]  /*bdb0*/  FADD.FTZ R128, R128, R129 ;  /* 0x0000008180807221 */ /* 0x000fe40000010000 */
[----:B------:R-:W-:Y:S01]  /*bdc0*/  MUFU.EX2 R195, R195 ;  /* 0x000000c300c37308 */ /* 0x000fe20000000800 */
[----:B------:R-:W-:Y:S01]  /*bdd0*/  FADD.FTZ R130, R130, R131 ;  /* 0x0000008382827221 */ /* 0x000fe20000010000 */
[C---:B----4-:R-:W-:Y:S05]  /*bde0*/  HMMA.16816.F32.BF16 R4, R68.reuse, R72, R4 ;  /* 0x000000484404723c */ /* 0x050fea0000041804 */
[----:B------:R-:W-:Y:S02]  /*bdf0*/  FADD.FTZ R119, R119, R128 ;  /* 0x0000008077777221 */ /* 0x000fe40000010000 */
[----:B------:R-:W-:Y:S01]  /*be00*/  FADD.FTZ R135, R135, R130 ;  /* 0x0000008287877221 */ /* 0x000fe20000010000 */
[C---:B------:R-:W-:Y:S01]  /*be10*/  HMMA.16816.F32.BF16 R8, R68.reuse, R74, R8 ;  /* 0x0000004a4408723c */ /* 0x040fe20000041808 */
[----:B------:R-:W2:Y:S01]  /*be20*/  LDSM.16.MT88.4 R72, [R210+0x3900] ;  /* 0x00390000d248783b */ /* 0x000ea20000004200 */
[----:B------:R-:W3:Y:S02]  /*be30*/  MUFU.EX2 R160, R160 ;  /* 0x000000a000a07308 */ /* 0x000ee40000000800 */
[----:B------:R-:W-:Y:S01]  /*be40*/  FADD.FTZ R146, R146, R119 ;  /* 0x0000007792927221 */ /* 0x000fe20000010000 */
[----:B------:R-:W-:Y:S01]  /*be50*/  MOV R119, R116 ;  /* 0x0000007400777202 */ /* 0x000fe20000000f00 */
[----:B------:R-:W-:Y:S02]  /*be60*/  FADD.FTZ R136, R136, R135 ;  /* 0x0000008788887221 */ /* 0x000fe40000010000 */
[C---:B-----5:R-:W-:Y:S04]  /*be70*/  HMMA.16816.F32.BF16 R12, R68.reuse, R76, R12 ;  /* 0x0000004c440c723c */ /* 0x060fe8000004180c */
[----:B------:R-:W-:Y:S01]  /*be80*/  MUFU.EX2 R162, R162 ;  /* 0x000000a200a27308 */ /* 0x000fe20000000800 */
[----:B------:R-:W-:Y:S02]  /*be90*/  FADD.FTZ R146, R147, R146 ;  /* 0x0000009293927221 */ /* 0x000fe40000010000 */
[----:B------:R-:W-:Y:S01]  /*bea0*/  FADD.FTZ R137, R137, R136 ;  /* 0x0000008889897221 */ /* 0x000fe20000010000 */
[C---:B------:R-:W-:Y:S01]  /*beb0*/  HMMA.16816.F32.BF16 R16, R68.reuse, R78, R16 ;  /* 0x0000004e4410723c */ /* 0x040fe20000041810 */
[----:B------:R-:W4:Y:S03]  /*bec0*/  LDSM.16.MT88.4 R76, [R209+0x3900] ;  /* 0x00390000d14c783b */ /* 0x000f260000004200 */
[----:B------:R-:W-:Y:S02]  /*bed0*/  FADD.FTZ R149, R149, R146 ;  /* 0x0000009295957221 */ /* 0x000fe40000010000 */
[----:B------:R-:W5:Y:S01]  /*bee0*/  MUFU.EX2 R235, R235 ;  /* 0x000000eb00eb7308 */ /* 0x000f620000000800 */
[----:B------:R-:W-:Y:S01]  /*bef0*/  FADD.FTZ R138, R138, R137 ;  /* 0x000000898a8a7221 */ /* 0x000fe20000010000 */
[C---:B------:R-:W-:Y:S04]  /*bf00*/  HMMA.16816.F32.BF16 R20, R68.reuse, R80, R20 ;  /* 0x000000504414723c */ /* 0x040fe80000041814 */
[----:B------:R-:W-:Y:S04]  /*bf10*/  FADD.FTZ R150, R150, R149 ;  /* 0x0000009596967221 */ /* 0x000fe80000010000 */
[C---:B------:R-:W-:Y:S01]  /*bf20*/  HMMA.16816.F32.BF16 R24, R68.reuse, R82, R24 ;  /* 0x000000524418723c */ /* 0x040fe20000041818 */
[----:B------:R-:W1:Y:S01]  /*bf30*/  LDSM.16.MT88.4 R80, [R208+0x3900] ;  /* 0x00390000d050783b */ /* 0x000e620000004200 */
[----:B------:R-:W-:Y:S06]  /*bf40*/  MUFU.EX2 R164, R164 ;  /* 0x000000a400a47308 */ /* 0x000fec0000000800 */
[C---:B------:R-:W-:Y:S04]  /*bf50*/  HMMA.16816.F32.BF16 R28, R68.reuse, R84, R28 ;  /* 0x00000054441c723c */ /* 0x040fe8000004181c */
[----:B------:R-:W-:Y:S04]  /*bf60*/  MUFU.EX2 R237, R237 ;  /* 0x000000ed00ed7308 */ /* 0x000fe80000000800 */
[C---:B------:R-:W-:Y:S01]  /*bf70*/  HMMA.16816.F32.BF16 R32, R68.reuse, R86, R32 ;  /* 0x000000564420723c */ /* 0x040fe20000041820 */
[----:B------:R-:W-:Y:S05]  /*bf80*/  LDSM.16.MT88.4 R84, [R208+0x1100] ;  /* 0x00110000d054783b */ /* 0x000fea0000004200 */
[----:B------:R-:W-:Y:S02]  /*bf90*/  MUFU.EX2 R166, R166 ;  /* 0x000000a600a67308 */ /* 0x000fe40000000800 */
[C---:B------:R-:W-:Y:S08]  /*bfa0*/  HMMA.16816.F32.BF16 R36, R68.reuse, R88, R36 ;  /* 0x000000584424723c */ /* 0x040ff00000041824 */
[C---:B------:R-:W-:Y:S01]  /*bfb0*/  HMMA.16816.F32.BF16 R40, R68.reuse, R90, R40 ;  /* 0x0000005a4428723c */ /* 0x040fe20000041828 */
[----:B------:R-:W-:Y:S01]  /*bfc0*/  LDSM.16.MT88.4 R88, [R210+0x4100] ;  /* 0x00410000d258783b */ /* 0x000fe20000004200 */
[----:B------:R-:W-:Y:S06]  /*bfd0*/  MUFU.EX2 R239, R239 ;  /* 0x000000ef00ef7308 */ /* 0x000fec0000000800 */
[C---:B--2---:R-:W-:Y:S04]  /*bfe0*/  HMMA.16816.F32.BF16 R44, R68.reuse, R72, R44 ;  /* 0x00000048442c723c */ /* 0x044fe8000004182c */
[----:B------:R-:W-:Y:S04]  /*bff0*/  MUFU.EX2 R184, R184 ;  /* 0x000000b800b87308 */ /* 0x000fe80000000800 */
[C---:B------:R-:W-:Y:S01]  /*c000*/  HMMA.16816.F32.BF16 R48, R68.reuse, R74, R48 ;  /* 0x0000004a4430723c */ /* 0x040fe20000041830 */
[----:B------:R-:W2:Y:S05]  /*c010*/  LDSM.16.MT88.4 R72, [R212+0x1100] ;  /* 0x00110000d448783b */ /* 0x000eaa0000004200 */
[----:B------:R-:W-:Y:S02]  /*c020*/  MUFU.EX2 R243, R243 ;  /* 0x000000f300f37308 */ /* 0x000fe40000000800 */
[C---:B----4-:R-:W-:Y:S08]  /*c030*/  HMMA.16816.F32.BF16 R52, R68.reuse, R76, R52 ;  /* 0x0000004c4434723c */ /* 0x050ff00000041834 */
[C---:B------:R-:W-:Y:S01]  /*c040*/  HMMA.16816.F32.BF16 R56, R68.reuse, R78, R56 ;  /* 0x0000004e4438723c */ /* 0x040fe20000041838 */
[----:B------:R-:W4:Y:S01]  /*c050*/  LDSM.16.MT88.4 R76, [R210+0x1100] ;  /* 0x00110000d24c783b */ /* 0x000f220000004200 */
[----:B------:R-:W-:Y:S06]  /*c060*/  MUFU.EX2 R186, R186 ;  /* 0x000000ba00ba7308 */ /* 0x000fec0000000800 */
[C---:B-1----:R-:W-:Y:S04]  /*c070*/  HMMA.16816.F32.BF16 R60, R68.reuse, R80, R60 ;  /* 0x00000050443c723c */ /* 0x042fe8000004183c */
[----:B------:R-:W-:Y:S04]  /*c080*/  MUFU.EX2 R241, R241 ;  /* 0x000000f100f17308 */ /* 0x000fe80000000800 */
[----:B------:R-:W-:Y:S01]  /*c090*/  HMMA.16816.F32.BF16 R64, R68, R82, R64 ;  /* 0x000000524440723c */ /* 0x000fe20000041840 */
[----:B------:R-:W1:Y:S05]  /*c0a0*/  LDSM.16.MT88.4 R80, [R209+0x1100] ;  /* 0x00110000d150783b */ /* 0x000e6a0000004200 */
[----:B------:R-:W-:Y:S01]  /*c0b0*/  MUFU.EX2 R145, R145 ;  /* 0x0000009100917308 */ /* 0x000fe20000000800 */
[----:B------:R-:W-:Y:S01]  /*c0c0*/  F2FP.BF16.PACK_AB R68, R156, R187 ;  /* 0x000000bb9c44723e */ /* 0x000fe200000010ff */
[----:B------:R-:W-:Y:S01]  /*c0d0*/  FADD.FTZ R187, R187, R138 ;  /* 0x0000008abbbb7221 */ /* 0x000fe20000010000 */
[----:B------:R-:W-:Y:S03]  /*c0e0*/  F2FP.BF16.PACK_AB R70, R193, R158 ;  /* 0x0000009ec146723e */ /* 0x000fe600000010ff */
[----:B---3--:R-:W-:Y:S01]  /*c0f0*/  F2FP.BF16.PACK_AB R69, R160, R195 ;  /* 0x000000c3a045723e */ /* 0x008fe200000010ff */
[----:B------:R-:W-:Y:S01]  /*c100*/  FADD.FTZ R195, R195, R150 ;  /* 0x00000096c3c37221 */ /* 0x000fe20000010000 */
[----:B-----5:R-:W-:Y:S01]  /*c110*/  F2FP.BF16.PACK_AB R71, R235, R162 ;  /* 0x000000a2eb47723e */ /* 0x020fe200000010ff */
[----:B------:R-:W-:Y:S01]  /*c120*/  FADD.FTZ R187, R156, R187 ;  /* 0x000000bb9cbb7221 */ /* 0x000fe20000010000 */
[----:B------:R-:W-:Y:S01]  /*c130*/  MUFU.EX2 R144, R144 ;  /* 0x0000009000907308 */ /* 0x000fe20000000800 */
[----:B------:R-:W-:Y:S02]  /*c140*/  FADD.FTZ R195, R160, R195 ;  /* 0x000000c3a0c37221 */ /* 0x000fe40000010000 */
[----:B------:R-:W-:Y:S02]  /*c150*/  FADD.FTZ R158, R158, R187 ;  /* 0x000000bb9e9e7221 */ /* 0x000fe40000010000 */
[C---:B--2---:R-:W-:Y:S03]  /*c160*/  HMMA.16816.F32.BF16 R4, R68.reuse, R72, R4 ;  /* 0x000000484404723c */ /* 0x044fe60000041804 */
[----:B------:R-:W-:Y:S02]  /*c170*/  FADD.FTZ R162, R162, R195 ;  /* 0x000000c3a2a27221 */ /* 0x000fe40000010000 */
[----:B------:R-:W-:Y:S01]  /*c180*/  MUFU.EX2 R139, R139 ;  /* 0x0000008b008b7308 */ /* 0x000fe20000000800 */
[----:B------:R-:W-:Y:S02]  /*c190*/  FADD.FTZ R193, R193, R158 ;  /* 0x0000009ec1c17221 */ /* 0x000fe40000010000 */
[C---:B------:R-:W-:Y:S01]  /*c1a0*/  HMMA.16816.F32.BF16 R8, R68.reuse, R74, R8 ;  /* 0x0000004a4408723c */ /* 0x040fe20000041808 */
[----:B------:R-:W2:Y:S03]  /*c1b0*/  LDSM.16.MT88.4 R72, [R212+0x4100] ;  /* 0x00410000d448783b */ /* 0x000ea60000004200 */
[----:B------:R-:W-:Y:S03]  /*c1c0*/  FADD.FTZ R235, R235, R162 ;  /* 0x000000a2ebeb7221 */ /* 0x000fe60000010000 */
[----:B------:R-:W3:Y:S01]  /*c1d0*/  MUFU.EX2 R148, R148 ;  /* 0x0000009400947308 */ /* 0x000ee20000000800 */
[C---:B----4-:R-:W-:Y:S08]  /*c1e0*/  HMMA.16816.F32.BF16 R12, R68.reuse, R76, R12 ;  /* 0x0000004c440c723c */ /* 0x050ff0000004180c */
[C---:B------:R-:W-:Y:S01]  /*c1f0*/  HMMA.16816.F32.BF16 R16, R68.reuse, R78, R16 ;  /* 0x0000004e4410723c */ /* 0x040fe20000041810 */
[----:B------:R-:W4:Y:S01]  /*c200*/  LDSM.16.MT88.4 R76, [R212+0x1900] ;  /* 0x00190000d44c783b */ /* 0x000f220000004200 */
[----:B------:R-:W-:Y:S06]  /*c210*/  MUFU.EX2 R151, R151 ;  /* 0x0000009700977308 */ /* 0x000fec0000000800 */
[C---:B-1----:R-:W-:Y:S04]  /*c220*/  HMMA.16816.F32.BF16 R20, R68.reuse, R80, R20 ;  /* 0x000000504414723c */ /* 0x042fe80000041814 */
[----:B------:R-:W1:Y:S01]  /*c230*/  MUFU.EX2 R240, R240 ;  /* 0x000000f000f07308 */ /* 0x000e620000000800 */
[----:B---3--:R-:W-:Y:S03]  /*c240*/  F2FP.BF16.PACK_AB R126, R148, R139 ;  /* 0x0000008b947e723e */ /* 0x008fe600000010ff */
[C---:B------:R-:W-:Y:S01]  /*c250*/  HMMA.16816.F32.BF16 R24, R68.reuse, R82, R24 ;  /* 0x000000524418723c */ /* 0x040fe20000041818 */
[----:B------:R-:W3:Y:S05]  /*c260*/  LDSM.16.MT88.4 R80, [R209+0x1900] ;  /* 0x00190000d150783b */ /* 0x000eea0000004200 */
[----:B------:R-:W-:Y:S02]  /*c270*/  MUFU.EX2 R118, R118 ;  /* 0x0000007600767308 */ /* 0x000fe40000000800 */
[C---:B------:R-:W-:Y:S08]  /*c280*/  HMMA.16816.F32.BF16 R28, R68.reuse, R84, R28 ;  /* 0x00000054441c723c */ /* 0x040ff0000004181c */
[C---:B------:R-:W-:Y:S01]  /*c290*/  HMMA.16816.F32.BF16 R32, R68.reuse, R86, R32 ;  /* 0x000000564420723c */ /* 0x040fe20000041820 */
[----:B------:R-:W-:Y:S01]  /*c2a0*/  LDSM.16.MT88.4 R84, [R210+0x4900] ;  /* 0x00490000d254783b */ /* 0x000fe20000004200 */
[----:B------:R5:W3:Y:S02]  /*c2b0*/  MUFU.EX2 R117, R124 ;  /* 0x0000007c00757308 */ /* 0x000ae40000000800 */
[----:B-1----:R-:W-:Y:S04]  /*c2c0*/  F2FP.BF16.PACK_AB R125, R240, R151 ;  /* 0x00000097f07d723e */ /* 0x002fe800000010ff */
[C---:B--2---:R-:W-:Y:S08]  /*c2d0*/  HMMA.16816.F32.BF16 R36, R68.reuse, R72, R36 ;  /* 0x000000484424723c */ /* 0x044ff00000041824 */
[C---:B------:R-:W-:Y:S01]  /*c2e0*/  HMMA.16816.F32.BF16 R40, R68.reuse, R74, R40 ;  /* 0x0000004a4428723c */ /* 0x040fe20000041828 */
[----:B------:R-:W1:Y:S07]  /*c2f0*/  LDSM.16.MT88.4 R72, [R208+0x1900] ;  /* 0x00190000d048783b */ /* 0x000e6e0000004200 */
[C---:B------:R-:W-:Y:S04]  /*c300*/  HMMA.16816.F32.BF16 R44, R68.reuse, R88, R44 ;  /* 0x00000058442c723c */ /* 0x040fe8000004182c */
[----:B-----5:R-:W-:Y:S02]  /*c310*/  F2FP.BF16.PACK_AB R124, R144, R145 ;  /* 0x00000091907c723e */ /* 0x020fe400000010ff */
[----:B---3--:R-:W-:Y:S02]  /*c320*/  F2FP.BF16.PACK_AB R127, R117, R118 ;  /* 0x00000076757f723e */ /* 0x008fe400000010ff */
[C---:B------:R-:W-:Y:S01]  /*c330*/  HMMA.16816.F32.BF16 R48, R68.reuse, R90, R48 ;  /* 0x0000005a4430723c */ /* 0x040fe20000041830 */
[----:B------:R-:W-:Y:S07]  /*c340*/  LDSM.16.MT88.4 R88, [R208+0x5100] ;  /* 0x00510000d058783b */ /* 0x000fee0000004200 */
[C---:B------:R-:W-:Y:S08]  /*c350*/  HMMA.16816.F32.BF16 R52, R68.reuse, R92, R52 ;  /* 0x0000005c4434723c */ /* 0x040ff00000041834 */
[C---:B------:R-:W-:Y:S01]  /*c360*/  HMMA.16816.F32.BF16 R56, R68.reuse, R94, R56 ;  /* 0x0000005e4438723c */ /* 0x040fe20000041838 */
[----:B------:R-:W-:Y:S07]  /*c370*/  LDSM.16.MT88.4 R92, [R209+0x2900] ;  /* 0x00290000d15c783b */ /* 0x000fee0000004200 */
[C---:B------:R-:W-:Y:S08]  /*c380*/  HMMA.16816.F32.BF16 R60, R68.reuse, R96, R60 ;  /* 0x00000060443c723c */ /* 0x040ff0000004183c */
[----:B------:R-:W-:Y:S07]  /*c390*/  HMMA.16816.F32.BF16 R64, R68, R98, R64 ;  /* 0x000000624440723c */ /* 0x000fee0000041840 */
        /* <DEDUP_REMOVED lines=14> */
[----:B------:R-:W2:Y:S07]  /*c480*/  LDSM.16.MT88.4 R76, [R212+0x4900] ;  /* 0x00490000d44c783b */ /* 0x000eae0000004200 */
[C---:B------:R-:W-:Y:S08]  /*c490*/  HMMA.16816.F32.BF16 R12, R68.reuse, R100, R12 ;  /* 0x00000064440c723c */ /* 0x040ff0000004180c */
[C---:B------:R-:W-:Y:S01]  /*c4a0*/  HMMA.16816.F32.BF16 R16, R68.reuse, R102, R16 ;  /* 0x000000664410723c */ /* 0x040fe20000041810 */
[----:B------:R-:W-:Y:S07]  /*c4b0*/  LDSM.16.MT88.4 R100, [R210+0x2900] ;  /* 0x00290000d264783b */ /* 0x000fee0000004200 */
[C---:B------:R-:W-:Y:S08]  /*c4c0*/  HMMA.16816.F32.BF16 R20, R68.reuse, R80, R20 ;  /* 0x000000504414723c */ /* 0x040ff00000041814 */
[C---:B------:R-:W-:Y:S01]  /*c4d0*/  HMMA.16816.F32.BF16 R24, R68.reuse, R82, R24 ;  /* 0x000000524418723c */ /* 0x040fe20000041818 */
[----:B------:R-:W3:Y:S07]  /*c4e0*/  LDSM.16.MT88.4 R80, [R209+0x4900] ;  /* 0x00490000d150783b */ /* 0x000eee0000004200 */
[C---:B-1----:R-:W-:Y:S08]  /*c4f0*/  HMMA.16816.F32.BF16 R28, R68.reuse, R72, R28 ;  /* 0x00000048441c723c */ /* 0x042ff0000004181c */
[C---:B------:R-:W-:Y:S01]  /*c500*/  HMMA.16816.F32.BF16 R32, R68.reuse, R74, R32 ;  /* 0x0000004a4420723c */ /* 0x040fe20000041820 */
[----:B------:R-:W1:Y:S07]  /*c510*/  LDSM.16.MT88.4 R72, [R208+0x4900] ;  /* 0x00490000d048783b */ /* 0x000e6e0000004200 */
[C---:B--2---:R-:W-:Y:S08]  /*c520*/  HMMA.16816.F32.BF16 R36, R68.reuse, R76, R36 ;  /* 0x0000004c4424723c */ /* 0x044ff00000041824 */
[C---:B------:R-:W-:Y:S01]  /*c530*/  HMMA.16816.F32.BF16 R40, R68.reuse, R78, R40 ;  /* 0x0000004e4428723c */ /* 0x040fe20000041828 */
[----:B------:R-:W2:Y:S07]  /*c540*/  LDSM.16.MT88.4 R76, [R212+0x2100] ;  /* 0x00210000d44c783b */ /* 0x000eae0000004200 */
[C---:B------:R-:W-:Y:S08]  /*c550*/  HMMA.16816.F32.BF16 R44, R68.reuse, R84, R44 ;  /* 0x00000054442c723c */ /* 0x040ff0000004182c */
[C---:B------:R-:W-:Y:S01]  /*c560*/  HMMA.16816.F32.BF16 R48, R68.reuse, R86, R48 ;  /* 0x000000564430723c */ /* 0x040fe20000041830 */
[----:B------:R-:W4:Y:S07]  /*c570*/  LDSM.16.MT88.4 R84, [R210+0x2100] ;  /* 0x00210000d254783b */ /* 0x000f2e0000004200 */
[C---:B---3--:R-:W-:Y:S08]  /*c580*/  HMMA.16816.F32.BF16 R52, R68.reuse, R80, R52 ;  /* 0x000000504434723c */ /* 0x048ff00000041834 */
[C---:B------:R-:W-:Y:S01]  /*c590*/  HMMA.16816.F32.BF16 R56, R68.reuse, R82, R56 ;  /* 0x000000524438723c */ /* 0x040fe20000041838 */
[----:B------:R-:W3:Y:S07]  /*c5a0*/  LDSM.16.MT88.4 R80, [R209+0x2100] ;  /* 0x00210000d150783b */ /* 0x000eee0000004200 */
[C---:B-1----:R-:W-:Y:S08]  /*c5b0*/  HMMA.16816.F32.BF16 R60, R68.reuse, R72, R60 ;  /* 0x00000048443c723c */ /* 0x042ff0000004183c */
[----:B------:R-:W-:Y:S01]  /*c5c0*/  HMMA.16816.F32.BF16 R64, R68, R74, R64 ;  /* 0x0000004a4440723c */ /* 0x000fe20000041840 */
[----:B------:R-:W1:Y:S06]  /*c5d0*/  LDSM.16.MT88.4 R72, [R208+0x2100] ;  /* 0x00210000d048783b */ /* 0x000e6c0000004200 */
        /* <DEDUP_REMOVED lines=9> */
[C---:B--2---:R-:W-:Y:S03]  /*c670*/  HMMA.16816.F32.BF16 R4, R68.reuse, R76, R4 ;  /* 0x0000004c4404723c */ /* 0x044fe60000041804 */
[----:B------:R-:W-:Y:S02]  /*c680*/  FADD.FTZ R157, R157, R236 ;  /* 0x000000ec9d9d7221 */ /* 0x000fe40000010000 */
[----:B------:R-:W-:Y:S02]  /*c690*/  FADD.FTZ R234, R234, R165 ;  /* 0x000000a5eaea7221 */ /* 0x000fe40000010000 */
[----:B------:R-:W-:Y:S01]  /*c6a0*/  FADD.FTZ R238, R238, R157 ;  /* 0x0000009deeee7221 */ /* 0x000fe20000010000 */
[C---:B------:R-:W-:Y:S01]  /*c6b0*/  HMMA.16816.F32.BF16 R8, R68.reuse, R78, R8 ;  /* 0x0000004e4408723c */ /* 0x040fe20000041808 */
[----:B------:R-:W2:Y:S03]  /*c6c0*/  LDSM.16.MT88.4 R76, [R212+0x5100] ;  /* 0x00510000d44c783b */ /* 0x000ea60000004200 */
[----:B------:R-:W-:Y:S02]  /*c6d0*/  FADD.FTZ R145, R145, R234 ;  /* 0x000000ea91917221 */ /* 0x000fe40000010000 */
[----:B------:R-:W-:Y:S02]  /*c6e0*/  FADD.FTZ R151, R151, R238 ;  /* 0x000000ee97977221 */ /* 0x000fe40000010000 */
[C---:B----4-:R-:W-:Y:S04]  /*c6f0*/  HMMA.16816.F32.BF16 R12, R68.reuse, R84, R12 ;  /* 0x00000054440c723c */ /* 0x050fe8000004180c */
[----:B------:R-:W-:Y:S02]  /*c700*/  FADD.FTZ R144, R144, R145 ;  /* 0x0000009190907221 */ /* 0x000fe40000010000 */
[----:B------:R-:W-:Y:S02]  /*c710*/  FADD.FTZ R151, R240, R151 ;  /* 0x00000097f0977221 */ /* 0x000fe40000010000 */
[C---:B------:R-:W-:Y:S01]  /*c720*/  HMMA.16816.F32.BF16 R16, R68.reuse, R86, R16 ;  /* 0x000000564410723c */ /* 0x040fe20000041810 */
[----:B------:R-:W4:Y:S03]  /*c730*/  LDSM.16.MT88.4 R84, [R210+0x5100] ;  /* 0x00510000d254783b */ /* 0x000f260000004200 */
[----:B------:R-:W-:Y:S02]  /*c740*/  FADD.FTZ R139, R139, R144 ;  /* 0x000000908b8b7221 */ /* 0x000fe40000010000 */
[----:B------:R-:W-:Y:S02]  /*c750*/  FADD.FTZ R118, R118, R151 ;  /* 0x0000009776767221 */ /* 0x000fe40000010000 */
[C---:B---3--:R-:W-:Y:S04]  /*c760*/  HMMA.16816.F32.BF16 R20, R68.reuse, R80, R20 ;  /* 0x000000504414723c */ /* 0x048fe80000041814 */
[----:B------:R-:W-:Y:S02]  /*c770*/  FADD.FTZ R224, R148, R139 ;  /* 0x0000008b94e07221 */ /* 0x000fe40000010000 */
[----:B------:R-:W-:Y:S02]  /*c780*/  FADD.FTZ R225, R117, R118 ;  /* 0x0000007675e17221 */ /* 0x000fe40000010000 */
        /* <DEDUP_REMOVED lines=8> */
[C---:B----4-:R-:W-:Y:S08]  /*c810*/  HMMA.16816.F32.BF16 R44, R68.reuse, R84, R44 ;  /* 0x00000054442c723c */ /* 0x050ff0000004182c */
[C---:B------:R-:W-:Y:S08]  /*c820*/  HMMA.16816.F32.BF16 R48, R68.reuse, R86, R48 ;  /* 0x000000564430723c */ /* 0x040ff00000041830 */
[C---:B---3--:R-:W-:Y:S08]  /*c830*/  HMMA.16816.F32.BF16 R52, R68.reuse, R80, R52 ;  /* 0x000000504434723c */ /* 0x048ff00000041834 */
[C---:B------:R-:W-:Y:S08]  /*c840*/  HMMA.16816.F32.BF16 R56, R68.reuse, R82, R56 ;  /* 0x000000524438723c */ /* 0x040ff00000041838 */
[C---:B------:R-:W-:Y:S08]  /*c850*/  HMMA.16816.F32.BF16 R60, R68.reuse, R88, R60 ;  /* 0x00000058443c723c */ /* 0x040ff0000004183c */
[----:B------:R-:W-:Y:S01]  /*c860*/  HMMA.16816.F32.BF16 R64, R68, R90, R64 ;  /* 0x0000005a4440723c */ /* 0x000fe20000041840 */
[----:B------:R-:W3:Y:S07]  /*c870*/  LDSM.16.MT88.4 R68, [R210+0x5900] ;  /* 0x00590000d244783b */ /* 0x000eee0000004200 */
[C---:B------:R-:W-:Y:S01]  /*c880*/  HMMA.16816.F32.BF16 R112, R124.reuse, R108, R4 ;  /* 0x0000006c7c70723c */ /* 0x040fe20000041804 */
[----:B------:R-:W4:Y:S07]  /*c890*/  LDSM.16.MT88.4 R4, [R209+0x5900] ;  /* 0x00590000d104783b */ /* 0x000f2e0000004200 */
[C---:B------:R-:W-:Y:S01]  /*c8a0*/  HMMA.16816.F32.BF16 R108, R124.reuse, R110, R8 ;  /* 0x0000006e7c6c723c */ /* 0x040fe20000041808 */
[----:B------:R-:W5:Y:S07]  /*c8b0*/  LDSM.16.MT88.4 R8, [R208+0x5900] ;  /* 0x00590000d008783b */ /* 0x000f6e0000004200 */
[C---:B------:R-:W-:Y:S08]  /*c8c0*/  HMMA.16816.F32.BF16 R104, R124.reuse, R100, R12 ;  /* 0x000000647c68723c */ /* 0x040ff0000004180c */
[C---:B------:R-:W-:Y:S08]  /*c8d0*/  HMMA.16816.F32.BF16 R100, R124.reuse, R102, R16 ;  /* 0x000000667c64723c */ /* 0x040ff00000041810 */
[C---:B------:R-:W-:Y:S08]  /*c8e0*/  HMMA.16816.F32.BF16 R96, R124.reuse, R92, R20 ;  /* 0x0000005c7c60723c */ /* 0x040ff00000041814 */
[C---:B------:R-:W-:Y:S08]  /*c8f0*/  HMMA.16816.F32.BF16 R92, R124.reuse, R94, R24 ;  /* 0x0000005e7c5c723c */ /* 0x040ff00000041818 */
[C---:B-1----:R-:W-:Y:S08]  /*c900*/  HMMA.16816.F32.BF16 R88, R124.reuse, R72, R28 ;  /* 0x000000487c58723c */ /* 0x042ff0000004181c */
[C---:B------:R-:W-:Y:S08]  /*c910*/  HMMA.16816.F32.BF16 R84, R124.reuse, R74, R32 ;  /* 0x0000004a7c54723c */ /* 0x040ff00000041820 */
[C---:B--2---:R-:W-:Y:S08]  /*c920*/  HMMA.16816.F32.BF16 R80, R124.reuse, R76, R36 ;  /* 0x0000004c7c50723c */ /* 0x044ff00000041824 */
[C---:B------:R-:W-:Y:S08]  /*c930*/  HMMA.16816.F32.BF16 R76, R124.reuse, R78, R40 ;  /* 0x0000004e7c4c723c */ /* 0x040ff00000041828 */
[C---:B---3--:R-:W-:Y:S08]  /*c940*/  HMMA.16816.F32.BF16 R72, R124.reuse, R68, R44 ;  /* 0x000000447c48723c */ /* 0x048ff0000004182c */
[C---:B------:R-:W-:Y:S08]  /*c950*/  HMMA.16816.F32.BF16 R68, R124.reuse, R70, R48 ;  /* 0x000000467c44723c */ /* 0x040ff00000041830 */
[C---:B----4-:R-:W-:Y:S08]  /*c960*/  HMMA.16816.F32.BF16 R52, R124.reuse, R4, R52 ;  /* 0x000000047c34723c */ /* 0x050ff00000041834 */
[C---:B------:R-:W-:Y:S08]  /*c970*/  HMMA.16816.F32.BF16 R56, R124.reuse, R6, R56 ;  /* 0x000000067c38723c */ /* 0x040ff00000041838 */
[C---:B-----5:R-:W-:Y:S08]  /*c980*/  HMMA.16816.F32.BF16 R60, R124.reuse, R8, R60 ;  /* 0x000000087c3c723c */ /* 0x060ff0000004183c */
[----:B------:R-:W-:Y:S01]  /*c990*/  HMMA.16816.F32.BF16 R64, R124, R10, R64 ;  /* 0x0000000a7c40723c */ /* 0x000fe20000041840 */
[----:B------:R-:W-:-:S07]  /*c9a0*/  @P0 BRA `(.L_x_186) ;  /* 0xffffd0e000000947 */ /* 0x000fce000383ffff */
.L_x_185:
[----:B------:R-:W-:-:S13]  /*c9b0*/  ISETP.GE.AND P0, PT, R192, R215, PT ;  /* 0x000000d7c000720c */ /* 0x000fda0003f06270 */
[----:B------:R-:W-:Y:S05]  /*c9c0*/  @!P0 BRA `(.L_x_187) ;  /* 0x0000433000008947 */ /* 0x000fea0003800000 */
[----:B------:R-:W-:Y:S01]  /*c9d0*/  ULDC.64 UR4, c[0x0][0x1e0] ;  /* 0x0000780000047ab9 */ /* 0x000fe20000000a00 */
[----:B------:R-:W-:Y:S01]  /*c9e0*/  IADD3 R194, P0, R226, 0x40, RZ ;  /* 0x00000040e2c27810 */ /* 0x000fe20007f1e0ff */
[----:B------:R-:W-:Y:S01]  /*c9f0*/  UIADD3 UR6, UP1, UR14, 0x80, URZ ;  /* 0x000000800e067890 */ /* 0x000fe2000ff3e03f */
[----:B------:R-:W-:Y:S01]  /*ca00*/  IMAD.MOV.U32 R2, RZ, RZ, R116 ;  /* 0x000000ffff027224 */ /* 0x000fe200078e0074 */
[----:B------:R-:W-:Y:S01]  /*ca10*/  USHF.L.U64.HI UR13, UR4, 0x6, UR5 ;  /* 0x00000006040d7899 */ /* 0x000fe20008010205 */
[----:B------:R-:W-:Y:S01]  /*ca20*/  IMAD.MOV.U32 R3, RZ, RZ, R0 ;  /* 0x000000ffff037224 */ /* 0x000fe200078e0000 */
[----:B------:R-:W-:Y:S01]  /*ca30*/  USHF.L.U32 UR15, UR4, 0x6, URZ ;  /* 0x00000006040f7899 */ /* 0x000fe2000800063f */
[-C--:B------:R-:W-:Y:S01]  /*ca40*/  IADD3.X R195, RZ, R229.reuse, RZ, P0, !PT ;  /* 0x000000e5ffc37210 */ /* 0x080fe200007fe4ff */
[----:B------:R-:W-:Y:S01]  /*ca50*/  UMOV UR14, 0x60 ;  /* 0x00000060000e7882 */ /* 0x000fe20000000000 */
[----:B------:R-:W-:Y:S01]  /*ca60*/  @P4 IMAD.HI.U32 R193, R217, c[0x0][0x2c8], RZ ;  /* 0x0000b200d9c14a27 */ /* 0x000fe200078e00ff */
[----:B------:R-:W-:Y:S01]  /*ca70*/  ULDC.64 UR4, c[0x0][0x208] ;  /* 0x0000820000047ab9 */ /* 0x000fe20000000a00 */
[----:B------:R-:W-:Y:S01]  /*ca80*/  MOV R227, R229 ;  /* 0x000000e500e37202 */ /* 0x000fe20000000f00 */
[----:B------:R-:W-:-:S02]  /*ca90*/  UIADD3 UR16, UP0, UR9, 0x80, URZ ;  /* 0x0000008009107890 */ /* 0x000fc4000ff1e03f */
[----:B------:R-:W-:Y:S02]  /*caa0*/  UIMAD.WIDE.U32 UR18, UR14, UR4, URZ ;  /* 0x000000040e1272a5 */ /* 0x000fe4000f8e003f */
[----:B------:R-:W-:Y:S02]  /*cab0*/  UIMAD UR5, UR14, UR5, URZ ;  /* 0x000000050e0572a4 */ /* 0x000fe4000f8e023f */
[----:B------:R-:W-:Y:S02]  /*cac0*/  UIADD3.X UR8, URZ, UR8, URZ, UP1, !UPT ;  /* 0x000000083f087290 */ /* 0x000fe40008ffe43f */
[----:B------:R-:W-:Y:S02]  /*cad0*/  UIADD3.X UR4, URZ, UR12, URZ, UP0, !UPT ;  /* 0x0000000c3f047290 */ /* 0x000fe400087fe43f */
[----:B------:R-:W-:Y:S02]  /*cae0*/  UIADD3 UR5, UR19, UR5, URZ ;  /* 0x0000000513057290 */ /* 0x000fe4000fffe03f */
.L_x_196:
[----:B------:R-:W-:Y:S04]  /*caf0*/  DEPBAR.LE SB0, 0x0 ;  /* 0x000080000000791a */ /* 0x000fe80000000000 */
[----:B------:R-:W-:Y:S01]  /*cb00*/  BAR.SYNC.DEFER_BLOCKING 0x0 ;  /* 0x0000000000007b1d */ /* 0x000fe20000010000 */
[----:B------:R-:W-:Y:S01]  /*cb10*/  SHF.R.S32.HI R29, RZ, 0x1f, R192 ;  /* 0x0000001fff1d7819 */ /* 0x000fe200000114c0 */
[C---:B------:R-:W-:Y:S01]  /*cb20*/  IMAD R0, R192.reuse, UR5, RZ ;  /* 0x00000005c0007c24 */ /* 0x040fe2000f8e02ff */
[C---:B------:R-:W-:Y:S01]  /*cb30*/  ISETP.GT.AND P2, PT, R192.reuse, R215, PT ;  /* 0x000000d7c000720c */ /* 0x040fe20003f44270 */
[----:B------:R-:W-:Y:S04]  /*cb40*/  IMAD.WIDE.U32 R38, R192, UR18, R226 ;  /* 0x00000012c0267c25 */ /* 0x000fe8000f8e00e2 */
[----:B------:R-:W-:Y:S01]  /*cb50*/  IMAD R0, R29, UR18, R0 ;  /* 0x000000121d007c24 */ /* 0x000fe2000f8e0200 */
[----:B------:R-:W-:Y:S01]  /*cb60*/  LEA R44, P1, R38, c[0x0][0x1f8], 0x1 ;  /* 0x00007e00262c7a11 */ /* 0x000fe200078208ff */
[----:B------:R-:W-:Y:S03]  /*cb70*/  IMAD.WIDE.U32 R46, R192, UR18, R194 ;  /* 0x00000012c02e7c25 */ /* 0x000fe6000f8e00c2 */
[----:B------:R-:W-:Y:S02]  /*cb80*/  IADD3 R36, R39, R0, RZ ;  /* 0x0000000027247210 */ /* 0x000fe40007ffe0ff */
[----:B------:R-:W-:Y:S02]  /*cb90*/  LEA R156, P0, R46, c[0x0][0x1f8], 0x1 ;  /* 0x00007e002e9c7a11 */ /* 0x000fe400078008ff */
[----:B------:R-:W-:Y:S02]  /*cba0*/  LEA.HI.X R45, R38, c[0x0][0x1fc], R36, 0x1, P1 ;  /* 0x00007f00262d7a11 */ /* 0x000fe400008f0c24 */
[----:B------:R-:W-:Y:S04]  /*cbb0*/  IADD3 R0, R0, R47, RZ ;  /* 0x0000002f00007210 */ /* 0x000fe80007ffe0ff */
[----:B------:R-:W-:Y:S01]  /*cbc0*/  LEA.HI.X R157, R46, c[0x0][0x1fc], R0, 0x1, P0 ;  /* 0x00007f002e9d7a11 */ /* 0x000fe200000f0c00 */
[----:B------:R-:W1:Y:S01]  /*cbd0*/  LDSM.16.M88.4 R8, [R214+0x8100] ;  /* 0x00810000d608783b */ /* 0x000e620000000200 */
[----:B------:R-:W-:Y:S04]  /*cbe0*/  IADD3 R160, P0, R44, UR9, RZ ;  /* 0x000000092ca07c10 */ /* 0x000fe8000ff1e0ff */
[----:B------:R-:W-:Y:S02]  /*cbf0*/  IADD3.X R161, R45, UR12, RZ, P0, !PT ;  /* 0x0000000c2da17c10 */ /* 0x000fe400087fe4ff */
[C---:B------:R-:W-:Y:S01]  /*cc00*/  IADD3 R164, P1, R160.reuse, UR9, RZ ;  /* 0x00000009a0a47c10 */ /* 0x040fe2000ff3e0ff */
[----:B------:R-:W2:Y:S01]  /*cc10*/  LDSM.16.M88.4 R16, [R214+0x8900] ;  /* 0x00890000d610783b */ /* 0x000ea20000000200 */
[----:B------:R-:W-:Y:S02]  /*cc20*/  IADD3 R162, P0, R160, UR16, RZ ;  /* 0x00000010a0a27c10 */ /* 0x000fe4000ff1e0ff */
[C---:B------:R-:W-:Y:S02]  /*cc30*/  IADD3.X R165, R161.reuse, UR12, RZ, P1, !PT ;  /* 0x0000000ca1a57c10 */ /* 0x040fe40008ffe4ff */
[----:B------:R-:W-:Y:S03]  /*cc40*/  IADD3.X R163, R161, UR4, RZ, P0, !PT ;  /* 0x00000004a1a37c10 */ /* 0x000fe600087fe4ff */
[----:B------:R-:W3:Y:S08]  /*cc50*/  LDSM.16.M88.4 R24, [R214+0x9100] ;  /* 0x00910000d618783b */ /* 0x000ef00000000200 */
[----:B------:R-:W4:Y:S08]  /*cc60*/  LDSM.16.M88.4 R32, [R214+0x9900] ;  /* 0x00990000d620783b */ /* 0x000f300000000200 */
[----:B------:R-:W5:Y:S01]  /*cc70*/  LDSM.16.M88.4 R40, [R214+0xa100] ;  /* 0x00a10000d628783b */ /* 0x000f620000000200 */
[C---:B-1----:R-:W-:Y:S07]  /*cc80*/  HMMA.16816.F32.BF16 R4, R120.reuse, R8, RZ ;  /* 0x000000087804723c */ /* 0x042fee00000418ff */
[----:B------:R-:W1:Y:S01]  /*cc90*/  LDSM.16.M88.4 R48, [R214+0xa900] ;  /* 0x00a90000d630783b */ /* 0x000e620000000200 */
[C---:B------:R-:W-:Y:S07]  /*cca0*/  HMMA.16816.F32.BF16 R8, R120.reuse, R10, RZ ;  /* 0x0000000a7808723c */ /* 0x040fee00000418ff */
[----:B------:R-:W1:Y:S01]  /*ccb0*/  LDSM.16.M88.4 R116, [R213] ;  /* 0x00000000d574783b */ /* 0x000e620000000200 */
[C---:B--2---:R-:W-:Y:S07]  /*ccc0*/  HMMA.16816.F32.BF16 R12, R120.reuse, R16, RZ ;  /* 0x00000010780c723c */ /* 0x044fee00000418ff */
[----:B------:R-:W2:Y:S01]  /*ccd0*/  LDSM.16.M88.4 R124, [R207] ;  /* 0x00000000cf7c783b */ /* 0x000ea20000000200 */
[C---:B------:R-:W-:Y:S07]  /*cce0*/  HMMA.16816.F32.BF16 R16, R120.reuse, R18, RZ ;  /* 0x000000127810723c */ /* 0x040fee00000418ff */
[----:B------:R-:W1:Y:S01]  /*ccf0*/  LDSM.16.M88.4 R128, [R206] ;  /* 0x00000000ce80783b */ /* 0x000e620000000200 */
[C---:B---3--:R-:W-:Y:S07]  /*cd00*/  HMMA.16816.F32.BF16 R20, R120.reuse, R24, RZ ;  /* 0x000000187814723c */ /* 0x048fee00000418ff */
[----:B------:R-:W3:Y:S01]  /*cd10*/  LDSM.16.M88.4 R132, [R205] ;  /* 0x00000000cd84783b */ /* 0x000ee20000000200 */
[C---:B------:R-:W-:Y:S07]  /*cd20*/  HMMA.16816.F32.BF16 R24, R120.reuse, R26, RZ ;  /* 0x0000001a7818723c */ /* 0x040fee00000418ff */
[----:B------:R-:W1:Y:S01]  /*cd30*/  LDSM.16.M88.4 R136, [R204] ;  /* 0x00000000cc88783b */ /* 0x000e620000000200 */
[C---:B----4-:R-:W-:Y:S07]  /*cd40*/  HMMA.16816.F32.BF16 R28, R120.reuse, R32, RZ ;  /* 0x00000020781c723c */ /* 0x050fee00000418ff */
[----:B------:R-:W4:Y:S01]  /*cd50*/  LDSM.16.M88.4 R144, [R203] ;  /* 0x00000000cb90783b */ /* 0x000f220000000200 */
[C---:B------:R-:W-:Y:S07]  /*cd60*/  HMMA.16816.F32.BF16 R32, R120.reuse, R34, RZ ;  /* 0x000000227820723c */ /* 0x040fee00000418ff */
[----:B------:R-:W-:Y:S01]  /*cd70*/  @!PT LDS RZ, [RZ] ;  /* 0x00000000fffff984 */ /* 0x000fe20000000800 */
[----:B------:R-:W-:Y:S01]  /*cd80*/  @!PT LDS RZ, [RZ] ;  /* 0x00000000fffff984 */ /* 0x000fe20000000800 */
[----:B------:R-:W-:Y:S01]  /*cd90*/  @!PT LDS RZ, [RZ] ;  /* 0x00000000fffff984 */ /* 0x000fe20000000800 */
[----:B------:R1:W-:Y:S01]  /*cda0*/  LDGSTS.E.BYPASS.LTC128B.128 [R216+0x100], [R44.64], !P6 ;  /* 0x001000002cd87fae */ /* 0x0003e2000f101d4a */
[C---:B-----5:R-:W-:Y:S07]  /*cdb0*/  HMMA.16816.F32.BF16 R36, R120.reuse, R40, RZ ;  /* 0x000000287824723c */ /* 0x060fee00000418ff */
[----:B------:R5:W-:Y:S01]  /*cdc0*/  LDGSTS.E.BYPASS.LTC128B.128 [R216+0x3100], [R156.64], !P5 ;  /* 0x031000009cd87fae */ /* 0x000be2000e901d4a */
[C---:B------:R-:W-:Y:S07]  /*cdd0*/  HMMA.16816.F32.BF16 R40, R120.reuse, R42, RZ ;  /* 0x0000002a7828723c */ /* 0x040fee00000418ff */
[----:B------:R2:W-:Y:S08]  /*cde0*/  LDGSTS.E.BYPASS.LTC128B.128 [R216+0x1100], [R160.64], !P6 ;  /* 0x01100000a0d87fae */ /* 0x0005f0000f101d4a */
[----:B------:R2:W-:Y:S01]  /*cdf0*/  LDGSTS.E.BYPASS.LTC128B.128 [R216+0x4100], [R160.64+0x80], !P5 ;  /* 0x04100080a0d87fae */ /* 0x0005e2000e901d4a */
[C---:B-1----:R-:W-:Y:S07]  /*ce00*/  HMMA.16816.F32.BF16 R44, R120.reuse, R48, RZ ;  /* 0x00000030782c723c */ /* 0x042fee00000418ff */
[----:B------:R1:W-:Y:S01]  /*ce10*/  LDGSTS.E.BYPASS.LTC128B.128 [R216+0x2100], [R164.64], !P6 ;  /* 0x02100000a4d87fae */ /* 0x0003e2000f101d4a */
[----:B------:R-:W-:Y:S07]  /*ce20*/  HMMA.16816.F32.BF16 R48, R120, R50, RZ ;  /* 0x000000327830723c */ /* 0x000fee00000418ff */
[----:B------:R1:W-:Y:S01]  /*ce30*/  LDGSTS.E.BYPASS.LTC128B.128 [R216+0x5100], [R162.64], !P5 ;  /* 0x05100000a2d87fae */ /* 0x0003e2000e901d4a */
[C---:B------:R-:W-:Y:S07]  /*ce40*/  HMMA.16816.F32.BF16 R4, R140.reuse, R116, R4 ;  /* 0x000000748c04723c */ /* 0x040fee0000041804 */
[----:B------:R-:W1:Y:S01]  /*ce50*/  LDSM.16.M88.4 R148, [R211+0x8100] ;  /* 0x00810000d394783b */ /* 0x000e620000000200 */
[C---:B------:R-:W-:Y:S07]  /*ce60*/  HMMA.16816.F32.BF16 R8, R140.reuse, R118, R8 ;  /* 0x000000768c08723c */ /* 0x040fee0000041808 */
[----:B------:R-:W0:Y:S01]  /*ce70*/  LDGDEPBAR ;  /* 0x00000000000079af */ /* 0x000e220000000000 */
[C---:B--2---:R-:W-:Y:S07]  /*ce80*/  HMMA.16816.F32.BF16 R12, R140.reuse, R124, R12 ;  /* 0x0000007c8c0c723c */ /* 0x044fee000004180c */
[----:B-----5:R-:W2:Y:S01]  /*ce90*/  LDSM.16.M88.4 R156, [R211+0x8900] ;  /* 0x00890000d39c783b */ /* 0x020ea20000000200 */
[C---:B------:R-:W-:Y:S07]  /*cea0*/  HMMA.16816.F32.BF16 R16, R140.reuse, R126, R16 ;  /* 0x0000007e8c10723c */ /* 0x040fee0000041810 */
[----:B------:R-:W5:Y:S01]  /*ceb0*/  LDSM.16.M88.4 R116, [R211+0x9100] ;  /* 0x00910000d374783b */ /* 0x000f620000000200 */
[C---:B------:R-:W-:Y:S07]  /*cec0*/  HMMA.16816.F32.BF16 R20, R140.reuse, R128, R20 ;  /* 0x000000808c14723c */ /* 0x040fee0000041814 */
[----:B------:R-:W2:Y:S01]  /*ced0*/  LDSM.16.M88.4 R124, [R211+0x9900] ;  /* 0x00990000d37c783b */ /* 0x000ea20000000200 */
[C---:B------:R-:W-:Y:S07]  /*cee0*/  HMMA.16816.F32.BF16 R24, R140.reuse, R130, R24 ;  /* 0x000000828c18723c */ /* 0x040fee0000041818 */
[----:B-1----:R-:W1:Y:S01]  /*cef0*/  LDSM.16.M88.4 R160, [R211+0xa100] ;  /* 0x00a10000d3a0783b */ /* 0x002e620000000200 */
[C---:B---3--:R-:W-:Y:S07]  /*cf00*/  HMMA.16816.F32.BF16 R28, R140.reuse, R132, R28 ;  /* 0x000000848c1c723c */ /* 0x048fee000004181c */
[----:B------:R-:W3:Y:S01]  /*cf10*/  LDSM.16.M88.4 R164, [R211+0xa900] ;  /* 0x00a90000d3a4783b */ /* 0x000ee20000000200 */
[C---:B------:R-:W-:Y:S07]  /*cf20*/  HMMA.16816.F32.BF16 R32, R140.reuse, R134, R32 ;  /* 0x000000868c20723c */ /* 0x040fee0000041820 */
[----:B------:R-:W1:Y:S01]  /*cf30*/  LDSM.16.M88.4 R128, [R202] ;  /* 0x00000000ca80783b */ /* 0x000e620000000200 */
[C---:B------:R-:W-:Y:S07]  /*cf40*/  HMMA.16816.F32.BF16 R36, R140.reuse, R136, R36 ;  /* 0x000000888c24723c */ /* 0x040fee0000041824 */
[----:B------:R-:W1:Y:S01]  /*cf50*/  LDSM.16.M88.4 R132, [R202+0x800] ;  /* 0x00080000ca84783b */ /* 0x000e620000000200 */
[C---:B------:R-:W-:Y:S07]  /*cf60*/  HMMA.16816.F32.BF16 R40, R140.reuse, R138, R40 ;  /* 0x0000008a8c28723c */ /* 0x040fee0000041828 */
[----:B------:R-:W1:Y:S01]  /*cf70*/  LDSM.16.M88.4 R136, [R202+0x1000] ;  /* 0x00100000ca88783b */ /* 0x000e620000000200 */
[C---:B----4-:R-:W-:Y:S07]  /*cf80*/  HMMA.16816.F32.BF16 R44, R140.reuse, R144, R44 ;  /* 0x000000908c2c723c */ /* 0x050fee000004182c */
[----:B------:R-:W-:Y:S01]  /*cf90*/  LDSM.16.M88.4 R184, [R211+0xd900] ;  /* 0x00d90000d3b8783b */ /* 0x000fe20000000200 */
[----:B------:R-:W-:Y:S07]  /*cfa0*/  HMMA.16816.F32.BF16 R48, R140, R146, R48 ;  /* 0x000000928c30723c */ /* 0x000fee0000041830 */
[----:B------:R-:W4:Y:S01]  /*cfb0*/  LDSM.16.M88.4 R144, [R202+0x1800] ;  /* 0x00180000ca90783b */ /* 0x000f220000000200 */
[C---:B------:R-:W-:Y:S08]  /*cfc0*/  HMMA.16816.F32.BF16 R4, R152.reuse, R148, R4 ;  /* 0x000000949804723c */ /* 0x040ff00000041804 */
[C---:B------:R-:W-:Y:S01]  /*cfd0*/  HMMA.16816.F32.BF16 R8, R152.reuse, R150, R8 ;  /* 0x000000969808723c */ /* 0x040fe20000041808 */
[----:B------:R-:W1:Y:S07]  /*cfe0*/  LDSM.16.M88.4 R148, [R202+0x2000] ;  /* 0x00200000ca94783b */ /* 0x000e6e0000000200 */
[C---:B--2---:R-:W-:Y:S08]  /*cff0*/  HMMA.16816.F32.BF16 R12, R152.reuse, R156, R12 ;  /* 0x0000009c980c723c */ /* 0x044ff0000004180c */
[C---:B------:R-:W-:Y:S01]  /*d000*/  HMMA.16816.F32.BF16 R16, R152.reuse, R158, R16 ;  /* 0x0000009e9810723c */ /* 0x040fe20000041810 */
[----:B------:R-:W-:Y:S07]  /*d010*/  LDSM.16.M88.4 R156, [R214+0xb900] ;  /* 0x00b90000d69c783b */ /* 0x000fee0000000200 */
[C---:B-----5:R-:W-:Y:S08]  /*d020*/  HMMA.16816.F32.BF16 R20, R152.reuse, R116, R20 ;  /* 0x000000749814723c */ /* 0x060ff00000041814 */
[C---:B------:R-:W-:Y:S01]  /*d030*/  HMMA.16816.F32.BF16 R24, R152.reuse, R118, R24 ;  /* 0x000000769818723c */ /* 0x040fe20000041818 */
[----:B------:R-:W2:Y:S07]  /*d040*/  LDSM.16.M88.4 R116, [R202+0x2800] ;  /* 0x00280000ca74783b */ /* 0x000eae0000000200 */
[C---:B------:R-:W-:Y:S08]  /*d050*/  HMMA.16816.F32.BF16 R28, R152.reuse, R124, R28 ;  /* 0x0000007c981c723c */ /* 0x040ff0000004181c */
[C---:B------:R-:W-:Y:S01]  /*d060*/  HMMA.16816.F32.BF16 R32, R152.reuse, R126, R32 ;  /* 0x0000007e9820723c */ /* 0x040fe20000041820 */
[----:B------:R-:W5:Y:S07]  /*d070*/  LDSM.16.M88.4 R124, [R214+0xb100] ;  /* 0x00b10000d67c783b */ /* 0x000f6e0000000200 */
        /* <DEDUP_REMOVED lines=20> */
[----:B------:R-:W-:Y:S07]  /*d1c0*/  LDSM.16.M88.4 R148, [R197] ;  /* 0x00000000c594783b */ /* 0x000fee0000000200 */
[C---:B--2---:R-:W-:Y:S08]  /*d1d0*/  HMMA.16816.F32.BF16 R44, R168.reuse, R116, R44 ;  /* 0x00000074a82c723c */ /* 0x044ff0000004182c */
[----:B------:R-:W-:Y:S01]  /*d1e0*/  HMMA.16816.F32.BF16 R48, R168, R118, R48 ;  /* 0x00000076a830723c */ /* 0x000fe20000041830 */
[----:B------:R-:W2:Y:S07]  /*d1f0*/  LDSM.16.M88.4 R116, [R199] ;  /* 0x00000000c774783b */ /* 0x000eae0000000200 */
[C---:B-----5:R-:W-:Y:S08]  /*d200*/  HMMA.16816.F32.BF16 R4, R172.reuse, R124, R4 ;  /* 0x0000007cac04723c */ /* 0x060ff00000041804 */
[C---:B------:R-:W-:Y:S01]  /*d210*/  HMMA.16816.F32.BF16 R8, R172.reuse, R126, R8 ;  /* 0x0000007eac08723c */ /* 0x040fe20000041808 */
[----:B------:R-:W5:Y:S07]  /*d220*/  LDSM.16.M88.4 R124, [R198] ;  /* 0x00000000c67c783b */ /* 0x000f6e0000000200 */
        /* <DEDUP_REMOVED lines=15> */
[C---:B------:R-:W-:Y:S08]  /*d320*/  HMMA.16816.F32.BF16 R4, R176.reuse, R136, R4 ;  /* 0x00000088b004723c */ /* 0x040ff00000041804 */
[C---:B------:R-:W-:Y:S01]  /*d330*/  HMMA.16816.F32.BF16 R8, R176.reuse, R138, R8 ;  /* 0x0000008ab008723c */ /* 0x040fe20000041808 */
[----:B------:R-:W1:Y:S07]  /*d340*/  LDSM.16.M88.4 R136, [R211+0xc900] ;  /* 0x00c90000d388783b */ /* 0x000e6e0000000200 */
[C---:B----4-:R-:W-:Y:S08]  /*d350*/  HMMA.16816.F32.BF16 R12, R176.reuse, R144, R12 ;  /* 0x00000090b00c723c */ /* 0x050ff0000004180c */
[C---:B------:R-:W-:Y:S01]  /*d360*/  HMMA.16816.F32.BF16 R16, R176.reuse, R146, R16 ;  /* 0x00000092b010723c */ /* 0x040fe20000041810 */
[----:B------:R-:W4:Y:S07]  /*d370*/  LDSM.16.M88.4 R144, [R202+0x3000] ;  /* 0x00300000ca90783b */ /* 0x000f2e0000000200 */
[C---:B--2---:R-:W-:Y:S08]  /*d380*/  HMMA.16816.F32.BF16 R20, R176.reuse, R116, R20 ;  /* 0x00000074b014723c */ /* 0x044ff00000041814 */
[C---:B------:R-:W-:Y:S01]  /*d390*/  HMMA.16816.F32.BF16 R24, R176.reuse, R118, R24 ;  /* 0x00000076b018723c */ /* 0x040fe20000041818 */
[----:B------:R-:W2:Y:S07]  /*d3a0*/  LDSM.16.M88.4 R116, [R202+0x3800] ;  /* 0x00380000ca74783b */ /* 0x000eae0000000200 */
[C---:B-----5:R-:W-:Y:S08]  /*d3b0*/  HMMA.16816.F32.BF16 R28, R176.reuse, R124, R28 ;  /* 0x0000007cb01c723c */ /* 0x060ff0000004181c */
        /* <DEDUP_REMOVED lines=17> */
[C---:B----4-:R-:W-:Y:S08]  /*d4d0*/  HMMA.16816.F32.BF16 R4, R188.reuse, R144, R4 ;  /* 0x00000090bc04723c */ /* 0x050ff00000041804 */
        /* <DEDUP_REMOVED lines=17> */
[----:B------:R-:W4:Y:S01]  /*d5f0*/  MUFU.TANH R128, R9 ;  /* 0x0000000900807308 */ /* 0x000f220000002400 */
[----:B------:R-:W-:Y:S02]  /*d600*/  FMUL.FTZ R19, R19, c[0x0][0x320] ;  /* 0x0000c80013137a20 */ /* 0x000fe40000410000 */
[----:B------:R-:W-:Y:S02]  /*d610*/  FMUL.FTZ R14, R17, c[0x0][0x320] ;  /* 0x0000c800110e7a20 */ /* 0x000fe40000410000 */
[----:B------:R-:W-:Y:S02]  /*d620*/  FMUL.FTZ R12, R13, c[0x0][0x320] ;  /* 0x0000c8000d0c7a20 */ /* 0x000fe40000410000 */
[----:B------:R-:W-:Y:S02]  /*d630*/  FMUL.FTZ R13, R16, c[0x0][0x320] ;  /* 0x0000c800100d7a20 */ /* 0x000fe40000410000 */
[----:B------:R-:W-:Y:S01]  /*d640*/  FMUL.FTZ R15, R15, c[0x0][0x320] ;  /* 0x0000c8000f0f7a20 */ /* 0x000fe20000410000 */
[----:B------:R-:W1:Y:S10]  /*d650*/  MUFU.TANH R116, R10 ;  /* 0x0000000a00747308 */ /* 0x000e740000002400 */
[----:B------:R5:W1:Y:S01]  /*d660*/  MUFU.TANH R117, R11 ;  /* 0x0000000b00757308 */ /* 0x000a620000002400 */
[C---:B--2---:R-:W-:Y:S09]  /*d670*/  HMMA.16816.F32.BF16 R20, R188.reuse, R4, R20 ;  /* 0x00000004bc14723c */ /* 0x044ff20000041814 */
[----:B------:R-:W2:Y:S01]  /*d680*/  MUFU.TANH R157, R18 ;  /* 0x00000012009d7308 */ /* 0x000ea20000002400 */
[C---:B------:R-:W-:Y:S01]  /*d690*/  HMMA.16816.F32.BF16 R24, R188.reuse, R6, R24 ;  /* 0x00000006bc18723c */ /* 0x040fe20000041818 */
[----:B------:R-:W-:Y:S08]  /*d6a0*/  LDSM.16.M88.4 R4, [R202+0x5000] ;  /* 0x00500000ca04783b */ /* 0x000ff00000000200 */
[----:B------:R-:W1:Y:S01]  /*d6b0*/  MUFU.TANH R163, R19 ;  /* 0x0000001300a37308 */ /* 0x000e620000002400 */
[----:B-----5:R-:W5:Y:S04]  /*d6c0*/  LDSM.16.M88.4 R8, [R202+0x4800] ;  /* 0x00480000ca08783b */ /* 0x020f680000000200 */
[----:B------:R-:W-:Y:S05]  /*d6d0*/  FMUL.FTZ R186, R20, c[0x0][0x320] ;  /* 0x0000c80014ba7a20 */ /* 0x000fea0000410000 */
        /* <DEDUP_REMOVED lines=8> */
[----:B------:R-:W-:Y:S07]  /*d760*/  FMUL.FTZ R27, R27, c[0x0][0x320] ;  /* 0x0000c8001b1b7a20 */ /* 0x000fee0000410000 */
[----:B------:R-:W2:Y:S01]  /*d770*/  MUFU.TANH R125, R125 ;  /* 0x0000007d007d7308 */ /* 0x000ea20000002400 */
[----:B-1----:R-:W-:Y:S09]  /*d780*/  IMAD R15, R192, -0x60, RZ ;  /* 0xffffffa0c00f7824 */ /* 0x002ff200078e02ff */
[----:B------:R-:W1:Y:S01]  /*d790*/  MUFU.TANH R127, R127 ;  /* 0x0000007f007f7308 */ /* 0x000e620000002400 */
[C---:B-----5:R-:W-:Y:S09]  /*d7a0*/  HMMA.16816.F32.BF16 R28, R188.reuse, R8, R28 ;  /* 0x00000008bc1c723c */ /* 0x060ff2000004181c */
[----:B------:R-:W1:Y:S01]  /*d7b0*/  MUFU.TANH R118, R118 ;  /* 0x0000007600767308 */ /* 0x000e620000002400 */
[C---:B------:R-:W-:Y:S01]  /*d7c0*/  HMMA.16816.F32.BF16 R32, R188.reuse, R10, R32 ;  /* 0x0000000abc20723c */ /* 0x040fe20000041820 */
[----:B------:R-:W5:Y:S01]  /*d7d0*/  LDSM.16.M88.4 R8, [R202+0x5800] ;  /* 0x00580000ca08783b */ /* 0x000f620000000200 */
[----:B------:R-:W-:Y:S07]  /*d7e0*/  DEPBAR.LE SB0, 0x0 ;  /* 0x000080000000791a */ /* 0x000fee0000000000 */
[----:B------:R-:W1:Y:S01]  /*d7f0*/  MUFU.TANH R12, R12 ;  /* 0x0000000c000c7308 */ /* 0x000e620000002400 */
[----:B------:R-:W-:Y:S01]  /*d800*/  BAR.SYNC.DEFER_BLOCKING 0x0 ;  /* 0x0000000000007b1d */ /* 0x000fe20000010000 */
[C---:B------:R-:W-:Y:S05]  /*d810*/  HMMA.16816.F32.BF16 R36, R188.reuse, R4, R36 ;  /* 0x00000004bc24723c */ /* 0x040fea0000041824 */
[----:B------:R-:W-:Y:S03]  /*d820*/  FMUL.FTZ R238, R28, c[0x0][0x320] ;  /* 0x0000c8001cee7a20 */ /* 0x000fe60000410000 */
[----:B------:R-:W1:Y:S01]  /*d830*/  MUFU.TANH R167, R167 ;  /* 0x000000a700a77308 */ /* 0x000e620000002400 */
[C---:B------:R-:W-:Y:S03]  /*d840*/  HMMA.16816.F32.BF16 R40, R188.reuse, R6, R40 ;  /* 0x00000006bc28723c */ /* 0x040fe60000041828 */
[----:B------:R-:W-:Y:S02]  /*d850*/  FMUL.FTZ R29, R29, c[0x0][0x320] ;  /* 0x0000c8001d1d7a20 */ /* 0x000fe40000410000 */
[----:B------:R-:W-:Y:S02]  /*d860*/  FMUL.FTZ R236, R32, c[0x0][0x320] ;  /* 0x0000c80020ec7a20 */ /* 0x000fe40000410000 */
[----:B------:R-:W-:Y:S01]  /*d870*/  @P2 IADD3 R6, R192, -0x1, RZ ;  /* 0xffffffffc0062810 */ /* 0x000fe20007ffe0ff */
[----:B------:R-:W-:Y:S01]  /*d880*/  FMUL.FTZ R30, R30, c[0x0][0x320] ;  /* 0x0000c8001e1e7a20 */ /* 0x000fe20000410000 */
[----:B------:R-:W1:Y:S03]  /*d890*/  MUFU.TANH R13, R13 ;  /* 0x0000000d000d7308 */ /* 0x000e660000002400 */
[----:B------:R-:W-:Y:S01]  /*d8a0*/  @P2 SHF.R.S32.HI R5, RZ, 0x1f, R6 ;  /* 0x0000001fff052819 */ /* 0x000fe20000011406 */
[----:B------:R-:W-:Y:S02]  /*d8b0*/  FMUL.FTZ R31, R31, c[0x0][0x320] ;  /* 0x0000c8001f1f7a20 */ /* 0x000fe40000410000 */
[----:B------:R-:W-:Y:S02]  /*d8c0*/  FMUL.FTZ R230, R36, c[0x0][0x320] ;  /* 0x0000c80024e67a20 */ /* 0x000fe40000410000 */
[----:B------:R-:W-:Y:S02]  /*d8d0*/  @P2 IMAD R5, R5, c[0x0][0x1e0], RZ ;  /* 0x0000780005052a24 */ /* 0x000fe400078e02ff */
[----:B------:R-:W1:Y:S01]  /*d8e0*/  MUFU.TANH R14, R14 ;  /* 0x0000000e000e7308 */ /* 0x000e620000002400 */
[----:B------:R-:W-:Y:S01]  /*d8f0*/  FMUL.FTZ R33, R33, c[0x0][0x320] ;  /* 0x0000c80021217a20 */ /* 0x000fe20000410000 */
[C---:B-----5:R-:W-:Y:S03]  /*d900*/  HMMA.16816.F32.BF16 R44, R188.reuse, R8, R44 ;  /* 0x00000008bc2c723c */ /* 0x060fe6000004182c */
[C---:B------:R-:W-:Y:S02]  /*d910*/  @P2 IMAD R5, R6.reuse, c[0x0][0x1e4], R5 ;  /* 0x0000790006052a24 */ /* 0x040fe400078e0205 */
[----:B------:R-:W-:Y:S03]  /*d920*/  @P2 IMAD.WIDE.U32 R6, R6, c[0x0][0x1e0], RZ ;  /* 0x0000780006062a25 */ /* 0x000fe600078e00ff */
[----:B------:R-:W1:Y:S01]  /*d930*/  MUFU.TANH R186, R186 ;  /* 0x000000ba00ba7308 */ /* 0x000e620000002400 */
[----:B------:R-:W-:Y:S01]  /*d940*/  @P2 MOV R8, R218 ;  /* 0x000000da00082202 */ /* 0x000fe20000000f00 */
[----:B------:R-:W-:Y:S03]  /*d950*/  HMMA.16816.F32.BF16 R48, R188, R10, R48 ;  /* 0x0000000abc30723c */ /* 0x000fe60000041830 */
[----:B------:R-:W-:Y:S01]  /*d960*/  @P2 MOV R9, R221 ;  /* 0x000000dd00092202 */ /* 0x000fe20000000f00 */
[----:B------:R-:W-:Y:S01]  /*d970*/  FMUL.FTZ R184, R40, c[0x0][0x320] ;  /* 0x0000c80028b87a20 */ /* 0x000fe20000410000 */
[----:B------:R-:W-:Y:S01]  /*d980*/  @P2 IADD3 R4, R7, R5, RZ ;  /* 0x0000000507042210 */ /* 0x000fe20007ffe0ff */
[----:B------:R-:W-:Y:S02]  /*d990*/  FMUL.FTZ R34, R34, c[0x0][0x320] ;  /* 0x0000c80022227a20 */ /* 0x000fe40000410000 */
[----:B------:R1:W1:Y:S01]  /*d9a0*/  MUFU.TANH R160, R21 ;  /* 0x0000001500a07308 */ /* 0x0002620000002400 */
[----:B------:R-:W-:Y:S04]  /*d9b0*/  @P2 IMAD.WIDE.U32 R6, R6, 0x60, R8 ;  /* 0x0000006006062825 */ /* 0x000fe800078e0008 */
[----:B------:R-:W-:Y:S01]  /*d9c0*/  @P2 IMAD R4, R4, 0x60, RZ ;  /* 0x0000006004042824 */ /* 0x000fe200078e02ff */
[----:B------:R-:W-:Y:S01]  /*d9d0*/  @P2 SHF.L.U32 R5, R6, 0x1, RZ ;  /* 0x0000000106052819 */ /* 0x000fe200000006ff */
[----:B------:R-:W-:Y:S02]  /*d9e0*/  FMUL.FTZ R35, R35, c[0x0][0x320] ;  /* 0x0000c80023237a20 */ /* 0x000fe40000410000 */
[----:B------:R-:W-:Y:S01]  /*d9f0*/  FMUL.FTZ R37, R37, c[0x0][0x320] ;  /* 0x0000c80025257a20 */ /* 0x000fe20000410000 */
[----:B------:R1:W1:Y:S01]  /*da00*/  MUFU.TANH R233, R22 ;  /* 0x0000001600e97308 */ /* 0x0002620000002400 */
[----:B------:R-:W-:Y:S01]  /*da10*/  @P2 IADD3 R4, R7, R4, RZ ;  /* 0x0000000407042210 */ /* 0x000fe20007ffe0ff */
[----:B------:R-:W-:Y:S02]  /*da20*/  FMUL.FTZ R38, R38, c[0x0][0x320] ;  /* 0x0000c80026267a20 */ /* 0x000fe40000410000 */
[----:B------:R-:W-:Y:S01]  /*da30*/  FMUL.FTZ R39, R39, c[0x0][0x320] ;  /* 0x0000c80027277a20 */ /* 0x000fe20000410000 */
[----:B------:R-:W-:Y:S01]  /*da40*/  @P2 SHF.L.U64.HI R4, R6, 0x1, R4 ;  /* 0x0000000106042819 */ /* 0x000fe20000010204 */
[----:B------:R-:W-:Y:S01]  /*da50*/  FMUL.FTZ R41, R41, c[0x0][0x320] ;  /* 0x0000c80029297a20 */ /* 0x000fe20000410000 */
[C---:B------:R-:W-:Y:S01]  /*da60*/  @P2 IADD3 R6, P0, R5.reuse, c[0x0][0x1c8], RZ ;  /* 0x0000720005062a10 */ /* 0x040fe20007f1e0ff */
[----:B------:R-:W-:Y:S01]  /*da70*/  FMUL.FTZ R42, R42, c[0x0][0x320] ;  /* 0x0000c8002a2a7a20 */ /* 0x000fe20000410000 */
[----:B------:R-:W-:Y:S01]  /*da80*/  @P2 IADD3 R5, P1, R5, 0x80, RZ ;  /* 0x0000008005052810 */ /* 0x000fe20007f3e0ff */
[----:B------:R1:W1:Y:S01]  /*da90*/  MUFU.TANH R187, R23 ;  /* 0x0000001700bb7308 */ /* 0x0002620000002400 */
[----:B------:R-:W-:Y:S01]  /*daa0*/  @P2 IADD3.X R7, R4, c[0x0][0x1cc], RZ, P0, !PT ;  /* 0x0000730004072a10 */ /* 0x000fe200007fe4ff */
[----:B------:R-:W-:Y:S01]  /*dab0*/  FMUL.FTZ R43, R43, c[0x0][0x320] ;  /* 0x0000c8002b2b7a20 */ /* 0x000fe20000410000 */
[----:B------:R-:W-:Y:S01]  /*dac0*/  @P2 IADD3 R10, P0, R5, c[0x0][0x1c8], RZ ;  /* 0x00007200050a2a10 */ /* 0x000fe20007f1e0ff */
[----:B------:R-:W-:Y:S01]  /*dad0*/  FMUL.FTZ R44, R44, c[0x0][0x320] ;  /* 0x0000c8002c2c7a20 */ /* 0x000fe20000410000 */
[----:B------:R-:W-:Y:S01]  /*dae0*/  MOV R5, R217 ;  /* 0x000000d900057202 */ /* 0x000fe20000000f00 */
[----:B------:R-:W-:Y:S01]  /*daf0*/  @!PT LDS RZ, [RZ] ;  /* 0x00000000fffff984 */ /* 0x000fe20000000800 */
[----:B------:R-:W-:Y:S01]  /*db00*/  @!PT LDS RZ, [RZ] ;  /* 0x00000000fffff984 */ /* 0x000fe20000000800 */
[----:B------:R-:W-:Y:S01]  /*db10*/  @!PT LDS RZ, [RZ] ;  /* 0x00000000fffff984 */ /* 0x000fe20000000800 */
[----:B------:R5:W-:Y:S01]  /*db20*/  @P2 LDGSTS.E.BYPASS.LTC128B.128 [R216+0x8100], [R6.64], !P6 ;  /* 0x0810000006d82fae */ /* 0x000be2000f101d4a */
[----:B------:R-:W-:Y:S01]  /*db30*/  @P2 IADD3.X R11, RZ, c[0x0][0x1cc], R4, P0, P1 ;  /* 0x00007300ff0b2a10 */ /* 0x000fe200007e2404 */
[----:B------:R-:W-:Y:S01]  /*db40*/  FMUL.FTZ R4, R51, c[0x0][0x320] ;  /* 0x0000c80033047a20 */ /* 0x000fe20000410000 */
[----:B------:R-:W-:Y:S01]  /*db50*/  @P2 IADD3 R8, P0, R6, UR15, RZ ;  /* 0x0000000f06082c10 */ /* 0x000fe2000ff1e0ff */
[----:B------:R-:W1:Y:S01]  /*db60*/  MUFU.TANH R162, R162 ;  /* 0x000000a200a27308 */ /* 0x000e620000002400 */
[----:B------:R-:W-:Y:S01]  /*db70*/  @P4 SHF.R.U32.HI R5, RZ, c[0x0][0x2cc], R193 ;  /* 0x0000b300ff054a19 */ /* 0x000fe200000116c1 */
[----:B------:R-:W-:Y:S01]  /*db80*/  FMUL.FTZ R45, R45, c[0x0][0x320] ;  /* 0x0000c8002d2d7a20 */ /* 0x000fe20000410000 */
[----:B------:R-:W-:Y:S01]  /*db90*/  @P2 IADD3.X R9, R7, UR13, RZ, P0, !PT ;  /* 0x0000000d07092c10 */ /* 0x000fe200087fe4ff */
[----:B------:R1:W-:Y:S01]  /*dba0*/  @P2 LDGSTS.E.BYPASS.LTC128B.128 [R216+0xb100], [R10.64], !P5 ;  /* 0x0b1000000ad82fae */ /* 0x0003e2000e901d4a */
[----:B------:R-:W-:Y:S01]  /*dbb0*/  @P2 IADD3 R16, P1, R8, UR15, RZ ;  /* 0x0000000f08102c10 */ /* 0x000fe2000ff3e0ff */
[----:B------:R-:W-:Y:S01]  /*dbc0*/  FMUL.FTZ R46, R46, c[0x0][0x320] ;  /* 0x0000c8002e2e7a20 */ /* 0x000fe20000410000 */
[----:B------:R-:W-:Y:S01]  /*dbd0*/  @P2 IADD3 R18, P0, R8, UR6, RZ ;  /* 0x0000000608122c10 */ /* 0x000fe2000ff1e0ff */
[----:B------:R-:W-:Y:S01]  /*dbe0*/  FMUL.FTZ R47, R47, c[0x0][0x320] ;  /* 0x0000c8002f2f7a20 */ /* 0x000fe20000410000 */
[C---:B------:R-:W-:Y:S01]  /*dbf0*/  @P2 IADD3.X R17, R9.reuse, UR13, RZ, P1, !PT ;  /* 0x0000000d09112c10 */ /* 0x040fe20008ffe4ff */
[----:B------:R1:W1:Y:S01]  /*dc00*/  MUFU.TANH R164, R25 ;  /* 0x0000001900a47308 */ /* 0x0002620000002400 */
[----:B------:R-:W-:Y:S01]  /*dc10*/  @P2 IADD3.X R19, R9, UR8, RZ, P0, !PT ;  /* 0x0000000809132c10 */ /* 0x000fe200087fe4ff */
[----:B------:R1:W-:Y:S01]  /*dc20*/  @P2 LDGSTS.E.BYPASS.LTC128B.128 [R216+0x9100], [R8.64], !P6 ;  /* 0x0910000008d82fae */ /* 0x0003e2000f101d4a */
[----:B------:R-:W-:Y:S02]  /*dc30*/  FMUL.FTZ R48, R48, c[0x0][0x320] ;  /* 0x0000c80030307a20 */ /* 0x000fe40000410000 */
[----:B------:R-:W-:Y:S02]  /*dc40*/  FMUL.FTZ R49, R49, c[0x0][0x320] ;  /* 0x0000c80031317a20 */ /* 0x000fe40000410000 */
[----:B------:R-:W-:Y:S03]  /*dc50*/  FMUL.FTZ R50, R50, c[0x0][0x320] ;  /* 0x0000c80032327a20 */ /* 0x000fe60000410000 */
[----:B------:R1:W1:Y:S01]  /*dc60*/  MUFU.TANH R231, R26 ;  /* 0x0000001a00e77308 */ /* 0x0002620000002400 */
[----:B------:R1:W-:Y:S01]  /*dc70*/  @P2 LDGSTS.E.BYPASS.LTC128B.128 [R216+0xc100], [R8.64+0x80], !P5 ;  /* 0x0c10008008d82fae */ /* 0x0003e2000e901d4a */
[C---:B-----5:R-:W-:Y:S07]  /*dc80*/  IADD3 R7, -R222.reuse, R15, RZ ;  /* 0x0000000fde077210 */ /* 0x060fee0007ffe1ff */
[----:B------:R5:W-:Y:S01]  /*dc90*/  @P2 LDGSTS.E.BYPASS.LTC128B.128 [R216+0xa100], [R16.64], !P6 ;  /* 0x0a10000010d82fae */ /* 0x000be2000f101d4a */
[----:B------:R2:W2:Y:S07]  /*dca0*/  MUFU.TANH R229, R27 ;  /* 0x0000001b00e57308 */ /* 0x0004ae0000002400 */
[----:B------:R2:W-:Y:S03]  /*dcb0*/  @P2 LDGSTS.E.BYPASS.LTC128B.128 [R216+0xd100], [R18.64], !P5 ;  /* 0x0d10000012d82fae */ /* 0x0005e6000e901d4a */
[----:B------:R-:W2:Y:S05]  /*dcc0*/  MUFU.TANH R238, R238 ;  /* 0x000000ee00ee7308 */ /* 0x000eaa0000002400 */
[----:B------:R-:W0:Y:S01]  /*dcd0*/  LDGDEPBAR ;  /* 0x00000000000079af */ /* 0x000e220000000000 */
[----:B-1----:R-:W-:Y:S04]  /*dce0*/  IADD3 R9, -R222, 0x1, R15 ;  /* 0x00000001de097810 */ /* 0x002fe80007ffe10f */
[----:B------:R1:W1:Y:S01]  /*dcf0*/  MUFU.TANH R232, R29 ;  /* 0x0000001d00e87308 */ /* 0x0002620000002400 */
[----:B------:R-:W-:Y:S02]  /*dd00*/  IADD3 R9, R9, c[0x0][0x1d0], RZ ;  /* 0x0000740009097a10 */ /* 0x000fe40007ffe0ff */
[----:B------:R-:W5:Y:S02]  /*dd10*/  SHFL.IDX PT, R6, R5, RZ, 0x1c1f ;  /* 0x001c1fff05067589 */ /* 0x000f6400000e0000 */
[----:B------:R-:W-:Y:S05]  /*dd20*/  IADD3 R9, R9, -c[0x0][0x168], RZ ;  /* 0x80005a0009097a10 */ /* 0x000fea0007ffe0ff */
[----:B------:R1:W1:Y:S01]  /*dd30*/  MUFU.TANH R241, R30 ;  /* 0x0000001e00f17308 */ /* 0x0002620000002400 */
[C---:B------:R-:W-:Y:S02]  /*dd40*/  IADD3 R11, R9.reuse, c[0x0][0x328], RZ ;  /* 0x0000ca00090b7a10 */ /* 0x040fe40007ffe0ff */
[----:B------:R-:W-:Y:S07]  /*dd50*/  IADD3 R9, R9, UR7, RZ ;  /* 0x0000000709097c10 */ /* 0x000fee000fffe0ff */
[----:B------:R1:W1:Y:S01]  /*dd60*/  MUFU.TANH R239, R31 ;  /* 0x0000001f00ef7308 */ /* 0x0002620000002400 */
[-C--:B-----5:R-:W-:Y:S02]  /*dd70*/  IADD3 R17, R11, R6.reuse, RZ ;  /* 0x000000060b117210 */ /* 0x0a0fe40007ffe0ff */
[----:B------:R-:W-:Y:S07]  /*dd80*/  IADD3 R16, R9, R6, RZ ;  /* 0x0000000609107210 */ /* 0x000fee0007ffe0ff */
[----:B------:R-:W1:Y:S10]  /*dd90*/  MUFU.TANH R236, R236 ;  /* 0x000000ec00ec7308 */ /* 0x000e740000002400 */
[----:B------:R1:W1:Y:S10]  /*dda0*/  MUFU.TANH R234, R33 ;  /* 0x0000002100ea7308 */ /* 0x0002740000002400 */
[----:B------:R1:W1:Y:S10]  /*ddb0*/  MUFU.TANH R237, R34 ;  /* 0x0000002200ed7308 */ /* 0x0002740000002400 */
[----:B------:R1:W1:Y:S10]  /*ddc0*/  MUFU.TANH R235, R35 ;  /* 0x0000002300eb7308 */ /* 0x0002740000002400 */
        /* <DEDUP_REMOVED lines=31> */
.L_x_190:
[----:B------:R-:W-:Y:S04]  /*dfc0*/  MOV R6, c[0x0][0x32c] ;  /* 0x0000cb0000067a02 */ /* 0x000fe80000000f00 */
[----:B------:R-:W-:Y:S11]  /*dfd0*/  ISETP.NE.AND P0, PT, R6, 0x1, PT ;  /* 0x000000010600780c */ /* 0x000ff60003f05270 */
[----:B------:R-:W-:Y:S02]  /*dfe0*/  @!UPT UIADD3 URZ, URZ, URZ, URZ ;  /* 0x0000003f3f3ff290 */ /* 0x000fe4000fffe03f */
[----:B------:R-:W-:Y:S05]  /*dff0*/  @P0 IMAD.HI.U32 R6, R8, c[0x0][0x330], RZ ;  /* 0x0000cc0008060a27 */ /* 0x000fea00078e00ff */
[----:B------:R-:W-:Y:S02]  /*e000*/  @P0 SHF.R.U32.HI R8, RZ, c[0x0][0x334], R6 ;  /* 0x0000cd00ff080a19 */ /* 0x000fe40000011606 */
.L_x_191:
[----:B------:R-:W-:Y:S05]  /*e010*/  BSYNC B0 ;  /* 0x0000000000007941 */ /* 0x000fea0003800000 */
.L_x_189:
[----:B------:R-:W-:Y:S05]  /*e020*/  IMAD R19, R8, c[0x0][0x32c], R7 ;  /* 0x0000cb0008137a24 */ /* 0x000fea00078e0207 */
[----:B------:R-:W-:Y:S02]  /*e030*/  IADD3 R6, R19, c[0x0][0x32c], RZ ;  /* 0x0000cb0013067a10 */ /* 0x000fe40007ffe0ff */
[----:B------:R-:W-:Y:S02]  /*e040*/  IMNMX R16, R16, R19, !PT ;  /* 0x0000001310107217 */ /* 0x000fe40007800200 */
[----:B------:R-:W-:Y:S02]  /*e050*/  IMNMX R17, R17, R6, PT ;  /* 0x0000000611117217 */ /* 0x000fe40003800200 */
.L_x_188:
[C---:B--234-:R-:W-:Y:S02]  /*e060*/  ISETP.GE.AND P0, PT, R15.reuse, 0x2, PT ;  /* 0x000000020f00780c */ /* 0x05cfe40003f06270 */
[----:B------:R-:W-:Y:S02]  /*e070*/  ISETP.GE.AND P1, PT, R15, 0x9, PT ;  /* 0x000000090f00780c */ /* 0x000fe40003f26270 */
[----:B------:R-:W-:Y:S02]  /*e080*/  LOP3.LUT R223, R223, 0xffefffff, RZ, 0xc0, !PT ;  /* 0xffefffffdfdf7812 */ /* 0x000fe400078ec0ff */
[----:B------:R-:W-:Y:S07]  /*e090*/  ISETP.GE.AND P2, PT, R15, 0x59, PT ;  /* 0x000000590f00780c */ /* 0x000fee0003f46270 */
[----:B------:R-:W-:Y:S02]  /*e0a0*/  @P0 LOP3.LUT R223, R223, 0x100000, RZ, 0xfc, !PT ;  /* 0x00100000dfdf0812 */ /* 0x000fe400078efcff */
[----:B------:R-:W-:Y:S02]  /*e0b0*/  ISETP.GT.AND P0, PT, R16, 0x1, !P0 ;  /* 0x000000011000780c */ /* 0x000fe40004704270 */
[----:B------:R-:W-:Y:S02]  /*e0c0*/  LOP3.LUT R223, R223, 0xfff7ffff, RZ, 0xc0, !PT ;  /* 0xfff7ffffdfdf7812 */ /* 0x000fe400078ec0ff */
[----:B------:R-:W-:Y:S02]  /*e0d0*/  ISETP.LT.OR P0, PT, R17, 0x2, P0 ;  /* 0x000000021100780c */ /* 0x000fe40000701670 */
[----:B------:R-:W-:Y:S02]  /*e0e0*/  @P1 LOP3.LUT R223, R223, 0x80000, RZ, 0xfc, !PT ;  /* 0x00080000dfdf1812 */ /* 0x000fe400078efcff */
[----:B------:R-:W-:Y:S02]  /*e0f0*/  FSEL R126, R126, -INF , !P0 ;  /* 0xff8000007e7e7808 */ /* 0x000fe40004000000 */
[C---:B------:R-:W-:Y:S02]  /*e100*/  ISETP.GT.AND P0, PT, R16.reuse, 0x8, !P1 ;  /* 0x000000081000780c */ /* 0x040fe40004f04270 */
[----:B------:R-:W-:Y:S02]  /*e110*/  ISETP.GE.AND P1, PT, R15, 0xa, PT ;  /* 0x0000000a0f00780c */ /* 0x000fe40003f26270 */
        /* <DEDUP_REMOVED lines=21> */
[C---:B------:R-:W-:Y:S04]  /*e270*/  ISETP.GT.AND P0, PT, R16.reuse, 0x18, !P1 ;  /* 0x000000181000780c */ /* 0x040fe80004f04270 */
        /* <DEDUP_REMOVED lines=11> */
[----:B------:R-:W-:Y:S01]  /*e330*/  ISETP.GT.AND P0, PT, R16, 0x20, !P1 ;  /* 0x000000201000780c */ /* 0x000fe20004f04270 */
[----:B------:R-:W1:Y:S03]  /*e340*/  SHFL.IDX PT, R14, R5, 0x1, 0x1c1f ;  /* 0x003c1f00050e7f89 */ /* 0x000e6600000e0000 */
        /* <DEDUP_REMOVED lines=8> */
[----:B------:R-:W-:Y:S01]  /*e3d0*/  ISETP.GE.AND P1, PT, R15, 0x29, PT ;  /* 0x000000290f00780c */ /* 0x000fe20003f26270 */
[--C-:B-1----:R-:W-:Y:S01]  /*e3e0*/  IMAD.IADD R12, R9, 0x1, R14.reuse ;  /* 0x00000001090c7824 */ /* 0x102fe200078e020e */
        /* <DEDUP_REMOVED lines=66> */
[----:B------:R-:W-:Y:S02]  /*e810*/  FSEL R156, R156, -INF , !P0 ;  /* 0xff8000009c9c7808 */ /* 0x000fe40004000000 */
[----:B------:R-:W-:Y:S02]  /*e820*/  ISETP.GT.AND P0, PT, R16, 0x51, !P1 ;  /* 0x000000511000780c */ /* 0x000fe40004f04270 */
[----:B------:R-:W-:Y:S02]  /*e830*/  LOP3.LUT R223, R223, 0xfffffffe, RZ, 0xc0, !PT ;  /* 0xfffffffedfdf7812 */ /* 0x000fe400078ec0ff */
[----:B------:R-:W-:Y:S04]  /*e840*/  ISETP.LT.OR P0, PT, R17, 0x52, P0 ;  /* 0x000000521100780c */ /* 0x000fe80000701670 */
[----:B------:R-:W-:Y:S02]  /*e850*/  FSEL R150, R150, -INF , !P0 ;  /* 0xff80000096967808 */ /* 0x000fe40004000000 */
[----:B------:R-:W-:Y:S02]  /*e860*/  @P1 LOP3.LUT R223, R223, 0x1, RZ, 0xfc, !PT ;  /* 0x00000001dfdf1812 */ /* 0x000fe400078efcff */
[----:B------:R-:W-:Y:S02]  /*e870*/  ISETP.GE.AND P1, PT, R15, 0x1, PT ;  /* 0x000000010f00780c */ /* 0x000fe40003f26270 */
[----:B------:R-:W-:Y:S02]  /*e880*/  ISETP.GT.AND P0, PT, R16, 0x58, !P2 ;  /* 0x000000581000780c */ /* 0x000fe40005704270 */
[----:B------:R-:W-:Y:S02]  /*e890*/  LOP3.LUT R223, R223, 0xffdfffff, RZ, 0xc0, !PT ;  /* 0xffdfffffdfdf7812 */ /* 0x000fe400078ec0ff */
[----:B------:R-:W-:Y:S04]  /*e8a0*/  ISETP.LT.OR P0, PT, R17, 0x59, P0 ;  /* 0x000000591100780c */ /* 0x000fe80000701670 */
[----:B------:R-:W-:Y:S02]  /*e8b0*/  FSEL R146, R146, -INF , !P0 ;  /* 0xff80000092927808 */ /* 0x000fe40004000000 */
[----:B------:R-:W-:Y:S02]  /*e8c0*/  ISETP.GT.AND P0, PT, R16, RZ, !P1 ;  /* 0x000000ff1000720c */ /* 0x000fe40004f04270 */
[----:B------:R-:W-:Y:S02]  /*e8d0*/  @P1 LOP3.LUT R223, R223, 0x200000, RZ, 0xfc, !PT ;  /* 0x00200000dfdf1812 */ /* 0x000fe400078efcff */
[----:B------:R-:W-:Y:S02]  /*e8e0*/  ISETP.LT.OR P0, PT, R17, 0x1, P0 ;  /* 0x000000011100780c */ /* 0x000fe40000701670 */
[----:B------:R-:W-:Y:S02]  /*e8f0*/  ISETP.GE.AND P1, PT, R15, 0x5a, PT ;  /* 0x0000005a0f00780c */ /* 0x000fe40003f26270 */
[----:B------:R-:W-:Y:S01]  /*e900*/  FSEL R10, R0, -INF , !P0 ;  /* 0xff800000000a7808 */ /* 0x000fe20004000000 */
[----:B------:R-:W-:Y:S01]  /*e910*/  IMAD.IADD R0, R11, 0x1, R14 ;  /* 0x000000010b007824 */ /* 0x000fe200078e020e */
        /* <DEDUP_REMOVED lines=18> */
.L_x_194:
[----:B------:R-:W-:Y:S04]  /*ea40*/  MOV R5, c[0x0][0x32c] ;  /* 0x0000cb0000057a02 */ /* 0x000fe80000000f00 */
[----:B------:R-:W-:Y:S11]  /*ea50*/  ISETP.NE.AND P0, PT, R5, 0x1, PT ;  /* 0x000000010500780c */ /* 0x000ff60003f05270 */
[----:B------:R-:W-:Y:S02]  /*ea60*/  @!UPT UIADD3 URZ, URZ, URZ, URZ ;  /* 0x0000003f3f3ff290 */ /* 0x000fe4000fffe03f */
[----:B------:R-:W-:Y:S05]  /*ea70*/  @P0 IMAD.HI.U32 R5, R14, c[0x0][0x330], RZ ;  /* 0x0000cc000e050a27 */ /* 0x000fea00078e00ff */
[----:B------:R-:W-:Y:S02]  /*ea80*/  @P0 SHF.R.U32.HI R14, RZ, c[0x0][0x334], R5 ;  /* 0x0000cd00ff0e0a19 */ /* 0x000fe40000011605 */
.L_x_195:
[----:B------:R-:W-:Y:S05]  /*ea90*/  BSYNC B0 ;  /* 0x0000000000007941 */ /* 0x000fea0003800000 */
.L_x_193:
[----:B------:R-:W-:Y:S05]  /*eaa0*/  IMAD R7, R14, c[0x0][0x32c], R7 ;  /* 0x0000cb000e077a24 */ /* 0x000fea00078e0207 */
[----:B------:R-:W-:Y:S02]  /*eab0*/  IADD3 R5, R7, c[0x0][0x32c], RZ ;  /* 0x0000cb0007057a10 */ /* 0x000fe40007ffe0ff */
[----:B------:R-:W-:Y:S02]  /*eac0*/  IMNMX R12, R12, R7, !PT ;  /* 0x000000070c0c7217 */ /* 0x000fe40007800200 */
[----:B------:R-:W-:Y:S02]  /*ead0*/  IMNMX R0, R0, R5, PT ;  /* 0x0000000500007217 */ /* 0x000fe40003800200 */
.L_x_192:
[C---:B------:R-:W-:Y:S01]  /*eae0*/  LOP3.LUT P0, RZ, R223.reuse, 0x200000, RZ, 0xc0, !PT ;  /* 0x00200000dfff7812 */ /* 0x040fe2000780c0ff */
        /* <DEDUP_REMOVED lines=14> */
[----:B------:R-:W-:Y:S01]  /*ebd0*/  FMNMX.FTZ R5, R42, R5, !PT ;  /* 0x000000052a057209 */ /* 0x000fe20007810000 */
[----:B------:R-:W-:Y:S01]  /*ebe0*/  LDSM.16.MT88.4 R44, [R212+0x3100] ;  /* 0x00310000d42c783b */ /* 0x000fe20000004200 */
        /* <DEDUP_REMOVED lines=124> */
[----:B------:R-:W-:Y:S02]  /*f3b0*/  ISETP.GT.AND P0, PT, R12, 0x51, !P0 ;  /* 0x000000510c00780c */ /* 0x000fe40004704270 */
[----:B-1----:R-:W-:Y:S02]  /*f3c0*/  FMNMX.FTZ R12, R14, R5, !PT ;  /* 0x000000050e0c7209 */ /* 0x002fe40007810000 */
[----:B------:R-:W-:Y:S03]  /*f3d0*/  ISETP.LT.OR P0, PT, R0, 0x52, P0 ;  /* 0x000000520000780c */ /* 0x000fe60000701670 */
[----:B------:R-:W1:Y:S01]  /*f3e0*/  SHFL.BFLY PT, R15, R12, 0x1, 0x1f ;  /* 0x0c201f000c0f7f89 */ /* 0x000e6200000e0000 */
[----:B------:R-:W-:Y:S04]  /*f3f0*/  FSEL R139, R139, -INF , !P0 ;  /* 0xff8000008b8b7808 */ /* 0x000fe80004000000 */
[----:B------:R-:W-:Y:S04]  /*f400*/  FMNMX.FTZ R0, R139, R16, !PT ;  /* 0x000000108b007209 */ /* 0x000fe80007810000 */
[----:B------:R-:W-:Y:S04]  /*f410*/  FMNMX.FTZ R0, R135, R0, !PT ;  /* 0x0000000087007209 */ /* 0x000fe80007810000 */
[----:B------:R-:W-:Y:S05]  /*f420*/  FMNMX.FTZ R7, R117, R0, !PT ;  /* 0x0000000075077209 */ /* 0x000fea0007810000 */
[----:B------:R-:W2:Y:S01]  /*f430*/  SHFL.BFLY PT, R4, R7, 0x2, 0x1f ;  /* 0x0c401f0007047f89 */ /* 0x000ea200000e0000 */
[----:B-1----:R-:W-:Y:S04]  /*f440*/  FMNMX.FTZ R0, R12, R15, !PT ;  /* 0x0000000f0c007209 */ /* 0x002fe80007810000 */
[C---:B------:R-:W-:Y:S01]  /*f450*/  FSETP.NEU.FTZ.AND P0, PT, R0.reuse, -INF , PT ;  /* 0xff8000000000780b */ /* 0x040fe20003f1d000 */
[----:B------:R-:W-:Y:S05]  /*f460*/  FMUL.FTZ R149, R0, c[0x0][0x2d0] ;  /* 0x0000b40000957a20 */ /* 0x000fea0000410000 */
[----:B------:R-:W-:Y:S05]  /*f470*/  FSEL R149, R149, RZ, P0 ;  /* 0x000000ff95957208 */ /* 0x000fea0000000000 */
[--C-:B------:R-:W-:Y:S01]  /*f480*/  FFMA.FTZ R118, R6, c[0x0][0x2d0], -R149.reuse ;  /* 0x0000b40006767a23 */ /* 0x100fe20000010895 */
[----:B------:R-:W-:Y:S01]  /*f490*/  FSEL R6, R0, RZ, P0 ;  /* 0x000000ff00067208 */ /* 0x000fe20000000000 */
[--C-:B------:R-:W-:Y:S01]  /*f4a0*/  FFMA.FTZ R128, R10, c[0x0][0x2d0], -R149.reuse ;  /* 0x0000b4000a807a23 */ /* 0x100fe20000010895 */
[----:B--2---:R-:W-:Y:S01]  /*f4b0*/  FMNMX.FTZ R5, R7, R4, !PT ;  /* 0x0000000407057209 */ /* 0x004fe20007810000 */
[----:B------:R-:W-:Y:S02]  /*f4c0*/  FFMA.FTZ R129, R8, c[0x0][0x2d0], -R149 ;  /* 0x0000b40008817a23 */ /* 0x000fe40000010895 */
[----:B------:R-:W-:Y:S01]  /*f4d0*/  FADD.FTZ R3, -R6, R3 ;  /* 0x0000000306037221 */ /* 0x000fe20000010100 */
[----:B------:R-:W-:Y:S01]  /*f4e0*/  MUFU.EX2 R118, R118 ;  /* 0x0000007600767308 */ /* 0x000fe20000000800 */
[----:B------:R-:W1:Y:S01]  /*f4f0*/  SHFL.BFLY PT, R4, R5, 0x1, 0x1f ;  /* 0x0c201f0005047f89 */ /* 0x000e6200000e0000 */
[--C-:B------:R-:W-:Y:S02]  /*f500*/  FFMA.FTZ R119, R126, c[0x0][0x2d0], -R149.reuse ;  /* 0x0000b4007e777a23 */ /* 0x100fe40000010895 */
[--C-:B------:R-:W-:Y:S02]  /*f510*/  FFMA.FTZ R136, R42, c[0x0][0x2d0], -R149.reuse ;  /* 0x0000b4002a887a23 */ /* 0x100fe40000010895 */
[--C-:B------:R-:W-:Y:S02]  /*f520*/  FFMA.FTZ R137, R40, c[0x0][0x2d0], -R149.reuse ;  /* 0x0000b40028897a23 */ /* 0x100fe40000010895 */
[--C-:B------:R-:W-:Y:S02]  /*f530*/  FFMA.FTZ R138, R50, c[0x0][0x2d0], -R149.reuse ;  /* 0x0000b400328a7a23 */ /* 0x100fe40000010895 */
        /* <DEDUP_REMOVED lines=8> */
[--C-:B------:R-:W-:Y:S01]  /*f5c0*/  FFMA.FTZ R234, R234, c[0x0][0x2d0], -R149.reuse ;  /* 0x0000b400eaea7a23 */ /* 0x100fe20000010895 */
[----:B-1----:R-:W-:Y:S01]  /*f5d0*/  FMNMX.FTZ R116, R5, R4, !PT ;  /* 0x0000000405747209 */ /* 0x002fe20007810000 */
[----:B------:R-:W-:Y:S02]  /*f5e0*/  FMUL.FTZ R4, R3, c[0x0][0x2d0] ;  /* 0x0000b40003047a20 */ /* 0x000fe40000410000 */
[--C-:B------:R-:W-:Y:S01]  /*f5f0*/  FFMA.FTZ R156, R156, c[0x0][0x2d0], -R149.reuse ;  /* 0x0000b4009c9c7a23 */ /* 0x100fe20000010895 */
[C---:B------:R-:W-:Y:S01]  /*f600*/  FSETP.NEU.FTZ.AND P0, PT, R116.reuse, -INF , PT ;  /* 0xff8000007400780b */ /* 0x040fe20003f1d000 */
[----:B------:R-:W-:Y:S01]  /*f610*/  FMUL.FTZ R134, R116, c[0x0][0x2d0] ;  /* 0x0000b40074867a20 */ /* 0x000fe20000410000 */
[----:B------:R-:W1:Y:S01]  /*f620*/  MUFU.EX2 R3, R4 ;  /* 0x0000000400037308 */ /* 0x000e620000000800 */
[--C-:B------:R-:W-:Y:S01]  /*f630*/  FFMA.FTZ R146, R146, c[0x0][0x2d0], -R149.reuse ;  /* 0x0000b40092927a23 */ /* 0x100fe20000010895 */
[----:B------:R-:W-:Y:S02]  /*f640*/  FSEL R5, R116, RZ, P0 ;  /* 0x000000ff74057208 */ /* 0x000fe40000000000 */
[----:B------:R-:W-:Y:S02]  /*f650*/  FSEL R134, R134, RZ, P0 ;  /* 0x000000ff86867208 */ /* 0x000fe40000000000 */
[----:B------:R-:W-:Y:S01]  /*f660*/  ISETP.GT.AND P0, PT, R192, R215, PT ;  /* 0x000000d7c000720c */ /* 0x000fe20003f04270 */
[----:B------:R-:W-:Y:S02]  /*f670*/  FADD.FTZ R5, -R5, R2 ;  /* 0x0000000205057221 */ /* 0x000fe40000010100 */
[--C-:B------:R-:W-:Y:S01]  /*f680*/  FFMA.FTZ R133, R13, c[0x0][0x2d0], -R134.reuse ;  /* 0x0000b4000d857a23 */ /* 0x100fe20000010886 */
[----:B------:R-:W3:Y:S01]  /*f690*/  MUFU.EX2 R129, R129 ;  /* 0x0000008100817308 */ /* 0x000ee20000000800 */
[----:B------:R-:W4:Y:S01]  /*f6a0*/  LDSM.16.MT88.4 R12, [R212+0x100] ;  /* 0x00010000d40c783b */ /* 0x000f220000004200 */
[--C-:B------:R-:W-:Y:S01]  /*f6b0*/  FFMA.FTZ R131, R11, c[0x0][0x2d0], -R134.reuse ;  /* 0x0000b4000b837a23 */ /* 0x100fe20000010886 */
[----:B--2---:R-:W-:Y:S01]  /*f6c0*/  F2FP.BF16.PACK_AB R124, R119, R128 ;  /* 0x00000080777c723e */ /* 0x004fe200000010ff */
[--C-:B------:R-:W-:Y:S02]  /*f6d0*/  FFMA.FTZ R130, R9, c[0x0][0x2d0], -R134.reuse ;  /* 0x0000b40009827a23 */ /* 0x100fe40000010886 */
[--C-:B------:R-:W-:Y:S02]  /*f6e0*/  FFMA.FTZ R132, R125, c[0x0][0x2d0], -R134.reuse ;  /* 0x0000b4007d847a23 */ /* 0x100fe40000010886 */
[----:B------:R-:W-:Y:S02]  /*f6f0*/  FMUL.FTZ R2, R5, c[0x0][0x2d0] ;  /* 0x0000b40005027a20 */ /* 0x000fe40000410000 */
[----:B------:R-:W-:Y:S01]  /*f700*/  MUFU.EX2 R133, R133 ;  /* 0x0000008500857308 */ /* 0x000fe20000000800 */
[--C-:B------:R-:W-:Y:S02]  /*f710*/  FFMA.FTZ R165, R165, c[0x0][0x2d0], -R134.reuse ;  /* 0x0000b400a5a57a23 */ /* 0x100fe40000010886 */
[--C-:B------:R-:W-:Y:S02]  /*f720*/  FFMA.FTZ R161, R161, c[0x0][0x2d0], -R134.reuse ;  /* 0x0000b400a1a17a23 */ /* 0x100fe40000010886 */
[C---:B-1----:R-:W-:Y:S02]  /*f730*/  FMUL.FTZ R4, R3.reuse, R112 ;  /* 0x0000007003047220 */ /* 0x042fe40000410000 */
[C---:B------:R-:W-:Y:S02]  /*f740*/  FMUL.FTZ R5, R3.reuse, R113 ;  /* 0x0000007103057220 */ /* 0x040fe40000410000 */
[C---:B------:R-:W-:Y:S01]  /*f750*/  FMUL.FTZ R8, R3.reuse, R108 ;  /* 0x0000006c03087220 */ /* 0x040fe20000410000 */
[----:B------:R-:W1:Y:S01]  /*f760*/  MUFU.EX2 R2, R2 ;  /* 0x0000000200027308 */ /* 0x000e620000000800 */
[C---:B------:R-:W-:Y:S02]  /*f770*/  FMUL.FTZ R9, R3.reuse, R109 ;  /* 0x0000006d03097220 */ /* 0x040fe40000410000 */
[----:B------:R-:W-:Y:S01]  /*f780*/  FMUL.FTZ R16, R3, R100 ;  /* 0x0000006403107220 */ /* 0x000fe20000410000 */
[----:B---3--:R-:W-:Y:S01]  /*f790*/  F2FP.BF16.PACK_AB R126, R129, R118 ;  /* 0x00000076817e723e */ /* 0x008fe200000010ff */
[C---:B------:R-:W-:Y:S02]  /*f7a0*/  FMUL.FTZ R17, R3.reuse, R101 ;  /* 0x0000006503117220 */ /* 0x040fe40000410000 */
[C---:B------:R-:W-:Y:S02]  /*f7b0*/  FMUL.FTZ R24, R3.reuse, R92 ;  /* 0x0000005c03187220 */ /* 0x040fe40000410000 */
[C---:B------:R-:W-:Y:S01]  /*f7c0*/  FMUL.FTZ R25, R3.reuse, R93 ;  /* 0x0000005d03197220 */ /* 0x040fe20000410000 */
[----:B------:R-:W2:Y:S01]  /*f7d0*/  MUFU.EX2 R132, R132 ;  /* 0x0000008400847308 */ /* 0x000ea20000000800 */
        /* <DEDUP_REMOVED lines=14> */
[----:B--2---:R-:W-:Y:S01]  /*f8c0*/  F2FP.BF16.PACK_AB R125, R132, R133 ;  /* 0x00000085847d723e */ /* 0x004fe200000010ff */
        /* <DEDUP_REMOVED lines=12> */
[----:B------:R-:W-:Y:S01]  /*f990*/  FMUL.FTZ R51, R2, R71 ;  /* 0x0000004702337220 */ /* 0x000fe20000410000 */
[----:B------:R-:W2:Y:S01]  /*f9a0*/  LDSM.16.MT88.4 R84, [R210+0x3100] ;  /* 0x00310000d254783b */ /* 0x000ea20000004200 */
[C---:B------:R-:W-:Y:S01]  /*f9b0*/  FMUL.FTZ R53, R3.reuse, R53 ;  /* 0x0000003503357220 */ /* 0x040fe20000410000 */
[----:B-1----:R-:W-:Y:S01]  /*f9c0*/  F2FP.BF16.PACK_AB R127, R130, R131 ;  /* 0x00000083827f723e */ /* 0x002fe200000010ff */
[C---:B------:R-:W-:Y:S02]  /*f9d0*/  FMUL.FTZ R54, R2.reuse, R54 ;  /* 0x0000003602367220 */ /* 0x040fe40000410000 */
[C---:B------:R-:W-:Y:S02]  /*f9e0*/  FMUL.FTZ R55, R2.reuse, R55 ;  /* 0x0000003702377220 */ /* 0x040fe40000410000 */
[C---:B------:R-:W-:Y:S01]  /*f9f0*/  FMUL.FTZ R56, R3.reuse, R56 ;  /* 0x0000003803387220 */ /* 0x040fe20000410000 */
[----:B------:R-:W1:Y:S01]  /*fa00*/  LDSM.16.MT88.4 R76, [R209+0x3100] ;  /* 0x00310000d14c783b */ /* 0x000e620000004200 */
[C---:B----4-:R-:W-:Y:S01]  /*fa10*/  HMMA.16816.F32.BF16 R4, R124.reuse, R12, R4 ;  /* 0x0000000c7c04723c */ /* 0x050fe20000041804 */
[----:B------:R-:W-:Y:S04]  /*fa20*/  MUFU.EX2 R165, R165 ;  /* 0x000000a500a57308 */ /* 0x000fe80000000800 */
[C---:B------:R-:W-:Y:S02]  /*fa30*/  FMUL.FTZ R57, R3.reuse, R57 ;  /* 0x0000003903397220 */ /* 0x040fe40000410000 */
[----:B------:R-:W3:Y:S01]  /*fa40*/  LDSM.16.MT88.4 R68, [R208+0x3100] ;  /* 0x00310000d044783b */ /* 0x000ee20000004200 */
[C---:B------:R-:W-:Y:S03]  /*fa50*/  HMMA.16816.F32.BF16 R8, R124.reuse, R14, R8 ;  /* 0x0000000e7c08723c */ /* 0x040fe60000041808 */
[----:B------:R-:W-:Y:S01]  /*fa60*/  MUFU.EX2 R161, R161 ;  /* 0x000000a100a17308 */ /* 0x000fe20000000800 */
[C---:B------:R-:W-:Y:S02]  /*fa70*/  FMUL.FTZ R12, R3.reuse, R104 ;  /* 0x00000068030c7220 */ /* 0x040fe40000410000 */
[C---:B------:R-:W-:Y:S01]  /*fa80*/  FMUL.FTZ R13, R3.reuse, R105 ;  /* 0x00000069030d7220 */ /* 0x040fe20000410000 */
[----:B------:R-:W-:Y:S01]  /*fa90*/  LDSM.16.MT88.4 R100, [R210+0x2900] ;  /* 0x00290000d264783b */ /* 0x000fe20000004200 */
[C---:B------:R-:W-:Y:S04]  /*faa0*/  FMUL.FTZ R14, R2.reuse, R106 ;  /* 0x0000006a020e7220 */ /* 0x040fe80000410000 */
[C---:B------:R-:W-:Y:S01]  /*fab0*/  FMUL.FTZ R15, R2.reuse, R107 ;  /* 0x0000006b020f7220 */ /* 0x040fe20000410000 */
[----:B------:R-:W-:Y:S01]  /*fac0*/  MUFU.EX2 R136, R136 ;  /* 0x0000008800887308 */ /* 0x000fe20000000800 */
[C---:B------:R-:W-:Y:S02]  /*fad0*/  FMUL.FTZ R58, R2.reuse, R58 ;  /* 0x0000003a023a7220 */ /* 0x040fe40000410000 */
[C---:B------:R-:W-:Y:S02]  /*fae0*/  FMUL.FTZ R59, R2.reuse, R59 ;  /* 0x0000003b023b7220 */ /* 0x040fe40000410000 */
[C---:B------:R-:W-:Y:S01]  /*faf0*/  FMUL.FTZ R60, R3.reuse, R60 ;  /* 0x0000003c033c7220 */ /* 0x040fe20000410000 */
[C---:B------:R-:W-:Y:S03]  /*fb00*/  HMMA.16816.F32.BF16 R12, R124.reuse, R20, R12 ;  /* 0x000000147c0c723c */ /* 0x040fe6000004180c */
[C---:B------:R-:W-:Y:S01]  /*fb10*/  FMUL.FTZ R61, R3.reuse, R61 ;  /* 0x0000003d033d7220 */ /* 0x040fe20000410000 */
[----:B------:R-:W4:Y:S01]  /*fb20*/  MUFU.EX2 R137, R137 ;  /* 0x0000008900897308 */ /* 0x000f220000000800 */
        /* <DEDUP_REMOVED lines=17> */
[C---:B------:R-:W-:Y:S02]  /*fc40*/  FMUL.FTZ R67, R2.reuse, R67 ;  /* 0x0000004302437220 */ /* 0x040fe40000410000 */
[C---:B------:R-:W-:Y:S04]  /*fc50*/  FMUL.FTZ R30, R2.reuse, R90 ;  /* 0x0000005a021e7220 */ /* 0x040fe80000410000 */
[C---:B------:R-:W-:Y:S01]  /*fc60*/  FMUL.FTZ R31, R2.reuse, R91 ;  /* 0x0000005b021f7220 */ /* 0x040fe20000410000 */
[----:B------:R-:W-:Y:S01]  /*fc70*/  MUFU.EX2 R162, R162 ;  /* 0x000000a200a27308 */ /* 0x000fe20000000800 */
[----:B------:R-:W-:Y:S01]  /*fc80*/  LDSM.16.MT88.4 R88, [R212+0x3900] ;  /* 0x00390000d458783b */ /* 0x000fe20000004200 */
[--C-:B------:R-:W-:Y:S02]  /*fc90*/  FFMA.FTZ R148, R167, c[0x0][0x2d0], -R134.reuse ;  /* 0x0000b400a7947a23 */ /* 0x100fe40000010886 */
[--C-:B------:R-:W-:Y:S02]  /*fca0*/  FFMA.FTZ R151, R151, c[0x0][0x2d0], -R134.reuse ;  /* 0x0000b40097977a23 */ /* 0x100fe40000010886 */
[C---:B------:R-:W-:Y:S03]  /*fcb0*/  HMMA.16816.F32.BF16 R28, R124.reuse, R36, R28 ;  /* 0x000000247c1c723c */ /* 0x040fe6000004181c */
[--C-:B------:R-:W-:Y:S01]  /*fcc0*/  FFMA.FTZ R157, R157, c[0x0][0x2d0], -R134.reuse ;  /* 0x0000b4009d9d7a23 */ /* 0x100fe20000010886 */
[----:B------:R-:W-:Y:S01]  /*fcd0*/  MUFU.EX2 R148, R148 ;  /* 0x0000009400947308 */ /* 0x000fe20000000800 */
[--C-:B------:R-:W-:Y:S02]  /*fce0*/  FFMA.FTZ R158, R163, c[0x0][0x2d0], -R134.reuse ;  /* 0x0000b400a39e7a23 */ /* 0x100fe40000010886 */
[C---:B------:R-:W-:Y:S01]  /*fcf0*/  FMUL.FTZ R36, R3.reuse, R80 ;  /* 0x0000005003247220 */ /* 0x040fe20000410000 */
[C---:B------:R-:W-:Y:S04]  /*fd00*/  HMMA.16816.F32.BF16 R32, R124.reuse, R38, R32 ;  /* 0x000000267c20723c */ /* 0x040fe80000041820 */
[----:B------:R-:W-:Y:S02]  /*fd10*/  FMUL.FTZ R37, R3, R81 ;  /* 0x0000005103257220 */ /* 0x000fe40000410000 */
[----:B------:R-:W5:Y:S01]  /*fd20*/  MUFU.EX2 R151, R151 ;  /* 0x0000009700977308 */ /* 0x000f620000000800 */
[C---:B------:R-:W-:Y:S02]  /*fd30*/  FMUL.FTZ R38, R2.reuse, R82 ;  /* 0x0000005202267220 */ /* 0x040fe40000410000 */
[----:B------:R-:W-:Y:S02]  /*fd40*/  FMUL.FTZ R39, R2, R83 ;  /* 0x0000005302277220 */ /* 0x000fe40000410000 */
[----:B------:R-:W-:Y:S01]  /*fd50*/  LDSM.16.MT88.4 R80, [R209+0x900] ;  /* 0x00090000d150783b */ /* 0x000fe20000004200 */
[--C-:B------:R-:W-:Y:S02]  /*fd60*/  FFMA.FTZ R163, R186, c[0x0][0x2d0], -R149.reuse ;  /* 0x0000b400baa37a23 */ /* 0x100fe40000010895 */
[--C-:B------:R-:W-:Y:S02]  /*fd70*/  FFMA.FTZ R167, R164, c[0x0][0x2d0], -R149.reuse ;  /* 0x0000b400a4a77a23 */ /* 0x100fe40000010895 */
[C---:B------:R-:W-:Y:S01]  /*fd80*/  HMMA.16816.F32.BF16 R36, R124.reuse, R44, R36 ;  /* 0x0000002c7c24723c */ /* 0x040fe20000041824 */
[----:B------:R-:W-:Y:S02]  /*fd90*/  MUFU.EX2 R157, R157 ;  /* 0x0000009d009d7308 */ /* 0x000fe40000000800 */
        /* <DEDUP_REMOVED lines=9> */
[----:B------:R-:W3:Y:S01]  /*fe30*/  MUFU.EX2 R163, R163 ;  /* 0x000000a300a37308 */ /* 0x000ee20000000800 */
[----:B------:R-:W4:Y:S01]  /*fe40*/  LDSM.16.MT88.4 R72, [R212+0x900] ;  /* 0x00090000d448783b */ /* 0x000f220000004200 */
[--C-:B------:R-:W-:Y:S02]  /*fe50*/  FFMA.FTZ R229, R229, c[0x0][0x2d0], -R134.reuse ;  /* 0x0000b400e5e57a23 */ /* 0x100fe40000010886 */
[--C-:B------:R-:W-:Y:S02]  /*fe60*/  FFMA.FTZ R231, R238, c[0x0][0x2d0], -R149.reuse ;  /* 0x0000b400eee77a23 */ /* 0x100fe40000010895 */
[C---:B--2---:R-:W-:Y:S03]  /*fe70*/  HMMA.16816.F32.BF16 R44, R124.reuse, R84, R44 ;  /* 0x000000547c2c723c */ /* 0x044fe6000004182c */
[--C-:B------:R-:W-:Y:S01]  /*fe80*/  FFMA.FTZ R233, R236, c[0x0][0x2d0], -R149.reuse ;  /* 0x0000b400ece97a23 */ /* 0x100fe20000010895 */
[----:B------:R-:W2:Y:S01]  /*fe90*/  MUFU.EX2 R167, R167 ;  /* 0x000000a700a77308 */ /* 0x000ea20000000800 */
        /* <DEDUP_REMOVED lines=15> */
[C---:B---3--:R-:W-:Y:S04]  /*ff90*/  HMMA.16816.F32.BF16 R60, R124.reuse, R68, R60 ;  /* 0x000000447c3c723c */ /* 0x048fe8000004183c */
[----:B------:R-:W-:Y:S01]  /*ffa0*/  MUFU.EX2 R235, R235 ;  /* 0x000000eb00eb7308 */ /* 0x000fe20000000800 */
[--C-:B------:R-:W-:Y:S02]  /*ffb0*/  FFMA.FTZ R159, R150, c[0x0][0x2d0], -R149.reuse ;  /* 0x0000b400969f7a23 */ /* 0x100fe40000010895 */
[----:B----4-:R-:W-:Y:S01]  /*ffc0*/  F2FP.BF16.PACK_AB R68, R137, R136 ;  /* 0x000000888944723e */ /* 0x010fe200000010ff */
[----:B------:R-:W-:Y:S04]  /*ffd0*/  HMMA.16816.F32.BF16 R64, R124, R70, R64 ;  /* 0x000000467c40723c */ /* 0x000fe80000041840 */
[----:B-----5:R-:W-:Y:S01]  /*ffe0*/  F2FP.BF16.PACK_AB R69, R151, R148 ;  /* 0x000000949745723e */ /* 0x020fe200000010ff */
[----:B------:R-:W-:Y:S01]  /*fff0*/  FFMA.FTZ R149, R144, c[0x0][0x2d0], -R149 ;  /* 0x0000b40090957a23 */ /* 0x000fe20000010895 */
[----:B------:R-:W-:Y:S01]  /*10000*/  MUFU.EX2 R228, R228 ;  /* 0x000000e400e47308 */ /* 0x000fe20000000800 */
[----:B------:R-:W-:Y:S01]  /*10010*/  F2FP.BF16.PACK_AB R70, R145, R138 ;  /* 0x0000008a9146723e */ /* 0x000fe200000010ff */
[--C-:B------:R-:W-:Y:S01]  /*10020*/  FFMA.FTZ R144, R147, c[0x0][0x2d0], -R134.reuse ;  /* 0x0000b40093907a23 */ /* 0x100fe20000010886 */
[----:B------:R-:W-:Y:S03]  /*10030*/  F2FP.BF16.PACK_AB R71, R158, R157 ;  /* 0x0000009d9e47723e */ /* 0x000fe600000010ff */
[--C-:B------:R-:W-:Y:S02]  /*10040*/  FFMA.FTZ R139, R139, c[0x0][0x2d0], -R134.reuse ;  /* 0x0000b4008b8b7a23 */ /* 0x100fe40000010886 */
[--C-:B------:R-:W-:Y:S02]  /*10050*/  FFMA.FTZ R135, R135, c[0x0][0x2d0], -R134.reuse ;  /* 0x0000b40087877a23 */ /* 0x100fe40000010886 */
[C---:B------:R-:W-:Y:S01]  /*10060*/  HMMA.16816.F32.BF16 R4, R68.reuse, R72, R4 ;  /* 0x000000484404723c */ /* 0x040fe20000041804 */
[----:B------:R-:W-:Y:S04]  /*10070*/  MUFU.EX2 R164, R164 ;  /* 0x000000a400a47308 */ /* 0x000fe80000000800 */
[----:B------:R-:W-:Y:S02]  /*10080*/  FFMA.FTZ R134, R117, c[0x0][0x2d0], -R134 ;  /* 0x0000b40075867a23 */ /* 0x000fe40000010886 */
[----:B------:R-:W-:Y:S01]  /*10090*/  FFMA.FTZ R128, R3, R224, R128 ;  /* 0x000000e003807223 */ /* 0x000fe20000010080 */
[C---:B------:R-:W-:Y:S01]  /*100a0*/  HMMA.16816.F32.BF16 R8, R68.reuse, R74, R8 ;  /* 0x0000004a4408723c */ /* 0x040fe20000041808 */
[----:B------:R-:W3:Y:S02]  /*100b0*/  LDSM.16.MT88.4 R72, [R210+0x3900] ;  /* 0x00390000d248783b */ /* 0x000ee40000004200 */
[----:B------:R-:W4:Y:S01]  /*100c0*/  MUFU.EX2 R187, R187 ;  /* 0x000000bb00bb7308 */ /* 0x000f220000000800 */
[----:B------:R-:W-:Y:S02]  /*100d0*/  FFMA.FTZ R133, R2, R225, R133 ;  /* 0x000000e102857223 */ /* 0x000fe40000010085 */
[----:B------:R-:W-:Y:S02]  /*100e0*/  FADD.FTZ R119, R119, R128 ;  /* 0x0000008077777221 */ /* 0x000fe40000010000 */
[C---:B-1----:R-:W-:Y:S04]  /*100f0*/  HMMA.16816.F32.BF16 R12, R68.reuse, R76, R12 ;  /* 0x0000004c440c723c */ /* 0x042fe8000004180c */
[----:B------:R-:W-:Y:S01]  /*10100*/  FADD.FTZ R132, R132, R133 ;  /* 0x0000008584847221 */ /* 0x000fe20000010000 */
[----:B------:R-:W-:Y:S01]  /*10110*/  MUFU.EX2 R186, R186 ;  /* 0x000000ba00ba7308 */ /* 0x000fe20000000800 */
[----:B------:R-:W-:Y:S02]  /*10120*/  FADD.FTZ R118, R118, R119 ;  /* 0x0000007776767221 */ /* 0x000fe40000010000 */
[C---:B------:R-:W-:Y:S01]  /*10130*/  HMMA.16816.F32.BF16 R16, R68.reuse, R78, R16 ;  /* 0x0000004e4410723c */ /* 0x040fe20000041810 */
[----:B------:R-:W1:Y:S03]  /*10140*/  LDSM.16.MT88.4 R76, [R209+0x3900] ;  /* 0x00390000d14c783b */ /* 0x000e660000004200 */
[----:B------:R-:W-:Y:S02]  /*10150*/  FADD.FTZ R3, R131, R132 ;  /* 0x0000008483037221 */ /* 0x000fe40000010000 */
[----:B------:R-:W-:Y:S01]  /*10160*/  FADD.FTZ R129, R129, R118 ;  /* 0x0000007681817221 */ /* 0x000fe20000010000 */
[----:B------:R-:W5:Y:S01]  /*10170*/  MUFU.EX2 R229, R229 ;  /* 0x000000e500e57308 */ /* 0x000f620000000800 */
[C---:B------:R-:W-:Y:S04]  /*10180*/  HMMA.16816.F32.BF16 R20, R68.reuse, R80, R20 ;  /* 0x000000504414723c */ /* 0x040fe80000041814 */
[----:B------:R-:W-:Y:S02]  /*10190*/  FADD.FTZ R3, R130, R3 ;  /* 0x0000000382037221 */ /* 0x000fe40000010000 */
[----:B------:R-:W-:Y:S02]  /*101a0*/  FADD.FTZ R136, R136, R129 ;  /* 0x0000008188887221 */ /* 0x000fe40000010000 */
[C---:B------:R-:W-:Y:S01]  /*101b0*/  HMMA.16816.F32.BF16 R24, R68.reuse, R82, R24 ;  /* 0x000000524418723c */ /* 0x040fe20000041818 */
[----:B------:R-:W1:Y:S01]  /*101c0*/  LDSM.16.MT88.4 R80, [R208+0x3900] ;  /* 0x00390000d050783b */ /* 0x000e620000004200 */
        /* <DEDUP_REMOVED lines=12> */
[C---:B------:R-:W-:Y:S04]  /*10290*/  HMMA.16816.F32.BF16 R36, R68.reuse, R88, R36 ;  /* 0x000000584424723c */ /* 0x040fe80000041824 */
[----:B------:R-:W-:Y:S04]  /*102a0*/  FADD.FTZ R3, R158, R3 ;  /* 0x000000039e037221 */ /* 0x000fe80000010000 */
        /* <DEDUP_REMOVED lines=8> */
[C---:B-1----:R-:W-:Y:S08]  /*10330*/  HMMA.16816.F32.BF16 R52, R68.reuse, R76, R52 ;  /* 0x0000004c4434723c */ /* 0x042ff00000041834 */
[C---:B------:R-:W-:Y:S01]  /*10340*/  HMMA.16816.F32.BF16 R56, R68.reuse, R78, R56 ;  /* 0x0000004e4438723c */ /* 0x040fe20000041838 */
[----:B------:R-:W1:Y:S01]  /*10350*/  LDSM.16.MT88.4 R76, [R209+0x1100] ;  /* 0x00110000d14c783b */ /* 0x000e620000004200 */
[----:B------:R-:W-:Y:S06]  /*10360*/  MUFU.EX2 R237, R237 ;  /* 0x000000ed00ed7308 */ /* 0x000fec0000000800 */
[C---:B------:R-:W-:Y:S04]  /*10370*/  HMMA.16816.F32.BF16 R60, R68.reuse, R80, R60 ;  /* 0x00000050443c723c */ /* 0x040fe8000004183c */
[----:B------:R-:W-:Y:S04]  /*10380*/  MUFU.EX2 R238, R238 ;  /* 0x000000ee00ee7308 */ /* 0x000fe80000000800 */
[----:B------:R-:W-:Y:S01]  /*10390*/  HMMA.16816.F32.BF16 R64, R68, R82, R64 ;  /* 0x000000524440723c */ /* 0x000fe20000041840 */
[----:B------:R-:W1:Y:S05]  /*103a0*/  LDSM.16.MT88.4 R80, [R208+0x1100] ;  /* 0x00110000d050783b */ /* 0x000e6a0000004200 */
[----:B------:R-:W-:Y:S01]  /*103b0*/  MUFU.EX2 R156, R156 ;  /* 0x0000009c009c7308 */ /* 0x000fe20000000800 */
[----:B------:R-:W-:Y:S01]  /*103c0*/  F2FP.BF16.PACK_AB R68, R160, R163 ;  /* 0x000000a3a044723e */ /* 0x000fe200000010ff */
[----:B------:R-:W-:Y:S01]  /*103d0*/  FADD.FTZ R163, R163, R138 ;  /* 0x0000008aa3a37221 */ /* 0x000fe20000010000 */
[----:B--2---:R-:W-:Y:S03]  /*103e0*/  F2FP.BF16.PACK_AB R70, R167, R162 ;  /* 0x000000a2a746723e */ /* 0x004fe600000010ff */
[----:B----4-:R-:W-:Y:S01]  /*103f0*/  F2FP.BF16.PACK_AB R69, R187, R164 ;  /* 0x000000a4bb45723e */ /* 0x010fe200000010ff */
[----:B------:R-:W-:Y:S01]  /*10400*/  FADD.FTZ R164, R164, R3 ;  /* 0x00000003a4a47221 */ /* 0x000fe20000010000 */
[----:B-----5:R-:W-:Y:S01]  /*10410*/  F2FP.BF16.PACK_AB R71, R229, R186 ;  /* 0x000000bae547723e */ /* 0x020fe200000010ff */
[----:B------:R-:W-:Y:S01]  /*10420*/  FADD.FTZ R163, R160, R163 ;  /* 0x000000a3a0a37221 */ /* 0x000fe20000010000 */
[----:B------:R-:W2:Y:S01]  /*10430*/  MUFU.EX2 R159, R159 ;  /* 0x0000009f009f7308 */ /* 0x000ea20000000800 */
[----:B------:R-:W-:Y:S02]  /*10440*/  FADD.FTZ R187, R187, R164 ;  /* 0x000000a4bbbb7221 */ /* 0x000fe40000010000 */
[----:B------:R-:W-:Y:S02]  /*10450*/  FADD.FTZ R162, R162, R163 ;  /* 0x000000a3a2a27221 */ /* 0x000fe40000010000 */
[C---:B---3--:R-:W-:Y:S03]  /*10460*/  HMMA.16816.F32.BF16 R4, R68.reuse, R72, R4 ;  /* 0x000000484404723c */ /* 0x048fe60000041804 */
[----:B------:R-:W-:Y:S02]  /*10470*/  FADD.FTZ R186, R186, R187 ;  /* 0x000000bbbaba7221 */ /* 0x000fe40000010000 */
[----:B------:R-:W-:Y:S01]  /*10480*/  MUFU.EX2 R146, R146 ;  /* 0x0000009200927308 */ /* 0x000fe20000000800 */
[----:B------:R-:W-:Y:S02]  /*10490*/  FADD.FTZ R162, R167, R162 ;  /* 0x000000a2a7a27221 */ /* 0x000fe40000010000 */
[C---:B------:R-:W-:Y:S01]  /*104a0*/  HMMA.16816.F32.BF16 R8, R68.reuse, R74, R8 ;  /* 0x0000004a4408723c */ /* 0x040fe20000041808 */
[----:B------:R-:W3:Y:S03]  /*104b0*/  LDSM.16.MT88.4 R72, [R212+0x4100] ;  /* 0x00410000d448783b */ /* 0x000ee60000004200 */
[----:B------:R-:W-:Y:S03]  /*104c0*/  FADD.FTZ R229, R229, R186 ;  /* 0x000000bae5e57221 */ /* 0x000fe60000010000 */
[----:B------:R-:W4:Y:S01]  /*104d0*/  MUFU.EX2 R149, R149 ;  /* 0x0000009500957308 */ /* 0x000f220000000800 */
[C---:B------:R-:W-:Y:S04]  /*104e0*/  HMMA.16816.F32.BF16 R12, R68.reuse, R84, R12 ;  /* 0x00000054440c723c */ /* 0x040fe8000004180c */
[----:B--2---:R-:W-:Y:S01]  /*104f0*/  F2FP.BF16.PACK_AB R124, R159, R156 ;  /* 0x0000009c9f7c723e */ /* 0x004fe200000010ff */
[----:B------:R-:W-:Y:S03]  /*10500*/  FADD.FTZ R2, R236, R229 ;  /* 0x000000e5ec027221 */ /* 0x000fe60000010000 */
[C---:B------:R-:W-:Y:S01]  /*10510*/  HMMA.16816.F32.BF16 R16, R68.reuse, R86, R16 ;  /* 0x000000564410723c */ /* 0x040fe20000041810 */
[----:B------:R-:W2:Y:S01]  /*10520*/  LDSM.16.MT88.4 R84, [R210+0x4100] ;  /* 0x00410000d254783b */ /* 0x000ea20000004200 */
[----:B------:R-:W-:Y:S02]  /*10530*/  MUFU.EX2 R144, R144 ;  /* 0x0000009000907308 */ /* 0x000fe40000000800 */
[----:B------:R-:W-:Y:S04]  /*10540*/  FADD.FTZ R2, R239, R2 ;  /* 0x00000002ef027221 */ /* 0x000fe80000010000 */
[C---:B-1----:R-:W-:Y:S04]  /*10550*/  HMMA.16816.F32.BF16 R20, R68.reuse, R76, R20 ;  /* 0x0000004c4414723c */ /* 0x042fe80000041814 */
[----:B------:R-:W1:Y:S01]  /*10560*/  MUFU.EX2 R139, R139 ;  /* 0x0000008b008b7308 */ /* 0x000e620000000800 */
[----:B------:R-:W-:Y:S01]  /*10570*/  FADD.FTZ R3, R237, R2 ;  /* 0x00000002ed037221 */ /* 0x000fe20000010000 */
[----:B----4-:R-:W-:Y:S02]  /*10580*/  F2FP.BF16.PACK_AB R126, R149, R146 ;  /* 0x00000092957e723e */ /* 0x010fe400000010ff */
[C---:B------:R-:W-:Y:S01]  /*10590*/  HMMA.16816.F32.BF16 R24, R68.reuse, R78, R24 ;  /* 0x0000004e4418723c */ /* 0x040fe20000041818 */
[----:B------:R-:W4:Y:S03]  /*105a0*/  LDSM.16.MT88.4 R76, [R209+0x4100] ;  /* 0x00410000d14c783b */ /* 0x000f260000004200 */
[----:B------:R-:W-:Y:S02]  /*105b0*/  FADD.FTZ R3, R238, R3 ;  /* 0x00000003ee037221 */ /* 0x000fe40000010000 */
[----:B------:R-:W-:Y:S02]  /*105c0*/  MUFU.EX2 R135, R135 ;  /* 0x0000008700877308 */ /* 0x000fe40000000800 */
[C---:B------:R-:W-:Y:S04]  /*105d0*/  HMMA.16816.F32.BF16 R28, R68.reuse, R80, R28 ;  /* 0x00000050441c723c */ /* 0x040fe8000004181c */
[----:B------:R-:W-:Y:S04]  /*105e0*/  FADD.FTZ R2, R166, R3 ;  /* 0x00000003a6027221 */ /* 0x000fe80000010000 */
[C---:B------:R-:W-:Y:S01]  /*105f0*/  HMMA.16816.F32.BF16 R32, R68.reuse, R82, R32 ;  /* 0x000000524420723c */ /* 0x040fe20000041820 */
[----:B------:R-:W5:Y:S01]  /*10600*/  LDSM.16.MT88.4 R80, [R212+0x1900] ;  /* 0x00190000d450783b */ /* 0x000f620000004200 */
[----:B------:R-:W4:Y:S02]  /*10610*/  MUFU.EX2 R134, R134 ;  /* 0x0000008600867308 */ /* 0x000f240000000800 */
[----:B-1----:R-:W-:Y:S01]  /*10620*/  F2FP.BF16.PACK_AB R125, R139, R144 ;  /* 0x000000908b7d723e */ /* 0x002fe200000010ff */
[----:B------:R-:W-:Y:S03]  /*10630*/  FADD.FTZ R2, R165, R2 ;  /* 0x00000002a5027221 */ /* 0x000fe60000010000 */
[C---:B---3--:R-:W-:Y:S04]  /*10640*/  HMMA.16816.F32.BF16 R36, R68.reuse, R72, R36 ;  /* 0x000000484424723c */ /* 0x048fe80000041824 */
[----:B------:R-:W-:Y:S01]  /*10650*/  FADD.FTZ R3, R161, R2 ;  /* 0x00000002a1037221 */ /* 0x000fe20000010000 */
[----:B------:R-:W-:Y:S03]  /*10660*/  IADD3 R2, R192, -0x1, RZ ;  /* 0xffffffffc0027810 */ /* 0x000fe60007ffe0ff */
[C---:B------:R-:W-:Y:S01]  /*10670*/  HMMA.16816.F32.BF16 R40, R68.reuse, R74, R40 ;  /* 0x0000004a4428723c */ /* 0x040fe20000041828 */
[----:B------:R-:W1:Y:S03]  /*10680*/  LDSM.16.MT88.4 R72, [R210+0x1900] ;  /* 0x00190000d248783b */ /* 0x000e660000004200 */
[----:B------:R-:W-:Y:S02]  /*10690*/  FADD.FTZ R3, R228, R3 ;  /* 0x00000003e4037221 */ /* 0x000fe40000010000 */
[----:B------:R-:W-:Y:S02]  /*106a0*/  IMAD.MOV.U32 R192, RZ, RZ, R2 ;  /* 0x000000ffffc07224 */ /* 0x000fe400078e0002 */
[C---:B--2---:R-:W-:Y:S04]  /*106b0*/  HMMA.16816.F32.BF16 R44, R68.reuse, R84, R44 ;  /* 0x00000054442c723c */ /* 0x044fe8000004182c */
[----:B----4-:R-:W-:Y:S01]  /*106c0*/  F2FP.BF16.PACK_AB R127, R134, R135 ;  /* 0x00000087867f723e */ /* 0x010fe200000010ff */
[----:B------:R-:W-:Y:S02]  /*106d0*/  FADD.FTZ R144, R144, R3 ;  /* 0x0000000390907221 */ /* 0x000fe40000010000 */
[----:B------:R-:W-:Y:S01]  /*106e0*/  IMAD.MOV.U32 R3, RZ, RZ, R0 ;  /* 0x000000ffff037224 */ /* 0x000fe200078e0000 */
[C---:B------:R-:W-:Y:S01]  /*106f0*/  HMMA.16816.F32.BF16 R48, R68.reuse, R86, R48 ;  /* 0x000000564430723c */ /* 0x040fe20000041830 */
[----:B------:R-:W-:Y:S03]  /*10700*/  LDSM.16.MT88.4 R84, [R208+0x1900] ;  /* 0x00190000d054783b */ /* 0x000fe60000004200 */
[----:B------:R-:W-:Y:S02]  /*10710*/  FADD.FTZ R144, R139, R144 ;  /* 0x000000908b907221 */ /* 0x000fe40000010000 */
[----:B------:R-:W-:Y:S02]  /*10720*/  IMAD.MOV.U32 R2, RZ, RZ, R116 ;  /* 0x000000ffff027224 */ /* 0x000fe400078e0074 */
[C---:B------:R-:W-:Y:S04]  /*10730*/  HMMA.16816.F32.BF16 R52, R68.reuse, R76, R52 ;  /* 0x0000004c4434723c */ /* 0x040fe80000041834 */
[----:B------:R-:W-:Y:S04]  /*10740*/  FADD.FTZ R135, R135, R144 ;  /* 0x0000009087877221 */ /* 0x000fe80000010000 */
[C---:B------:R-:W-:Y:S01]  /*10750*/  HMMA.16816.F32.BF16 R56, R68.reuse, R78, R56 ;  /* 0x0000004e4438723c */ /* 0x040fe20000041838 */
[----:B------:R-:W2:Y:S03]  /*10760*/  LDSM.16.MT88.4 R76, [R209+0x1900] ;  /* 0x00190000d14c783b */ /* 0x000ea60000004200 */
[----:B------:R-:W-:Y:S04]  /*10770*/  FADD.FTZ R225, R134, R135 ;  /* 0x0000008786e17221 */ /* 0x000fe80000010000 */
        /* <DEDUP_REMOVED lines=8> */
[----:B------:R-:W-:Y:S03]  /*10800*/  F2FP.BF16.PACK_AB R71, R238, R237 ;  /* 0x000000edee47723e */ /* 0x000fe600000010ff */
[----:B------:R-:W-:Y:S04]  /*10810*/  FADD.FTZ R233, R233, R232 ;  /* 0x000000e8e9e97221 */ /* 0x000fe80000010000 */
[C---:B-----5:R-:W-:Y:S03]  /*10820*/  HMMA.16816.F32.BF16 R4, R68.reuse, R80, R4 ;  /* 0x000000504404723c */ /* 0x060fe60000041804 */
[----:B------:R-:W-:Y:S05]  /*10830*/  FADD.FTZ R233, R234, R233 ;  /* 0x000000e9eae97221 */ /* 0x000fea0000010000 */
        /* <DEDUP_REMOVED lines=10> */
[----:B------:R-:W-:Y:S07]  /*108e0*/  LDSM.16.MT88.4 R84, [R208+0x2100] ;  /* 0x00210000d054783b */ /* 0x000fee0000004200 */
[C---:B---3--:R-:W-:Y:S08]  /*108f0*/  HMMA.16816.F32.BF16 R36, R68.reuse, R80, R36 ;  /* 0x000000504424723c */ /* 0x048ff00000041824 */
[C---:B------:R-:W-:Y:S01]  /*10900*/  HMMA.16816.F32.BF16 R40, R68.reuse, R82, R40 ;  /* 0x000000524428723c */ /* 0x040fe20000041828 */
[----:B------:R-:W3:Y:S07]  /*10910*/  LDSM.16.MT88.4 R80, [R210+0x2100] ;  /* 0x00210000d250783b */ /* 0x000eee0000004200 */
[C---:B-1----:R-:W-:Y:S08]  /*10920*/  HMMA.16816.F32.BF16 R44, R68.reuse, R72, R44 ;  /* 0x00000048442c723c */ /* 0x042ff0000004182c */
[C---:B------:R-:W-:Y:S01]  /*10930*/  HMMA.16816.F32.BF16 R48, R68.reuse, R74, R48 ;  /* 0x0000004a4430723c */ /* 0x040fe20000041830 */
[----:B------:R-:W1:Y:S07]  /*10940*/  LDSM.16.MT88.4 R72, [R209+0x2100] ;  /* 0x00210000d148783b */ /* 0x000e6e0000004200 */
        /* <DEDUP_REMOVED lines=13> */
[C---:B--2---:R-:W-:Y:S03]  /*10a20*/  HMMA.16816.F32.BF16 R4, R68.reuse, R76, R4 ;  /* 0x0000004c4404723c */ /* 0x044fe60000041804 */
[----:B------:R-:W-:Y:S04]  /*10a30*/  FADD.FTZ R241, R241, R184 ;  /* 0x000000b8f1f17221 */ /* 0x000fe80000010000 */
[----:B------:R-:W-:Y:S01]  /*10a40*/  FADD.FTZ R156, R156, R241 ;  /* 0x000000f19c9c7221 */ /* 0x000fe20000010000 */
[C---:B------:R-:W-:Y:S01]  /*10a50*/  HMMA.16816.F32.BF16 R8, R68.reuse, R78, R8 ;  /* 0x0000004e4408723c */ /* 0x040fe20000041808 */
[----:B------:R-:W2:Y:S03]  /*10a60*/  LDSM.16.MT88.4 R76, [R212+0x5100] ;  /* 0x00510000d44c783b */ /* 0x000ea60000004200 */
[----:B------:R-:W-:Y:S04]  /*10a70*/  FADD.FTZ R159, R159, R156 ;  /* 0x0000009c9f9f7221 */ /* 0x000fe80000010000 */
[C---:B---3--:R-:W-:Y:S04]  /*10a80*/  HMMA.16816.F32.BF16 R12, R68.reuse, R80, R12 ;  /* 0x00000050440c723c */ /* 0x048fe8000004180c */
[----:B------:R-:W-:Y:S04]  /*10a90*/  FADD.FTZ R146, R146, R159 ;  /* 0x0000009f92927221 */ /* 0x000fe80000010000 */
[C---:B------:R-:W-:Y:S01]  /*10aa0*/  HMMA.16816.F32.BF16 R16, R68.reuse, R82, R16 ;  /* 0x000000524410723c */ /* 0x040fe20000041810 */
[----:B------:R-:W3:Y:S03]  /*10ab0*/  LDSM.16.MT88.4 R80, [R210+0x5100] ;  /* 0x00510000d250783b */ /* 0x000ee60000004200 */
[----:B------:R-:W-:Y:S04]  /*10ac0*/  FADD.FTZ R224, R149, R146 ;  /* 0x0000009295e07221 */ /* 0x000fe80000010000 */
[C---:B-1----:R-:W-:Y:S08]  /*10ad0*/  HMMA.16816.F32.BF16 R20, R68.reuse, R72, R20 ;  /* 0x000000484414723c */ /* 0x042ff00000041814 */
[C---:B------:R-:W-:Y:S01]  /*10ae0*/  HMMA.16816.F32.BF16 R24, R68.reuse, R74, R24 ;  /* 0x0000004a4418723c */ /* 0x040fe20000041818 */
[----:B------:R-:W1:Y:S07]  /*10af0*/  LDSM.16.MT88.4 R72, [R208+0x5100] ;  /* 0x00510000d048783b */ /* 0x000e6e0000004200 */
[C---:B------:R-:W-:Y:S08]  /*10b00*/  HMMA.16816.F32.BF16 R28, R68.reuse, R84, R28 ;  /* 0x00000054441c723c */ /* 0x040ff0000004181c */
[C---:B------:R-:W-:Y:S01]  /*10b10*/  HMMA.16816.F32.BF16 R32, R68.reuse, R86, R32 ;  /* 0x000000564420723c */ /* 0x040fe20000041820 */
[----:B------:R-:W4:Y:S07]  /*10b20*/  LDSM.16.MT88.4 R84, [R208+0x2900] ;  /* 0x00290000d054783b */ /* 0x000f2e0000004200 */
[C---:B--2---:R-:W-:Y:S08]  /*10b30*/  HMMA.16816.F32.BF16 R36, R68.reuse, R76, R36 ;  /* 0x0000004c4424723c */ /* 0x044ff00000041824 */
[C---:B------:R-:W-:Y:S01]  /*10b40*/  HMMA.16816.F32.BF16 R40, R68.reuse, R78, R40 ;  /* 0x0000004e4428723c */ /* 0x040fe20000041828 */
[----:B------:R-:W2:Y:S07]  /*10b50*/  LDSM.16.MT88.4 R76, [R212+0x5900] ;  /* 0x00590000d44c783b */ /* 0x000eae0000004200 */
[C---:B---3--:R-:W-:Y:S08]  /*10b60*/  HMMA.16816.F32.BF16 R44, R68.reuse, R80, R44 ;  /* 0x00000050442c723c */ /* 0x048ff0000004182c */
[C---:B------:R-:W-:Y:S08]  /*10b70*/  HMMA.16816.F32.BF16 R48, R68.reuse, R82, R48 ;  /* 0x000000524430723c */ /* 0x040ff00000041830 */
[C---:B------:R-:W-:Y:S08]  /*10b80*/  HMMA.16816.F32.BF16 R52, R68.reuse, R88, R52 ;  /* 0x000000584434723c */ /* 0x040ff00000041834 */
[C---:B------:R-:W-:Y:S08]  /*10b90*/  HMMA.16816.F32.BF16 R56, R68.reuse, R90, R56 ;  /* 0x0000005a4438723c */ /* 0x040ff00000041838 */
[C---:B-1----:R-:W-:Y:S08]  /*10ba0*/  HMMA.16816.F32.BF16 R60, R68.reuse, R72, R60 ;  /* 0x00000048443c723c */ /* 0x042ff0000004183c */
[----:B------:R-:W-:Y:S01]  /*10bb0*/  HMMA.16816.F32.BF16 R64, R68, R74, R64 ;  /* 0x0000004a4440723c */ /* 0x000fe20000041840 */
[----:B------:R-:W1:Y:S07]  /*10bc0*/  LDSM.16.MT88.4 R68, [R210+0x5900] ;  /* 0x00590000d244783b */ /* 0x000e6e0000004200 */
        /* <DEDUP_REMOVED lines=10> */
[C---:B--2---:R-:W-:Y:S08]  /*10c70*/  HMMA.16816.F32.BF16 R80, R124.reuse, R76, R36 ;  /* 0x0000004c7c50723c */ /* 0x044ff00000041824 */
[C---:B------:R-:W-:Y:S08]  /*10c80*/  HMMA.16816.F32.BF16 R76, R124.reuse, R78, R40 ;  /* 0x0000004e7c4c723c */ /* 0x040ff00000041828 */
[C---:B-1----:R-:W-:Y:S08]  /*10c90*/  HMMA.16816.F32.BF16 R72, R124.reuse, R68, R44 ;  /* 0x000000447c48723c */ /* 0x042ff0000004182c */
[C---:B------:R-:W-:Y:S08]  /*10ca0*/  HMMA.16816.F32.BF16 R68, R124.reuse, R70, R48 ;  /* 0x000000467c44723c */ /* 0x040ff00000041830 */
[C---:B---3--:R-:W-:Y:S08]  /*10cb0*/  HMMA.16816.F32.BF16 R52, R124.reuse, R4, R52 ;  /* 0x000000047c34723c */ /* 0x048ff00000041834 */
[C---:B------:R-:W-:Y:S08]  /*10cc0*/  HMMA.16816.F32.BF16 R56, R124.reuse, R6, R56 ;  /* 0x000000067c38723c */ /* 0x040ff00000041838 */
[C---:B-----5:R-:W-:Y:S08]  /*10cd0*/  HMMA.16816.F32.BF16 R60, R124.reuse, R8, R60 ;  /* 0x000000087c3c723c */ /* 0x060ff0000004183c */
[----:B------:R-:W-:Y:S01]  /*10ce0*/  HMMA.16816.F32.BF16 R64, R124, R10, R64 ;  /* 0x0000000a7c40723c */ /* 0x000fe20000041840 */
[----:B------:R-:W-:-:S07]  /*10cf0*/  @P0 BRA `(.L_x_196) ;  /* 0xffffbdf000000947 */ /* 0x000fce000383ffff */
.L_x_187:
[----:B------:R-:W1:Y:S01]  /*10d00*/  SHFL.BFLY PT, R3, R224, 0x2, 0x1f ;  /* 0x0c401f00e0037f89 */ /* 0x000e6200000e0000 */
[----:B------:R-:W-:Y:S01]  /*10d10*/  CS2R R4, SRZ ;  /* 0x0000000000047805 */ /* 0x000fe2000001ff00 */
[----:B------:R-:W-:-:S02]  /*10d20*/  MOV R8, 0xff800000 ;  /* 0xff80000000087802 */ /* 0x000fc40000000f00 */
[----:B------:R-:W2:Y:S01]  /*10d30*/  SHFL.BFLY PT, R2, R225, 0x2, 0x1f ;  /* 0x0c401f00e1027f89 */ /* 0x000ea200000e0000 */
[----:B------:R-:W-:Y:S01]  /*10d40*/  PLOP3.LUT P1, PT, PT, PT, PT, 0x8, 0x0 ;  /* 0x000000000000781c */ /* 0x000fe20003f2e170 */
[----:B-1----:R-:W-:Y:S02]  /*10d50*/  FADD.FTZ R6, R3, R224 ;  /* 0x000000e003067221 */ /* 0x002fe40000010000 */
[----:B--2---:R-:W-:-:S03]  /*10d60*/  FADD.FTZ R7, R2, R225 ;  /* 0x000000e102077221 */ /* 0x004fc60000010000 */
[----:B------:R-:W1:Y:S04]  /*10d70*/  SHFL.BFLY PT, R3, R6, 0x1, 0x1f ;  /* 0x0c201f0006037f89 */ /* 0x000e6800000e0000 */
        /* <DEDUP_REMOVED lines=21> */
[----:B------:R-:W-:Y:S02]  /*10ed0*/  FMUL.FTZ R101, R5, R101 ;  /* 0x0000006505657220 */ /* 0x000fe40000410000 */
        /* <DEDUP_REMOVED lines=25> */
[----:B------:R-:W-:Y:S02]  /*11070*/  FMUL.FTZ R5, R5, R65 ;  /* 0x0000004105057220 */ /* 0x000fe40000410000 */
        /* <DEDUP_REMOVED lines=34> */
.L_x_159:
[----:B------:R-:W-:Y:S05]  /*112a0*/  @P1 BRA `(.L_x_197) ;  /* 0x000010f000001947 */ /* 0x000fea0003800000 */
[----:B------:R-:W1:Y:S01]  /*112b0*/  S2R R0, SR_CTAID.Y ;  /* 0x0000000000007919 */ /* 0x000e620000002600 */
[----:B------:R-:W-:Y:S01]  /*112c0*/  F2FP.BF16.PACK_AB R112, R113, R112 ;  /* 0x000000707170723e */ /* 0x000fe200000010ff */
[----:B------:R-:W-:Y:S01]  /*112d0*/  BSSY B0, `(.L_x_198) ;  /* 0x00000dc000007945 */ /* 0x000fe20003800000 */
[----:B------:R-:W-:Y:S01]  /*112e0*/  F2FP.BF16.PACK_AB R114, R115, R114 ;  /* 0x000000727372723e */ /* 0x000fe200000010ff */
[----:B------:R-:W2:Y:S01]  /*112f0*/  S2R R2, SR_TID.X ;  /* 0x0000000000027919 */ /* 0x000ea20000002100 */
[----:B------:R-:W-:Y:S02]  /*11300*/  F2FP.BF16.PACK_AB R108, R109, R108 ;  /* 0x0000006c6d6c723e */ /* 0x000fe400000010ff */
[----:B------:R-:W-:Y:S01]  /*11310*/  F2FP.BF16.PACK_AB R110, R111, R110 ;  /* 0x0000006e6f6e723e */ /* 0x000fe200000010ff */
[----:B------:R-:W3:Y:S01]  /*11320*/  S2R R22, SR_CTAID.Z ;  /* 0x0000000000167919 */ /* 0x000ee20000002700 */
[----:B------:R-:W-:-:S02]  /*11330*/  F2FP.BF16.PACK_AB R6, R105, R6 ;  /* 0x000000066906723e */ /* 0x000fc400000010ff */
[----:B------:R-:W-:Y:S01]  /*11340*/  F2FP.BF16.PACK_AB R106, R107, R106 ;  /* 0x0000006a6b6a723e */ /* 0x000fe200000010ff */
[----:B------:R-:W-:Y:S01]  /*11350*/  BAR.SYNC.DEFER_BLOCKING 0x1, 0x100 ;  /* 0x0044000000007b1d */ /* 0x000fe20000010000 */
[----:B------:R-:W-:Y:S02]  /*11360*/  F2FP.BF16.PACK_AB R100, R101, R100 ;  /* 0x000000646564723e */ /* 0x000fe400000010ff */
[----:B------:R-:W-:Y:S02]  /*11370*/  F2FP.BF16.PACK_AB R102, R103, R102 ;  /* 0x000000666766723e */ /* 0x000fe400000010ff */
[----:B------:R-:W-:Y:S02]  /*11380*/  F2FP.BF16.PACK_AB R96, R97, R96 ;  /* 0x000000606160723e */ /* 0x000fe400000010ff */
[----:B------:R-:W-:Y:S02]  /*11390*/  F2FP.BF16.PACK_AB R98, R99, R98 ;  /* 0x000000626362723e */ /* 0x000fe400000010ff */
[----:B------:R-:W-:-:S02]  /*113a0*/  F2FP.BF16.PACK_AB R92, R93, R92 ;  /* 0x0000005c5d5c723e */ /* 0x000fc400000010ff */
[----:B------:R-:W-:Y:S01]  /*113b0*/  F2FP.BF16.PACK_AB R94, R95, R94 ;  /* 0x0000005e5f5e723e */ /* 0x000fe200000010ff */
[C---:B-1----:R-:W-:Y:S01]  /*113c0*/  IMAD.WIDE.U32 R24, R0.reuse, c[0x0][0x490], RZ ;  /* 0x0001240000187a25 */ /* 0x042fe200078e00ff */
[----:B------:R-:W-:Y:S02]  /*113d0*/  SHF.R.S32.HI R3, RZ, 0x1f, R0 ;  /* 0x0000001fff037819 */ /* 0x000fe40000011400 */
[----:B------:R-:W-:Y:S01]  /*113e0*/  F2FP.BF16.PACK_AB R88, R89, R88 ;  /* 0x000000585958723e */ /* 0x000fe200000010ff */
[C---:B------:R-:W-:Y:S01]  /*113f0*/  IMAD.WIDE.U32 R14, R0.reuse, c[0x0][0x3e8], RZ ;  /* 0x0000fa00000e7a25 */ /* 0x040fe200078e00ff */
[----:B--2---:R-:W-:Y:S02]  /*11400*/  SHF.R.S32.HI R9, RZ, 0x1f, R2 ;  /* 0x0000001fff097819 */ /* 0x004fe40000011402 */
[----:B------:R-:W-:Y:S01]  /*11410*/  F2FP.BF16.PACK_AB R90, R91, R90 ;  /* 0x0000005a5b5a723e */ /* 0x000fe200000010ff */
[----:B------:R-:W-:Y:S01]  /*11420*/  IMAD R13, R3, c[0x0][0x490], RZ ;  /* 0x00012400030d7a24 */ /* 0x000fe200078e02ff */
[-C--:B------:R-:W-:Y:S01]  /*11430*/  LEA.HI R11, R9, R2.reuse, RZ, 0x2 ;  /* 0x00000002090b7211 */ /* 0x080fe200078f10ff */
[----:B------:R-:W-:Y:S01]  /*11440*/  IMAD R3, R3, c[0x0][0x3e8], RZ ;  /* 0x0000fa0003037a24 */ /* 0x000fe200078e02ff */
[CC--:B------:R-:W-:Y:S01]  /*11450*/  LEA.HI R10, R9.reuse, R2.reuse, RZ, 0x3 ;  /* 0x00000002090a7211 */ /* 0x0c0fe200078f18ff */
[C---:B------:R-:W-:Y:S01]  /*11460*/  IMAD R13, R0.reuse, c[0x0][0x494], R13 ;  /* 0x00012500000d7a24 */ /* 0x040fe200078e020d */
[----:B------:R-:W-:Y:S01]  /*11470*/  SHF.R.S32.HI R20, RZ, 0x2, R11 ;  /* 0x00000002ff147819 */ /* 0x000fe2000001140b */
[----:B------:R-:W-:Y:S01]  /*11480*/  IMAD R28, R0, c[0x0][0x3ec], R3 ;  /* 0x0000fb00001c7a24 */ /* 0x000fe200078e0203 */
[-C--:B------:R-:W-:Y:S01]  /*11490*/  LEA.HI R3, R9, R2.reuse, RZ, 0x5 ;  /* 0x0000000209037211 */ /* 0x080fe200078f28ff */
[----:B------:R-:W-:Y:S01]  /*114a0*/  IMAD.IADD R25, R25, 0x1, R13 ;  /* 0x0000000119197824 */ /* 0x000fe200078e020d */
[----:B------:R-:W-:Y:S01]  /*114b0*/  LEA.HI R0, R9, R2, RZ, 0x6 ;  /* 0x0000000209007211 */ /* 0x000fe200078f30ff */
[----:B------:R-:W-:Y:S01]  /*114c0*/  IMAD.IADD R29, R15, 0x1, R28 ;  /* 0x000000010f1d7824 */ /* 0x000fe200078e021c */
[----:B------:R-:W-:Y:S01]  /*114d0*/  LOP3.LUT R9, R3, 0xffffffe0, RZ, 0xc0, !PT ;  /* 0xffffffe003097812 */ /* 0x000fe200078ec0ff */
[----:B------:R-:W-:Y:S01]  /*114e0*/  IMAD.MOV.U32 R28, RZ, RZ, R14 ;  /* 0x000000ffff1c7224 */ /* 0x000fe200078e000e */
[----:B------:R-:W-:Y:S01]  /*114f0*/  SHF.R.S32.HI R17, RZ, 0x1f, R11 ;  /* 0x0000001fff117819 */ /* 0x000fe2000001140b */
[----:B------:R-:W-:Y:S01]  /*11500*/  IMAD.MOV.U32 R14, RZ, RZ, c[0x0][0x4e8] ;  /* 0x00013a00ff0e7624 */ /* 0x000fe200078e00ff */
[----:B------:R-:W-:Y:S01]  /*11510*/  LOP3.LUT R11, R11, 0xfffffffc, RZ, 0xc0, !PT ;  /* 0xfffffffc0b0b7812 */ /* 0x000fe200078ec0ff */
[----:B------:R-:W-:Y:S01]  /*11520*/  IMAD.IADD R12, R2, 0x1, -R9 ;  /* 0x00000001020c7824 */ /* 0x000fe200078e0a09 */
[----:B------:R-:W-:Y:S01]  /*11530*/  LEA.HI R4, R17, R20, RZ, 0x3 ;  /* 0x0000001411047211 */ /* 0x000fe200078f18ff */
[----:B------:R-:W-:Y:S01]  /*11540*/  IMAD.SHL.U32 R0, R0, 0x8, RZ ;  /* 0x0000000800007824 */ /* 0x000fe200078e00ff */
[----:B------:R-:W-:Y:S01]  /*11550*/  LOP3.LUT R19, R10, 0xfffffff8, RZ, 0xc0, !PT ;  /* 0xfffffff80a137812 */ /* 0x000fe200078ec0ff */
[----:B------:R-:W-:Y:S01]  /*11560*/  IMAD.IADD R11, R2, 0x1, -R11 ;  /* 0x00000001020b7824 */ /* 0x000fe200078e0a0b */
[----:B------:R-:W-:Y:S01]  /*11570*/  SHF.R.S32.HI R13, RZ, 0x1f, R12 ;  /* 0x0000001fff0d7819 */ /* 0x000fe2000001140c */
[----:B---3--:R-:W-:Y:S01]  /*11580*/  IMAD.WIDE.U32 R24, R22, c[0x0][0x498], R24 ;  /* 0x0001260016187a25 */ /* 0x008fe200078e0018 */
[----:B------:R-:W-:-:S02]  /*11590*/  LOP3.LUT R9, R4, 0xfffffff8, RZ, 0xc0, !PT ;  /* 0xfffffff804097812 */ /* 0x000fc400078ec0ff */
[----:B------:R-:W-:Y:S01]  /*115a0*/  SHF.R.S32.HI R15, RZ, 0x1f, R22 ;  /* 0x0000001fff0f7819 */ /* 0x000fe20000011416 */
[----:B------:R-:W-:Y:S01]  /*115b0*/  IMAD.IADD R19, R2, 0x1, -R19 ;  /* 0x0000000102137824 */ /* 0x000fe200078e0a13 */
[----:B------:R-:W-:Y:S01]  /*115c0*/  LOP3.LUT P4, RZ, R12, 0x3, RZ, 0xc0, !PT ;  /* 0x000000030cff7812 */ /* 0x000fe2000788c0ff */
[----:B------:R-:W-:Y:S01]  /*115d0*/  IMAD.IADD R20, R20, 0x1, -R9 ;  /* 0x0000000114147824 */ /* 0x000fe200078e0a09 */
[--C-:B------:R-:W-:Y:S01]  /*115e0*/  SHF.R.S32.HI R26, RZ, 0x5, R3.reuse ;  /* 0x00000005ff1a7819 */ /* 0x100fe20000011403 */
[----:B------:R-:W-:Y:S01]  /*115f0*/  IMAD R9, R15, c[0x0][0x498], RZ ;  /* 0x000126000f097a24 */ /* 0x000fe200078e02ff */
[----:B------:R-:W-:Y:S01]  /*11600*/  LEA.HI R12, R13, R12, RZ, 0x2 ;  /* 0x0000000c0d0c7211 */ /* 0x000fe200078f10ff */
[----:B------:R-:W-:Y:S01]  /*11610*/  IMAD R15, R15, c[0x0][0x3f0], RZ ;  /* 0x0000fc000f0f7a24 */ /* 0x000fe200078e02ff */
[----:B------:R-:W-:Y:S01]  /*11620*/  SHF.R.S32.HI R3, RZ, 0x1f, R3 ;  /* 0x0000001fff037819 */ /* 0x000fe20000011403 */
[----:B------:R-:W1:Y:S01]  /*11630*/  S2R R13, SR_CTAID.X ;  /* 0x00000000000d7919 */ /* 0x000e620000002500 */
[----:B------:R-:W-:Y:S01]  /*11640*/  SHF.R.S32.HI R10, RZ, 0x3, R10 ;  /* 0x00000003ff0a7819 */ /* 0x000fe2000001140a */
[----:B------:R-:W-:Y:S01]  /*11650*/  IMAD R16, R22, c[0x0][0x49c], R9 ;  /* 0x0001270016107a24 */ /* 0x000fe200078e0209 */
[----:B------:R-:W-:Y:S01]  /*11660*/  LEA.HI R3, R3, R26, RZ, 0x3 ;  /* 0x0000001a03037211 */ /* 0x000fe200078f18ff */
[----:B------:R-:W-:Y:S01]  /*11670*/  IMAD.SHL.U32 R9, R19, 0x8, RZ ;  /* 0x0000000813097824 */ /* 0x000fe200078e00ff */
[----:B------:R-:W-:Y:S01]  /*11680*/  LEA.HI R4, R11, R11, RZ, 0x1 ;  /* 0x0000000b0b047211 */ /* 0x000fe200078f08ff */
[----:B------:R-:W-:Y:S01]  /*11690*/  IMAD.SHL.U32 R2, R10, 0x40, RZ ;  /* 0x000000400a027824 */ /* 0x000fe200078e00ff */
[----:B------:R-:W-:Y:S01]  /*116a0*/  LOP3.LUT R3, R3, 0xffffff8, RZ, 0xc0, !PT ;  /* 0x0ffffff803037812 */ /* 0x000fe200078ec0ff */
[----:B------:R-:W-:Y:S01]  /*116b0*/  IMAD R17, R26, 0x200, R11 ;  /* 0x000002001a117824 */ /* 0x000fe200078e020b */
[----:B------:R-:W-:Y:S01]  /*116c0*/  LOP3.LUT R4, R4, 0x1ffffffe, RZ, 0xc0, !PT ;  /* 0x1ffffffe04047812 */ /* 0x000fe200078ec0ff */
[----:B------:R-:W-:Y:S01]  /*116d0*/  IMAD R15, R22, c[0x0][0x3f4], R15 ;  /* 0x0000fd00160f7a24 */ /* 0x000fe200078e020f */
[----:B------:R-:W-:Y:S01]  /*116e0*/  LOP3.LUT R2, R2, 0x1c0, RZ, 0xc0, !PT ;  /* 0x000001c002027812 */ /* 0x000fe200078ec0ff */
[----:B------:R-:W-:Y:S01]  /*116f0*/  IMAD.IADD R18, R26, 0x1, -R3 ;  /* 0x000000011a127824 */ /* 0x000fe200078e0a03 */
[----:B------:R-:W-:Y:S01]  /*11700*/  ISETP.NE.AND P0, PT, R14, 0x1, PT ;  /* 0x000000010e00780c */ /* 0x000fe20003f05270 */
[----:B------:R-:W-:Y:S01]  /*11710*/  IMAD.IADD R11, R11, 0x1, -R4 ;  /* 0x000000010b0b7824 */ /* 0x000fe200078e0a04 */
[----:B------:R-:W-:Y:S01]  /*11720*/  LOP3.LUT R4, R2, 0x38, R9, 0xf8, !PT ;  /* 0x0000003802047812 */ /* 0x000fe200078ef809 */
[----:B------:R-:W-:Y:S01]  /*11730*/  IMAD.WIDE.U32 R22, R22, c[0x0][0x3f0], R28 ;  /* 0x0000fc0016167a25 */ /* 0x000fe200078e001c */
[----:B------:R-:W-:-:S02]  /*11740*/  SHF.R.U32.HI R3, RZ, 0x3, R2 ;  /* 0x00000003ff037819 */ /* 0x000fc40000011602 */
[----:B------:R-:W-:Y:S01]  /*11750*/  SHF.R.S32.HI R21, RZ, 0x2, R12 ;  /* 0x00000002ff157819 */ /* 0x000fe2000001140c */
[----:B------:R-:W-:Y:S01]  /*11760*/  IMAD R2, R19, 0x20, R10 ;  /* 0x0000002013027824 */ /* 0x000fe200078e020a */
[----:B------:R-:W-:Y:S01]  /*11770*/  LOP3.LUT R19, R20, 0x1, RZ, 0xc0, !PT ;  /* 0x0000000114137812 */ /* 0x000fe200078ec0ff */
[----:B------:R-:W-:Y:S01]  /*11780*/  IMAD.IADD R23, R23, 0x1, R15 ;  /* 0x0000000117177824 */ /* 0x000fe200078e020f */
[----:B------:R-:W-:Y:S01]  /*11790*/  LOP3.LUT R3, R4, R3, RZ, 0x3c, !PT ;  /* 0x0000000304037212 */ /* 0x000fe200078e3cff */
[----:B-1----:R-:W-:Y:S01]  /*117a0*/  IMAD R2, R13, 0x80, R2 ;  /* 0x000000800d027824 */ /* 0x002fe200078e0202 */
[----:B------:R-:W-:Y:S01]  /*117b0*/  ISETP.NE.U32.AND P3, PT, R19, 0x1, PT ;  /* 0x000000011300780c */ /* 0x000fe20003f65070 */
[----:B------:R-:W-:Y:S01]  /*117c0*/  IMAD R18, R18, 0x10, R21 ;  /* 0x0000001012127824 */ /* 0x000fe200078e0215 */
[----:B------:R-:W-:Y:S01]  /*117d0*/  LOP3.LUT R0, R3, 0x7ffffe00, R0, 0xf8, !PT ;  /* 0x7ffffe0003007812 */ /* 0x000fe200078ef800 */
[----:B------:R-:W-:Y:S01]  /*117e0*/  @P0 IMAD.HI.U32 R4, R2, c[0x0][0x4ec], RZ ;  /* 0x00013b0002040a27 */ /* 0x000fe200078e00ff */
[----:B------:R-:W-:-:S02]  /*117f0*/  R2P PR, R20, 0x6 ;  /* 0x0000000614007804 */ /* 0x000fc40000000000 */
[----:B------:R-:W-:Y:S01]  /*11800*/  F2FP.BF16.PACK_AB R84, R85, R84 ;  /* 0x000000545554723e */ /* 0x000fe200000010ff */
[----:B------:R-:W-:Y:S01]  /*11810*/  IMAD.SHL.U32 R20, R20, 0x40, RZ ;  /* 0x0000004014147824 */ /* 0x000fe200078e00ff */
[----:B------:R-:W-:Y:S01]  /*11820*/  F2FP.BF16.PACK_AB R86, R87, R86 ;  /* 0x000000565756723e */ /* 0x000fe200000010ff */
[----:B------:R-:W-:Y:S01]  /*11830*/  IMAD.MOV.U32 R12, RZ, RZ, R2 ;  /* 0x000000ffff0c7224 */ /* 0x000fe200078e0002 */
[----:B------:R-:W-:Y:S01]  /*11840*/  @P0 SHF.R.U32.HI R12, RZ, c[0x0][0x4f0], R4 ;  /* 0x00013c00ff0c0a19 */ /* 0x000fe20000011604 */
[----:B------:R-:W-:Y:S01]  /*11850*/  IMAD R3, R14, c[0x0][0x388], RZ ;  /* 0x0000e2000e037a24 */ /* 0x000fe200078e02ff */
[----:B------:R-:W-:Y:S01]  /*11860*/  LOP3.LUT R26, R20, 0x1c0, RZ, 0xc0, !PT ;  /* 0x000001c0141a7812 */ /* 0x000fe200078ec0ff */
[----:B------:R-:W-:Y:S01]  /*11870*/  IMAD R4, R11, 0x8, R18 ;  /* 0x000000080b047824 */ /* 0x000fe200078e0212 */
[--C-:B------:R-:W-:Y:S01]  /*11880*/  SHF.R.S32.HI R14, RZ, 0x1f, R12.reuse ;  /* 0x0000001fff0e7819 */ /* 0x100fe2000001140c */
[----:B------:R-:W-:Y:S01]  /*11890*/  IMAD.MOV R11, RZ, RZ, -R12 ;  /* 0x000000ffff0b7224 */ /* 0x000fe200078e0a0c */
[----:B------:R-:W-:Y:S01]  /*118a0*/  LEA.HI R26, R26, R26, RZ, 0x1d ;  /* 0x0000001a1a1a7211 */ /* 0x000fe200078fe8ff */
[----:B------:R-:W-:Y:S01]  /*118b0*/  IMAD R4, R13, 0x80, R4 ;  /* 0x000000800d047824 */ /* 0x000fe200078e0204 */
[----:B------:R-:W-:Y:S01]  /*118c0*/  F2FP.BF16.PACK_AB R80, R81, R80 ;  /* 0x000000505150723e */ /* 0x000fe200000010ff */
[----:B------:R-:W-:Y:S01]  /*118d0*/  IMAD R15, R14, c[0x0][0x3e0], RZ ;  /* 0x0000f8000e0f7a24 */ /* 0x000fe200078e02ff */
[----:B------:R-:W-:Y:S01]  /*118e0*/  F2FP.BF16.PACK_AB R82, R83, R82 ;  /* 0x000000525352723e */ /* 0x000fe200000010ff */
[----:B------:R-:W-:Y:S01]  /*118f0*/  IMAD.U32 R17, R17, 0x2, R26 ;  /* 0x0000000211117824 */ /* 0x000fe200078e001a */
[----:B------:R-:W-:Y:S01]  /*11900*/  F2FP.BF16.PACK_AB R76, R77, R76 ;  /* 0x0000004c4d4c723e */ /* 0x000fe200000010ff */
[----:B------:R-:W-:Y:S01]  /*11910*/  IMAD R11, R11, c[0x0][0x4e8], R2 ;  /* 0x00013a000b0b7a24 */ /* 0x000fe200078e0202 */
[----:B------:R-:W-:Y:S01]  /*11920*/  F2FP.BF16.PACK_AB R78, R79, R78 ;  /* 0x0000004e4f4e723e */ /* 0x000fe200000010ff */
[----:B------:R-:W-:Y:S01]  /*11930*/  IMAD.SHL.U32 R17, R17, 0x2, RZ ;  /* 0x0000000211117824 */ /* 0x000fe200078e00ff */
[----:B------:R-:W-:Y:S01]  /*11940*/  F2FP.BF16.PACK_AB R72, R73, R72 ;  /* 0x000000484948723e */ /* 0x000fe200000010ff */
[----:B------:R-:W-:Y:S01]  /*11950*/  @P0 IMAD.HI.U32 R2, R4, c[0x0][0x4ec], RZ ;  /* 0x00013b0004020a27 */ /* 0x000fe200078e00ff */
[----:B------:R-:W-:-:S02]  /*11960*/  F2FP.BF16.PACK_AB R74, R75, R74 ;  /* 0x0000004a4b4a723e */ /* 0x000fc400000010ff */
[----:B------:R-:W-:Y:S01]  /*11970*/  IADD3 R21, R17, 0x70, RZ ;  /* 0x0000007011157810 */ /* 0x000fe20007ffe0ff */
[C---:B------:R-:W-:Y:S01]  /*11980*/  IMAD.WIDE.U32 R22, R12.reuse, c[0x0][0x3e0], R22 ;  /* 0x0000f8000c167a25 */ /* 0x040fe200078e0016 */
[----:B------:R-:W-:Y:S01]  /*11990*/  STS [R17+0x80], R112 ;  /* 0x0000807011007388 */ /* 0x000fe20000000800 */
[----:B------:R-:W-:Y:S02]  /*119a0*/  F2FP.BF16.PACK_AB R68, R69, R68 ;  /* 0x000000444544723e */ /* 0x000fe400000010ff */
[----:B------:R-:W-:Y:S01]  /*119b0*/  IMAD R15, R12, c[0x0][0x3e4], R15 ;  /* 0x0000f9000c0f7a24 */ /* 0x000fe200078e020f */
[----:B------:R-:W-:Y:S01]  /*119c0*/  IADD3 R12, R17, 0x80, RZ ;  /* 0x00000080110c7810 */ /* 0x000fe20007ffe0ff */
[----:B------:R-:W-:Y:S01]  /*119d0*/  IMAD.MOV.U32 R19, RZ, RZ, R4 ;  /* 0x000000ffff137224 */ /* 0x000fe200078e0004 */
[----:B------:R-:W-:Y:S01]  /*119e0*/  @P0 SHF.R.U32.HI R19, RZ, c[0x0][0x4f0], R2 ;  /* 0x00013c00ff130a19 */ /* 0x000fe20000011602 */
[----:B------:R-:W-:Y:S01]  /*119f0*/  IMAD.IADD R23, R23, 0x1, R15 ;  /* 0x0000000117177824 */ /* 0x000fe200078e020f */
[----:B------:R-:W-:Y:S01]  /*11a00*/  @P3 IADD3 R21, R12, 0x10, RZ ;  /* 0x000000100c153810 */ /* 0x000fe20007ffe0ff */
[----:B------:R-:W-:Y:S01]  /*11a10*/  IMAD.MOV.U32 R2, RZ, RZ, 0x20 ;  /* 0x00000020ff027424 */ /* 0x000fe200078e00ff */
[----:B------:R-:W-:Y:S01]  /*11a20*/  SHF.R.S32.HI R12, RZ, 0x1f, R11 ;  /* 0x0000001fff0c7819 */ /* 0x000fe2000001140b */
[----:B------:R-:W-:Y:S01]  /*11a30*/  IMAD.WIDE.U32 R22, R11, c[0x0][0x3d8], R22 ;  /* 0x0000f6000b167a25 */ /* 0x000fe200078e0016 */
[--C-:B------:R-:W-:Y:S01]  /*11a40*/  SHF.R.S32.HI R15, RZ, 0x1f, R19.reuse ;  /* 0x0000001fff0f7819 */ /* 0x100fe20000011413 */
[----:B------:R-:W-:Y:S01]  /*11a50*/  STS [R17+0x480], R114 ;  /* 0x0004807211007388 */ /* 0x000fe20000000800 */
[----:B------:R-:W-:Y:S01]  /*11a60*/  IADD3 R14, P0, R19, R24, RZ ;  /* 0x00000018130e7210 */ /* 0x000fe20007f1e0ff */
[----:B------:R-:W-:Y:S01]  /*11a70*/  IMAD.MOV R19, RZ, RZ, -R19 ;  /* 0x000000ffff137224 */ /* 0x000fe200078e0a13 */
[----:B------:R-:W-:Y:S01]  /*11a80*/  SEL R2, R2, 0xffffffe0, !P1 ;  /* 0xffffffe002027807 */ /* 0x000fe20004800000 */
[----:B------:R-:W-:Y:S01]  /*11a90*/  IMAD R12, R12, c[0x0][0x3d8], RZ ;  /* 0x0000f6000c0c7a24 */ /* 0x000fe200078e02ff */
[----:B------:R-:W-:Y:S01]  /*11aa0*/  IADD3.X R15, R15, R25, R16, P0, !PT ;  /* 0x000000190f0f7210 */ /* 0x000fe200007fe410 */
[----:B------:R-:W-:Y:S01]  /*11ab0*/  IMAD R25, R19, c[0x0][0x4e8], R4 ;  /* 0x00013a0013197a24 */ /* 0x000fe200078e0204 */
[----:B------:R-:W-:Y:S01]  /*11ac0*/  STS [R21], R108 ;  /* 0x0000006c15007388 */ /* 0x000fe20000000800 */
[----:B------:R-:W-:Y:S01]  /*11ad0*/  IMAD R4, R11, c[0x0][0x3dc], R12 ;  /* 0x0000f7000b047a24 */ /* 0x000fe200078e020c */
[----:B------:R-:W-:Y:S01]  /*11ae0*/  F2FP.BF16.PACK_AB R70, R71, R70 ;  /* 0x000000464746723e */ /* 0x000fe200000010ff */
[----:B------:R-:W-:Y:S01]  /*11af0*/  IMAD.IADD R19, R17, 0x1, R2 ;  /* 0x0000000111137824 */ /* 0x000fe200078e0202 */
[----:B------:R-:W-:Y:S01]  /*11b00*/  STS [R21+0x400], R110 ;  /* 0x0004006e15007388 */ /* 0x000fe20000000800 */
[----:B------:R-:W-:Y:S01]  /*11b10*/  IMAD.IADD R11, R2, 0x1, R21 ;  /* 0x00000001020b7824 */ /* 0x000fe200078e0215 */
[----:B------:R-:W-:Y:S01]  /*11b20*/  SHF.R.S32.HI R2, RZ, 0x1f, R25 ;  /* 0x0000001fff027819 */ /* 0x000fe20000011419 */
[----:B------:R-:W-:Y:S01]  /*11b30*/  IMAD.MOV.U32 R12, RZ, RZ, 0x40 ;  /* 0x00000040ff0c7424 */ /* 0x000fe200078e00ff */
[----:B------:R1:W-:Y:S01]  /*11b40*/  STS [R19+0x80], R6 ;  /* 0x0000800613007388 */ /* 0x0003e20000000800 */
[----:B------:R-:W-:Y:S01]  /*11b50*/  IMAD.WIDE.U32 R14, R25, c[0x0][0x488], R14 ;  /* 0x00012200190e7a25 */ /* 0x000fe200078e000e */
[----:B------:R-:W-:-:S02]  /*11b60*/  F2FP.BF16.PACK_AB R52, R53, R52 ;  /* 0x000000343534723e */ /* 0x000fc400000010ff */
[----:B------:R-:W-:Y:S01]  /*11b70*/  SEL R12, R12, 0xffffffc0, !P2 ;  /* 0xffffffc00c0c7807 */ /* 0x000fe20005000000 */
[----:B------:R-:W-:Y:S01]  /*11b80*/  IMAD R2, R2, c[0x0][0x488], RZ ;  /* 0x0001220002027a24 */ /* 0x000fe200078e02ff */
[----:B------:R-:W-:Y:S01]  /*11b90*/  STS [R19+0x480], R106 ;  /* 0x0004806a13007388 */ /* 0x000fe20000000800 */
[----:B------:R-:W-:Y:S01]  /*11ba0*/  F2FP.BF16.PACK_AB R54, R55, R54 ;  /* 0x000000363736723e */ /* 0x000fe200000010ff */
[----:B------:R-:W-:Y:S01]  /*11bb0*/  IMAD R20, R13, 0x80, R18 ;  /* 0x000000800d147824 */ /* 0x000fe200078e0212 */
[----:B------:R-:W-:Y:S01]  /*11bc0*/  F2FP.BF16.PACK_AB R56, R57, R56 ;  /* 0x000000383938723e */ /* 0x000fe200000010ff */
[----:B------:R-:W-:Y:S01]  /*11bd0*/  IMAD R2, R25, c[0x0][0x48c], R2 ;  /* 0x0001230019027a24 */ /* 0x000fe200078e0202 */
[----:B------:R-:W-:Y:S01]  /*11be0*/  STS [R11], R100 ;  /* 0x000000640b007388 */ /* 0x000fe20000000800 */
[--C-:B------:R-:W-:Y:S01]  /*11bf0*/  IMAD.IADD R25, R17, 0x1, R12.reuse ;  /* 0x0000000111197824 */ /* 0x100fe200078e020c */
[----:B------:R-:W-:Y:S01]  /*11c00*/  F2FP.BF16.PACK_AB R58, R59, R58 ;  /* 0x0000003a3b3a723e */ /* 0x000fe200000010ff */
[C---:B------:R-:W-:Y:S01]  /*11c10*/  IMAD.IADD R27, R12.reuse, 0x1, R21 ;  /* 0x000000010c1b7824 */ /* 0x040fe200078e0215 */
[----:B------:R-:W-:Y:S01]  /*11c20*/  STS [R11+0x400], R102 ;  /* 0x000400660b007388 */ /* 0x000fe20000000800 */
[----:B------:R-:W-:Y:S01]  /*11c30*/  IMAD.IADD R29, R12, 0x1, R19 ;  /* 0x000000010c1d7824 */ /* 0x000fe200078e0213 */
[----:B------:R-:W-:Y:S01]  /*11c40*/  F2FP.BF16.PACK_AB R60, R61, R60 ;  /* 0x0000003c3d3c723e */ /* 0x000fe200000010ff */
[----:B------:R-:W-:Y:S01]  /*11c50*/  IMAD.IADD R31, R11, 0x1, R12 ;  /* 0x000000010b1f7824 */ /* 0x000fe200078e020c */
[----:B------:R-:W-:Y:S01]  /*11c60*/  STS [R25+0x80], R96 ;  /* 0x0000806019007388 */ /* 0x000fe20000000800 */
[----:B------:R-:W-:Y:S01]  /*11c70*/  IMAD.IADD R15, R15, 0x1, R2 ;  /* 0x000000010f0f7824 */ /* 0x000fe200078e0202 */
[----:B------:R-:W-:Y:S01]  /*11c80*/  F2FP.BF16.PACK_AB R62, R63, R62 ;  /* 0x0000003e3f3e723e */ /* 0x000fe200000010ff */
[----:B------:R-:W-:Y:S01]  /*11c90*/  IMAD.SHL.U32 R0, R0, 0x2, RZ ;  /* 0x0000000200007824 */ /* 0x000fe200078e00ff */
[----:B------:R-:W-:Y:S01]  /*11ca0*/  STS [R25+0x480], R98 ;  /* 0x0004806219007388 */ /* 0x000fe20000000800 */
[----:B------:R-:W-:Y:S01]  /*11cb0*/  F2FP.BF16.PACK_AB R5, R5, R64 ;  /* 0x000000400505723e */ /* 0x000fe200000010ff */
[----:B------:R-:W-:Y:S01]  /*11cc0*/  IMAD R10, R13, 0x80, R10 ;  /* 0x000000800d0a7824 */ /* 0x000fe200078e020a */
[----:B-1----:R-:W-:Y:S01]  /*11cd0*/  LEA R6, P0, R14, c[0x0][0x450], 0x2 ;  /* 0x000114000e067a11 */ /* 0x002fe200078010ff */
[----:B------:R-:W-:Y:S01]  /*11ce0*/  STS [R27], R92 ;  /* 0x0000005c1b007388 */ /* 0x000fe20000000800 */
[----:B------:R-:W-:-:S02]  /*11cf0*/  F2FP.BF16.PACK_AB R66, R67, R66 ;  /* 0x000000424342723e */ /* 0x000fc400000010ff */
[----:B------:R-:W-:Y:S01]  /*11d00*/  LEA.HI.X R15, R14, c[0x0][0x454], R15, 0x2, P0 ;  /* 0x000115000e0f7a11 */ /* 0x000fe200000f140f */
[----:B------:R-:W-:Y:S01]  /*11d10*/  STS [R27+0x400], R94 ;  /* 0x0004005e1b007388 */ /* 0x000fe20000000800 */
[C---:B------:R-:W-:Y:S02]  /*11d20*/  IADD3 R18, R20.reuse, 0x8, RZ ;  /* 0x0000000814127810 */ /* 0x040fe40007ffe0ff */
[-C--:B------:R-:W-:Y:S01]  /*11d30*/  ISETP.GE.OR P5, PT, R20, R3.reuse, P4 ;  /* 0x000000031400720c */ /* 0x080fe200027a6670 */
[----:B------:R-:W-:Y:S01]  /*11d40*/  STS [R29+0x80], R88 ;  /* 0x000080581d007388 */ /* 0x000fe20000000800 */
[----:B------:R-:W-:Y:S02]  /*11d50*/  ISETP.GE.OR P4, PT, R18, R3, P4 ;  /* 0x000000031200720c */ /* 0x000fe40002786670 */
[----:B------:R-:W-:Y:S01]  /*11d60*/  LEA R2, P0, R22, c[0x0][0x380], 0x1 ;  /* 0x0000e00016027a11 */ /* 0x000fe200078008ff */
[----:B------:R-:W-:Y:S04]  /*11d70*/  STS [R29+0x480], R90 ;  /* 0x0004805a1d007388 */ /* 0x000fe80000000800 */
[----:B------:R-:W-:Y:S04]  /*11d80*/  STS [R31], R84 ;  /* 0x000000541f007388 */ /* 0x000fe80000000800 */
        /* <DEDUP_REMOVED lines=15> */
[----:B------:R1:W-:Y:S04]  /*11e80*/  STS [R31+0x4000], R5 ;  /* 0x004000051f007388 */ /* 0x0003e80000000800 */
[----:B------:R-:W-:Y:S04]  /*11e90*/  STS [R31+0x4400], R66 ;  /* 0x004400421f007388 */ /* 0x000fe80000000800 */
[----:B------:R-:W-:Y:S04]  /*11ea0*/  SHFL.IDX PT, R32, R6, RZ, 0x1c1f ;  /* 0x001c1fff06207589 */ /* 0x000fe800000e0000 */
[----:B------:R-:W2:Y:S04]  /*11eb0*/  SHFL.IDX PT, R33, R15, RZ, 0x1c1f ;  /* 0x001c1fff0f217589 */ /* 0x000ea800000e0000 */
[----:B------:R-:W-:Y:S06]  /*11ec0*/  BAR.SYNC.DEFER_BLOCKING 0x1, 0x100 ;  /* 0x0044000000007b1d */ /* 0x000fec0000010000 */
[----:B------:R-:W-:Y:S01]  /*11ed0*/  SHFL.IDX PT, R34, R6, 0x1, 0x1c1f ;  /* 0x003c1f0006227f89 */ /* 0x000fe200000e0000 */
[----:B-1----:R-:W-:-:S03]  /*11ee0*/  IMAD.IADD R5, R23, 0x1, R4 ;  /* 0x0000000117057824 */ /* 0x002fc600078e0204 */
[----:B------:R-:W1:Y:S02]  /*11ef0*/  SHFL.IDX PT, R35, R15, 0x1, 0x1c1f ;  /* 0x003c1f000f237f89 */ /* 0x000e6400000e0000 */
[----:B------:R-:W-:Y:S02]  /*11f00*/  LEA.HI.X R22, R22, c[0x0][0x384], R5, 0x1, P0 ;  /* 0x0000e10016167a11 */ /* 0x000fe400000f0c05 */
[----:B------:R-:W3:Y:S01]  /*11f10*/  SHFL.IDX PT, R20, R2, RZ, 0x181f ;  /* 0x00181fff02147589 */ /* 0x000ee200000e0000 */
[----:B------:R-:W-:-:S03]  /*11f20*/  ISETP.GE.AND P0, PT, R10, R3, PT ;  /* 0x000000030a00720c */ /* 0x000fc60003f06270 */
[----:B------:R-:W4:Y:S04]  /*11f30*/  SHFL.IDX PT, R21, R22, RZ, 0x181f ;  /* 0x00181fff16157589 */ /* 0x000f2800000e0000 */
[----:B--2---:R-:W-:Y:S04]  /*11f40*/  @!P5 ST.E [R32.64], R7 ;  /* 0x000000072000d985 */ /* 0x004fe8000c10190a */
[----:B-1----:R1:W-:Y:S04]  /*11f50*/  @!P4 ST.E [R34.64], R8 ;  /* 0x000000082200c985 */ /* 0x0023e8000c10190a */
[----:B------:R2:W2:Y:S04]  /*11f60*/  LDS.128 R48, [R0+0x1080] ;  /* 0x0010800000307984 */ /* 0x0004a80000000c00 */
[----:B------:R2:W2:Y:S04]  /*11f70*/  LDS.128 R44, [R0+0x2080] ;  /* 0x00208000002c7984 */ /* 0x0004a80000000c00 */
[----:B------:R2:W2:Y:S04]  /*11f80*/  LDS.128 R40, [R0+0x3080] ;  /* 0x0030800000287984 */ /* 0x0004a80000000c00 */
[----:B------:R2:W2:Y:S04]  /*11f90*/  LDS.128 R36, [R0+0x5080] ;  /* 0x0050800000247984 */ /* 0x0004a80000000c00 */
[----:B------:R2:W2:Y:S04]  /*11fa0*/  LDS.128 R24, [R0+0x6080] ;  /* 0x0060800000187984 */ /* 0x0004a80000000c00 */
[----:B------:R2:W2:Y:S01]  /*11fb0*/  LDS.128 R16, [R0+0x7080] ;  /* 0x0070800000107984 */ /* 0x0004a20000000c00 */
[----:B-1----:R-:W-:Y:S01]  /*11fc0*/  IADD3 R8, R9, 0x40, RZ ;  /* 0x0000004009087810 */ /* 0x002fe20007ffe0ff */
[----:B------:R-:W-:Y:S05]  /*11fd0*/  @P0 BRA `(.L_x_199) ;  /* 0x000000b000000947 */ /* 0x000fea0003800000 */
[----:B---34-:R-:W1:Y:S01]  /*11fe0*/  LDS.128 R4, [R0+0x80] ;  /* 0x0000800000047984 */ /* 0x018e620000000c00 */
[----:B------:R-:W-:-:S02]  /*11ff0*/  ISETP.GE.AND P0, PT, R8, c[0x0][0x3c8], PT ;  /* 0x0000f20008007a0c */ /* 0x000fc40003f06270 */
[----:B------:R-:W-:Y:S01]  /*12000*/  ISETP.GE.AND P1, PT, R9, c[0x0][0x3c8], PT ;  /* 0x0000f20009007a0c */ /* 0x000fe20003f26270 */
[----:B------:R-:W3:Y:S10]  /*12010*/  LDS.128 R12, [R0+0x4080] ;  /* 0x00408000000c7984 */ /* 0x000ef40000000c00 */
[----:B------:R-:W-:-:S02]  /*12020*/  @!P0 SHF.R.S32.HI R11, RZ, 0x1f, R8 ;  /* 0x0000001fff0b8819 */ /* 0x000fc40000011408 */
[----:B------:R-:W-:Y:S02]  /*12030*/  @!P1 IMAD.WIDE R28, R9, 0x2, R20 ;  /* 0x00000002091c9825 */ /* 0x000fe400078e0214 */
[----:B------:R-:W-:-:S04]  /*12040*/  @!P0 LEA.HI R11, R11, R8, RZ, 0x3 ;  /* 0x000000080b0b8211 */ /* 0x000fc800078f18ff */
[----:B------:R-:W-:-:S05]  /*12050*/  @!P0 LOP3.LUT R11, R11, 0xfffffff8, RZ, 0xc0, !PT ;  /* 0xfffffff80b0b8812 */ /* 0x000fca00078ec0ff */
[----:B------:R-:W-:Y:S01]  /*12060*/  @!P0 IMAD.WIDE R20, R11, 0x2, R20 ;  /* 0x000000020b148825 */ /* 0x000fe200078e0214 */
[----:B-1----:R1:W-:Y:S04]  /*12070*/  @!P1 ST.E.128 [R28.64], R4 ;  /* 0x000000041c009985 */ /* 0x0023e8000c101d0a */
[----:B---3--:R1:W-:Y:S02]  /*12080*/  @!P0 ST.E.128 [R20.64], R12 ;  /* 0x0000000c14008985 */ /* 0x0083e4000c101d0a */
.L_x_199:
[----:B---34-:R-:W-:Y:S05]  /*12090*/  BSYNC B0 ;  /* 0x0000000000007941 */ /* 0x018fea0003800000 */
.L_x_198:
[----:B--2---:R-:W-:Y:S01]  /*120a0*/  IADD3 R0, R10, 0x20, RZ ;  /* 0x000000200a007810 */ /* 0x004fe20007ffe0ff */
[----:B-1----:R1:W2:Y:S01]  /*120b0*/  SHFL.IDX PT, R7, R22, 0x1, 0x181f ;  /* 0x00381f0016077f89 */ /* 0x0022a200000e0000 */
[----:B------:R-:W-:Y:S02]  /*120c0*/  BSSY B0, `(.L_x_200) ;  /* 0x000000d000007945 */ /* 0x000fe40003800000 */
[----:B------:R-:W-:Y:S01]  /*120d0*/  ISETP.GE.AND P0, PT, R0, R3, PT ;  /* 0x000000030000720c */ /* 0x000fe20003f06270 */
[----:B------:R1:W3:-:S12]  /*120e0*/  SHFL.IDX PT, R6, R2, 0x1, 0x181f ;  /* 0x00381f0002067f89 */ /* 0x0002d800000e0000 */
[----:B------:R-:W-:Y:S05]  /*120f0*/  @P0 BRA `(.L_x_201) ;  /* 0x0000009000000947 */ /* 0x000fea0003800000 */
[----:B------:R-:W-:Y:S02]  /*12100*/  ISETP.GE.AND P0, PT, R8, c[0x0][0x3c8], PT ;  /* 0x0000f20008007a0c */ /* 0x000fe40003f06270 */
[----:B------:R-:W-:-:S11]  /*12110*/  ISETP.GE.AND P1, PT, R9, c[0x0][0x3c8], PT ;  /* 0x0000f20009007a0c */ /* 0x000fd60003f26270 */
[----:B------:R-:W-:-:S04]  /*12120*/  @!P0 SHF.R.S32.HI R5, RZ, 0x1f, R8 ;  /* 0x0000001fff058819 */ /* 0x000fc80000011408 */
[----:B------:R-:W-:Y:S01]  /*12130*/  @!P0 LEA.HI R0, R5, R8, RZ, 0x3 ;  /* 0x0000000805008211 */ /* 0x000fe200078f18ff */
[----:B--23--:R-:W-:-:S03]  /*12140*/  @!P1 IMAD.WIDE R4, R9, 0x2, R6 ;  /* 0x0000000209049825 */ /* 0x00cfc600078e0206 */
[----:B------:R-:W-:Y:S02]  /*12150*/  @!P0 LOP3.LUT R0, R0, 0xfffffff8, RZ, 0xc0, !PT ;  /* 0xfffffff800008812 */ /* 0x000fe400078ec0ff */
[----:B------:R2:W-:Y:S03]  /*12160*/  @!P1 ST.E.128 [R4.64], R48 ;  /* 0x0000003004009985 */ /* 0x0005e6000c101d0a */
[----:B------:R-:W-:-:S05]  /*12170*/  @!P0 IMAD.WIDE R6, R0, 0x2, R6 ;  /* 0x0000000200068825 */ /* 0x000fca00078e0206 */
[----:B------:R2:W-:Y:S02]  /*12180*/  @!P0 ST.E.128 [R6.64], R36 ;  /* 0x0000002406008985 */ /* 0x0005e4000c101d0a */
.L_x_201:
[----:B------:R-:W-:Y:S05]  /*12190*/  BSYNC B0 ;  /* 0x0000000000007941 */ /* 0x000fea0003800000 */
.L_x_200:
[----:B------:R-:W-:Y:S01]  /*121a0*/  IADD3 R0, R10, 0x40, RZ ;  /* 0x000000400a007810 */ /* 0x000fe20007ffe0ff */
[----:B--2---:R2:W4:Y:S01]  /*121b0*/  SHFL.IDX PT, R7, R22, 0x2, 0x181f ;  /* 0x00581f0016077f89 */ /* 0x00452200000e0000 */
[----:B------:R-:W-:Y:S02]  /*121c0*/  BSSY B0, `(.L_x_202) ;  /* 0x000000d000007945 */ /* 0x000fe40003800000 */
[----:B------:R-:W-:Y:S01]  /*121d0*/  ISETP.GE.AND P0, PT, R0, R3, PT ;  /* 0x000000030000720c */ /* 0x000fe20003f06270 */
[----:B---3--:R2:W3:-:S12]  /*121e0*/  SHFL.IDX PT, R6, R2, 0x2, 0x181f ;  /* 0x00581f0002067f89 */ /* 0x0084d800000e0000 */
[----:B------:R-:W-:Y:S05]  /*121f0*/  @P0 BRA `(.L_x_203) ;  /* 0x0000009000000947 */ /* 0x000fea0003800000 */
[----:B------:R-:W-:Y:S02]  /*12200*/  ISETP.GE.AND P0, PT, R8, c[0x0][0x3c8], PT ;  /* 0x0000f20008007a0c */ /* 0x000fe40003f06270 */
[----:B------:R-:W-:-:S11]  /*12210*/  ISETP.GE.AND P1, PT, R9, c[0x0][0x3c8], PT ;  /* 0x0000f20009007a0c */ /* 0x000fd60003f26270 */
[----:B------:R-:W-:-:S04]  /*12220*/  @!P0 SHF.R.S32.HI R5, RZ, 0x1f, R8 ;  /* 0x0000001fff058819 */ /* 0x000fc80000011408 */
[----:B------:R-:W-:Y:S01]  /*12230*/  @!P0 LEA.HI R0, R5, R8, RZ, 0x3 ;  /* 0x0000000805008211 */ /* 0x000fe200078f18ff */
[----:B---34-:R-:W-:-:S03]  /*12240*/  @!P1 IMAD.WIDE R4, R9, 0x2, R6 ;  /* 0x0000000209049825 */ /* 0x018fc600078e0206 */
[----:B------:R-:W-:Y:S02]  /*12250*/  @!P0 LOP3.LUT R0, R0, 0xfffffff8, RZ, 0xc0, !PT ;  /* 0xfffffff800008812 */ /* 0x000fe400078ec0ff */
[----:B------:R3:W-:Y:S03]  /*12260*/  @!P1 ST.E.128 [R4.64], R44 ;  /* 0x0000002c04009985 */ /* 0x0007e6000c101d0a */
[----:B------:R-:W-:-:S05]  /*12270*/  @!P0 IMAD.WIDE R6, R0, 0x2, R6 ;  /* 0x0000000200068825 */ /* 0x000fca00078e0206 */
[----:B------:R3:W-:Y:S02]  /*12280*/  @!P0 ST.E.128 [R6.64], R24 ;  /* 0x0000001806008985 */ /* 0x0007e4000c101d0a */
.L_x_203:
[----:B------:R-:W-:Y:S05]  /*12290*/  BSYNC B0 ;  /* 0x0000000000007941 */ /* 0x000fea0003800000 */
.L_x_202:
[----:B------:R-:W-:Y:S01]  /*122a0*/  IADD3 R10, R10, 0x60, RZ ;  /* 0x000000600a0a7810 */ /* 0x000fe20007ffe0ff */
[----:B---3--:R3:W1:Y:S03]  /*122b0*/  SHFL.IDX PT, R5, R22, 0x3, 0x181f ;  /* 0x00781f0016057f89 */ /* 0x00866600000e0000 */
[----:B------:R-:W-:Y:S01]  /*122c0*/  ISETP.GE.AND P0, PT, R10, R3, PT ;  /* 0x000000030a00720c */ /* 0x000fe20003f06270 */
[----:B------:R3:W2:-:S12]  /*122d0*/  SHFL.IDX PT, R4, R2, 0x3, 0x181f ;  /* 0x00781f0002047f89 */ /* 0x00069800000e0000 */
[----:B------:R-:W-:Y:S05]  /*122e0*/  @P0 EXIT ;  /* 0x000000000000094d */ /* 0x000fea0003800000 */
[----:B------:R-:W-:-:S13]  /*122f0*/  ISETP.GE.AND P0, PT, R9, c[0x0][0x3c8], PT ;  /* 0x0000f20009007a0c */ /* 0x000fda0003f06270 */
[----:B-123--:R-:W-:-:S05]  /*12300*/  @!P0 IMAD.WIDE R2, R9, 0x2, R4 ;  /* 0x0000000209028825 */ /* 0x00efca00078e0204 */
        /* <DEDUP_REMOVED lines=9> */
.L_x_197:
[----:B------:R-:W1:Y:S01]  /*123a0*/  S2R R5, SR_TID.X ;  /* 0x0000000000057919 */ /* 0x000e620000002100 */
[----:B------:R-:W-:Y:S03]  /*123b0*/  BSSY B0, `(.L_x_204) ;  /* 0x0000027000007945 */ /* 0x000fe60003800000 */
[----:B------:R-:W2:Y:S01]  /*123c0*/  S2R R8, SR_CTAID.Z ;  /* 0x0000000000087919 */ /* 0x000ea20000002700 */
[----:B-1----:R-:W-:Y:S02]  /*123d0*/  ISETP.GT.AND P0, PT, R5, 0x7f, PT ;  /* 0x0000007f0500780c */ /* 0x002fe40003f04270 */
[----:B--2---:R-:W-:-:S11]  /*123e0*/  SHF.R.S32.HI R11, RZ, 0x1f, R8 ;  /* 0x0000001fff0b7819 */ /* 0x004fd60000011408 */
[----:B------:R-:W-:Y:S05]  /*123f0*/  @P0 BRA `(.L_x_205) ;  /* 0x0000022000000947 */ /* 0x000fea0003800000 */
[----:B------:R-:W1:Y:S01]  /*12400*/  S2R R0, SR_CTAID.X ;  /* 0x0000000000007919 */ /* 0x000e620000002500 */
[----:B------:R-:W-:-:S05]  /*12410*/  MOV R2, c[0x0][0x4e8] ;  /* 0x00013a0000027a02 */ /* 0x000fca0000000f00 */
[----:B------:R-:W-:Y:S01]  /*12420*/  IMAD R3, R2, c[0x0][0x388], RZ ;  /* 0x0000e20002037a24 */ /* 0x000fe200078e02ff */
[----:B-1----:R-:W-:-:S04]  /*12430*/  LEA R0, R0, R5, 0x7 ;  /* 0x0000000500007211 */ /* 0x002fc800078e38ff */
[----:B------:R-:W-:-:S13]  /*12440*/  ISETP.GE.AND P0, PT, R0, R3, PT ;  /* 0x000000030000720c */ /* 0x000fda0003f06270 */
[----:B------:R-:W-:Y:S05]  /*12450*/  @P0 BRA `(.L_x_205) ;  /* 0x000001c000000947 */ /* 0x000fea0003800000 */
[----:B------:R-:W1:Y:S01]  /*12460*/  S2R R7, SR_CTAID.Y ;  /* 0x0000000000077919 */ /* 0x000e620000002600 */
[----:B------:R-:W-:Y:S02]  /*12470*/  ISETP.NE.AND P0, PT, R2, 0x1, PT ;  /* 0x000000010200780c */ /* 0x000fe40003f05270 */
[----:B------:R-:W-:-:S11]  /*12480*/  MOV R6, R0 ;  /* 0x0000000000067202 */ /* 0x000fd60000000f00 */
[----:B------:R-:W-:-:S05]  /*12490*/  @P0 IMAD.HI.U32 R9, R0, c[0x0][0x4ec], RZ ;  /* 0x00013b0000090a27 */ /* 0x000fca00078e00ff */
[----:B------:R-:W-:Y:S02]  /*124a0*/  @P0 SHF.R.U32.HI R6, RZ, c[0x0][0x4f0], R9 ;  /* 0x00013c00ff060a19 */ /* 0x000fe40000011609 */
[----:B-1----:R-:W-:Y:S01]  /*124b0*/  SHF.R.S32.HI R4, RZ, 0x1f, R7 ;  /* 0x0000001fff047819 */ /* 0x002fe20000011407 */
[----:B------:R-:W-:-:S04]  /*124c0*/  IMAD.WIDE.U32 R2, R7, c[0x0][0x490], RZ ;  /* 0x0001240007027a25 */ /* 0x000fc800078e00ff */
[----:B------:R-:W-:Y:S02]  /*124d0*/  IMAD R4, R4, c[0x0][0x490], RZ ;  /* 0x0001240004047a24 */ /* 0x000fe400078e02ff */
[----:B------:R-:W-:Y:S02]  /*124e0*/  IMAD.MOV.U32 R12, RZ, RZ, R2 ;  /* 0x000000ffff0c7224 */ /* 0x000fe400078e0002 */
[----:B------:R-:W-:Y:S01]  /*124f0*/  IMAD R13, R7, c[0x0][0x494], R4 ;  /* 0x00012500070d7a24 */ /* 0x000fe200078e0204 */
[----:B------:R-:W-:-:S04]  /*12500*/  IADD3 R7, -R6, RZ, RZ ;  /* 0x000000ff06077210 */ /* 0x000fc80007ffe1ff */
[----:B------:R-:W-:Y:S01]  /*12510*/  IADD3 R13, R3, R13, RZ ;  /* 0x0000000d030d7210 */ /* 0x000fe20007ffe0ff */
[----:B------:R-:W-:Y:S02]  /*12520*/  IMAD R3, R11, c[0x0][0x498], RZ ;  /* 0x000126000b037a24 */ /* 0x000fe400078e02ff */
[----:B------:R-:W-:Y:S02]  /*12530*/  IMAD R4, R7, c[0x0][0x4e8], R0 ;  /* 0x00013a0007047a24 */ /* 0x000fe400078e0200 */
[----:B------:R-:W-:-:S03]  /*12540*/  IMAD.WIDE.U32 R12, R8, c[0x0][0x498], R12 ;  /* 0x00012600080c7a25 */ /* 0x000fc600078e000c */
[----:B------:R-:W-:Y:S01]  /*12550*/  SHF.R.S32.HI R2, RZ, 0x1f, R4 ;  /* 0x0000001fff027819 */ /* 0x000fe20000011404 */
[----:B------:R-:W-:Y:S01]  /*12560*/  IMAD R0, R8, c[0x0][0x49c], R3 ;  /* 0x0001270008007a24 */ /* 0x000fe200078e0203 */
[----:B------:R-:W-:Y:S02]  /*12570*/  SHF.R.S32.HI R3, RZ, 0x1f, R6 ;  /* 0x0000001fff037819 */ /* 0x000fe40000011406 */
[----:B------:R-:W-:Y:S01]  /*12580*/  IADD3 R12, P0, R6, R12, RZ ;  /* 0x0000000c060c7210 */ /* 0x000fe20007f1e0ff */
[----:B------:R-:W-:-:S03]  /*12590*/  IMAD R7, R2, c[0x0][0x488], RZ ;  /* 0x0001220002077a24 */ /* 0x000fc600078e02ff */
[----:B------:R-:W-:Y:S01]  /*125a0*/  IADD3.X R13, R3, R13, R0, P0, !PT ;  /* 0x0000000d030d7210 */ /* 0x000fe200007fe400 */
[----:B------:R-:W-:-:S04]  /*125b0*/  IMAD R7, R4, c[0x0][0x48c], R7 ;  /* 0x0001230004077a24 */ /* 0x000fc800078e0207 */
[----:B------:R-:W-:-:S05]  /*125c0*/  IMAD.WIDE.U32 R12, R4, c[0x0][0x488], R12 ;  /* 0x00012200040c7a25 */ /* 0x000fca00078e000c */
[----:B------:R-:W-:Y:S02]  /*125d0*/  IADD3 R7, R13, R7, RZ ;  /* 0x000000070d077210 */ /* 0x000fe40007ffe0ff */
[----:B------:R-:W-:-:S04]  /*125e0*/  LEA R2, P0, R12, c[0x0][0x450], 0x2 ;  /* 0x000114000c027a11 */ /* 0x000fc800078010ff */
[----:B------:R-:W-:Y:S01]  /*125f0*/  LEA.HI.X R3, R12, c[0x0][0x454], R7, 0x2, P0 ;  /* 0x000115000c037a11 */ /* 0x000fe200000f1407 */
[----:B------:R-:W-:-:S05]  /*12600*/  IMAD.MOV.U32 R7, RZ, RZ, -0x800000 ;  /* 0xff800000ff077424 */ /* 0x000fca00078e00ff */
[----:B------:R1:W-:Y:S03]  /*12610*/  STG.E [R2.64], R7 ;  /* 0x0000000702007986 */ /* 0x0003e6000c10190a */
.L_x_205:
[----:B------:R-:W-:Y:S05]  /*12620*/  BSYNC B0 ;  /* 0x0000000000007941 */ /* 0x000fea0003800000 */
.L_x_204:
[----:B------:R-:W2:Y:S01]  /*12630*/  S2R R12, SR_CTAID.Y ;  /* 0x00000000000c7919 */ /* 0x000ea20000002600 */
[----:B------:R-:W-:Y:S01]  /*12640*/  SHF.R.S32.HI R6, RZ, 0x1f, R5 ;  /* 0x0000001fff067819 */ /* 0x000fe20000011405 */
[----:B------:R-:W-:Y:S01]  /*12650*/  IMAD R11, R11, c[0x0][0x3f0], RZ ;  /* 0x0000fc000b0b7a24 */ /* 0x000fe200078e02ff */
[----:B-1----:R-:W-:Y:S01]  /*12660*/  MOV R3, c[0x0][0x4e8] ;  /* 0x00013a0000037a02 */ /* 0x002fe20000000f00 */
[----:B------:R-:W1:Y:S01]  /*12670*/  S2R R7, SR_CTAID.X ;  /* 0x0000000000077919 */ /* 0x000e620000002500 */
[----:B------:R-:W-:Y:S01]  /*12680*/  LEA.HI R6, R6, R5, RZ, 0x3 ;  /* 0x0000000506067211 */ /* 0x000fe200078f18ff */
[----:B------:R-:W-:Y:S01]  /*12690*/  BSSY B0, `(.L_x_206) ;  /* 0x0000031000007945 */ /* 0x000fe20003800000 */
[C---:B------:R-:W-:Y:S01]  /*126a0*/  ISETP.NE.AND P0, PT, R3.reuse, 0x1, PT ;  /* 0x000000010300780c */ /* 0x040fe20003f05270 */
[----:B------:R-:W-:Y:S01]  /*126b0*/  IMAD R3, R3, c[0x0][0x388], RZ ;  /* 0x0000e20003037a24 */ /* 0x000fe200078e02ff */
[----:B------:R-:W-:Y:S02]  /*126c0*/  LOP3.LUT R2, R6, 0xfffffff8, RZ, 0xc0, !PT ;  /* 0xfffffff806027812 */ /* 0x000fe400078ec0ff */
[----:B------:R-:W-:-:S03]  /*126d0*/  SHF.R.S32.HI R6, RZ, 0x3, R6 ;  /* 0x00000003ff067819 */ /* 0x000fc60000011406 */
[----:B------:R-:W-:-:S05]  /*126e0*/  IMAD.IADD R5, R5, 0x1, -R2 ;  /* 0x0000000105057824 */ /* 0x000fca00078e0a02 */
[CC--:B------:R-:W-:Y:S02]  /*126f0*/  LEA R4, R5.reuse, R6.reuse, 0x5 ;  /* 0x0000000605047211 */ /* 0x0c0fe400078e28ff */
[----:B------:R-:W-:Y:S02]  /*12700*/  SHF.L.U32 R5, R5, 0x3, RZ ;  /* 0x0000000305057819 */ /* 0x000fe400000006ff */
[----:B--2---:R-:W-:Y:S01]  /*12710*/  SHF.R.S32.HI R0, RZ, 0x1f, R12 ;  /* 0x0000001fff007819 */ /* 0x004fe2000001140c */
[C---:B-1----:R-:W-:Y:S01]  /*12720*/  IMAD R4, R7.reuse, 0x80, R4 ;  /* 0x0000008007047824 */ /* 0x042fe200078e0204 */
[----:B------:R-:W-:-:S03]  /*12730*/  LEA R6, R7, R6, 0x7 ;  /* 0x0000000607067211 */ /* 0x000fc600078e38ff */
[----:B------:R-:W-:Y:S02]  /*12740*/  IMAD R9, R0, c[0x0][0x3e8], RZ ;  /* 0x0000fa0000097a24 */ /* 0x000fe400078e02ff */
[----:B------:R-:W-:-:S04]  /*12750*/  @P0 IMAD.HI.U32 R2, R4, c[0x0][0x4ec], RZ ;  /* 0x00013b0004020a27 */ /* 0x000fc800078e00ff */
[C---:B------:R-:W-:Y:S02]  /*12760*/  IMAD R9, R12.reuse, c[0x0][0x3ec], R9 ;  /* 0x0000fb000c097a24 */ /* 0x040fe400078e0209 */
[----:B------:R-:W-:-:S04]  /*12770*/  IMAD.WIDE.U32 R12, R12, c[0x0][0x3e8], RZ ;  /* 0x0000fa000c0c7a25 */ /* 0x000fc800078e00ff */
[----:B------:R-:W-:Y:S01]  /*12780*/  IMAD R0, R8, c[0x0][0x3f4], R11 ;  /* 0x0000fd0008007a24 */ /* 0x000fe200078e020b */
[----:B------:R-:W-:Y:S01]  /*12790*/  IADD3 R13, R13, R9, RZ ;  /* 0x000000090d0d7210 */ /* 0x000fe20007ffe0ff */
[----:B------:R-:W-:Y:S01]  /*127a0*/  IMAD.MOV.U32 R9, RZ, RZ, R4 ;  /* 0x000000ffff097224 */ /* 0x000fe200078e0004 */
[----:B------:R-:W-:-:S03]  /*127b0*/  @P0 SHF.R.U32.HI R9, RZ, c[0x0][0x4f0], R2 ;  /* 0x00013c00ff090a19 */ /* 0x000fc60000011602 */
[----:B------:R-:W-:Y:S01]  /*127c0*/  IMAD.WIDE.U32 R12, R8, c[0x0][0x3f0], R12 ;  /* 0x0000fc00080c7a25 */ /* 0x000fe200078e000c */
[----:B------:R-:W-:Y:S02]  /*127d0*/  SHF.R.S32.HI R2, RZ, 0x1f, R9 ;  /* 0x0000001fff027819 */ /* 0x000fe40000011409 */
[----:B------:R-:W-:Y:S01]  /*127e0*/  IADD3 R11, -R9, RZ, RZ ;  /* 0x000000ff090b7210 */ /* 0x000fe20007ffe1ff */
[----:B------:R-:W-:Y:S02]  /*127f0*/  IMAD.IADD R13, R13, 0x1, R0 ;  /* 0x000000010d0d7824 */ /* 0x000fe400078e0200 */
[----:B------:R-:W-:Y:S02]  /*12800*/  IMAD R2, R2, c[0x0][0x3e0], RZ ;  /* 0x0000f80002027a24 */ /* 0x000fe400078e02ff */
[----:B------:R-:W-:Y:S01]  /*12810*/  IMAD R11, R11, c[0x0][0x4e8], R4 ;  /* 0x00013a000b0b7a24 */ /* 0x000fe200078e0204 */
[----:B------:R-:W-:Y:S01]  /*12820*/  IADD3 R4, R5, 0x40, RZ ;  /* 0x0000004005047810 */ /* 0x000fe20007ffe0ff */
        /* <DEDUP_REMOVED lines=23> */
.L_x_207:
[----:B------:R-:W-:Y:S05]  /*129a0*/  BSYNC B0 ;  /* 0x0000000000007941 */ /* 0x000fea0003800000 */
.L_x_206:
        /* <DEDUP_REMOVED lines=15> */
.L_x_209:
[----:B------:R-:W-:Y:S05]  /*12aa0*/  BSYNC B0 ;  /* 0x0000000000007941 */ /* 0x000fea0003800000 */
.L_x_208:
        /* <DEDUP_REMOVED lines=15> */
.L_x_211:
[----:B------:R-:W-:Y:S05]  /*12ba0*/  BSYNC B0 ;  /* 0x0000000000007941 */ /* 0x000fea0003800000 */
.L_x_210:
[----:B------:R-:W-:Y:S01]  /*12bb0*/  IADD3 R6, R6, 0x60, RZ ;  /* 0x0000006006067810 */ /* 0x000fe20007ffe0ff */
[----:B-1----:R1:W2:Y:S03]  /*12bc0*/  SHFL.IDX PT, R9, R0, 0x3, 0x181f ;  /* 0x00781f0000097f89 */ /* 0x0022a600000e0000 */
[----:B------:R-:W-:Y:S01]  /*12bd0*/  ISETP.GE.AND P0, PT, R6, R3, PT ;  /* 0x000000030600720c */ /* 0x000fe20003f06270 */
[----:B----4-:R1:W4:-:S12]  /*12be0*/  SHFL.IDX PT, R8, R2, 0x3, 0x181f ;  /* 0x00781f0002087f89 */ /* 0x01031800000e0000 */
[----:B------:R-:W-:Y:S05]  /*12bf0*/  @P0 EXIT ;  /* 0x000000000000094d */ /* 0x000fea0003800000 */
[----:B------:R-:W-:-:S13]  /*12c00*/  ISETP.GE.AND P0, PT, R5, c[0x0][0x3c8], PT ;  /* 0x0000f20005007a0c */ /* 0x000fda0003f06270 */
[----:B-1234-:R-:W-:-:S05]  /*12c10*/  @!P0 IMAD.WIDE R2, R5, 0x2, R8 ;  /* 0x0000000205028825 */ /* 0x01efca00078e0208 */
        /* <DEDUP_REMOVED lines=9> */
.L_x_212:
        /* <DEDUP_REMOVED lines=13> */
.L_x_1827:


//--------------------- .text._ZN7cutlass13device_kernelIN5flash19enable_sm80_to_sm89INS1_16FlashAttnFwdSm80INS1_25CollectiveMainloopFwdSm80ILi8ELi1ELb1EN4cute5tupleIJNS5_1CILi128EEENS7_ILi96EEES8_EEELi128ENS_10bfloat16_tEfNS_4arch4Sm80ELb0ELb1ELb1ELb1ELb0ELb0ELb1ELb0EEENS1_21CollectiveEpilogueFwdINS6_IJS8_S8_S9_EEENS6_IJNS7_ILi1EEESH_SH_EEESB_SD_Li256ELb1ELb1ELb0ELb0EEENS1_19SingleTileSchedulerILb1ELb0ELb1ELi128EEEEEEEEEvNT_6ParamsE --------------------------
	.section	.text._ZN7cutlass13device_kernelIN5flash19enable_sm80_to_sm89INS1_16FlashAttnFwdSm80INS1_25CollectiveMainloopFwdSm80ILi8ELi1ELb1EN4cute5tupleIJNS5_1CILi128EEENS7_ILi96EEES8_EEELi128ENS_10bfloat16_tEfNS_4arch4Sm80ELb0ELb1ELb1ELb1ELb0ELb0ELb1ELb0EEENS1_21CollectiveEpilogueFwdINS6_IJS8_S8_S9_EEENS6_IJNS7_ILi1EEESH_SH_EEESB_SD_Li256ELb1ELb1ELb0ELb0EEENS1_19SingleTileSchedulerILb1ELb0ELb1ELi128EEEEEEEEEvNT_6ParamsE,"ax",@progbits
	.sectioninfo	@"SHI_REGISTERS=255"
	.align	128
.text._ZN7cutlass13device_kernelIN5flash19enable_sm80_to_sm89INS1_16FlashAttnFwdSm80INS1_25CollectiveMainloopFwdSm80ILi8ELi1ELb1EN4cute5tupleIJNS5_1CILi128EEENS7_ILi96EEES8_EEELi128ENS_10bfloat16_tEfNS_4arch4Sm80ELb0ELb1ELb1ELb1ELb0ELb0ELb1ELb0EEENS1_21CollectiveEpilogueFwdINS6_IJS8_S8_S9_EEENS6_IJNS7_ILi1EEESH_SH_EEESB_SD_Li256ELb1ELb1ELb0ELb0EEENS1_19SingleTileSchedulerILb1ELb0ELb1ELi128EEEEEEEEEvNT_6ParamsE:
        .type           _ZN7cutlass13device_kernelIN5flash19enable_sm80_to_sm89INS1_16FlashAttnFwdSm80INS1_25CollectiveMainloopFwdSm80ILi8ELi1ELb1EN4cute5tupleIJNS5_1CILi128EEENS7_ILi96EEES8_EEELi128ENS_10bfloat16_tEfNS_4arch4Sm80ELb0ELb1ELb1ELb1ELb0ELb0ELb1ELb0EEENS1_21CollectiveEpilogueFwdINS6_IJS8_S8_S9_EEENS6_IJNS7_ILi1EEESH_SH_EEESB_SD_Li256ELb1ELb1ELb0ELb0EEENS1_19SingleTileSchedulerILb1ELb0ELb1ELi128EEEEEEEEEvNT_6ParamsE,@function
        .size           _ZN7cutlass13device_kernelIN5flash19enable_sm80_to_sm89INS1_16FlashAttnFwdSm80INS1_25CollectiveMainloopFwdSm80ILi8ELi1ELb1EN4cute5tupleIJNS5_1CILi128EEENS7_ILi96EEES8_EEELi128ENS_10bfloat16_tEfNS_4arch4Sm80ELb0ELb1ELb1ELb1ELb0ELb0ELb1ELb0EEENS1_21CollectiveEpilogueFwdINS6_IJS8_S8_S9_EEENS6_IJNS7_ILi1EEESH_SH_EEESB_SD_Li256ELb1ELb1ELb0ELb0EEENS1_19SingleTileSchedulerILb1ELb0ELb1ELi128EEEEEEEEEvNT_6ParamsE,(.L_x_1828 - _ZN7cutlass13device_kernelIN5flash19enable_sm80_to_sm89INS1_16FlashAttnFwdSm80INS1_25CollectiveMainloopFwdSm80ILi8ELi1ELb1EN4cute5tupleIJNS5_1CILi128EEENS7_ILi96EEES8_EEELi128ENS_10bfloat16_tEfNS_4arch4Sm80ELb0ELb1ELb1ELb1ELb0ELb0ELb1ELb0EEENS1_21CollectiveEpilogueFwdINS6_IJS8_S8_S9_EEENS6_IJNS7_ILi1EEESH_SH_EEESB_SD_Li256ELb1ELb1ELb0ELb0EEENS1_19SingleTileSchedulerILb1ELb0ELb1ELi128EEEEEEEEEvNT_6ParamsE)
        .other          _ZN7cutlass13device_kernelIN5flash19enable_sm80_to_sm89INS1_16FlashAttnFwdSm80INS1_25CollectiveMainloopFwdSm80ILi8ELi1ELb1EN4cute5tupleIJNS5_1CILi128EEENS7_ILi96EEES8_EEELi128ENS_10bfloat16_tEfNS_4arch4Sm80ELb0ELb1ELb1ELb1ELb0ELb0ELb1ELb0EEENS1_21CollectiveEpilogueFwdINS6_IJS8_S8_S9_EEENS6_IJNS7_ILi1EEESH_SH_EEESB_SD_Li256ELb1ELb1ELb0ELb0EEENS1_19SingleTileSchedulerILb1ELb0ELb1ELi128EEEEEEEEEvNT_6ParamsE,@"STO_CUDA_ENTRY STV_DEFAULT"
_ZN7cutlass13device_kernelIN5flash19enable_sm80_to_sm89INS1_16FlashAttnFwdSm80INS1_25CollectiveMainloopFwdSm80ILi8ELi1ELb1EN4cute5tupleIJNS5_1CILi128EEENS7_ILi96EEES8_EEELi128ENS_10bfloat16_tEfNS_4arch4Sm80ELb0ELb1ELb1ELb1ELb0ELb0ELb1ELb0EEENS1_21CollectiveEpilogueFwdINS6_IJS8_S8_S9_EEENS6_IJNS7_ILi1EEESH_SH_EEESB_SD_Li256ELb1ELb1ELb0ELb0EEENS1_19SingleTileSchedulerILb1ELb0ELb1ELi128EEEEEEEEEvNT_6ParamsE:
[----:B------:R-:W-:Y:S02]  /*0000*/  MOV R1, c[0x0][0x28] ;  /* 0x00000a0000017a02 */ /* 0x000fe40000000f00 */
[----:B------:R-:W1:Y:S01]  /*0010*/  S2R R42, SR_TID.X ;  /* 0x00000000002a7919 */ /* 0x000e620000002100 */
[----:B------:R-:W-:Y:S01]  /*0020*/  MOV R5, 0x4 ;  /* 0x0000000400057802 */ /* 0x000fe20000000f00 */
[----:B------:R-:W2:Y:S01]  /*0030*/  S2UR UR4, SR_CTAID.X ;  /* 0x00000000000479c3 */ /* 0x000ea20000002500 */
[----:B------:R-:W-:Y:S01]  /*0040*/  ULDC.64 UR10, c[0x0][0x118] ;  /* 0x00004600000a7ab9 */ /* 0x000fe20000000a00 */
[----:B------:R-:W3:Y:S01]  /*0050*/  S2R R218, SR_CTAID.Z ;  /* 0x0000000000da7919 */ /* 0x000ee20000002700 */
[----:B-1----:R-:W-:Y:S01]  /*0060*/  SHF.R.U32.HI R0, RZ, 0x5, R42 ;  /* 0x00000005ff007819 */ /* 0x002fe2000001162a */
[----:B---3--:R-:W-:-:S05]  /*0070*/  IMAD.WIDE R2, R218, R5, c[0x0][0x568] ;  /* 0x00015a00da027625 */ /* 0x008fca00078e0205 */
[----:B------:R-:W1:Y:S02]  /*0080*/  SHFL.IDX PT, R0, R0, RZ, 0x1f ;  /* 0x00001fff00007589 */ /* 0x000e6400000e0000 */
[----:B-1----:R-:W-:-:S13]  /*0090*/  ISETP.NE.AND P0, PT, R0, RZ, PT ;  /* 0x000000ff0000720c */ /* 0x002fda0003f05270 */
[----:B--2---:R-:W-:Y:S05]  /*00a0*/  @!P0 BRA `(.L_x_213) ;  /* 0x0000014000008947 */ /* 0x004fea0003800000 */
[----:B------:R-:W-:-:S04]  /*00b0*/  ISETP.NE.U32.AND P0, PT, RZ, c[0x0][0x568], PT ;  /* 0x00015a00ff007a0c */ /* 0x000fc80003f05070 */
[----:B------:R-:W-:-:S13]  /*00c0*/  ISETP.NE.AND.EX P0, PT, RZ, c[0x0][0x56c], PT, P0 ;  /* 0x00015b00ff007a0c */ /* 0x000fda0003f05300 */
[----:B------:R-:W-:Y:S05]  /*00d0*/  @!P0 BRA `(.L_x_214) ;  /* 0x0000002000008947 */ /* 0x000fea0003800000 */
[----:B------:R1:W5:Y:S01]  /*00e0*/  LDG.E R3, [R2.64] ;  /* 0x0000000a02037981 */ /* 0x000362000c1e1900 */
[----:B------:R-:W-:Y:S05]  /*00f0*/  BRA `(.L_x_215) ;  /* 0x0000009000007947 */ /* 0x000fea0003800000 */
.L_x_214:
        /* <DEDUP_REMOVED lines=8> */
.L_x_216:
[----:B------:R-:W-:-:S04]  /*0180*/  MOV R3, c[0x0][0x54c] ;  /* 0x0001530000037a02 */ /* 0x000fc80000000f00 */
.L_x_215:
[----:B------:R-:W-:Y:S01]  /*0190*/  USHF.L.U32 UR4, UR4, 0x7, URZ ;  /* 0x0000000704047899 */ /* 0x000fe2000800063f */
[----:B-----5:R-:W-:-:S05]  /*01a0*/  IMAD R3, R3, c[0x0][0x548], RZ ;  /* 0x0001520003037a24 */ /* 0x020fca00078e02ff */
[----:B------:R-:W-:-:S04]  /*01b0*/  MOV R40, UR4 ;  /* 0x0000000400287c02 */ /* 0x000fc80008000f00 */
[----:B------:R-:W-:-:S04]  /*01c0*/  ISETP.GE.AND P0, PT, R40, R3, PT ;  /* 0x000000032800720c */ /* 0x000fc80003f06270 */
[----:B------:R-:W-:Y:S01]  /*01d0*/  SEL R218, R218, 0xffffffff, !P0 ;  /* 0xffffffffdada7807 */ /* 0x000fe20004000000 */
[----:B------:R-:W-:Y:S05]  /*01e0*/  BRA `(.L_x_217) ;  /* 0x0000013000007947 */ /* 0x000fea0003800000 */
.L_x_213:
[----:B------:R-:W-:-:S04]  /*01f0*/  ISETP.NE.U32.AND P0, PT, RZ, c[0x0][0x568], PT ;  /* 0x00015a00ff007a0c */ /* 0x000fc80003f05070 */
[----:B------:R-:W-:-:S13]  /*0200*/  ISETP.NE.AND.EX P0, PT, RZ, c[0x0][0x56c], PT, P0 ;  /* 0x00015b00ff007a0c */ /* 0x000fda0003f05300 */
[----:B------:R-:W-:Y:S05]  /*0210*/  @!P0 BRA `(.L_x_218) ;  /* 0x0000002000008947 */ /* 0x000fea0003800000 */
[----:B------:R1:W5:Y:S01]  /*0220*/  LDG.E R3, [R2.64] ;  /* 0x0000000a02037981 */ /* 0x000362000c1e1900 */
[----:B------:R-:W-:Y:S05]  /*0230*/  BRA `(.L_x_219) ;  /* 0x0000009000007947 */ /* 0x000fea0003800000 */
.L_x_218:
        /* <DEDUP_REMOVED lines=8> */
.L_x_220:
[----:B------:R-:W-:-:S04]  /*02c0*/  MOV R3, c[0x0][0x54c] ;  /* 0x0001530000037a02 */ /* 0x000fc80000000f00 */
.L_x_219:
[----:B------:R-:W-:Y:S01]  /*02d0*/  USHF.L.U32 UR4, UR4, 0x7, URZ ;  /* 0x0000000704047899 */ /* 0x000fe2000800063f */
[----:B-----5:R-:W-:-:S05]  /*02e0*/  IMAD R3, R3, c[0x0][0x548], RZ ;  /* 0x0001520003037a24 */ /* 0x020fca00078e02ff */
[----:B------:R-:W-:-:S04]  /*02f0*/  MOV R40, UR4 ;  /* 0x0000000400287c02 */ /* 0x000fc80008000f00 */
[----:B------:R-:W-:-:S04]  /*0300*/  ISETP.GE.AND P0, PT, R40, R3, PT ;  /* 0x000000032800720c */ /* 0x000fc80003f06270 */
[----:B------:R-:W-:-:S04]  /*0310*/  SEL R218, R218, 0xffffffff, !P0 ;  /* 0xffffffffdada7807 */ /* 0x000fc80004000000 */
.L_x_217:
[----:B------:R-:W-:-:S13]  /*0320*/  ISETP.GE.AND P0, PT, R218, RZ, PT ;  /* 0x000000ffda00720c */ /* 0x000fda0003f06270 */
[----:B------:R-:W-:Y:S05]  /*0330*/  @!P0 EXIT ;  /* 0x000000000000894d */ /* 0x000fea0003800000 */
[----:B------:R-:W-:Y:S01]  /*0340*/  ISETP.NE.U32.AND P2, PT, RZ, c[0x0][0x370], PT ;  /* 0x0000dc00ff007a0c */ /* 0x000fe20003f45070 */
[----:B------:R-:W-:Y:S01]  /*0350*/  IMAD.MOV.U32 R9, RZ, RZ, RZ ;  /* 0x000000ffff097224 */ /* 0x000fe200078e00ff */
[----:B------:R-:W-:Y:S01]  /*0360*/  ISETP.NE.U32.AND P1, PT, RZ, c[0x0][0x360], PT ;  /* 0x0000d800ff007a0c */ /* 0x000fe20003f25070 */
[----:B------:R-:W-:Y:S01]  /*0370*/  IMAD.MOV.U32 R219, RZ, RZ, c[0x0][0x168] ;  /* 0x00005a00ffdb7624 */ /* 0x000fe200078e00ff */
[----:B------:R-:W-:Y:S01]  /*0380*/  ISETP.NE.AND.EX P2, PT, RZ, c[0x0][0x374], PT, P2 ;  /* 0x0000dd00ff007a0c */ /* 0x000fe20003f45320 */
[----:B------:R-:W-:Y:S01]  /*0390*/  IMAD.MOV.U32 R30, RZ, RZ, RZ ;  /* 0x000000ffff1e7224 */ /* 0x000fe200078e00ff */
[----:B------:R-:W-:Y:S01]  /*03a0*/  ISETP.NE.AND.EX P1, PT, RZ, c[0x0][0x364], PT, P1 ;  /* 0x0000d900ff007a0c */ /* 0x000fe20003f25310 */
[CC--:B------:R-:W-:Y:S01]  /*03b0*/  IMAD.WIDE R6, R218.reuse, R5.reuse, c[0x0][0x348] ;  /* 0x0000d200da067625 */ /* 0x0c0fe200078e0205 */
[----:B------:R-:W-:Y:S02]  /*03c0*/  ISETP.NE.U32.AND P0, PT, RZ, c[0x0][0x348], PT ;  /* 0x0000d200ff007a0c */ /* 0x000fe40003f05070 */
[----:B------:R-:W-:Y:S01]  /*03d0*/  ISETP.NE.U32.AND P5, PT, RZ, c[0x0][0x350], PT ;  /* 0x0000d400ff007a0c */ /* 0x000fe20003fa5070 */
[----:B-1----:R-:W-:Y:S01]  /*03e0*/  IMAD.WIDE R2, R218, R5, c[0x0][0x350] ;  /* 0x0000d400da027625 */ /* 0x002fe200078e0205 */
[----:B------:R-:W-:-:S02]  /*03f0*/  ISETP.NE.AND.EX P0, PT, RZ, c[0x0][0x34c], PT, P0 ;  /* 0x0000d300ff007a0c */ /* 0x000fc40003f05300 */
[----:B------:R-:W-:Y:S02]  /*0400*/  ISETP.NE.AND.EX P5, PT, RZ, c[0x0][0x354], PT, P5 ;  /* 0x0000d500ff007a0c */ /* 0x000fe40003fa5350 */
[----:B------:R-:W-:Y:S01]  /*0410*/  MOV R0, RZ ;  /* 0x000000ff00007202 */ /* 0x000fe20000000f00 */
[----:B------:R-:W-:-:S04]  /*0420*/  @P2 IMAD.WIDE R12, R218, R5, c[0x0][0x370] ;  /* 0x0000dc00da0c2625 */ /* 0x000fc800078e0205 */
[----:B------:R-:W-:Y:S01]  /*0430*/  @P1 IMAD.WIDE R10, R218, R5, c[0x0][0x360] ;  /* 0x0000d800da0a1625 */ /* 0x000fe200078e0205 */
[----:B------:R1:W5:Y:S04]  /*0440*/  @P2 LDG.E R9, [R12.64] ;  /* 0x0000000a0c092981 */ /* 0x000368000c1e1900 */
[----:B------:R1:W5:Y:S04]  /*0450*/  @P1 LDG.E R219, [R10.64] ;  /* 0x0000000a0adb1981 */ /* 0x000368000c1e1900 */
[----:B------:R1:W5:Y:S04]  /*0460*/  @P0 LDG.E R0, [R6.64] ;  /* 0x0000000a06000981 */ /* 0x000368000c1e1900 */
[----:B------:R1:W5:Y:S01]  /*0470*/  @P5 LDG.E R30, [R2.64] ;  /* 0x0000000a021e5981 */ /* 0x000362000c1e1900 */
[----:B------:R-:W-:Y:S01]  /*0480*/  MOV R216, c[0x0][0x1d0] ;  /* 0x0000740000d87a02 */ /* 0x000fe20000000f00 */
[----:B------:R-:W-:Y:S05]  /*0490*/  @P1 BRA `(.L_x_221) ;  /* 0x0000004000001947 */ /* 0x000fea0003800000 */
[----:B------:R-:W-:Y:S05]  /*04a0*/  @!P0 BRA `(.L_x_221) ;  /* 0x0000003000008947 */ /* 0x000fea0003800000 */
[----:B-----5:R-:W2:Y:S04]  /*04b0*/  LDG.E R219, [R6.64] ;  /* 0x0000000a06db7981 */ /* 0x020ea8000c1e1900 */
[----:B------:R-:W2:Y:S02]  /*04c0*/  LDG.E R4, [R6.64+0x4] ;  /* 0x0000040a06047981 */ /* 0x000ea4000c1e1900 */
[----:B--2---:R-:W-:-:S02]  /*04d0*/  IADD3 R219, -R219, R4, RZ ;  /* 0x00000004dbdb7210 */ /* 0x004fc40007ffe1ff */
.L_x_221:
[----:B------:R-:W-:-:S04]  /*04e0*/  ISETP.NE.U32.AND P1, PT, RZ, c[0x0][0x368], PT ;  /* 0x0000da00ff007a0c */ /* 0x000fc80003f25070 */
[----:B------:R-:W-:-:S13]  /*04f0*/  ISETP.NE.AND.EX P1, PT, RZ, c[0x0][0x36c], PT, P1 ;  /* 0x0000db00ff007a0c */ /* 0x000fda0003f25310 */
[----:B------:R-:W-:Y:S05]  /*0500*/  @!P1 BRA `(.L_x_222) ;  /* 0x0000003000009947 */ /* 0x000fea0003800000 */
[----:B------:R-:W-:-:S06]  /*0510*/  IMAD.WIDE R216, R218, R5, c[0x0][0x368] ;  /* 0x0000da00dad87625 */ /* 0x000fcc00078e0205 */
[----:B------:R2:W5:Y:S01]  /*0520*/  LDG.E R216, [R216.64] ;  /* 0x0000000ad8d87981 */ /* 0x000562000c1e1900 */
[----:B------:R-:W-:Y:S05]  /*0530*/  BRA `(.L_x_223) ;  /* 0x0000004000007947 */ /* 0x000fea0003800000 */
.L_x_222:
[----:B------:R-:W-:Y:S05]  /*0540*/  @!P5 BRA `(.L_x_223) ;  /* 0x000000300000d947 */ /* 0x000fea0003800000 */
[----:B------:R-:W2:Y:S04]  /*0550*/  LDG.E R216, [R2.64] ;  /* 0x0000000a02d87981 */ /* 0x000ea8000c1e1900 */
[----:B-1----:R-:W2:Y:S02]  /*0560*/  LDG.E R7, [R2.64+0x4] ;  /* 0x0000040a02077981 */ /* 0x002ea4000c1e1900 */
[----:B--2---:R-:W-:Y:S02]  /*0570*/  IADD3 R216, -R216, R7, RZ ;  /* 0x00000007d8d87210 */ /* 0x004fe40007ffe1ff */
.L_x_223:
[----:B-1----:R-:W-:Y:S01]  /*0580*/  IMAD.MOV.U32 R2, RZ, RZ, c[0x0][0x2c4] ;  /* 0x0000b100ff027624 */ /* 0x002fe200078e00ff */
[----:B------:R-:W-:Y:S01]  /*0590*/  IADD3 R7, R40, 0x7f, RZ ;  /* 0x0000007f28077810 */ /* 0x000fe20007ffe0ff */
[----:B------:R-:W-:Y:S02]  /*05a0*/  IMAD.MOV.U32 R36, RZ, RZ, c[0x0][0x32c] ;  /* 0x0000cb00ff247624 */ /* 0x000fe400078e00ff */
[--C-:B-----5:R-:W-:Y:S01]  /*05b0*/  IMAD.IADD R216, R216, 0x1, -R9.reuse ;  /* 0x00000001d8d87824 */ /* 0x120fe200078e0a09 */
[----:B------:R-:W-:Y:S01]  /*05c0*/  ISETP.NE.AND P4, PT, R2, 0x1, PT ;  /* 0x000000010200780c */ /* 0x000fe20003f85270 */
[----:B------:R-:W-:Y:S01]  /*05d0*/  IMAD.IADD R30, R30, 0x1, R9 ;  /* 0x000000011e1e7824 */ /* 0x000fe200078e0209 */
[----:B------:R-:W-:-:S02]  /*05e0*/  ISETP.GE.AND P3, PT, R36, 0x1, PT ;  /* 0x000000012400780c */ /* 0x000fc40003f66270 */
[----:B------:R-:W-:-:S09]  /*05f0*/  IADD3 R2, R216, 0x1, -R219 ;  /* 0x00000001d8027810 */ /* 0x000fd20007ffe8db */
[----:B------:R-:W-:-:S05]  /*0600*/  @P4 IADD3 R3, R40, 0x7f, RZ ;  /* 0x0000007f28034810 */ /* 0x000fca0007ffe0ff */
[----:B------:R-:W-:-:S05]  /*0610*/  @P4 IMAD.HI.U32 R3, R3, c[0x0][0x2c8], RZ ;  /* 0x0000b20003034a27 */ /* 0x000fca00078e00ff */
[----:B------:R-:W-:-:S05]  /*0620*/  @P4 SHF.R.U32.HI R7, RZ, c[0x0][0x2cc], R3 ;  /* 0x0000b300ff074a19 */ /* 0x000fca0000011603 */
[----:B------:R-:W-:-:S05]  /*0630*/  IMAD.IADD R2, R2, 0x1, R7 ;  /* 0x0000000102027824 */ /* 0x000fca00078e0207 */
[----:B------:R-:W-:Y:S01]  /*0640*/  IADD3 R4, R2, c[0x0][0x328], RZ ;  /* 0x0000ca0002047a10 */ /* 0x000fe20007ffe0ff */
[----:B------:R-:W-:Y:S05]  /*0650*/  @!P3 BRA `(.L_x_224) ;  /* 0x000000e00000b947 */ /* 0x000fea0003800000 */
[C---:B------:R-:W-:Y:S02]  /*0660*/  ISETP.GT.AND P1, PT, R2.reuse, RZ, PT ;  /* 0x000000ff0200720c */ /* 0x040fe40003f24270 */
        /* <DEDUP_REMOVED lines=8> */
.L_x_225:
[----:B------:R-:W-:-:S13]  /*06f0*/  ISETP.NE.AND P1, PT, R36, 0x1, PT ;  /* 0x000000012400780c */ /* 0x000fda0003f25270 */
[----:B------:R-:W-:-:S05]  /*0700*/  @P1 IMAD.HI.U32 R2, R3, c[0x0][0x330], RZ ;  /* 0x0000cc0003021a27 */ /* 0x000fca00078e00ff */
[----:B------:R-:W-:-:S05]  /*0710*/  @P1 SHF.R.U32.HI R3, RZ, c[0x0][0x334], R2 ;  /* 0x0000cd00ff031a19 */ /* 0x000fca0000011602 */
.L_x_226:
[----:B------:R-:W-:-:S05]  /*0720*/  IMAD R3, R3, R36, c[0x0][0x32c] ;  /* 0x0000cb0003037624 */ /* 0x000fca00078e0224 */
[----:B------:R-:W-:-:S04]  /*0730*/  IMNMX R4, R4, R3, PT ;  /* 0x0000000304047217 */ /* 0x000fc80003800200 */
.L_x_224:
[----:B------:R-:W-:Y:S01]  /*0740*/  IADD3 R4, R4, 0x5f, RZ ;  /* 0x0000005f04047810 */ /* 0x000fe20007ffe0ff */
[----:B------:R-:W-:Y:S01]  /*0750*/  @P4 IMAD.HI.U32 R3, R40, c[0x0][0x2c8], RZ ;  /* 0x0000b20028034a27 */ /* 0x000fe200078e00ff */
[----:B------:R-:W-:-:S03]  /*0760*/  IADD3 R7, R216, 0x5f, RZ ;  /* 0x0000005fd8077810 */ /* 0x000fc60007ffe0ff */
[----:B------:R-:W-:-:S04]  /*0770*/  IMAD.HI R4, R4, 0x2aaaaaab, RZ ;  /* 0x2aaaaaab04047827 */ /* 0x000fc800078e02ff */
[----:B------:R-:W-:-:S04]  /*0780*/  IMAD.HI R7, R7, 0x2aaaaaab, RZ ;  /* 0x2aaaaaab07077827 */ /* 0x000fc800078e02ff */
[----:B------:R-:W-:Y:S01]  /*0790*/  IMAD.MOV.U32 R2, RZ, RZ, R40 ;  /* 0x000000ffff027224 */ /* 0x000fe200078e0028 */
[----:B------:R-:W-:Y:S01]  /*07a0*/  @P4 SHF.R.U32.HI R2, RZ, c[0x0][0x2cc], R3 ;  /* 0x0000b300ff024a19 */ /* 0x000fe20000011603 */
[----:B------:R-:W-:Y:S01]  /*07b0*/  IMAD.IADD R37, R216, 0x1, -R219 ;  /* 0x00000001d8257824 */ /* 0x000fe200078e0adb */
[----:B------:R-:W-:Y:S02]  /*07c0*/  SHF.R.U32.HI R3, RZ, 0x1f, R4 ;  /* 0x0000001fff037819 */ /* 0x000fe40000011604 */
[----:B------:R-:W-:Y:S01]  /*07d0*/  SHF.R.U32.HI R6, RZ, 0x1f, R7 ;  /* 0x0000001fff067819 */ /* 0x000fe20000011607 */
[----:B------:R-:W-:Y:S01]  /*07e0*/  IMAD.IADD R2, R37, 0x1, R2 ;  /* 0x0000000125027824 */ /* 0x000fe200078e0202 */
[----:B------:R-:W-:Y:S02]  /*07f0*/  LEA.HI.SX32 R3, R4, R3, 0x1c ;  /* 0x0000000304037211 */ /* 0x000fe400078fe2ff */
[----:B------:R-:W-:Y:S02]  /*0800*/  LEA.HI.SX32 R6, R7, R6, 0x1c ;  /* 0x0000000607067211 */ /* 0x000fe400078fe2ff */
[----:B------:R-:W-:-:S02]  /*0810*/  IADD3 R4, R2, -c[0x0][0x324], RZ ;  /* 0x8000c90002047a10 */ /* 0x000fc40007ffe0ff */
[----:B------:R-:W-:Y:S01]  /*0820*/  IMNMX R38, R6, R3, PT ;  /* 0x0000000306267217 */ /* 0x000fe20003800200 */
[----:B------:R-:W-:Y:S05]  /*0830*/  @!P3 BRA `(.L_x_227) ;  /* 0x000000e00000b947 */ /* 0x000fea0003800000 */
[----:B------:R-:W-:-:S04]  /*0840*/  MOV R3, R2 ;  /* 0x0000000200037202 */ /* 0x000fc80000000f00 */
[----:B------:R-:W-:-:S13]  /*0850*/  ISETP.GT.AND P1, PT, R3, -0x1, PT ;  /* 0xffffffff0300780c */ /* 0x000fda0003f24270 */
[----:B------:R-:W-:Y:S05]  /*0860*/  @P1 BRA `(.L_x_228) ;  /* 0x0000006000001947 */ /* 0x000fea0003800000 */
[----:B------:R-:W-:Y:S02]  /*0870*/  ISETP.NE.AND P1, PT, R36, 0x1, PT ;  /* 0x000000012400780c */ /* 0x000fe40003f25270 */
[----:B------:R-:W-:-:S11]  /*0880*/  LOP3.LUT R3, RZ, R3, RZ, 0x33, !PT ;  /* 0x00000003ff037212 */ /* 0x000fd600078e33ff */
[----:B------:R-:W-:-:S05]  /*0890*/  @P1 IMAD.HI.U32 R2, R3, c[0x0][0x330], RZ ;  /* 0x0000cc0003021a27 */ /* 0x000fca00078e00ff */
[----:B------:R-:W-:-:S04]  /*08a0*/  @P1 SHF.R.U32.HI R3, RZ, c[0x0][0x334], R2 ;  /* 0x0000cd00ff031a19 */ /* 0x000fc80000011602 */
[----:B------:R-:W-:Y:S01]  /*08b0*/  LOP3.LUT R3, RZ, R3, RZ, 0x33, !PT ;  /* 0x00000003ff037212 */ /* 0x000fe200078e33ff */
[----:B------:R-:W-:Y:S05]  /*08c0*/  BRA `(.L_x_229) ;  /* 0x0000003000007947 */ /* 0x000fea0003800000 */
.L_x_228:
[----:B------:R-:W-:-:S13]  /*08d0*/  ISETP.NE.AND P1, PT, R36, 0x1, PT ;  /* 0x000000012400780c */ /* 0x000fda0003f25270 */
[----:B------:R-:W-:-:S05]  /*08e0*/  @P1 IMAD.HI.U32 R2, R3, c[0x0][0x330], RZ ;  /* 0x0000cc0003021a27 */ /* 0x000fca00078e00ff */
[----:B------:R-:W-:-:S05]  /*08f0*/  @P1 SHF.R.U32.HI R3, RZ, c[0x0][0x334], R2 ;  /* 0x0000cd00ff031a19 */ /* 0x000fca0000011602 */
.L_x_229:
[----:B------:R-:W-:-:S05]  /*0900*/  IMAD R3, R3, c[0x0][0x32c], RZ ;  /* 0x0000cb0003037a24 */ /* 0x000fca00078e02ff */
[----:B------:R-:W-:-:S05]  /*0910*/  IMNMX R4, R4, R3, !PT ;  /* 0x0000000304047217 */ /* 0x000fca0007800200 */
.L_x_227:
[----:B------:R-:W-:Y:S01]  /*0920*/  IMAD.HI R2, R4, 0x2aaaaaab, RZ ;  /* 0x2aaaaaab04027827 */ /* 0x000fe200078e02ff */
[----:B------:R-:W-:Y:S01]  /*0930*/  PLOP3.LUT P2, PT, PT, PT, PT, 0x80, 0x0 ;  /* 0x000000000000781c */ /* 0x000fe20003f4f070 */
[----:B------:R-:W-:Y:S01]  /*0940*/  CS2R R64, SRZ ;  /* 0x0000000000407805 */ /* 0x000fe2000001ff00 */
[----:B------:R-:W-:Y:S01]  /*0950*/  CS2R R62, SRZ ;  /* 0x00000000003e7805 */ /* 0x000fe2000001ff00 */
[----:B------:R-:W-:Y:S01]  /*0960*/  IMAD.MOV.U32 R66, RZ, RZ, RZ ;  /* 0x000000ffff427224 */ /* 0x000fe200078e00ff */
[----:B------:R-:W-:Y:S01]  /*0970*/  SHF.R.U32.HI R215, RZ, 0x1f, R2 ;  /* 0x0000001fffd77819 */ /* 0x000fe20000011602 */
[----:B------:R-:W-:Y:S01]  /*0980*/  CS2R R60, SRZ ;  /* 0x00000000003c7805 */ /* 0x000fe2000001ff00 */
        /* <DEDUP_REMOVED lines=33> */
[----:B------:R-:W-:Y:S05]  /*0ba0*/  @!P1 BRA `(.L_x_230) ;  /* 0x00010b6000009947 */ /* 0x000fea0003800000 */
[----:B------:R-:W-:Y:S01]  /*0bb0*/  ISETP.NE.U32.AND P2, PT, RZ, c[0x0][0x340], PT ;  /* 0x0000d000ff007a0c */ /* 0x000fe20003f45070 */
[----:B------:R-:W1:Y:S01]  /*0bc0*/  S2R R28, SR_CTAID.Y ;  /* 0x00000000001c7919 */ /* 0x000e620000002600 */
[----:B------:R-:W-:Y:S01]  /*0bd0*/  SHF.R.S32.HI R109, RZ, 0x1f, R42 ;  /* 0x0000001fff6d7819 */ /* 0x000fe2000001142a */
[----:B------:R-:W-:Y:S01]  /*0be0*/  IMAD.WIDE.U32 R8, R0, c[0x0][0x178], RZ ;  /* 0x00005e0000087a25 */ /* 0x000fe200078e00ff */
[----:B------:R-:W-:Y:S01]  /*0bf0*/  ISETP.NE.AND.EX P2, PT, RZ, c[0x0][0x344], PT, P2 ;  /* 0x0000d100ff007a0c */ /* 0x000fe20003f45320 */
[----:B------:R-:W-:Y:S01]  /*0c00*/  ULDC.64 UR6, c[0x0][0x1e0] ;  /* 0x0000780000067ab9 */ /* 0x000fe20000000a00 */
[----:B------:R-:W-:Y:S01]  /*0c10*/  SEL R10, R218, RZ, !P0 ;  /* 0x000000ffda0a7207 */ /* 0x000fe20004000000 */
[----:B------:R-:W-:Y:S01]  /*0c20*/  IMAD.MOV.U32 R39, RZ, RZ, 0x60 ;  /* 0x00000060ff277424 */ /* 0x000fe200078e00ff */
[----:B------:R-:W-:Y:S01]  /*0c30*/  IADD3 R112, R38, -0x1, RZ ;  /* 0xffffffff26707810 */ /* 0x000fe20007ffe0ff */
[----:B------:R-:W-:-:S08]  /*0c40*/  ULDC.64 UR4, c[0x0][0x208] ;  /* 0x0000820000047ab9 */ /* 0x000fd00000000a00 */
[----:B------:R-:W-:-:S06]  /*0c50*/  @P2 IMAD.WIDE R26, R218, R5, c[0x0][0x340] ;  /* 0x0000d000da1a2625 */ /* 0x000fcc00078e0205 */
[----:B------:R-:W3:Y:S01]  /*0c60*/  @P2 LDG.E R26, [R26.64] ;  /* 0x0000000a1a1a2981 */ /* 0x000ee2000c1e1900 */
[-C--:B------:R-:W-:Y:S01]  /*0c70*/  LEA.HI R3, R109, R42.reuse, RZ, 0x3 ;  /* 0x0000002a6d037211 */ /* 0x080fe200078f18ff */
[C---:B------:R-:W-:Y:S01]  /*0c80*/  IMAD R41, R39.reuse, c[0x0][0x1e4], RZ ;  /* 0x0000790027297a24 */ /* 0x040fe200078e02ff */
[----:B------:R-:W-:Y:S01]  /*0c90*/  SHF.R.S32.HI R5, RZ, 0x1f, R0 ;  /* 0x0000001fff057819 */ /* 0x000fe20000011400 */
[----:B------:R-:W-:Y:S01]  /*0ca0*/  IMAD.WIDE.U32 R110, R39, c[0x0][0x1e0], RZ ;  /* 0x00007800276e7a25 */ /* 0x000fe200078e00ff */
[----:B------:R-:W-:Y:S01]  /*0cb0*/  LOP3.LUT R25, R3, 0xfffffff8, RZ, 0xc0, !PT ;  /* 0xfffffff803197812 */ /* 0x000fe200078ec0ff */
[----:B------:R-:W-:Y:S01]  /*0cc0*/  UIMAD.WIDE.U32 UR14, UR6, 0x40, URZ ;  /* 0x00000040060e78a5 */ /* 0x000fe2000f8e003f */
[----:B------:R-:W-:Y:S01]  /*0cd0*/  SHF.R.S32.HI R3, RZ, 0x3, R3 ;  /* 0x00000003ff037819 */ /* 0x000fe20000011403 */
[----:B------:R-:W-:Y:S01]  /*0ce0*/  IMAD R5, R5, c[0x0][0x178], RZ ;  /* 0x00005e0005057a24 */ /* 0x000fe200078e02ff */
[----:B-1----:R-:W-:Y:S01]  /*0cf0*/  SHF.R.S32.HI R29, RZ, 0x1f, R28 ;  /* 0x0000001fff1d7819 */ /* 0x002fe2000001141c */
[----:B------:R-:W-:Y:S01]  /*0d00*/  IMAD.IADD R25, R42, 0x1, -R25 ;  /* 0x000000012a197824 */ /* 0x000fe200078e0a19 */
[----:B------:R-:W-:Y:S01]  /*0d10*/  USHF.L.U32 UR8, UR7, 0x6, URZ ;  /* 0x0000000607087899 */ /* 0x000fe2000800063f */
[----:B------:R-:W-:Y:S01]  /*0d20*/  IMAD R5, R0, c[0x0][0x17c], R5 ;  /* 0x00005f0000057a24 */ /* 0x000fe200078e0205 */
[----:B------:R-:W-:Y:S01]  /*0d30*/  LEA.HI R108, R109, R42, RZ, 0x5 ;  /* 0x0000002a6d6c7211 */ /* 0x000fe200078f28ff */
[----:B------:R-:W-:Y:S01]  /*0d40*/  IMAD R11, R25, 0x20, R3 ;  /* 0x00000020190b7824 */ /* 0x000fe200078e0203 */
[----:B------:R-:W-:Y:S01]  /*0d50*/  UIADD3 UR8, UR15, UR8, URZ ;  /* 0x000000080f087290 */ /* 0x000fe2000fffe03f */
[----:B------:R-:W-:Y:S01]  /*0d60*/  IMAD.IADD R9, R9, 0x1, R5 ;  /* 0x0000000109097824 */ /* 0x000fe200078e0205 */
[----:B------:R-:W-:Y:S01]  /*0d70*/  SHF.R.S32.HI R5, RZ, 0x1f, R218 ;  /* 0x0000001fff057819 */ /* 0x000fe200000114da */
[----:B------:R-:W-:Y:S01]  /*0d80*/  IMAD R7, R29, c[0x0][0x1b8], RZ ;  /* 0x00006e001d077a24 */ /* 0x000fe200078e02ff */
[----:B------:R-:W-:Y:S01]  /*0d90*/  SHF.R.S32.HI R43, RZ, 0x5, R108 ;  /* 0x00000005ff2b7819 */ /* 0x000fe2000001146c */
[----:B------:R-:W-:Y:S01]  /*0da0*/  IMAD.IADD R2, R40, 0x1, R11 ;  /* 0x0000000128027824 */ /* 0x000fe200078e020b */
[----:B------:R-:W-:Y:S01]  /*0db0*/  SEL R0, R5, RZ, !P0 ;  /* 0x000000ff05007207 */ /* 0x000fe20004000000 */
[C---:B------:R-:W-:Y:S01]  /*0dc0*/  IMAD R7, R28.reuse, c[0x0][0x1bc], R7 ;  /* 0x00006f001c077a24 */ /* 0x040fe200078e0207 */
[----:B------:R-:W-:Y:S01]  /*0dd0*/  USHF.L.U32 UR9, UR4, 0x6, URZ ;  /* 0x0000000604097899 */ /* 0x000fe2000800063f */
[----:B------:R-:W-:Y:S01]  /*0de0*/  IMAD.WIDE.U32 R8, R28, c[0x0][0x1b8], R8 ;  /* 0x00006e001c087a25 */ /* 0x000fe200078e0008 */
[----:B------:R-:W-:-:S02]  /*0df0*/  UMOV UR12, 0x6 ;  /* 0x00000006000c7882 */ /* 0x000fc40000000000 */
[----:B------:R-:W-:Y:S01]  /*0e00*/  USHF.L.U64.HI UR12, UR4, UR12, UR5 ;  /* 0x0000000c040c7299 */ /* 0x000fe20008010205 */
[----:B------:R-:W-:-:S04]  /*0e10*/  @P4 IMAD.HI.U32 R4, R2, c[0x0][0x2c8], RZ ;  /* 0x0000b20002044a27 */ /* 0x000fc800078e00ff */
[----:B------:R-:W-:Y:S02]  /*0e20*/  IMAD.IADD R9, R9, 0x1, R7 ;  /* 0x0000000109097824 */ /* 0x000fe400078e0207 */
[----:B------:R-:W-:Y:S01]  /*0e30*/  IMAD.MOV.U32 R7, RZ, RZ, R2 ;  /* 0x000000ffff077224 */ /* 0x000fe200078e0002 */
[----:B------:R-:W-:Y:S01]  /*0e40*/  @P4 SHF.R.U32.HI R7, RZ, c[0x0][0x2cc], R4 ;  /* 0x0000b300ff074a19 */ /* 0x000fe20000011604 */
[----:B------:R-:W-:Y:S02]  /*0e50*/  IMAD R13, R0, c[0x0][0x1c0], RZ ;  /* 0x00007000000d7a24 */ /* 0x000fe400078e02ff */
[----:B--2---:R-:W-:Y:S01]  /*0e60*/  IMAD.SHL.U32 R217, R3, 0x40, RZ ;  /* 0x0000004003d97824 */ /* 0x004fe200078e00ff */
[----:B------:R-:W-:Y:S01]  /*0e70*/  SHF.R.S32.HI R0, RZ, 0x1f, R7 ;  /* 0x0000001fff007819 */ /* 0x000fe20000011407 */
[C---:B------:R-:W-:Y:S02]  /*0e80*/  IMAD R13, R10.reuse, c[0x0][0x1c4], R13 ;  /* 0x000071000a0d7a24 */ /* 0x040fe400078e020d */
[----:B------:R-:W-:Y:S01]  /*0e90*/  IMAD.WIDE.U32 R10, R10, c[0x0][0x1c0], R8 ;  /* 0x000070000a0a7a25 */ /* 0x000fe200078e0008 */
[----:B------:R-:W-:-:S02]  /*0ea0*/  LOP3.LUT R217, R217, 0x1c0, RZ, 0xc0, !PT ;  /* 0x000001c0d9d97812 */ /* 0x000fc400078ec0ff */
[----:B------:R-:W-:Y:S01]  /*0eb0*/  LEA.HI R8, R109, R42, RZ, 0x6 ;  /* 0x0000002a6d087211 */ /* 0x000fe200078f30ff */
[----:B------:R-:W-:Y:S02]  /*0ec0*/  IMAD.MOV R9, RZ, RZ, -R7 ;  /* 0x000000ffff097224 */ /* 0x000fe400078e0a07 */
[----:B------:R-:W-:Y:S02]  /*0ed0*/  IMAD.IADD R11, R11, 0x1, R13 ;  /* 0x000000010b0b7824 */ /* 0x000fe400078e020d */
[----:B------:R-:W-:Y:S02]  /*0ee0*/  IMAD R6, R9, c[0x0][0x2c4], R2 ;  /* 0x0000b10009067a24 */ /* 0x000fe400078e0202 */
[----:B------:R-:W-:Y:S02]  /*0ef0*/  IMAD R0, R0, c[0x0][0x1b0], RZ ;  /* 0x00006c0000007a24 */ /* 0x000fe400078e02ff */
[----:B------:R-:W-:Y:S01]  /*0f00*/  IMAD.WIDE.U32 R10, R7, c[0x0][0x1b0], R10 ;  /* 0x00006c00070a7a25 */ /* 0x000fe200078e000a */
[----:B------:R-:W-:-:S03]  /*0f10*/  SHF.R.S32.HI R9, RZ, 0x1f, R6 ;  /* 0x0000001fff097819 */ /* 0x000fc60000011406 */
[----:B------:R-:W-:Y:S02]  /*0f20*/  IMAD R0, R7, c[0x0][0x1b4], R0 ;  /* 0x00006d0007007a24 */ /* 0x000fe400078e0200 */
[----:B------:R-:W-:Y:S02]  /*0f30*/  IMAD R9, R9, c[0x0][0x1a8], RZ ;  /* 0x00006a0009097a24 */ /* 0x000fe400078e02ff */
[----:B------:R-:W-:Y:S02]  /*0f40*/  IMAD.IADD R11, R11, 0x1, R0 ;  /* 0x000000010b0b7824 */ /* 0x000fe400078e0200 */
[----:B------:R-:W-:Y:S02]  /*0f50*/  IMAD.SHL.U32 R32, R25, 0x8, RZ ;  /* 0x0000000819207824 */ /* 0x000fe400078e00ff */
[C---:B------:R-:W-:Y:S02]  /*0f60*/  IMAD R9, R6.reuse, c[0x0][0x1ac], R9 ;  /* 0x00006b0006097a24 */ /* 0x040fe400078e0209 */
[----:B------:R-:W-:Y:S01]  /*0f70*/  IMAD.WIDE.U32 R6, R6, c[0x0][0x1a8], R10 ;  /* 0x00006a0006067a25 */ /* 0x000fe200078e000a */
[----:B------:R-:W-:-:S02]  /*0f80*/  LOP3.LUT R2, R217, 0x38, R32, 0xf8, !PT ;  /* 0x00000038d9027812 */ /* 0x000fc400078ef820 */
[----:B------:R-:W-:Y:S01]  /*0f90*/  SHF.R.U32.HI R217, RZ, 0x3, R217 ;  /* 0x00000003ffd97819 */ /* 0x000fe200000116d9 */
[----:B------:R-:W-:Y:S01]  /*0fa0*/  IMAD.IADD R0, R7, 0x1, R9 ;  /* 0x0000000107007824 */ /* 0x000fe200078e0209 */
[----:B------:R-:W-:Y:S01]  /*0fb0*/  LEA R4, P0, R6, c[0x0][0x160], 0x1 ;  /* 0x0000580006047a11 */ /* 0x000fe200078008ff */
[----:B------:R-:W-:Y:S01]  /*0fc0*/  IMAD R7, R219, c[0x0][0x2c4], RZ ;  /* 0x0000b100db077a24 */ /* 0x000fe200078e02ff */
[----:B------:R-:W-:Y:S01]  /*0fd0*/  LOP3.LUT R217, R2, R217, RZ, 0x3c, !PT ;  /* 0x000000d902d97212 */ /* 0x000fe200078e3cff */
[----:B------:R-:W-:Y:S01]  /*0fe0*/  IMAD.IADD R2, R40, 0x1, R3 ;  /* 0x0000000128027824 */ /* 0x000fe200078e0203 */
[----:B------:R-:W-:Y:S01]  /*0ff0*/  LEA.HI.X R0, R6, c[0x0][0x164], R0, 0x1, P0 ;  /* 0x0000590006007a11 */ /* 0x000fe200000f0c00 */
[----:B------:R-:W1:Y:S01]  /*1000*/  SHFL.IDX PT, R10, R4, RZ, 0x181f ;  /* 0x00181fff040a7589 */ /* 0x000e6200000e0000 */
[----:B------:R-:W-:Y:S01]  /*1010*/  IMAD.SHL.U32 R8, R8, 0x8, RZ ;  /* 0x0000000808087824 */ /* 0x000fe200078e00ff */
[----:B------:R-:W-:Y:S01]  /*1020*/  SHF.R.S32.HI R33, RZ, 0x1f, R32 ;  /* 0x0000001fff217819 */ /* 0x000fe20000011420 */
[----:B------:R-:W-:Y:S01]  /*1030*/  IMAD R39, R38, -0x60, R39 ;  /* 0xffffffa026277824 */ /* 0x000fe200078e0227 */
[CC--:B------:R-:W-:Y:S01]  /*1040*/  ISETP.GE.AND P1, PT, R2.reuse, R7.reuse, PT ;  /* 0x000000070200720c */ /* 0x0c0fe20003f26270 */
[----:B------:R-:W2:Y:S01]  /*1050*/  SHFL.IDX PT, R11, R0, RZ, 0x181f ;  /* 0x00181fff000b7589 */ /* 0x000ea200000e0000 */
[----:B------:R-:W-:Y:S01]  /*1060*/  IADD3 R6, R2, 0x20, RZ ;  /* 0x0000002002067810 */ /* 0x000fe20007ffe0ff */
[----:B------:R-:W-:Y:S01]  /*1070*/  IMAD.IADD R41, R111, 0x1, R41 ;  /* 0x000000016f297824 */ /* 0x000fe200078e0229 */
[----:B------:R-:W-:Y:S01]  /*1080*/  LOP3.LUT R217, R217, 0xfffffe00, R8, 0xf8, !PT ;  /* 0xfffffe00d9d97812 */ /* 0x000fe200078ef808 */
[----:B------:R-:W-:Y:S04]  /*1090*/  SHFL.IDX PT, R12, R4, 0x1, 0x181f ;  /* 0x00381f00040c7f89 */ /* 0x000fe800000e0000 */
[----:B------:R-:W-:Y:S01]  /*10a0*/  BAR.SYNC.DEFER_BLOCKING 0x0 ;  /* 0x0000000000007b1d */ /* 0x000fe20000010000 */
[----:B------:R-:W-:Y:S01]  /*10b0*/  ISETP.GE.AND P0, PT, R6, R7, PT ;  /* 0x000000070600720c */ /* 0x000fe20003f06270 */
[----:B------:R-:W-:Y:S01]  /*10c0*/  IMAD.SHL.U32 R217, R217, 0x2, RZ ;  /* 0x00000002d9d97824 */ /* 0x000fe200078e00ff */
[----:B------:R-:W-:-:S02]  /*10d0*/  SHF.R.S32.HI R6, RZ, 0x1f, R30 ;  /* 0x0000001fff067819 */ /* 0x000fc4000001141e */
[----:B------:R-:W-:Y:S01]  /*10e0*/  IADD3 R8, R2, 0x40, RZ ;  /* 0x0000004002087810 */ /* 0x000fe20007ffe0ff */
[----:B------:R-:W4:Y:S01]  /*10f0*/  SHFL.IDX PT, R13, R0, 0x1, 0x181f ;  /* 0x00381f00000d7f89 */ /* 0x000f2200000e0000 */
[----:B------:R-:W-:Y:S02]  /*1100*/  ISETP.GE.AND P6, PT, R32, c[0x0][0x198], PT ;  /* 0x0000660020007a0c */ /* 0x000fe40003fc6270 */
[----:B------:R-:W-:Y:S02]  /*1110*/  IADD3 R2, R2, 0x60, RZ ;  /* 0x0000006002027810 */ /* 0x000fe40007ffe0ff */
[----:B------:R-:W-:Y:S02]  /*1120*/  IADD3 R24, R39, R216, -R3 ;  /* 0x000000d827187210 */ /* 0x000fe40007ffe803 */
[----:B---3--:R-:W-:Y:S01]  /*1130*/  @P2 SHF.R.S32.HI R27, RZ, 0x1f, R26 ;  /* 0x0000001fff1b2819 */ /* 0x008fe2000001141a */
[----:B------:R-:W-:Y:S02]  /*1140*/  @!P2 IMAD.MOV.U32 R26, RZ, RZ, R218 ;  /* 0x000000ffff1aa224 */ /* 0x000fe400078e00da */
[----:B------:R-:W-:Y:S01]  /*1150*/  @!P2 IMAD.MOV.U32 R27, RZ, RZ, R5 ;  /* 0x000000ffff1ba224 */ /* 0x000fe200078e0005 */
[----:B------:R-:W-:-:S02]  /*1160*/  IADD3 R30, P2, R30, R3, RZ ;  /* 0x000000031e1e7210 */ /* 0x000fc40007f5e0ff */
[----:B------:R-:W-:Y:S02]  /*1170*/  IADD3 R5, R32, 0x40, RZ ;  /* 0x0000004020057810 */ /* 0x000fe40007ffe0ff */
[----:B------:R-:W-:Y:S01]  /*1180*/  LEA.HI.X.SX32 R31, R3, R6, 0x1, P2 ;  /* 0x00000006031f7211 */ /* 0x000fe200010f0eff */
[----:B------:R-:W-:Y:S01]  /*1190*/  IMAD.WIDE.U32 R14, R30, c[0x0][0x1e0], R32 ;  /* 0x000078001e0e7a25 */ /* 0x000fe200078e0020 */
[----:B------:R-:W-:Y:S02]  /*11a0*/  @!P1 SHF.R.S32.HI R6, RZ, 0x1f, R5 ;  /* 0x0000001fff069819 */ /* 0x000fe40000011405 */
[----:B------:R-:W-:Y:S01]  /*11b0*/  SEL R230, R26, RZ, !P5 ;  /* 0x000000ff1ae67207 */ /* 0x000fe20006800000 */
[C---:B------:R-:W-:Y:S01]  /*11c0*/  IMAD R9, R31.reuse, c[0x0][0x1e0], RZ ;  /* 0x000078001f097a24 */ /* 0x040fe200078e02ff */
[----:B------:R-:W-:Y:S01]  /*11d0*/  @!P1 LEA.HI R6, R6, R5, RZ, 0x3 ;  /* 0x0000000506069211 */ /* 0x000fe200078f18ff */
[----:B------:R-:W-:Y:S01]  /*11e0*/  IMAD R31, R31, c[0x0][0x208], RZ ;  /* 0x000082001f1f7a24 */ /* 0x000fe200078e02ff */
[----:B------:R-:W-:-:S02]  /*11f0*/  SEL R26, R27, RZ, !P5 ;  /* 0x000000ff1b1a7207 */ /* 0x000fc40006800000 */
[----:B------:R-:W-:Y:S02]  /*1200*/  @!P1 LOP3.LUT R6, R6, 0xfffffff8, RZ, 0xc0, !PT ;  /* 0xfffffff806069812 */ /* 0x000fe400078ec0ff */
[----:B-1----:R-:W-:Y:S01]  /*1210*/  @!P1 LEA R18, P5, R32, R10, 0x1 ;  /* 0x0000000a20129211 */ /* 0x002fe200078a08ff */
[----:B------:R-:W-:Y:S01]  /*1220*/  IMAD R223, R26, c[0x0][0x1f0], RZ ;  /* 0x00007c001adf7a24 */ /* 0x000fe200078e02ff */
[----:B------:R-:W-:Y:S01]  /*1230*/  ISETP.GE.AND P2, PT, R5, c[0x0][0x198], PT ;  /* 0x0000660005007a0c */ /* 0x000fe20003f46270 */
[----:B--2---:R-:W-:Y:S01]  /*1240*/  @!P1 IMAD.WIDE R20, R6, 0x2, R10 ;  /* 0x0000000206149825 */ /* 0x004fe200078e020a */
[----:B------:R-:W-:Y:S02]  /*1250*/  @!P1 LEA.HI.X R19, R32, R11, R33, 0x1, P5 ;  /* 0x0000000b20139211 */ /* 0x000fe400028f0c21 */
[----:B------:R-:W-:Y:S01]  /*1260*/  @!P0 SHF.R.S32.HI R6, RZ, 0x1f, R5 ;  /* 0x0000001fff068819 */ /* 0x000fe20000011405 */
[----:B------:R-:W-:Y:S01]  /*1270*/  IMAD R10, R30, c[0x0][0x1e4], R9 ;  /* 0x000079001e0a7a24 */ /* 0x000fe200078e0209 */
[----:B------:R-:W-:Y:S01]  /*1280*/  ISETP.GE.AND P5, PT, R8, R7, PT ;  /* 0x000000070800720c */ /* 0x000fe20003fa6270 */
[----:B------:R-:W-:Y:S01]  /*1290*/  SHFL.IDX PT, R9, R0, 0x2, 0x181f ;  /* 0x00581f0000097f89 */ /* 0x000fe200000e0000 */
[----:B------:R-:W-:Y:S01]  /*12a0*/  @!P0 LEA.HI R6, R6, R5, RZ, 0x3 ;  /* 0x0000000506068211 */ /* 0x000fe200078f18ff */
[----:B------:R-:W-:Y:S01]  /*12b0*/  IMAD.IADD R15, R15, 0x1, R10 ;  /* 0x000000010f0f7824 */ /* 0x000fe200078e020a */
[----:B------:R-:W-:Y:S01]  /*12c0*/  SHF.R.S32.HI R27, RZ, 0x1f, R112 ;  /* 0x0000001fff1b7819 */ /* 0x000fe20000011470 */
[----:B------:R-:W1:Y:S01]  /*12d0*/  SHFL.IDX PT, R8, R4, 0x2, 0x181f ;  /* 0x00581f0004087f89 */ /* 0x000e6200000e0000 */
[----:B------:R-:W-:Y:S01]  /*12e0*/  @!P0 LOP3.LUT R11, R6, 0xfffffff8, RZ, 0xc0, !PT ;  /* 0xfffffff8060b8812 */ /* 0x000fe200078ec0ff */
[----:B------:R-:W-:-:S02]  /*12f0*/  IMAD R223, R230, c[0x0][0x1f4], R223 ;  /* 0x00007d00e6df7a24 */ /* 0x000fc400078e02df */
[----:B------:R2:W-:Y:S01]  /*1300*/  @!P1 LDGSTS.E.BYPASS.LTC128B.128 [R217+0x100], [R18.64], !P6 ;  /* 0x0010000012d99fae */ /* 0x0005e2000f101d4a */
[----:B------:R-:W-:Y:S02]  /*1310*/  IMAD R233, R26, c[0x0][0x218], RZ ;  /* 0x000086001ae97a24 */ /* 0x000fe400078e02ff */
[----:B----4-:R-:W-:Y:S01]  /*1320*/  @!P0 IMAD.WIDE R10, R11, 0x2, R12 ;  /* 0x000000020b0a8825 */ /* 0x010fe200078e020c */
[----:B------:R3:W-:Y:S01]  /*1330*/  @!P1 LDGSTS.E.BYPASS.LTC128B.128 [R217+0x4100], [R20.64], !P2 ;  /* 0x0410000014d99fae */ /* 0x0007e2000d101d4a */
[----:B------:R-:W-:Y:S02]  /*1340*/  @!P0 LEA R16, P1, R32, R12, 0x1 ;  /* 0x0000000c20108211 */ /* 0x000fe400078208ff */
[----:B------:R-:W-:Y:S01]  /*1350*/  IMAD R233, R230, c[0x0][0x21c], R233 ;  /* 0x00008700e6e97a24 */ /* 0x000fe200078e02e9 */
[----:B------:R4:W5:Y:S01]  /*1360*/  SHFL.IDX PT, R12, R4, 0x3, 0x181f ;  /* 0x00781f00040c7f89 */ /* 0x00096200000e0000 */
[----:B------:R-:W-:Y:S02]  /*1370*/  @!P0 LEA.HI.X R17, R32, R13, R33, 0x1, P1 ;  /* 0x0000000d20118211 */ /* 0x000fe400008f0c21 */
[----:B------:R-:W-:Y:S01]  /*1380*/  ISETP.GE.AND P1, PT, R2, R7, PT ;  /* 0x000000070200720c */ /* 0x000fe20003f26270 */
[C---:B------:R-:W-:Y:S01]  /*1390*/  IMAD R7, R29.reuse, c[0x0][0x1e8], RZ ;  /* 0x00007a001d077a24 */ /* 0x040fe200078e02ff */
[----:B------:R3:W3:Y:S01]  /*13a0*/  SHFL.IDX PT, R13, R0, 0x3, 0x181f ;  /* 0x00781f00000d7f89 */ /* 0x0006e200000e0000 */
[----:B------:R-:W-:Y:S01]  /*13b0*/  @!P5 SHF.R.S32.HI R2, RZ, 0x1f, R5 ;  /* 0x0000001fff02d819 */ /* 0x000fe20000011405 */
[----:B------:R-:W-:-:S02]  /*13c0*/  IMAD R29, R29, c[0x0][0x210], RZ ;  /* 0x000084001d1d7a24 */ /* 0x000fc400078e02ff */
[----:B------:R-:W-:Y:S01]  /*13d0*/  IMAD R220, R28, c[0x0][0x1ec], R7 ;  /* 0x00007b001cdc7a24 */ /* 0x000fe200078e0207 */
[----:B------:R-:W-:Y:S01]  /*13e0*/  @!P5 LEA.HI R2, R2, R5, RZ, 0x3 ;  /* 0x000000050202d211 */ /* 0x000fe200078f18ff */
[----:B------:R5:W-:Y:S01]  /*13f0*/  @!P0 LDGSTS.E.BYPASS.LTC128B.128 [R217+0x1100], [R16.64], !P6 ;  /* 0x0110000010d98fae */ /* 0x000be2000f101d4a */
[----:B------:R-:W-:Y:S02]  /*1400*/  IMAD R29, R28, c[0x0][0x214], R29 ;  /* 0x000085001c1d7a24 */ /* 0x000fe400078e021d */
[----:B------:R-:W-:Y:S01]  /*1410*/  @!P5 LOP3.LUT R7, R2, 0xfffffff8, RZ, 0xc0, !PT ;  /* 0xfffffff80207d812 */ /* 0x000fe200078ec0ff */
[----:B------:R5:W-:Y:S01]  /*1420*/  @!P0 LDGSTS.E.BYPASS.LTC128B.128 [R217+0x5100], [R10.64], !P2 ;  /* 0x051000000ad98fae */ /* 0x000be2000d101d4a */
[----:B--2---:R-:W-:Y:S01]  /*1430*/  IMAD.WIDE.U32 R18, R28, c[0x0][0x1e8], R14 ;  /* 0x00007a001c127a25 */ /* 0x004fe200078e000e */
[----:B-1----:R-:W-:-:S03]  /*1440*/  @!P5 LEA R14, P0, R32, R8, 0x1 ;  /* 0x00000008200ed211 */ /* 0x002fc600078008ff */
[----:B------:R-:W-:Y:S01]  /*1450*/  IMAD.IADD R221, R19, 0x1, R220 ;  /* 0x0000000113dd7824 */ /* 0x000fe200078e02dc */
[----:B------:R-:W-:Y:S01]  /*1460*/  @!P5 LEA.HI.X R15, R32, R9, R33, 0x1, P0 ;  /* 0x00000009200fd211 */ /* 0x000fe200000f0c21 */
[----:B------:R-:W-:Y:S01]  /*1470*/  IMAD.MOV.U32 R220, RZ, RZ, R18 ;  /* 0x000000ffffdc7224 */ /* 0x000fe200078e0012 */
[----:B----4-:R-:W-:Y:S01]  /*1480*/  LEA.HI R4, R109, R42, RZ, 0x4 ;  /* 0x0000002a6d047211 */ /* 0x010fe200078f20ff */
[----:B------:R-:W-:Y:S01]  /*1490*/  @!P5 IMAD.WIDE R8, R7, 0x2, R8 ;  /* 0x000000020708d825 */ /* 0x000fe200078e0208 */
[----:B------:R-:W-:Y:S01]  /*14a0*/  ISETP.GE.AND P0, PT, R24, 0x1, PT ;  /* 0x000000011800780c */ /* 0x000fe20003f06270 */
[----:B------:R1:W-:Y:S01]  /*14b0*/  @!P5 LDGSTS.E.BYPASS.LTC128B.128 [R217+0x2100], [R14.64], !P6 ;  /* 0x021000000ed9dfae */ /* 0x0003e2000f101d4a */
[----:B---3--:R-:W-:Y:S01]  /*14c0*/  @!P1 SHF.R.S32.HI R0, RZ, 0x1f, R5 ;  /* 0x0000001fff009819 */ /* 0x008fe20000011405 */
[----:B------:R-:W-:Y:S01]  /*14d0*/  IMAD.WIDE.U32 R220, R230, c[0x0][0x1f0], R220 ;  /* 0x00007c00e6dc7a25 */ /* 0x000fe200078e00dc */
[----:B------:R-:W-:Y:S01]  /*14e0*/  LOP3.LUT R7, R4, 0xfffffff0, RZ, 0xc0, !PT ;  /* 0xfffffff004077812 */ /* 0x000fe200078ec0ff */
[----:B------:R2:W-:Y:S01]  /*14f0*/  @!P5 LDGSTS.E.BYPASS.LTC128B.128 [R217+0x6100], [R8.64], !P2 ;  /* 0x0610000008d9dfae */ /* 0x0005e2000d101d4a */
[----:B------:R-:W-:Y:S01]  /*1500*/  @!P1 LEA.HI R0, R0, R5, RZ, 0x3 ;  /* 0x0000000500009211 */ /* 0x000fe200078f18ff */
[----:B------:R-:W-:-:S02]  /*1510*/  IMAD.IADD R223, R221, 0x1, R223 ;  /* 0x00000001dddf7824 */ /* 0x000fc400078e02df */
[----:B------:R-:W-:Y:S01]  /*1520*/  IMAD.MOV.U32 R222, RZ, RZ, R220 ;  /* 0x000000ffffde7224 */ /* 0x000fe200078e00dc */
[----:B------:R-:W-:Y:S01]  /*1530*/  @!P1 LOP3.LUT R0, R0, 0xfffffff8, RZ, 0xc0, !PT ;  /* 0xfffffff800009812 */ /* 0x000fe200078ec0ff */
[----:B------:R-:W-:Y:S02]  /*1540*/  IMAD.IADD R7, R42, 0x1, -R7 ;  /* 0x000000012a077824 */ /* 0x000fe400078e0a07 */
[----:B-----5:R-:W-:-:S03]  /*1550*/  IMAD R11, R41, R112, RZ ;  /* 0x00000070290b7224 */ /* 0x020fc600078e02ff */
[----:B------:R-:W-:Y:S01]  /*1560*/  SHF.R.S32.HI R2, RZ, 0x1f, R7 ;  /* 0x0000001fff027819 */ /* 0x000fe20000011407 */
[----:B------:R-:W-:-:S03]  /*1570*/  IMAD R11, R27, R110, R11 ;  /* 0x0000006e1b0b7224 */ /* 0x000fc600078e020b */
[----:B------:R-:W-:Y:S01]  /*1580*/  LEA.HI R2, R2, R7, RZ, 0x3 ;  /* 0x0000000702027211 */ /* 0x000fe200078f18ff */
[----:B------:R-:W-:-:S04]  /*1590*/  IMAD R27, R27, c[0x0][0x208], RZ ;  /* 0x000082001b1b7a24 */ /* 0x000fc800078e02ff */
[----:B------:R-:W-:Y:S01]  /*15a0*/  IMAD R27, R112, c[0x0][0x20c], R27 ;  /* 0x00008300701b7a24 */ /* 0x000fe200078e021b */
[----:B-1----:R-:W-:Y:S01]  /*15b0*/  @!P1 LEA R14, P5, R32, R12, 0x1 ;  /* 0x0000000c200e9211 */ /* 0x002fe200078a08ff */
[----:B--2---:R-:W-:-:S03]  /*15c0*/  IMAD.WIDE.U32 R8, R112, R110, R222 ;  /* 0x0000006e70087225 */ /* 0x004fc600078e00de */
[----:B------:R-:W-:Y:S01]  /*15d0*/  @!P1 LEA.HI.X R15, R32, R13, R33, 0x1, P5 ;  /* 0x0000000d200f9211 */ /* 0x000fe200028f0c21 */
[----:B------:R-:W-:Y:S01]  /*15e0*/  IMAD.IADD R6, R9, 0x1, R11 ;  /* 0x0000000109067824 */ /* 0x000fe200078e020b */
[----:B------:R-:W-:Y:S01]  /*15f0*/  @P0 LEA R10, P5, R8, c[0x0][0x1c8], 0x1 ;  /* 0x00007200080a0a11 */ /* 0x000fe200078a08ff */
[----:B------:R-:W-:Y:S02]  /*1600*/  @!P1 IMAD.WIDE R12, R0, 0x2, R12 ;  /* 0x00000002000c9825 */ /* 0x000fe400078e020c */
[----:B------:R1:W-:Y:S01]  /*1610*/  @!P1 LDGSTS.E.BYPASS.LTC128B.128 [R217+0x3100], [R14.64], !P6 ;  /* 0x031000000ed99fae */ /* 0x0003e2000f101d4a */
[----:B------:R-:W-:Y:S02]  /*1620*/  ISETP.GE.AND P6, PT, R32, c[0x0][0x1d4], PT ;  /* 0x0000750020007a0c */ /* 0x000fe40003fc6270 */
[----:B------:R-:W-:Y:S01]  /*1630*/  @P0 LEA.HI.X R11, R8, c[0x0][0x1cc], R6, 0x1, P5 ;  /* 0x00007300080b0a11 */ /* 0x000fe200028f0c06 */
[----:B------:R2:W-:Y:S01]  /*1640*/  @!P1 LDGSTS.E.BYPASS.LTC128B.128 [R217+0x7100], [R12.64], !P2 ;  /* 0x071000000cd99fae */ /* 0x0005e2000d101d4a */
[----:B------:R-:W-:Y:S01]  /*1650*/  ISETP.GE.AND P5, PT, R5, c[0x0][0x1d4], PT ;  /* 0x0000750005007a0c */ /* 0x000fe20003fa6270 */
[----:B------:R-:W-:Y:S01]  /*1660*/  IMAD.U32 R5, RZ, RZ, UR6 ;  /* 0x00000006ff057e24 */ /* 0x000fe2000f8e00ff */
[----:B------:R-:W-:Y:S01]  /*1670*/  ISETP.GE.AND P2, PT, R24, 0x21, PT ;  /* 0x000000211800780c */ /* 0x000fe20003f46270 */
[----:B------:R-:W0:Y:S01]  /*1680*/  LDGDEPBAR ;  /* 0x00000000000079af */ /* 0x000e220000000000 */
[C---:B------:R-:W-:Y:S01]  /*1690*/  LOP3.LUT R0, R2.reuse, 0xfffffff8, RZ, 0xc0, !PT ;  /* 0xfffffff802007812 */ /* 0x040fe200078ec0ff */
[----:B------:R-:W-:Y:S01]  /*16a0*/  IMAD.SHL.U32 R2, R2, 0x40, RZ ;  /* 0x0000004002027824 */ /* 0x000fe200078e00ff */
[----:B------:R-:W-:-:S02]  /*16b0*/  SHF.R.S32.HI R9, RZ, 0x4, R4 ;  /* 0x00000004ff097819 */ /* 0x000fc40000011404 */
[----:B------:R-:W-:Y:S01]  /*16c0*/  ISETP.GE.AND P1, PT, R24, 0x41, PT ;  /* 0x000000411800780c */ /* 0x000fe20003f26270 */
[----:B------:R-:W-:Y:S01]  /*16d0*/  IMAD.IADD R0, R7, 0x1, -R0 ;  /* 0x0000000107007824 */ /* 0x000fe200078e0a00 */
[----:B------:R3:W-:Y:S01]  /*16e0*/  @P0 LDGSTS.E.BYPASS.LTC128B.128 [R217+0x8100], [R10.64], !P6 ;  /* 0x081000000ad90fae */ /* 0x0007e2000f101d4a */
[----:B------:R-:W-:Y:S01]  /*16f0*/  IMAD.U32 R7, RZ, RZ, UR6 ;  /* 0x00000006ff077e24 */ /* 0x000fe2000f8e00ff */
[----:B------:R-:W-:Y:S01]  /*1700*/  LEA.HI R214, R4, R9, RZ, 0x1 ;  /* 0x0000000904d67211 */ /* 0x000fe200078f08ff */
[----:B------:R-:W-:Y:S01]  /*1710*/  IMAD.U32 R4, RZ, RZ, UR7 ;  /* 0x00000007ff047e24 */ /* 0x000fe2000f8e00ff */
[----:B------:R3:W-:Y:S02]  /*1720*/  @P0 LDGSTS.E.BYPASS.LTC128B.128 [R217+0xb100], [R10.64+0x80], !P5 ;  /* 0x0b1000800ad90fae */ /* 0x0007e4000e901d4a */
[----:B------:R-:W-:Y:S02]  /*1730*/  @P2 LEA R7, P0, R7, R8, 0x5 ;  /* 0x0000000807072211 */ /* 0x000fe400078028ff */
[----:B------:R-:W-:-:S02]  /*1740*/  LOP3.LUT R214, R214, 0xfffffffe, RZ, 0xc0, !PT ;  /* 0xfffffffed6d67812 */ /* 0x000fc400078ec0ff */
[----:B------:R-:W-:-:S03]  /*1750*/  @P2 LEA.HI.X R4, R5, R6, R4, 0x5, P0 ;  /* 0x0000000605042211 */ /* 0x000fc600000f2c04 */
[----:B------:R-:W-:Y:S02]  /*1760*/  IMAD.IADD R214, R9, 0x1, -R214 ;  /* 0x0000000109d67824 */ /* 0x000fe400078e0ad6 */
[----:B------:R-:W-:Y:S01]  /*1770*/  IMAD.SHL.U32 R9, R25, 0x40, RZ ;  /* 0x0000004019097824 */ /* 0x000fe200078e00ff */
[----:B--2---:R-:W-:Y:S01]  /*1780*/  @P2 LEA R12, P0, R7, c[0x0][0x1c8], 0x1 ;  /* 0x00007200070c2a11 */ /* 0x004fe200078008ff */
[----:B------:R-:W-:-:S03]  /*1790*/  IMAD.SHL.U32 R5, R214, 0x8, RZ ;  /* 0x00000008d6057824 */ /* 0x000fc600078e00ff */
[----:B------:R-:W-:Y:S01]  /*17a0*/  @P2 LEA.HI.X R13, R7, c[0x0][0x1cc], R4, 0x1, P0 ;  /* 0x00007300070d2a11 */ /* 0x000fe200000f0c04 */
[----:B------:R-:W-:Y:S01]  /*17b0*/  IMAD.SHL.U32 R4, R3, 0x8, RZ ;  /* 0x0000000803047824 */ /* 0x000fe200078e00ff */
[----:B------:R-:W-:Y:S01]  /*17c0*/  @P1 IADD3 R8, P0, R8, UR14, RZ ;  /* 0x0000000e08081c10 */ /* 0x000fe2000ff1e0ff */
[----:B------:R-:W-:Y:S01]  /*17d0*/  IMAD.MOV.U32 R3, RZ, RZ, 0x20 ;  /* 0x00000020ff037424 */ /* 0x000fe200078e00ff */
[----:B------:R-:W-:Y:S01]  /*17e0*/  LOP3.LUT R9, R9, 0x1c0, RZ, 0xc0, !PT ;  /* 0x000001c009097812 */ /* 0x000fe200078ec0ff */
[----:B------:R1:W-:Y:S01]  /*17f0*/  @P2 LDGSTS.E.BYPASS.LTC128B.128 [R217+0x9100], [R12.64], !P6 ;  /* 0x091000000cd92fae */ /* 0x0003e2000f101d4a */
[----:B------:R-:W-:Y:S02]  /*1800*/  @P1 IADD3.X R7, R6, UR8, RZ, P0, !PT ;  /* 0x0000000806071c10 */ /* 0x000fe400087fe4ff */
[----:B------:R-:W-:Y:S01]  /*1810*/  @P1 LEA R6, P0, R8, c[0x0][0x1c8], 0x1 ;  /* 0x0000720008061a11 */ /* 0x000fe200078008ff */
[----:B------:R1:W-:Y:S01]  /*1820*/  @P2 LDGSTS.E.BYPASS.LTC128B.128 [R217+0xc100], [R12.64+0x80], !P5 ;  /* 0x0c1000800cd92fae */ /* 0x0003e2000e901d4a */
[----:B------:R-:W-:Y:S01]  /*1830*/  LOP3.LUT R4, R9, 0x8, R4, 0xf8, !PT ;  /* 0x0000000809047812 */ /* 0x000fe200078ef804 */
[----:B---3--:R-:W-:Y:S01]  /*1840*/  IMAD.SHL.U32 R10, R0, 0x40, RZ ;  /* 0x00000040000a7824 */ /* 0x008fe200078e00ff */
[----:B------:R-:W-:-:S02]  /*1850*/  @P1 LEA.HI.X R7, R8, c[0x0][0x1cc], R7, 0x1, P0 ;  /* 0x0000730008071a11 */ /* 0x000fc400000f0c07 */
[----:B------:R-:W-:Y:S02]  /*1860*/  SHF.R.U32.HI R9, RZ, 0x3, R9 ;  /* 0x00000003ff097819 */ /* 0x000fe40000011609 */
[----:B------:R-:W-:Y:S01]  /*1870*/  LOP3.LUT R10, R10, 0x1c0, RZ, 0xc0, !PT ;  /* 0x000001c00a0a7812 */ /* 0x000fe200078ec0ff */
[----:B------:R2:W-:Y:S01]  /*1880*/  @P1 LDGSTS.E.BYPASS.LTC128B.128 [R217+0xa100], [R6.64], !P6 ;  /* 0x0a10000006d91fae */ /* 0x0005e2000f101d4a */
[----:B------:R-:W-:Y:S02]  /*1890*/  LOP3.LUT R9, R4, R9, RZ, 0x3c, !PT ;  /* 0x0000000904097212 */ /* 0x000fe400078e3cff */
[----:B------:R-:W-:Y:S01]  /*18a0*/  LOP3.LUT R5, R10, 0x8, R5, 0xf8, !PT ;  /* 0x000000080a057812 */ /* 0x000fe200078ef805 */
[----:B------:R2:W-:Y:S01]  /*18b0*/  @P1 LDGSTS.E.BYPASS.LTC128B.128 [R217+0xd100], [R6.64+0x80], !P5 ;  /* 0x0d10008006d91fae */ /* 0x0005e2000e901d4a */
[----:B------:R-:W-:Y:S01]  /*18c0*/  SHF.R.U32.HI R10, RZ, 0x3, R10 ;  /* 0x00000003ff0a7819 */ /* 0x000fe2000001160a */
[----:B------:R-:W-:Y:S01]  /*18d0*/  IMAD R214, R214, 0x200, R9 ;  /* 0x00000200d6d67824 */ /* 0x000fe200078e0209 */
[----:B------:R-:W-:Y:S01]  /*18e0*/  R2P PR, R0, 0x6 ;  /* 0x0000000600007804 */ /* 0x000fe20000000000 */
[----:B------:R-:W0:Y:S01]  /*18f0*/  LDGDEPBAR ;  /* 0x00000000000079af */ /* 0x000e220000000000 */
[----:B------:R-:W-:Y:S01]  /*1900*/  LOP3.LUT R5, R5, R10, RZ, 0x3c, !PT ;  /* 0x0000000a05057212 */ /* 0x000fe200078e3cff */
[----:B------:R-:W-:Y:S01]  /*1910*/  IMAD.SHL.U32 R214, R214, 0x2, RZ ;  /* 0x00000002d6d67824 */ /* 0x000fe200078e00ff */
[----:B------:R-:W-:-:S02]  /*1920*/  LOP3.LUT P0, RZ, R25, 0x2, RZ, 0xc0, !PT ;  /* 0x0000000219ff7812 */ /* 0x000fc4000780c0ff */
[----:B------:R-:W-:Y:S01]  /*1930*/  LOP3.LUT R2, R5, 0xfffffe00, R2, 0xf8, !PT ;  /* 0xfffffe0005027812 */ /* 0x000fe200078ef802 */
[----:B------:R-:W-:Y:S01]  /*1940*/  IMAD.MOV.U32 R5, RZ, RZ, 0x10 ;  /* 0x00000010ff057424 */ /* 0x000fe200078e00ff */
[----:B------:R-:W-:Y:S02]  /*1950*/  SEL R3, R3, 0xffffffe0, !P2 ;  /* 0xffffffe003037807 */ /* 0x000fe40005000000 */
[----:B------:R-:W-:Y:S02]  /*1960*/  IADD3 R213, R214, 0x8120, RZ ;  /* 0x00008120d6d57810 */ /* 0x000fe40007ffe0ff */
[----:B------:R-:W-:Y:S02]  /*1970*/  SEL R5, R5, 0xfffffff0, !P1 ;  /* 0xfffffff005057807 */ /* 0x000fe40004800000 */
[----:B------:R-:W-:Y:S01]  /*1980*/  ISETP.LT.OR P2, PT, R24, 0x1, P6 ;  /* 0x000000011800780c */ /* 0x000fe20003741670 */
[----:B--2---:R-:W-:Y:S01]  /*1990*/  IMAD R7, R43, 0x400, R2 ;  /* 0x000004002b077824 */ /* 0x004fe200078e0202 */
[----:B------:R-:W-:-:S04]  /*19a0*/  DEPBAR.LE SB0, 0x1 ;  /* 0x000080400000791a */ /* 0x000fc80000000000 */
[C---:B------:R-:W-:Y:S01]  /*19b0*/  LEA R4, R7.reuse, 0x100, 0x1 ;  /* 0x0000010007047811 */ /* 0x040fe200078e08ff */
[----:B------:R-:W-:Y:S01]  /*19c0*/  IMAD.SHL.U32 R7, R7, 0x2, RZ ;  /* 0x0000000207077824 */ /* 0x000fe200078e00ff */
[----:B------:R-:W-:Y:S03]  /*19d0*/  BAR.SYNC.DEFER_BLOCKING 0x0 ;  /* 0x0000000000007b1d */ /* 0x000fe60000010000 */
[--C-:B------:R-:W-:Y:S02]  /*19e0*/  IMAD R6, R5, 0x2, R4.reuse ;  /* 0x0000000205067824 */ /* 0x100fe400078e0204 */
[C---:B------:R-:W-:Y:S02]  /*19f0*/  IMAD R4, R3.reuse, 0x2, R4 ;  /* 0x0000000203047824 */ /* 0x040fe400078e0204 */
[----:B------:R-:W-:Y:S01]  /*1a00*/  IMAD R0, R3, 0x2, R6 ;  /* 0x0000000203007824 */ /* 0x000fe200078e0206 */
        /* <DEDUP_REMOVED lines=11> */
[C---:B------:R-:W-:Y:S02]  /*1ac0*/  IADD3 R207, R213.reuse, 0x800, RZ ;  /* 0x00000800d5cf7810 */ /* 0x040fe40007ffe0ff */
[C---:B------:R-:W-:Y:S02]  /*1ad0*/  IADD3 R206, R213.reuse, 0x1000, RZ ;  /* 0x00001000d5ce7810 */ /* 0x040fe40007ffe0ff */
[C---:B------:R-:W-:Y:S02]  /*1ae0*/  IADD3 R205, R213.reuse, 0x1800, RZ ;  /* 0x00001800d5cd7810 */ /* 0x040fe40007ffe0ff */
[C---:B------:R-:W-:Y:S02]  /*1af0*/  IADD3 R204, R213.reuse, 0x2000, RZ ;  /* 0x00002000d5cc7810 */ /* 0x040fe40007ffe0ff */
[C---:B------:R-:W-:Y:S02]  /*1b00*/  IADD3 R203, R213.reuse, 0x2800, RZ ;  /* 0x00002800d5cb7810 */ /* 0x040fe40007ffe0ff */
[----:B------:R-:W-:-:S02]  /*1b10*/  IADD3 R201, R213, 0x3000, RZ ;  /* 0x00003000d5c97810 */ /* 0x000fc40007ffe0ff */
        /* <DEDUP_REMOVED lines=9> */
[----:B------:R-:W-:-:S03]  /*1bb0*/  IADD3 R196, R213, 0x5800, RZ ;  /* 0x00005800d5c47810 */ /* 0x000fc60007ffe0ff */
[----:B------:R-:W-:-:S04]  /*1bc0*/  IMAD.WIDE.U32 R6, R28, c[0x0][0x210], R30 ;  /* 0x000084001c067a25 */ /* 0x000fc800078e001e */
[----:B------:R-:W-:-:S04]  /*1bd0*/  IMAD.IADD R7, R7, 0x1, R29 ;  /* 0x0000000107077824 */ /* 0x000fc800078e021d */
[----:B------:R-:W-:-:S04]  /*1be0*/  IMAD.WIDE.U32 R230, R230, c[0x0][0x218], R6 ;  /* 0x00008600e6e67a25 */ /* 0x000fc800078e0006 */
[----:B------:R-:W-:Y:S02]  /*1bf0*/  IMAD.IADD R233, R231, 0x1, R233 ;  /* 0x00000001e7e97824 */ /* 0x000fe400078e02e9 */
[----:B------:R-:W-:Y:S01]  /*1c00*/  IMAD.MOV.U32 R232, RZ, RZ, R230 ;  /* 0x000000ffffe87224 */ /* 0x000fe200078e00e6 */
[----:B------:R-:W1:Y:S04]  /*1c10*/  LDSM.16.M88.4 R8, [R214+0x8100] ;  /* 0x00810000d608783b */ /* 0x000e680000000200 */
[----:B------:R-:W-:Y:S04]  /*1c20*/  LDSM.16.M88.4 R16, [R213] ;  /* 0x00000000d510783b */ /* 0x000fe80000000200 */
[----:B------:R-:W2:Y:S04]  /*1c30*/  LDSM.16.M88.4 R72, [R214+0x9100] ;  /* 0x00910000d648783b */ /* 0x000ea80000000200 */
[----:B------:R-:W3:Y:S04]  /*1c40*/  LDSM.16.M88.4 R80, [R214+0x8900] ;  /* 0x00890000d650783b */ /* 0x000ee80000000200 */
[----:B------:R-:W4:Y:S04]  /*1c50*/  LDSM.16.M88.4 R20, [R213+0x800] ;  /* 0x00080000d514783b */ /* 0x000f280000000200 */
[----:B------:R-:W-:Y:S04]  /*1c60*/  LDSM.16.M88.4 R64, [R214+0x9900] ;  /* 0x00990000d640783b */ /* 0x000fe80000000200 */
        /* <DEDUP_REMOVED lines=9> */
[C---:B---3--:R-:W-:Y:S08]  /*1d00*/  HMMA.16816.F32.BF16 R84, R120.reuse, R80, RZ ;  /* 0x000000507854723c */ /* 0x048ff000000418ff */
[C---:B------:R-:W-:Y:S08]  /*1d10*/  HMMA.16816.F32.BF16 R80, R120.reuse, R82, RZ ;  /* 0x000000527850723c */ /* 0x040ff000000418ff */
[----:B------:R-:W-:Y:S08]  /*1d20*/  HMMA.16816.F32.BF16 R72, R120, R74, RZ ;  /* 0x0000004a7848723c */ /* 0x000ff000000418ff */
[C---:B----4-:R-:W-:Y:S08]  /*1d30*/  HMMA.16816.F32.BF16 R84, R140.reuse, R20, R84 ;  /* 0x000000148c54723c */ /* 0x050ff00000041854 */
[C---:B------:R-:W-:Y:S01]  /*1d40*/  HMMA.16816.F32.BF16 R80, R140.reuse, R22, R80 ;  /* 0x000000168c50723c */ /* 0x040fe20000041850 */
[----:B------:R-:W2:Y:S07]  /*1d50*/  LDSM.16.M88.4 R20, [R213+0x1800] ;  /* 0x00180000d514783b */ /* 0x000eae0000000200 */
[C---:B-1----:R-:W-:Y:S07]  /*1d60*/  HMMA.16816.F32.BF16 R76, R140.reuse, R16, R76 ;  /* 0x000000108c4c723c */ /* 0x042fee000004184c */
[----:B------:R-:W-:Y:S01]  /*1d70*/  IMAD.WIDE.U32 R16, R112, c[0x0][0x208], RZ ;  /* 0x0000820070107a25 */ /* 0x000fe200078e00ff */
[----:B------:R-:W-:Y:S03]  /*1d80*/  HMMA.16816.F32.BF16 R72, R140, R18, R72 ;  /* 0x000000128c48723c */ /* 0x000fe60000041848 */
[----:B------:R-:W-:-:S02]  /*1d90*/  IMAD.IADD R0, R17, 0x1, R27 ;  /* 0x0000000111007824 */ /* 0x000fc400078e021b */
[----:B------:R-:W-:-:S03]  /*1da0*/  IMAD.WIDE.U32 R16, R16, 0x60, R232 ;  /* 0x0000006010107825 */ /* 0x000fc600078e00e8 */
[----:B------:R-:W-:Y:S01]  /*1db0*/  HMMA.16816.F32.BF16 R68, R120, R64, RZ ;  /* 0x000000407844723c */ /* 0x000fe200000418ff */
[----:B------:R-:W-:Y:S01]  /*1dc0*/  IMAD R0, R0, 0x60, RZ ;  /* 0x0000006000007824 */ /* 0x000fe200078e02ff */
[----:B------:R-:W-:Y:S01]  /*1dd0*/  LEA R6, P0, R16, c[0x0][0x1f8], 0x1 ;  /* 0x00007e0010067a11 */ /* 0x000fe200078008ff */
[----:B------:R-:W-:Y:S02]  /*1de0*/  IMAD.U32 R27, RZ, RZ, UR9 ;  /* 0x00000009ff1b7e24 */ /* 0x000fe4000f8e00ff */
[----:B------:R-:W-:-:S03]  /*1df0*/  IMAD.IADD R0, R17, 0x1, R0 ;  /* 0x0000000111007824 */ /* 0x000fc600078e0200 */
[C---:B------:R-:W-:Y:S02]  /*1e00*/  HMMA.16816.F32.BF16 R64, R120.reuse, R66, RZ ;  /* 0x000000427840723c */ /* 0x040fe400000418ff */
[----:B------:R-:W-:Y:S01]  /*1e10*/  LEA.HI.X R7, R16, c[0x0][0x1fc], R0, 0x1, P0 ;  /* 0x00007f0010077a11 */ /* 0x000fe200000f0c00 */
[----:B------:R-:W-:Y:S01]  /*1e20*/  IMAD.MOV.U32 R0, RZ, RZ, 0x40 ;  /* 0x00000040ff007424 */ /* 0x000fe200078e00ff */
[----:B------:R-:W-:Y:S01]  /*1e30*/  IADD3 R26, P1, P0, R27, 0x80, R6 ;  /* 0x000000801b1a7810 */ /* 0x000fe2000783e006 */
[----:B------:R-:W1:Y:S03]  /*1e40*/  LDSM.16.M88.4 R16, [R213+0x2000] ;  /* 0x00200000d510783b */ /* 0x000e660000000200 */
        /* <DEDUP_REMOVED lines=20> */
[----:B--2---:R-:W-:Y:S01]  /*1f90*/  HMMA.16816.F32.BF16 R68, R140, R20, R68 ;  /* 0x000000148c44723c */ /* 0x004fe20000041844 */
        /* <DEDUP_REMOVED lines=10> */
[C---:B-1----:R-:W-:Y:S02]  /*2040*/  HMMA.16816.F32.BF16 R60, R140.reuse, R16, R60 ;  /* 0x000000108c3c723c */ /* 0x042fe4000004183c */
[----:B------:R-:W1:Y:S04]  /*2050*/  LDSM.16.M88.4 R100, [R211+0x8900] ;  /* 0x00890000d364783b */ /* 0x000e680000000200 */
[----:B----4-:R-:W4:Y:S02]  /*2060*/  LDSM.16.M88.4 R28, [R211+0x9100] ;  /* 0x00910000d31c783b */ /* 0x010f240000000200 */
[C---:B------:R-:W-:Y:S02]  /*2070*/  HMMA.16816.F32.BF16 R56, R140.reuse, R18, R56 ;  /* 0x000000128c38723c */ /* 0x040fe40000041838 */
[----:B-----5:R-:W5:Y:S04]  /*2080*/  LDSM.16.M88.4 R24, [R211+0x9900] ;  /* 0x00990000d318783b */ /* 0x020f680000000200 */
[----:B------:R-:W1:Y:S02]  /*2090*/  LDSM.16.M88.4 R20, [R211+0xa100] ;  /* 0x00a10000d314783b */ /* 0x000e640000000200 */
[C---:B------:R-:W-:Y:S02]  /*20a0*/  HMMA.16816.F32.BF16 R52, R140.reuse, R44, R52 ;  /* 0x0000002c8c34723c */ /* 0x040fe40000041834 */
[----:B------:R-:W4:Y:S04]  /*20b0*/  LDSM.16.M88.4 R16, [R211+0xa900] ;  /* 0x00a90000d310783b */ /* 0x000f280000000200 */
[----:B------:R-:W4:Y:S02]  /*20c0*/  LDSM.16.M88.4 R96, [R202] ;  /* 0x00000000ca60783b */ /* 0x000f240000000200 */
[----:B------:R-:W-:Y:S02]  /*20d0*/  HMMA.16816.F32.BF16 R48, R140, R46, R48 ;  /* 0x0000002e8c30723c */ /* 0x000fe40000041830 */
[----:B------:R-:W4:Y:S04]  /*20e0*/  LDSM.16.M88.4 R92, [R202+0x800] ;  /* 0x00080000ca5c783b */ /* 0x000f280000000200 */
[----:B--2---:R-:W2:Y:S04]  /*20f0*/  LDSM.16.M88.4 R88, [R202+0x1000] ;  /* 0x00100000ca58783b */ /* 0x004ea80000000200 */
[----:B------:R-:W2:Y:S01]  /*2100*/  LDSM.16.M88.4 R44, [R202+0x1800] ;  /* 0x00180000ca2c783b */ /* 0x000ea20000000200 */
[C---:B---3--:R-:W-:Y:S03]  /*2110*/  HMMA.16816.F32.BF16 R12, R152.reuse, R32, R12 ;  /* 0x00000020980c723c */ /* 0x048fe6000004180c */
[----:B------:R-:W-:Y:S04]  /*2120*/  LDSM.16.M88.4 R104, [R211+0xb900] ;  /* 0x00b90000d368783b */ /* 0x000fe80000000200 */
[----:B------:R-:W0:Y:S01]  /*2130*/  LDGDEPBAR ;  /* 0x00000000000079af */ /* 0x000e220000000000 */
[C---:B------:R-:W-:Y:S03]  /*2140*/  HMMA.16816.F32.BF16 R8, R152.reuse, R34, R8 ;  /* 0x000000229808723c */ /* 0x040fe60000041808 */
[----:B------:R-:W3:Y:S05]  /*2150*/  LDSM.16.M88.4 R32, [R202+0x2000] ;  /* 0x00200000ca20783b */ /* 0x000eea0000000200 */
[C---:B-1----:R-:W-:Y:S08]  /*2160*/  HMMA.16816.F32.BF16 R84, R152.reuse, R100, R84 ;  /* 0x000000649854723c */ /* 0x042ff00000041854 */
[C---:B------:R-:W-:Y:S01]  /*2170*/  HMMA.16816.F32.BF16 R80, R152.reuse, R102, R80 ;  /* 0x000000669850723c */ /* 0x040fe20000041850 */
[----:B------:R-:W1:Y:S07]  /*2180*/  LDSM.16.M88.4 R100, [R202+0x2800] ;  /* 0x00280000ca64783b */ /* 0x000e6e0000000200 */
        /* <DEDUP_REMOVED lines=11> */
[----:B------:R-:W1:Y:S07]  /*2240*/  LDSM.16.M88.4 R16, [R214+0xc900] ;  /* 0x00c90000d610783b */ /* 0x000e6e0000000200 */
[C---:B------:R-:W-:Y:S08]  /*2250*/  HMMA.16816.F32.BF16 R12, R168.reuse, R96, R12 ;  /* 0x00000060a80c723c */ /* 0x040ff0000004180c */
        /* <DEDUP_REMOVED lines=11> */
[C---:B---3--:R-:W-:Y:S08]  /*2310*/  HMMA.16816.F32.BF16 R60, R168.reuse, R32, R60 ;  /* 0x00000020a83c723c */ /* 0x048ff0000004183c */
[C---:B------:R-:W-:Y:S01]  /*2320*/  HMMA.16816.F32.BF16 R56, R168.reuse, R34, R56 ;  /* 0x00000022a838723c */ /* 0x040fe20000041838 */
[----:B------:R-:W3:Y:S07]  /*2330*/  LDSM.16.M88.4 R32, [R213+0x4000] ;  /* 0x00400000d520783b */ /* 0x000eee0000000200 */
[C---:B-1----:R-:W-:Y:S08]  /*2340*/  HMMA.16816.F32.BF16 R52, R168.reuse, R100, R52 ;  /* 0x00000064a834723c */ /* 0x042ff00000041834 */
[----:B------:R-:W-:Y:S01]  /*2350*/  HMMA.16816.F32.BF16 R48, R168, R102, R48 ;  /* 0x00000066a830723c */ /* 0x000fe20000041830 */
[----:B------:R-:W-:Y:S07]  /*2360*/  LDSM.16.M88.4 R100, [R211+0xc100] ;  /* 0x00c10000d364783b */ /* 0x000fee0000000200 */
[C---:B----4-:R-:W-:Y:S08]  /*2370*/  HMMA.16816.F32.BF16 R12, R172.reuse, R28, R12 ;  /* 0x0000001cac0c723c */ /* 0x050ff0000004180c */
[C---:B------:R-:W-:Y:S01]  /*2380*/  HMMA.16816.F32.BF16 R8, R172.reuse, R30, R8 ;  /* 0x0000001eac08723c */ /* 0x040fe20000041808 */
[----:B------:R-:W1:Y:S07]  /*2390*/  LDSM.16.M88.4 R28, [R213+0x4800] ;  /* 0x00480000d51c783b */ /* 0x000e6e0000000200 */
        /* <DEDUP_REMOVED lines=8> */
[----:B------:R-:W1:Y:S07]  /*2420*/  LDSM.16.M88.4 R16, [R211+0xb100] ;  /* 0x00b10000d310783b */ /* 0x000e6e0000000200 */
[C---:B------:R-:W-:Y:S08]  /*2430*/  HMMA.16816.F32.BF16 R60, R172.reuse, R96, R60 ;  /* 0x00000060ac3c723c */ /* 0x040ff0000004183c */
[C---:B------:R-:W-:Y:S01]  /*2440*/  HMMA.16816.F32.BF16 R56, R172.reuse, R98, R56 ;  /* 0x00000062ac38723c */ /* 0x040fe20000041838 */
[----:B------:R-:W1:Y:S07]  /*2450*/  LDSM.16.M88.4 R96, [R211+0xc900] ;  /* 0x00c90000d360783b */ /* 0x000e6e0000000200 */
[C---:B------:R-:W-:Y:S08]  /*2460*/  HMMA.16816.F32.BF16 R52, R172.reuse, R92, R52 ;  /* 0x0000005cac34723c */ /* 0x040ff00000041834 */
[----:B------:R-:W-:Y:S01]  /*2470*/  HMMA.16816.F32.BF16 R48, R172, R94, R48 ;  /* 0x0000005eac30723c */ /* 0x000fe20000041830 */
        /* <DEDUP_REMOVED lines=11> */
[C---:B------:R-:W-:Y:S01]  /*2530*/  HMMA.16816.F32.BF16 R64, R176.reuse, R30, R64 ;  /* 0x0000001eb040723c */ /* 0x040fe20000041840 */
[----:B------:R-:W1:Y:S07]  /*2540*/  LDSM.16.M88.4 R28, [R202+0x4000] ;  /* 0x00400000ca1c783b */ /* 0x000e6e0000000200 */
        /* <DEDUP_REMOVED lines=18> */
[C---:B--2---:R-:W-:Y:S08]  /*2670*/  HMMA.16816.F32.BF16 R52, R180.reuse, R88, R52 ;  /* 0x00000058b434723c */ /* 0x044ff00000041834 */
[----:B------:R-:W-:Y:S08]  /*2680*/  HMMA.16816.F32.BF16 R48, R180, R90, R48 ;  /* 0x0000005ab430723c */ /* 0x000ff00000041830 */
[C---:B------:R-:W-:Y:S08]  /*2690*/  HMMA.16816.F32.BF16 R12, R188.reuse, R44, R12 ;  /* 0x0000002cbc0c723c */ /* 0x040ff0000004180c */
[C---:B------:R-:W-:Y:S08]  /*26a0*/  HMMA.16816.F32.BF16 R8, R188.reuse, R46, R8 ;  /* 0x0000002ebc08723c */ /* 0x040ff00000041808 */
[C---:B---3--:R-:W-:Y:S08]  /*26b0*/  HMMA.16816.F32.BF16 R84, R188.reuse, R32, R84 ;  /* 0x00000020bc54723c */ /* 0x048ff00000041854 */
[C---:B------:R-:W-:Y:S08]  /*26c0*/  HMMA.16816.F32.BF16 R80, R188.reuse, R34, R80 ;  /* 0x00000022bc50723c */ /* 0x040ff00000041850 */
[C---:B-1----:R-:W-:Y:S08]  /*26d0*/  HMMA.16816.F32.BF16 R76, R188.reuse, R28, R76 ;  /* 0x0000001cbc4c723c */ /* 0x042ff0000004184c */
        /* <DEDUP_REMOVED lines=35> */
.L_x_231:
[----:B------:R-:W-:Y:S01]  /*2910*/  FMUL.FTZ R8, R8, c[0x0][0x320] ;  /* 0x0000c80008087a20 */ /* 0x000fe20000410000 */
[----:B------:R-:W-:Y:S01]  /*2920*/  LOP3.LUT R25, R108, 0xffffffe0, RZ, 0xc0, !PT ;  /* 0xffffffe06c197812 */ /* 0x000fe200078ec0ff */
[----:B------:R-:W-:Y:S01]  /*2930*/  FMUL.FTZ R0, R12, c[0x0][0x320] ;  /* 0x0000c8000c007a20 */ /* 0x000fe20000410000 */
[-C--:B------:R-:W-:Y:S01]  /*2940*/  LEA.HI R27, R109, R42.reuse, RZ, 0x2 ;  /* 0x0000002a6d1b7211 */ /* 0x080fe200078f10ff */
[----:B-1----:R1:W2:Y:S01]  /*2950*/  MUFU.TANH R21, R8 ;  /* 0x0000000800157308 */ /* 0x0022a20000002400 */
[-C--:B------:R-:W-:Y:S01]  /*2960*/  IADD3 R6, -R25, R42.reuse, RZ ;  /* 0x0000002a19067210 */ /* 0x080fe20007ffe1ff */
[----:B------:R-:W-:Y:S01]  /*2970*/  FMUL.FTZ R23, R13, c[0x0][0x320] ;  /* 0x0000c8000d177a20 */ /* 0x000fe20000410000 */
[----:B------:R-:W-:Y:S01]  /*2980*/  LOP3.LUT R27, R27, 0xfffffffc, RZ, 0xc0, !PT ;  /* 0xfffffffc1b1b7812 */ /* 0x000fe200078ec0ff */
[----:B------:R-:W-:Y:S01]  /*2990*/  FMUL.FTZ R19, R9, c[0x0][0x320] ;  /* 0x0000c80009137a20 */ /* 0x000fe20000410000 */
[----:B------:R-:W-:Y:S01]  /*29a0*/  SHF.R.S32.HI R25, RZ, 0x1f, R6 ;  /* 0x0000001fff197819 */ /* 0x000fe20000011406 */
[----:B------:R-:W-:Y:S01]  /*29b0*/  FMUL.FTZ R17, R84, c[0x0][0x320] ;  /* 0x0000c80054117a20 */ /* 0x000fe20000410000 */
[----:B------:R-:W-:Y:S01]  /*29c0*/  IADD3 R42, -R27, R42, RZ ;  /* 0x0000002a1b2a7210 */ /* 0x000fe20007ffe1ff */
[----:B------:R-:W-:Y:S01]  /*29d0*/  FMUL.FTZ R13, R85, c[0x0][0x320] ;  /* 0x0000c800550d7a20 */ /* 0x000fe20000410000 */
[----:B------:R-:W-:Y:S01]  /*29e0*/  LEA.HI R25, R25, R6, RZ, 0x2 ;  /* 0x0000000619197211 */ /* 0x000fe200078f10ff */
[----:B------:R-:W-:Y:S01]  /*29f0*/  FMUL.FTZ R7, R80, c[0x0][0x320] ;  /* 0x0000c80050077a20 */ /* 0x000fe20000410000 */
[----:B------:R-:W-:Y:S01]  /*2a00*/  LEA.HI R4, R42, R42, RZ, 0x1 ;  /* 0x0000002a2a047211 */ /* 0x000fe200078f08ff */
[----:B------:R-:W-:Y:S01]  /*2a10*/  FMUL.FTZ R9, R81, c[0x0][0x320] ;  /* 0x0000c80051097a20 */ /* 0x000fe20000410000 */
[----:B------:R-:W-:Y:S01]  /*2a20*/  LOP3.LUT R225, R25, 0x7ffffffc, RZ, 0xc0, !PT ;  /* 0x7ffffffc19e17812 */ /* 0x000fe200078ec0ff */
[----:B------:R-:W-:Y:S01]  /*2a30*/  FMUL.FTZ R33, R76, c[0x0][0x320] ;  /* 0x0000c8004c217a20 */ /* 0x000fe20000410000 */
[----:B------:R-:W-:Y:S01]  /*2a40*/  LOP3.LUT R27, R4, 0x1ffffffe, RZ, 0xc0, !PT ;  /* 0x1ffffffe041b7812 */ /* 0x000fe200078ec0ff */
[----:B------:R-:W-:Y:S01]  /*2a50*/  FMUL.FTZ R31, R77, c[0x0][0x320] ;  /* 0x0000c8004d1f7a20 */ /* 0x000fe20000410000 */
[----:B-1----:R-:W-:Y:S01]  /*2a60*/  SHF.R.S32.HI R8, RZ, 0x1f, R43 ;  /* 0x0000001fff087819 */ /* 0x002fe2000001142b */
[----:B------:R-:W-:Y:S01]  /*2a70*/  FMUL.FTZ R29, R72, c[0x0][0x320] ;  /* 0x0000c800481d7a20 */ /* 0x000fe20000410000 */
[----:B------:R-:W-:Y:S01]  /*2a80*/  IADD3 R27, R42, -R27, RZ ;  /* 0x8000001b2a1b7210 */ /* 0x000fe20007ffe0ff */
[----:B------:R-:W-:Y:S01]  /*2a90*/  FMUL.FTZ R131, R49, c[0x0][0x320] ;  /* 0x0000c80031837a20 */ /* 0x000fe20000410000 */
[----:B------:R-:W-:Y:S01]  /*2aa0*/  LEA.HI R8, R8, R43, RZ, 0x3 ;  /* 0x0000002b08087211 */ /* 0x000fe200078f18ff */
[----:B------:R-:W-:Y:S01]  /*2ab0*/  FMUL.FTZ R73, R73, c[0x0][0x320] ;  /* 0x0000c80049497a20 */ /* 0x000fe20000410000 */
[----:B------:R-:W-:Y:S01]  /*2ac0*/  IADD3 R225, R6, -R225, RZ ;  /* 0x800000e106e17210 */ /* 0x000fe20007ffe0ff */
[----:B------:R-:W-:Y:S01]  /*2ad0*/  FMUL.FTZ R68, R68, c[0x0][0x320] ;  /* 0x0000c80044447a20 */ /* 0x000fe20000410000 */
[----:B------:R-:W-:Y:S01]  /*2ae0*/  LOP3.LUT R8, R8, 0xffffff8, RZ, 0xc0, !PT ;  /* 0x0ffffff808087812 */ /* 0x000fe200078ec0ff */
[----:B------:R-:W-:Y:S01]  /*2af0*/  FMUL.FTZ R64, R64, c[0x0][0x320] ;  /* 0x0000c80040407a20 */ /* 0x000fe20000410000 */
[----:B------:R-:W-:Y:S01]  /*2b00*/  IADD3 R6, R216, 0x1, R39 ;  /* 0x00000001d8067810 */ /* 0x000fe20007ffe027 */
[----:B------:R-:W-:Y:S01]  /*2b10*/  FMUL.FTZ R65, R65, c[0x0][0x320] ;  /* 0x0000c80041417a20 */ /* 0x000fe20000410000 */
[----:B------:R-:W-:Y:S01]  /*2b20*/  IADD3 R43, R43, -R8, RZ ;  /* 0x800000082b2b7210 */ /* 0x000fe20007ffe0ff */
[----:B------:R-:W-:Y:S01]  /*2b30*/  FMUL.FTZ R60, R60, c[0x0][0x320] ;  /* 0x0000c8003c3c7a20 */ /* 0x000fe20000410000 */
[----:B------:R-:W-:Y:S01]  /*2b40*/  LEA.HI.SX32 R8, R25, R40, 0x1e ;  /* 0x0000002819087211 */ /* 0x000fe200078ff2ff */
[----:B------:R-:W-:Y:S01]  /*2b50*/  FMUL.FTZ R61, R61, c[0x0][0x320] ;  /* 0x0000c8003d3d7a20 */ /* 0x000fe20000410000 */
[----:B------:R-:W-:Y:S01]  /*2b60*/  SHF.L.U32 R225, R225, 0x1, RZ ;  /* 0x00000001e1e17819 */ /* 0x000fe200000006ff */
[----:B------:R-:W-:Y:S01]  /*2b70*/  FMUL.FTZ R53, R53, c[0x0][0x320] ;  /* 0x0000c80035357a20 */ /* 0x000fe20000410000 */
[----:B------:R-:W1:Y:S01]  /*2b80*/  MUFU.TANH R0, R0 ;  /* 0x0000000000007308 */ /* 0x000e620000002400 */
[----:B------:R-:W-:Y:S01]  /*2b90*/  IMAD R8, R43, 0x10, R8 ;  /* 0x000000102b087824 */ /* 0x000fe200078e0208 */
[----:B------:R-:W-:Y:S01]  /*2ba0*/  IADD3 R49, -R219, R6, -R225 ;  /* 0x00000006db317210 */ /* 0x000fe20007ffe9e1 */
[----:B------:R-:W-:Y:S01]  /*2bb0*/  FMUL.FTZ R69, R69, c[0x0][0x320] ;  /* 0x0000c80045457a20 */ /* 0x000fe20000410000 */
[----:B------:R-:W-:Y:S01]  /*2bc0*/  ULDC UR7, c[0x0][0x324] ;  /* 0x0000c90000077ab9 */ /* 0x000fe20000000800 */
[----:B------:R-:W-:Y:S01]  /*2bd0*/  FMUL.FTZ R52, R52, c[0x0][0x320] ;  /* 0x0000c80034347a20 */ /* 0x000fe20000410000 */
[----:B------:R-:W-:Y:S01]  /*2be0*/  LEA R224, R27, R8, 0x3 ;  /* 0x000000081be07211 */ /* 0x000fe200078e18ff */
[----:B------:R-:W-:Y:S01]  /*2bf0*/  FMUL.FTZ R57, R57, c[0x0][0x320] ;  /* 0x0000c80039397a20 */ /* 0x000fe20000410000 */
[----:B------:R-:W3:Y:S01]  /*2c00*/  MUFU.TANH R23, R23 ;  /* 0x0000001700177308 */ /* 0x000ee20000002400 */
[----:B------:R-:W-:Y:S01]  /*2c10*/  ULOP3.LUT UR7, URZ, UR7, URZ, 0x33, !UPT ;  /* 0x000000073f077292 */ /* 0x000fe2000f8e333f */
[----:B------:R-:W-:Y:S01]  /*2c20*/  FMUL.FTZ R48, R48, c[0x0][0x320] ;  /* 0x0000c80030307a20 */ /* 0x000fe20000410000 */
[----:B------:R-:W0:Y:S01]  /*2c30*/  LDGDEPBAR ;  /* 0x00000000000079af */ /* 0x000e220000000000 */
[----:B------:R-:W-:Y:S01]  /*2c40*/  @P4 IMAD.HI.U32 R4, R224, c[0x0][0x2c8], RZ ;  /* 0x0000b200e0044a27 */ /* 0x000fe200078e00ff */
[----:B------:R-:W-:-:S03]  /*2c50*/  IADD3 R42, R39, -R225, RZ ;  /* 0x800000e1272a7210 */ /* 0x000fc60007ffe0ff */
[----:B------:R-:W-:Y:S01]  /*2c60*/  IMAD.MOV.U32 R12, RZ, RZ, R224 ;  /* 0x000000ffff0c7224 */ /* 0x000fe200078e00e0 */
[----:B------:R-:W-:Y:S01]  /*2c70*/  @P4 SHF.R.U32.HI R12, RZ, c[0x0][0x2cc], R4 ;  /* 0x0000b300ff0c4a19 */ /* 0x000fe20000011604 */
[----:B------:R-:W4:Y:S01]  /*2c80*/  MUFU.TANH R19, R19 ;  /* 0x0000001300137308 */ /* 0x000f220000002400 */
[----:B------:R-:W-:-:S03]  /*2c90*/  FMUL.FTZ R56, R56, c[0x0][0x320] ;  /* 0x0000c80038387a20 */ /* 0x000fc60000410000 */
[----:B------:R-:W5:Y:S04]  /*2ca0*/  SHFL.IDX PT, R4, R12, RZ, 0x1c1f ;  /* 0x001c1fff0c047589 */ /* 0x000f6800000e0000 */
        /* <DEDUP_REMOVED lines=23> */
[----:B-1----:R-:W-:-:S04]  /*2e20*/  IADD3 R48, -R225, R216, R39 ;  /* 0x000000d8e1307210 */ /* 0x002fc80007ffe127 */
[----:B------:R-:W-:Y:S02]  /*2e30*/  IMNMX R57, R57, R48, PT ;  /* 0x0000003039397217 */ /* 0x000fe40003800200 */
[----:B-----5:R-:W-:Y:S01]  /*2e40*/  IADD3 R56, R49, R4, RZ ;  /* 0x0000000431387210 */ /* 0x020fe20007ffe0ff */
[----:B------:R-:W-:Y:S05]  /*2e50*/  @!P3 BRA `(.L_x_232) ;  /* 0x000001200000b947 */ /* 0x000fea0003800000 */
[----:B--234-:R-:W-:Y:S01]  /*2e60*/  IADD3 R25, -R219, R216, R4 ;  /* 0x000000d8db197210 */ /* 0x01cfe20007ffe104 */
[----:B------:R-:W-:Y:S03]  /*2e70*/  BSSY B0, `(.L_x_233) ;  /* 0x000000c000007945 */ /* 0x000fe60003800000 */
        /* <DEDUP_REMOVED lines=8> */
.L_x_234:
[----:B------:R-:W-:-:S13]  /*2f00*/  ISETP.NE.AND P0, PT, R36, 0x1, PT ;  /* 0x000000012400780c */ /* 0x000fda0003f05270 */
[----:B------:R-:W-:-:S05]  /*2f10*/  @P0 IMAD.HI.U32 R4, R25, c[0x0][0x330], RZ ;  /* 0x0000cc0019040a27 */ /* 0x000fca00078e00ff */
[----:B------:R-:W-:Y:S02]  /*2f20*/  @P0 SHF.R.U32.HI R25, RZ, c[0x0][0x334], R4 ;  /* 0x0000cd00ff190a19 */ /* 0x000fe40000011604 */
.L_x_235:
[----:B------:R-:W-:Y:S05]  /*2f30*/  BSYNC B0 ;  /* 0x0000000000007941 */ /* 0x000fea0003800000 */
.L_x_233:
[----:B------:R-:W-:-:S05]  /*2f40*/  IMAD R25, R25, c[0x0][0x32c], R42 ;  /* 0x0000cb0019197a24 */ /* 0x000fca00078e022a */
[----:B------:R-:W-:Y:S02]  /*2f50*/  IADD3 R4, R25, c[0x0][0x32c], RZ ;  /* 0x0000cb0019047a10 */ /* 0x000fe40007ffe0ff */
[----:B------:R-:W-:Y:S02]  /*2f60*/  IMNMX R56, R56, R25, !PT ;  /* 0x0000001938387217 */ /* 0x000fe40007800200 */
[----:B------:R-:W-:Y:S02]  /*2f70*/  IMNMX R57, R57, R4, PT ;  /* 0x0000000439397217 */ /* 0x000fe40003800200 */
.L_x_232:
        /* <DEDUP_REMOVED lines=181> */
.L_x_238:
[----:B------:R-:W-:-:S13]  /*3ad0*/  ISETP.NE.AND P0, PT, R36, 0x1, PT ;  /* 0x000000012400780c */ /* 0x000fda0003f05270 */
[----:B------:R-:W-:-:S05]  /*3ae0*/  @P0 IMAD.HI.U32 R12, R51, c[0x0][0x330], RZ ;  /* 0x0000cc00330c0a27 */ /* 0x000fca00078e00ff */
[----:B------:R-:W-:Y:S02]  /*3af0*/  @P0 SHF.R.U32.HI R51, RZ, c[0x0][0x334], R12 ;  /* 0x0000cd00ff330a19 */ /* 0x000fe4000001160c */
.L_x_239:
[----:B------:R-:W-:Y:S05]  /*3b00*/  BSYNC B0 ;  /* 0x0000000000007941 */ /* 0x000fea0003800000 */
.L_x_237:
[----:B------:R-:W-:-:S05]  /*3b10*/  IMAD R42, R51, c[0x0][0x32c], R42 ;  /* 0x0000cb00332a7a24 */ /* 0x000fca00078e022a */
[----:B------:R-:W-:Y:S02]  /*3b20*/  IADD3 R51, R42, c[0x0][0x32c], RZ ;  /* 0x0000cb002a337a10 */ /* 0x000fe40007ffe0ff */
[----:B------:R-:W-:Y:S02]  /*3b30*/  IMNMX R49, R49, R42, !PT ;  /* 0x0000002a31317217 */ /* 0x000fe40007800200 */
[----:B------:R-:W-:Y:S02]  /*3b40*/  IMNMX R48, R48, R51, PT ;  /* 0x0000003330307217 */ /* 0x000fe40003800200 */
.L_x_236:
        /* <DEDUP_REMOVED lines=171> */
[--C-:B------:R-:W-:Y:S01]  /*4600*/  FFMA.FTZ R46, R17, c[0x0][0x2d0], -R146.reuse ;  /* 0x0000b400112e7a23 */ /* 0x100fe20000010892 */
[C---:B------:R-:W-:Y:S01]  /*4610*/  FSETP.NEU.FTZ.AND P0, PT, R116.reuse, -INF , PT ;  /* 0xff8000007400780b */ /* 0x040fe20003f1d000 */
[----:B------:R-:W-:Y:S01]  /*4620*/  FMUL.FTZ R127, R116, c[0x0][0x2d0] ;  /* 0x0000b400747f7a20 */ /* 0x000fe20000410000 */
[----:B------:R-:W1:Y:S01]  /*4630*/  MUFU.EX2 R49, R49 ;  /* 0x0000003100317308 */ /* 0x000e620000000800 */
[--C-:B------:R-:W-:Y:S02]  /*4640*/  FFMA.FTZ R117, R33, c[0x0][0x2d0], -R146.reuse ;  /* 0x0000b40021757a23 */ /* 0x100fe40000010892 */
[--C-:B------:R-:W-:Y:S01]  /*4650*/  FFMA.FTZ R126, R31, c[0x0][0x2d0], -R146.reuse ;  /* 0x0000b4001f7e7a23 */ /* 0x100fe20000010892 */
[----:B------:R-:W-:Y:S01]  /*4660*/  FSEL R127, R127, RZ, P0 ;  /* 0x000000ff7f7f7208 */ /* 0x000fe20000000000 */
[--C-:B------:R-:W-:Y:S01]  /*4670*/  FFMA.FTZ R128, R29, c[0x0][0x2d0], -R146.reuse ;  /* 0x0000b4001d807a23 */ /* 0x100fe20000010892 */
[----:B------:R-:W-:Y:S01]  /*4680*/  LDSM.16.MT88.4 R32, [R210+0x3900] ;  /* 0x00390000d220783b */ /* 0x000fe20000004200 */
[----:B------:R-:W-:Y:S01]  /*4690*/  FFMA.FTZ R119, R119, c[0x0][0x2d0], -R146 ;  /* 0x0000b40077777a23 */ /* 0x000fe20000010892 */
[----:B------:R-:W-:Y:S01]  /*46a0*/  MUFU.EX2 R48, R48 ;  /* 0x0000003000307308 */ /* 0x000fe20000000800 */
[--C-:B------:R-:W-:Y:S01]  /*46b0*/  FFMA.FTZ R51, R11, c[0x0][0x2d0], -R127.reuse ;  /* 0x0000b4000b337a23 */ /* 0x100fe2000001087f */
[----:B------:R-:W-:Y:S01]  /*46c0*/  LDSM.16.MT88.4 R28, [R209+0x3900] ;  /* 0x00390000d11c783b */ /* 0x000fe20000004200 */
[----:B------:R-:W-:-:S02]  /*46d0*/  FFMA.FTZ R124, R42, c[0x0][0x2d0], -R127 ;  /* 0x0000b4002a7c7a23 */ /* 0x000fc4000001087f */
[--C-:B------:R-:W-:Y:S02]  /*46e0*/  FFMA.FTZ R50, R24, c[0x0][0x2d0], -R127.reuse ;  /* 0x0000b40018327a23 */ /* 0x100fe4000001087f */
[--C-:B------:R-:W-:Y:S01]  /*46f0*/  FFMA.FTZ R47, R18, c[0x0][0x2d0], -R127.reuse ;  /* 0x0000b400122f7a23 */ /* 0x100fe2000001087f */
[----:B------:R-:W2:Y:S01]  /*4700*/  MUFU.EX2 R45, R45 ;  /* 0x0000002d002d7308 */ /* 0x000ea20000000800 */
[----:B------:R-:W-:Y:S01]  /*4710*/  FFMA.FTZ R42, R7, c[0x0][0x2d0], -R146 ;  /* 0x0000b400072a7a23 */ /* 0x000fe20000010892 */
[----:B-1----:R-:W-:Y:S01]  /*4720*/  F2FP.BF16.PACK_AB R64, R49, R118 ;  /* 0x000000763140723e */ /* 0x002fe200000010ff */
[----:B------:R-:W1:Y:S01]  /*4730*/  LDSM.16.MT88.4 R4, [R208+0x3100] ;  /* 0x00310000d004783b */ /* 0x000e620000004200 */
[--C-:B------:R-:W-:Y:S02]  /*4740*/  FFMA.FTZ R44, R14, c[0x0][0x2d0], -R127.reuse ;  /* 0x0000b4000e2c7a23 */ /* 0x100fe4000001087f */
[--C-:B------:R-:W-:Y:S01]  /*4750*/  FFMA.FTZ R41, R12, c[0x0][0x2d0], -R127.reuse ;  /* 0x0000b4000c297a23 */ /* 0x100fe2000001087f */
[----:B------:R-:W-:Y:S01]  /*4760*/  LDSM.16.MT88.4 R24, [R212+0x900] ;  /* 0x00090000d418783b */ /* 0x000fe20000004200 */
[----:B------:R-:W-:Y:S01]  /*4770*/  MUFU.EX2 R51, R51 ;  /* 0x0000003300337308 */ /* 0x000fe20000000800 */
[----:B------:R-:W-:-:S02]  /*4780*/  FFMA.FTZ R3, R10, c[0x0][0x2d0], -R127 ;  /* 0x0000b4000a037a23 */ /* 0x000fc4000001087f */
[----:B------:R-:W3:Y:S01]  /*4790*/  LDSM.16.MT88.4 R12, [R208+0x900] ;  /* 0x00090000d00c783b */ /* 0x000ee20000004200 */
[--C-:B------:R-:W-:Y:S02]  /*47a0*/  FFMA.FTZ R2, R8, c[0x0][0x2d0], -R127.reuse ;  /* 0x0000b40008027a23 */ /* 0x100fe4000001087f */
[--C-:B------:R-:W-:Y:S01]  /*47b0*/  FFMA.FTZ R125, R150, c[0x0][0x2d0], -R127.reuse ;  /* 0x0000b400967d7a23 */ /* 0x100fe2000001087f */
[----:B------:R-:W4:Y:S01]  /*47c0*/  LDSM.16.MT88.4 R8, [R212+0x3900] ;  /* 0x00390000d408783b */ /* 0x000f220000004200 */
[----:B------:R-:W5:Y:S01]  /*47d0*/  MUFU.EX2 R124, R124 ;  /* 0x0000007c007c7308 */ /* 0x000f620000000800 */
[----:B--2---:R-:W-:Y:S01]  /*47e0*/  F2FP.BF16.PACK_AB R66, R45, R48 ;  /* 0x000000302d42723e */ /* 0x004fe200000010ff */
[--C-:B------:R-:W-:Y:S01]  /*47f0*/  FFMA.FTZ R130, R130, c[0x0][0x2d0], -R127.reuse ;  /* 0x0000b40082827a23 */ /* 0x100fe2000001087f */
[----:B------:R-:W2:Y:S01]  /*4800*/  LDSM.16.MT88.4 R16, [R209+0x900] ;  /* 0x00090000d110783b */ /* 0x000ea20000004200 */
[--C-:B------:R-:W-:Y:S02]  /*4810*/  FFMA.FTZ R129, R148, c[0x0][0x2d0], -R127.reuse ;  /* 0x0000b40094817a23 */ /* 0x100fe4000001087f */
[----:B------:R-:W-:-:S02]  /*4820*/  FFMA.FTZ R136, R136, c[0x0][0x2d0], -R127 ;  /* 0x0000b40088887a23 */ /* 0x000fc4000001087f */
[----:B------:R-:W-:Y:S01]  /*4830*/  MUFU.EX2 R50, R50 ;  /* 0x0000003200327308 */ /* 0x000fe20000000800 */
[--C-:B------:R-:W-:Y:S02]  /*4840*/  FFMA.FTZ R148, R151, c[0x0][0x2d0], -R146.reuse ;  /* 0x0000b40097947a23 */ /* 0x100fe40000010892 */
[--C-:B------:R-:W-:Y:S02]  /*4850*/  FFMA.FTZ R150, R147, c[0x0][0x2d0], -R146.reuse ;  /* 0x0000b40093967a23 */ /* 0x100fe40000010892 */
[--C-:B------:R-:W-:Y:S02]  /*4860*/  FFMA.FTZ R139, R139, c[0x0][0x2d0], -R146.reuse ;  /* 0x0000b4008b8b7a23 */ /* 0x100fe40000010892 */
[----:B------:R-:W-:Y:S01]  /*4870*/  FFMA.FTZ R145, R145, c[0x0][0x2d0], -R146 ;  /* 0x0000b40091917a23 */ /* 0x000fe20000010892 */
[----:B------:R-:W1:Y:S01]  /*4880*/  MUFU.EX2 R47, R47 ;  /* 0x0000002f002f7308 */ /* 0x000e620000000800 */
[----:B-----5:R-:W-:Y:S01]  /*4890*/  F2FP.BF16.PACK_AB R65, R124, R51 ;  /* 0x000000337c41723e */ /* 0x020fe200000010ff */
[----:B------:R-:W-:-:S02]  /*48a0*/  FFMA.FTZ R147, R186, c[0x0][0x2d0], -R127 ;  /* 0x0000b400ba937a23 */ /* 0x000fc4000001087f */
[--C-:B------:R-:W-:Y:S02]  /*48b0*/  FFMA.FTZ R158, R158, c[0x0][0x2d0], -R127.reuse ;  /* 0x0000b4009e9e7a23 */ /* 0x100fe4000001087f */
[--C-:B------:R-:W-:Y:S02]  /*48c0*/  FFMA.FTZ R151, R184, c[0x0][0x2d0], -R127.reuse ;  /* 0x0000b400b8977a23 */ /* 0x100fe4000001087f */
[----:B------:R-:W-:Y:S01]  /*48d0*/  MUFU.EX2 R46, R46 ;  /* 0x0000002e002e7308 */ /* 0x000fe20000000800 */
[----:B------:R-:W-:Y:S02]  /*48e0*/  FFMA.FTZ R162, R162, c[0x0][0x2d0], -R127 ;  /* 0x0000b400a2a27a23 */ /* 0x000fe4000001087f */
[--C-:B------:R-:W-:Y:S02]  /*48f0*/  FFMA.FTZ R184, R159, c[0x0][0x2d0], -R146.reuse ;  /* 0x0000b4009fb87a23 */ /* 0x100fe40000010892 */
[--C-:B------:R-:W-:Y:S02]  /*4900*/  FFMA.FTZ R186, R149, c[0x0][0x2d0], -R146.reuse ;  /* 0x0000b40095ba7a23 */ /* 0x100fe40000010892 */
[--C-:B------:R-:W-:Y:S01]  /*4910*/  FFMA.FTZ R161, R161, c[0x0][0x2d0], -R146.reuse ;  /* 0x0000b400a1a17a23 */ /* 0x100fe20000010892 */
[----:B-1----:R-:W-:Y:S01]  /*4920*/  F2FP.BF16.PACK_AB R67, R47, R50 ;  /* 0x000000322f43723e */ /* 0x002fe200000010ff */
[----:B------:R-:W1:Y:S01]  /*4930*/  MUFU.EX2 R43, R43 ;  /* 0x0000002b002b7308 */ /* 0x000e620000000800 */
[----:B------:R-:W-:-:S02]  /*4940*/  FFMA.FTZ R157, R157, c[0x0][0x2d0], -R146 ;  /* 0x0000b4009d9d7a23 */ /* 0x000fc40000010892 */
[--C-:B------:R-:W-:Y:S02]  /*4950*/  FFMA.FTZ R149, R166, c[0x0][0x2d0], -R127.reuse ;  /* 0x0000b400a6957a23 */ /* 0x100fe4000001087f */
[--C-:B------:R-:W-:Y:S01]  /*4960*/  FFMA.FTZ R164, R164, c[0x0][0x2d0], -R127.reuse ;  /* 0x0000b400a4a47a23 */ /* 0x100fe2000001087f */
[C---:B------:R-:W-:Y:S01]  /*4970*/  HMMA.16816.F32.BF16 R88, R64.reuse, R84, RZ ;  /* 0x000000544058723c */ /* 0x040fe200000418ff */
[--C-:B------:R-:W-:Y:S01]  /*4980*/  FFMA.FTZ R159, R160, c[0x0][0x2d0], -R127.reuse ;  /* 0x0000b400a09f7a23 */ /* 0x100fe2000001087f */
[----:B------:R-:W-:Y:S01]  /*4990*/  MUFU.EX2 R42, R42 ;  /* 0x0000002a002a7308 */ /* 0x000fe20000000800 */
[----:B------:R-:W-:Y:S02]  /*49a0*/  FFMA.FTZ R156, R156, c[0x0][0x2d0], -R127 ;  /* 0x0000b4009c9c7a23 */ /* 0x000fe4000001087f */
[--C-:B------:R-:W-:Y:S02]  /*49b0*/  FFMA.FTZ R228, R131, c[0x0][0x2d0], -R146.reuse ;  /* 0x0000b40083e47a23 */ /* 0x100fe40000010892 */
[--C-:B------:R-:W-:Y:S01]  /*49c0*/  FFMA.FTZ R137, R137, c[0x0][0x2d0], -R146.reuse ;  /* 0x0000b40089897a23 */ /* 0x100fe20000010892 */
[----:B------:R-:W-:Y:S01]  /*49d0*/  HMMA.16816.F32.BF16 R84, R64, R86, RZ ;  /* 0x000000564054723c */ /* 0x000fe200000418ff */
[--C-:B------:R-:W-:Y:S01]  /*49e0*/  FFMA.FTZ R160, R135, c[0x0][0x2d0], -R146.reuse ;  /* 0x0000b40087a07a23 */ /* 0x100fe20000010892 */
[----:B------:R-:W-:Y:S01]  /*49f0*/  MUFU.EX2 R39, R39 ;  /* 0x0000002700277308 */ /* 0x000fe20000000800 */
[----:B------:R-:W-:-:S02]  /*4a00*/  FFMA.FTZ R133, R133, c[0x0][0x2d0], -R146 ;  /* 0x0000b40085857a23 */ /* 0x000fc40000010892 */
[--C-:B------:R-:W-:Y:S02]  /*4a10*/  FFMA.FTZ R131, R144, c[0x0][0x2d0], -R127.reuse ;  /* 0x0000b40090837a23 */ /* 0x100fe4000001087f */
[--C-:B------:R-:W-:Y:S01]  /*4a20*/  FFMA.FTZ R138, R138, c[0x0][0x2d0], -R127.reuse ;  /* 0x0000b4008a8a7a23 */ /* 0x100fe2000001087f */
[C---:B------:R-:W-:Y:S01]  /*4a30*/  HMMA.16816.F32.BF16 R80, R64.reuse, R76, RZ ;  /* 0x0000004c4050723c */ /* 0x040fe200000418ff */
[----:B------:R-:W-:Y:S01]  /*4a40*/  FFMA.FTZ R227, R132, c[0x0][0x2d0], -R127 ;  /* 0x0000b40084e37a23 */ /* 0x000fe2000001087f */
[----:B------:R-:W-:Y:S01]  /*4a50*/  MUFU.EX2 R44, R44 ;  /* 0x0000002c002c7308 */ /* 0x000fe20000000800 */
[----:B------:R-:W-:Y:S02]  /*4a60*/  FADD.FTZ R49, R118, R49 ;  /* 0x0000003176317221 */ /* 0x000fe40000010000 */
[----:B------:R-:W-:Y:S02]  /*4a70*/  FADD.FTZ R51, R51, R124 ;  /* 0x0000007c33337221 */ /* 0x000fe40000010000 */
[----:B------:R-:W-:Y:S01]  /*4a80*/  FADD.FTZ R48, R48, R49 ;  /* 0x0000003130307221 */ /* 0x000fe20000010000 */
[----:B------:R-:W-:Y:S01]  /*4a90*/  HMMA.16816.F32.BF16 R76, R64, R78, RZ ;  /* 0x0000004e404c723c */ /* 0x000fe200000418ff */
[----:B------:R-:W-:Y:S01]  /*4aa0*/  FADD.FTZ R50, R50, R51 ;  /* 0x0000003332327221 */ /* 0x000fe20000010000 */
[----:B------:R-:W5:Y:S01]  /*4ab0*/  MUFU.EX2 R41, R41 ;  /* 0x0000002900297308 */ /* 0x000f620000000800 */
[----:B------:R-:W-:-:S02]  /*4ac0*/  FADD.FTZ R45, R45, R48 ;  /* 0x000000302d2d7221 */ /* 0x000fc40000010000 */
[----:B------:R-:W-:-:S03]  /*4ad0*/  FADD.FTZ R47, R47, R50 ;  /* 0x000000322f2f7221 */ /* 0x000fc60000010000 */
        /* <DEDUP_REMOVED lines=19> */
[----:B------:R-:W2:Y:S06]  /*4c10*/  MUFU.EX2 R136, R136 ;  /* 0x0000008800887308 */ /* 0x000eac0000000800 */
[C---:B------:R-:W-:Y:S02]  /*4c20*/  HMMA.16816.F32.BF16 R60, R64.reuse, R4, RZ ;  /* 0x00000004403c723c */ /* 0x040fe400000418ff */
[----:B------:R-:W-:Y:S05]  /*4c30*/  MUFU.EX2 R139, R139 ;  /* 0x0000008b008b7308 */ /* 0x000fea0000000800 */
[----:B-1----:R-:W-:Y:S01]  /*4c40*/  F2FP.BF16.PACK_AB R4, R43, R46 ;  /* 0x0000002e2b04723e */ /* 0x002fe200000010ff */
[----:B------:R-:W-:Y:S01]  /*4c50*/  HMMA.16816.F32.BF16 R64, R64, R6, RZ ;  /* 0x000000064040723c */ /* 0x000fe200000418ff */
[----:B-----5:R-:W-:Y:S01]  /*4c60*/  F2FP.BF16.PACK_AB R5, R41, R44 ;  /* 0x0000002c2905723e */ /* 0x020fe200000010ff */
[----:B------:R-:W1:Y:S01]  /*4c70*/  MUFU.EX2 R148, R148 ;  /* 0x0000009400947308 */ /* 0x000e620000000800 */
[----:B------:R-:W-:-:S04]  /*4c80*/  FADD.FTZ R46, R46, R45 ;  /* 0x0000002d2e2e7221 */ /* 0x000fc80000010000 */
[----:B------:R-:W-:Y:S01]  /*4c90*/  F2FP.BF16.PACK_AB R6, R39, R42 ;  /* 0x0000002a2706723e */ /* 0x000fe200000010ff */
[----:B------:R-:W-:Y:S01]  /*4ca0*/  FADD.FTZ R43, R43, R46 ;  /* 0x0000002e2b2b7221 */ /* 0x000fe20000010000 */
[----:B------:R-:W-:Y:S01]  /*4cb0*/  F2FP.BF16.PACK_AB R7, R2, R3 ;  /* 0x000000030207723e */ /* 0x000fe200000010ff */
[----:B------:R-:W-:Y:S02]  /*4cc0*/  MUFU.EX2 R150, R150 ;  /* 0x0000009600967308 */ /* 0x000fe40000000800 */
[----:B------:R-:W-:-:S04]  /*4cd0*/  FADD.FTZ R42, R42, R43 ;  /* 0x0000002b2a2a7221 */ /* 0x000fc80000010000 */
[C---:B---3--:R-:W-:Y:S02]  /*4ce0*/  HMMA.16816.F32.BF16 R88, R4.reuse, R12, R88 ;  /* 0x0000000c0458723c */ /* 0x048fe40000041858 */
[----:B------:R-:W3:Y:S06]  /*4cf0*/  MUFU.EX2 R145, R145 ;  /* 0x0000009100917308 */ /* 0x000eec0000000800 */
[C---:B------:R-:W-:Y:S01]  /*4d00*/  HMMA.16816.F32.BF16 R84, R4.reuse, R14, R84 ;  /* 0x0000000e0454723c */ /* 0x040fe20000041854 */
[----:B------:R-:W5:Y:S01]  /*4d10*/  LDSM.16.MT88.4 R12, [R208+0x3900] ;  /* 0x00390000d00c783b */ /* 0x000f620000004200 */
[----:B------:R-:W-:Y:S06]  /*4d20*/  MUFU.EX2 R147, R147 ;  /* 0x0000009300937308 */ /* 0x000fec0000000800 */
        /* <DEDUP_REMOVED lines=8> */
[----:B------:R-:W-:Y:S01]  /*4db0*/  LDSM.16.MT88.4 R24, [R212+0x1100] ;  /* 0x00110000d418783b */ /* 0x000fe20000004200 */
[----:B------:R-:W-:Y:S06]  /*4dc0*/  MUFU.EX2 R161, R161 ;  /* 0x000000a100a17308 */ /* 0x000fec0000000800 */
[C---:B------:R-:W-:Y:S02]  /*4dd0*/  HMMA.16816.F32.BF16 R104, R4.reuse, R20, R104 ;  /* 0x000000140468723c */ /* 0x040fe40000041868 */
[----:B------:R-:W1:Y:S06]  /*4de0*/  MUFU.EX2 R184, R184 ;  /* 0x000000b800b87308 */ /* 0x000e6c0000000800 */
[C---:B------:R-:W-:Y:S01]  /*4df0*/  HMMA.16816.F32.BF16 R100, R4.reuse, R22, R100 ;  /* 0x000000160464723c */ /* 0x040fe20000041864 */
[----:B------:R-:W1:Y:S01]  /*4e00*/  LDSM.16.MT88.4 R20, [R210+0x1100] ;  /* 0x00110000d214783b */ /* 0x000e620000004200 */
[----:B------:R-:W-:Y:S06]  /*4e10*/  MUFU.EX2 R157, R157 ;  /* 0x0000009d009d7308 */ /* 0x000fec0000000800 */
[C---:B--2---:R-:W-:Y:S02]  /*4e20*/  HMMA.16816.F32.BF16 R96, R4.reuse, R16, R96 ;  /* 0x000000100460723c */ /* 0x044fe40000041860 */
[----:B------:R-:W2:Y:S06]  /*4e30*/  MUFU.EX2 R186, R186 ;  /* 0x000000ba00ba7308 */ /* 0x000eac0000000800 */
[C---:B------:R-:W-:Y:S01]  /*4e40*/  HMMA.16816.F32.BF16 R92, R4.reuse, R18, R92 ;  /* 0x00000012045c723c */ /* 0x040fe2000004185c */
[----:B------:R-:W-:Y:S01]  /*4e50*/  LDSM.16.MT88.4 R16, [R209+0x1100] ;  /* 0x00110000d110783b */ /* 0x000fe20000004200 */
        /* <DEDUP_REMOVED lines=11> */
[C---:B-----5:R-:W-:Y:S02]  /*4f10*/  HMMA.16816.F32.BF16 R60, R4.reuse, R12, R60 ;  /* 0x0000000c043c723c */ /* 0x060fe4000004183c */
[----:B------:R-:W5:Y:S06]  /*4f20*/  MUFU.EX2 R160, R160 ;  /* 0x000000a000a07308 */ /* 0x000f6c0000000800 */
[----:B------:R-:W-:Y:S01]  /*4f30*/  HMMA.16816.F32.BF16 R64, R4, R14, R64 ;  /* 0x0000000e0440723c */ /* 0x000fe20000041840 */
[----:B------:R-:W2:Y:S01]  /*4f40*/  LDSM.16.MT88.4 R12, [R212+0x4100] ;  /* 0x00410000d40c783b */ /* 0x000ea20000004200 */
[----:B------:R-:W-:Y:S05]  /*4f50*/  MUFU.EX2 R133, R133 ;  /* 0x0000008500857308 */ /* 0x000fea0000000800 */
[----:B------:R-:W-:-:S02]  /*4f60*/  F2FP.BF16.PACK_AB R4, R126, R117 ;  /* 0x000000757e04723e */ /* 0x000fc400000010ff */
[----:B------:R-:W-:Y:S01]  /*4f70*/  F2FP.BF16.PACK_AB R6, R119, R128 ;  /* 0x000000807706723e */ /* 0x000fe200000010ff */
[----:B------:R-:W2:Y:S01]  /*4f80*/  MUFU.EX2 R228, R228 ;  /* 0x000000e400e47308 */ /* 0x000ea20000000800 */
[----:B------:R-:W-:Y:S02]  /*4f90*/  F2FP.BF16.PACK_AB R5, R130, R125 ;  /* 0x0000007d8205723e */ /* 0x000fe400000010ff */
[----:B------:R-:W-:-:S05]  /*4fa0*/  F2FP.BF16.PACK_AB R7, R136, R129 ;  /* 0x000000818807723e */ /* 0x000fca00000010ff */
[----:B------:R-:W-:Y:S02]  /*4fb0*/  MUFU.EX2 R131, R131 ;  /* 0x0000008300837308 */ /* 0x000fe40000000800 */
[C---:B-1----:R-:W-:Y:S06]  /*4fc0*/  HMMA.16816.F32.BF16 R88, R4.reuse, R8, R88 ;  /* 0x000000080458723c */ /* 0x042fec0000041858 */
[----:B------:R-:W1:Y:S02]  /*4fd0*/  MUFU.EX2 R138, R138 ;  /* 0x0000008a008a7308 */ /* 0x000e640000000800 */
[C---:B------:R-:W-:Y:S01]  /*4fe0*/  HMMA.16816.F32.BF16 R84, R4.reuse, R10, R84 ;  /* 0x0000000a0454723c */ /* 0x040fe20000041854 */
[----:B------:R-:W1:Y:S05]  /*4ff0*/  LDSM.16.MT88.4 R8, [R208+0x4100] ;  /* 0x00410000d008783b */ /* 0x000e6a0000004200 */
[----:B------:R-:W-:Y:S02]  /*5000*/  MUFU.EX2 R227, R227 ;  /* 0x000000e300e37308 */ /* 0x000fe40000000800 */
[C---:B------:R-:W-:Y:S08]  /*5010*/  HMMA.16816.F32.BF16 R104, R4.reuse, R20, R104 ;  /* 0x000000140468723c */ /* 0x040ff00000041868 */
[C---:B--2---:R-:W-:Y:S08]  /*5020*/  HMMA.16816.F32.BF16 R80, R4.reuse, R12, R80 ;  /* 0x0000000c0450723c */ /* 0x044ff00000041850 */
[C---:B------:R-:W-:Y:S01]  /*5030*/  HMMA.16816.F32.BF16 R76, R4.reuse, R14, R76 ;  /* 0x0000000e044c723c */ /* 0x040fe2000004184c */
[----:B------:R-:W2:Y:S07]  /*5040*/  LDSM.16.MT88.4 R12, [R208+0x1900] ;  /* 0x00190000d00c783b */ /* 0x000eae0000004200 */
[C---:B------:R-:W-:Y:S01]  /*5050*/  HMMA.16816.F32.BF16 R100, R4.reuse, R22, R100 ;  /* 0x000000160464723c */ /* 0x040fe20000041864 */
[----:B------:R-:W-:Y:S07]  /*5060*/  LDSM.16.MT88.4 R20, [R210+0x1900] ;  /* 0x00190000d214783b */ /* 0x000fee0000004200 */
[C---:B------:R-:W-:Y:S08]  /*5070*/  HMMA.16816.F32.BF16 R72, R4.reuse, R32, R72 ;  /* 0x000000200448723c */ /* 0x040ff00000041848 */
[C---:B-1----:R-:W-:Y:S08]  /*5080*/  HMMA.16816.F32.BF16 R60, R4.reuse, R8, R60 ;  /* 0x00000008043c723c */ /* 0x042ff0000004183c */
[C---:B------:R-:W-:Y:S01]  /*5090*/  HMMA.16816.F32.BF16 R64, R4.reuse, R10, R64 ;  /* 0x0000000a0440723c */ /* 0x040fe20000041840 */
[----:B------:R-:W1:Y:S07]  /*50a0*/  LDSM.16.MT88.4 R8, [R212+0x4900] ;  /* 0x00490000d408783b */ /* 0x000e6e0000004200 */
[C---:B------:R-:W-:Y:S01]  /*50b0*/  HMMA.16816.F32.BF16 R68, R4.reuse, R34, R68 ;  /* 0x000000220444723c */ /* 0x040fe20000041844 */
[----:B------:R-:W1:Y:S07]  /*50c0*/  LDSM.16.MT88.4 R32, [R210+0x4900] ;  /* 0x00490000d220783b */ /* 0x000e6e0000004200 */
[C---:B------:R-:W-:Y:S08]  /*50d0*/  HMMA.16816.F32.BF16 R112, R4.reuse, R24, R112 ;  /* 0x000000180470723c */ /* 0x040ff00000041870 */
[C---:B------:R-:W-:Y:S01]  /*50e0*/  HMMA.16816.F32.BF16 R108, R4.reuse, R26, R108 ;  /* 0x0000001a046c723c */ /* 0x040fe2000004186c */
[----:B------:R-:W1:Y:S07]  /*50f0*/  LDSM.16.MT88.4 R24, [R212+0x1900] ;  /* 0x00190000d418783b */ /* 0x000e6e0000004200 */
[C---:B------:R-:W-:Y:S08]  /*5100*/  HMMA.16816.F32.BF16 R96, R4.reuse, R16, R96 ;  /* 0x000000100460723c */ /* 0x040ff00000041860 */
[C---:B------:R-:W-:Y:S01]  /*5110*/  HMMA.16816.F32.BF16 R92, R4.reuse, R18, R92 ;  /* 0x00000012045c723c */ /* 0x040fe2000004185c */
[----:B------:R-:W1:Y:S07]  /*5120*/  LDSM.16.MT88.4 R16, [R209+0x1900] ;  /* 0x00190000d110783b */ /* 0x000e6e0000004200 */
[C---:B------:R-:W-:Y:S08]  /*5130*/  HMMA.16816.F32.BF16 R52, R4.reuse, R28, R52 ;  /* 0x0000001c0434723c */ /* 0x040ff00000041834 */
[----:B------:R-:W-:Y:S01]  /*5140*/  HMMA.16816.F32.BF16 R56, R4, R30, R56 ;  /* 0x0000001e0438723c */ /* 0x000fe20000041838 */
[----:B------:R-:W5:Y:S06]  /*5150*/  LDSM.16.MT88.4 R28, [R209+0x4900] ;  /* 0x00490000d11c783b */ /* 0x000f6c0000004200 */
[----:B------:R-:W-:-:S02]  /*5160*/  F2FP.BF16.PACK_AB R4, R148, R139 ;  /* 0x0000008b9404723e */ /* 0x000fc400000010ff */
[----:B---3--:R-:W-:Y:S02]  /*5170*/  F2FP.BF16.PACK_AB R6, R145, R150 ;  /* 0x000000969106723e */ /* 0x008fe400000010ff */
[----:B----4-:R-:W-:Y:S02]  /*5180*/  F2FP.BF16.PACK_AB R5, R158, R147 ;  /* 0x000000939e05723e */ /* 0x010fe400000010ff */
[----:B------:R-:W-:-:S07]  /*5190*/  F2FP.BF16.PACK_AB R7, R162, R151 ;  /* 0x00000097a207723e */ /* 0x000fce00000010ff */
[C---:B--2---:R-:W-:Y:S08]  /*51a0*/  HMMA.16816.F32.BF16 R88, R4.reuse, R12, R88 ;  /* 0x0000000c0458723c */ /* 0x044ff00000041858 */
[C---:B------:R-:W-:Y:S01]  /*51b0*/  HMMA.16816.F32.BF16 R84, R4.reuse, R14, R84 ;  /* 0x0000000e0454723c */ /* 0x040fe20000041854 */
[----:B------:R-:W2:Y:S07]  /*51c0*/  LDSM.16.MT88.4 R12, [R208+0x4900] ;  /* 0x00490000d00c783b */ /* 0x000eae0000004200 */
[C---:B-1----:R-:W-:Y:S08]  /*51d0*/  HMMA.16816.F32.BF16 R80, R4.reuse, R8, R80 ;  /* 0x000000080450723c */ /* 0x042ff00000041850 */
[C---:B------:R-:W-:Y:S01]  /*51e0*/  HMMA.16816.F32.BF16 R76, R4.reuse, R10, R76 ;  /* 0x0000000a044c723c */ /* 0x040fe2000004184c */
[----:B------:R-:W1:Y:S07]  /*51f0*/  LDSM.16.MT88.4 R8, [R208+0x2100] ;  /* 0x00210000d008783b */ /* 0x000e6e0000004200 */
[C---:B------:R-:W-:Y:S08]  /*5200*/  HMMA.16816.F32.BF16 R104, R4.reuse, R20, R104 ;  /* 0x000000140468723c */ /* 0x040ff00000041868 */
[C---:B------:R-:W-:Y:S01]  /*5210*/  HMMA.16816.F32.BF16 R100, R4.reuse, R22, R100 ;  /* 0x000000160464723c */ /* 0x040fe20000041864 */
[----:B------:R-:W3:Y:S07]  /*5220*/  LDSM.16.MT88.4 R20, [R210+0x2100] ;  /* 0x00210000d214783b */ /* 0x000eee0000004200 */
[C---:B------:R-:W-:Y:S08]  /*5230*/  HMMA.16816.F32.BF16 R72, R4.reuse, R32, R72 ;  /* 0x000000200448723c */ /* 0x040ff00000041848 */
[C---:B------:R-:W-:Y:S01]  /*5240*/  HMMA.16816.F32.BF16 R68, R4.reuse, R34, R68 ;  /* 0x000000220444723c */ /* 0x040fe20000041844 */
[----:B------:R-:W4:Y:S07]  /*5250*/  LDSM.16.MT88.4 R32, [R210+0x5100] ;  /* 0x00510000d220783b */ /* 0x000f2e0000004200 */
[C---:B------:R-:W-:Y:S08]  /*5260*/  HMMA.16816.F32.BF16 R112, R4.reuse, R24, R112 ;  /* 0x000000180470723c */ /* 0x040ff00000041870 */
[C---:B------:R-:W-:Y:S01]  /*5270*/  HMMA.16816.F32.BF16 R108, R4.reuse, R26, R108 ;  /* 0x0000001a046c723c */ /* 0x040fe2000004186c */
[----:B------:R-:W1:Y:S07]  /*5280*/  LDSM.16.MT88.4 R24, [R212+0x2100] ;  /* 0x00210000d418783b */ /* 0x000e6e0000004200 */
[C---:B------:R-:W-:Y:S08]  /*5290*/  HMMA.16816.F32.BF16 R96, R4.reuse, R16, R96 ;  /* 0x000000100460723c */ /* 0x040ff00000041860 */
[C---:B------:R-:W-:Y:S01]  /*52a0*/  HMMA.16816.F32.BF16 R92, R4.reuse, R18, R92 ;  /* 0x00000012045c723c */ /* 0x040fe2000004185c */
[----:B------:R-:W1:Y:S07]  /*52b0*/  LDSM.16.MT88.4 R16, [R209+0x2100] ;  /* 0x00210000d110783b */ /* 0x000e6e0000004200 */
[C---:B-----5:R-:W-:Y:S08]  /*52c0*/  HMMA.16816.F32.BF16 R52, R4.reuse, R28, R52 ;  /* 0x0000001c0434723c */ /* 0x060ff00000041834 */
[C---:B------:R-:W-:Y:S01]  /*52d0*/  HMMA.16816.F32.BF16 R56, R4.reuse, R30, R56 ;  /* 0x0000001e0438723c */ /* 0x040fe20000041838 */
[----:B------:R-:W-:Y:S07]  /*52e0*/  LDSM.16.MT88.4 R28, [R209+0x5100] ;  /* 0x00510000d11c783b */ /* 0x000fee0000004200 */
[C---:B--2---:R-:W-:Y:S08]  /*52f0*/  HMMA.16816.F32.BF16 R60, R4.reuse, R12, R60 ;  /* 0x0000000c043c723c */ /* 0x044ff0000004183c */
[----:B------:R-:W-:Y:S01]  /*5300*/  HMMA.16816.F32.BF16 R64, R4, R14, R64 ;  /* 0x0000000e0440723c */ /* 0x000fe20000041840 */
[----:B------:R-:W2:Y:S06]  /*5310*/  LDSM.16.MT88.4 R12, [R212+0x5100] ;  /* 0x00510000d40c783b */ /* 0x000eac0000004200 */
[----:B------:R-:W-:-:S02]  /*5320*/  F2FP.BF16.PACK_AB R4, R184, R161 ;  /* 0x000000a1b804723e */ /* 0x000fc400000010ff */
[----:B------:R-:W-:Y:S02]  /*5330*/  F2FP.BF16.PACK_AB R6, R186, R157 ;  /* 0x0000009dba06723e */ /* 0x000fe400000010ff */
[----:B------:R-:W-:Y:S02]  /*5340*/  F2FP.BF16.PACK_AB R5, R164, R149 ;  /* 0x00000095a405723e */ /* 0x000fe400000010ff */
[----:B------:R-:W-:-:S07]  /*5350*/  F2FP.BF16.PACK_AB R7, R156, R159 ;  /* 0x0000009f9c07723e */ /* 0x000fce00000010ff */
[C---:B-1----:R-:W-:Y:S08]  /*5360*/  HMMA.16816.F32.BF16 R88, R4.reuse, R8, R88 ;  /* 0x000000080458723c */ /* 0x042ff00000041858 */
[C---:B------:R-:W-:Y:S01]  /*5370*/  HMMA.16816.F32.BF16 R84, R4.reuse, R10, R84 ;  /* 0x0000000a0454723c */ /* 0x040fe20000041854 */
[----:B------:R-:W1:Y:S07]  /*5380*/  LDSM.16.MT88.4 R8, [R208+0x5100] ;  /* 0x00510000d008783b */ /* 0x000e6e0000004200 */
[C---:B---3--:R-:W-:Y:S08]  /*5390*/  HMMA.16816.F32.BF16 R104, R4.reuse, R20, R104 ;  /* 0x000000140468723c */ /* 0x048ff00000041868 */
[C---:B------:R-:W-:Y:S01]  /*53a0*/  HMMA.16816.F32.BF16 R100, R4.reuse, R22, R100 ;  /* 0x000000160464723c */ /* 0x040fe20000041864 */
[----:B------:R-:W3:Y:S07]  /*53b0*/  LDSM.16.MT88.4 R20, [R210+0x2900] ;  /* 0x00290000d214783b */ /* 0x000eee0000004200 */
[C---:B----4-:R-:W-:Y:S07]  /*53c0*/  HMMA.16816.F32.BF16 R72, R4.reuse, R32, R72 ;  /* 0x000000200448723c */ /* 0x050fee0000041848 */
[----:B------:R-:W-:Y:S01]  /*53d0*/  FFMA.FTZ R32, R134, c[0x0][0x2d0], -R127 ;  /* 0x0000b40086207a23 */ /* 0x000fe2000001087f */
[C---:B------:R-:W-:Y:S05]  /*53e0*/  HMMA.16816.F32.BF16 R112, R4.reuse, R24, R112 ;  /* 0x000000180470723c */ /* 0x040fea0000041870 */
[----:B------:R-:W4:Y:S03]  /*53f0*/  MUFU.EX2 R32, R32 ;  /* 0x0000002000207308 */ /* 0x000f260000000800 */
[C---:B------:R-:W-:Y:S01]  /*5400*/  HMMA.16816.F32.BF16 R108, R4.reuse, R26, R108 ;  /* 0x0000001a046c723c */ /* 0x040fe2000004186c */
[----:B------:R-:W-:Y:S07]  /*5410*/  LDSM.16.MT88.4 R24, [R212+0x2900] ;  /* 0x00290000d418783b */ /* 0x000fee0000004200 */
[C---:B------:R-:W-:Y:S08]  /*5420*/  HMMA.16816.F32.BF16 R96, R4.reuse, R16, R96 ;  /* 0x000000100460723c */ /* 0x040ff00000041860 */
[C---:B------:R-:W-:Y:S01]  /*5430*/  HMMA.16816.F32.BF16 R92, R4.reuse, R18, R92 ;  /* 0x00000012045c723c */ /* 0x040fe2000004185c */
[----:B------:R-:W5:Y:S07]  /*5440*/  LDSM.16.MT88.4 R16, [R209+0x2900] ;  /* 0x00290000d110783b */ /* 0x000f6e0000004200 */
[C---:B--2---:R-:W-:Y:S08]  /*5450*/  HMMA.16816.F32.BF16 R80, R4.reuse, R12, R80 ;  /* 0x0000000c0450723c */ /* 0x044ff00000041850 */
[C---:B------:R-:W-:Y:S01]  /*5460*/  HMMA.16816.F32.BF16 R76, R4.reuse, R14, R76 ;  /* 0x0000000e044c723c */ /* 0x040fe2000004184c */
[----:B------:R-:W2:Y:S07]  /*5470*/  LDSM.16.MT88.4 R12, [R208+0x2900] ;  /* 0x00290000d00c783b */ /* 0x000eae0000004200 */
[C---:B------:R-:W-:Y:S08]  /*5480*/  HMMA.16816.F32.BF16 R68, R4.reuse, R34, R68 ;  /* 0x000000220444723c */ /* 0x040ff00000041844 */
[C---:B------:R-:W-:Y:S08]  /*5490*/  HMMA.16816.F32.BF16 R52, R4.reuse, R28, R52 ;  /* 0x0000001c0434723c */ /* 0x040ff00000041834 */
[C---:B------:R-:W-:Y:S08]  /*54a0*/  HMMA.16816.F32.BF16 R56, R4.reuse, R30, R56 ;  /* 0x0000001e0438723c */ /* 0x040ff00000041838 */
[C---:B-1----:R-:W-:Y:S08]  /*54b0*/  HMMA.16816.F32.BF16 R60, R4.reuse, R8, R60 ;  /* 0x00000008043c723c */ /* 0x042ff0000004183c */
[----:B------:R-:W-:Y:S01]  /*54c0*/  HMMA.16816.F32.BF16 R64, R4, R10, R64 ;  /* 0x0000000a0440723c */ /* 0x000fe20000041840 */
[----:B------:R-:W1:Y:S06]  /*54d0*/  LDSM.16.MT88.4 R8, [R212+0x5900] ;  /* 0x00590000d408783b */ /* 0x000e6c0000004200 */
[----:B------:R-:W-:-:S02]  /*54e0*/  F2FP.BF16.PACK_AB R4, R160, R137 ;  /* 0x00000089a004723e */ /* 0x000fc400000010ff */
[----:B------:R-:W-:Y:S02]  /*54f0*/  F2FP.BF16.PACK_AB R6, R228, R133 ;  /* 0x00000085e406723e */ /* 0x000fe400000010ff */
[----:B------:R-:W-:Y:S02]  /*5500*/  F2FP.BF16.PACK_AB R5, R138, R131 ;  /* 0x000000838a05723e */ /* 0x000fe400000010ff */
[----:B----4-:R-:W-:-:S07]  /*5510*/  F2FP.BF16.PACK_AB R7, R227, R32 ;  /* 0x00000020e307723e */ /* 0x010fce00000010ff */
[C---:B---3--:R-:W-:Y:S07]  /*5520*/  HMMA.16816.F32.BF16 R104, R4.reuse, R20, R104 ;  /* 0x000000140468723c */ /* 0x048fee0000041868 */
[----:B------:R-:W-:Y:S01]  /*5530*/  FADD.FTZ R20, R44, R47 ;  /* 0x0000002f2c147221 */ /* 0x000fe20000010000 */
[----:B-----5:R-:W-:Y:S03]  /*5540*/  HMMA.16816.F32.BF16 R96, R4, R16, R96 ;  /* 0x000000100460723c */ /* 0x020fe60000041860 */
[----:B------:R-:W-:-:S04]  /*5550*/  FADD.FTZ R20, R41, R20 ;  /* 0x0000001429147221 */ /* 0x000fc80000010000 */
[----:B------:R-:W-:Y:S01]  /*5560*/  FADD.FTZ R3, R3, R20 ;  /* 0x0000001403037221 */ /* 0x000fe20000010000 */
[C---:B------:R-:W-:Y:S01]  /*5570*/  HMMA.16816.F32.BF16 R92, R4.reuse, R18, R92 ;  /* 0x00000012045c723c */ /* 0x040fe2000004185c */
[----:B------:R-:W-:Y:S01]  /*5580*/  FADD.FTZ R20, R39, R42 ;  /* 0x0000002a27147221 */ /* 0x000fe20000010000 */
[----:B------:R-:W3:Y:S01]  /*5590*/  LDSM.16.MT88.4 R16, [R210+0x5900] ;  /* 0x00590000d210783b */ /* 0x000ee20000004200 */
        /* <DEDUP_REMOVED lines=8> */
[----:B------:R-:W-:Y:S01]  /*5620*/  HMMA.16816.F32.BF16 R84, R4, R14, R84 ;  /* 0x0000000e0454723c */ /* 0x000fe20000041854 */
[----:B------:R-:W-:Y:S01]  /*5630*/  FADD.FTZ R2, R119, R2 ;  /* 0x0000000277027221 */ /* 0x000fe20000010000 */
[----:B------:R-:W2:Y:S01]  /*5640*/  LDSM.16.MT88.4 R12, [R209+0x5900] ;  /* 0x00590000d10c783b */ /* 0x000ea20000004200 */
        /* <DEDUP_REMOVED lines=9> */
[----:B------:R-:W1:Y:S01]  /*56e0*/  LDSM.16.MT88.4 R8, [R208+0x5900] ;  /* 0x00590000d008783b */ /* 0x000e620000004200 */
        /* <DEDUP_REMOVED lines=9> */
[----:B------:R-:W-:Y:S01]  /*5780*/  HMMA.16816.F32.BF16 R108, R4, R26, R108 ;  /* 0x0000001a046c723c */ /* 0x000fe2000004186c */
[----:B------:R-:W-:Y:S02]  /*5790*/  FADD.FTZ R186, R186, R157 ;  /* 0x0000009dbaba7221 */ /* 0x000fe40000010000 */
[----:B------:R-:W-:Y:S02]  /*57a0*/  FADD.FTZ R156, R156, R159 ;  /* 0x0000009f9c9c7221 */ /* 0x000fe40000010000 */
[----:B------:R-:W-:-:S03]  /*57b0*/  @P4 IMAD.HI.U32 R2, R40, c[0x0][0x2c8], RZ ;  /* 0x0000b20028024a27 */ /* 0x000fc600078e00ff */
[C---:B------:R-:W-:Y:S01]  /*57c0*/  HMMA.16816.F32.BF16 R100, R4.reuse, R22, R100 ;  /* 0x000000160464723c */ /* 0x040fe20000041864 */
[----:B------:R-:W-:Y:S01]  /*57d0*/  FADD.FTZ R137, R137, R186 ;  /* 0x000000ba89897221 */ /* 0x000fe20000010000 */
[----:B------:R-:W-:Y:S01]  /*57e0*/  @P4 SHF.R.U32.HI R40, RZ, c[0x0][0x2cc], R2 ;  /* 0x0000b300ff284a19 */ /* 0x000fe20000011602 */
[----:B------:R-:W-:Y:S02]  /*57f0*/  FADD.FTZ R131, R131, R156 ;  /* 0x0000009c83837221 */ /* 0x000fe40000010000 */
[----:B------:R-:W-:Y:S02]  /*5800*/  FADD.FTZ R160, R160, R137 ;  /* 0x00000089a0a07221 */ /* 0x000fe40000010000 */
[----:B------:R-:W-:Y:S01]  /*5810*/  FADD.FTZ R131, R138, R131 ;  /* 0x000000838a837221 */ /* 0x000fe20000010000 */
[----:B---3--:R-:W-:Y:S01]  /*5820*/  HMMA.16816.F32.BF16 R72, R4, R16, R72 ;  /* 0x000000100448723c */ /* 0x008fe20000041848 */
[----:B------:R-:W-:Y:S02]  /*5830*/  IMAD.IADD R37, R37, 0x1, R40 ;  /* 0x0000000125257824 */ /* 0x000fe400078e0228 */
[----:B------:R-:W-:-:S02]  /*5840*/  FADD.FTZ R133, R133, R160 ;  /* 0x000000a085857221 */ /* 0x000fc40000010000 */
[----:B------:R-:W-:Y:S01]  /*5850*/  FADD.FTZ R32, R32, R131 ;  /* 0x0000008320207221 */ /* 0x000fe20000010000 */
[----:B------:R-:W-:Y:S01]  /*5860*/  IADD3 R2, R37, c[0x0][0x328], RZ ;  /* 0x0000ca0025027a10 */ /* 0x000fe20007ffe0ff */
[----:B------:R-:W-:Y:S01]  /*5870*/  FADD.FTZ R228, R228, R133 ;  /* 0x00000085e4e47221 */ /* 0x000fe20000010000 */
[----:B------:R-:W-:Y:S01]  /*5880*/  HMMA.16816.F32.BF16 R68, R4, R18, R68 ;  /* 0x000000120444723c */ /* 0x000fe20000041844 */
[----:B------:R-:W-:-:S07]  /*5890*/  FADD.FTZ R227, R227, R32 ;  /* 0x00000020e3e37221 */ /* 0x000fce0000010000 */
[C---:B--2---:R-:W-:Y:S08]  /*58a0*/  HMMA.16816.F32.BF16 R52, R4.reuse, R12, R52 ;  /* 0x0000000c0434723c */ /* 0x044ff00000041834 */
[C---:B------:R-:W-:Y:S08]  /*58b0*/  HMMA.16816.F32.BF16 R56, R4.reuse, R14, R56 ;  /* 0x0000000e0438723c */ /* 0x040ff00000041838 */
[C---:B-1----:R-:W-:Y:S08]  /*58c0*/  HMMA.16816.F32.BF16 R60, R4.reuse, R8, R60 ;  /* 0x00000008043c723c */ /* 0x042ff0000004183c */
[----:B------:R-:W-:Y:S01]  /*58d0*/  HMMA.16816.F32.BF16 R64, R4, R10, R64 ;  /* 0x0000000a0440723c */ /* 0x000fe20000041840 */
[----:B------:R-:W-:Y:S07]  /*58e0*/  @!P3 BRA `(.L_x_240) ;  /* 0x000000e00000b947 */ /* 0x000fee0003800000 */
        /* <DEDUP_REMOVED lines=9> */
.L_x_241:
[----:B------:R-:W-:-:S13]  /*5980*/  ISETP.NE.AND P0, PT, R36, 0x1, PT ;  /* 0x000000012400780c */ /* 0x000fda0003f05270 */
[----:B------:R-:W-:-:S05]  /*5990*/  @P0 IMAD.HI.U32 R4, R3, c[0x0][0x330], RZ ;  /* 0x0000cc0003040a27 */ /* 0x000fca00078e00ff */
[----:B------:R-:W-:-:S05]  /*59a0*/  @P0 SHF.R.U32.HI R3, RZ, c[0x0][0x334], R4 ;  /* 0x0000cd00ff030a19 */ /* 0x000fca0000011604 */
.L_x_242:
[----:B------:R-:W-:-:S05]  /*59b0*/  IMAD R3, R3, R36, c[0x0][0x32c] ;  /* 0x0000cb0003037624 */ /* 0x000fca00078e0224 */
[----:B------:R-:W-:-:S05]  /*59c0*/  IMNMX R2, R2, R3, PT ;  /* 0x0000000302027217 */ /* 0x000fca0003800200 */
.L_x_240:
        /* <DEDUP_REMOVED lines=13> */
.L_x_252:
        /* <DEDUP_REMOVED lines=62> */
[----:B------:R-:W-:Y:S05]  /*5e80*/  ISETP.GT.AND P2, PT, R234, R215, PT ;  /* 0x000000d7ea00720c */ /* 0x000fea0003f44270 */
[C---:B----4-:R-:W-:Y:S01]  /*5e90*/  HMMA.16816.F32.BF16 R20, R140.reuse, R132, R20 ;  /* 0x000000848c14723c */ /* 0x050fe20000041814 */
[----:B------:R-:W4:Y:S07]  /*5ea0*/  LDSM.16.M88.4 R116, [R211+0x8100] ;  /* 0x00810000d374783b */ /* 0x000f2e0000000200 */
[C---:B------:R-:W-:Y:S01]  /*5eb0*/  HMMA.16816.F32.BF16 R24, R140.reuse, R134, R24 ;  /* 0x000000868c18723c */ /* 0x040fe20000041818 */
[----:B------:R-:W0:Y:S07]  /*5ec0*/  LDGDEPBAR ;  /* 0x00000000000079af */ /* 0x000e2e0000000000 */
[C---:B-----5:R-:W-:Y:S01]  /*5ed0*/  HMMA.16816.F32.BF16 R28, R140.reuse, R136, R28 ;  /* 0x000000888c1c723c */ /* 0x060fe2000004181c */
[----:B------:R-:W5:Y:S07]  /*5ee0*/  LDSM.16.M88.4 R124, [R211+0x8900] ;  /* 0x00890000d37c783b */ /* 0x000f6e0000000200 */
[C---:B------:R-:W-:Y:S01]  /*5ef0*/  HMMA.16816.F32.BF16 R32, R140.reuse, R138, R32 ;  /* 0x0000008a8c20723c */ /* 0x040fe20000041820 */
[----:B------:R-:W3:Y:S07]  /*5f00*/  LDSM.16.M88.4 R128, [R211+0x9100] ;  /* 0x00910000d380783b */ /* 0x000eee0000000200 */
[C---:B------:R-:W-:Y:S01]  /*5f10*/  HMMA.16816.F32.BF16 R36, R140.reuse, R144, R36 ;  /* 0x000000908c24723c */ /* 0x040fe20000041824 */
[----:B-1----:R-:W1:Y:S07]  /*5f20*/  LDSM.16.M88.4 R156, [R211+0x9900] ;  /* 0x00990000d39c783b */ /* 0x002e6e0000000200 */
        /* <DEDUP_REMOVED lines=98> */
[----:B------:R-:W-:Y:S01]  /*6550*/  FMUL.FTZ R0, R6, c[0x0][0x320] ;  /* 0x0000c80006007a20 */ /* 0x000fe20000410000 */
[----:B------:R-:W-:Y:S01]  /*6560*/  @P2 IADD3 R6, R234, -0x1, RZ ;  /* 0xffffffffea062810 */ /* 0x000fe20007ffe0ff */
[C---:B------:R-:W-:Y:S02]  /*6570*/  HMMA.16816.F32.BF16 R20, R188.reuse, R124, R20 ;  /* 0x0000007cbc14723c */ /* 0x040fe40000041814 */
[----:B------:R-:W2:Y:S02]  /*6580*/  MUFU.TANH R157, R157 ;  /* 0x0000009d009d7308 */ /* 0x000ea40000002400 */
[----:B------:R-:W-:Y:S01]  /*6590*/  FMUL.FTZ R158, R10, c[0x0][0x320] ;  /* 0x0000c8000a9e7a20 */ /* 0x000fe20000410000 */
[----:B------:R-:W-:Y:S01]  /*65a0*/  @P2 SHF.L.U64.HI R10, R195, 0x6, R194 ;  /* 0x00000006c30a2819 */ /* 0x000fe200000102c2 */
[----:B------:R-:W-:Y:S01]  /*65b0*/  FMUL.FTZ R160, R5, c[0x0][0x320] ;  /* 0x0000c80005a07a20 */ /* 0x000fe20000410000 */
[----:B------:R-:W-:Y:S01]  /*65c0*/  @P2 SHF.R.S32.HI R5, RZ, 0x1f, R6 ;  /* 0x0000001fff052819 */ /* 0x000fe20000011406 */
[C---:B------:R-:W-:Y:S01]  /*65d0*/  HMMA.16816.F32.BF16 R24, R188.reuse, R126, R24 ;  /* 0x0000007ebc18723c */ /* 0x040fe20000041818 */
[----:B------:R-:W3:Y:S03]  /*65e0*/  LDSM.16.M88.4 R124, [R202+0x5000] ;  /* 0x00500000ca7c783b */ /* 0x000ee60000000200 */
[----:B------:R-:W4:Y:S01]  /*65f0*/  MUFU.TANH R160, R160 ;  /* 0x000000a000a07308 */ /* 0x000f220000002400 */
[----:B------:R-:W-:Y:S02]  /*6600*/  @P2 IMAD R5, R5, c[0x0][0x1e0], RZ ;  /* 0x0000780005052a24 */ /* 0x000fe400078e02ff */
[----:B------:R-:W-:Y:S02]  /*6610*/  FMUL.FTZ R164, R9, c[0x0][0x320] ;  /* 0x0000c80009a47a20 */ /* 0x000fe40000410000 */
[C---:B------:R-:W-:Y:S03]  /*6620*/  @P2 IMAD R5, R6.reuse, c[0x0][0x1e4], R5 ;  /* 0x0000790006052a24 */ /* 0x040fe600078e0205 */
[----:B------:R-:W-:Y:S02]  /*6630*/  @P2 IMAD.WIDE.U32 R6, R6, c[0x0][0x1e0], RZ ;  /* 0x0000780006062a25 */ /* 0x000fe400078e00ff */
[----:B------:R-:W2:Y:S02]  /*6640*/  MUFU.TANH R0, R0 ;  /* 0x0000000000007308 */ /* 0x000ea40000002400 */
[----:B------:R-:W-:Y:S01]  /*6650*/  FMUL.FTZ R239, R22, c[0x0][0x320] ;  /* 0x0000c80016ef7a20 */ /* 0x000fe20000410000 */
[----:B------:R-:W-:Y:S01]  /*6660*/  @P2 IADD3 R5, R7, R5, RZ ;  /* 0x0000000507052210 */ /* 0x000fe20007ffe0ff */
[----:B------:R-:W-:Y:S02]  /*6670*/  FMUL.FTZ R187, R23, c[0x0][0x320] ;  /* 0x0000c80017bb7a20 */ /* 0x000fe40000410000 */
[----:B------:R-:W-:Y:S01]  /*6680*/  FMUL.FTZ R165, R18, c[0x0][0x320] ;  /* 0x0000c80012a57a20 */ /* 0x000fe20000410000 */
[----:B------:R-:W-:Y:S01]  /*6690*/  @P2 MOV R18, R220 ;  /* 0x000000dc00122202 */ /* 0x000fe20000000f00 */
[----:B------:R-:W-:Y:S01]  /*66a0*/  FMUL.FTZ R163, R19, c[0x0][0x320] ;  /* 0x0000c80013a37a20 */ /* 0x000fe20000410000 */
[----:B------:R-:W-:Y:S01]  /*66b0*/  @P2 MOV R19, R223 ;  /* 0x000000df00132202 */ /* 0x000fe20000000f00 */
[----:B------:R-:W2:Y:S01]  /*66c0*/  MUFU.TANH R164, R164 ;  /* 0x000000a400a47308 */ /* 0x000ea20000002400 */
[C---:B-1----:R-:W-:Y:S03]  /*66d0*/  HMMA.16816.F32.BF16 R28, R188.reuse, R116, R28 ;  /* 0x00000074bc1c723c */ /* 0x042fe6000004181c */
[----:B------:R-:W-:Y:S02]  /*66e0*/  FMUL.FTZ R237, R26, c[0x0][0x320] ;  /* 0x0000c8001aed7a20 */ /* 0x000fe40000410000 */
[----:B------:R-:W-:Y:S02]  /*66f0*/  FMUL.FTZ R235, R27, c[0x0][0x320] ;  /* 0x0000c8001beb7a20 */ /* 0x000fe40000410000 */
[----:B------:R-:W-:Y:S01]  /*6700*/  @P2 IMAD.WIDE.U32 R18, R6, 0x60, R18 ;  /* 0x0000006006122825 */ /* 0x000fe200078e0012 */
[C---:B------:R-:W-:Y:S01]  /*6710*/  HMMA.16816.F32.BF16 R32, R188.reuse, R118, R32 ;  /* 0x00000076bc20723c */ /* 0x040fe20000041820 */
[----:B------:R-:W1:Y:S01]  /*6720*/  MUFU.TANH R158, R158 ;  /* 0x0000009e009e7308 */ /* 0x000e620000002400 */
[----:B------:R-:W5:Y:S01]  /*6730*/  LDSM.16.M88.4 R116, [R202+0x5800] ;  /* 0x00580000ca74783b */ /* 0x000f620000000200 */
[----:B------:R-:W-:Y:S04]  /*6740*/  DEPBAR.LE SB0, 0x0 ;  /* 0x000080000000791a */ /* 0x000fe80000000000 */
[----:B------:R-:W-:Y:S01]  /*6750*/  @P2 SHF.L.U32 R7, R18, 0x1, RZ ;  /* 0x0000000112072819 */ /* 0x000fe200000006ff */
[----:B------:R-:W-:Y:S01]  /*6760*/  @P2 IMAD R6, R5, 0x60, RZ ;  /* 0x0000006005062824 */ /* 0x000fe200078e02ff */
[C---:B---3--:R-:W-:Y:S02]  /*6770*/  HMMA.16816.F32.BF16 R36, R188.reuse, R124, R36 ;  /* 0x0000007cbc24723c */ /* 0x048fe40000041824 */
[----:B------:R-:W3:Y:S01]  /*6780*/  MUFU.TANH R165, R165 ;  /* 0x000000a500a57308 */ /* 0x000ee20000002400 */
[----:B------:R-:W-:Y:S02]  /*6790*/  BAR.SYNC.DEFER_BLOCKING 0x0 ;  /* 0x0000000000007b1d */ /* 0x000fe40000010000 */
[----:B------:R-:W-:Y:S01]  /*67a0*/  @P2 IADD3 R26, P0, R7, c[0x0][0x1c8], RZ ;  /* 0x00007200071a2a10 */ /* 0x000fe20007f1e0ff */
[----:B------:R-:W-:Y:S01]  /*67b0*/  FMUL.FTZ R159, R11, c[0x0][0x320] ;  /* 0x0000c8000b9f7a20 */ /* 0x000fe20000410000 */
[----:B------:R-:W-:Y:S01]  /*67c0*/  @P2 IADD3 R7, P1, R7, 0x80, RZ ;  /* 0x0000008007072810 */ /* 0x000fe20007f3e0ff */
[----:B------:R-:W-:Y:S01]  /*67d0*/  FMUL.FTZ R247, R30, c[0x0][0x320] ;  /* 0x0000c8001ef77a20 */ /* 0x000fe20000410000 */
[----:B------:R-:W-:Y:S01]  /*67e0*/  @P2 IADD3 R6, R19, R6, RZ ;  /* 0x0000000613062210 */ /* 0x000fe20007ffe0ff */
[C---:B------:R-:W-:Y:S02]  /*67f0*/  HMMA.16816.F32.BF16 R40, R188.reuse, R126, R40 ;  /* 0x0000007ebc28723c */ /* 0x040fe40000041828 */
[----:B------:R-:W1:Y:S01]  /*6800*/  MUFU.TANH R159, R159 ;  /* 0x0000009f009f7308 */ /* 0x000e620000002400 */
[----:B------:R-:W-:Y:S01]  /*6810*/  @P2 SHF.L.U64.HI R6, R18, 0x1, R6 ;  /* 0x0000000112062819 */ /* 0x000fe20000010206 */
[----:B------:R-:W-:Y:S01]  /*6820*/  FMUL.FTZ R245, R31, c[0x0][0x320] ;  /* 0x0000c8001ff57a20 */ /* 0x000fe20000410000 */
[----:B------:R-:W-:Y:S01]  /*6830*/  MOV R18, R224 ;  /* 0x000000e000127202 */ /* 0x000fe20000000f00 */
[----:B------:R-:W-:Y:S01]  /*6840*/  FMUL.FTZ R243, R34, c[0x0][0x320] ;  /* 0x0000c80022f37a20 */ /* 0x000fe20000410000 */
[----:B------:R-:W-:Y:S01]  /*6850*/  @P2 IADD3.X R27, R6, c[0x0][0x1cc], RZ, P0, !PT ;  /* 0x00007300061b2a10 */ /* 0x000fe200007fe4ff */
[----:B------:R-:W-:Y:S01]  /*6860*/  FMUL.FTZ R241, R35, c[0x0][0x320] ;  /* 0x0000c80023f17a20 */ /* 0x000fe20000410000 */
[----:B------:R-:W-:Y:S03]  /*6870*/  @P2 IADD3 R22, P0, R7, c[0x0][0x1c8], RZ ;  /* 0x0000720007162a10 */ /* 0x000fe60007f1e0ff */
[----:B------:R-:W1:Y:S01]  /*6880*/  MUFU.TANH R163, R163 ;  /* 0x000000a300a37308 */ /* 0x000e620000002400 */
[----:B------:R-:W-:Y:S01]  /*6890*/  @P2 IADD3.X R23, RZ, c[0x0][0x1cc], R6, P0, P1 ;  /* 0x00007300ff172a10 */ /* 0x000fe200007e2406 */
[----:B------:R-:W-:Y:S01]  /*68a0*/  FMUL.FTZ R251, R36, c[0x0][0x320] ;  /* 0x0000c80024fb7a20 */ /* 0x000fe20000410000 */
[----:B------:R-:W-:Y:S01]  /*68b0*/  @P2 SHF.L.U32 R7, R195, 0x6, RZ ;  /* 0x00000006c3072819 */ /* 0x000fe200000006ff */
[----:B------:R-:W-:Y:S01]  /*68c0*/  FMUL.FTZ R250, R37, c[0x0][0x320] ;  /* 0x0000c80025fa7a20 */ /* 0x000fe20000410000 */
[----:B------:R-:W-:Y:S01]  /*68d0*/  @!PT LDS RZ, [RZ] ;  /* 0x00000000fffff984 */ /* 0x000fe20000000800 */
[----:B------:R-:W-:Y:S01]  /*68e0*/  @!PT LDS RZ, [RZ] ;  /* 0x00000000fffff984 */ /* 0x000fe20000000800 */
[----:B------:R-:W-:Y:S01]  /*68f0*/  @!PT LDS RZ, [RZ] ;  /* 0x00000000fffff984 */ /* 0x000fe20000000800 */
[----:B------:R1:W-:Y:S01]  /*6900*/  @P2 LDGSTS.E.BYPASS.LTC128B.128 [R217+0x8100], [R26.64], !P6 ;  /* 0x081000001ad92fae */ /* 0x0003e2000f101d4a */
[----:B------:R-:W-:Y:S01]  /*6910*/  @P4 MOV R18, R193 ;  /* 0x000000c100124202 */ /* 0x000fe20000000f00 */
[----:B------:R-:W-:Y:S01]  /*6920*/  FMUL.FTZ R156, R4, c[0x0][0x320] ;  /* 0x0000c800049c7a20 */ /* 0x000fe20000410000 */
[-C--:B------:R-:W-:Y:S01]  /*6930*/  @P2 IADD3 R30, P1, R26, R7.reuse, RZ ;  /* 0x000000071a1e2210 */ /* 0x080fe20007f3e0ff */
[----:B------:R-:W-:Y:S01]  /*6940*/  FMUL.FTZ R162, R8, c[0x0][0x320] ;  /* 0x0000c80008a27a20 */ /* 0x000fe20000410000 */
[----:B------:R1:W1:Y:S01]  /*6950*/  MUFU.TANH R11, R251 ;  /* 0x000000fb000b7308 */ /* 0x0002620000002400 */
[C---:B-----5:R-:W-:Y:S02]  /*6960*/  HMMA.16816.F32.BF16 R44, R188.reuse, R116, R44 ;  /* 0x00000074bc2c723c */ /* 0x060fe4000004182c */
[----:B------:R5:W-:Y:S01]  /*6970*/  @P2 LDGSTS.E.BYPASS.LTC128B.128 [R217+0xb100], [R22.64], !P5 ;  /* 0x0b10000016d92fae */ /* 0x000be2000e901d4a */
[-C--:B------:R-:W-:Y:S01]  /*6980*/  @P2 IADD3.X R31, R27, R10.reuse, RZ, P1, !PT ;  /* 0x0000000a1b1f2210 */ /* 0x080fe20000ffe4ff */
[----:B------:R-:W-:Y:S01]  /*6990*/  FMUL.FTZ R184, R12, c[0x0][0x320] ;  /* 0x0000c8000cb87a20 */ /* 0x000fe20000410000 */
[----:B------:R-:W-:Y:S01]  /*69a0*/  @P2 IADD3 R34, P0, R30, R7, RZ ;  /* 0x000000071e222210 */ /* 0x000fe20007f1e0ff */
[----:B------:R-:W-:Y:S02]  /*69b0*/  FMUL.FTZ R166, R13, c[0x0][0x320] ;  /* 0x0000c8000da67a20 */ /* 0x000fe40000410000 */
[----:B------:R-:W-:Y:S01]  /*69c0*/  HMMA.16816.F32.BF16 R48, R188, R118, R48 ;  /* 0x00000076bc30723c */ /* 0x000fe20000041830 */
[----:B------:R1:W1:Y:S01]  /*69d0*/  MUFU.TANH R9, R250 ;  /* 0x000000fa00097308 */ /* 0x0002620000002400 */
[----:B------:R1:W-:Y:S02]  /*69e0*/  @P2 LDGSTS.E.BYPASS.LTC128B.128 [R217+0x9100], [R30.64], !P6 ;  /* 0x091000001ed92fae */ /* 0x0003e4000f101d4a */
[----:B------:R-:W-:Y:S01]  /*69f0*/  @P2 IADD3.X R35, R31, R10, RZ, P0, !PT ;  /* 0x0000000a1f232210 */ /* 0x000fe200007fe4ff */
[----:B------:R-:W-:Y:S02]  /*6a00*/  FMUL.FTZ R167, R14, c[0x0][0x320] ;  /* 0x0000c8000ea77a20 */ /* 0x000fe40000410000 */
[----:B------:R-:W-:Y:S02]  /*6a10*/  FMUL.FTZ R161, R15, c[0x0][0x320] ;  /* 0x0000c8000fa17a20 */ /* 0x000fe40000410000 */
[----:B------:R-:W-:Y:S01]  /*6a20*/  FMUL.FTZ R185, R16, c[0x0][0x320] ;  /* 0x0000c80010b97a20 */ /* 0x000fe20000410000 */
[----:B------:R1:W-:Y:S01]  /*6a30*/  @P2 LDGSTS.E.BYPASS.LTC128B.128 [R217+0xc100], [R30.64+0x80], !P5 ;  /* 0x0c1000801ed92fae */ /* 0x0003e2000e901d4a */
[----:B------:R-:W1:Y:S01]  /*6a40*/  MUFU.TANH R156, R156 ;  /* 0x0000009c009c7308 */ /* 0x000e620000002400 */
[----:B------:R-:W-:Y:S02]  /*6a50*/  FMUL.FTZ R186, R17, c[0x0][0x320] ;  /* 0x0000c80011ba7a20 */ /* 0x000fe40000410000 */
[----:B------:R-:W-:Y:S02]  /*6a60*/  FMUL.FTZ R236, R20, c[0x0][0x320] ;  /* 0x0000c80014ec7a20 */ /* 0x000fe40000410000 */
[----:B------:R-:W-:Y:S02]  /*6a70*/  FMUL.FTZ R192, R21, c[0x0][0x320] ;  /* 0x0000c80015c07a20 */ /* 0x000fe40000410000 */
[----:B------:R2:W-:Y:S01]  /*6a80*/  @P2 LDGSTS.E.BYPASS.LTC128B.128 [R217+0xa100], [R34.64], !P6 ;  /* 0x0a10000022d92fae */ /* 0x0005e2000f101d4a */
[----:B------:R-:W-:Y:S02]  /*6a90*/  FMUL.FTZ R238, R24, c[0x0][0x320] ;  /* 0x0000c80018ee7a20 */ /* 0x000fe40000410000 */
[----:B------:R-:W2:Y:S01]  /*6aa0*/  MUFU.TANH R162, R162 ;  /* 0x000000a200a27308 */ /* 0x000ea20000002400 */
[----:B------:R-:W-:Y:S02]  /*6ab0*/  FMUL.FTZ R240, R25, c[0x0][0x320] ;  /* 0x0000c80019f07a20 */ /* 0x000fe40000410000 */
[----:B------:R-:W-:Y:S02]  /*6ac0*/  FMUL.FTZ R244, R28, c[0x0][0x320] ;  /* 0x0000c8001cf47a20 */ /* 0x000fe40000410000 */
[----:B------:R2:W-:Y:S01]  /*6ad0*/  @P2 LDGSTS.E.BYPASS.LTC128B.128 [R217+0xd100], [R34.64+0x80], !P5 ;  /* 0x0d10008022d92fae */ /* 0x0005e2000e901d4a */
[----:B------:R-:W-:Y:S02]  /*6ae0*/  FMUL.FTZ R242, R29, c[0x0][0x320] ;  /* 0x0000c8001df27a20 */ /* 0x000fe40000410000 */
[----:B------:R-:W-:Y:S02]  /*6af0*/  FMUL.FTZ R249, R32, c[0x0][0x320] ;  /* 0x0000c80020f97a20 */ /* 0x000fe40000410000 */
[----:B------:R-:W2:Y:S01]  /*6b00*/  MUFU.TANH R184, R184 ;  /* 0x000000b800b87308 */ /* 0x000ea20000002400 */
[----:B------:R-:W-:Y:S02]  /*6b10*/  FMUL.FTZ R252, R33, c[0x0][0x320] ;  /* 0x0000c80021fc7a20 */ /* 0x000fe40000410000 */
[----:B------:R-:W0:Y:S01]  /*6b20*/  LDGDEPBAR ;  /* 0x00000000000079af */ /* 0x000e220000000000 */
[----:B------:R-:W-:Y:S02]  /*6b30*/  FMUL.FTZ R248, R38, c[0x0][0x320] ;  /* 0x0000c80026f87a20 */ /* 0x000fe40000410000 */
[----:B------:R-:W-:Y:S02]  /*6b40*/  FMUL.FTZ R246, R39, c[0x0][0x320] ;  /* 0x0000c80027f67a20 */ /* 0x000fe40000410000 */
[----:B------:R-:W-:Y:S02]  /*6b50*/  FMUL.FTZ R13, R40, c[0x0][0x320] ;  /* 0x0000c800280d7a20 */ /* 0x000fe40000410000 */
[----:B------:R-:W2:Y:S01]  /*6b60*/  MUFU.TANH R166, R166 ;  /* 0x000000a600a67308 */ /* 0x000ea20000002400 */
[----:B------:R-:W-:Y:S01]  /*6b70*/  FMUL.FTZ R15, R41, c[0x0][0x320] ;  /* 0x0000c800290f7a20 */ /* 0x000fe20000410000 */
[----:B------:R-:W2:Y:S01]  /*6b80*/  SHFL.IDX PT, R6, R18, RZ, 0x1c1f ;  /* 0x001c1fff12067589 */ /* 0x000ea200000e0000 */
[----:B-1----:R-:W-:Y:S02]  /*6b90*/  FMUL.FTZ R251, R42, c[0x0][0x320] ;  /* 0x0000c8002afb7a20 */ /* 0x002fe40000410000 */
        /* <DEDUP_REMOVED lines=9> */
[----:B------:R-:W1:Y:S01]  /*6c30*/  MUFU.TANH R161, R161 ;  /* 0x000000a100a17308 */ /* 0x000e620000002400 */
[----:B------:R-:W-:Y:S02]  /*6c40*/  FMUL.FTZ R46, R46, c[0x0][0x320] ;  /* 0x0000c8002e2e7a20 */ /* 0x000fe40000410000 */
[----:B------:R-:W-:Y:S05]  /*6c50*/  IMAD R26, R234, -0x60, RZ ;  /* 0xffffffa0ea1a7824 */ /* 0x000fea00078e02ff */
[----:B------:R-:W-:Y:S02]  /*6c60*/  IADD3 R21, -R225, 0x1, R26 ;  /* 0x00000001e1157810 */ /* 0x000fe40007ffe11a */
[----:B------:R-:W1:Y:S02]  /*6c70*/  MUFU.TANH R185, R185 ;  /* 0x000000b900b97308 */ /* 0x000e640000002400 */
[----:B------:R-:W-:Y:S04]  /*6c80*/  IADD3 R21, -R219, R21, R216 ;  /* 0x00000015db157210 */ /* 0x000fe80007ffe1d8 */
[C---:B-----5:R-:W-:Y:S02]  /*6c90*/  IADD3 R22, R21.reuse, c[0x0][0x328], RZ ;  /* 0x0000ca0015167a10 */ /* 0x060fe40007ffe0ff */
[----:B------:R-:W-:Y:S02]  /*6ca0*/  IADD3 R21, R21, UR7, RZ ;  /* 0x0000000715157c10 */ /* 0x000fe4000fffe0ff */
[----:B------:R-:W1:Y:S01]  /*6cb0*/  MUFU.TANH R186, R186 ;  /* 0x000000ba00ba7308 */ /* 0x000e620000002400 */
[----:B--2---:R-:W-:Y:S02]  /*6cc0*/  IADD3 R25, R22, R6, RZ ;  /* 0x0000000616197210 */ /* 0x004fe40007ffe0ff */
[----:B------:R-:W-:Y:S07]  /*6cd0*/  IADD3 R23, R6, R21, RZ ;  /* 0x0000001506177210 */ /* 0x000fee0007ffe0ff */
[----:B------:R-:W2:Y:S10]  /*6ce0*/  MUFU.TANH R236, R236 ;  /* 0x000000ec00ec7308 */ /* 0x000eb40000002400 */
        /* <DEDUP_REMOVED lines=22> */
[----:B------:R1:W1:Y:S10]  /*6e50*/  MUFU.TANH R150, R45 ;  /* 0x0000002d00967308 */ /* 0x0002740000002400 */
[----:B------:R1:W1:Y:S10]  /*6e60*/  MUFU.TANH R147, R46 ;  /* 0x0000002e00937308 */ /* 0x0002740000002400 */
[----:B------:R-:W1:Y:S10]  /*6e70*/  MUFU.TANH R5, R5 ;  /* 0x0000000500057308 */ /* 0x000e740000002400 */
[----:B------:R-:W1:Y:S10]  /*6e80*/  MUFU.TANH R146, R146 ;  /* 0x0000009200927308 */ /* 0x000e740000002400 */
[----:B------:R-:W1:Y:S10]  /*6e90*/  MUFU.TANH R19, R19 ;  /* 0x0000001300137308 */ /* 0x000e740000002400 */
[----:B------:R-:W1:Y:S10]  /*6ea0*/  MUFU.TANH R14, R14 ;  /* 0x0000000e000e7308 */ /* 0x000e740000002400 */
[----:B------:R-:W1:Y:S01]  /*6eb0*/  MUFU.TANH R7, R7 ;  /* 0x0000000700077308 */ /* 0x000e620000002400 */
[----:B------:R-:W-:-:S05]  /*6ec0*/  @!P3 BRA `(.L_x_244) ;  /* 0x000001800000b947 */ /* 0x000fca0003800000 */
[----:B--234-:R-:W-:Y:S01]  /*6ed0*/  IADD3 R6, -R219, R216, R6 ;  /* 0x000000d8db067210 */ /* 0x01cfe20007ffe106 */
[----:B------:R-:W-:Y:S03]  /*6ee0*/  BSSY B0, `(.L_x_245) ;  /* 0x0000011000007945 */ /* 0x000fe60003800000 */
        /* <DEDUP_REMOVED lines=11> */
.L_x_246:
[----:B------:R-:W-:Y:S04]  /*6fa0*/  MOV R4, c[0x0][0x32c] ;  /* 0x0000cb0000047a02 */ /* 0x000fe80000000f00 */
[----:B------:R-:W-:Y:S11]  /*6fb0*/  ISETP.NE.AND P0, PT, R4, 0x1, PT ;  /* 0x000000010400780c */ /* 0x000ff60003f05270 */
[----:B------:R-:W-:Y:S02]  /*6fc0*/  @!UPT UIADD3 URZ, URZ, URZ, URZ ;  /* 0x0000003f3f3ff290 */ /* 0x000fe4000fffe03f */
[----:B------:R-:W-:Y:S05]  /*6fd0*/  @P0 IMAD.HI.U32 R4, R6, c[0x0][0x330], RZ ;  /* 0x0000cc0006040a27 */ /* 0x000fea00078e00ff */
[----:B------:R-:W-:Y:S02]  /*6fe0*/  @P0 SHF.R.U32.HI R6, RZ, c[0x0][0x334], R4 ;  /* 0x0000cd00ff060a19 */ /* 0x000fe40000011604 */
.L_x_247:
[----:B------:R-:W-:Y:S05]  /*6ff0*/  BSYNC B0 ;  /* 0x0000000000007941 */ /* 0x000fea0003800000 */
.L_x_245:
[----:B------:R-:W-:Y:S04]  /*7000*/  IMAD.IADD R27, R26, 0x1, -R225 ;  /* 0x000000011a1b7824 */ /* 0x000fe800078e0ae1 */
[----:B------:R-:W-:Y:S05]  /*7010*/  IMAD R6, R6, c[0x0][0x32c], R27 ;  /* 0x0000cb0006067a24 */ /* 0x000fea00078e021b */
[----:B------:R-:W-:Y:S02]  /*7020*/  IADD3 R4, R6, c[0x0][0x32c], RZ ;  /* 0x0000cb0006047a10 */ /* 0x000fe40007ffe0ff */
[----:B------:R-:W-:Y:S02]  /*7030*/  IMNMX R23, R23, R6, !PT ;  /* 0x0000000617177217 */ /* 0x000fe40007800200 */
[----:B------:R-:W-:Y:S02]  /*7040*/  IMNMX R25, R25, R4, PT ;  /* 0x0000000419197217 */ /* 0x000fe40003800200 */
.L_x_244:
        /* <DEDUP_REMOVED lines=125> */
[----:B------:R-:W-:Y:S02]  /*7820*/  LOP3.LUT R226, R226, 0xfffffffd, RZ, 0xc0, !PT ;  /* 0xfffffffde2e27812 */ /* 0x000fe400078ec0ff */
        /* <DEDUP_REMOVED lines=18> */
[----:B------:R-:W-:Y:S01]  /*7950*/  IADD3 R9, -R219, R216, R4 ;  /* 0x000000d8db097210 */ /* 0x000fe20007ffe104 */
        /* <DEDUP_REMOVED lines=12> */
.L_x_250:
[----:B------:R-:W-:Y:S04]  /*7a20*/  MOV R4, c[0x0][0x32c] ;  /* 0x0000cb0000047a02 */ /* 0x000fe80000000f00 */
[----:B------:R-:W-:Y:S11]  /*7a30*/  ISETP.NE.AND P0, PT, R4, 0x1, PT ;  /* 0x000000010400780c */ /* 0x000ff60003f05270 */
[----:B------:R-:W-:Y:S02]  /*7a40*/  @!UPT UIADD3 URZ, URZ, URZ, URZ ;  /* 0x0000003f3f3ff290 */ /* 0x000fe4000fffe03f */
[----:B------:R-:W-:Y:S05]  /*7a50*/  @P0 IMAD.HI.U32 R4, R9, c[0x0][0x330], RZ ;  /* 0x0000cc0009040a27 */ /* 0x000fea00078e00ff */
[----:B------:R-:W-:Y:S02]  /*7a60*/  @P0 SHF.R.U32.HI R9, RZ, c[0x0][0x334], R4 ;  /* 0x0000cd00ff090a19 */ /* 0x000fe40000011604 */
.L_x_251:
[----:B------:R-:W-:Y:S05]  /*7a70*/  BSYNC B0 ;  /* 0x0000000000007941 */ /* 0x000fea0003800000 */
.L_x_249:
[----:B------:R-:W-:Y:S04]  /*7a80*/  IMAD.IADD R26, R26, 0x1, -R225 ;  /* 0x000000011a1a7824 */ /* 0x000fe800078e0ae1 */
[----:B------:R-:W-:Y:S05]  /*7a90*/  IMAD R26, R9, c[0x0][0x32c], R26 ;  /* 0x0000cb00091a7a24 */ /* 0x000fea00078e021a */
[----:B------:R-:W-:Y:S02]  /*7aa0*/  IADD3 R9, R26, c[0x0][0x32c], RZ ;  /* 0x0000cb001a097a10 */ /* 0x000fe40007ffe0ff */
[----:B------:R-:W-:Y:S02]  /*7ab0*/  IMNMX R21, R21, R26, !PT ;  /* 0x0000001a15157217 */ /* 0x000fe40007800200 */
[----:B------:R-:W-:Y:S02]  /*7ac0*/  IMNMX R22, R22, R9, PT ;  /* 0x0000000916167217 */ /* 0x000fe40003800200 */
.L_x_248:
        /* <DEDUP_REMOVED lines=75> */
[C---:B------:R-:W-:Y:S02]  /*7f80*/  ISETP.GT.AND P0, PT, R21.reuse, 0x28, !P0 ;  /* 0x000000281500780c */ /* 0x040fe40004704270 */
[----:B------:R-:W-:Y:S02]  /*7f90*/  FMNMX.FTZ R19, R150, R19, !PT ;  /* 0x0000001396137209 */ /* 0x000fe40007810000 */
[----:B------:R-:W-:Y:S02]  /*7fa0*/  ISETP.LT.OR P0, PT, R22, 0x29, P0 ;  /* 0x000000291600780c */ /* 0x000fe40000701670 */
[----:B------:R-:W-:Y:S02]  /*7fb0*/  ISETP.GT.AND P2, PT, R21, 0x58, !P2 ;  /* 0x000000581500780c */ /* 0x000fe40005744270 */
        /* <DEDUP_REMOVED lines=339> */
[C---:B------:R-:W-:Y:S04]  /*94f0*/  HMMA.16816.F32.BF16 R12, R68.reuse, R84, R12 ;  /* 0x00000054440c723c */ /* 0x040fe8000004180c */
[----:B------:R-:W-:Y:S04]  /*9500*/  FADD.FTZ R2, R242, R235 ;  /* 0x000000ebf2027221 */ /* 0x000fe80000010000 */
[C---:B------:R-:W-:Y:S01]  /*9510*/  HMMA.16816.F32.BF16 R16, R68.reuse, R86, R16 ;  /* 0x000000564410723c */ /* 0x040fe20000041810 */
[----:B------:R-:W3:Y:S01]  /*9520*/  LDSM.16.MT88.4 R84, [R210+0x4100] ;  /* 0x00410000d254783b */ /* 0x000ee20000004200 */
[----:B------:R-:W4:Y:S02]  /*9530*/  MUFU.EX2 R139, R139 ;  /* 0x0000008b008b7308 */ /* 0x000f240000000800 */
[----:B------:R-:W-:Y:S01]  /*9540*/  FADD.FTZ R2, R245, R2 ;  /* 0x00000002f5027221 */ /* 0x000fe20000010000 */
[----:B-1----:R-:W-:Y:S03]  /*9550*/  F2FP.BF16.PACK_AB R126, R149, R146 ;  /* 0x00000092957e723e */ /* 0x002fe600000010ff */
[C---:B------:R-:W-:Y:S04]  /*9560*/  HMMA.16816.F32.BF16 R20, R68.reuse, R76, R20 ;  /* 0x0000004c4414723c */ /* 0x040fe80000041814 */
[----:B------:R-:W-:Y:S01]  /*9570*/  MUFU.EX2 R135, R135 ;  /* 0x0000008700877308 */ /* 0x000fe20000000800 */
[----:B------:R-:W-:Y:S03]  /*9580*/  FADD.FTZ R3, R243, R2 ;  /* 0x00000002f3037221 */ /* 0x000fe60000010000 */
[C---:B------:R-:W-:Y:S01]  /*9590*/  HMMA.16816.F32.BF16 R24, R68.reuse, R78, R24 ;  /* 0x0000004e4418723c */ /* 0x040fe20000041818 */
[----:B------:R-:W1:Y:S03]  /*95a0*/  LDSM.16.MT88.4 R76, [R209+0x4100] ;  /* 0x00410000d14c783b */ /* 0x000e660000004200 */
[----:B------:R-:W-:Y:S02]  /*95b0*/  FADD.FTZ R3, R244, R3 ;  /* 0x00000003f4037221 */ /* 0x000fe40000010000 */
[----:B------:R-:W3:Y:S02]  /*95c0*/  MUFU.EX2 R134, R134 ;  /* 0x0000008600867308 */ /* 0x000ee40000000800 */
[C---:B-----5:R-:W-:Y:S04]  /*95d0*/  HMMA.16816.F32.BF16 R28, R68.reuse, R80, R28 ;  /* 0x00000050441c723c */ /* 0x060fe8000004181c */
[----:B----4-:R-:W-:Y:S01]  /*95e0*/  F2FP.BF16.PACK_AB R125, R139, R144 ;  /* 0x000000908b7d723e */ /* 0x010fe200000010ff */
[----:B------:R-:W-:Y:S03]  /*95f0*/  FADD.FTZ R2, R166, R3 ;  /* 0x00000003a6027221 */ /* 0x000fe60000010000 */
[C---:B------:R-:W-:Y:S01]  /*9600*/  HMMA.16816.F32.BF16 R32, R68.reuse, R82, R32 ;  /* 0x000000524420723c */ /* 0x040fe20000041820 */
[----:B------:R-:W4:Y:S03]  /*9610*/  LDSM.16.MT88.4 R80, [R212+0x1900] ;  /* 0x00190000d450783b */ /* 0x000f260000004200 */
[----:B------:R-:W-:Y:S04]  /*9620*/  FADD.FTZ R2, R165, R2 ;  /* 0x00000002a5027221 */ /* 0x000fe80000010000 */
[C---:B--2---:R-:W-:Y:S04]  /*9630*/  HMMA.16816.F32.BF16 R36, R68.reuse, R72, R36 ;  /* 0x000000484424723c */ /* 0x044fe80000041824 */
[----:B------:R-:W-:Y:S01]  /*9640*/  FADD.FTZ R3, R161, R2 ;  /* 0x00000002a1037221 */ /* 0x000fe20000010000 */
[----:B---3--:R-:W-:Y:S01]  /*9650*/  F2FP.BF16.PACK_AB R127, R134, R135 ;  /* 0x00000087867f723e */ /* 0x008fe200000010ff */
[----:B------:R-:W-:Y:S02]  /*9660*/  IMAD.MOV.U32 R2, RZ, RZ, R116 ;  /* 0x000000ffff027224 */ /* 0x000fe400078e0074 */
[C---:B------:R-:W-:Y:S01]  /*9670*/  HMMA.16816.F32.BF16 R40, R68.reuse, R74, R40 ;  /* 0x0000004a4428723c */ /* 0x040fe20000041828 */
[----:B------:R-:W2:Y:S03]  /*9680*/  LDSM.16.MT88.4 R72, [R210+0x1900] ;  /* 0x00190000d248783b */ /* 0x000ea60000004200 */
[----:B------:R-:W-:Y:S04]  /*9690*/  FADD.FTZ R3, R192, R3 ;  /* 0x00000003c0037221 */ /* 0x000fe80000010000 */
[C---:B------:R-:W-:Y:S04]  /*96a0*/  HMMA.16816.F32.BF16 R44, R68.reuse, R84, R44 ;  /* 0x00000054442c723c */ /* 0x040fe8000004182c */
[----:B------:R-:W-:Y:S02]  /*96b0*/  FADD.FTZ R144, R144, R3 ;  /* 0x0000000390907221 */ /* 0x000fe40000010000 */
[----:B------:R-:W-:Y:S02]  /*96c0*/  IMAD.MOV.U32 R3, RZ, RZ, R0 ;  /* 0x000000ffff037224 */ /* 0x000fe400078e0000 */
[C---:B------:R-:W-:Y:S01]  /*96d0*/  HMMA.16816.F32.BF16 R48, R68.reuse, R86, R48 ;  /* 0x000000564430723c */ /* 0x040fe20000041830 */
[----:B------:R-:W-:Y:S03]  /*96e0*/  LDSM.16.MT88.4 R84, [R208+0x1900] ;  /* 0x00190000d054783b */ /* 0x000fe60000004200 */
[----:B------:R-:W-:Y:S04]  /*96f0*/  FADD.FTZ R144, R139, R144 ;  /* 0x000000908b907221 */ /* 0x000fe80000010000 */
[C---:B-1----:R-:W-:Y:S04]  /*9700*/  HMMA.16816.F32.BF16 R52, R68.reuse, R76, R52 ;  /* 0x0000004c4434723c */ /* 0x042fe80000041834 */
[----:B------:R-:W-:Y:S04]  /*9710*/  FADD.FTZ R135, R135, R144 ;  /* 0x0000009087877221 */ /* 0x000fe80000010000 */
[C---:B------:R-:W-:Y:S01]  /*9720*/  HMMA.16816.F32.BF16 R56, R68.reuse, R78, R56 ;  /* 0x0000004e4438723c */ /* 0x040fe20000041838 */
[----:B------:R-:W1:Y:S03]  /*9730*/  LDSM.16.MT88.4 R76, [R209+0x1900] ;  /* 0x00190000d14c783b */ /* 0x000e660000004200 */
        /* <DEDUP_REMOVED lines=11> */
[C---:B----4-:R-:W-:Y:S03]  /*97f0*/  HMMA.16816.F32.BF16 R4, R68.reuse, R80, R4 ;  /* 0x000000504404723c */ /* 0x050fe60000041804 */
[----:B------:R-:W-:Y:S05]  /*9800*/  FADD.FTZ R239, R240, R239 ;  /* 0x000000eff0ef7221 */ /* 0x000fea0000010000 */
[C---:B------:R-:W-:Y:S01]  /*9810*/  HMMA.16816.F32.BF16 R8, R68.reuse, R82, R8 ;  /* 0x000000524408723c */ /* 0x040fe20000041808 */
[----:B------:R-:W3:Y:S07]  /*9820*/  LDSM.16.MT88.4 R80, [R212+0x4900] ;  /* 0x00490000d450783b */ /* 0x000eee0000004200 */
        /* <DEDUP_REMOVED lines=8> */
[----:B------:R-:W-:Y:S07]  /*98b0*/  LDSM.16.MT88.4 R84, [R208+0x2100] ;  /* 0x00210000d054783b */ /* 0x000fee0000004200 */
[C---:B---3--:R-:W-:Y:S08]  /*98c0*/  HMMA.16816.F32.BF16 R36, R68.reuse, R80, R36 ;  /* 0x000000504424723c */ /* 0x048ff00000041824 */
        /* <DEDUP_REMOVED lines=66> */
.L_x_243:
[----:B------:R-:W1:Y:S01]  /*9cf0*/  S2R R5, SR_CTAID.X ;  /* 0x0000000000057919 */ /* 0x000e620000002500 */
[----:B------:R-:W-:-:S02]  /*9d00*/  IADD3 R2, R216, 0x1, -R219 ;  /* 0x00000001d8027810 */ /* 0x000fc40007ffe8db */
[----:B-1----:R-:W-:-:S05]  /*9d10*/  LEA R5, R5, 0x7f, 0x7 ;  /* 0x0000007f05057811 */ /* 0x002fca00078e38ff */
[----:B------:R-:W-:-:S05]  /*9d20*/  @P4 IMAD.HI.U32 R3, R5, c[0x0][0x2c8], RZ ;  /* 0x0000b20005034a27 */ /* 0x000fca00078e00ff */
[----:B------:R-:W-:-:S05]  /*9d30*/  @P4 SHF.R.U32.HI R5, RZ, c[0x0][0x2cc], R3 ;  /* 0x0000b300ff054a19 */ /* 0x000fca0000011603 */
[----:B------:R-:W-:-:S05]  /*9d40*/  IMAD.IADD R4, R2, 0x1, R5 ;  /* 0x0000000102047824 */ /* 0x000fca00078e0205 */
        /* <DEDUP_REMOVED lines=11> */
.L_x_254:
[----:B------:R-:W-:-:S04]  /*9e00*/  MOV R2, c[0x0][0x32c] ;  /* 0x0000cb0000027a02 */ /* 0x000fc80000000f00 */
[----:B------:R-:W-:-:S13]  /*9e10*/  ISETP.NE.AND P0, PT, R2, 0x1, PT ;  /* 0x000000010200780c */ /* 0x000fda0003f05270 */
[----:B------:R-:W-:-:S05]  /*9e20*/  @P0 IMAD.HI.U32 R2, R4, c[0x0][0x330], RZ ;  /* 0x0000cc0004020a27 */ /* 0x000fca00078e00ff */
[----:B------:R-:W-:-:S05]  /*9e30*/  @P0 SHF.R.U32.HI R4, RZ, c[0x0][0x334], R2 ;  /* 0x0000cd00ff040a19 */ /* 0x000fca0000011602 */
.L_x_255:
[----:B------:R-:W-:-:S05]  /*9e40*/  IMAD R4, R4, c[0x0][0x32c], RZ ;  /* 0x0000cb0004047a24 */ /* 0x000fca00078e02ff */
[----:B------:R-:W-:-:S04]  /*9e50*/  IMNMX R3, R3, R4, !PT ;  /* 0x0000000403037217 */ /* 0x000fc80007800200 */
.L_x_253:
        /* <DEDUP_REMOVED lines=12> */
.L_x_257:
        /* <DEDUP_REMOVED lines=285> */
[----:B-1----:R-:W-:Y:S01]  /*b0f0*/  FMNMX.FTZ R2, R249, R0, !PT ;  /* 0x00000000f9027209 */ /* 0x002fe20007810000 */
[----:B------:R-:W-:Y:S08]  /*b100*/  FMUL.FTZ R0, R51, c[0x0][0x320] ;  /* 0x0000c80033007a20 */ /* 0x000ff00000410000 */
        /* <DEDUP_REMOVED lines=95> */
[C---:B------:R-:W-:Y:S01]  /*b700*/  FMUL.FTZ R41, R3.reuse, R77 ;  /* 0x0000004d03297220 */ /* 0x040fe20000410000 */
        /* <DEDUP_REMOVED lines=371> */
.L_x_256:
        /* <DEDUP_REMOVED lines=20> */
.L_x_267:
        /* <DEDUP_REMOVED lines=182> */
[----:B------:R-:W1:Y:S01]  /*dae0*/  MUFU.TANH R116, R10 ;  /* 0x0000000a00747308 */ /* 0x000e620000002400 */
[----:B------:R-:W-:Y:S09]  /*daf0*/  IMAD R16, R192, -0x60, RZ ;  /* 0xffffffa0c0107824 */ /* 0x000ff200078e02ff */
[----:B------:R5:W1:Y:S01]  /*db00*/  MUFU.TANH R117, R11 ;  /* 0x0000000b00757308 */ /* 0x000a620000002400 */
[C---:B--2---:R-:W-:Y:S09]  /*db10*/  HMMA.16816.F32.BF16 R20, R188.reuse, R4, R20 ;  /* 0x00000004bc14723c */ /* 0x044ff20000041814 */
[----:B------:R2:W1:Y:S01]  /*db20*/  MUFU.TANH R157, R18 ;  /* 0x00000012009d7308 */ /* 0x0004620000002400 */
[C---:B------:R-:W-:Y:S01]  /*db30*/  HMMA.16816.F32.BF16 R24, R188.reuse, R6, R24 ;  /* 0x00000006bc18723c */ /* 0x040fe20000041818 */
[----:B------:R-:W-:Y:S08]  /*db40*/  LDSM.16.M88.4 R4, [R202+0x5000] ;  /* 0x00500000ca04783b */ /* 0x000ff00000000200 */
[----:B------:R1:W1:Y:S01]  /*db50*/  MUFU.TANH R163, R19 ;  /* 0x0000001300a37308 */ /* 0x0002620000002400 */
[----:B-----5:R-:W5:Y:S04]  /*db60*/  LDSM.16.M88.4 R8, [R202+0x4800] ;  /* 0x00480000ca08783b */ /* 0x020f680000000200 */
[----:B------:R-:W-:Y:S05]  /*db70*/  FMUL.FTZ R22, R22, c[0x0][0x320] ;  /* 0x0000c80016167a20 */ /* 0x000fea0000410000 */
[----:B------:R-:W1:Y:S01]  /*db80*/  MUFU.TANH R151, R15 ;  /* 0x0000000f00977308 */ /* 0x000e620000002400 */
[----:B------:R-:W-:Y:S02]  /*db90*/  FMUL.FTZ R23, R23, c[0x0][0x320] ;  /* 0x0000c80017177a20 */ /* 0x000fe40000410000 */
[----:B------:R-:W-:Y:S02]  /*dba0*/  FMUL.FTZ R21, R21, c[0x0][0x320] ;  /* 0x0000c80015157a20 */ /* 0x000fe40000410000 */
[----:B------:R-:W-:Y:S02]  /*dbb0*/  FMUL.FTZ R186, R20, c[0x0][0x320] ;  /* 0x0000c80014ba7a20 */ /* 0x000fe40000410000 */
[----:B------:R-:W-:Y:S02]  /*dbc0*/  FMUL.FTZ R162, R24, c[0x0][0x320] ;  /* 0x0000c80018a27a20 */ /* 0x000fe40000410000 */
[----:B------:R-:W-:Y:S01]  /*dbd0*/  FMUL.FTZ R25, R25, c[0x0][0x320] ;  /* 0x0000c80019197a20 */ /* 0x000fe20000410000 */
[----:B------:R1:W1:Y:S01]  /*dbe0*/  MUFU.TANH R235, R22 ;  /* 0x0000001600eb7308 */ /* 0x0002620000002400 */
[----:B------:R-:W-:Y:S02]  /*dbf0*/  FMUL.FTZ R26, R26, c[0x0][0x320] ;  /* 0x0000c8001a1a7a20 */ /* 0x000fe40000410000 */
[----:B------:R-:W-:Y:S07]  /*dc00*/  FMUL.FTZ R27, R27, c[0x0][0x320] ;  /* 0x0000c8001b1b7a20 */ /* 0x000fee0000410000 */
[----:B------:R1:W1:Y:S10]  /*dc10*/  MUFU.TANH R187, R23 ;  /* 0x0000001700bb7308 */ /* 0x0002740000002400 */
[----:B------:R1:W1:Y:S01]  /*dc20*/  MUFU.TANH R160, R21 ;  /* 0x0000001500a07308 */ /* 0x0002620000002400 */
        /* <DEDUP_REMOVED lines=26> */
[----:B------:R-:W-:Y:S03]  /*ddd0*/  HMMA.16816.F32.BF16 R48, R188, R10, R48 ;  /* 0x0000000abc30723c */ /* 0x000fe60000041830 */
[----:B------:R-:W-:Y:S01]  /*dde0*/  @P2 IADD3 R4, R7, R4, RZ ;  /* 0x0000000407042210 */ /* 0x000fe20007ffe0ff */
[----:B------:R-:W-:Y:S01]  /*ddf0*/  FMUL.FTZ R184, R40, c[0x0][0x320] ;  /* 0x0000c80028b87a20 */ /* 0x000fe20000410000 */
[----:B------:R-:W-:Y:S01]  /*de00*/  @P2 MOV R8, R220 ;  /* 0x000000dc00082202 */ /* 0x000fe20000000f00 */
[----:B------:R-:W-:Y:S01]  /*de10*/  FMUL.FTZ R34, R34, c[0x0][0x320] ;  /* 0x0000c80022227a20 */ /* 0x000fe20000410000 */
[----:B------:R-:W-:Y:S02]  /*de20*/  @P2 MOV R9, R223 ;  /* 0x000000df00092202 */ /* 0x000fe40000000f00 */
[----:B------:R-:W1:Y:S03]  /*de30*/  MUFU.TANH R13, R13 ;  /* 0x0000000d000d7308 */ /* 0x000e660000002400 */
[----:B------:R-:W-:Y:S02]  /*de40*/  @P2 IMAD R4, R4, 0x60, RZ ;  /* 0x0000006004042824 */ /* 0x000fe400078e02ff */
[----:B------:R-:W-:Y:S01]  /*de50*/  @P2 IMAD.WIDE.U32 R6, R6, 0x60, R8 ;  /* 0x0000006006062825 */ /* 0x000fe200078e0008 */
[----:B------:R-:W-:Y:S03]  /*de60*/  IADD3 R9, -R225, 0x1, R16 ;  /* 0x00000001e1097810 */ /* 0x000fe60007ffe110 */
[----:B------:R-:W-:Y:S01]  /*de70*/  FMUL.FTZ R35, R35, c[0x0][0x320] ;  /* 0x0000c80023237a20 */ /* 0x000fe20000410000 */
[----:B------:R-:W3:Y:S01]  /*de80*/  MUFU.TANH R14, R14 ;  /* 0x0000000e000e7308 */ /* 0x000ee20000002400 */
[----:B------:R-:W-:Y:S01]  /*de90*/  @P2 IADD3 R4, R7, R4, RZ ;  /* 0x0000000407042210 */ /* 0x000fe20007ffe0ff */
[----:B------:R-:W-:Y:S01]  /*dea0*/  FMUL.FTZ R37, R37, c[0x0][0x320] ;  /* 0x0000c80025257a20 */ /* 0x000fe20000410000 */
[----:B------:R-:W-:Y:S01]  /*deb0*/  @P2 SHF.L.U32 R5, R6, 0x1, RZ ;  /* 0x0000000106052819 */ /* 0x000fe200000006ff */
[----:B------:R-:W-:Y:S01]  /*dec0*/  FMUL.FTZ R38, R38, c[0x0][0x320] ;  /* 0x0000c80026267a20 */ /* 0x000fe20000410000 */
[----:B------:R-:W-:Y:S01]  /*ded0*/  @P2 SHF.L.U64.HI R4, R6, 0x1, R4 ;  /* 0x0000000106042819 */ /* 0x000fe20000010204 */
[----:B------:R-:W-:Y:S01]  /*dee0*/  FMUL.FTZ R39, R39, c[0x0][0x320] ;  /* 0x0000c80027277a20 */ /* 0x000fe20000410000 */
[----:B------:R-:W-:Y:S01]  /*def0*/  @P2 IADD3 R6, P0, R5, c[0x0][0x1c8], RZ ;  /* 0x0000720005062a10 */ /* 0x000fe20007f1e0ff */
[----:B------:R-:W-:Y:S01]  /*df00*/  FMUL.FTZ R41, R41, c[0x0][0x320] ;  /* 0x0000c80029297a20 */ /* 0x000fe20000410000 */
[----:B------:R-:W-:Y:S01]  /*df10*/  @P2 IADD3 R5, P1, R5, 0x80, RZ ;  /* 0x0000008005052810 */ /* 0x000fe20007f3e0ff */
[----:B------:R-:W3:Y:S01]  /*df20*/  MUFU.TANH R186, R186 ;  /* 0x000000ba00ba7308 */ /* 0x000ee20000002400 */
        /* <DEDUP_REMOVED lines=11> */
[----:B--2---:R-:W-:Y:S01]  /*dfe0*/  @P2 IADD3 R18, P0, R6, UR15, RZ ;  /* 0x0000000f06122c10 */ /* 0x004fe2000ff1e0ff */
[----:B------:R-:W2:Y:S01]  /*dff0*/  MUFU.TANH R162, R162 ;  /* 0x000000a200a27308 */ /* 0x000ea20000002400 */
[----:B------:R-:W-:Y:S01]  /*e000*/  @P4 SHF.R.U32.HI R5, RZ, c[0x0][0x2cc], R193 ;  /* 0x0000b300ff054a19 */ /* 0x000fe200000116c1 */
[----:B------:R-:W-:Y:S01]  /*e010*/  FMUL.FTZ R44, R44, c[0x0][0x320] ;  /* 0x0000c8002c2c7a20 */ /* 0x000fe20000410000 */
[----:B-1----:R-:W-:Y:S01]  /*e020*/  @P2 IADD3.X R19, R7, UR13, RZ, P0, !PT ;  /* 0x0000000d07132c10 */ /* 0x002fe200087fe4ff */
[----:B------:R1:W-:Y:S01]  /*e030*/  @P2 LDGSTS.E.BYPASS.LTC128B.128 [R217+0xb100], [R10.64], !P5 ;  /* 0x0b1000000ad92fae */ /* 0x0003e2000e901d4a */
[C---:B------:R-:W-:Y:S01]  /*e040*/  @P2 IADD3 R22, P1, R18.reuse, UR15, RZ ;  /* 0x0000000f12162c10 */ /* 0x040fe2000ff3e0ff */
[----:B------:R-:W-:Y:S01]  /*e050*/  FMUL.FTZ R45, R45, c[0x0][0x320] ;  /* 0x0000c8002d2d7a20 */ /* 0x000fe20000410000 */
[----:B------:R-:W-:Y:S01]  /*e060*/  @P2 IADD3 R20, P0, R18, UR6, RZ ;  /* 0x0000000612142c10 */ /* 0x000fe2000ff1e0ff */
[----:B------:R-:W-:Y:S01]  /*e070*/  FMUL.FTZ R46, R46, c[0x0][0x320] ;  /* 0x0000c8002e2e7a20 */ /* 0x000fe20000410000 */
[C---:B------:R-:W-:Y:S01]  /*e080*/  @P2 IADD3.X R23, R19.reuse, UR13, RZ, P1, !PT ;  /* 0x0000000d13172c10 */ /* 0x040fe20008ffe4ff */
[----:B------:R2:W2:Y:S01]  /*e090*/  MUFU.TANH R164, R25 ;  /* 0x0000001900a47308 */ /* 0x0004a20000002400 */
[----:B------:R-:W-:Y:S01]  /*e0a0*/  @P2 IADD3.X R21, R19, UR8, RZ, P0, !PT ;  /* 0x0000000813152c10 */ /* 0x000fe200087fe4ff */
[----:B------:R2:W-:Y:S01]  /*e0b0*/  @P2 LDGSTS.E.BYPASS.LTC128B.128 [R217+0x9100], [R18.64], !P6 ;  /* 0x0910000012d92fae */ /* 0x0005e2000f101d4a */
[----:B------:R-:W-:Y:S01]  /*e0c0*/  FMUL.FTZ R47, R47, c[0x0][0x320] ;  /* 0x0000c8002f2f7a20 */ /* 0x000fe20000410000 */
[----:B------:R-:W-:Y:S01]  /*e0d0*/  IADD3 R9, -R219, R9, R216 ;  /* 0x00000009db097210 */ /* 0x000fe20007ffe1d8 */
[----:B------:R-:W-:Y:S02]  /*e0e0*/  FMUL.FTZ R48, R48, c[0x0][0x320] ;  /* 0x0000c80030307a20 */ /* 0x000fe40000410000 */
[----:B------:R-:W-:Y:S02]  /*e0f0*/  FMUL.FTZ R49, R49, c[0x0][0x320] ;  /* 0x0000c80031317a20 */ /* 0x000fe40000410000 */
[----:B------:R-:W-:Y:S01]  /*e100*/  FMUL.FTZ R50, R50, c[0x0][0x320] ;  /* 0x0000c80032327a20 */ /* 0x000fe20000410000 */
[----:B------:R2:W2:Y:S01]  /*e110*/  MUFU.TANH R233, R26 ;  /* 0x0000001a00e97308 */ /* 0x0004a20000002400 */
[----:B------:R2:W-:Y:S01]  /*e120*/  @P2 LDGSTS.E.BYPASS.LTC128B.128 [R217+0xc100], [R18.64+0x80], !P5 ;  /* 0x0c10008012d92fae */ /* 0x0005e2000e901d4a */
[----:B-----5:R-:W-:Y:S07]  /*e130*/  IADD3 R7, -R225, R16, RZ ;  /* 0x00000010e1077210 */ /* 0x020fee0007ffe1ff */
[----:B------:R2:W-:Y:S01]  /*e140*/  @P2 LDGSTS.E.BYPASS.LTC128B.128 [R217+0xa100], [R22.64], !P6 ;  /* 0x0a10000016d92fae */ /* 0x0005e2000f101d4a */
[----:B------:R2:W2:Y:S01]  /*e150*/  MUFU.TANH R229, R27 ;  /* 0x0000001b00e57308 */ /* 0x0004a20000002400 */
[C---:B-1----:R-:W-:Y:S02]  /*e160*/  IADD3 R11, R9.reuse, c[0x0][0x328], RZ ;  /* 0x0000ca00090b7a10 */ /* 0x042fe40007ffe0ff */
[----:B------:R-:W-:Y:S04]  /*e170*/  IADD3 R9, R9, UR7, RZ ;  /* 0x0000000709097c10 */ /* 0x000fe8000fffe0ff */
[----:B------:R1:W-:Y:S03]  /*e180*/  @P2 LDGSTS.E.BYPASS.LTC128B.128 [R217+0xd100], [R20.64], !P5 ;  /* 0x0d10000014d92fae */ /* 0x0003e6000e901d4a */
[----:B------:R-:W1:Y:S05]  /*e190*/  MUFU.TANH R242, R242 ;  /* 0x000000f200f27308 */ /* 0x000e6a0000002400 */
[----:B------:R-:W0:Y:S05]  /*e1a0*/  LDGDEPBAR ;  /* 0x00000000000079af */ /* 0x000e2a0000000000 */
[----:B------:R1:W1:Y:S03]  /*e1b0*/  MUFU.TANH R236, R29 ;  /* 0x0000001d00ec7308 */ /* 0x0002660000002400 */
[----:B------:R-:W5:Y:S07]  /*e1c0*/  SHFL.IDX PT, R8, R5, RZ, 0x1c1f ;  /* 0x001c1fff05087589 */ /* 0x000f6e00000e0000 */
[----:B------:R1:W1:Y:S10]  /*e1d0*/  MUFU.TANH R239, R30 ;  /* 0x0000001e00ef7308 */ /* 0x0002740000002400 */
        /* <DEDUP_REMOVED lines=37> */
.L_x_261:
[----:B------:R-:W-:Y:S04]  /*e430*/  MOV R6, c[0x0][0x32c] ;  /* 0x0000cb0000067a02 */ /* 0x000fe80000000f00 */
[----:B------:R-:W-:Y:S11]  /*e440*/  ISETP.NE.AND P0, PT, R6, 0x1, PT ;  /* 0x000000010600780c */ /* 0x000ff60003f05270 */
[----:B------:R-:W-:Y:S02]  /*e450*/  @!UPT UIADD3 URZ, URZ, URZ, URZ ;  /* 0x0000003f3f3ff290 */ /* 0x000fe4000fffe03f */
[----:B------:R-:W-:Y:S05]  /*e460*/  @P0 IMAD.HI.U32 R6, R8, c[0x0][0x330], RZ ;  /* 0x0000cc0008060a27 */ /* 0x000fea00078e00ff */
[----:B------:R-:W-:Y:S02]  /*e470*/  @P0 SHF.R.U32.HI R8, RZ, c[0x0][0x334], R6 ;  /* 0x0000cd00ff080a19 */ /* 0x000fe40000011606 */
.L_x_262:
[----:B------:R-:W-:Y:S05]  /*e480*/  BSYNC B0 ;  /* 0x0000000000007941 */ /* 0x000fea0003800000 */
.L_x_260:
[----:B------:R-:W-:Y:S05]  /*e490*/  IMAD R8, R8, c[0x0][0x32c], R7 ;  /* 0x0000cb0008087a24 */ /* 0x000fea00078e0207 */
[----:B------:R-:W-:Y:S02]  /*e4a0*/  IADD3 R6, R8, c[0x0][0x32c], RZ ;  /* 0x0000cb0008067a10 */ /* 0x000fe40007ffe0ff */
[----:B------:R-:W-:Y:S02]  /*e4b0*/  IMNMX R15, R15, R8, !PT ;  /* 0x000000080f0f7217 */ /* 0x000fe40007800200 */
[----:B------:R-:W-:Y:S02]  /*e4c0*/  IMNMX R17, R17, R6, PT ;  /* 0x0000000611117217 */ /* 0x000fe40003800200 */
.L_x_259:
        /* <DEDUP_REMOVED lines=10> */
[----:B------:R-:W-:Y:S02]  /*e570*/  ISETP.GT.AND P0, PT, R15, 0x8, !P1 ;  /* 0x000000080f00780c */ /* 0x000fe40004f04270 */
        /* <DEDUP_REMOVED lines=146> */
.L_x_265:
[----:B------:R-:W-:Y:S04]  /*eea0*/  MOV R5, c[0x0][0x32c] ;  /* 0x0000cb0000057a02 */ /* 0x000fe80000000f00 */
[----:B------:R-:W-:Y:S11]  /*eeb0*/  ISETP.NE.AND P0, PT, R5, 0x1, PT ;  /* 0x000000010500780c */ /* 0x000ff60003f05270 */
[----:B------:R-:W-:Y:S02]  /*eec0*/  @!UPT UIADD3 URZ, URZ, URZ, URZ ;  /* 0x0000003f3f3ff290 */ /* 0x000fe4000fffe03f */
[----:B------:R-:W-:Y:S05]  /*eed0*/  @P0 IMAD.HI.U32 R5, R14, c[0x0][0x330], RZ ;  /* 0x0000cc000e050a27 */ /* 0x000fea00078e00ff */
[----:B------:R-:W-:Y:S02]  /*eee0*/  @P0 SHF.R.U32.HI R14, RZ, c[0x0][0x334], R5 ;  /* 0x0000cd00ff0e0a19 */ /* 0x000fe40000011605 */
.L_x_266:
[----:B------:R-:W-:Y:S05]  /*eef0*/  BSYNC B0 ;  /* 0x0000000000007941 */ /* 0x000fea0003800000 */
.L_x_264:
[----:B------:R-:W-:Y:S05]  /*ef00*/  IMAD R7, R14, c[0x0][0x32c], R7 ;  /* 0x0000cb000e077a24 */ /* 0x000fea00078e0207 */
[----:B------:R-:W-:Y:S02]  /*ef10*/  IADD3 R5, R7, c[0x0][0x32c], RZ ;  /* 0x0000cb0007057a10 */ /* 0x000fe40007ffe0ff */
[----:B------:R-:W-:Y:S02]  /*ef20*/  IMNMX R12, R12, R7, !PT ;  /* 0x000000070c0c7217 */ /* 0x000fe40007800200 */
[----:B------:R-:W-:Y:S02]  /*ef30*/  IMNMX R0, R0, R5, PT ;  /* 0x0000000500007217 */ /* 0x000fe40003800200 */
.L_x_263:
        /* <DEDUP_REMOVED lines=79> */
[----:B------:R-:W-:Y:S02]  /*f430*/  ISETP.GT.AND P2, PT, R12, 0x58, !P2 ;  /* 0x000000580c00780c */ /* 0x000fe40005744270 */
        /* <DEDUP_REMOVED lines=337> */
[----:B--2---:R-:W-:Y:S04]  /*10950*/  F2FP.BF16.PACK_AB R124, R159, R156 ;  /* 0x0000009c9f7c723e */ /* 0x004fe800000010ff */
[C---:B------:R-:W-:Y:S01]  /*10960*/  HMMA.16816.F32.BF16 R16, R68.reuse, R86, R16 ;  /* 0x000000564410723c */ /* 0x040fe20000041810 */
[----:B------:R-:W2:Y:S01]  /*10970*/  LDSM.16.MT88.4 R84, [R210+0x4100] ;  /* 0x00410000d254783b */ /* 0x000ea20000004200 */
[----:B------:R-:W-:Y:S06]  /*10980*/  MUFU.EX2 R144, R144 ;  /* 0x0000009000907308 */ /* 0x000fec0000000800 */
[C---:B-1----:R-:W-:Y:S04]  /*10990*/  HMMA.16816.F32.BF16 R20, R68.reuse, R76, R20 ;  /* 0x0000004c4414723c */ /* 0x042fe80000041814 */
[----:B------:R-:W1:Y:S01]  /*109a0*/  MUFU.EX2 R139, R139 ;  /* 0x0000008b008b7308 */ /* 0x000e620000000800 */
[----:B----4-:R-:W-:Y:S03]  /*109b0*/  F2FP.BF16.PACK_AB R126, R149, R146 ;  /* 0x00000092957e723e */ /* 0x010fe600000010ff */
[C---:B------:R-:W-:Y:S01]  /*109c0*/  HMMA.16816.F32.BF16 R24, R68.reuse, R78, R24 ;  /* 0x0000004e4418723c */ /* 0x040fe20000041818 */
[----:B------:R-:W4:Y:S05]  /*109d0*/  LDSM.16.MT88.4 R76, [R209+0x4100] ;  /* 0x00410000d14c783b */ /* 0x000f2a0000004200 */
[----:B------:R-:W-:Y:S02]  /*109e0*/  MUFU.EX2 R135, R135 ;  /* 0x0000008700877308 */ /* 0x000fe40000000800 */
[C---:B------:R-:W-:Y:S08]  /*109f0*/  HMMA.16816.F32.BF16 R28, R68.reuse, R80, R28 ;  /* 0x00000050441c723c */ /* 0x040ff0000004181c */
[C---:B------:R-:W-:Y:S01]  /*10a00*/  HMMA.16816.F32.BF16 R32, R68.reuse, R82, R32 ;  /* 0x000000524420723c */ /* 0x040fe20000041820 */
[----:B------:R-:W5:Y:S01]  /*10a10*/  LDSM.16.MT88.4 R80, [R212+0x1900] ;  /* 0x00190000d450783b */ /* 0x000f620000004200 */
[----:B------:R-:W4:Y:S02]  /*10a20*/  MUFU.EX2 R134, R134 ;  /* 0x0000008600867308 */ /* 0x000f240000000800 */
[----:B-1----:R-:W-:Y:S04]  /*10a30*/  F2FP.BF16.PACK_AB R125, R139, R144 ;  /* 0x000000908b7d723e */ /* 0x002fe800000010ff */
[C---:B---3--:R-:W-:Y:S08]  /*10a40*/  HMMA.16816.F32.BF16 R36, R68.reuse, R72, R36 ;  /* 0x000000484424723c */ /* 0x048ff00000041824 */
[C---:B------:R-:W-:Y:S01]  /*10a50*/  HMMA.16816.F32.BF16 R40, R68.reuse, R74, R40 ;  /* 0x0000004a4428723c */ /* 0x040fe20000041828 */
[----:B------:R-:W1:Y:S07]  /*10a60*/  LDSM.16.MT88.4 R72, [R210+0x1900] ;  /* 0x00190000d248783b */ /* 0x000e6e0000004200 */
[C---:B--2---:R-:W-:Y:S04]  /*10a70*/  HMMA.16816.F32.BF16 R44, R68.reuse, R84, R44 ;  /* 0x00000054442c723c */ /* 0x044fe8000004182c */
[----:B----4-:R-:W-:Y:S04]  /*10a80*/  F2FP.BF16.PACK_AB R127, R134, R135 ;  /* 0x00000087867f723e */ /* 0x010fe800000010ff */
[C---:B------:R-:W-:Y:S01]  /*10a90*/  HMMA.16816.F32.BF16 R48, R68.reuse, R86, R48 ;  /* 0x000000564430723c */ /* 0x040fe20000041830 */
[----:B------:R-:W-:Y:S07]  /*10aa0*/  LDSM.16.MT88.4 R84, [R208+0x1900] ;  /* 0x00190000d054783b */ /* 0x000fee0000004200 */
[C---:B------:R-:W-:Y:S08]  /*10ab0*/  HMMA.16816.F32.BF16 R52, R68.reuse, R76, R52 ;  /* 0x0000004c4434723c */ /* 0x040ff00000041834 */
[C---:B------:R-:W-:Y:S01]  /*10ac0*/  HMMA.16816.F32.BF16 R56, R68.reuse, R78, R56 ;  /* 0x0000004e4438723c */ /* 0x040fe20000041838 */
[----:B------:R-:W2:Y:S07]  /*10ad0*/  LDSM.16.MT88.4 R76, [R209+0x1900] ;  /* 0x00190000d14c783b */ /* 0x000eae0000004200 */
        /* <DEDUP_REMOVED lines=12> */
[C---:B-----5:R-:W-:Y:S03]  /*10ba0*/  HMMA.16816.F32.BF16 R4, R68.reuse, R80, R4 ;  /* 0x000000504404723c */ /* 0x060fe60000041804 */
[----:B------:R-:W-:Y:S02]  /*10bb0*/  FADD.FTZ R3, R241, R240 ;  /* 0x000000f0f1037221 */ /* 0x000fe40000010000 */
[----:B------:R-:W-:Y:S02]  /*10bc0*/  FADD.FTZ R235, R238, R235 ;  /* 0x000000ebeeeb7221 */ /* 0x000fe40000010000 */
[----:B------:R-:W-:Y:S01]  /*10bd0*/  FADD.FTZ R3, R242, R3 ;  /* 0x00000003f2037221 */ /* 0x000fe20000010000 */
[C---:B------:R-:W-:Y:S01]  /*10be0*/  HMMA.16816.F32.BF16 R8, R68.reuse, R82, R8 ;  /* 0x000000524408723c */ /* 0x040fe20000041808 */
[----:B------:R-:W3:Y:S03]  /*10bf0*/  LDSM.16.MT88.4 R80, [R212+0x4900] ;  /* 0x00490000d450783b */ /* 0x000ee60000004200 */
[----:B------:R-:W-:Y:S04]  /*10c00*/  FADD.FTZ R2, R166, R3 ;  /* 0x00000003a6027221 */ /* 0x000fe80000010000 */
[C---:B-1----:R-:W-:Y:S04]  /*10c10*/  HMMA.16816.F32.BF16 R12, R68.reuse, R72, R12 ;  /* 0x00000048440c723c */ /* 0x042fe8000004180c */
[----:B------:R-:W-:Y:S04]  /*10c20*/  FADD.FTZ R2, R165, R2 ;  /* 0x00000002a5027221 */ /* 0x000fe80000010000 */
[C---:B------:R-:W-:Y:S01]  /*10c30*/  HMMA.16816.F32.BF16 R16, R68.reuse, R74, R16 ;  /* 0x0000004a4410723c */ /* 0x040fe20000041810 */
[----:B------:R-:W1:Y:S03]  /*10c40*/  LDSM.16.MT88.4 R72, [R210+0x4900] ;  /* 0x00490000d248783b */ /* 0x000e660000004200 */
[----:B------:R-:W-:Y:S01]  /*10c50*/  FADD.FTZ R3, R161, R2 ;  /* 0x00000002a1037221 */ /* 0x000fe20000010000 */
[----:B------:R-:W-:Y:S03]  /*10c60*/  IADD3 R2, R192, -0x1, RZ ;  /* 0xffffffffc0027810 */ /* 0x000fe60007ffe0ff */
[C---:B--2---:R-:W-:Y:S04]  /*10c70*/  HMMA.16816.F32.BF16 R20, R68.reuse, R76, R20 ;  /* 0x0000004c4414723c */ /* 0x044fe80000041814 */
[----:B------:R-:W-:Y:S02]  /*10c80*/  FADD.FTZ R3, R232, R3 ;  /* 0x00000003e8037221 */ /* 0x000fe40000010000 */
[----:B------:R-:W-:Y:S02]  /*10c90*/  IMAD.MOV.U32 R192, RZ, RZ, R2 ;  /* 0x000000ffffc07224 */ /* 0x000fe400078e0002 */
[C---:B------:R-:W-:Y:S01]  /*10ca0*/  HMMA.16816.F32.BF16 R24, R68.reuse, R78, R24 ;  /* 0x0000004e4418723c */ /* 0x040fe20000041818 */
[----:B------:R-:W2:Y:S03]  /*10cb0*/  LDSM.16.MT88.4 R76, [R212+0x2100] ;  /* 0x00210000d44c783b */ /* 0x000ea60000004200 */
[----:B------:R-:W-:Y:S02]  /*10cc0*/  FADD.FTZ R144, R144, R3 ;  /* 0x0000000390907221 */ /* 0x000fe40000010000 */
[----:B------:R-:W-:Y:S02]  /*10cd0*/  IMAD.MOV.U32 R3, RZ, RZ, R0 ;  /* 0x000000ffff037224 */ /* 0x000fe400078e0000 */
[C---:B------:R-:W-:Y:S04]  /*10ce0*/  HMMA.16816.F32.BF16 R28, R68.reuse, R84, R28 ;  /* 0x00000054441c723c */ /* 0x040fe8000004181c */
[----:B------:R-:W-:Y:S02]  /*10cf0*/  FADD.FTZ R144, R139, R144 ;  /* 0x000000908b907221 */ /* 0x000fe40000010000 */
[----:B------:R-:W-:Y:S02]  /*10d00*/  IMAD.MOV.U32 R2, RZ, RZ, R116 ;  /* 0x000000ffff027224 */ /* 0x000fe400078e0074 */
[C---:B------:R-:W-:Y:S01]  /*10d10*/  HMMA.16816.F32.BF16 R32, R68.reuse, R86, R32 ;  /* 0x000000564420723c */ /* 0x040fe20000041820 */
[----:B------:R-:W-:Y:S03]  /*10d20*/  LDSM.16.MT88.4 R84, [R208+0x2100] ;  /* 0x00210000d054783b */ /* 0x000fe60000004200 */
[----:B------:R-:W-:Y:S04]  /*10d30*/  FADD.FTZ R135, R135, R144 ;  /* 0x0000009087877221 */ /* 0x000fe80000010000 */
[C---:B---3--:R-:W-:Y:S04]  /*10d40*/  HMMA.16816.F32.BF16 R36, R68.reuse, R80, R36 ;  /* 0x000000504424723c */ /* 0x048fe80000041824 */
[----:B------:R-:W-:Y:S04]  /*10d50*/  FADD.FTZ R227, R134, R135 ;  /* 0x0000008786e37221 */ /* 0x000fe80000010000 */
        /* <DEDUP_REMOVED lines=64> */
.L_x_258:
[----:B------:R-:W1:Y:S01]  /*11160*/  SHFL.BFLY PT, R3, R228, 0x2, 0x1f ;  /* 0x0c401f00e4037f89 */ /* 0x000e6200000e0000 */
[----:B------:R-:W-:-:S02]  /*11170*/  MOV R4, RZ ;  /* 0x000000ff00047202 */ /* 0x000fc40000000f00 */
[----:B------:R-:W-:Y:S01]  /*11180*/  PLOP3.LUT P2, PT, PT, PT, PT, 0x8, 0x0 ;  /* 0x000000000000781c */ /* 0x000fe20003f4e170 */
[----:B------:R-:W2:Y:S01]  /*11190*/  SHFL.BFLY PT, R2, R227, 0x2, 0x1f ;  /* 0x0c401f00e3027f89 */ /* 0x000ea200000e0000 */
[----:B-1----:R-:W-:Y:S01]  /*111a0*/  FADD.FTZ R6, R3, R228 ;  /* 0x000000e403067221 */ /* 0x002fe20000010000 */
[----:B------:R-:W-:Y:S01]  /*111b0*/  MOV R3, RZ ;  /* 0x000000ff00037202 */ /* 0x000fe20000000f00 */
[----:B--2---:R-:W-:-:S03]  /*111c0*/  FADD.FTZ R7, R2, R227 ;  /* 0x000000e302077221 */ /* 0x004fc60000010000 */
[----:B------:R-:W1:Y:S04]  /*111d0*/  SHFL.BFLY PT, R5, R6, 0x1, 0x1f ;  /* 0x0c201f0006057f89 */ /* 0x000e6800000e0000 */
[----:B------:R-:W2:Y:S01]  /*111e0*/  SHFL.BFLY PT, R2, R7, 0x1, 0x1f ;  /* 0x0c201f0007027f89 */ /* 0x000ea200000e0000 */
[----:B-1----:R-:W-:Y:S02]  /*111f0*/  FADD.FTZ R5, R6, R5 ;  /* 0x0000000506057221 */ /* 0x002fe40000010000 */
[----:B--2---:R-:W-:-:S03]  /*11200*/  FADD.FTZ R2, R2, R7 ;  /* 0x0000000702027221 */ /* 0x004fc60000010000 */
[----:B------:R-:W-:Y:S02]  /*11210*/  FSETP.NE.FTZ.AND P1, PT, R5, RZ, PT ;  /* 0x000000ff0500720b */ /* 0x000fe40003f35000 */
[----:B------:R-:W-:-:S11]  /*11220*/  FSETP.NE.FTZ.AND P0, PT, R2, RZ, PT ;  /* 0x000000ff0200720b */ /* 0x000fd60003f15000 */
[----:B------:R-:W1:Y:S01]  /*11230*/  @P1 MUFU.RCP R4, R5 ;  /* 0x0000000500041308 */ /* 0x000e620000001000 */
[----:B------:R-:W-:Y:S02]  /*11240*/  @P1 MOV R7, 0x3f317218 ;  /* 0x3f31721800071802 */ /* 0x000fe40000000f00 */
[----:B------:R-:W-:-:S03]  /*11250*/  @P0 MOV R9, 0x3f317218 ;  /* 0x3f31721800090802 */ /* 0x000fc60000000f00 */
[----:B------:R-:W-:Y:S02]  /*11260*/  @P1 FMUL.FTZ R7, R7, c[0x0][0x2d0] ;  /* 0x0000b40007071a20 */ /* 0x000fe40000410000 */
[----:B------:R-:W2:Y:S01]  /*11270*/  @P1 MUFU.LG2 R5, R5 ;  /* 0x0000000500051308 */ /* 0x000ea20000000c00 */
[----:B------:R-:W-:-:S07]  /*11280*/  @P0 FMUL.FTZ R9, R9, c[0x0][0x2d0] ;  /* 0x0000b40009090a20 */ /* 0x000fce0000410000 */
[----:B------:R-:W3:Y:S01]  /*11290*/  @P0 MUFU.LG2 R6, R2 ;  /* 0x0000000200060308 */ /* 0x000ee20000000c00 */
[C---:B-1----:R-:W-:Y:S02]  /*112a0*/  FMUL.FTZ R112, R4.reuse, R112 ;  /* 0x0000007004707220 */ /* 0x042fe40000410000 */
[C---:B------:R-:W-:Y:S02]  /*112b0*/  FMUL.FTZ R113, R4.reuse, R113 ;  /* 0x0000007104717220 */ /* 0x040fe40000410000 */
[C---:B------:R-:W-:Y:S02]  /*112c0*/  FMUL.FTZ R108, R4.reuse, R108 ;  /* 0x0000006c046c7220 */ /* 0x040fe40000410000 */
[C---:B------:R-:W-:Y:S01]  /*112d0*/  FMUL.FTZ R109, R4.reuse, R109 ;  /* 0x0000006d046d7220 */ /* 0x040fe20000410000 */
[----:B------:R1:W4:Y:S01]  /*112e0*/  @P0 MUFU.RCP R3, R2 ;  /* 0x0000000200030308 */ /* 0x0003220000001000 */
[----:B--2---:R-:W-:Y:S02]  /*112f0*/  @P1 FMUL.FTZ R5, R5, 0.69314718246459960938 ;  /* 0x3f31721805051820 */ /* 0x004fe40000410000 */
[----:B------:R-:W-:-:S02]  /*11300*/  FMUL.FTZ R104, R4, R104 ;  /* 0x0000006804687220 */ /* 0x000fc40000410000 */
[C---:B------:R-:W-:Y:S02]  /*11310*/  FMUL.FTZ R105, R4.reuse, R105 ;  /* 0x0000006904697220 */ /* 0x040fe40000410000 */
[----:B------:R-:W-:Y:S02]  /*11320*/  FMUL.FTZ R100, R4, R100 ;  /* 0x0000006404647220 */ /* 0x000fe40000410000 */
[----:B---3--:R-:W-:Y:S02]  /*11330*/  @P0 FMUL.FTZ R6, R6, 0.69314718246459960938 ;  /* 0x3f31721806060820 */ /* 0x008fe40000410000 */
[C---:B------:R-:W-:Y:S02]  /*11340*/  FMUL.FTZ R101, R4.reuse, R101 ;  /* 0x0000006504657220 */ /* 0x040fe40000410000 */
[C---:B------:R-:W-:Y:S02]  /*11350*/  FMUL.FTZ R96, R4.reuse, R96 ;  /* 0x0000006004607220 */ /* 0x040fe40000410000 */
[C---:B------:R-:W-:Y:S01]  /*11360*/  FMUL.FTZ R97, R4.reuse, R97 ;  /* 0x0000006104617220 */ /* 0x040fe20000410000 */
[----:B-1----:R-:W-:Y:S01]  /*11370*/  MOV R2, 0xff800000 ;  /* 0xff80000000027802 */ /* 0x002fe20000000f00 */
        /* <DEDUP_REMOVED lines=21> */
[----:B------:R-:W-:Y:S01]  /*114d0*/  FMUL.FTZ R65, R4, R65 ;  /* 0x0000004104417220 */ /* 0x000fe20000410000 */
[----:B------:R-:W-:Y:S01]  /*114e0*/  MOV R4, 0xff800000 ;  /* 0xff80000000047802 */ /* 0x000fe20000000f00 */
[C---:B----4-:R-:W-:Y:S02]  /*114f0*/  FMUL.FTZ R114, R3.reuse, R114 ;  /* 0x0000007203727220 */ /* 0x050fe40000410000 */
        /* <DEDUP_REMOVED lines=30> */
[----:B------:R-:W-:Y:S02]  /*116e0*/  FMUL.FTZ R3, R3, R67 ;  /* 0x0000004303037220 */ /* 0x000fe40000410000 */
[----:B------:R-:W-:-:S02]  /*116f0*/  @P1 FFMA.FTZ R2, R7, R0, R5 ;  /* 0x0000000007021223 */ /* 0x000fc40000010005 */
[----:B------:R-:W-:Y:S02]  /*11700*/  @P0 FFMA.FTZ R4, R9, R116, R6 ;  /* 0x0000007409040223 */ /* 0x000fe40000010006 */
.L_x_230:
[----:B------:R-:W-:Y:S05]  /*11710*/  @P2 BRA `(.L_x_268) ;  /* 0x0000127000002947 */ /* 0x000fea0003800000 */
[----:B------:R-:W1:Y:S01]  /*11720*/  S2R R0, SR_TID.X ;  /* 0x0000000000007919 */ /* 0x000e620000002100 */
[----:B------:R-:W-:Y:S02]  /*11730*/  F2FP.BF16.PACK_AB R112, R113, R112 ;  /* 0x000000707170723e */ /* 0x000fe400000010ff */
[----:B------:R-:W-:Y:S01]  /*11740*/  F2FP.BF16.PACK_AB R114, R115, R114 ;  /* 0x000000727372723e */ /* 0x000fe200000010ff */
[----:B------:R-:W-:Y:S01]  /*11750*/  BAR.SYNC.DEFER_BLOCKING 0x1, 0x100 ;  /* 0x0044000000007b1d */ /* 0x000fe20000010000 */
        /* <DEDUP_REMOVED lines=10> */
[----:B-1----:R-:W-:Y:S02]  /*11800*/  SHF.R.S32.HI R5, RZ, 0x1f, R0 ;  /* 0x0000001fff057819 */ /* 0x002fe40000011400 */
[----:B------:R-:W-:Y:S02]  /*11810*/  F2FP.BF16.PACK_AB R88, R89, R88 ;  /* 0x000000585958723e */ /* 0x000fe400000010ff */
[----:B------:R-:W-:Y:S02]  /*11820*/  LEA.HI R6, R5, R0, RZ, 0x2 ;  /* 0x0000000005067211 */ /* 0x000fe400078f10ff */
[----:B------:R-:W-:Y:S02]  /*11830*/  F2FP.BF16.PACK_AB R90, R91, R90 ;  /* 0x0000005a5b5a723e */ /* 0x000fe400000010ff */
[--C-:B------:R-:W-:Y:S02]  /*11840*/  SHF.R.S32.HI R8, RZ, 0x2, R6.reuse ;  /* 0x00000002ff087819 */ /* 0x100fe40000011406 */
[----:B------:R-:W-:-:S02]  /*11850*/  SHF.R.S32.HI R7, RZ, 0x1f, R6 ;  /* 0x0000001fff077819 */ /* 0x000fc40000011406 */
[----:B------:R-:W-:Y:S02]  /*11860*/  LOP3.LUT R9, R6, 0xfffffffc, RZ, 0xc0, !PT ;  /* 0xfffffffc06097812 */ /* 0x000fe400078ec0ff */
[----:B------:R-:W-:Y:S02]  /*11870*/  LEA.HI R7, R7, R8, RZ, 0x3 ;  /* 0x0000000807077211 */ /* 0x000fe400078f18ff */
[----:B------:R-:W-:Y:S01]  /*11880*/  F2FP.BF16.PACK_AB R84, R85, R84 ;  /* 0x000000545554723e */ /* 0x000fe200000010ff */
[----:B------:R-:W-:Y:S01]  /*11890*/  IMAD.IADD R9, R0, 0x1, -R9 ;  /* 0x0000000100097824 */ /* 0x000fe200078e0a09 */
[----:B------:R-:W-:Y:S02]  /*118a0*/  LOP3.LUT R7, R7, 0xfffffff8, RZ, 0xc0, !PT ;  /* 0xfffffff807077812 */ /* 0x000fe400078ec0ff */
[----:B------:R-:W-:Y:S02]  /*118b0*/  F2FP.BF16.PACK_AB R86, R87, R86 ;  /* 0x000000565756723e */ /* 0x000fe400000010ff */
[----:B------:R-:W-:Y:S01]  /*118c0*/  F2FP.BF16.PACK_AB R80, R81, R80 ;  /* 0x000000505150723e */ /* 0x000fe200000010ff */
[----:B------:R-:W-:Y:S01]  /*118d0*/  IMAD.IADD R8, R8, 0x1, -R7 ;  /* 0x0000000108087824 */ /* 0x000fe200078e0a07 */
[----:B------:R-:W-:-:S02]  /*118e0*/  LEA.HI R7, R5, R0, RZ, 0x5 ;  /* 0x0000000005077211 */ /* 0x000fc400078f28ff */
[----:B------:R-:W-:Y:S01]  /*118f0*/  F2FP.BF16.PACK_AB R82, R83, R82 ;  /* 0x000000525352723e */ /* 0x000fe200000010ff */
[C---:B------:R-:W-:Y:S01]  /*11900*/  IMAD.SHL.U32 R10, R8.reuse, 0x40, RZ ;  /* 0x00000040080a7824 */ /* 0x040fe200078e00ff */
[----:B------:R-:W-:Y:S02]  /*11910*/  SHF.R.S32.HI R6, RZ, 0x5, R7 ;  /* 0x00000005ff067819 */ /* 0x000fe40000011407 */
[----:B------:R-:W-:Y:S02]  /*11920*/  LOP3.LUT R12, R8, 0x1, RZ, 0xc0, !PT ;  /* 0x00000001080c7812 */ /* 0x000fe400078ec0ff */
        /* <DEDUP_REMOVED lines=11> */
[----:B------:R-:W-:Y:S02]  /*119e0*/  F2FP.BF16.PACK_AB R72, R73, R72 ;  /* 0x000000484948723e */ /* 0x000fe400000010ff */
[----:B------:R-:W-:Y:S01]  /*119f0*/  F2FP.BF16.PACK_AB R74, R75, R74 ;  /* 0x0000004a4b4a723e */ /* 0x000fe200000010ff */
[C---:B------:R-:W-:Y:S01]  /*11a00*/  IMAD.IADD R15, R11.reuse, 0x1, R8 ;  /* 0x000000010b0f7824 */ /* 0x040fe200078e0208 */
[C---:B------:R-:W-:Y:S01]  /*11a10*/  IADD3 R10, R11.reuse, 0x80, RZ ;  /* 0x000000800b0a7810 */ /* 0x040fe20007ffe0ff */
[----:B------:R-:W-:Y:S01]  /*11a20*/  STS [R11+0x80], R112 ;  /* 0x000080700b007388 */ /* 0x000fe20000000800 */
[----:B------:R-:W-:-:S02]  /*11a30*/  IADD3 R13, R11, 0x70, RZ ;  /* 0x000000700b0d7810 */ /* 0x000fc40007ffe0ff */
[----:B------:R-:W-:Y:S01]  /*11a40*/  @P0 IADD3 R13, R10, 0x10, RZ ;  /* 0x000000100a0d0810 */ /* 0x000fe20007ffe0ff */
[----:B------:R-:W-:Y:S01]  /*11a50*/  IMAD.MOV.U32 R10, RZ, RZ, 0x40 ;  /* 0x00000040ff0a7424 */ /* 0x000fe200078e00ff */
[----:B------:R-:W-:Y:S01]  /*11a60*/  STS [R11+0x480], R114 ;  /* 0x000480720b007388 */ /* 0x000fe20000000800 */
[----:B------:R-:W-:Y:S02]  /*11a70*/  F2FP.BF16.PACK_AB R68, R69, R68 ;  /* 0x000000444544723e */ /* 0x000fe400000010ff */
[--C-:B------:R-:W-:Y:S01]  /*11a80*/  IMAD.IADD R17, R8, 0x1, R13.reuse ;  /* 0x0000000108117824 */ /* 0x100fe200078e020d */
[----:B------:R-:W-:Y:S01]  /*11a90*/  SEL R10, R10, 0xffffffc0, !P2 ;  /* 0xffffffc00a0a7807 */ /* 0x000fe20005000000 */
[----:B------:R-:W-:Y:S01]  /*11aa0*/  STS [R13], R108 ;  /* 0x0000006c0d007388 */ /* 0x000fe20000000800 */
[----:B------:R-:W-:Y:S02]  /*11ab0*/  F2FP.BF16.PACK_AB R70, R71, R70 ;  /* 0x000000464746723e */ /* 0x000fe400000010ff */
        /* <DEDUP_REMOVED lines=8> */
[----:B------:R-:W-:-:S02]  /*11b40*/  F2FP.BF16.PACK_AB R56, R57, R56 ;  /* 0x000000383938723e */ /* 0x000fc400000010ff */
[----:B------:R-:W-:Y:S01]  /*11b50*/  STS [R15+0x480], R106 ;  /* 0x0004806a0f007388 */ /* 0x000fe20000000800 */
[----:B------:R-:W-:Y:S02]  /*11b60*/  F2FP.BF16.PACK_AB R58, R59, R58 ;  /* 0x0000003a3b3a723e */ /* 0x000fe400000010ff */
        /* <DEDUP_REMOVED lines=28> */
[----:B------:R1:W-:Y:S01]  /*11d30*/  STS [R19+0x4480], R54 ;  /* 0x0044803613007388 */ /* 0x0003e20000000800 */
[----:B---3--:R-:W-:-:S03]  /*11d40*/  IMAD.WIDE R12, R218, R11, c[0x0][0x500] ;  /* 0x00014000da0c7625 */ /* 0x008fc600078e020b */
[----:B------:R3:W-:Y:S04]  /*11d50*/  STS [R21+0x4000], R56 ;  /* 0x0040003815007388 */ /* 0x0007e80000000800 */
        /* <DEDUP_REMOVED lines=8> */
[----:B----4-:R-:W4:Y:S04]  /*11de0*/  @P0 LDG.E R15, [R12.64] ;  /* 0x0000000a0c0f0981 */ /* 0x010f28000c1e1900 */
[----:B------:R3:W5:Y:S01]  /*11df0*/  @P1 LDG.E R8, [R10.64] ;  /* 0x0000000a0a081981 */ /* 0x000762000c1e1900 */
[----:B-1----:R-:W-:Y:S02]  /*11e00*/  CS2R R18, SRZ ;  /* 0x0000000000127805 */ /* 0x002fe4000001ff00 */
[--C-:B----4-:R-:W-:Y:S01]  /*11e10*/  @P0 SHF.R.S32.HI R19, RZ, 0x1f, R15.reuse ;  /* 0x0000001fff130819 */ /* 0x110fe2000001140f */
[----:B------:R-:W-:Y:S01]  /*11e20*/  @P0 IMAD.MOV.U32 R18, RZ, RZ, R15 ;  /* 0x000000ffff120224 */ /* 0x000fe200078e000f */
[----:B------:R-:W-:Y:S05]  /*11e30*/  @P1 BRA `(.L_x_269) ;  /* 0x0000004000001947 */ /* 0x000fea0003800000 */
[----:B---3--:R-:W-:Y:S05]  /*11e40*/  @!P0 BRA `(.L_x_269) ;  /* 0x0000003000008947 */ /* 0x008fea0003800000 */
[----:B-----5:R-:W3:Y:S04]  /*11e50*/  LDG.E R8, [R12.64] ;  /* 0x0000000a0c087981 */ /* 0x020ee8000c1e1900 */
[----:B------:R-:W3:Y:S02]  /*11e60*/  LDG.E R3, [R12.64+0x4] ;  /* 0x0000040a0c037981 */ /* 0x000ee4000c1e1900 */
[----:B---3--:R-:W-:-:S02]  /*11e70*/  IADD3 R8, -R8, R3, RZ ;  /* 0x0000000308087210 */ /* 0x008fc40007ffe1ff */
.L_x_269:
[----:B---3--:R-:W1:Y:S01]  /*11e80*/  S2R R10, SR_CTAID.Y ;  /* 0x00000000000a7919 */ /* 0x008e620000002600 */
[----:B------:R-:W-:Y:S01]  /*11e90*/  LOP3.LUT R3, R7, 0xffffffe0, RZ, 0xc0, !PT ;  /* 0xffffffe007037812 */ /* 0x000fe200078ec0ff */
[----:B------:R-:W-:Y:S01]  /*11ea0*/  IMAD.MOV.U32 R13, RZ, RZ, c[0x0][0x4e8] ;  /* 0x00013a00ff0d7624 */ /* 0x000fe200078e00ff */
[----:B------:R-:W-:Y:S01]  /*11eb0*/  SHF.R.S32.HI R7, RZ, 0x1f, R6 ;  /* 0x0000001fff077819 */ /* 0x000fe20000011406 */
[----:B------:R-:W3:Y:S01]  /*11ec0*/  S2R R40, SR_CTAID.X ;  /* 0x0000000000287919 */ /* 0x000ee20000002500 */
[----:B------:R-:W-:Y:S01]  /*11ed0*/  MOV R16, R18 ;  /* 0x0000001200107202 */ /* 0x000fe20000000f00 */
[----:B------:R-:W-:Y:S01]  /*11ee0*/  IMAD.IADD R12, R0, 0x1, -R3 ;  /* 0x00000001000c7824 */ /* 0x000fe200078e0a03 */
[----:B------:R-:W-:Y:S01]  /*11ef0*/  LEA.HI R7, R7, R6, RZ, 0x3 ;  /* 0x0000000607077211 */ /* 0x000fe200078f18ff */
[----:B------:R-:W-:Y:S01]  /*11f00*/  IMAD.MOV.U32 R17, RZ, RZ, R19 ;  /* 0x000000ffff117224 */ /* 0x000fe200078e0013 */
[----:B------:R-:W-:Y:S01]  /*11f10*/  LEA.HI R3, R9, R9, RZ, 0x1 ;  /* 0x0000000909037211 */ /* 0x000fe200078f08ff */
[----:B------:R-:W-:Y:S01]  /*11f20*/  IMAD R15, R19, c[0x0][0x3a0], RZ ;  /* 0x0000e800130f7a24 */ /* 0x000fe200078e02ff */
[----:B------:R-:W-:Y:S01]  /*11f30*/  SHF.R.S32.HI R11, RZ, 0x1f, R12 ;  /* 0x0000001fff0b7819 */ /* 0x000fe2000001140c */
[----:B------:R-:W-:Y:S01]  /*11f40*/  BSSY B0, `(.L_x_270) ;  /* 0x0000074000007945 */ /* 0x000fe20003800000 */
[----:B------:R-:W-:Y:S01]  /*11f50*/  LOP3.LUT R7, R7, 0xffffff8, RZ, 0xc0, !PT ;  /* 0x0ffffff807077812 */ /* 0x000fe200078ec0ff */
[C---:B------:R-:W-:Y:S01]  /*11f60*/  IMAD R15, R18.reuse, c[0x0][0x3a4], R15 ;  /* 0x0000e900120f7a24 */ /* 0x040fe200078e020f */
[----:B------:R-:W-:Y:S01]  /*11f70*/  LEA.HI R11, R11, R12, RZ, 0x2 ;  /* 0x0000000c0b0b7211 */ /* 0x000fe200078f10ff */
[----:B------:R-:W-:Y:S01]  /*11f80*/  IMAD.WIDE.U32 R18, R18, c[0x0][0x3a0], RZ ;  /* 0x0000e80012127a25 */ /* 0x000fe200078e00ff */
[----:B------:R-:W-:-:S02]  /*11f90*/  IADD3 R7, R6, -R7, RZ ;  /* 0x8000000706077210 */ /* 0x000fc40007ffe0ff */
[----:B------:R-:W-:Y:S02]  /*11fa0*/  LOP3.LUT R6, R3, 0x1ffffffe, RZ, 0xc0, !PT ;  /* 0x1ffffffe03067812 */ /* 0x000fe400078ec0ff */
[----:B------:R-:W-:Y:S02]  /*11fb0*/  SHF.R.S32.HI R14, RZ, 0x2, R11 ;  /* 0x00000002ff0e7819 */ /* 0x000fe4000001140b */
[----:B------:R-:W-:Y:S01]  /*11fc0*/  ISETP.NE.AND P1, PT, R13, 0x1, PT ;  /* 0x000000010d00780c */ /* 0x000fe20003f25270 */
[----:B-1----:R-:W-:Y:S01]  /*11fd0*/  IMAD.WIDE.U32 R16, R10, c[0x0][0x490], R16 ;  /* 0x000124000a107a25 */ /* 0x002fe200078e0010 */
[----:B------:R-:W-:Y:S02]  /*11fe0*/  SHF.R.S32.HI R13, RZ, 0x1f, R10 ;  /* 0x0000001fff0d7819 */ /* 0x000fe4000001140a */
[----:B------:R-:W-:Y:S01]  /*11ff0*/  LOP3.LUT P2, RZ, R12, 0x3, RZ, 0xc0, !PT ;  /* 0x000000030cff7812 */ /* 0x000fe2000784c0ff */
[----:B------:R-:W-:Y:S01]  /*12000*/  IMAD.IADD R12, R9, 0x1, -R6 ;  /* 0x00000001090c7824 */ /* 0x000fe200078e0a06 */
[-C--:B------:R-:W-:Y:S01]  /*12010*/  LEA.HI R11, R5, R0.reuse, RZ, 0x3 ;  /* 0x00000000050b7211 */ /* 0x080fe200078f18ff */
[----:B------:R-:W-:Y:S01]  /*12020*/  IMAD R3, R7, 0x10, R14 ;  /* 0x0000001007037824 */ /* 0x000fe200078e020e */
[----:B------:R-:W-:Y:S01]  /*12030*/  LEA.HI R6, R5, R0, RZ, 0x6 ;  /* 0x0000000005067211 */ /* 0x000fe200078f30ff */
[----:B------:R-:W-:Y:S01]  /*12040*/  IMAD R5, R13, c[0x0][0x490], RZ ;  /* 0x000124000d057a24 */ /* 0x000fe200078e02ff */
[----:B------:R-:W-:Y:S01]  /*12050*/  LOP3.LUT R9, R11, 0xfffffff8, RZ, 0xc0, !PT ;  /* 0xfffffff80b097812 */ /* 0x000fe200078ec0ff */
[----:B------:R-:W-:Y:S01]  /*12060*/  IMAD R7, R12, 0x8, R3 ;  /* 0x000000080c077824 */ /* 0x000fe200078e0203 */
[----:B------:R-:W-:Y:S01]  /*12070*/  IADD3 R19, R19, R15, RZ ;  /* 0x0000000f13137210 */ /* 0x000fe20007ffe0ff */
[----:B------:R-:W-:Y:S01]  /*12080*/  IMAD R5, R10, c[0x0][0x494], R5 ;  /* 0x000125000a057a24 */ /* 0x000fe200078e0205 */
[----:B------:R-:W-:Y:S01]  /*12090*/  SHF.R.S32.HI R15, RZ, 0x1f, R218 ;  /* 0x0000001fff0f7819 */ /* 0x000fe200000114da */
[----:B---3--:R-:W-:Y:S01]  /*120a0*/  IMAD R7, R40, 0x80, R7 ;  /* 0x0000008028077824 */ /* 0x008fe200078e0207 */
[----:B------:R-:W-:Y:S01]  /*120b0*/  SEL R14, R218, RZ, !P0 ;  /* 0x000000ffda0e7207 */ /* 0x000fe20004000000 */
[----:B------:R-:W-:Y:S01]  /*120c0*/  IMAD.IADD R0, R0, 0x1, -R9 ;  /* 0x0000000100007824 */ /* 0x000fe200078e0a09 */
[----:B------:R-:W-:Y:S01]  /*120d0*/  IADD3 R17, R17, R5, RZ ;  /* 0x0000000511117210 */ /* 0x000fe20007ffe0ff */
[----:B------:R-:W-:Y:S01]  /*120e0*/  @P1 IMAD.HI.U32 R5, R7, c[0x0][0x4ec], RZ ;  /* 0x00013b0007051a27 */ /* 0x000fe200078e00ff */
[----:B------:R-:W-:-:S03]  /*120f0*/  SEL R15, R15, RZ, !P0 ;  /* 0x000000ff0f0f7207 */ /* 0x000fc60004000000 */
[----:B------:R-:W-:Y:S01]  /*12100*/  IMAD.MOV.U32 R9, RZ, RZ, R7 ;  /* 0x000000ffff097224 */ /* 0x000fe200078e0007 */
[----:B------:R-:W-:Y:S01]  /*12110*/  @P1 SHF.R.U32.HI R9, RZ, c[0x0][0x4f0], R5 ;  /* 0x00013c00ff091a19 */ /* 0x000fe20000011605 */
[----:B------:R-:W-:Y:S01]  /*12120*/  IMAD R13, R13, c[0x0][0x3e8], RZ ;  /* 0x0000fa000d0d7a24 */ /* 0x000fe200078e02ff */
[----:B------:R-:W-:Y:S01]  /*12130*/  SHF.R.S32.HI R5, RZ, 0x3, R11 ;  /* 0x00000003ff057819 */ /* 0x000fe2000001140b */
[----:B------:R-:W-:Y:S01]  /*12140*/  IMAD.WIDE.U32 R18, R10, c[0x0][0x3e8], R18 ;  /* 0x0000fa000a127a25 */ /* 0x000fe200078e0012 */
[----:B------:R-:W-:-:S03]  /*12150*/  SHF.R.S32.HI R20, RZ, 0x1f, R9 ;  /* 0x0000001fff147819 */ /* 0x000fc60000011409 */
[----:B------:R-:W-:Y:S02]  /*12160*/  IMAD R13, R10, c[0x0][0x3ec], R13 ;  /* 0x0000fb000a0d7a24 */ /* 0x000fe400078e020d */
[----:B------:R-:W-:Y:S02]  /*12170*/  IMAD.MOV R10, RZ, RZ, -R9 ;  /* 0x000000ffff0a7224 */ /* 0x000fe400078e0a09 */
[----:B------:R-:W-:Y:S02]  /*12180*/  IMAD R11, R15, c[0x0][0x498], RZ ;  /* 0x000126000f0b7a24 */ /* 0x000fe400078e02ff */
[----:B------:R-:W-:-:S04]  /*12190*/  IMAD.WIDE.U32 R16, R14, c[0x0][0x498], R16 ;  /* 0x000126000e107a25 */ /* 0x000fc800078e0010 */
[----:B------:R-:W-:Y:S01]  /*121a0*/  IMAD R10, R10, c[0x0][0x4e8], R7 ;  /* 0x00013a000a0a7a24 */ /* 0x000fe200078e0207 */
[----:B------:R-:W-:Y:S01]  /*121b0*/  IADD3 R16, P0, R9, R16, RZ ;  /* 0x0000001009107210 */ /* 0x000fe20007f1e0ff */
[----:B------:R-:W-:Y:S01]  /*121c0*/  IMAD.IADD R19, R19, 0x1, R13 ;  /* 0x0000000113137824 */ /* 0x000fe200078e020d */
[----:B------:R-:W-:Y:S01]  /*121d0*/  LEA R13, R0, R5, 0x5 ;  /* 0x00000005000d7211 */ /* 0x000fe200078e28ff */
[----:B------:R-:W-:Y:S01]  /*121e0*/  IMAD R7, R14, c[0x0][0x49c], R11 ;  /* 0x000127000e077a24 */ /* 0x000fe200078e020b */
[----:B------:R-:W-:Y:S01]  /*121f0*/  SHF.R.S32.HI R11, RZ, 0x1f, R10 ;  /* 0x0000001fff0b7819 */ /* 0x000fe2000001140a */
[----:B------:R-:W-:Y:S02]  /*12200*/  IMAD.SHL.U32 R0, R0, 0x8, RZ ;  /* 0x0000000800007824 */ /* 0x000fe400078e00ff */
[----:B------:R-:W-:Y:S01]  /*12210*/  IMAD R13, R40, 0x80, R13 ;  /* 0x00000080280d7824 */ /* 0x000fe200078e020d */
[----:B------:R-:W-:Y:S01]  /*12220*/  IADD3.X R17, R20, R17, R7, P0, !PT ;  /* 0x0000001114117210 */ /* 0x000fe200007fe407 */
[----:B------:R-:W-:Y:S01]  /*12230*/  IMAD R11, R11, c[0x0][0x488], RZ ;  /* 0x000122000b0b7a24 */ /* 0x000fe200078e02ff */
[----:B------:R-:W-:Y:S01]  /*12240*/  IADD3 R36, R0, 0x40, RZ ;  /* 0x0000004000247810 */ /* 0x000fe20007ffe0ff */
[----:B------:R-:W-:Y:S01]  /*12250*/  @P1 IMAD.HI.U32 R12, R13, c[0x0][0x4ec], RZ ;  /* 0x00013b000d0c1a27 */ /* 0x000fe200078e00ff */
[----:B------:R-:W-:-:S03]  /*12260*/  MOV R9, R13 ;  /* 0x0000000d00097202 */ /* 0x000fc60000000f00 */
[----:B------:R-:W-:Y:S01]  /*12270*/  IMAD.WIDE.U32 R16, R10, c[0x0][0x488], R16 ;  /* 0x000122000a107a25 */ /* 0x000fe200078e0010 */
[----:B------:R-:W-:-:S03]  /*12280*/  @P1 SHF.R.U32.HI R9, RZ, c[0x0][0x4f0], R12 ;  /* 0x00013c00ff091a19 */ /* 0x000fc6000001160c */
[----:B------:R-:W-:Y:S01]  /*12290*/  IMAD R11, R10, c[0x0][0x48c], R11 ;  /* 0x000123000a0b7a24 */ /* 0x000fe200078e020b */
[----:B------:R-:W-:Y:S01]  /*122a0*/  LEA R12, P0, R16, c[0x0][0x450], 0x2 ;  /* 0x00011400100c7a11 */ /* 0x000fe200078010ff */
[----:B------:R-:W-:Y:S02]  /*122b0*/  IMAD.SHL.U32 R7, R5, 0x40, RZ ;  /* 0x0000004005077824 */ /* 0x000fe400078e00ff */
[----:B------:R-:W-:Y:S01]  /*122c0*/  IMAD R15, R15, c[0x0][0x3f0], RZ ;  /* 0x0000fc000f0f7a24 */ /* 0x000fe200078e02ff */
[----:B------:R-:W-:Y:S01]  /*122d0*/  IADD3 R11, R17, R11, RZ ;  /* 0x0000000b110b7210 */ /* 0x000fe20007ffe0ff */
[----:B------:R-:W-:Y:S01]  /*122e0*/  SHFL.IDX PT, R42, R12, RZ, 0x1c1f ;  /* 0x001c1fff0c2a7589 */ /* 0x000fe200000e0000 */
[----:B------:R-:W-:Y:S01]  /*122f0*/  LOP3.LUT R7, R7, 0x1c0, RZ, 0xc0, !PT ;  /* 0x000001c007077812 */ /* 0x000fe200078ec0ff */
[----:B------:R-:W-:Y:S01]  /*12300*/  IMAD R17, R14, c[0x0][0x3f4], R15 ;  /* 0x0000fd000e117a24 */ /* 0x000fe200078e020f */
[----:B------:R-:W-:Y:S01]  /*12310*/  LEA.HI.X R11, R16, c[0x0][0x454], R11, 0x2, P0 ;  /* 0x00011500100b7a11 */ /* 0x000fe200000f140b */
[----:B------:R-:W-:Y:S01]  /*12320*/  SHFL.IDX PT, R34, R12, 0x1, 0x1c1f ;  /* 0x003c1f000c227f89 */ /* 0x000fe200000e0000 */
[----:B------:R-:W-:Y:S01]  /*12330*/  LOP3.LUT R10, R7, 0x38, R0, 0xf8, !PT ;  /* 0x00000038070a7812 */ /* 0x000fe200078ef800 */
[----:B------:R-:W-:Y:S01]  /*12340*/  IMAD.WIDE.U32 R14, R14, c[0x0][0x3f0], R18 ;  /* 0x0000fc000e0e7a25 */ /* 0x000fe200078e0012 */
[----:B------:R-:W-:Y:S01]  /*12350*/  SHF.R.U32.HI R7, RZ, 0x3, R7 ;  /* 0x00000003ff077819 */ /* 0x000fe20000011607 */
[----:B------:R-:W1:Y:S01]  /*12360*/  SHFL.IDX PT, R43, R11, RZ, 0x1c1f ;  /* 0x001c1fff0b2b7589 */ /* 0x000e6200000e0000 */
[----:B------:R-:W-:Y:S01]  /*12370*/  LEA R16, R40, R3, 0x7 ;  /* 0x0000000328107211 */ /* 0x000fe200078e38ff */
[--C-:B------:R-:W-:Y:S01]  /*12380*/  IMAD.MOV R32, RZ, RZ, -R9.reuse ;  /* 0x000000ffff207224 */ /* 0x100fe200078e0a09 */
[----:B------:R-:W-:Y:S01]  /*12390*/  LOP3.LUT R7, R10, R7, RZ, 0x3c, !PT ;  /* 0x000000070a077212 */ /* 0x000fe200078e3cff */
[----:B------:R-:W3:Y:S01]  /*123a0*/  SHFL.IDX PT, R35, R11, 0x1, 0x1c1f ;  /* 0x003c1f000b237f89 */ /* 0x000ee200000e0000 */
[----:B------:R-:W-:Y:S01]  /*123b0*/  SHF.R.S32.HI R10, RZ, 0x1f, R9 ;  /* 0x0000001fff0a7819 */ /* 0x000fe20000011409 */
[----:B-----5:R-:W-:Y:S01]  /*123c0*/  IMAD R3, R8, c[0x0][0x4e8], RZ ;  /* 0x00013a0008037a24 */ /* 0x020fe200078e02ff */
[----:B------:R-:W-:Y:S01]  /*123d0*/  IADD3 R8, R16, 0x8, RZ ;  /* 0x0000000810087810 */ /* 0x000fe20007ffe0ff */
[----:B------:R-:W-:Y:S01]  /*123e0*/  IMAD.IADD R15, R15, 0x1, R17 ;  /* 0x000000010f0f7824 */ /* 0x000fe200078e0211 */
[----:B------:R-:W-:Y:S01]  /*123f0*/  LEA R40, R40, R5, 0x7 ;  /* 0x0000000528287211 */ /* 0x000fe200078e38ff */
[----:B------:R-:W-:Y:S01]  /*12400*/  IMAD R32, R32, c[0x0][0x4e8], R13 ;  /* 0x00013a0020207a24 */ /* 0x000fe200078e020d */
[-C--:B------:R-:W-:Y:S01]  /*12410*/  ISETP.GE.OR P0, PT, R16, R3.reuse, P2 ;  /* 0x000000031000720c */ /* 0x080fe20001706670 */
[----:B------:R-:W-:Y:S01]  /*12420*/  IMAD R10, R10, c[0x0][0x3e0], RZ ;  /* 0x0000f8000a0a7a24 */ /* 0x000fe200078e02ff */
[----:B------:R-:W-:Y:S01]  /*12430*/  ISETP.GE.OR P2, PT, R8, R3, P2 ;  /* 0x000000030800720c */ /* 0x000fe20001746670 */
[----:B------:R-:W-:-:S02]  /*12440*/  IMAD.SHL.U32 R6, R6, 0x8, RZ ;  /* 0x0000000806067824 */ /* 0x000fc400078e00ff */
[C---:B------:R-:W-:Y:S02]  /*12450*/  IMAD R10, R9.reuse, c[0x0][0x3e4], R10 ;  /* 0x0000f900090a7a24 */ /* 0x040fe400078e020a */
[----:B------:R-:W-:Y:S01]  /*12460*/  IMAD.WIDE.U32 R14, R9, c[0x0][0x3e0], R14 ;  /* 0x0000f800090e7a25 */ /* 0x000fe200078e000e */
[----:B------:R-:W-:Y:S02]  /*12470*/  SHF.R.S32.HI R9, RZ, 0x1f, R32 ;  /* 0x0000001fff097819 */ /* 0x000fe40000011420 */
[----:B------:R-:W-:Y:S01]  /*12480*/  LOP3.LUT R7, R7, 0x7ffffe00, R6, 0xf8, !PT ;  /* 0x7ffffe0007077812 */ /* 0x000fe200078ef806 */
[----:B------:R-:W-:Y:S02]  /*12490*/  IMAD.IADD R15, R15, 0x1, R10 ;  /* 0x000000010f0f7824 */ /* 0x000fe400078e020a */
[----:B------:R-:W-:Y:S01]  /*124a0*/  IMAD R9, R9, c[0x0][0x3d8], RZ ;  /* 0x0000f60009097a24 */ /* 0x000fe200078e02ff */
[----:B------:R-:W-:Y:S01]  /*124b0*/  SHF.L.U32 R41, R7, 0x1, RZ ;  /* 0x0000000107297819 */ /* 0x000fe200000006ff */
[----:B-1----:R1:W-:Y:S02]  /*124c0*/  @!P0 ST.E [R42.64], R2 ;  /* 0x000000022a008985 */ /* 0x0023e4000c10190a */
[----:B------:R-:W-:-:S02]  /*124d0*/  IMAD R6, R32, c[0x0][0x3dc], R9 ;  /* 0x0000f70020067a24 */ /* 0x000fc400078e0209 */
[----:B------:R-:W-:Y:S01]  /*124e0*/  IMAD.WIDE.U32 R32, R32, c[0x0][0x3d8], R14 ;  /* 0x0000f60020207a25 */ /* 0x000fe200078e000e */
[----:B---3--:R1:W-:Y:S03]  /*124f0*/  @!P2 ST.E [R34.64], R4 ;  /* 0x000000042200a985 */ /* 0x0083e6000c10190a */
[----:B------:R-:W-:Y:S01]  /*12500*/  IMAD.IADD R6, R33, 0x1, R6 ;  /* 0x0000000121067824 */ /* 0x000fe200078e0206 */
[----:B------:R1:W3:Y:S01]  /*12510*/  LDS.128 R28, [R41+0x1080] ;  /* 0x00108000291c7984 */ /* 0x0002e20000000c00 */
[----:B------:R-:W-:-:S03]  /*12520*/  LEA R38, P0, R32, c[0x0][0x380], 0x1 ;  /* 0x0000e00020267a11 */ /* 0x000fc600078008ff */
[----:B------:R1:W4:Y:S01]  /*12530*/  LDS.128 R24, [R41+0x2080] ;  /* 0x0020800029187984 */ /* 0x0003220000000c00 */
[----:B------:R-:W-:Y:S02]  /*12540*/  LEA.HI.X R37, R32, c[0x0][0x384], R6, 0x1, P0 ;  /* 0x0000e10020257a11 */ /* 0x000fe400000f0c06 */
[----:B------:R-:W-:Y:S01]  /*12550*/  ISETP.GE.AND P0, PT, R40, R3, PT ;  /* 0x000000032800720c */ /* 0x000fe20003f06270 */
[----:B------:R1:W2:Y:S04]  /*12560*/  LDS.128 R20, [R41+0x3080] ;  /* 0x0030800029147984 */ /* 0x0002a80000000c00 */
        /* <DEDUP_REMOVED lines=17> */
.L_x_271:
[----:B------:R-:W-:Y:S05]  /*12680*/  BSYNC B0 ;  /* 0x0000000000007941 */ /* 0x000fea0003800000 */
.L_x_270:
        /* <DEDUP_REMOVED lines=15> */
.L_x_273:
[----:B------:R-:W-:Y:S05]  /*12780*/  BSYNC B0 ;  /* 0x0000000000007941 */ /* 0x000fea0003800000 */
.L_x_272:
[----:B------:R-:W-:Y:S01]  /*12790*/  IADD3 R2, R40, 0x40, RZ ;  /* 0x0000004028027810 */ /* 0x000fe20007ffe0ff */
[----:B---34-:R3:W4:Y:S01]  /*127a0*/  SHFL.IDX PT, R7, R37, 0x2, 0x181f ;  /* 0x00581f0025077f89 */ /* 0x01872200000e0000 */
[----:B------:R-:W-:Y:S02]  /*127b0*/  BSSY B0, `(.L_x_274) ;  /* 0x000000d000007945 */ /* 0x000fe40003800000 */
[----:B------:R-:W-:Y:S01]  /*127c0*/  ISETP.GE.AND P0, PT, R2, R3, PT ;  /* 0x000000030200720c */ /* 0x000fe20003f06270 */
[----:B------:R3:W1:-:S12]  /*127d0*/  SHFL.IDX PT, R6, R38, 0x2, 0x181f ;  /* 0x00581f0026067f89 */ /* 0x00065800000e0000 */
[----:B------:R-:W-:Y:S05]  /*127e0*/  @P0 BRA `(.L_x_275) ;  /* 0x0000009000000947 */ /* 0x000fea0003800000 */
[----:B------:R-:W-:Y:S02]  /*127f0*/  ISETP.GE.AND P0, PT, R36, c[0x0][0x3c8], PT ;  /* 0x0000f20024007a0c */ /* 0x000fe40003f06270 */
[----:B------:R-:W-:-:S11]  /*12800*/  ISETP.GE.AND P1, PT, R0, c[0x0][0x3c8], PT ;  /* 0x0000f20000007a0c */ /* 0x000fd60003f26270 */
[----:B------:R-:W-:-:S04]  /*12810*/  @!P0 SHF.R.S32.HI R5, RZ, 0x1f, R36 ;  /* 0x0000001fff058819 */ /* 0x000fc80000011424 */
[----:B------:R-:W-:Y:S01]  /*12820*/  @!P0 LEA.HI R2, R5, R36, RZ, 0x3 ;  /* 0x0000002405028211 */ /* 0x000fe200078f18ff */
[----:B-1--4-:R-:W-:-:S03]  /*12830*/  @!P1 IMAD.WIDE R4, R0, 0x2, R6 ;  /* 0x0000000200049825 */ /* 0x012fc600078e0206 */
[----:B------:R-:W-:Y:S02]  /*12840*/  @!P0 LOP3.LUT R2, R2, 0xfffffff8, RZ, 0xc0, !PT ;  /* 0xfffffff802028812 */ /* 0x000fe400078ec0ff */
[----:B------:R1:W-:Y:S03]  /*12850*/  @!P1 ST.E.128 [R4.64], R24 ;  /* 0x0000001804009985 */ /* 0x0003e6000c101d0a */
[----:B------:R-:W-:-:S05]  /*12860*/  @!P0 IMAD.WIDE R6, R2, 0x2, R6 ;  /* 0x0000000202068825 */ /* 0x000fca00078e0206 */
[----:B------:R1:W-:Y:S02]  /*12870*/  @!P0 ST.E.128 [R6.64], R12 ;  /* 0x0000000c06008985 */ /* 0x0003e4000c101d0a */
.L_x_275:
[----:B------:R-:W-:Y:S05]  /*12880*/  BSYNC B0 ;  /* 0x0000000000007941 */ /* 0x000fea0003800000 */
.L_x_274:
[----:B------:R-:W-:Y:S01]  /*12890*/  IADD3 R40, R40, 0x60, RZ ;  /* 0x0000006028287810 */ /* 0x000fe20007ffe0ff */
[----:B-1----:R1:W3:Y:S03]  /*128a0*/  SHFL.IDX PT, R5, R37, 0x3, 0x181f ;  /* 0x00781f0025057f89 */ /* 0x0022e600000e0000 */
[----:B------:R-:W-:Y:S01]  /*128b0*/  ISETP.GE.AND P0, PT, R40, R3, PT ;  /* 0x000000032800720c */ /* 0x000fe20003f06270 */
[----:B------:R1:W4:-:S12]  /*128c0*/  SHFL.IDX PT, R4, R38, 0x3, 0x181f ;  /* 0x00781f0026047f89 */ /* 0x00031800000e0000 */
[----:B------:R-:W-:Y:S05]  /*128d0*/  @P0 EXIT ;  /* 0x000000000000094d */ /* 0x000fea0003800000 */
[----:B------:R-:W-:-:S13]  /*128e0*/  ISETP.GE.AND P0, PT, R0, c[0x0][0x3c8], PT ;  /* 0x0000f20000007a0c */ /* 0x000fda0003f06270 */
[----:B---34-:R-:W-:-:S05]  /*128f0*/  @!P0 IMAD.WIDE R2, R0, 0x2, R4 ;  /* 0x0000000200028825 */ /* 0x018fca00078e0204 */
[----:B--2---:R2:W-:Y:S01]  /*12900*/  @!P0 ST.E.128 [R2.64], R20 ;  /* 0x0000001402008985 */ /* 0x0045e2000c101d0a */
[----:B------:R-:W-:-:S13]  /*12910*/  ISETP.GE.AND P0, PT, R36, c[0x0][0x3c8], PT ;  /* 0x0000f20024007a0c */ /* 0x000fda0003f06270 */
[----:B------:R-:W-:Y:S05]  /*12920*/  @P0 EXIT ;  /* 0x000000000000094d */ /* 0x000fea0003800000 */
[----:B--2---:R-:W-:-:S04]  /*12930*/  SHF.R.S32.HI R3, RZ, 0x1f, R36 ;  /* 0x0000001fff037819 */ /* 0x004fc80000011424 */
[----:B------:R-:W-:-:S04]  /*12940*/  LEA.HI R3, R3, R36, RZ, 0x3 ;  /* 0x0000002403037211 */ /* 0x000fc800078f18ff */
[----:B------:R-:W-:-:S05]  /*12950*/  LOP3.LUT R3, R3, 0xfffffff8, RZ, 0xc0, !PT ;  /* 0xfffffff803037812 */ /* 0x000fca00078ec0ff */
[----:B------:R-:W-:-:S05]  /*12960*/  IMAD.WIDE R4, R3, 0x2, R4 ;  /* 0x0000000203047825 */ /* 0x000fca00078e0204 */
[----:B------:R-:W-:Y:S01]  /*12970*/  ST.E.128 [R4.64], R8 ;  /* 0x0000000804007985 */ /* 0x000fe2000c101d0a */
[----:B------:R-:W-:Y:S05]  /*12980*/  EXIT ;  /* 0x000000000000794d */ /* 0x000fea0003800000 */
.L_x_268:
        /* <DEDUP_REMOVED lines=8> */
[----:B------:R-:W3:Y:S04]  /*12a10*/  @P1 LDG.E R3, [R4.64] ;  /* 0x0000000a04031981 */ /* 0x000ee8000c1e1900 */
[----:B------:R1:W5:Y:S01]  /*12a20*/  @P0 LDG.E R2, [R6.64] ;  /* 0x0000000a06020981 */ /* 0x000362000c1e1900 */
[----:B------:R-:W-:Y:S02]  /*12a30*/  CS2R R12, SRZ ;  /* 0x00000000000c7805 */ /* 0x000fe4000001ff00 */
[--C-:B---3--:R-:W-:Y:S01]  /*12a40*/  @P1 SHF.R.S32.HI R13, RZ, 0x1f, R3.reuse ;  /* 0x0000001fff0d1819 */ /* 0x108fe20000011403 */
[----:B------:R-:W-:Y:S01]  /*12a50*/  @P1 IMAD.MOV.U32 R12, RZ, RZ, R3 ;  /* 0x000000ffff0c1224 */ /* 0x000fe200078e0003 */
[----:B------:R-:W-:Y:S05]  /*12a60*/  @P0 BRA `(.L_x_276) ;  /* 0x0000004000000947 */ /* 0x000fea0003800000 */
[----:B-1----:R-:W-:Y:S05]  /*12a70*/  @!P1 BRA `(.L_x_276) ;  /* 0x0000003000009947 */ /* 0x002fea0003800000 */
[----:B-----5:R-:W3:Y:S04]  /*12a80*/  LDG.E R2, [R4.64] ;  /* 0x0000000a04027981 */ /* 0x020ee8000c1e1900 */
[----:B------:R-:W3:Y:S02]  /*12a90*/  LDG.E R3, [R4.64+0x4] ;  /* 0x0000040a04037981 */ /* 0x000ee4000c1e1900 */
[----:B---3--:R-:W-:-:S02]  /*12aa0*/  IADD3 R2, -R2, R3, RZ ;  /* 0x0000000302027210 */ /* 0x008fc40007ffe1ff */
.L_x_276:
[----:B-1----:R-:W1:Y:S01]  /*12ab0*/  S2R R0, SR_TID.X ;  /* 0x0000000000007919 */ /* 0x002e620000002100 */
[----:B------:R-:W-:Y:S01]  /*12ac0*/  SHF.R.S32.HI R9, RZ, 0x1f, R218 ;  /* 0x0000001fff097819 */ /* 0x000fe200000114da */
[----:B------:R-:W-:Y:S01]  /*12ad0*/  BSSY B0, `(.L_x_277) ;  /* 0x0000028000007945 */ /* 0x000fe20003800000 */
[----:B------:R-:W-:-:S02]  /*12ae0*/  SEL R218, R218, RZ, !P1 ;  /* 0x000000ffdada7207 */ /* 0x000fc40004800000 */
[----:B------:R-:W-:Y:S02]  /*12af0*/  SEL R9, R9, RZ, !P1 ;  /* 0x000000ff09097207 */ /* 0x000fe40004800000 */
[----:B-1----:R-:W-:-:S13]  /*12b00*/  ISETP.GT.AND P0, PT, R0, 0x7f, PT ;  /* 0x0000007f0000780c */ /* 0x002fda0003f04270 */
        /* <DEDUP_REMOVED lines=36> */
.L_x_278:
[----:B------:R-:W-:Y:S05]  /*12d50*/  BSYNC B0 ;  /* 0x0000000000007941 */ /* 0x000fea0003800000 */
.L_x_277:
[----:B------:R-:W3:Y:S01]  /*12d60*/  S2R R7, SR_CTAID.Y ;  /* 0x0000000000077919 */ /* 0x000ee20000002600 */
        /* <DEDUP_REMOVED lines=18> */
[----:B---3--:R-:W-:Y:S01]  /*12e90*/  SHF.R.S32.HI R6, RZ, 0x1f, R7 ;  /* 0x0000001fff067819 */ /* 0x008fe20000011407 */
        /* <DEDUP_REMOVED lines=26> */
[----:B------:R1:W3:Y:S01]  /*13040*/  SHFL.IDX PT, R6, R3, RZ, 0x181f ;  /* 0x00181fff03067589 */ /* 0x0002e200000e0000 */
[----:B------:R-:W-:-:S03]  /*13050*/  ISETP.GE.AND P0, PT, R9, R2, PT ;  /* 0x000000020900720c */ /* 0x000fc60003f06270 */
[----:B------:R1:W4:Y:S10]  /*13060*/  SHFL.IDX PT, R7, R0, RZ, 0x181f ;  /* 0x00181fff00077589 */ /* 0x00033400000e0000 */
        /* <DEDUP_REMOVED lines=10> */
.L_x_280:
[----:B------:R-:W-:Y:S05]  /*13110*/  BSYNC B0 ;  /* 0x0000000000007941 */ /* 0x000fea0003800000 */
.L_x_279:
[----:B---34-:R-:W-:Y:S01]  /*13120*/  IADD3 R7, R9, 0x20, RZ ;  /* 0x0000002009077810 */ /* 0x018fe20007ffe0ff */
[----:B------:R3:W4:Y:S01]  /*13130*/  SHFL.IDX PT, R11, R0, 0x1, 0x181f ;  /* 0x00381f00000b7f89 */ /* 0x00072200000e0000 */
[----:B------:R-:W-:Y:S02]  /*13140*/  BSSY B0, `(.L_x_281) ;  /* 0x000000d000007945 */ /* 0x000fe40003800000 */
[----:B------:R-:W-:Y:S01]  /*13150*/  ISETP.GE.AND P0, PT, R7, R2, PT ;  /* 0x000000020700720c */ /* 0x000fe20003f06270 */
[----:B------:R3:W1:-:S12]  /*13160*/  SHFL.IDX PT, R10, R3, 0x1, 0x181f ;  /* 0x00381f00030a7f89 */ /* 0x00065800000e0000 */
        /* <DEDUP_REMOVED lines=10> */
.L_x_282:
[----:B------:R-:W-:Y:S05]  /*13210*/  BSYNC B0 ;  /* 0x0000000000007941 */ /* 0x000fea0003800000 */
.L_x_281:
[----:B-1----:R-:W-:Y:S01]  /*13220*/  IADD3 R7, R9, 0x40, RZ ;  /* 0x0000004009077810 */ /* 0x002fe20007ffe0ff */
[----:B----4-:R1:W4:Y:S01]  /*13230*/  SHFL.IDX PT, R11, R0, 0x2, 0x181f ;  /* 0x00581f00000b7f89 */ /* 0x01032200000e0000 */
[----:B------:R-:W-:Y:S02]  /*13240*/  BSSY B0, `(.L_x_283) ;  /* 0x000000d000007945 */ /* 0x000fe40003800000 */
[----:B------:R-:W-:Y:S01]  /*13250*/  ISETP.GE.AND P0, PT, R7, R2, PT ;  /* 0x000000020700720c */ /* 0x000fe20003f06270 */
[----:B------:R1:W2:-:S12]  /*13260*/  SHFL.IDX PT, R10, R3, 0x2, 0x181f ;  /* 0x00581f00030a7f89 */ /* 0x00029800000e0000 */
[----:B------:R-:W-:Y:S05]  /*13270*/  @P0 BRA `(.L_x_284) ;  /* 0x0000009000000947 */ /* 0x000fea0003800000 */
[----:B------:R-:W-:Y:S02]  /*13280*/  ISETP.GE.AND P0, PT, R4, c[0x0][0x3c8], PT ;  /* 0x0000f20004007a0c */ /* 0x000fe40003f06270 */
[----:B------:R-:W-:-:S11]  /*13290*/  ISETP.GE.AND P1, PT, R5, c[0x0][0x3c8], PT ;  /* 0x0000f20005007a0c */ /* 0x000fd60003f26270 */
[----:B------:R-:W-:Y:S02]  /*132a0*/  @!P0 SHF.R.S32.HI R7, RZ, 0x1f, R4 ;  /* 0x0000001fff078819 */ /* 0x000fe40000011404 */
[----:B--2-4-:R-:W-:Y:S02]  /*132b0*/  @!P1 IMAD.WIDE R12, R5, 0x2, R10 ;  /* 0x00000002050c9825 */ /* 0x014fe400078e020a */
[----:B------:R-:W-:-:S03]  /*132c0*/  @!P0 LEA.HI R6, R7, R4, RZ, 0x3 ;  /* 0x0000000407068211 */ /* 0x000fc600078f18ff */
[----:B------:R2:W-:Y:S01]  /*132d0*/  @!P1 ST.E.128 [R12.64], RZ ;  /* 0x000000ff0c009985 */ /* 0x0005e2000c101d0a */
[----:B------:R-:W-:-:S05]  /*132e0*/  @!P0 LOP3.LUT R6, R6, 0xfffffff8, RZ, 0xc0, !PT ;  /* 0xfffffff806068812 */ /* 0x000fca00078ec0ff */
[----:B------:R-:W-:-:S05]  /*132f0*/  @!P0 IMAD.WIDE R6, R6, 0x2, R10 ;  /* 0x0000000206068825 */ /* 0x000fca00078e020a */
[----:B------:R2:W-:Y:S02]  /*13300*/  @!P0 ST.E.128 [R6.64], RZ ;  /* 0x000000ff06008985 */ /* 0x0005e4000c101d0a */
.L_x_284:
[----:B------:R-:W-:Y:S05]  /*13310*/  BSYNC B0 ;  /* 0x0000000000007941 */ /* 0x000fea0003800000 */
.L_x_283:
[----:B------:R-:W-:Y:S01]  /*13320*/  IADD3 R9, R9, 0x60, RZ ;  /* 0x0000006009097810 */ /* 0x000fe20007ffe0ff */
[----:B--2---:R2:W1:Y:S03]  /*13330*/  SHFL.IDX PT, R7, R0, 0x3, 0x181f ;  /* 0x00781f0000077f89 */ /* 0x00446600000e0000 */
        /* <DEDUP_REMOVED lines=14> */
.L_x_285:
        /* <DEDUP_REMOVED lines=14> */
.L_x_1828:


//--------------------- .text._ZN7cutlass13device_kernelIN5flash19enable_sm80_to_sm89INS1_16FlashAttnFwdSm80INS1_25CollectiveMainloopFwdSm80ILi8ELi1ELb1EN4cute5tupleIJNS5_1CILi128EEENS7_ILi96EEES8_EEELi128ENS_10bfloat16_tEfNS_4arch4Sm80ELb0ELb1ELb1ELb1ELb0ELb1ELb1ELb0EEENS1_21CollectiveEpilogueFwdINS6_IJS8_S8_S9_EEENS6_IJNS7_ILi1EEESH_SH_EEESB_SD_Li256ELb1ELb1ELb0ELb0EEENS1_19SingleTileSchedulerILb1ELb0ELb1ELi128EEEEEEEEEvNT_6ParamsE --------------------------
	.section	.text._ZN7cutlass13device_kernelIN5flash19enable_sm80_to_sm89INS1_16FlashAttnFwdSm80INS1_25CollectiveMainloopFwdSm80ILi8ELi1ELb1EN4cute5tupleIJNS5_1CILi128EEENS7_ILi96EEES8_EEELi128ENS_10bfloat16_tEfNS_4arch4Sm80ELb0ELb1ELb1ELb1ELb0ELb1ELb1ELb0EEENS1_21CollectiveEpilogueFwdINS6_IJS8_S8_S9_EEENS6_IJNS7_ILi1EEESH_SH_EEESB_SD_Li256ELb1ELb1ELb0ELb0EEENS1_19SingleTileSchedulerILb1ELb0ELb1ELi128EEEEEEEEEvNT_6ParamsE,"ax",@progbits
	.sectioninfo	@"SHI_REGISTERS=254"
	.align	128
.text._ZN7cutlass13device_kernelIN5flash19enable_sm80_to_sm89INS1_16FlashAttnFwdSm80INS1_25CollectiveMainloopFwdSm80ILi8ELi1ELb1EN4cute5tupleIJNS5_1CILi128EEENS7_ILi96EEES8_EEELi128ENS_10bfloat16_tEfNS_4arch4Sm80ELb0ELb1ELb1ELb1ELb0ELb1ELb1ELb0EEENS1_21CollectiveEpilogueFwdINS6_IJS8_S8_S9_EEENS6_IJNS7_ILi1EEESH_SH_EEESB_SD_Li256ELb1ELb1ELb0ELb0EEENS1_19SingleTileSchedulerILb1ELb0ELb1ELi128EEEEEEEEEvNT_6ParamsE:
        .type           _ZN7cutlass13device_kernelIN5flash19enable_sm80_to_sm89INS1_16FlashAttnFwdSm80INS1_25CollectiveMainloopFwdSm80ILi8ELi1ELb1EN4cute5tupleIJNS5_1CILi128EEENS7_ILi96EEES8_EEELi128ENS_10bfloat16_tEfNS_4arch4Sm80ELb0ELb1ELb1ELb1ELb0ELb1ELb1ELb0EEENS1_21CollectiveEpilogueFwdINS6_IJS8_S8_S9_EEENS6_IJNS7_ILi1EEESH_SH_EEESB_SD_Li256ELb1ELb1ELb0ELb0EEENS1_19SingleTileSchedulerILb1ELb0ELb1ELi128EEEEEEEEEvNT_6ParamsE,@function
        .size           _ZN7cutlass13device_kernelIN5flash19enable_sm80_to_sm89INS1_16FlashAttnFwdSm80INS1_25CollectiveMainloopFwdSm80ILi8ELi1ELb1EN4cute5tupleIJNS5_1CILi128EEENS7_ILi96EEES8_EEELi128ENS_10bfloat16_tEfNS_4arch4Sm80ELb0ELb1ELb1ELb1ELb0ELb1ELb1ELb0EEENS1_21CollectiveEpilogueFwdINS6_IJS8_S8_S9_EEENS6_IJNS7_ILi1EEESH_SH_EEESB_SD_Li256ELb1ELb1ELb0ELb0EEENS1_19SingleTileSchedulerILb1ELb0ELb1ELi128EEEEEEEEEvNT_6ParamsE,(.L_x_1829 - _ZN7cutlass13device_kernelIN5flash19enable_sm80_to_sm89INS1_16FlashAttnFwdSm80INS1_25CollectiveMainloopFwdSm80ILi8ELi1ELb1EN4cute5tupleIJNS5_1CILi128EEENS7_ILi96EEES8_EEELi128ENS_10bfloat16_tEfNS_4arch4Sm80ELb0ELb1ELb1ELb1ELb0ELb1ELb1ELb0EEENS1_21CollectiveEpilogueFwdINS6_IJS8_S8_S9_EEENS6_IJNS7_ILi1EEESH_SH_EEESB_SD_Li256ELb1ELb1ELb0ELb0EEENS1_19SingleTileSchedulerILb1ELb0ELb1ELi128EEEEEEEEEvNT_6ParamsE)
        .other          _ZN7cutlass13device_kernelIN5flash19enable_sm80_to_sm89INS1_16FlashAttnFwdSm80INS1_25CollectiveMainloopFwdSm80ILi8ELi1ELb1EN4cute5tupleIJNS5_1CILi128EEENS7_ILi96EEES8_EEELi128ENS_10bfloat16_tEfNS_4arch4Sm80ELb0ELb1ELb1ELb1ELb0ELb1ELb1ELb0EEENS1_21CollectiveEpilogueFwdINS6_IJS8_S8_S9_EEENS6_IJNS7_ILi1EEESH_SH_EEESB_SD_Li256ELb1ELb1ELb0ELb0EEENS1_19SingleTileSchedulerILb1ELb0ELb1ELi128EEEEEEEEEvNT_6ParamsE,@"STO_CUDA_ENTRY STV_DEFAULT"
_ZN7cutlass13device_kernelIN5flash19enable_sm80_to_sm89INS1_16FlashAttnFwdSm80INS1_25CollectiveMainloopFwdSm80ILi8ELi1ELb1EN4cute5tupleIJNS5_1CILi128EEENS7_ILi96EEES8_EEELi128ENS_10bfloat16_tEfNS_4arch4Sm80ELb0ELb1ELb1ELb1ELb0ELb1ELb1ELb0EEENS1_21CollectiveEpilogueFwdINS6_IJS8_S8_S9_EEENS6_IJNS7_ILi1EEESH_SH_EEESB_SD_Li256ELb1ELb1ELb0ELb0EEENS1_19SingleTileSchedulerILb1ELb0ELb1ELi128EEEEEEEEEvNT_6ParamsE:
        /* <DEDUP_REMOVED lines=16> */
.L_x_287:
        /* <DEDUP_REMOVED lines=8> */
.L_x_289:
[----:B------:R-:W-:-:S04]  /*0180*/  MOV R3, c[0x0][0x54c] ;  /* 0x0001530000037a02 */ /* 0x000fc80000000f00 */
.L_x_288:
[----:B------:R-:W-:Y:S01]  /*0190*/  USHF.L.U32 UR4, UR4, 0x7, URZ ;  /* 0x0000000704047899 */ /* 0x000fe2000800063f */
[----:B-----5:R-:W-:-:S05]  /*01a0*/  IMAD R3, R3, c[0x0][0x548], RZ ;  /* 0x0001520003037a24 */ /* 0x020fca00078e02ff */
[----:B------:R-:W-:-:S04]  /*01b0*/  MOV R118, UR4 ;  /* 0x0000000400767c02 */ /* 0x000fc80008000f00 */
[----:B------:R-:W-:-:S04]  /*01c0*/  ISETP.GE.AND P0, PT, R118, R3, PT ;  /* 0x000000037600720c */ /* 0x000fc80003f06270 */
[----:B------:R-:W-:Y:S01]  /*01d0*/  SEL R221, R221, 0xffffffff, !P0 ;  /* 0xffffffffdddd7807 */ /* 0x000fe20004000000 */
[----:B------:R-:W-:Y:S05]  /*01e0*/  BRA `(.L_x_290) ;  /* 0x0000013000007947 */ /* 0x000fea0003800000 */
.L_x_286:
[----:B------:R-:W-:-:S04]  /*01f0*/  ISETP.NE.U32.AND P0, PT, RZ, c[0x0][0x568], PT ;  /* 0x00015a00ff007a0c */ /* 0x000fc80003f05070 */
[----:B------:R-:W-:-:S13]  /*0200*/  ISETP.NE.AND.EX P0, PT, RZ, c[0x0][0x56c], PT, P0 ;  /* 0x00015b00ff007a0c */ /* 0x000fda0003f05300 */
[----:B------:R-:W-:Y:S05]  /*0210*/  @!P0 BRA `(.L_x_291) ;  /* 0x0000002000008947 */ /* 0x000fea0003800000 */
[----:B------:R1:W5:Y:S01]  /*0220*/  LDG.E R3, [R2.64] ;  /* 0x0000001002037981 */ /* 0x000362000c1e1900 */
[----:B------:R-:W-:Y:S05]  /*0230*/  BRA `(.L_x_292) ;  /* 0x0000009000007947 */ /* 0x000fea0003800000 */
.L_x_291:
        /* <DEDUP_REMOVED lines=8> */
.L_x_293:
[----:B------:R-:W-:-:S04]  /*02c0*/  MOV R3, c[0x0][0x54c] ;  /* 0x0001530000037a02 */ /* 0x000fc80000000f00 */
.L_x_292:
[----:B------:R-:W-:Y:S01]  /*02d0*/  USHF.L.U32 UR4, UR4, 0x7, URZ ;  /* 0x0000000704047899 */ /* 0x000fe2000800063f */
[----:B-----5:R-:W-:-:S05]  /*02e0*/  IMAD R3, R3, c[0x0][0x548], RZ ;  /* 0x0001520003037a24 */ /* 0x020fca00078e02ff */
[----:B------:R-:W-:-:S04]  /*02f0*/  MOV R118, UR4 ;  /* 0x0000000400767c02 */ /* 0x000fc80008000f00 */
[----:B------:R-:W-:-:S04]  /*0300*/  ISETP.GE.AND P0, PT, R118, R3, PT ;  /* 0x000000037600720c */ /* 0x000fc80003f06270 */
[----:B------:R-:W-:-:S04]  /*0310*/  SEL R221, R221, 0xffffffff, !P0 ;  /* 0xffffffffdddd7807 */ /* 0x000fc80004000000 */
.L_x_290:
[----:B------:R-:W-:-:S13]  /*0320*/  ISETP.GE.AND P0, PT, R221, RZ, PT ;  /* 0x000000ffdd00720c */ /* 0x000fda0003f06270 */
[----:B------:R-:W-:Y:S05]  /*0330*/  @!P0 EXIT ;  /* 0x000000000000894d */ /* 0x000fea0003800000 */
[----:B------:R-:W-:Y:S01]  /*0340*/  ISETP.NE.U32.AND P0, PT, RZ, c[0x0][0x370], PT ;  /* 0x0000dc00ff007a0c */ /* 0x000fe20003f05070 */
[----:B------:R-:W-:Y:S01]  /*0350*/  CS2R R126, SRZ ;  /* 0x00000000007e7805 */ /* 0x000fe2000001ff00 */
[----:B------:R-:W-:Y:S01]  /*0360*/  ISETP.NE.U32.AND P1, PT, RZ, c[0x0][0x360], PT ;  /* 0x0000d800ff007a0c */ /* 0x000fe20003f25070 */
[----:B------:R-:W-:Y:S01]  /*0370*/  IMAD.MOV.U32 R220, RZ, RZ, c[0x0][0x168] ;  /* 0x00005a00ffdc7624 */ /* 0x000fe200078e00ff */
[----:B------:R-:W-:Y:S01]  /*0380*/  ISETP.NE.AND.EX P2, PT, RZ, c[0x0][0x374], PT, P0 ;  /* 0x0000dd00ff007a0c */ /* 0x000fe20003f45300 */
[----:B------:R-:W-:Y:S01]  /*0390*/  IMAD.MOV.U32 R80, RZ, RZ, RZ ;  /* 0x000000ffff507224 */ /* 0x000fe200078e00ff */
[----:B------:R-:W-:Y:S01]  /*03a0*/  ISETP.NE.AND.EX P0, PT, RZ, c[0x0][0x364], PT, P1 ;  /* 0x0000d900ff007a0c */ /* 0x000fe20003f05310 */
[----:B-1----:R-:W-:Y:S01]  /*03b0*/  IMAD.MOV.U32 R2, RZ, RZ, RZ ;  /* 0x000000ffff027224 */ /* 0x002fe200078e00ff */
[----:B------:R-:W-:Y:S01]  /*03c0*/  ISETP.NE.U32.AND P1, PT, RZ, c[0x0][0x348], PT ;  /* 0x0000d200ff007a0c */ /* 0x000fe20003f25070 */
[----:B------:R-:W-:Y:S01]  /*03d0*/  IMAD.WIDE R10, R221, R6, c[0x0][0x348] ;  /* 0x0000d200dd0a7625 */ /* 0x000fe200078e0206 */
[----:B------:R-:W-:-:S02]  /*03e0*/  ISETP.NE.U32.AND P4, PT, RZ, c[0x0][0x350], PT ;  /* 0x0000d400ff007a0c */ /* 0x000fc40003f85070 */
[----:B------:R-:W-:Y:S01]  /*03f0*/  ISETP.NE.U32.AND P3, PT, RZ, c[0x0][0x358], PT ;  /* 0x0000d600ff007a0c */ /* 0x000fe20003f65070 */
[CC--:B------:R-:W-:Y:S01]  /*0400*/  IMAD.WIDE R8, R221.reuse, R6.reuse, c[0x0][0x350] ;  /* 0x0000d400dd087625 */ /* 0x0c0fe200078e0206 */
[----:B------:R-:W-:Y:S02]  /*0410*/  ISETP.NE.AND.EX P1, PT, RZ, c[0x0][0x34c], PT, P1 ;  /* 0x0000d300ff007a0c */ /* 0x000fe40003f25310 */
[----:B------:R-:W-:Y:S01]  /*0420*/  ISETP.NE.AND.EX P4, PT, RZ, c[0x0][0x354], PT, P4 ;  /* 0x0000d500ff007a0c */ /* 0x000fe20003f85340 */
[----:B------:R-:W-:Y:S01]  /*0430*/  @P2 IMAD.WIDE R16, R221, R6, c[0x0][0x370] ;  /* 0x0000dc00dd102625 */ /* 0x000fe200078e0206 */
[----:B------:R-:W-:-:S03]  /*0440*/  ISETP.NE.AND.EX P3, PT, RZ, c[0x0][0x35c], PT, P3 ;  /* 0x0000d700ff007a0c */ /* 0x000fc60003f65330 */
[CC--:B------:R-:W-:Y:S01]  /*0450*/  @P0 IMAD.WIDE R14, R221.reuse, R6.reuse, c[0x0][0x360] ;  /* 0x0000d800dd0e0625 */ /* 0x0c0fe200078e0206 */
[----:B------:R1:W5:Y:S03]  /*0460*/  @P2 LDG.E R127, [R16.64] ;  /* 0x00000010107f2981 */ /* 0x000366000c1e1900 */
[----:B------:R-:W-:Y:S01]  /*0470*/  IMAD.WIDE R12, R221, R6, c[0x0][0x358] ;  /* 0x0000d600dd0c7625 */ /* 0x000fe200078e0206 */
[----:B------:R1:W5:Y:S04]  /*0480*/  @P0 LDG.E R220, [R14.64] ;  /* 0x000000100edc0981 */ /* 0x000368000c1e1900 */
[----:B------:R1:W5:Y:S04]  /*0490*/  @P1 LDG.E R80, [R10.64] ;  /* 0x000000100a501981 */ /* 0x000368000c1e1900 */
[----:B------:R1:W5:Y:S04]  /*04a0*/  @P4 LDG.E R126, [R8.64] ;  /* 0x00000010087e4981 */ /* 0x000368000c1e1900 */
[----:B------:R1:W5:Y:S04]  /*04b0*/  @P3 LDG.E R2, [R12.64] ;  /* 0x000000100c023981 */ /* 0x000368000c1e1900 */
[----:B------:R-:W2:Y:S01]  /*04c0*/  S2R R219, SR_CTAID.Y ;  /* 0x0000000000db7919 */ /* 0x000ea20000002600 */
[----:B------:R-:W-:-:S02]  /*04d0*/  IMAD.MOV.U32 R4, RZ, RZ, c[0x0][0x1d0] ;  /* 0x00007400ff047624 */ /* 0x000fc400078e00ff */
[----:B------:R-:W-:Y:S01]  /*04e0*/  IMAD.MOV.U32 R0, RZ, RZ, c[0x0][0x228] ;  /* 0x00008a00ff007624 */ /* 0x000fe200078e00ff */
[----:B--2---:R-:W-:Y:S01]  /*04f0*/  SHF.R.S32.HI R218, RZ, 0x1f, R219 ;  /* 0x0000001fffda7819 */ /* 0x004fe200000114db */
[----:B------:R-:W-:Y:S05]  /*0500*/  @P0 BRA `(.L_x_294) ;  /* 0x0000004000000947 */ /* 0x000fea0003800000 */
[----:B-1----:R-:W-:Y:S05]  /*0510*/  @!P1 BRA `(.L_x_294) ;  /* 0x0000003000009947 */ /* 0x002fea0003800000 */
[----:B-----5:R-:W2:Y:S04]  /*0520*/  LDG.E R220, [R10.64] ;  /* 0x000000100adc7981 */ /* 0x020ea8000c1e1900 */
[----:B------:R-:W2:Y:S02]  /*0530*/  LDG.E R3, [R10.64+0x4] ;  /* 0x000004100a037981 */ /* 0x000ea4000c1e1900 */
[----:B--2---:R-:W-:Y:S02]  /*0540*/  IADD3 R220, -R220, R3, RZ ;  /* 0x00000003dcdc7210 */ /* 0x004fe40007ffe1ff */
.L_x_294:
[----:B-1----:R-:W-:-:S04]  /*0550*/  ISETP.NE.U32.AND P0, PT, RZ, c[0x0][0x368], PT ;  /* 0x0000da00ff007a0c */ /* 0x002fc80003f05070 */
[----:B------:R-:W-:-:S13]  /*0560*/  ISETP.NE.AND.EX P0, PT, RZ, c[0x0][0x36c], PT, P0 ;  /* 0x0000db00ff007a0c */ /* 0x000fda0003f05300 */
[----:B------:R-:W-:Y:S05]  /*0570*/  @!P0 BRA `(.L_x_295) ;  /* 0x0000003000008947 */ /* 0x000fea0003800000 */
[----:B------:R-:W-:-:S06]  /*0580*/  IMAD.WIDE R4, R221, R6, c[0x0][0x368] ;  /* 0x0000da00dd047625 */ /* 0x000fcc00078e0206 */
[----:B------:R1:W5:Y:S01]  /*0590*/  LDG.E R4, [R4.64] ;  /* 0x0000001004047981 */ /* 0x000362000c1e1900 */
[----:B------:R-:W-:Y:S05]  /*05a0*/  BRA `(.L_x_296) ;  /* 0x0000004000007947 */ /* 0x000fea0003800000 */
.L_x_295:
[----:B------:R-:W-:Y:S05]  /*05b0*/  @!P4 BRA `(.L_x_296) ;  /* 0x000000300000c947 */ /* 0x000fea0003800000 */
[----:B------:R-:W2:Y:S04]  /*05c0*/  LDG.E R4, [R8.64] ;  /* 0x0000001008047981 */ /* 0x000ea8000c1e1900 */
[----:B------:R-:W2:Y:S02]  /*05d0*/  LDG.E R3, [R8.64+0x4] ;  /* 0x0000041008037981 */ /* 0x000ea4000c1e1900 */
[----:B--2---:R-:W-:Y:S02]  /*05e0*/  IADD3 R4, -R4, R3, RZ ;  /* 0x0000000304047210 */ /* 0x004fe40007ffe1ff */
.L_x_296:
[----:B------:R-:W2:Y:S01]  /*05f0*/  @P3 LDG.E R3, [R12.64] ;  /* 0x000000100c033981 */ /* 0x000ea2000c1e1900 */
[----:B------:R-:W-:-:S03]  /*0600*/  ISETP.NE.U32.AND P0, PT, RZ, c[0x0][0x378], PT ;  /* 0x0000de00ff007a0c */ /* 0x000fc60003f05070 */
[----:B------:R-:W2:Y:S01]  /*0610*/  @P3 LDG.E R8, [R12.64+0x4] ;  /* 0x000004100c083981 */ /* 0x000ea2000c1e1900 */
[----:B------:R-:W-:Y:S01]  /*0620*/  ISETP.NE.AND.EX P0, PT, RZ, c[0x0][0x37c], PT, P0 ;  /* 0x0000df00ff007a0c */ /* 0x000fe20003f05300 */
[----:B-----5:R-:W-:-:S12]  /*0630*/  IMAD.MOV.U32 R79, RZ, RZ, R4 ;  /* 0x000000ffff4f7224 */ /* 0x020fd800078e0004 */
[----:B------:R-:W-:-:S05]  /*0640*/  @P0 IMAD.WIDE R10, R221, R6, c[0x0][0x378] ;  /* 0x0000de00dd0a0625 */ /* 0x000fca00078e0206 */
[----:B------:R3:W5:Y:S01]  /*0650*/  @P0 LDG.E R79, [R10.64] ;  /* 0x000000100a4f0981 */ /* 0x000762000c1e1900 */
[----:B------:R-:W-:Y:S01]  /*0660*/  IMAD.MOV.U32 R217, RZ, RZ, c[0x0][0x2c4] ;  /* 0x0000b100ffd97624 */ /* 0x000fe200078e00ff */
[----:B------:R-:W-:Y:S01]  /*0670*/  LOP3.LUT R222, R222, 0xffdfffff, RZ, 0xc0, !PT ;  /* 0xffdfffffdede7812 */ /* 0x000fe200078ec0ff */
[----:B------:R-:W-:Y:S01]  /*0680*/  IMAD.MOV.U32 R216, RZ, RZ, c[0x0][0x32c] ;  /* 0x0000cb00ffd87624 */ /* 0x000fe200078e00ff */
[----:B------:R-:W-:Y:S02]  /*0690*/  IADD3 R7, R118, 0x7f, RZ ;  /* 0x0000007f76077810 */ /* 0x000fe40007ffe0ff */
[----:B------:R-:W-:Y:S02]  /*06a0*/  ISETP.NE.AND P2, PT, R217, 0x1, PT ;  /* 0x00000001d900780c */ /* 0x000fe40003f45270 */
[----:B------:R-:W-:-:S11]  /*06b0*/  ISETP.GE.AND P1, PT, R216, 0x1, PT ;  /* 0x00000001d800780c */ /* 0x000fd60003f26270 */
[----:B-1----:R-:W-:Y:S02]  /*06c0*/  @P2 IADD3 R5, R118, 0x7f, RZ ;  /* 0x0000007f76052810 */ /* 0x002fe40007ffe0ff */
[----:B------:R-:W-:-:S03]  /*06d0*/  @P2 LOP3.LUT R222, R222, 0x200000, RZ, 0xfc, !PT ;  /* 0x00200000dede2812 */ /* 0x000fc600078efcff */
[----:B------:R-:W-:Y:S01]  /*06e0*/  @P2 IMAD.HI.U32 R5, R5, c[0x0][0x2c8], RZ ;  /* 0x0000b20005052a27 */ /* 0x000fe200078e00ff */
[----:B------:R-:W-:-:S04]  /*06f0*/  LOP3.LUT R222, R222, 0xffefffff, RZ, 0xc0, !PT ;  /* 0xffefffffdede7812 */ /* 0x000fc800078ec0ff */
[----:B------:R-:W-:Y:S02]  /*0700*/  @P2 SHF.R.U32.HI R7, RZ, c[0x0][0x2cc], R5 ;  /* 0x0000b300ff072a19 */ /* 0x000fe40000011605 */
[----:B------:R-:W-:Y:S01]  /*0710*/  @P1 LOP3.LUT R222, R222, 0x100000, RZ, 0xfc, !PT ;  /* 0x00100000dede1812 */ /* 0x000fe200078efcff */
[----:B--2---:R-:W-:Y:S02]  /*0720*/  @P3 IMAD.IADD R0, R8, 0x1, -R3 ;  /* 0x0000000108003824 */ /* 0x004fe400078e0a03 */
[----:B------:R-:W-:-:S04]  /*0730*/  IMAD.IADD R3, R4, 0x1, -R127 ;  /* 0x0000000104037824 */ /* 0x000fc800078e0a7f */
[----:B------:R-:W-:-:S05]  /*0740*/  IMAD.IADD R215, R3, 0x1, R0 ;  /* 0x0000000103d77824 */ /* 0x000fca00078e0200 */
[----:B------:R-:W-:-:S05]  /*0750*/  IADD3 R100, R215, 0x1, -R220 ;  /* 0x00000001d7647810 */ /* 0x000fca0007ffe8dc */
[----:B------:R-:W-:-:S05]  /*0760*/  IMAD.IADD R7, R100, 0x1, R7 ;  /* 0x0000000164077824 */ /* 0x000fca00078e0207 */
[----:B------:R-:W-:Y:S01]  /*0770*/  IADD3 R9, R7, c[0x0][0x328], RZ ;  /* 0x0000ca0007097a10 */ /* 0x000fe20007ffe0ff */
[----:B------:R-:W-:Y:S05]  /*0780*/  @!P1 BRA `(.L_x_297) ;  /* 0x000000e000009947 */ /* 0x000fea0003800000 */
[C---:B---3--:R-:W-:Y:S02]  /*0790*/  ISETP.GT.AND P0, PT, R7.reuse, RZ, PT ;  /* 0x000000ff0700720c */ /* 0x048fe40003f04270 */
        /* <DEDUP_REMOVED lines=8> */
.L_x_298:
[----:B------:R-:W-:-:S13]  /*0820*/  ISETP.NE.AND P0, PT, R216, 0x1, PT ;  /* 0x00000001d800780c */ /* 0x000fda0003f05270 */
[----:B------:R-:W-:-:S05]  /*0830*/  @P0 IMAD.HI.U32 R7, R5, c[0x0][0x330], RZ ;  /* 0x0000cc0005070a27 */ /* 0x000fca00078e00ff */
[----:B------:R-:W-:-:S05]  /*0840*/  @P0 SHF.R.U32.HI R5, RZ, c[0x0][0x334], R7 ;  /* 0x0000cd00ff050a19 */ /* 0x000fca0000011607 */
.L_x_299:
[----:B------:R-:W-:-:S05]  /*0850*/  IMAD R8, R5, R216, c[0x0][0x32c] ;  /* 0x0000cb0005087624 */ /* 0x000fca00078e02d8 */
[----:B------:R-:W-:Y:S02]  /*0860*/  IMNMX R9, R9, R8, PT ;  /* 0x0000000809097217 */ /* 0x000fe40003800200 */
.L_x_297:
[----:B---3--:R-:W-:Y:S01]  /*0870*/  IADD3 R8, R215, 0x5f, RZ ;  /* 0x0000005fd7087810 */ /* 0x008fe20007ffe0ff */
[----:B------:R-:W-:-:S04]  /*0880*/  @P2 IMAD.HI.U32 R5, R118, c[0x0][0x2c8], RZ ;  /* 0x0000b20076052a27 */ /* 0x000fc800078e00ff */
[----:B------:R-:W-:Y:S01]  /*0890*/  IMAD.MOV.U32 R10, RZ, RZ, R118 ;  /* 0x000000ffff0a7224 */ /* 0x000fe200078e0076 */
[----:B------:R-:W-:Y:S01]  /*08a0*/  @P2 SHF.R.U32.HI R10, RZ, c[0x0][0x2cc], R5 ;  /* 0x0000b300ff0a2a19 */ /* 0x000fe20000011605 */
[----:B------:R-:W-:-:S04]  /*08b0*/  IMAD.HI R8, R8, 0x2aaaaaab, RZ ;  /* 0x2aaaaaab08087827 */ /* 0x000fc800078e02ff */
[----:B------:R-:W-:Y:S01]  /*08c0*/  IMAD.IADD R117, R215, 0x1, -R220 ;  /* 0x00000001d7757824 */ /* 0x000fe200078e0adc */
[----:B------:R-:W-:-:S03]  /*08d0*/  SHF.R.U32.HI R99, RZ, 0x1f, R8 ;  /* 0x0000001fff637819 */ /* 0x000fc60000011608 */
[----:B------:R-:W-:Y:S01]  /*08e0*/  IMAD.IADD R7, R117, 0x1, R10 ;  /* 0x0000000175077824 */ /* 0x000fe200078e020a */
[----:B------:R-:W-:-:S04]  /*08f0*/  LEA.HI.SX32 R99, R8, R99, 0x1c ;  /* 0x0000006308637211 */ /* 0x000fc800078fe2ff */
[----:B------:R-:W-:Y:S01]  /*0900*/  IADD3 R8, R7, -c[0x0][0x324], RZ ;  /* 0x8000c90007087a10 */ /* 0x000fe20007ffe0ff */
[----:B------:R-:W-:Y:S05]  /*0910*/  @!P1 BRA `(.L_x_300) ;  /* 0x000000d000009947 */ /* 0x000fea0003800000 */
        /* <DEDUP_REMOVED lines=8> */
.L_x_301:
[----:B------:R-:W-:-:S13]  /*09a0*/  ISETP.NE.AND P0, PT, R216, 0x1, PT ;  /* 0x00000001d800780c */ /* 0x000fda0003f05270 */
[----:B------:R-:W-:-:S05]  /*09b0*/  @P0 IMAD.HI.U32 R5, R7, c[0x0][0x330], RZ ;  /* 0x0000cc0007050a27 */ /* 0x000fca00078e00ff */
[----:B------:R-:W-:-:S05]  /*09c0*/  @P0 SHF.R.U32.HI R7, RZ, c[0x0][0x334], R5 ;  /* 0x0000cd00ff070a19 */ /* 0x000fca0000011605 */
.L_x_302:
[----:B------:R-:W-:-:S05]  /*09d0*/  IMAD R7, R7, c[0x0][0x32c], RZ ;  /* 0x0000cb0007077a24 */ /* 0x000fca00078e02ff */
[----:B------:R-:W-:-:S04]  /*09e0*/  IMNMX R8, R8, R7, !PT ;  /* 0x0000000708087217 */ /* 0x000fc80007800200 */
.L_x_300:
[----:B------:R-:W-:Y:S01]  /*09f0*/  IADD3 R10, R9, 0x5f, RZ ;  /* 0x0000005f090a7810 */ /* 0x000fe20007ffe0ff */
[----:B------:R-:W-:-:S04]  /*0a00*/  IMAD.HI R8, R8, 0x2aaaaaab, RZ ;  /* 0x2aaaaaab08087827 */ /* 0x000fc800078e02ff */
[----:B------:R-:W-:Y:S01]  /*0a10*/  IMAD.HI R10, R10, 0x2aaaaaab, RZ ;  /* 0x2aaaaaab0a0a7827 */ /* 0x000fe200078e02ff */
[----:B------:R-:W-:-:S04]  /*0a20*/  SHF.R.U32.HI R5, RZ, 0x1f, R8 ;  /* 0x0000001fff057819 */ /* 0x000fc80000011608 */
[----:B------:R-:W-:Y:S02]  /*0a30*/  SHF.R.U32.HI R7, RZ, 0x1f, R10 ;  /* 0x0000001fff077819 */ /* 0x000fe4000001160a */
[----:B------:R-:W-:Y:S02]  /*0a40*/  LEA.HI.SX32 R5, R8, R5, 0x1c ;  /* 0x0000000508057211 */ /* 0x000fe400078fe2ff */
[----:B------:R-:W-:Y:S02]  /*0a50*/  LEA.HI.SX32 R10, R10, R7, 0x1c ;  /* 0x000000070a0a7211 */ /* 0x000fe400078fe2ff */
[----:B------:R-:W-:Y:S02]  /*0a60*/  IMNMX R8, RZ, R5, !PT ;  /* 0x00000005ff087217 */ /* 0x000fe40007800200 */
[----:B------:R-:W-:-:S03]  /*0a70*/  IMNMX R10, R10, R99, PT ;  /* 0x000000630a0a7217 */ /* 0x000fc60003800200 */
[--C-:B------:R-:W-:Y:S02]  /*0a80*/  IMAD R8, R8, 0x60, -R3.reuse ;  /* 0x0000006008087824 */ /* 0x100fe400078e0a03 */
[----:B------:R-:W-:-:S03]  /*0a90*/  IMAD R3, R10, 0x60, -R3 ;  /* 0x000000600a037824 */ /* 0x000fc600078e0a03 */
[----:B------:R-:W-:Y:S02]  /*0aa0*/  IMNMX R11, RZ, R8, !PT ;  /* 0x00000008ff0b7217 */ /* 0x000fe40007800200 */
[----:B------:R-:W-:-:S04]  /*0ab0*/  IMNMX R8, R3, R0, PT ;  /* 0x0000000003087217 */ /* 0x000fc80003800200 */
[----:B------:R-:W-:Y:S01]  /*0ac0*/  ISETP.GT.AND P0, PT, R8, R11, PT ;  /* 0x0000000b0800720c */ /* 0x000fe20003f04270 */
[----:B------:R-:W-:-:S05]  /*0ad0*/  IMAD.WIDE.U32 R10, R11, -0x55555555, RZ ;  /* 0xaaaaaaab0b0a7825 */ /* 0x000fca00078e00ff */
[----:B------:R-:W-:-:S05]  /*0ae0*/  SHF.R.U32.HI R98, RZ, 0x6, R11 ;  /* 0x00000006ff627819 */ /* 0x000fca000001160b */
[----:B------:R-:W-:Y:S02]  /*0af0*/  IMAD.MOV.U32 R9, RZ, RZ, R98 ;  /* 0x000000ffff097224 */ /* 0x000fe400078e0062 */
[----:B------:R-:W-:-:S05]  /*0b00*/  @P0 IADD3 R8, R8, 0x5f, RZ ;  /* 0x0000005f08080810 */ /* 0x000fca0007ffe0ff */
[----:B------:R-:W-:-:S05]  /*0b10*/  @P0 IMAD.HI R8, R8, 0x2aaaaaab, RZ ;  /* 0x2aaaaaab08080827 */ /* 0x000fca00078e02ff */
[----:B------:R-:W-:-:S04]  /*0b20*/  @P0 SHF.R.U32.HI R3, RZ, 0x1f, R8 ;  /* 0x0000001fff030819 */ /* 0x000fc80000011608 */
[----:B------:R-:W-:-:S04]  /*0b30*/  @P0 LEA.HI.SX32 R9, R8, R3, 0x1c ;  /* 0x0000000308090211 */ /* 0x000fc800078fe2ff */
[----:B------:R-:W-:-:S13]  /*0b40*/  ISETP.GT.AND P0, PT, R9, R98, PT ;  /* 0x000000620900720c */ /* 0x000fda0003f04270 */
[----:B------:R-:W-:Y:S05]  /*0b50*/  @!P0 BRA `(.L_x_303) ;  /* 0x0000570000008947 */ /* 0x000fea0003800000 */
[----:B------:R-:W-:Y:S02]  /*0b60*/  ISETP.NE.U32.AND P2, PT, RZ, c[0x0][0x340], PT ;  /* 0x0000d000ff007a0c */ /* 0x000fe40003f45070 */
[----:B------:R-:W-:Y:S01]  /*0b70*/  SHF.R.S32.HI R7, RZ, 0x1f, R78 ;  /* 0x0000001fff077819 */ /* 0x000fe2000001144e */
[----:B------:R-:W-:Y:S01]  /*0b80*/  IMAD.MOV.U32 R146, RZ, RZ, 0x60 ;  /* 0x00000060ff927424 */ /* 0x000fe200078e00ff */
[----:B------:R-:W-:Y:S01]  /*0b90*/  ISETP.NE.AND.EX P2, PT, RZ, c[0x0][0x344], PT, P2 ;  /* 0x0000d100ff007a0c */ /* 0x000fe20003f45320 */
[----:B------:R-:W-:Y:S01]  /*0ba0*/  ULDC.64 UR10, c[0x0][0x238] ;  /* 0x00008e00000a7ab9 */ /* 0x000fe20000000a00 */
[----:B------:R-:W-:Y:S02]  /*0bb0*/  IADD3 R43, R9, -0x1, RZ ;  /* 0xffffffff092b7810 */ /* 0x000fe40007ffe0ff */
[----:B------:R-:W-:Y:S02]  /*0bc0*/  SEL R132, R221, RZ, !P3 ;  /* 0x000000ffdd847207 */ /* 0x000fe40005800000 */
[----:B------:R-:W-:Y:S01]  /*0bd0*/  IADD3 R4, R126, R4, RZ ;  /* 0x000000047e047210 */ /* 0x000fe20007ffe0ff */
[----:B------:R-:W-:-:S02]  /*0be0*/  IMAD.MOV.U32 R101, RZ, RZ, c[0x0][0x27c] ;  /* 0x00009f00ff657624 */ /* 0x000fc400078e00ff */
[C---:B------:R-:W-:Y:S02]  /*0bf0*/  IMAD R144, R218.reuse, c[0x0][0x1e8], RZ ;  /* 0x00007a00da907a24 */ /* 0x040fe400078e02ff */
[----:B------:R-:W-:Y:S01]  /*0c00*/  IMAD R24, R218, c[0x0][0x210], RZ ;  /* 0x00008400da187a24 */ /* 0x000fe200078e02ff */
[----:B------:R-:W-:Y:S01]  /*0c10*/  UMOV UR7, 0x6 ;  /* 0x0000000600077882 */ /* 0x000fe20000000000 */
[----:B------:R-:W-:Y:S01]  /*0c20*/  @P2 IMAD.WIDE R10, R221, R6, c[0x0][0x340] ;  /* 0x0000d000dd0a2625 */ /* 0x000fe200078e0206 */
[----:B------:R-:W-:Y:S02]  /*0c30*/  UMOV UR6, 0x5 ;  /* 0x0000000500067882 */ /* 0x000fe40000000000 */
[----:B------:R-:W-:Y:S02]  /*0c40*/  ULDC UR14, c[0x0][0x1e4] ;  /* 0x00007900000e7ab9 */ /* 0x000fe40000000800 */
[----:B------:R1:W2:Y:S01]  /*0c50*/  @P2 LDG.E R8, [R10.64] ;  /* 0x000000100a082981 */ /* 0x0002a2000c1e1900 */
[CC--:B------:R-:W-:Y:S01]  /*0c60*/  LEA.HI R5, R7.reuse, R78.reuse, RZ, 0x3 ;  /* 0x0000004e07057211 */ /* 0x0c0fe200078f18ff */
[----:B------:R-:W-:Y:S01]  /*0c70*/  IMAD.WIDE.U32 R158, R146, c[0x0][0x238], RZ ;  /* 0x00008e00929e7a25 */ /* 0x000fe200078e00ff */
[----:B------:R-:W-:Y:S01]  /*0c80*/  LEA.HI R20, R7, R78, RZ, 0x6 ;  /* 0x0000004e07147211 */ /* 0x000fe200078f30ff */
[----:B------:R-:W-:Y:S01]  /*0c90*/  UIMAD.WIDE.U32 UR12, UR10, 0x40, URZ ;  /* 0x000000400a0c78a5 */ /* 0x000fe2000f8e003f */
[----:B------:R-:W-:Y:S01]  /*0ca0*/  SHF.R.S32.HI R125, RZ, 0x3, R5 ;  /* 0x00000003ff7d7819 */ /* 0x000fe20000011405 */
[----:B------:R-:W-:Y:S01]  /*0cb0*/  IMAD R6, R218, c[0x0][0x240], RZ ;  /* 0x00009000da067a24 */ /* 0x000fe200078e02ff */
[----:B------:R-:W-:Y:S01]  /*0cc0*/  LOP3.LUT R5, R5, 0xfffffff8, RZ, 0xc0, !PT ;  /* 0xfffffff805057812 */ /* 0x000fe200078ec0ff */
[----:B------:R-:W-:Y:S01]  /*0cd0*/  IMAD.SHL.U32 R20, R20, 0x8, RZ ;  /* 0x0000000814147824 */ /* 0x000fe200078e00ff */
[----:B------:R-:W-:Y:S01]  /*0ce0*/  SHF.R.S32.HI R3, RZ, 0x1f, R125 ;  /* 0x0000001fff037819 */ /* 0x000fe2000001147d */
[----:B------:R-:W-:Y:S01]  /*0cf0*/  IMAD R9, R219, c[0x0][0x244], R6 ;  /* 0x00009100db097a24 */ /* 0x000fe200078e0206 */
[----:B------:R-:W-:Y:S01]  /*0d00*/  IADD3 R93, P0, R125, R2, RZ ;  /* 0x000000027d5d7210 */ /* 0x000fe20007f1e0ff */
[----:B------:R-:W-:Y:S01]  /*0d10*/  IMAD.IADD R14, R78, 0x1, -R5 ;  /* 0x000000014e0e7824 */ /* 0x000fe200078e0a05 */
[----:B------:R-:W-:Y:S01]  /*0d20*/  SHF.R.S32.HI R6, RZ, 0x1f, R43 ;  /* 0x0000001fff067819 */ /* 0x000fe2000001142b */
[----:B------:R-:W-:Y:S01]  /*0d30*/  IMAD R5, R146, c[0x0][0x23c], RZ ;  /* 0x00008f0092057a24 */ /* 0x000fe200078e02ff */
[----:B------:R-:W-:Y:S01]  /*0d40*/  LEA.HI.X.SX32 R91, R2, R3, 0x1, P0 ;  /* 0x00000003025b7211 */ /* 0x000fe200000f0eff */
[----:B------:R-:W-:Y:S01]  /*0d50*/  IMAD.SHL.U32 R12, R14, 0x8, RZ ;  /* 0x000000080e0c7824 */ /* 0x000fe200078e00ff */
[----:B------:R-:W-:Y:S01]  /*0d60*/  SHF.R.S32.HI R2, RZ, 0x1f, R221 ;  /* 0x0000001fff027819 */ /* 0x000fe200000114dd */
[----:B------:R-:W-:Y:S01]  /*0d70*/  IMAD.IADD R102, R159, 0x1, R5 ;  /* 0x000000019f667824 */ /* 0x000fe200078e0205 */
[----:B------:R-:W-:Y:S01]  /*0d80*/  SHF.L.U32 R23, R125, 0x6, RZ ;  /* 0x000000067d177819 */ /* 0x000fe200000006ff */
[----:B------:R-:W-:Y:S01]  /*0d90*/  IMAD R134, R91, c[0x0][0x238], RZ ;  /* 0x00008e005b867a24 */ /* 0x000fe200078e02ff */
[----:B------:R-:W-:Y:S01]  /*0da0*/  SHF.R.S32.HI R13, RZ, 0x1f, R12 ;  /* 0x0000001fff0d7819 */ /* 0x000fe2000001140c */
[----:B------:R-:W-:Y:S01]  /*0db0*/  IMAD R5, R102, R43, RZ ;  /* 0x0000002b66057224 */ /* 0x000fe200078e02ff */
[----:B------:R-:W-:Y:S01]  /*0dc0*/  SEL R87, R2, RZ, !P3 ;  /* 0x000000ff02577207 */ /* 0x000fe20005800000 */
[----:B------:R-:W-:Y:S01]  /*0dd0*/  IMAD R134, R93, c[0x0][0x23c], R134 ;  /* 0x00008f005d867a24 */ /* 0x000fe200078e0286 */
[----:B------:R-:W-:Y:S01]  /*0de0*/  LOP3.LUT R23, R23, 0x1c0, RZ, 0xc0, !PT ;  /* 0x000001c017177812 */ /* 0x000fe200078ec0ff */
[----:B-1----:R-:W-:Y:S01]  /*0df0*/  IMAD.WIDE.U32 R10, R93, c[0x0][0x238], R12 ;  /* 0x00008e005d0a7a25 */ /* 0x002fe200078e000c */
[----:B------:R-:W-:Y:S01]  /*0e00*/  IADD3 R123, R12, 0x40, RZ ;  /* 0x000000400c7b7810 */ /* 0x000fe20007ffe0ff */
[----:B------:R-:W-:Y:S01]  /*0e10*/  USHF.L.U32 UR8, UR11, 0x6, URZ ;  /* 0x000000060b087899 */ /* 0x000fe2000800063f */
[----:B------:R-:W-:Y:S01]  /*0e20*/  LOP3.LUT R20, R20, 0xfffffe00, RZ, 0xc0, !PT ;  /* 0xfffffe0014147812 */ /* 0x000fe200078ec0ff */
[----:B------:R-:W-:Y:S01]  /*0e30*/  IMAD.IADD R90, R0, 0x1, -R125 ;  /* 0x00000001005a7824 */ /* 0x000fe200078e0a7d */
[----:B------:R-:W-:Y:S01]  /*0e40*/  IADD3 R135, R11, R134, RZ ;  /* 0x000000860b877210 */ /* 0x000fe20007ffe0ff */
[----:B------:R-:W-:Y:S01]  /*0e50*/  IMAD.MOV.U32 R134, RZ, RZ, R10 ;  /* 0x000000ffff867224 */ /* 0x000fe200078e000a */
[----:B------:R-:W-:Y:S01]  /*0e60*/  LOP3.LUT R124, R23, 0x38, R12, 0xf8, !PT ;  /* 0x00000038177c7812 */ /* 0x000fe200078ef80c */
[----:B------:R-:W-:Y:S01]  /*0e70*/  IMAD R5, R6, R158, R5 ;  /* 0x0000009e06057224 */ /* 0x000fe200078e0205 */
[----:B------:R-:W-:Y:S01]  /*0e80*/  SHF.R.U32.HI R21, RZ, 0x3, R23 ;  /* 0x00000003ff157819 */ /* 0x000fe20000011617 */
[----:B------:R-:W-:Y:S01]  /*0e90*/  IMAD.WIDE.U32 R134, R219, c[0x0][0x240], R134 ;  /* 0x00009000db867a25 */ /* 0x000fe200078e0086 */
[----:B------:R-:W-:Y:S01]  /*0ea0*/  ISETP.GE.AND P5, PT, R12, c[0x0][0x1d4], PT ;  /* 0x000075000c007a0c */ /* 0x000fe20003fa6270 */
[----:B------:R-:W-:Y:S01]  /*0eb0*/  UIADD3 UR8, UR13, UR8, URZ ;  /* 0x000000080d087290 */ /* 0x000fe2000fffe03f */
[----:B------:R-:W-:Y:S01]  /*0ec0*/  ISETP.GE.AND P6, PT, R123, c[0x0][0x1d4], PT ;  /* 0x000075007b007a0c */ /* 0x000fe20003fc6270 */
[----:B------:R-:W-:Y:S01]  /*0ed0*/  IMAD R6, R43, -0x60, R90 ;  /* 0xffffffa02b067824 */ /* 0x000fe200078e025a */
[----:B------:R-:W-:Y:S01]  /*0ee0*/  IADD3 R135, R135, R9, RZ ;  /* 0x0000000987877210 */ /* 0x000fe20007ffe0ff */
[----:B------:R-:W-:Y:S01]  /*0ef0*/  IMAD R157, R87, c[0x0][0x248], RZ ;  /* 0x00009200579d7a24 */ /* 0x000fe200078e02ff */
[----:B------:R-:W-:Y:S01]  /*0f00*/  LOP3.LUT R124, R20, R124, R21, 0xf6, !PT ;  /* 0x0000007c147c7212 */ /* 0x000fe200078ef615 */
[----:B------:R-:W-:Y:S01]  /*0f10*/  IMAD.SHL.U32 R14, R14, 0x4, RZ ;  /* 0x000000040e0e7824 */ /* 0x000fe200078e00ff */
[----:B------:R-:W-:Y:S01]  /*0f20*/  ISETP.GE.AND P1, PT, R6, 0x1, PT ;  /* 0x000000010600780c */ /* 0x000fe20003f26270 */
[----:B------:R-:W-:Y:S01]  /*0f30*/  IMAD R157, R132, c[0x0][0x24c], R157 ;  /* 0x00009300849d7a24 */ /* 0x000fe200078e029d */
[----:B------:R-:W-:Y:S01]  /*0f40*/  ISETP.GE.AND P0, PT, R6, 0x21, PT ;  /* 0x000000210600780c */ /* 0x000fe20003f06270 */
[----:B------:R-:W-:Y:S01]  /*0f50*/  IMAD.WIDE.U32 R134, R132, c[0x0][0x248], R134 ;  /* 0x0000920084867a25 */ /* 0x000fe200078e0086 */
[----:B------:R-:W-:Y:S01]  /*0f60*/  SHF.L.U32 R124, R124, 0x1, RZ ;  /* 0x000000017c7c7819 */ /* 0x000fe200000006ff */
[----:B------:R-:W-:Y:S01]  /*0f70*/  ULDC.64 UR4, c[0x0][0x1e0] ;  /* 0x0000780000047ab9 */ /* 0x000fe20000000a00 */
[----:B------:R-:W-:Y:S01]  /*0f80*/  SHF.R.S32.HI R84, RZ, 0x1f, R4 ;  /* 0x0000001fff547819 */ /* 0x000fe20000011404 */
[----:B------:R-:W-:Y:S01]  /*0f90*/  IMAD.IADD R157, R135, 0x1, R157 ;  /* 0x00000001879d7824 */ /* 0x000fe200078e029d */
[----:B------:R-:W-:Y:S01]  /*0fa0*/  SHF.R.S32.HI R15, RZ, 0x1f, R14 ;  /* 0x0000001fff0f7819 */ /* 0x000fe2000001140e */
[----:B------:R-:W-:Y:S01]  /*0fb0*/  IMAD.MOV.U32 R156, RZ, RZ, R134 ;  /* 0x000000ffff9c7224 */ /* 0x000fe200078e0086 */
[C---:B------:R-:W-:Y:S01]  /*0fc0*/  IADD3 R122, R125.reuse, 0x20, RZ ;  /* 0x000000207d7a7810 */ /* 0x040fe20007ffe0ff */
[----:B------:R-:W-:Y:S01]  /*0fd0*/  IMAD R7, R84, c[0x0][0x1e0], RZ ;  /* 0x0000780054077a24 */ /* 0x000fe200078e02ff */
[----:B------:R-:W-:Y:S01]  /*0fe0*/  IADD3 R121, R125, 0x40, RZ ;  /* 0x000000407d797810 */ /* 0x000fe20007ffe0ff */
[----:B------:R-:W-:Y:S01]  /*0ff0*/  IMAD.WIDE.U32 R10, R43, R158, R156 ;  /* 0x0000009e2b0a7225 */ /* 0x000fe200078e009c */
[----:B------:R-:W-:Y:S01]  /*1000*/  USHF.L.U64.HI UR11, UR4, UR7, UR5 ;  /* 0x00000007040b7299 */ /* 0x000fe20008010205 */
[----:B------:R-:W-:Y:S01]  /*1010*/  SHF.R.S32.HI R103, RZ, 0x1f, R122 ;  /* 0x0000001fff677819 */ /* 0x000fe2000001147a */
[----:B------:R-:W-:Y:S01]  /*1020*/  USHF.L.U32 UR13, UR4, 0x6, URZ ;  /* 0x00000006040d7899 */ /* 0x000fe2000800063f */
[----:B------:R-:W-:Y:S01]  /*1030*/  IMAD.IADD R5, R11, 0x1, R5 ;  /* 0x000000010b057824 */ /* 0x000fe200078e0205 */
[----:B------:R-:W-:Y:S01]  /*1040*/  USHF.L.U64.HI UR14, UR4, UR6, UR14 ;  /* 0x00000006040e7299 */ /* 0x000fe2000801020e */
[----:B------:R-:W-:Y:S01]  /*1050*/  IMAD R7, R4, c[0x0][0x1e4], R7 ;  /* 0x0000790004077a24 */ /* 0x000fe200078e0207 */
[----:B------:R-:W-:Y:S01]  /*1060*/  USHF.L.U32 UR15, UR4, 0x5, URZ ;  /* 0x00000005040f7899 */ /* 0x000fe2000800063f */
[----:B------:R-:W-:Y:S01]  /*1070*/  IMAD R138, R3, c[0x0][0x280], RZ ;  /* 0x0000a000038a7a24 */ /* 0x000fe200078e02ff */
[----:B------:R-:W-:Y:S01]  /*1080*/  UIMAD.WIDE.U32 UR24, UR4, 0x60, URZ ;  /* 0x00000060041878a5 */ /* 0x000fe2000f8e003f */
[----:B------:R-:W-:Y:S01]  /*1090*/  IMAD R144, R219, c[0x0][0x1ec], R144 ;  /* 0x00007b00db907a24 */ /* 0x000fe200078e0290 */
[----:B------:R-:W-:Y:S01]  /*10a0*/  ULDC UR20, c[0x0][0x284] ;  /* 0x0000a10000147ab9 */ /* 0x000fe20000000800 */
[C---:B------:R-:W-:Y:S01]  /*10b0*/  IMAD R138, R125.reuse, c[0x0][0x284], R138 ;  /* 0x0000a1007d8a7a24 */ /* 0x040fe200078e028a */
[----:B------:R-:W-:Y:S01]  /*10c0*/  ULDC.64 UR4, c[0x0][0x280] ;  /* 0x0000a00000047ab9 */ /* 0x000fe20000000a00 */
[----:B------:R-:W-:Y:S01]  /*10d0*/  IMAD.WIDE.U32 R18, R125, c[0x0][0x280], R12 ;  /* 0x0000a0007d127a25 */ /* 0x000fe200078e000c */
[----:B------:R-:W-:Y:S01]  /*10e0*/  USHF.L.U64.HI UR18, UR4, UR7, UR5 ;  /* 0x0000000704127299 */ /* 0x000fe20008010205 */
[----:B------:R-:W-:Y:S01]  /*10f0*/  P2R R129, PR, RZ, 0x20 ;  /* 0x00000020ff817803 */ /* 0x000fe20000000000 */
[----:B------:R-:W-:Y:S01]  /*1100*/  USHF.L.U32 UR19, UR4, 0x6, URZ ;  /* 0x0000000604137899 */ /* 0x000fe2000800063f */
[----:B------:R-:W-:Y:S01]  /*1110*/  IMAD R136, R3, c[0x0][0x290], RZ ;  /* 0x0000a40003887a24 */ /* 0x000fe200078e02ff */
[----:B------:R-:W-:Y:S01]  /*1120*/  IADD3 R139, R138, R19, RZ ;  /* 0x000000138a8b7210 */ /* 0x000fe20007ffe0ff */
[----:B------:R-:W-:Y:S01]  /*1130*/  IMAD R24, R219, c[0x0][0x214], R24 ;  /* 0x00008500db187a24 */ /* 0x000fe200078e0218 */
[----:B------:R-:W-:Y:S01]  /*1140*/  SHF.L.U32 R19, R122, 0x6, RZ ;  /* 0x000000067a137819 */ /* 0x000fe200000006ff */
[----:B------:R-:W-:Y:S01]  /*1150*/  IMAD.WIDE.U32 R142, R125, c[0x0][0x280], R14 ;  /* 0x0000a0007d8e7a25 */ /* 0x000fe200078e000e */
[----:B------:R-:W-:-:S02]  /*1160*/  USHF.L.U64.HI UR20, UR4, UR6, UR20 ;  /* 0x0000000604147299 */ /* 0x000fc40008010214 */
[----:B------:R-:W-:Y:S01]  /*1170*/  LOP3.LUT R19, R19, 0x1c0, RZ, 0xc0, !PT ;  /* 0x000001c013137812 */ /* 0x000fe200078ec0ff */
[C---:B------:R-:W-:Y:S01]  /*1180*/  IMAD R136, R125.reuse, c[0x0][0x294], R136 ;  /* 0x0000a5007d887a24 */ /* 0x040fe200078e0288 */
[----:B------:R-:W-:Y:S01]  /*1190*/  USHF.L.U32 UR22, UR4, 0x5, URZ ;  /* 0x0000000504167899 */ /* 0x000fe2000800063f */
[----:B------:R-:W-:Y:S01]  /*11a0*/  IMAD.WIDE.U32 R140, R125, c[0x0][0x290], R14 ;  /* 0x0000a4007d8c7a25 */ /* 0x000fe200078e000e */
[----:B------:R-:W-:Y:S02]  /*11b0*/  ULDC UR9, c[0x0][0x23c] ;  /* 0x00008f0000097ab9 */ /* 0x000fe40000000800 */
[----:B------:R-:W-:Y:S01]  /*11c0*/  ULDC UR21, c[0x0][0x294] ;  /* 0x0000a50000157ab9 */ /* 0x000fe20000000800 */
[----:B------:R-:W-:Y:S01]  /*11d0*/  IMAD.IADD R143, R143, 0x1, R138 ;  /* 0x000000018f8f7824 */ /* 0x000fe200078e028a */
[----:B------:R-:W-:Y:S01]  /*11e0*/  MOV R138, R18 ;  /* 0x00000012008a7202 */ /* 0x000fe20000000f00 */
[----:B------:R-:W-:Y:S01]  /*11f0*/  IMAD R87, R87, c[0x0][0x268], RZ ;  /* 0x00009a0057577a24 */ /* 0x000fe200078e02ff */
[----:B------:R-:W-:Y:S01]  /*1200*/  ULDC.64 UR4, c[0x0][0x290] ;  /* 0x0000a40000047ab9 */ /* 0x000fe20000000a00 */
[----:B------:R-:W-:Y:S01]  /*1210*/  IMAD.IADD R141, R141, 0x1, R136 ;  /* 0x000000018d8d7824 */ /* 0x000fe200078e0288 */
[----:B------:R-:W-:Y:S01]  /*1220*/  USHF.L.U64.HI UR9, UR10, UR7, UR9 ;  /* 0x000000070a097299 */ /* 0x000fe20008010209 */
[----:B------:R-:W-:Y:S01]  /*1230*/  IMAD R87, R132, c[0x0][0x26c], R87 ;  /* 0x00009b0084577a24 */ /* 0x000fe200078e0257 */
[----:B------:R-:W-:Y:S01]  /*1240*/  USHF.L.U64.HI UR5, UR4, UR7, UR5 ;  /* 0x0000000704057299 */ /* 0x000fe20008010205 */
[----:B------:R-:W-:Y:S01]  /*1250*/  IMAD.WIDE.U32 R154, R125, c[0x0][0x1e0], RZ ;  /* 0x000078007d9a7a25 */ /* 0x000fe200078e00ff */
[----:B------:R-:W-:-:S02]  /*1260*/  USHF.L.U64.HI UR21, UR4, UR6, UR21 ;  /* 0x0000000604157299 */ /* 0x000fc40008010215 */
[----:B------:R-:W-:Y:S01]  /*1270*/  USHF.L.U32 UR7, UR4, 0x6, URZ ;  /* 0x0000000604077899 */ /* 0x000fe2000800063f */
[C---:B------:R-:W-:Y:S01]  /*1280*/  IMAD R110, R146.reuse, c[0x0][0x1e4], RZ ;  /* 0x00007900926e7a24 */ /* 0x040fe200078e02ff */
[----:B------:R-:W-:Y:S01]  /*1290*/  USHF.L.U32 UR6, UR4, 0x5, URZ ;  /* 0x0000000504067899 */ /* 0x000fe2000800063f */
[----:B------:R-:W-:Y:S01]  /*12a0*/  IMAD.WIDE.U32 R148, R146, c[0x0][0x290], RZ ;  /* 0x0000a40092947a25 */ /* 0x000fe200078e00ff */
[----:B------:R-:W-:Y:S02]  /*12b0*/  USHF.L.U32 UR10, UR10, 0x6, URZ ;  /* 0x000000060a0a7899 */ /* 0x000fe4000800063f */
[----:B------:R-:W-:Y:S01]  /*12c0*/  ULDC.U8 UR4, c[0x0][0x298] ;  /* 0x0000a60000047ab9 */ /* 0x000fe20000000000 */
[----:B------:R-:W-:Y:S01]  /*12d0*/  IMAD R103, R103, c[0x0][0x1e0], RZ ;  /* 0x0000780067677a24 */ /* 0x000fe200078e02ff */
[----:B------:R-:W-:Y:S01]  /*12e0*/  IADD3 R110, R110, UR25, RZ ;  /* 0x000000196e6e7c10 */ /* 0x000fe2000fffe0ff */
[----:B-----5:R-:W-:-:S04]  /*12f0*/  IMAD.WIDE.U32 R140, R79, c[0x0][0x290], R140 ;  /* 0x0000a4004f8c7a25 */ /* 0x020fc800078e008c */
[----:B------:R-:W-:-:S04]  /*1300*/  IMAD.WIDE.U32 R152, R122, c[0x0][0x1e0], RZ ;  /* 0x000078007a987a25 */ /* 0x000fc800078e00ff */
[----:B------:R-:W-:-:S04]  /*1310*/  IMAD.WIDE.U32 R150, R121, c[0x0][0x1e0], RZ ;  /* 0x0000780079967a25 */ /* 0x000fc800078e00ff */
[----:B------:R-:W-:Y:S02]  /*1320*/  IMAD R103, R122, c[0x0][0x1e4], R103 ;  /* 0x000079007a677a24 */ /* 0x000fe400078e0267 */
[----:B------:R-:W-:-:S04]  /*1330*/  IMAD.WIDE.U32 R142, R79, c[0x0][0x280], R142 ;  /* 0x0000a0004f8e7a25 */ /* 0x000fc800078e008e */
[----:B------:R-:W-:-:S04]  /*1340*/  IMAD.WIDE.U32 R138, R79, c[0x0][0x280], R138 ;  /* 0x0000a0004f8a7a25 */ /* 0x000fc800078e008a */
[----:B------:R-:W-:Y:S01]  /*1350*/  IMAD.IADD R103, R153, 0x1, R103 ;  /* 0x0000000199677824 */ /* 0x000fe200078e0267 */
[----:B--2---:R-:W-:Y:S01]  /*1360*/  @P2 SHF.R.S32.HI R9, RZ, 0x1f, R8 ;  /* 0x0000001fff092819 */ /* 0x004fe20000011408 */
[----:B------:R-:W-:Y:S01]  /*1370*/  @!P2 IMAD.MOV.U32 R9, RZ, RZ, R2 ;  /* 0x000000ffff09a224 */ /* 0x000fe200078e0002 */
[----:B------:R-:W-:Y:S02]  /*1380*/  @!P2 MOV R8, R221 ;  /* 0x000000dd0008a202 */ /* 0x000fe40000000f00 */
[----:B------:R-:W-:Y:S02]  /*1390*/  @P1 LEA R16, P2, R10, c[0x0][0x220], 0x1 ;  /* 0x000088000a101a11 */ /* 0x000fe400078408ff */
[----:B------:R-:W-:Y:S01]  /*13a0*/  SEL R130, R8, RZ, !P4 ;  /* 0x000000ff08827207 */ /* 0x000fe20006000000 */
[----:B------:R-:W-:Y:S01]  /*13b0*/  IMAD.MOV.U32 R8, RZ, RZ, c[0x0][0x23c] ;  /* 0x00008f00ff087624 */ /* 0x000fe200078e00ff */
[----:B------:R-:W-:Y:S02]  /*13c0*/  @P1 LEA.HI.X R17, R10, c[0x0][0x224], R5, 0x1, P2 ;  /* 0x000089000a111a11 */ /* 0x000fe400010f0c05 */
[----:B------:R-:W-:Y:S01]  /*13d0*/  ISETP.GT.AND P2, PT, R6, 0x40, PT ;  /* 0x000000400600780c */ /* 0x000fe20003f44270 */
[----:B------:R-:W-:Y:S01]  /*13e0*/  IMAD.MOV.U32 R6, RZ, RZ, c[0x0][0x238] ;  /* 0x00008e00ff067624 */ /* 0x000fe200078e00ff */
[----:B------:R-:W-:Y:S01]  /*13f0*/  SEL R2, R9, RZ, !P4 ;  /* 0x000000ff09027207 */ /* 0x000fe20006000000 */
[----:B------:R-:W-:Y:S01]  /*1400*/  @!PT LDS RZ, [RZ] ;  /* 0x00000000fffff984 */ /* 0x000fe20000000800 */
[----:B------:R-:W-:Y:S01]  /*1410*/  @!PT LDS RZ, [RZ] ;  /* 0x00000000fffff984 */ /* 0x000fe20000000800 */
[----:B------:R-:W-:Y:S01]  /*1420*/  @!PT LDS RZ, [RZ] ;  /* 0x00000000fffff984 */ /* 0x000fe20000000800 */
[----:B------:R1:W-:Y:S01]  /*1430*/  @P1 LDGSTS.E.BYPASS.LTC128B.128 [R124+0x8100], [R16.64], !P5 ;  /* 0x08100000107c1fae */ /* 0x0003e2000e901d50 */
[----:B------:R-:W-:-:S03]  /*1440*/  ISETP.GE.AND P4, PT, R12, c[0x0][0x1d4], PT ;  /* 0x000075000c007a0c */ /* 0x000fc60003f86270 */
[----:B------:R1:W-:Y:S01]  /*1450*/  @P1 LDGSTS.E.BYPASS.LTC128B.128 [R124+0xb100], [R16.64+0x80], !P6 ;  /* 0x0b100080107c1fae */ /* 0x0003e2000f101d50 */
[----:B------:R-:W-:Y:S01]  /*1460*/  @P0 LEA R9, P1, R6, R10, 0x5 ;  /* 0x0000000a06090211 */ /* 0x000fe200078228ff */
[C---:B------:R-:W-:Y:S02]  /*1470*/  IMAD R97, R2.reuse, c[0x0][0x1f0], RZ ;  /* 0x00007c0002617a24 */ /* 0x040fe400078e02ff */
[----:B------:R-:W-:Y:S01]  /*1480*/  IMAD R83, R2, c[0x0][0x218], RZ ;  /* 0x0000860002537a24 */ /* 0x000fe200078e02ff */
[----:B------:R-:W-:Y:S01]  /*1490*/  @P0 LEA.HI.X R8, R6, R5, R8, 0x5, P1 ;  /* 0x0000000506080211 */ /* 0x000fe200008f2c08 */
[----:B------:R-:W-:Y:S01]  /*14a0*/  IMAD R97, R130, c[0x0][0x1f4], R97 ;  /* 0x00007d0082617a24 */ /* 0x000fe200078e0261 */
[----:B------:R-:W-:Y:S01]  /*14b0*/  @P2 IADD3 R6, P1, R10, UR12, RZ ;  /* 0x0000000c0a062c10 */ /* 0x000fe2000ff3e0ff */
[----:B------:R-:W-:Y:S01]  /*14c0*/  IMAD R83, R130, c[0x0][0x21c], R83 ;  /* 0x0000870082537a24 */ /* 0x000fe200078e0253 */
[----:B------:R-:W-:Y:S01]  /*14d0*/  SHF.L.U32 R10, R101, 0x1, RZ ;  /* 0x00000001650a7819 */ /* 0x000fe200000006ff */
[----:B------:R-:W-:Y:S01]  /*14e0*/  UIADD3 UR12, UP0, UR12, 0x80, URZ ;  /* 0x000000800c0c7890 */ /* 0x000fe2000ff1e03f */
[----:B------:R-:W-:-:S02]  /*14f0*/  @P2 IADD3.X R5, R5, UR8, RZ, P1, !PT ;  /* 0x0000000805052c10 */ /* 0x000fc40008ffe4ff */
[C---:B------:R-:W-:Y:S01]  /*1500*/  @P0 LEA R28, P1, R9.reuse, c[0x0][0x220], 0x1 ;  /* 0x00008800091c0a11 */ /* 0x040fe200078208ff */
[----:B------:R-:W-:Y:S01]  /*1510*/  UIADD3.X UR8, URZ, UR8, URZ, UP0, !UPT ;  /* 0x000000083f087290 */ /* 0x000fe200087fe43f */
[----:B------:R-:W-:Y:S02]  /*1520*/  SHF.R.S32.HI R2, RZ, 0x1f, R79 ;  /* 0x0000001fff027819 */ /* 0x000fe4000001144f */
[----:B------:R-:W-:Y:S02]  /*1530*/  @P0 LEA.HI.X R29, R9, c[0x0][0x224], R8, 0x1, P1 ;  /* 0x00008900091d0a11 */ /* 0x000fe400008f0c08 */
[----:B------:R-:W-:-:S03]  /*1540*/  ISETP.GE.AND P1, PT, R12, c[0x0][0x27c], PT ;  /* 0x00009f000c007a0c */ /* 0x000fc60003f26270 */
[----:B------:R2:W-:Y:S04]  /*1550*/  @P0 LDGSTS.E.BYPASS.LTC128B.128 [R124+0x9100], [R28.64], !P5 ;  /* 0x091000001c7c0fae */ /* 0x0005e8000e901d50 */
[----:B------:R2:W-:Y:S01]  /*1560*/  @P0 LDGSTS.E.BYPASS.LTC128B.128 [R124+0xc100], [R28.64+0x80], !P6 ;  /* 0x0c1000801c7c0fae */ /* 0x0005e2000f101d50 */
[----:B-1----:R-:W-:-:S04]  /*1570*/  IMAD.WIDE.U32 R16, R4, c[0x0][0x1e0], RZ ;  /* 0x0000780004107a25 */ /* 0x002fc800078e00ff */
[----:B------:R-:W-:Y:S01]  /*1580*/  IMAD.IADD R17, R17, 0x1, R7 ;  /* 0x0000000111117824 */ /* 0x000fe200078e0207 */
[----:B------:R-:W-:Y:S02]  /*1590*/  SEL R7, RZ, c[0x0][0x27c], !P1 ;  /* 0x00009f00ff077a07 */ /* 0x000fe40004800000 */
[----:B------:R-:W-:Y:S01]  /*15a0*/  @P1 IADD3 R10, -R10, c[0x0][0x1d4], RZ ;  /* 0x000075000a0a1a10 */ /* 0x000fe20007ffe1ff */
[----:B------:R-:W-:Y:S01]  /*15b0*/  IMAD.WIDE.U32 R16, R219, c[0x0][0x1e8], R16 ;  /* 0x00007a00db107a25 */ /* 0x000fe200078e0010 */
[----:B------:R-:W-:-:S03]  /*15c0*/  ISETP.GE.AND P1, PT, R101, 0x1, PT ;  /* 0x000000016500780c */ /* 0x000fc60003f26270 */
[----:B------:R-:W-:Y:S01]  /*15d0*/  IMAD.IADD R8, R12, 0x1, R7 ;  /* 0x000000010c087824 */ /* 0x000fe200078e0207 */
[----:B------:R-:W-:Y:S01]  /*15e0*/  SHF.R.S32.HI R7, RZ, 0x1f, R10 ;  /* 0x0000001fff077819 */ /* 0x000fe2000001140a */
[----:B------:R-:W-:Y:S01]  /*15f0*/  IMAD.IADD R145, R17, 0x1, R144 ;  /* 0x0000000111917824 */ /* 0x000fe200078e0290 */
[----:B------:R-:W-:Y:S02]  /*1600*/  P2R R9, PR, RZ, 0x2 ;  /* 0x00000002ff097803 */ /* 0x000fe40000000000 */
[----:B------:R-:W-:Y:S02]  /*1610*/  SHF.R.S32.HI R27, RZ, 0x1f, R8 ;  /* 0x0000001fff1b7819 */ /* 0x000fe40000011408 */
[----:B------:R-:W-:Y:S01]  /*1620*/  LEA.HI R7, R7, R10, RZ, 0x4 ;  /* 0x0000000a07077211 */ /* 0x000fe200078f20ff */
[----:B------:R-:W-:Y:S01]  /*1630*/  IMAD R10, R218, c[0x0][0x260], RZ ;  /* 0x00009800da0a7a24 */ /* 0x000fe200078e02ff */
[CC--:B------:R-:W-:Y:S02]  /*1640*/  LEA.HI R120, R27.reuse, R8.reuse, RZ, 0x3 ;  /* 0x000000081b787211 */ /* 0x0c0fe400078f18ff */
[----:B------:R-:W-:Y:S01]  /*1650*/  LEA.HI R27, R27, R8, RZ, 0x6 ;  /* 0x000000081b1b7211 */ /* 0x000fe200078f30ff */
[C---:B------:R-:W-:Y:S01]  /*1660*/  IMAD R10, R219.reuse, c[0x0][0x264], R10 ;  /* 0x00009900db0a7a24 */ /* 0x040fe200078e020a */
[----:B------:R-:W-:Y:S01]  /*1670*/  MOV R144, R16 ;  /* 0x0000001000907202 */ /* 0x000fe20000000f00 */
[----:B------:R-:W-:Y:S01]  /*1680*/  IMAD.WIDE.U32 R8, R219, c[0x0][0x260], R12 ;  /* 0x00009800db087a25 */ /* 0x000fe200078e000c */
[----:B------:R-:W-:-:S02]  /*1690*/  SHF.R.S32.HI R27, RZ, 0x6, R27 ;  /* 0x00000006ff1b7819 */ /* 0x000fc4000001141b */
[----:B------:R-:W-:Y:S01]  /*16a0*/  LOP3.LUT R116, R23, 0x38, R120, 0xf8, !PT ;  /* 0x0000003817747812 */ /* 0x000fe200078ef878 */
[----:B------:R-:W-:Y:S01]  /*16b0*/  IMAD.IADD R11, R9, 0x1, R10 ;  /* 0x00000001090b7824 */ /* 0x000fe200078e020a */
[----:B------:R-:W-:Y:S01]  /*16c0*/  MOV R10, R8 ;  /* 0x00000008000a7202 */ /* 0x000fe20000000f00 */
[----:B------:R-:W-:Y:S01]  /*16d0*/  IMAD.WIDE.U32 R8, R219, c[0x0][0x210], R12 ;  /* 0x00008400db087a25 */ /* 0x000fe200078e000c */
[----:B------:R-:W-:Y:S02]  /*16e0*/  LOP3.LUT R116, R116, R21, RZ, 0x3c, !PT ;  /* 0x0000001574747212 */ /* 0x000fe400078e3cff */
[----:B------:R-:W-:Y:S01]  /*16f0*/  SHF.R.S32.HI R7, RZ, 0x4, R7 ;  /* 0x00000004ff077819 */ /* 0x000fe20000011407 */
[----:B------:R-:W-:-:S04]  /*1700*/  IMAD.WIDE.U32 R16, R125, c[0x0][0x290], R12 ;  /* 0x0000a4007d107a25 */ /* 0x000fc800078e000c */
[----:B------:R-:W-:Y:S01]  /*1710*/  IMAD.IADD R25, R9, 0x1, R24 ;  /* 0x0000000109197824 */ /* 0x000fe200078e0218 */
[----:B------:R-:W-:Y:S01]  /*1720*/  SHF.R.S32.HI R9, RZ, 0x1f, R122 ;  /* 0x0000001fff097819 */ /* 0x000fe2000001147a */
[----:B------:R-:W-:Y:S01]  /*1730*/  IMAD.IADD R137, R136, 0x1, R17 ;  /* 0x0000000188897824 */ /* 0x000fe200078e0211 */
[----:B------:R-:W-:Y:S01]  /*1740*/  SHF.R.U32.HI R17, RZ, 0x3, R19 ;  /* 0x00000003ff117819 */ /* 0x000fe20000011613 */
[----:B------:R-:W-:Y:S01]  /*1750*/  IMAD.MOV.U32 R136, RZ, RZ, R16 ;  /* 0x000000ffff887224 */ /* 0x000fe200078e0010 */
[----:B------:R-:W-:Y:S01]  /*1760*/  LEA.HI R18, R9, R122, RZ, 0x3 ;  /* 0x0000007a09127211 */ /* 0x000fe200078f18ff */
[----:B------:R-:W-:Y:S01]  /*1770*/  IMAD.MOV.U32 R24, RZ, RZ, R8 ;  /* 0x000000ffff187224 */ /* 0x000fe200078e0008 */
[----:B------:R-:W-:Y:S01]  /*1780*/  SHF.R.S32.HI R8, RZ, 0x1f, R121 ;  /* 0x0000001fff087819 */ /* 0x000fe20000011479 */
[----:B------:R-:W-:Y:S01]  /*1790*/  IMAD.WIDE.U32 R132, R132, c[0x0][0x268], R10 ;  /* 0x00009a0084847a25 */ /* 0x000fe200078e000a */
[----:B------:R-:W-:Y:S02]  /*17a0*/  SHF.L.U32 R16, R121, 0x6, RZ ;  /* 0x0000000679107819 */ /* 0x000fe400000006ff */
[----:B------:R-:W-:Y:S01]  /*17b0*/  LOP3.LUT R10, R19, 0x38, R120, 0xf8, !PT ;  /* 0x00000038130a7812 */ /* 0x000fe200078ef878 */
[----:B------:R-:W-:Y:S01]  /*17c0*/  IMAD R9, R27, 0x1800, R20 ;  /* 0x000018001b097824 */ /* 0x000fe200078e0214 */
[----:B------:R-:W-:Y:S01]  /*17d0*/  LEA.HI R11, R8, R121, RZ, 0x3 ;  /* 0x00000079080b7211 */ /* 0x000fe200078f18ff */
[----:B------:R-:W-:Y:S01]  /*17e0*/  IMAD.SHL.U32 R18, R18, 0x40, RZ ;  /* 0x0000004012127824 */ /* 0x000fe200078e00ff */
[----:B------:R-:W-:Y:S01]  /*17f0*/  LOP3.LUT R16, R16, 0x1c0, RZ, 0xc0, !PT ;  /* 0x000001c010107812 */ /* 0x000fe200078ec0ff */
[----:B------:R-:W-:Y:S01]  /*1800*/  IMAD.IADD R116, R9, 0x1, R116 ;  /* 0x0000000109747824 */ /* 0x000fe200078e0274 */
[----:B------:R-:W-:Y:S01]  /*1810*/  LOP3.LUT R113, R10, R17, RZ, 0x3c, !PT ;  /* 0x000000110a717212 */ /* 0x000fe200078e3cff */
[----:B------:R-:W-:Y:S01]  /*1820*/  IMAD.SHL.U32 R11, R11, 0x40, RZ ;  /* 0x000000400b0b7824 */ /* 0x000fe200078e00ff */
[----:B------:R-:W-:Y:S01]  /*1830*/  SHF.R.U32.HI R9, RZ, 0x3, R16 ;  /* 0x00000003ff097819 */ /* 0x000fe20000011610 */
[----:B------:R-:W-:Y:S01]  /*1840*/  IMAD.WIDE.U32 R144, R130, c[0x0][0x1f0], R144 ;  /* 0x00007c0082907a25 */ /* 0x000fe200078e0090 */
[----:B------:R-:W-:-:S02]  /*1850*/  LOP3.LUT R10, R16, 0x38, R120, 0xf8, !PT ;  /* 0x00000038100a7812 */ /* 0x000fc400078ef878 */
[----:B------:R-:W-:Y:S01]  /*1860*/  LOP3.LUT R18, R18, 0xfffffe00, RZ, 0xc0, !PT ;  /* 0xfffffe0012127812 */ /* 0x000fe200078ec0ff */
[----:B------:R-:W-:Y:S01]  /*1870*/  IMAD.IADD R97, R145, 0x1, R97 ;  /* 0x0000000191617824 */ /* 0x000fe200078e0261 */
[----:B------:R-:W-:Y:S01]  /*1880*/  LOP3.LUT R109, R10, R9, RZ, 0x3c, !PT ;  /* 0x000000090a6d7212 */ /* 0x000fe200078e3cff */
[----:B------:R-:W-:Y:S01]  /*1890*/  IMAD.WIDE.U32 R130, R130, c[0x0][0x218], R24 ;  /* 0x0000860082827a25 */ /* 0x000fe200078e0018 */
[----:B------:R-:W-:Y:S02]  /*18a0*/  LEA.HI.SX32 R10, R120, R7, 0x1d ;  /* 0x00000007780a7211 */ /* 0x000fe400078feaff */
[----:B------:R-:W-:Y:S01]  /*18b0*/  LOP3.LUT R11, R11, 0xfffffe00, RZ, 0xc0, !PT ;  /* 0xfffffe000b0b7812 */ /* 0x000fe200078ec0ff */
[----:B------:R-:W-:Y:S01]  /*18c0*/  IMAD R8, R27, 0x1800, R18 ;  /* 0x000018001b087824 */ /* 0x000fe200078e0212 */
[----:B------:R-:W-:Y:S01]  /*18d0*/  SHF.R.S32.HI R7, RZ, 0x1f, R10 ;  /* 0x0000001fff077819 */ /* 0x000fe2000001140a */
[----:B------:R-:W-:Y:S01]  /*18e0*/  IMAD.SHL.U32 R119, R10, 0x8, RZ ;  /* 0x000000080a777824 */ /* 0x000fe200078e00ff */
[----:B------:R-:W-:Y:S01]  /*18f0*/  LOP3.LUT R120, R120, 0xfffffff8, RZ, 0xc0, !PT ;  /* 0xfffffff878787812 */ /* 0x000fe200078ec0ff */
[----:B------:R-:W-:Y:S01]  /*1900*/  IMAD.IADD R113, R8, 0x1, R113 ;  /* 0x0000000108717824 */ /* 0x000fe200078e0271 */
[----:B------:R-:W-:Y:S01]  /*1910*/  LEA.HI R7, R7, R10, RZ, 0x3 ;  /* 0x0000000a07077211 */ /* 0x000fe200078f18ff */
[----:B------:R-:W-:Y:S01]  /*1920*/  IMAD R8, R27, 0x1800, R11 ;  /* 0x000018001b087824 */ /* 0x000fe200078e020b */
[----:B------:R-:W-:Y:S01]  /*1930*/  LOP3.LUT R16, R16, 0x38, R119, 0xf8, !PT ;  /* 0x0000003810107812 */ /* 0x000fe200078ef877 */
[----:B------:R-:W-:Y:S01]  /*1940*/  IMAD.WIDE.U32 R136, R79, c[0x0][0x290], R136 ;  /* 0x0000a4004f887a25 */ /* 0x000fe200078e0088 */
[----:B------:R-:W-:-:S02]  /*1950*/  SHF.R.S32.HI R7, RZ, 0x3, R7 ;  /* 0x00000003ff077819 */ /* 0x000fc40000011407 */
[----:B------:R-:W-:Y:S01]  /*1960*/  IADD3 R109, R8, R109, RZ ;  /* 0x0000006d086d7210 */ /* 0x000fe20007ffe0ff */
[----:B------:R-:W-:Y:S01]  /*1970*/  IMAD.IADD R83, R131, 0x1, R83 ;  /* 0x0000000183537824 */ /* 0x000fe200078e0253 */
[----:B------:R-:W-:Y:S01]  /*1980*/  LOP3.LUT R8, R23, 0x38, R119, 0xf8, !PT ;  /* 0x0000003817087812 */ /* 0x000fe200078ef877 */
[C---:B------:R-:W-:Y:S01]  /*1990*/  IMAD R115, R7.reuse, 0x1800, R20 ;  /* 0x0000180007737824 */ /* 0x040fe200078e0214 */
[----:B------:R-:W-:Y:S01]  /*19a0*/  LOP3.LUT R16, R16, R9, RZ, 0x3c, !PT ;  /* 0x0000000910107212 */ /* 0x000fe200078e3cff */
[C---:B------:R-:W-:Y:S01]  /*19b0*/  IMAD R111, R7.reuse, 0x1800, R18 ;  /* 0x00001800076f7824 */ /* 0x040fe200078e0212 */
[----:B------:R-:W-:Y:S01]  /*19c0*/  LOP3.LUT R8, R8, R21, RZ, 0x3c, !PT ;  /* 0x0000001508087212 */ /* 0x000fe200078e3cff */
[----:B------:R-:W-:Y:S01]  /*19d0*/  IMAD R107, R7, 0x1800, R11 ;  /* 0x00001800076b7824 */ /* 0x000fe200078e020b */
[----:B------:R-:W-:Y:S01]  /*19e0*/  LOP3.LUT R10, R19, 0x38, R119, 0xf8, !PT ;  /* 0x00000038130a7812 */ /* 0x000fe200078ef877 */
[----:B------:R-:W-:Y:S01]  /*19f0*/  IMAD R7, R146, c[0x0][0x284], RZ ;  /* 0x0000a10092077a24 */ /* 0x000fe200078e02ff */
[----:B------:R-:W-:Y:S01]  /*1a00*/  IADD3 R87, R133, R87, RZ ;  /* 0x0000005785577210 */ /* 0x000fe20007ffe0ff */
[----:B------:R-:W-:Y:S01]  /*1a10*/  IMAD.IADD R115, R115, 0x1, R8 ;  /* 0x0000000173737824 */ /* 0x000fe200078e0208 */
[----:B------:R-:W-:Y:S01]  /*1a20*/  @P2 LEA R8, P0, R6, c[0x0][0x220], 0x1 ;  /* 0x0000880006082a11 */ /* 0x000fe200078008ff */
[----:B------:R-:W-:Y:S01]  /*1a30*/  IMAD.IADD R107, R107, 0x1, R16 ;  /* 0x000000016b6b7824 */ /* 0x000fe200078e0210 */
[----:B------:R-:W-:Y:S01]  /*1a40*/  LOP3.LUT R10, R10, R17, RZ, 0x3c, !PT ;  /* 0x000000110a0a7212 */ /* 0x000fe200078e3cff */
[----:B------:R-:W-:Y:S01]  /*1a50*/  IMAD.SHL.U32 R113, R113, 0x2, RZ ;  /* 0x0000000271717824 */ /* 0x000fe200078e00ff */
[----:B------:R-:W-:Y:S01]  /*1a60*/  @P2 LEA.HI.X R9, R6, c[0x0][0x224], R5, 0x1, P0 ;  /* 0x0000890006092a11 */ /* 0x000fe200000f0c05 */
[----:B------:R-:W-:Y:S01]  /*1a70*/  IMAD.SHL.U32 R109, R109, 0x2, RZ ;  /* 0x000000026d6d7824 */ /* 0x000fe200078e00ff */
[----:B------:R-:W-:Y:S01]  /*1a80*/  IADD3 R85, P0, R4, R125, RZ ;  /* 0x0000007d04557210 */ /* 0x000fe20007f1e0ff */
[----:B------:R-:W-:Y:S01]  /*1a90*/  IMAD R4, R3, c[0x0][0x1e0], RZ ;  /* 0x0000780003047a24 */ /* 0x000fe200078e02ff */
[----:B------:R-:W-:Y:S01]  /*1aa0*/  IADD3 R111, R111, R10, RZ ;  /* 0x0000000a6f6f7210 */ /* 0x000fe20007ffe0ff */
[----:B------:R1:W-:Y:S01]  /*1ab0*/  @P2 LDGSTS.E.BYPASS.LTC128B.128 [R124+0xa100], [R8.64], !P5 ;  /* 0x0a100000087c2fae */ /* 0x0003e2000e901d50 */
[----:B------:R-:W-:Y:S01]  /*1ac0*/  IADD3 R10, R14, 0x20, RZ ;  /* 0x000000200e0a7810 */ /* 0x000fe20007ffe0ff */
[----:B------:R-:W-:Y:S01]  /*1ad0*/  IMAD R105, R125, c[0x0][0x1e4], R4 ;  /* 0x000079007d697a24 */ /* 0x000fe200078e0204 */
[----:B------:R-:W-:Y:S01]  /*1ae0*/  SHF.R.S32.HI R114, RZ, 0x1f, R120 ;  /* 0x0000001fff727819 */ /* 0x000fe20000011478 */
[----:B------:R1:W-:Y:S01]  /*1af0*/  @P2 LDGSTS.E.BYPASS.LTC128B.128 [R124+0xd100], [R8.64+0x80], !P6 ;  /* 0x0d100080087c2fae */ /* 0x0003e2000f101d50 */
[C---:B------:R-:W-:Y:S01]  /*1b00*/  IMAD R4, R2.reuse, c[0x0][0x280], RZ ;  /* 0x0000a00002047a24 */ /* 0x040fe200078e02ff */
[----:B------:R-:W-:Y:S01]  /*1b10*/  SHF.R.S32.HI R112, RZ, 0x1f, R119 ;  /* 0x0000001fff707819 */ /* 0x000fe20000011477 */
[----:B------:R-:W-:Y:S01]  /*1b20*/  IMAD R2, R2, c[0x0][0x290], RZ ;  /* 0x0000a40002027a24 */ /* 0x000fe200078e02ff */
[----:B------:R-:W0:Y:S01]  /*1b30*/  LDGDEPBAR ;  /* 0x00000000000079af */ /* 0x000e220000000000 */
[----:B------:R-:W-:Y:S01]  /*1b40*/  IMAD.X R84, R84, 0x1, R3, P0 ;  /* 0x0000000154547824 */ /* 0x000fe200000e0603 */
[----:B------:R-:W-:Y:S01]  /*1b50*/  IADD3 R105, R155, R105, RZ ;  /* 0x000000699b697210 */ /* 0x000fe20007ffe0ff */
[C---:B------:R-:W-:Y:S01]  /*1b60*/  IMAD R3, R79.reuse, c[0x0][0x294], R2 ;  /* 0x0000a5004f037a24 */ /* 0x040fe200078e0202 */
[----:B------:R-:W-:Y:S01]  /*1b70*/  SHF.R.S32.HI R2, RZ, 0x1f, R121 ;  /* 0x0000001fff027819 */ /* 0x000fe20000011479 */
[----:B------:R-:W-:Y:S01]  /*1b80*/  IMAD R5, R79, c[0x0][0x284], R4 ;  /* 0x0000a1004f057a24 */ /* 0x000fe200078e0204 */
[----:B------:R-:W-:Y:S01]  /*1b90*/  IADD3 R89, P1, P0, R144, R154, R12 ;  /* 0x0000009a90597210 */ /* 0x000fe2000783e00c */
[----:B------:R-:W-:Y:S01]  /*1ba0*/  IMAD.IADD R92, R3, 0x1, R137 ;  /* 0x00000001035c7824 */ /* 0x000fe200078e0289 */
[----:B------:R-:W-:Y:S01]  /*1bb0*/  IADD3 R95, R141, R3, RZ ;  /* 0x000000038d5f7210 */ /* 0x000fe20007ffe0ff */
[----:B------:R-:W-:Y:S01]  /*1bc0*/  IMAD R2, R2, c[0x0][0x1e0], RZ ;  /* 0x0000780002027a24 */ /* 0x000fe200078e02ff */
[----:B------:R-:W-:Y:S01]  /*1bd0*/  IADD3.X R88, R97, R105, R13, P1, P0 ;  /* 0x0000006961587210 */ /* 0x000fe20000fe040d */
[----:B------:R-:W-:Y:S01]  /*1be0*/  IMAD.IADD R96, R143, 0x1, R5 ;  /* 0x000000018f607824 */ /* 0x000fe200078e0205 */
[----:B------:R-:W-:Y:S01]  /*1bf0*/  BAR.SYNC.DEFER_BLOCKING 0x0 ;  /* 0x0000000000007b1d */ /* 0x000fe20000010000 */
[----:B------:R-:W-:Y:S01]  /*1c00*/  ISETP.NE.AND P0, PT, RZ, UR4, PT ;  /* 0x00000004ff007c0c */ /* 0x000fe2000bf05270 */
[----:B------:R-:W-:Y:S01]  /*1c10*/  IMAD.IADD R94, R5, 0x1, R139 ;  /* 0x00000001055e7824 */ /* 0x000fe200078e028b */
[----:B------:R-:W-:Y:S01]  /*1c20*/  SHF.L.U32 R116, R116, 0x1, RZ ;  /* 0x0000000174747819 */ /* 0x000fe200000006ff */
[----:B------:R-:W-:Y:S01]  /*1c30*/  IMAD.SHL.U32 R111, R111, 0x2, RZ ;  /* 0x000000026f6f7824 */ /* 0x000fe200078e00ff */
[----:B------:R-:W-:-:S02]  /*1c40*/  P2R R128, PR, RZ, 0x1 ;  /* 0x00000001ff807803 */ /* 0x000fc40000000000 */
[----:B------:R-:W-:Y:S02]  /*1c50*/  SHF.L.U32 R115, R115, 0x1, RZ ;  /* 0x0000000173737819 */ /* 0x000fe400000006ff */
[----:B------:R-:W-:Y:S01]  /*1c60*/  SHF.L.U32 R107, R107, 0x1, RZ ;  /* 0x000000016b6b7819 */ /* 0x000fe200000006ff */
[C---:B-1----:R-:W-:Y:S02]  /*1c70*/  IMAD R9, R146.reuse, c[0x0][0x294], RZ ;  /* 0x0000a50092097a24 */ /* 0x042fe400078e02ff */
[----:B------:R-:W-:-:S04]  /*1c80*/  IMAD.WIDE.U32 R146, R146, c[0x0][0x280], RZ ;  /* 0x0000a00092927a25 */ /* 0x000fc800078e00ff */
[----:B------:R-:W-:Y:S01]  /*1c90*/  IMAD.IADD R106, R149, 0x1, R9 ;  /* 0x00000001956a7824 */ /* 0x000fe200078e0209 */
[----:B------:R-:W-:Y:S01]  /*1ca0*/  IADD3 R108, R147, R7, RZ ;  /* 0x00000007936c7210 */ /* 0x000fe20007ffe0ff */
[----:B------:R-:W-:-:S04]  /*1cb0*/  IMAD R7, R121, c[0x0][0x1e4], R2 ;  /* 0x0000790079077a24 */ /* 0x000fc800078e0202 */
[----:B--2---:R-:W-:Y:S02]  /*1cc0*/  IMAD.IADD R104, R151, 0x1, R7 ;  /* 0x0000000197687824 */ /* 0x004fe400078e0207 */
.L_x_338:
[----:B------:R-:W-:Y:S01]  /*1cd0*/  SHF.R.S32.HI R81, RZ, 0x1f, R43 ;  /* 0x0000001fff517819 */ /* 0x000fe2000001142b */
[----:B------:R-:W-:Y:S01]  /*1ce0*/  IMAD R161, R110, R43, RZ ;  /* 0x0000002b6ea17224 */ /* 0x000fe200078e02ff */
[----:B------:R-:W-:Y:S01]  /*1cf0*/  ISETP.GE.AND P2, PT, R101, 0x1, PT ;  /* 0x000000016500780c */ /* 0x000fe20003f46270 */
[----:B------:R-:W-:Y:S01]  /*1d00*/  IMAD.WIDE.U32 R162, R43, UR24, RZ ;  /* 0x000000182ba27c25 */ /* 0x000fe2000f8e00ff */
[----:B------:R-:W-:Y:S04]  /*1d10*/  DEPBAR.LE SB0, 0x0 ;  /* 0x000080000000791a */ /* 0x000fe80000000000 */
[----:B------:R-:W-:Y:S01]  /*1d20*/  BAR.SYNC.DEFER_BLOCKING 0x0 ;  /* 0x0000000000007b1d */ /* 0x000fe20000010000 */
[--C-:B-1----:R-:W-:Y:S01]  /*1d30*/  IADD3 R5, P1, P0, R89, UR15, R162.reuse ;  /* 0x0000000f59057c10 */ /* 0x102fe2000f83e0a2 */
[----:B------:R-:W-:Y:S04]  /*1d40*/  IMAD R161, R81, UR24, R161 ;  /* 0x0000001851a17c24 */ /* 0x000fe8000f8e02a1 */
[----:B------:R-:W-:Y:S05]  /*1d50*/  IMAD.IADD R161, R163, 0x1, R161 ;  /* 0x00000001a3a17824 */ /* 0x000fea00078e02a1 */
[C-C-:B------:R-:W-:Y:S02]  /*1d60*/  IADD3.X R4, R88.reuse, UR14, R161.reuse, P1, P0 ;  /* 0x0000000e58047c10 */ /* 0x140fe40008fe04a1 */
[C---:B------:R-:W-:Y:S04]  /*1d70*/  IADD3 R3, P1, P0, R89.reuse, UR13, R162 ;  /* 0x0000000d59037c10 */ /* 0x040fe8000f83e0a2 */
[----:B------:R-:W-:Y:S02]  /*1d80*/  IADD3.X R2, R88, UR11, R161, P1, P0 ;  /* 0x0000000b58027c10 */ /* 0x000fe40008fe04a1 */
[----:B------:R-:W-:Y:S05]  /*1d90*/  IADD3 R7, P0, R89, R162, RZ ;  /* 0x000000a259077210 */ /* 0x000fea0007f1e0ff */
[----:B------:R-:W-:Y:S01]  /*1da0*/  IMAD.X R6, R161, 0x1, R88, P0 ;  /* 0x00000001a1067824 */ /* 0x000fe200000e0658 */
[C---:B------:R-:W-:Y:S01]  /*1db0*/  LEA R74, P0, R7.reuse, c[0x0][0x1c8], 0x1 ;  /* 0x00007200074a7a11 */ /* 0x040fe200078008ff */
[----:B------:R-:W-:Y:S03]  /*1dc0*/  BSSY B2, `(.L_x_304) ;  /* 0x00003bc000027945 */ /* 0x000fe60003800000 */
[----:B------:R-:W-:Y:S02]  /*1dd0*/  LEA.HI.X R75, R7, c[0x0][0x1cc], R6, 0x1, P0 ;  /* 0x00007300074b7a11 */ /* 0x000fe400000f0c06 */
[C---:B------:R-:W-:Y:S04]  /*1de0*/  LEA R72, P0, R5.reuse, c[0x0][0x1c8], 0x1 ;  /* 0x0000720005487a11 */ /* 0x040fe800078008ff */
[----:B------:R-:W-:Y:S02]  /*1df0*/  LEA.HI.X R73, R5, c[0x0][0x1cc], R4, 0x1, P0 ;  /* 0x0000730005497a11 */ /* 0x000fe400000f0c04 */
[C---:B------:R-:W-:Y:S04]  /*1e00*/  LEA R70, P0, R3.reuse, c[0x0][0x1c8], 0x1 ;  /* 0x0000720003467a11 */ /* 0x040fe800078008ff */
[----:B------:R-:W-:Y:S01]  /*1e10*/  LEA.HI.X R71, R3, c[0x0][0x1cc], R2, 0x1, P0 ;  /* 0x0000730003477a11 */ /* 0x000fe200000f0c02 */
[----:B-----5:R-:W-:-:S05]  /*1e20*/  @!P2 BRA `(.L_x_305) ;  /* 0x000039400000a947 */ /* 0x020fca0003800000 */
        /* <DEDUP_REMOVED lines=23> */
[----:B------:R-:W-:Y:S01]  /*1fa0*/  CS2R R38, SRZ ;  /* 0x0000000000267805 */ /* 0x000fe2000001ff00 */
[----:B------:R-:W-:Y:S01]  /*1fb0*/  CS2R R66, SRZ ;  /* 0x0000000000427805 */ /* 0x000fe2000001ff00 */
[----:B------:R-:W-:Y:S01]  /*1fc0*/  IMAD.X R2, R21, 0x1, R96, P0 ;  /* 0x0000000115027824 */ /* 0x000fe200000e0660 */
[----:B------:R-:W-:Y:S05]  /*1fd0*/  IADD3 R5, P0, R140, R22, RZ ;  /* 0x000000168c057210 */ /* 0x000fea0007f1e0ff */
[----:B------:R-:W-:Y:S01]  /*1fe0*/  IMAD.X R4, R20, 0x1, R95, P0 ;  /* 0x0000000114047824 */ /* 0x000fe200000e065f */
        /* <DEDUP_REMOVED lines=12> */
.L_x_308:
[----:B------:R-:W-:Y:S05]  /*20b0*/  BSYNC B0 ;  /* 0x0000000000007941 */ /* 0x000fea0003800000 */
.L_x_307:
[----:B------:R-:W-:Y:S01]  /*20c0*/  ISETP.GE.AND P3, PT, R122, R82, PT ;  /* 0x000000527a00720c */ /* 0x000fe20003f66270 */
[----:B-----5:R-:W-:Y:S01]  /*20d0*/  IMAD.MOV.U32 R5, RZ, RZ, R38 ;  /* 0x000000ffff057224 */ /* 0x020fe200078e0026 */
[----:B------:R-:W-:Y:S01]  /*20e0*/  BSSY B0, `(.L_x_309) ;  /* 0x0000028000007945 */ /* 0x000fe20003800000 */
[----:B------:R-:W-:Y:S01]  /*20f0*/  IMAD.MOV.U32 R4, RZ, RZ, R39 ;  /* 0x000000ffff047224 */ /* 0x000fe200078e0027 */
[----:B------:R-:W-:Y:S01]  /*2100*/  CS2R R32, SRZ ;  /* 0x0000000000207805 */ /* 0x000fe2000001ff00 */
[----:B-1----:R-:W-:Y:S01]  /*2110*/  IMAD.MOV.U32 R3, RZ, RZ, R36 ;  /* 0x000000ffff037224 */ /* 0x002fe200078e0024 */
[----:B------:R-:W-:Y:S01]  /*2120*/  PRMT R30, R5, 0x7610, R30 ;  /* 0x00007610051e7816 */ /* 0x000fe2000000001e */
[----:B------:R-:W-:Y:S01]  /*2130*/  IMAD.MOV.U32 R2, RZ, RZ, R37 ;  /* 0x000000ffff027224 */ /* 0x000fe200078e0025 */
        /* <DEDUP_REMOVED lines=9> */
[----:B------:R-:W-:Y:S01]  /*21d0*/  CS2R R58, SRZ ;  /* 0x00000000003a7805 */ /* 0x000fe2000001ff00 */
[----:B------:R-:W-:Y:S01]  /*21e0*/  PRMT R40, R7, 0x7610, R40 ;  /* 0x0000761007287816 */ /* 0x000fe20000000028 */
[----:B------:R-:W-:Y:S01]  /*21f0*/  CS2R R62, SRZ ;  /* 0x00000000003e7805 */ /* 0x000fe2000001ff00 */
[----:B------:R-:W-:Y:S01]  /*2200*/  PRMT R44, R6, 0x7610, R44 ;  /* 0x00007610062c7816 */ /* 0x000fe2000000002c */
[----:B------:R-:W-:-:S05]  /*2210*/  @P3 BRA `(.L_x_310) ;  /* 0x0000014000003947 */ /* 0x000fca0003800000 */
[----:B------:R-:W-:Y:S01]  /*2220*/  IADD3 R3, P1, P0, R142, UR22, R48 ;  /* 0x000000168e037c10 */ /* 0x000fe2000f83e030 */
[----:B------:R-:W-:Y:S01]  /*2230*/  CS2R R32, SRZ ;  /* 0x0000000000207805 */ /* 0x000fe2000001ff00 */
[----:B------:R-:W-:Y:S01]  /*2240*/  CS2R R62, SRZ ;  /* 0x00000000003e7805 */ /* 0x000fe2000001ff00 */
[----:B------:R-:W-:Y:S01]  /*2250*/  CS2R R28, SRZ ;  /* 0x00000000001c7805 */ /* 0x000fe2000001ff00 */
[----:B------:R-:W-:Y:S01]  /*2260*/  IADD3.X R2, R96, UR20, R21, P1, P0 ;  /* 0x0000001460027c10 */ /* 0x000fe20008fe0415 */
[----:B------:R-:W-:Y:S01]  /*2270*/  CS2R R58, SRZ ;  /* 0x00000000003a7805 */ /* 0x000fe2000001ff00 */
[----:B------:R-:W-:Y:S04]  /*2280*/  IADD3 R5, P1, P0, R140, UR6, R22 ;  /* 0x000000068c057c10 */ /* 0x000fe8000f83e016 */
[----:B------:R-:W-:Y:S02]  /*2290*/  IADD3.X R4, R95, UR21, R20, P1, P0 ;  /* 0x000000155f047c10 */ /* 0x000fe40008fe0414 */
        /* <DEDUP_REMOVED lines=12> */
.L_x_310:
[----:B------:R-:W-:Y:S05]  /*2360*/  BSYNC B0 ;  /* 0x0000000000007941 */ /* 0x000fea0003800000 */
.L_x_309:
        /* <DEDUP_REMOVED lines=21> */
[----:B------:R-:W-:Y:S01]  /*24c0*/  CS2R R54, SRZ ;  /* 0x0000000000367805 */ /* 0x000fe2000001ff00 */
[----:B------:R-:W-:-:S05]  /*24d0*/  @P2 BRA `(.L_x_312) ;  /* 0x0000012000002947 */ /* 0x000fca0003800000 */
[----:B------:R-:W-:Y:S01]  /*24e0*/  IADD3 R2, P1, P0, R142, UR19, R48 ;  /* 0x000000138e027c10 */ /* 0x000fe2000f83e030 */
[----:B------:R-:W-:Y:S01]  /*24f0*/  CS2R R8, SRZ ;  /* 0x0000000000087805 */ /* 0x000fe2000001ff00 */
[----:B------:R-:W-:Y:S02]  /*2500*/  CS2R R50, SRZ ;  /* 0x0000000000327805 */ /* 0x000fe4000001ff00 */
[----:B------:R-:W-:Y:S02]  /*2510*/  IADD3.X R21, R96, UR18, R21, P1, P0 ;  /* 0x0000001260157c10 */ /* 0x000fe40008fe0415 */
        /* <DEDUP_REMOVED lines=14> */
.L_x_312:
[----:B------:R-:W-:Y:S05]  /*2600*/  BSYNC B0 ;  /* 0x0000000000007941 */ /* 0x000fea0003800000 */
.L_x_311:
[----:B-1---5:R-:W-:Y:S01]  /*2610*/  IMAD.MOV.U32 R5, RZ, RZ, R8 ;  /* 0x000000ffff057224 */ /* 0x022fe200078e0008 */
[----:B------:R-:W-:Y:S01]  /*2620*/  BSSY B1, `(.L_x_313) ;  /* 0x000007f000017945 */ /* 0x000fe20003800000 */
[----:B------:R-:W-:Y:S02]  /*2630*/  IMAD.MOV.U32 R4, RZ, RZ, R9 ;  /* 0x000000ffff047224 */ /* 0x000fe400078e0009 */
        /* <DEDUP_REMOVED lines=11> */
[----:B------:R-:W-:Y:S02]  /*26f0*/  PRMT R47, R22, 0x7610, R47 ;  /* 0x00007610162f7816 */ /* 0x000fe4000000002f */
[----:B------:R-:W-:Y:S02]  /*2700*/  PRMT R52, R21, 0x7610, R52 ;  /* 0x0000761015347816 */ /* 0x000fe40000000034 */
[----:B------:R-:W-:Y:S01]  /*2710*/  PRMT R49, R20, 0x7610, R49 ;  /* 0x0000761014317816 */ /* 0x000fe20000000031 */
[----:B------:R-:W-:-:S05]  /*2720*/  @P5 BRA `(.L_x_314) ;  /* 0x000006e000005947 */ /* 0x000fca0003800000 */
[----:B------:R-:W-:Y:S01]  /*2730*/  BSSY B0, `(.L_x_315) ;  /* 0x0000036000007945 */ /* 0x000fe20003800000 */
        /* <DEDUP_REMOVED lines=8> */
[----:B------:R-:W-:Y:S02]  /*27c0*/  @!P0 SHF.R.U32.HI R41, RZ, 0x10, R69 ;  /* 0x00000010ff298819 */ /* 0x000fe40000011645 */
[----:B------:R-:W-:Y:S02]  /*27d0*/  @!P0 PRMT R34, R34, 0x5410, R35 ;  /* 0x0000541022228816 */ /* 0x000fe40000000023 */
[----:B------:R-:W-:Y:S02]  /*27e0*/  @!P0 PRMT R31, R31, 0x5410, R36 ;  /* 0x000054101f1f8816 */ /* 0x000fe40000000024 */
[----:B------:R-:W-:Y:S01]  /*27f0*/  @!P0 PRMT R44, R44, 0x5410, R41 ;  /* 0x000054102c2c8816 */ /* 0x000fe20000000029 */
[C---:B------:R-:W-:Y:S01]  /*2800*/  @!P0 IMAD.U32 R41, R42.reuse, 0x10000, RZ ;  /* 0x000100002a298824 */ /* 0x040fe200078e00ff */
[----:B------:R-:W-:Y:S01]  /*2810*/  @!P0 LOP3.LUT R42, R42, 0xffff0000, RZ, 0xc0, !PT ;  /* 0xffff00002a2a8812 */ /* 0x000fe200078ec0ff */
[C---:B------:R-:W-:Y:S01]  /*2820*/  @!P0 IMAD.U32 R35, R34.reuse, 0x10000, RZ ;  /* 0x0001000022238824 */ /* 0x040fe200078e00ff */
[----:B------:R-:W-:Y:S01]  /*2830*/  @!P0 LOP3.LUT R34, R34, 0xffff0000, RZ, 0xc0, !PT ;  /* 0xffff000022228812 */ /* 0x000fe200078ec0ff */
[C---:B-1----:R-:W-:Y:S01]  /*2840*/  @!P0 IMAD.U32 R45, R21.reuse, 0x10000, RZ ;  /* 0x00010000152d8824 */ /* 0x042fe200078e00ff */
[C---:B------:R-:W-:Y:S02]  /*2850*/  @!P0 LOP3.LUT R36, R20.reuse, 0xffff0000, RZ, 0xc0, !PT ;  /* 0xffff000014248812 */ /* 0x040fe400078ec0ff */
[----:B------:R-:W-:Y:S02]  /*2860*/  @!P0 LOP3.LUT R37, R21, 0xffff0000, RZ, 0xc0, !PT ;  /* 0xffff000015258812 */ /* 0x000fe400078ec0ff */
[----:B------:R-:W-:Y:S01]  /*2870*/  @!P0 SHF.L.U32 R40, R20, 0x10, RZ ;  /* 0x0000001014288819 */ /* 0x000fe200000006ff */
[C---:B------:R-:W-:Y:S01]  /*2880*/  @!P0 FMUL.FTZ R65, R36.reuse, R41 ;  /* 0x0000002924418220 */ /* 0x040fe20000410000 */
[----:B------:R-:W-:Y:S01]  /*2890*/  @!P0 SHF.L.U32 R46, R23, 0x10, RZ ;  /* 0x00000010172e8819 */ /* 0x000fe200000006ff */
[----:B------:R-:W-:Y:S02]  /*28a0*/  @!P0 FMUL.FTZ R76, R37, R42 ;  /* 0x0000002a254c8220 */ /* 0x000fe40000410000 */
[-C--:B------:R-:W-:Y:S01]  /*28b0*/  @!P0 FMUL.FTZ R2, R36, R35.reuse ;  /* 0x0000002324028220 */ /* 0x080fe20000410000 */
[----:B------:R-:W-:Y:S01]  /*28c0*/  @!P0 LOP3.LUT R36, R23, 0xffff0000, RZ, 0xc0, !PT ;  /* 0xffff000017248812 */ /* 0x000fe200078ec0ff */
[----:B------:R-:W-:Y:S01]  /*28d0*/  @!P0 FFMA.FTZ R65, R40, R35, -R65 ;  /* 0x0000002328418223 */ /* 0x000fe20000010841 */
[C---:B------:R-:W-:Y:S01]  /*28e0*/  @!P0 LOP3.LUT R35, R22.reuse, 0xffff0000, RZ, 0xc0, !PT ;  /* 0xffff000016238812 */ /* 0x040fe200078ec0ff */
[-C--:B------:R-:W-:Y:S02]  /*28f0*/  @!P0 FMUL.FTZ R3, R37, R34.reuse ;  /* 0x0000002225038220 */ /* 0x080fe40000410000 */
[----:B------:R-:W-:Y:S02]  /*2900*/  @!P0 FFMA.FTZ R76, R45, R34, -R76 ;  /* 0x000000222d4c8223 */ /* 0x000fe4000001084c */
[C---:B------:R-:W-:Y:S01]  /*2910*/  @!P0 IMAD.U32 R34, R31.reuse, 0x10000, RZ ;  /* 0x000100001f228824 */ /* 0x040fe200078e00ff */
[----:B------:R-:W-:Y:S01]  /*2920*/  @!P0 LOP3.LUT R31, R31, 0xffff0000, RZ, 0xc0, !PT ;  /* 0xffff00001f1f8812 */ /* 0x000fe200078ec0ff */
[----:B------:R-:W-:Y:S01]  /*2930*/  @!P0 FFMA.FTZ R2, R41, R40, R2 ;  /* 0x0000002829028223 */ /* 0x000fe20000010002 */
[----:B------:R-:W-:Y:S01]  /*2940*/  @!P0 SHF.L.U32 R41, R22, 0x10, RZ ;  /* 0x0000001016298819 */ /* 0x000fe200000006ff */
[C---:B------:R-:W-:Y:S01]  /*2950*/  @!P0 IMAD.U32 R40, R44.reuse, 0x10000, RZ ;  /* 0x000100002c288824 */ /* 0x040fe200078e00ff */
[----:B------:R-:W-:Y:S01]  /*2960*/  @!P0 LOP3.LUT R44, R44, 0xffff0000, RZ, 0xc0, !PT ;  /* 0xffff00002c2c8812 */ /* 0x000fe200078ec0ff */
[C---:B------:R-:W-:Y:S01]  /*2970*/  @!P0 FMUL.FTZ R4, R35.reuse, R34 ;  /* 0x0000002223048220 */ /* 0x040fe20000410000 */
[----:B------:R-:W-:Y:S01]  /*2980*/  @!P0 F2FP.BF16.PACK_AB R65, R2, R65 ;  /* 0x000000410241823e */ /* 0x000fe200000010ff */
[----:B------:R-:W-:Y:S02]  /*2990*/  @!P0 FMUL.FTZ R77, R35, R40 ;  /* 0x00000028234d8220 */ /* 0x000fe40000410000 */
        /* <DEDUP_REMOVED lines=9> */
[----:B------:R-:W-:Y:S01]  /*2a30*/  @!P0 IMAD.MOV.U32 R20, RZ, RZ, R65 ;  /* 0x000000ffff148224 */ /* 0x000fe200078e0041 */
[----:B------:R-:W-:Y:S02]  /*2a40*/  @!P0 MOV R21, R76 ;  /* 0x0000004c00158202 */ /* 0x000fe40000000f00 */
[----:B------:R-:W-:Y:S01]  /*2a50*/  @!P0 F2FP.BF16.PACK_AB R82, R5, R82 ;  /* 0x000000520552823e */ /* 0x000fe200000010ff */
[----:B------:R-:W-:Y:S03]  /*2a60*/  @!P0 IMAD.MOV.U32 R22, RZ, RZ, R77 ;  /* 0x000000ffff168224 */ /* 0x000fe600078e004d */
[----:B------:R-:W-:Y:S05]  /*2a70*/  @!P0 MOV R23, R82 ;  /* 0x0000005200178202 */ /* 0x000fea0000000f00 */
[----:B------:R1:W-:Y:S02]  /*2a80*/  STG.E.128 [R74.64], R20 ;  /* 0x000000144a007986 */ /* 0x0003e4000c101d10 */
.L_x_316:
[----:B------:R-:W-:Y:S05]  /*2a90*/  BSYNC B0 ;  /* 0x0000000000007941 */ /* 0x000fea0003800000 */
.L_x_315:
[----:B------:R-:W-:Y:S11]  /*2aa0*/  ISETP.GE.AND P0, PT, R123, c[0x0][0x1d4], PT ;  /* 0x000075007b007a0c */ /* 0x000ff60003f06270 */
[----:B------:R-:W-:Y:S02]  /*2ab0*/  @!UPT UIADD3 URZ, URZ, URZ, URZ ;  /* 0x0000003f3f3ff290 */ /* 0x000fe4000fffe03f */
[----:B------:R-:W-:-:S05]  /*2ac0*/  @P0 BRA `(.L_x_314) ;  /* 0x0000034000000947 */ /* 0x000fca0003800000 */
[----:B------:R-:W-:Y:S01]  /*2ad0*/  ISETP.GE.AND P0, PT, R10, c[0x0][0x27c], PT ;  /* 0x00009f000a007a0c */ /* 0x000fe20003f06270 */
[----:B-1----:R-:W1:Y:S11]  /*2ae0*/  LDS.128 R20, [R124+0xb100] ;  /* 0x00b100007c147984 */ /* 0x002e760000000c00 */
[----:B------:R-:W-:Y:S01]  /*2af0*/  @!UPT UIADD3 URZ, URZ, URZ, URZ ;  /* 0x0000003f3f3ff290 */ /* 0x000fe2000fffe03f */
[----:B------:R-:W-:Y:S02]  /*2b00*/  @!P0 SHF.R.U64 R37, R66, 0x10, R67 ;  /* 0x0000001042258819 */ /* 0x000fe40000001243 */
[----:B------:R-:W-:Y:S02]  /*2b10*/  @!P0 SHF.R.U64 R31, R38, 0x10, R39 ;  /* 0x00000010261f8819 */ /* 0x000fe40000001227 */
[----:B------:R-:W-:Y:S02]  /*2b20*/  @!P0 PRMT R64, R64, 0x5410, R37 ;  /* 0x0000541040408816 */ /* 0x000fe40000000025 */
[----:B------:R-:W-:Y:S02]  /*2b30*/  @!P0 PRMT R30, R30, 0x5410, R31 ;  /* 0x000054101e1e8816 */ /* 0x000fe4000000001f */
[C---:B------:R-:W-:Y:S01]  /*2b40*/  @!P0 LOP3.LUT R40, R64.reuse, 0xffff0000, RZ, 0xc0, !PT ;  /* 0xffff000040288812 */ /* 0x040fe200078ec0ff */
[----:B------:R-:W-:Y:S01]  /*2b50*/  @!P0 IMAD.U32 R37, R64, 0x10000, RZ ;  /* 0x0001000040258824 */ /* 0x000fe200078e00ff */
[----:B------:R-:W-:Y:S01]  /*2b60*/  @!P0 SHF.R.U32.HI R38, RZ, 0x10, R39 ;  /* 0x00000010ff268819 */ /* 0x000fe20000011627 */
[C---:B------:R-:W-:Y:S01]  /*2b70*/  @!P0 IMAD.U32 R31, R30.reuse, 0x10000, RZ ;  /* 0x000100001e1f8824 */ /* 0x040fe200078e00ff */
[----:B------:R-:W-:Y:S02]  /*2b80*/  @!P0 SHF.R.U32.HI R66, RZ, 0x10, R67 ;  /* 0x00000010ff428819 */ /* 0x000fe40000011643 */
[----:B------:R-:W-:Y:S02]  /*2b90*/  @!P0 LOP3.LUT R30, R30, 0xffff0000, RZ, 0xc0, !PT ;  /* 0xffff00001e1e8812 */ /* 0x000fe400078ec0ff */
[----:B------:R-:W-:Y:S02]  /*2ba0*/  @!P0 PRMT R25, R25, 0x5410, R38 ;  /* 0x0000541019198816 */ /* 0x000fe40000000026 */
[----:B------:R-:W-:Y:S04]  /*2bb0*/  @!P0 PRMT R61, R61, 0x5410, R66 ;  /* 0x000054103d3d8816 */ /* 0x000fe80000000042 */
        /* <DEDUP_REMOVED lines=18> */
[----:B------:R-:W-:Y:S02]  /*2ce0*/  @!P0 IMAD.U32 R36, R61, 0x10000, RZ ;  /* 0x000100003d248824 */ /* 0x000fe400078e00ff */
        /* <DEDUP_REMOVED lines=17> */
[----:B------:R1:W-:Y:S02]  /*2e00*/  STG.E.128 [R74.64+0x80], R20 ;  /* 0x000080144a007986 */ /* 0x0003e4000c101d10 */
.L_x_314:
[----:B------:R-:W-:Y:S05]  /*2e10*/  BSYNC B1 ;  /* 0x0000000000017941 */ /* 0x000fea0003800000 */
.L_x_313:
[----:B------:R-:W-:Y:S01]  /*2e20*/  BSSY B1, `(.L_x_317) ;  /* 0x0000070000017945 */ /* 0x000fe20003800000 */
[----:B------:R-:W-:-:S05]  /*2e30*/  @P3 BRA `(.L_x_318) ;  /* 0x000006e000003947 */ /* 0x000fca0003800000 */
[----:B------:R-:W-:Y:S01]  /*2e40*/  BSSY B0, `(.L_x_319) ;  /* 0x0000036000007945 */ /* 0x000fe20003800000 */
        /* <DEDUP_REMOVED lines=53> */
.L_x_320:
[----:B------:R-:W-:Y:S05]  /*31a0*/  BSYNC B0 ;  /* 0x0000000000007941 */ /* 0x000fea0003800000 */
.L_x_319:
        /* <DEDUP_REMOVED lines=55> */
.L_x_318:
[----:B------:R-:W-:Y:S05]  /*3520*/  BSYNC B1 ;  /* 0x0000000000017941 */ /* 0x000fea0003800000 */
.L_x_317:
        /* <DEDUP_REMOVED lines=55> */
.L_x_323:
[----:B------:R-:W-:Y:S05]  /*38a0*/  BSYNC B0 ;  /* 0x0000000000007941 */ /* 0x000fea0003800000 */
.L_x_322:
[----:B------:R-:W-:Y:S11]  /*38b0*/  ISETP.GE.AND P0, PT, R123, c[0x0][0x1d4], PT ;  /* 0x000075007b007a0c */ /* 0x000ff60003f06270 */
[----:B------:R-:W-:Y:S02]  /*38c0*/  @!UPT UIADD3 URZ, URZ, URZ, URZ ;  /* 0x0000003f3f3ff290 */ /* 0x000fe4000fffe03f */
[----:B------:R-:W-:-:S05]  /*38d0*/  @P0 BRA `(.L_x_321) ;  /* 0x000020a000000947 */ /* 0x000fca0003800000 */
[----:B------:R-:W-:Y:S01]  /*38e0*/  ISETP.GE.AND P0, PT, R10, c[0x0][0x27c], PT ;  /* 0x00009f000a007a0c */ /* 0x000fe20003f06270 */
[----:B------:R-:W2:Y:S11]  /*38f0*/  LDS.128 R16, [R124+0xd100] ;  /* 0x00d100007c107984 */ /* 0x000eb60000000c00 */
[----:B------:R-:W-:Y:S01]  /*3900*/  @!UPT UIADD3 URZ, URZ, URZ, URZ ;  /* 0x0000003f3f3ff290 */ /* 0x000fe2000fffe03f */
[----:B------:R-:W-:Y:S02]  /*3910*/  @!P0 SHF.R.U64 R11, R50, 0x10, R51 ;  /* 0x00000010320b8819 */ /* 0x000fe40000001233 */
[--C-:B------:R-:W-:Y:S02]  /*3920*/  @!P0 SHF.R.U64 R8, R8, 0x10, R9.reuse ;  /* 0x0000001008088819 */ /* 0x100fe40000001209 */
[----:B------:R-:W-:Y:S02]  /*3930*/  @!P0 SHF.R.U32.HI R9, RZ, 0x10, R9 ;  /* 0x00000010ff098819 */ /* 0x000fe40000011609 */
[----:B------:R-:W-:Y:S02]  /*3940*/  @!P0 PRMT R48, R48, 0x5410, R11 ;  /* 0x0000541030308816 */ /* 0x000fe4000000000b */
[----:B------:R-:W-:Y:S02]  /*3950*/  @!P0 PRMT R7, R7, 0x5410, R8 ;  /* 0x0000541007078816 */ /* 0x000fe40000000008 */
[----:B------:R-:W-:Y:S01]  /*3960*/  @!P0 PRMT R6, R6, 0x5410, R9 ;  /* 0x0000541006068816 */ /* 0x000fe20000000009 */
[C---:B------:R-:W-:Y:S01]  /*3970*/  @!P0 IMAD.U32 R11, R48.reuse, 0x10000, RZ ;  /* 0x00010000300b8824 */ /* 0x040fe200078e00ff */
[----:B-1----:R-:W-:Y:S01]  /*3980*/  @!P0 LOP3.LUT R22, R48, 0xffff0000, RZ, 0xc0, !PT ;  /* 0xffff000030168812 */ /* 0x002fe200078ec0ff */
[C---:B------:R-:W-:Y:S01]  /*3990*/  @!P0 IMAD.U32 R8, R7.reuse, 0x10000, RZ ;  /* 0x0001000007088824 */ /* 0x040fe200078e00ff */
[----:B------:R-:W-:Y:S02]  /*39a0*/  @!P0 SHF.R.U32.HI R50, RZ, 0x10, R51 ;  /* 0x00000010ff328819 */ /* 0x000fe40000011633 */
[----:B------:R-:W-:Y:S02]  /*39b0*/  @!P0 LOP3.LUT R7, R7, 0xffff0000, RZ, 0xc0, !PT ;  /* 0xffff000007078812 */ /* 0x000fe400078ec0ff */
[----:B------:R-:W-:Y:S04]  /*39c0*/  @!P0 PRMT R47, R47, 0x5410, R50 ;  /* 0x000054102f2f8816 */ /* 0x000fe80000000032 */
[----:B------:R-:W-:Y:S01]  /*39d0*/  @!P0 LOP3.LUT R28, R47, 0xffff0000, RZ, 0xc0, !PT ;  /* 0xffff00002f1c8812 */ /* 0x000fe200078ec0ff */
[C---:B--2---:R-:W-:Y:S01]  /*39e0*/  @!P0 IMAD.U32 R24, R17.reuse, 0x10000, RZ ;  /* 0x0001000011188824 */ /* 0x044fe200078e00ff */
        /* <DEDUP_REMOVED lines=9> */
[----:B------:R-:W-:Y:S01]  /*3a80*/  @!P0 LOP3.LUT R8, R18, 0xffff0000, RZ, 0xc0, !PT ;  /* 0xffff000012088812 */ /* 0x000fe200078ec0ff */
[-C--:B------:R-:W-:Y:S02]  /*3a90*/  @!P0 FMUL.FTZ R3, R20, R7.reuse ;  /* 0x0000000714038220 */ /* 0x080fe40000410000 */
[----:B------:R-:W-:Y:S02]  /*3aa0*/  @!P0 FFMA.FTZ R30, R24, R7, -R30 ;  /* 0x00000007181e8223 */ /* 0x000fe4000001081e */
[C---:B------:R-:W-:Y:S01]  /*3ab0*/  @!P0 IMAD.U32 R7, R6.reuse, 0x10000, RZ ;  /* 0x0001000006078824 */ /* 0x040fe200078e00ff */
[----:B------:R-:W-:Y:S01]  /*3ac0*/  @!P0 LOP3.LUT R6, R6, 0xffff0000, RZ, 0xc0, !PT ;  /* 0xffff000006068812 */ /* 0x000fe200078ec0ff */
[----:B------:R-:W-:Y:S01]  /*3ad0*/  @!P0 FFMA.FTZ R2, R11, R21, R2 ;  /* 0x000000150b028223 */ /* 0x000fe20000010002 */
[----:B------:R-:W-:Y:S01]  /*3ae0*/  @!P0 SHF.L.U32 R21, R19, 0x10, RZ ;  /* 0x0000001013158819 */ /* 0x000fe200000006ff */
[----:B------:R-:W-:Y:S02]  /*3af0*/  @!P0 IMAD.U32 R11, R47, 0x10000, RZ ;  /* 0x000100002f0b8824 */ /* 0x000fe400078e00ff */
[----:B------:R-:W-:Y:S01]  /*3b00*/  @!P0 FMUL.FTZ R4, R8, R7 ;  /* 0x0000000708048220 */ /* 0x000fe20000410000 */
        /* <DEDUP_REMOVED lines=16> */
[----:B------:R1:W-:Y:S01]  /*3c10*/  STG.E.128 [R70.64+0x80], R16 ;  /* 0x0000801046007986 */ /* 0x0003e2000c101d10 */
[----:B------:R-:W-:-:S05]  /*3c20*/  BRA `(.L_x_321) ;  /* 0x00001d5000007947 */ /* 0x000fca0003800000 */
.L_x_306:
[-C--:B------:R-:W-:Y:S01]  /*3c30*/  ISETP.GE.AND P0, PT, R122, R82.reuse, PT ;  /* 0x000000527a00720c */ /* 0x080fe20003f06270 */
        /* <DEDUP_REMOVED lines=14> */
[----:B------:R-:W-:Y:S04]  /*3d20*/  @!P2 IADD3 R40, P1, P0, R138, UR22, R48 ;  /* 0x000000168a28ac10 */ /* 0x000fe8000f83e030 */
[--C-:B------:R-:W-:Y:S02]  /*3d30*/  @!P2 IADD3.X R23, R94, UR20, R21.reuse, P1, P0 ;  /* 0x000000145e17ac10 */ /* 0x100fe40008fe0415 */
[----:B------:R-:W-:Y:S04]  /*3d40*/  @!P2 IADD3 R42, P1, P0, R136, UR6, R22 ;  /* 0x00000006882aac10 */ /* 0x000fe8000f83e016 */
[----:B------:R-:W-:Y:S02]  /*3d50*/  @!P2 IADD3.X R35, R92, UR21, R20, P1, P0 ;  /* 0x000000155c23ac10 */ /* 0x000fe40008fe0414 */
[-C--:B------:R-:W-:Y:S04]  /*3d60*/  ISETP.GE.AND P0, PT, R121, R82.reuse, PT ;  /* 0x000000527900720c */ /* 0x080fe80003f06270 */
[----:B------:R-:W-:Y:S11]  /*3d70*/  ISETP.GE.OR P1, PT, R12, c[0x0][0x27c], P0 ;  /* 0x00009f000c007a0c */ /* 0x000ff60000726670 */
[----:B------:R-:W-:Y:S02]  /*3d80*/  @!UPT UIADD3 URZ, URZ, URZ, URZ ;  /* 0x0000003f3f3ff290 */ /* 0x000fe4000fffe03f */
[----:B------:R-:W-:Y:S04]  /*3d90*/  @!P1 IADD3 R50, P3, P0, R138, UR19, R48 ;  /* 0x000000138a329c10 */ /* 0x000fe8000f87e030 */
[----:B------:R-:W-:Y:S02]  /*3da0*/  @!P1 IADD3.X R41, R94, UR18, R21, P3, P0 ;  /* 0x000000125e299c10 */ /* 0x000fe40009fe0415 */
[----:B------:R-:W-:Y:S04]  /*3db0*/  @!P1 IADD3 R52, P3, P0, R136, UR7, R22 ;  /* 0x0000000788349c10 */ /* 0x000fe8000f87e016 */
[----:B------:R-:W-:Y:S02]  /*3dc0*/  @!P1 IADD3.X R49, R92, UR5, R20, P3, P0 ;  /* 0x000000055c319c10 */ /* 0x000fe40009fe0414 */
[C---:B------:R-:W-:Y:S04]  /*3dd0*/  @!P2 LEA R68, P0, R40.reuse, c[0x0][0x270], 0x1 ;  /* 0x00009c002844aa11 */ /* 0x040fe800078008ff */
[----:B------:R-:W-:Y:S02]  /*3de0*/  @!P2 LEA.HI.X R69, R40, c[0x0][0x274], R23, 0x1, P0 ;  /* 0x00009d002845aa11 */ /* 0x000fe400000f0c17 */
[C---:B------:R-:W-:Y:S03]  /*3df0*/  @!P2 LEA R70, P0, R42.reuse, c[0x0][0x288], 0x1 ;  /* 0x0000a2002a46aa11 */ /* 0x040fe600078008ff */
[----:B------:R-:W2:Y:S01]  /*3e00*/  @!P2 LDG.E.128 R24, [R68.64] ;  /* 0x000000104418a981 */ /* 0x000ea2000c1e1d00 */
[----:B------:R-:W-:Y:S02]  /*3e10*/  @!P2 LEA.HI.X R71, R42, c[0x0][0x28c], R35, 0x1, P0 ;  /* 0x0000a3002a47aa11 */ /* 0x000fe400000f0c23 */
[C---:B------:R-:W-:Y:S04]  /*3e20*/  @!P1 LEA R54, P0, R50.reuse, c[0x0][0x270], 0x1 ;  /* 0x00009c0032369a11 */ /* 0x040fe800078008ff */
[----:B------:R-:W-:Y:S01]  /*3e30*/  @!P1 LEA.HI.X R55, R50, c[0x0][0x274], R41, 0x1, P0 ;  /* 0x00009d0032379a11 */ /* 0x000fe200000f0c29 */
[----:B------:R-:W3:Y:S01]  /*3e40*/  @!P2 LDG.E.128 R64, [R70.64] ;  /* 0x000000104640a981 */ /* 0x000ee2000c1e1d00 */
[C---:B------:R-:W-:Y:S04]  /*3e50*/  @!P1 LEA R50, P0, R52.reuse, c[0x0][0x288], 0x1 ;  /* 0x0000a20034329a11 */ /* 0x040fe800078008ff */
[----:B------:R-:W-:Y:S02]  /*3e60*/  @!P1 LEA.HI.X R51, R52, c[0x0][0x28c], R49, 0x1, P0 ;  /* 0x0000a30034339a11 */ /* 0x000fe400000f0c31 */
[----:B------:R-:W-:Y:S01]  /*3e70*/  ISETP.GE.AND P0, PT, R125, R82, PT ;  /* 0x000000527d00720c */ /* 0x000fe20003f06270 */
[----:B------:R-:W4:Y:S03]  /*3e80*/  @!P1 LDG.E.128 R16, [R54.64] ;  /* 0x0000001036109981 */ /* 0x000f26000c1e1d00 */
[----:B------:R-:W-:Y:S05]  /*3e90*/  ISETP.GE.OR P0, PT, R12, c[0x0][0x27c], P0 ;  /* 0x00009f000c007a0c */ /* 0x000fea0000706670 */
[----:B------:R-:W4:Y:S08]  /*3ea0*/  @!P1 LDG.E.128 R60, [R50.64] ;  /* 0x00000010323c9981 */ /* 0x000f30000c1e1d00 */
[----:B------:R-:W-:Y:S05]  /*3eb0*/  @!P0 IADD3 R48, P1, R138, R48, RZ ;  /* 0x000000308a308210 */ /* 0x000fea0007f3e0ff */
[----:B------:R-:W-:Y:S01]  /*3ec0*/  @!P0 IMAD.X R21, R21, 0x1, R94, P1 ;  /* 0x0000000115158824 */ /* 0x000fe200008e065e */
[C---:B------:R-:W-:Y:S04]  /*3ed0*/  @!P0 LEA R40, P1, R48.reuse, c[0x0][0x270], 0x1 ;  /* 0x00009c0030288a11 */ /* 0x040fe800078208ff */
[----:B------:R-:W-:Y:S02]  /*3ee0*/  @!P0 LEA.HI.X R41, R48, c[0x0][0x274], R21, 0x1, P1 ;  /* 0x00009d0030298a11 */ /* 0x000fe400008f0c15 */
[----:B------:R-:W-:Y:S03]  /*3ef0*/  @!P0 IADD3 R22, P1, R136, R22, RZ ;  /* 0x0000001688168210 */ /* 0x000fe60007f3e0ff */
[----:B------:R1:W5:Y:S02]  /*3f00*/  @!P0 LDG.E.128 R36, [R40.64] ;  /* 0x0000001028248981 */ /* 0x000364000c1e1d00 */
[----:B------:R-:W-:Y:S01]  /*3f10*/  @!P0 IMAD.X R21, R20, 0x1, R92, P1 ;  /* 0x0000000114158824 */ /* 0x000fe200008e065c */
[C---:B------:R-:W-:Y:S04]  /*3f20*/  @!P0 LEA R48, P1, R22.reuse, c[0x0][0x288], 0x1 ;  /* 0x0000a20016308a11 */ /* 0x040fe800078208ff */
[----:B------:R-:W-:Y:S02]  /*3f30*/  @!P0 LEA.HI.X R49, R22, c[0x0][0x28c], R21, 0x1, P1 ;  /* 0x0000a30016318a11 */ /* 0x000fe400008f0c15 */
[----:B------:R-:W-:Y:S03]  /*3f40*/  ISETP.GE.AND P1, PT, R12, c[0x0][0x27c], PT ;  /* 0x00009f000c007a0c */ /* 0x000fe60003f26270 */
[----:B------:R1:W5:Y:S01]  /*3f50*/  @!P0 LDG.E.128 R44, [R48.64] ;  /* 0x00000010302c8981 */ /* 0x000362000c1e1d00 */
[----:B------:R-:W-:Y:S01]  /*3f60*/  ISETP.GE.OR P0, PT, R125, R82, P4 ;  /* 0x000000527d00720c */ /* 0x000fe20002706670 */
[----:B--2---:R-:W-:Y:S02]  /*3f70*/  IMAD.MOV.U32 R5, RZ, RZ, R26 ;  /* 0x000000ffff057224 */ /* 0x004fe400078e001a */
[----:B------:R-:W-:Y:S02]  /*3f80*/  IMAD.MOV.U32 R4, RZ, RZ, R27 ;  /* 0x000000ffff047224 */ /* 0x000fe400078e001b */
[----:B------:R-:W-:Y:S01]  /*3f90*/  IMAD.MOV.U32 R3, RZ, RZ, R24 ;  /* 0x000000ffff037224 */ /* 0x000fe200078e0018 */
[----:B------:R-:W-:Y:S01]  /*3fa0*/  PRMT R34, R5, 0x7610, R34 ;  /* 0x0000761005227816 */ /* 0x000fe20000000022 */
[----:B------:R-:W-:Y:S01]  /*3fb0*/  IMAD.MOV.U32 R2, RZ, RZ, R25 ;  /* 0x000000ffff027224 */ /* 0x000fe200078e0019 */
[----:B------:R-:W-:Y:S01]  /*3fc0*/  PRMT R33, R4, 0x7610, R33 ;  /* 0x0000761004217816 */ /* 0x000fe20000000021 */
[----:B---3--:R-:W-:Y:S01]  /*3fd0*/  IMAD.MOV.U32 R9, RZ, RZ, R66 ;  /* 0x000000ffff097224 */ /* 0x008fe200078e0042 */
[----:B------:R-:W-:Y:S01]  /*3fe0*/  PRMT R32, R3, 0x7610, R32 ;  /* 0x0000761003207816 */ /* 0x000fe20000000020 */
[----:B------:R-:W-:Y:S01]  /*3ff0*/  IMAD.MOV.U32 R8, RZ, RZ, R67 ;  /* 0x000000ffff087224 */ /* 0x000fe200078e0043 */
[----:B------:R-:W-:Y:S01]  /*4000*/  PRMT R31, R2, 0x7610, R31 ;  /* 0x00007610021f7816 */ /* 0x000fe2000000001f */
[----:B------:R-:W-:Y:S01]  /*4010*/  IMAD.MOV.U32 R7, RZ, RZ, R64 ;  /* 0x000000ffff077224 */ /* 0x000fe200078e0040 */
[----:B------:R-:W-:Y:S01]  /*4020*/  PRMT R74, R9, 0x7610, R74 ;  /* 0x00007610094a7816 */ /* 0x000fe2000000004a */
[----:B------:R-:W-:Y:S01]  /*4030*/  IMAD.MOV.U32 R6, RZ, RZ, R65 ;  /* 0x000000ffff067224 */ /* 0x000fe200078e0041 */
[----:B------:R-:W-:Y:S01]  /*4040*/  PRMT R75, R8, 0x7610, R75 ;  /* 0x00007610084b7816 */ /* 0x000fe2000000004b */
[----:B----4-:R-:W-:Y:S01]  /*4050*/  IMAD.MOV.U32 R5, RZ, RZ, R18 ;  /* 0x000000ffff057224 */ /* 0x010fe200078e0012 */
        /* <DEDUP_REMOVED lines=18> */
[----:B-1----:R-:W-:Y:S01]  /*4180*/  IADD3 R165, P0, R154, R162, RZ ;  /* 0x000000a29aa57210 */ /* 0x002fe20007f1e0ff */
[----:B------:R-:W1:Y:S01]  /*4190*/  LDS.128 R20, [R115+0x8100] ;  /* 0x0081000073147984 */ /* 0x000e620000000c00 */
[----:B-----5:R-:W-:Y:S01]  /*41a0*/  @!P1 SHF.R.U64 R41, R36, 0x10, R37 ;  /* 0x0000001024299819 */ /* 0x020fe20000001225 */
[----:B------:R-:W-:Y:S01]  /*41b0*/  IMAD.MOV.U32 R49, RZ, RZ, R44 ;  /* 0x000000ffff317224 */ /* 0x000fe200078e002c */
[----:B------:R-:W-:Y:S01]  /*41c0*/  @!P1 SHF.R.U64 R44, R44, 0x10, R45 ;  /* 0x000000102c2c9819 */ /* 0x000fe2000000122d */
[----:B------:R-:W-:Y:S01]  /*41d0*/  IMAD.X R86, R105, 0x1, R161, P0 ;  /* 0x0000000169567824 */ /* 0x000fe200000e06a1 */
[----:B------:R-:W-:Y:S01]  /*41e0*/  IADD3 R167, P2, P0, R144, R165, R120 ;  /* 0x000000a590a77210 */ /* 0x000fe2000785e078 */
[--C-:B------:R-:W-:Y:S01]  /*41f0*/  IMAD.MOV.U32 R48, RZ, RZ, R45.reuse ;  /* 0x000000ffff307224 */ /* 0x100fe200078e002d */
[----:B------:R-:W-:Y:S01]  /*4200*/  @!P1 SHF.R.U32.HI R45, RZ, 0x10, R45 ;  /* 0x00000010ff2d9819 */ /* 0x000fe2000001162d */
[----:B------:R-:W2:Y:S01]  /*4210*/  LDS.128 R68, [R116+0x8100] ;  /* 0x0081000074447984 */ /* 0x000ea20000000c00 */
[-C--:B------:R-:W-:Y:S01]  /*4220*/  IADD3.X R160, R97, R86.reuse, R114, P2, P0 ;  /* 0x0000005661a07210 */ /* 0x080fe200017e0472 */
[----:B------:R-:W-:Y:S01]  /*4230*/  IMAD.MOV.U32 R40, RZ, RZ, R36 ;  /* 0x000000ffff287224 */ /* 0x000fe200078e0024 */
[----:B------:R-:W-:Y:S01]  /*4240*/  ISETP.GE.AND P0, PT, R119, c[0x0][0x1d4], PT ;  /* 0x0000750077007a0c */ /* 0x000fe20003f06270 */
[----:B------:R-:W-:Y:S01]  /*4250*/  IMAD.MOV.U32 R36, RZ, RZ, R39 ;  /* 0x000000ffff247224 */ /* 0x000fe200078e0027 */
[----:B------:R-:W-:Y:S01]  /*4260*/  MOV R35, R37 ;  /* 0x0000002500237202 */ /* 0x000fe20000000f00 */
[----:B------:R-:W-:Y:S01]  /*4270*/  IMAD.MOV.U32 R52, RZ, RZ, R46 ;  /* 0x000000ffff347224 */ /* 0x000fe200078e002e */
[----:B------:R-:W-:Y:S01]  /*4280*/  @!P1 SHF.R.U32.HI R42, RZ, 0x10, R37 ;  /* 0x00000010ff2a9819 */ /* 0x000fe20000011625 */
[--C-:B------:R-:W-:Y:S01]  /*4290*/  IMAD.MOV.U32 R56, RZ, RZ, R47.reuse ;  /* 0x000000ffff387224 */ /* 0x100fe200078e002f */
[----:B------:R-:W-:Y:S02]  /*42a0*/  @!P1 SHF.R.U64 R51, R46, 0x10, R47 ;  /* 0x000000102e339819 */ /* 0x000fe4000000122f */
[----:B------:R-:W-:Y:S02]  /*42b0*/  @!P1 PRMT R46, R49, 0x5410, R44 ;  /* 0x00005410312e9816 */ /* 0x000fe4000000002c */
[----:B------:R-:W-:Y:S02]  /*42c0*/  @!P1 PRMT R40, R40, 0x5410, R41 ;  /* 0x0000541028289816 */ /* 0x000fe40000000029 */
[----:B------:R-:W-:Y:S01]  /*42d0*/  @!P1 PRMT R48, R48, 0x5410, R45 ;  /* 0x0000541030309816 */ /* 0x000fe2000000002d */
[----:B------:R-:W-:Y:S01]  /*42e0*/  @!P1 IMAD.U32 R44, R46, 0x10000, RZ ;  /* 0x000100002e2c9824 */ /* 0x000fe200078e00ff */
[----:B------:R-:W-:Y:S02]  /*42f0*/  @!P0 IADD3 R165, P3, P2, R144, R165, R119 ;  /* 0x000000a590a58210 */ /* 0x000fe40007a7e077 */
[----:B------:R-:W-:Y:S02]  /*4300*/  @!P1 PRMT R52, R52, 0x5410, R51 ;  /* 0x0000541034349816 */ /* 0x000fe40000000033 */
[----:B------:R-:W-:Y:S02]  /*4310*/  @!P0 IADD3.X R86, R97, R86, R112, P3, P2 ;  /* 0x0000005661568210 */ /* 0x000fe40001fe4470 */
[C---:B------:R-:W-:Y:S01]  /*4320*/  LEA R166, P2, R167.reuse, c[0x0][0x1c8], 0x1 ;  /* 0x00007200a7a67a11 */ /* 0x040fe200078408ff */
[----:B------:R-:W-:Y:S01]  /*4330*/  @!P1 IMAD.U32 R50, R52, 0x10000, RZ ;  /* 0x0001000034329824 */ /* 0x000fe200078e00ff */
[--C-:B------:R-:W-:Y:S02]  /*4340*/  @!P1 SHF.R.U64 R37, R38, 0x10, R39.reuse ;  /* 0x0000001026259819 */ /* 0x100fe40000001227 */
[----:B------:R-:W-:Y:S02]  /*4350*/  LEA.HI.X R167, R167, c[0x0][0x1cc], R160, 0x1, P2 ;  /* 0x00007300a7a77a11 */ /* 0x000fe400010f0ca0 */
[C---:B------:R-:W-:Y:S02]  /*4360*/  @!P0 LEA R164, P2, R165.reuse, c[0x0][0x1c8], 0x1 ;  /* 0x00007200a5a48a11 */ /* 0x040fe400078408ff */
[----:B------:R-:W-:Y:S01]  /*4370*/  @!P1 SHF.R.U32.HI R39, RZ, 0x10, R39 ;  /* 0x00000010ff279819 */ /* 0x000fe20000011627 */
[----:B-1----:R-:W-:Y:S01]  /*4380*/  @!P1 IMAD.U32 R41, R20, 0x10000, RZ ;  /* 0x0001000014299824 */ /* 0x002fe200078e00ff */
[----:B------:R-:W-:Y:S02]  /*4390*/  @!P0 LEA.HI.X R165, R165, c[0x0][0x1cc], R86, 0x1, P2 ;  /* 0x00007300a5a58a11 */ /* 0x000fe400010f0c56 */
[----:B------:R-:W-:Y:S01]  /*43a0*/  @!P1 PRMT R42, R35, 0x5410, R42 ;  /* 0x00005410232a9816 */ /* 0x000fe2000000002a */
[----:B------:R-:W-:Y:S01]  /*43b0*/  @!P1 FMUL.FTZ R86, R41, R44 ;  /* 0x0000002c29569220 */ /* 0x000fe20000410000 */
[----:B------:R-:W-:Y:S02]  /*43c0*/  @!P1 PRMT R35, R36, 0x5410, R39 ;  /* 0x0000541024239816 */ /* 0x000fe40000000027 */
[----:B------:R-:W-:Y:S01]  /*43d0*/  @!P1 SHF.L.U32 R39, R21, 0x10, RZ ;  /* 0x0000001015279819 */ /* 0x000fe200000006ff */
[----:B------:R-:W-:Y:S01]  /*43e0*/  @!P1 IMAD.U32 R36, R42, 0x10000, RZ ;  /* 0x000100002a249824 */ /* 0x000fe200078e00ff */
[----:B--2---:R-:W-:Y:S01]  /*43f0*/  @!P1 SHF.L.U32 R45, R68, 0x10, RZ ;  /* 0x00000010442d9819 */ /* 0x004fe200000006ff */
[----:B------:R-:W-:Y:S01]  /*4400*/  @!P1 IMAD.U32 R49, R69, 0x10000, RZ ;  /* 0x0001000045319824 */ /* 0x000fe200078e00ff */
[C---:B------:R-:W-:Y:S01]  /*4410*/  @!P1 LOP3.LUT R54, R70.reuse, 0xffff0000, RZ, 0xc0, !PT ;  /* 0xffff000046369812 */ /* 0x040fe200078ec0ff */
[----:B------:R-:W-:Y:S01]  /*4420*/  @!P1 FMUL.FTZ R4, R39, R36 ;  /* 0x0000002427049220 */ /* 0x000fe20000410000 */
[----:B------:R-:W-:Y:S02]  /*4430*/  @!P1 SHF.L.U32 R51, R70, 0x10, RZ ;  /* 0x0000001046339819 */ /* 0x000fe400000006ff */
[C---:B------:R-:W-:Y:S02]  /*4440*/  @!P1 SHF.L.U32 R55, R71.reuse, 0x10, RZ ;  /* 0x0000001047379819 */ /* 0x040fe400000006ff */
[----:B------:R-:W-:Y:S02]  /*4450*/  @!P1 LOP3.LUT R58, R71, 0xffff0000, RZ, 0xc0, !PT ;  /* 0xffff0000473a9812 */ /* 0x000fe400078ec0ff */
[----:B------:R-:W-:Y:S01]  /*4460*/  @!P1 PRMT R37, R38, 0x5410, R37 ;  /* 0x0000541026259816 */ /* 0x000fe20000000025 */
[----:B------:R-:W-:Y:S01]  /*4470*/  @!P1 IMAD.U32 R38, R40, 0x10000, RZ ;  /* 0x0001000028269824 */ /* 0x000fe200078e00ff */
[----:B------:R-:W-:Y:S02]  /*4480*/  @!P1 LOP3.LUT R52, R52, 0xffff0000, RZ, 0xc0, !PT ;  /* 0xffff000034349812 */ /* 0x000fe400078ec0ff */
[----:B------:R-:W-:Y:S01]  /*4490*/  @!P1 SHF.R.U32.HI R47, RZ, 0x10, R47 ;  /* 0x00000010ff2f9819 */ /* 0x000fe2000001162f */
[-C--:B------:R-:W-:Y:S01]  /*44a0*/  @!P1 FMUL.FTZ R2, R41, R38.reuse ;  /* 0x0000002629029220 */ /* 0x080fe20000410000 */
[----:B------:R-:W-:Y:S01]  /*44b0*/  @!P1 LOP3.LUT R41, R21, 0xffff0000, RZ, 0xc0, !PT ;  /* 0xffff000015299812 */ /* 0x000fe200078ec0ff */
[----:B------:R-:W-:Y:S01]  /*44c0*/  @!P1 FFMA.FTZ R86, R45, R38, -R86 ;  /* 0x000000262d569223 */ /* 0x000fe20000010856 */
[----:B------:R-:W-:Y:S01]  /*44d0*/  @!P1 LOP3.LUT R38, R42, 0xffff0000, RZ, 0xc0, !PT ;  /* 0xffff00002a269812 */ /* 0x000fe200078ec0ff */
[----:B------:R-:W-:Y:S01]  /*44e0*/  @!P1 FFMA.FTZ R2, R44, R45, R2 ;  /* 0x0000002d2c029223 */ /* 0x000fe20000010002 */
[----:B------:R-:W-:Y:S02]  /*44f0*/  @!P1 LOP3.LUT R45, R69, 0xffff0000, RZ, 0xc0, !PT ;  /* 0xffff0000452d9812 */ /* 0x000fe400078ec0ff */
[----:B------:R-:W-:Y:S01]  /*4500*/  @!P1 LOP3.LUT R44, R46, 0xffff0000, RZ, 0xc0, !PT ;  /* 0xffff00002e2c9812 */ /* 0x000fe200078ec0ff */
[----:B------:R-:W-:Y:S01]  /*4510*/  @!P1 FMUL.FTZ R5, R41, R38 ;  /* 0x0000002629059220 */ /* 0x000fe20000410000 */
[----:B------:R-:W-:Y:S01]  /*4520*/  @!P1 PRMT R56, R56, 0x5410, R47 ;  /* 0x0000541038389816 */ /* 0x000fe2000000002f */
[----:B------:R-:W-:Y:S01]  /*4530*/  @!P1 IMAD.U32 R47, R48, 0x10000, RZ ;  /* 0x00010000302f9824 */ /* 0x000fe200078e00ff */
[----:B------:R-:W-:Y:S02]  /*4540*/  @!P1 LOP3.LUT R46, R68, 0xffff0000, RZ, 0xc0, !PT ;  /* 0xffff0000442e9812 */ /* 0x000fe400078ec0ff */
[----:B------:R-:W-:Y:S01]  /*4550*/  @!P1 LOP3.LUT R48, R48, 0xffff0000, RZ, 0xc0, !PT ;  /* 0xffff000030309812 */ /* 0x000fe200078ec0ff */
[----:B------:R-:W-:Y:S01]  /*4560*/  @!P1 FMUL.FTZ R160, R39, R47 ;  /* 0x0000002f27a09220 */ /* 0x000fe20000410000 */
[----:B------:R-:W-:Y:S01]  /*4570*/  @!P1 LOP3.LUT R39, R40, 0xffff0000, RZ, 0xc0, !PT ;  /* 0xffff000028279812 */ /* 0x000fe200078ec0ff */
[C---:B------:R-:W-:Y:S01]  /*4580*/  @!P1 IMAD.U32 R53, R56.reuse, 0x10000, RZ ;  /* 0x0001000038359824 */ /* 0x040fe200078e00ff */
[----:B------:R-:W-:Y:S01]  /*4590*/  @!P1 LOP3.LUT R56, R56, 0xffff0000, RZ, 0xc0, !PT ;  /* 0xffff000038389812 */ /* 0x000fe200078ec0ff */
[----:B------:R-:W-:Y:S01]  /*45a0*/  @!P1 FFMA.FTZ R160, R49, R36, -R160 ;  /* 0x0000002431a09223 */ /* 0x000fe200000108a0 */
[----:B------:R-:W-:Y:S01]  /*45b0*/  @!P1 LOP3.LUT R36, R20, 0xffff0000, RZ, 0xc0, !PT ;  /* 0xffff000014249812 */ /* 0x000fe200078ec0ff */
[----:B------:R-:W-:Y:S04]  /*45c0*/  @!P1 FMUL.FTZ R169, R41, R48 ;  /* 0x0000003029a99220 */ /* 0x000fe80000410000 */
[----:B------:R-:W-:Y:S02]  /*45d0*/  @!P1 FMUL.FTZ R171, R36, R44 ;  /* 0x0000002c24ab9220 */ /* 0x000fe40000410000 */
[----:B------:R-:W-:Y:S01]  /*45e0*/  @!P1 FFMA.FTZ R169, R45, R38, -R169 ;  /* 0x000000262da99223 */ /* 0x000fe200000108a9 */
[----:B------:R-:W-:Y:S01]  /*45f0*/  @!P1 LOP3.LUT R38, R22, 0xffff0000, RZ, 0xc0, !PT ;  /* 0xffff000016269812 */ /* 0x000fe200078ec0ff */
[-C--:B------:R-:W-:Y:S02]  /*4600*/  @!P1 FMUL.FTZ R3, R36, R39.reuse ;  /* 0x0000002724039220 */ /* 0x080fe40000410000 */
[C---:B------:R-:W-:Y:S01]  /*4610*/  @!P1 IMAD.U32 R36, R37.reuse, 0x10000, RZ ;  /* 0x0001000025249824 */ /* 0x040fe200078e00ff */
[----:B------:R-:W-:Y:S01]  /*4620*/  @!P1 LOP3.LUT R37, R37, 0xffff0000, RZ, 0xc0, !PT ;  /* 0xffff000025259812 */ /* 0x000fe200078ec0ff */
[----:B------:R-:W-:Y:S01]  /*4630*/  @!P1 FFMA.FTZ R171, R46, R39, -R171 ;  /* 0x000000272eab9223 */ /* 0x000fe200000108ab */
[----:B------:R-:W-:Y:S01]  /*4640*/  @!P1 F2FP.BF16.PACK_AB R160, R169, R160 ;  /* 0x000000a0a9a0923e */ /* 0x000fe200000010ff */
[----:B------:R-:W-:Y:S02]  /*4650*/  @!P1 IMAD.U32 R39, R22, 0x10000, RZ ;  /* 0x0001000016279824 */ /* 0x000fe400078e00ff */
[C---:B------:R-:W-:Y:S01]  /*4660*/  @!P1 FMUL.FTZ R173, R38.reuse, R52 ;  /* 0x0000003426ad9220 */ /* 0x040fe20000410000 */
[----:B------:R-:W-:Y:S01]  /*4670*/  @!P1 F2FP.BF16.PACK_AB R171, R171, R86 ;  /* 0x00000056abab923e */ /* 0x000fe200000010ff */
[----:B------:R-:W-:Y:S02]  /*4680*/  @!P1 FMUL.FTZ R168, R39, R50 ;  /* 0x0000003227a89220 */ /* 0x000fe40000410000 */
[-C--:B------:R-:W-:Y:S01]  /*4690*/  @!P1 FMUL.FTZ R7, R38, R37.reuse ;  /* 0x0000002526079220 */ /* 0x080fe20000410000 */
[C---:B------:R-:W-:Y:S01]  /*46a0*/  @!P1 LOP3.LUT R38, R23.reuse, 0xffff0000, RZ, 0xc0, !PT ;  /* 0xffff000017269812 */ /* 0x040fe200078ec0ff */
[----:B------:R-:W-:Y:S01]  /*46b0*/  @!P1 FFMA.FTZ R173, R54, R37, -R173 ;  /* 0x0000002536ad9223 */ /* 0x000fe200000108ad */
[----:B------:R-:W-:Y:S01]  /*46c0*/  @!P1 MOV R68, R171 ;  /* 0x000000ab00449202 */ /* 0x000fe20000000f00 */
[----:B------:R-:W-:Y:S02]  /*46d0*/  @!P1 IMAD.U32 R37, R23, 0x10000, RZ ;  /* 0x0001000017259824 */ /* 0x000fe400078e00ff */
[-C--:B------:R-:W-:Y:S02]  /*46e0*/  @!P1 FMUL.FTZ R6, R39, R36.reuse ;  /* 0x0000002427069220 */ /* 0x080fe40000410000 */
[----:B------:R-:W-:Y:S02]  /*46f0*/  @!P1 FFMA.FTZ R168, R51, R36, -R168 ;  /* 0x0000002433a89223 */ /* 0x000fe400000108a8 */
        /* <DEDUP_REMOVED lines=15> */
[----:B------:R-:W-:Y:S02]  /*47f0*/  @!P1 FMUL.FTZ R9, R38, R35 ;  /* 0x0000002326099220 */ /* 0x000fe40000410000 */
[----:B------:R-:W-:Y:S01]  /*4800*/  @!P1 FFMA.FTZ R7, R52, R54, R7 ;  /* 0x0000003634079223 */ /* 0x000fe20000010007 */
[----:B------:R-:W-:Y:S01]  /*4810*/  @!P1 MOV R71, R175 ;  /* 0x000000af00479202 */ /* 0x000fe20000000f00 */
[----:B------:R-:W-:Y:S02]  /*4820*/  @!P1 FFMA.FTZ R8, R53, R55, R8 ;  /* 0x0000003735089223 */ /* 0x000fe40000010008 */
[----:B------:R-:W-:Y:S02]  /*4830*/  @!P1 FFMA.FTZ R9, R56, R58, R9 ;  /* 0x0000003a38099223 */ /* 0x000fe40000010009 */
        /* <DEDUP_REMOVED lines=10> */
.L_x_325:
[----:B-1----:R-:W-:Y:S05]  /*48e0*/  BSYNC B0 ;  /* 0x0000000000007941 */ /* 0x002fea0003800000 */
.L_x_324:
[----:B------:R-:W-:Y:S01]  /*48f0*/  ISETP.GE.OR P0, PT, R122, R82, P4 ;  /* 0x000000527a00720c */ /* 0x000fe20002706670 */
[----:B------:R-:W-:Y:S01]  /*4900*/  @!UPT UIADD3 URZ, URZ, URZ, URZ ;  /* 0x0000003f3f3ff290 */ /* 0x000fe2000fffe03f */
[----:B------:R-:W-:Y:S11]  /*4910*/  BSSY B0, `(.L_x_326) ;  /* 0x0000071000007945 */ /* 0x000ff60003800000 */
[----:B------:R-:W-:-:S05]  /*4920*/  @P0 BRA `(.L_x_327) ;  /* 0x000006f000000947 */ /* 0x000fca0003800000 */
[----:B------:R-:W-:Y:S01]  /*4930*/  IADD3 R69, P0, R152, R162, RZ ;  /* 0x000000a298457210 */ /* 0x000fe20007f1e0ff */
[----:B------:R-:W1:Y:S01]  /*4940*/  LDS.128 R20, [R111+0x8100] ;  /* 0x008100006f147984 */ /* 0x000e620000000c00 */
[--C-:B-----5:R-:W-:Y:S02]  /*4950*/  @!P1 SHF.R.U64 R38, R64, 0x10, R65.reuse ;  /* 0x0000001040269819 */ /* 0x120fe40000001241 */
[----:B------:R-:W-:Y:S01]  /*4960*/  @!P1 SHF.R.U32.HI R65, RZ, 0x10, R65 ;  /* 0x00000010ff419819 */ /* 0x000fe20000011641 */
[----:B------:R-:W-:Y:S01]  /*4970*/  IMAD.X R56, R161, 0x1, R103, P0 ;  /* 0x00000001a1387824 */ /* 0x000fe200000e0667 */
[-C--:B------:R-:W-:Y:S02]  /*4980*/  IADD3 R71, P2, P0, R144, R69.reuse, R120 ;  /* 0x0000004590477210 */ /* 0x080fe4000785e078 */
[--C-:B------:R-:W-:Y:S01]  /*4990*/  @!P1 SHF.R.U64 R35, R24, 0x10, R25.reuse ;  /* 0x0000001018239819 */ /* 0x100fe20000001219 */
[----:B------:R-:W2:Y:S01]  /*49a0*/  LDS.128 R52, [R113+0x8100] ;  /* 0x0081000071347984 */ /* 0x000ea20000000c00 */
[-C--:B------:R-:W-:Y:S02]  /*49b0*/  IADD3.X R58, R97, R56.reuse, R114, P2, P0 ;  /* 0x00000038613a7210 */ /* 0x080fe400017e0472 */
[----:B------:R-:W-:Y:S02]  /*49c0*/  ISETP.GE.AND P0, PT, R119, c[0x0][0x1d4], PT ;  /* 0x0000750077007a0c */ /* 0x000fe40003f06270 */
[----:B------:R-:W-:Y:S02]  /*49d0*/  @!P1 PRMT R77, R77, 0x5410, R38 ;  /* 0x000054104d4d9816 */ /* 0x000fe40000000026 */
[----:B------:R-:W-:Y:S02]  /*49e0*/  @!P1 SHF.R.U32.HI R24, RZ, 0x10, R25 ;  /* 0x00000010ff189819 */ /* 0x000fe40000011619 */
[--C-:B------:R-:W-:Y:S01]  /*49f0*/  @!P1 SHF.R.U32.HI R36, RZ, 0x10, R27.reuse ;  /* 0x00000010ff249819 */ /* 0x100fe2000001161b */
[----:B------:R-:W-:Y:S01]  /*4a00*/  @!P1 IMAD.U32 R37, R77, 0x10000, RZ ;  /* 0x000100004d259824 */ /* 0x000fe200078e00ff */
[----:B------:R-:W-:Y:S02]  /*4a10*/  @!P1 SHF.R.U64 R27, R26, 0x10, R27 ;  /* 0x000000101a1b9819 */ /* 0x000fe4000000121b */
[----:B------:R-:W-:Y:S02]  /*4a20*/  @!P1 PRMT R32, R32, 0x5410, R35 ;  /* 0x0000541020209816 */ /* 0x000fe40000000023 */
[----:B------:R-:W-:Y:S02]  /*4a30*/  @!P1 PRMT R34, R34, 0x5410, R27 ;  /* 0x0000541022229816 */ /* 0x000fe4000000001b */
[----:B------:R-:W-:Y:S01]  /*4a40*/  @!P0 IADD3 R69, P3, P2, R144, R69, R119 ;  /* 0x0000004590458210 */ /* 0x000fe20007a7e077 */
[----:B------:R-:W-:Y:S01]  /*4a50*/  @!P1 IMAD.U32 R25, R32, 0x10000, RZ ;  /* 0x0001000020199824 */ /* 0x000fe200078e00ff */
[----:B------:R-:W-:Y:S02]  /*4a60*/  @!P1 PRMT R31, R31, 0x5410, R24 ;  /* 0x000054101f1f9816 */ /* 0x000fe40000000018 */
[----:B------:R-:W-:Y:S02]  /*4a70*/  @!P0 IADD3.X R56, R97, R56, R112, P3, P2 ;  /* 0x0000003861388210 */ /* 0x000fe40001fe4470 */
[----:B------:R-:W-:Y:S01]  /*4a80*/  LEA R70, P2, R71, c[0x0][0x1c8], 0x1 ;  /* 0x0000720047467a11 */ /* 0x000fe200078408ff */
[----:B------:R-:W-:Y:S01]  /*4a90*/  @!P1 IMAD.U32 R24, R31, 0x10000, RZ ;  /* 0x000100001f189824 */ /* 0x000fe200078e00ff */
[----:B------:R-:W-:Y:S02]  /*4aa0*/  @!P1 PRMT R76, R76, 0x5410, R65 ;  /* 0x000054104c4c9816 */ /* 0x000fe40000000041 */
[----:B------:R-:W-:Y:S02]  /*4ab0*/  LEA.HI.X R71, R71, c[0x0][0x1cc], R58, 0x1, P2 ;  /* 0x0000730047477a11 */ /* 0x000fe400010f0c3a */
[C---:B------:R-:W-:Y:S01]  /*4ac0*/  @!P0 LEA R68, P2, R69.reuse, c[0x0][0x1c8], 0x1 ;  /* 0x0000720045448a11 */ /* 0x040fe200078408ff */
[----:B------:R-:W-:Y:S01]  /*4ad0*/  @!P1 IMAD.U32 R39, R76, 0x10000, RZ ;  /* 0x000100004c279824 */ /* 0x000fe200078e00ff */
[----:B------:R-:W-:Y:S01]  /*4ae0*/  @!P1 SHF.R.U32.HI R40, RZ, 0x10, R67 ;  /* 0x00000010ff289819 */ /* 0x000fe20000011643 */
[----:B-1----:R-:W-:Y:S01]  /*4af0*/  @!P1 IMAD.U32 R26, R20, 0x10000, RZ ;  /* 0x00010000141a9824 */ /* 0x002fe200078e00ff */
[----:B------:R-:W-:Y:S02]  /*4b00*/  @!P0 LEA.HI.X R69, R69, c[0x0][0x1cc], R56, 0x1, P2 ;  /* 0x0000730045458a11 */ /* 0x000fe400010f0c38 */
[----:B------:R-:W-:Y:S01]  /*4b10*/  @!P1 SHF.L.U32 R27, R21, 0x10, RZ ;  /* 0x00000010151b9819 */ /* 0x000fe200000006ff */
[C---:B------:R-:W-:Y:S01]  /*4b20*/  @!P1 FMUL.FTZ R2, R26.reuse, R25 ;  /* 0x000000191a029220 */ /* 0x040fe20000410000 */
[----:B------:R-:W-:Y:S01]  /*4b30*/  @!P1 PRMT R75, R75, 0x5410, R40 ;  /* 0x000054104b4b9816 */ /* 0x000fe20000000028 */
[----:B------:R-:W-:Y:S01]  /*4b40*/  @!P1 FMUL.FTZ R56, R26, R37 ;  /* 0x000000251a389220 */ /* 0x000fe20000410000 */
[----:B------:R-:W-:Y:S01]  /*4b50*/  @!P1 LOP3.LUT R26, R21, 0xffff0000, RZ, 0xc0, !PT ;  /* 0xffff0000151a9812 */ /* 0x000fe200078ec0ff */
[----:B--2---:R-:W-:Y:S01]  /*4b60*/  @!P1 IMAD.U32 R38, R52, 0x10000, RZ ;  /* 0x0001000034269824 */ /* 0x004fe200078e00ff */
[C---:B------:R-:W-:Y:S01]  /*4b70*/  @!P1 LOP3.LUT R42, R53.reuse, 0xffff0000, RZ, 0xc0, !PT ;  /* 0xffff0000352a9812 */ /* 0x040fe200078ec0ff */
[----:B------:R-:W-:Y:S01]  /*4b80*/  @!P1 IMAD.U32 R41, R53, 0x10000, RZ ;  /* 0x0001000035299824 */ /* 0x000fe200078e00ff */
[----:B------:R-:W-:Y:S01]  /*4b90*/  @!P1 LOP3.LUT R51, R55, 0xffff0000, RZ, 0xc0, !PT ;  /* 0xffff000037339812 */ /* 0x000fe200078ec0ff */
[----:B------:R-:W-:Y:S01]  /*4ba0*/  @!P1 FMUL.FTZ R58, R27, R39 ;  /* 0x000000271b3a9220 */ /* 0x000fe20000410000 */
[----:B------:R-:W-:Y:S01]  /*4bb0*/  @!P1 LOP3.LUT R47, R54, 0xffff0000, RZ, 0xc0, !PT ;  /* 0xffff0000362f9812 */ /* 0x000fe200078ec0ff */
[----:B------:R-:W-:Y:S01]  /*4bc0*/  @!P1 FFMA.FTZ R2, R37, R38, R2 ;  /* 0x0000002625029223 */ /* 0x000fe20000010002 */
[----:B------:R-:W-:Y:S01]  /*4bd0*/  @!P1 LOP3.LUT R37, R77, 0xffff0000, RZ, 0xc0, !PT ;  /* 0xffff00004d259812 */ /* 0x000fe200078ec0ff */
[-C--:B------:R-:W-:Y:S01]  /*4be0*/  @!P1 FMUL.FTZ R4, R27, R24.reuse ;  /* 0x000000181b049220 */ /* 0x080fe20000410000 */
[----:B------:R-:W-:Y:S01]  /*4bf0*/  @!P1 LOP3.LUT R27, R32, 0xffff0000, RZ, 0xc0, !PT ;  /* 0xffff0000201b9812 */ /* 0x000fe200078ec0ff */
[----:B------:R-:W-:Y:S01]  /*4c00*/  @!P1 FFMA.FTZ R58, R41, R24, -R58 ;  /* 0x00000018293a9223 */ /* 0x000fe2000001083a */
[----:B------:R-:W-:Y:S01]  /*4c10*/  @!P1 LOP3.LUT R24, R20, 0xffff0000, RZ, 0xc0, !PT ;  /* 0xffff000014189812 */ /* 0x000fe200078ec0ff */
[----:B------:R-:W-:Y:S01]  /*4c20*/  @!P1 FFMA.FTZ R56, R38, R25, -R56 ;  /* 0x0000001926389223 */ /* 0x000fe20000010838 */
[----:B------:R-:W-:Y:S01]  /*4c30*/  @!P1 LOP3.LUT R38, R52, 0xffff0000, RZ, 0xc0, !PT ;  /* 0xffff000034269812 */ /* 0x000fe200078ec0ff */
[----:B------:R-:W-:Y:S01]  /*4c40*/  @!P1 IMAD.U32 R49, R75, 0x10000, RZ ;  /* 0x000100004b319824 */ /* 0x000fe200078e00ff */
[----:B------:R-:W-:Y:S01]  /*4c50*/  @!P1 LOP3.LUT R40, R76, 0xffff0000, RZ, 0xc0, !PT ;  /* 0xffff00004c289812 */ /* 0x000fe200078ec0ff */
[C---:B------:R-:W-:Y:S01]  /*4c60*/  @!P1 FMUL.FTZ R167, R24.reuse, R37 ;  /* 0x0000002518a79220 */ /* 0x040fe20000410000 */
[----:B------:R-:W-:Y:S01]  /*4c70*/  @!P1 LOP3.LUT R25, R31, 0xffff0000, RZ, 0xc0, !PT ;  /* 0xffff00001f199812 */ /* 0x000fe200078ec0ff */
[----:B------:R-:W-:Y:S01]  /*4c80*/  @!P1 FMUL.FTZ R3, R24, R27 ;  /* 0x0000001b18039220 */ /* 0x000fe20000410000 */
[----:B------:R-:W-:Y:S01]  /*4c90*/  @!P1 LOP3.LUT R50, R75, 0xffff0000, RZ, 0xc0, !PT ;  /* 0xffff00004b329812 */ /* 0x000fe200078ec0ff */
[C---:B------:R-:W-:Y:S01]  /*4ca0*/  @!P1 FMUL.FTZ R165, R26.reuse, R40 ;  /* 0x000000281aa59220 */ /* 0x040fe20000410000 */
[----:B------:R-:W-:Y:S01]  /*4cb0*/  @!P1 PRMT R33, R33, 0x5410, R36 ;  /* 0x0000541021219816 */ /* 0x000fe20000000024 */
[----:B------:R-:W-:Y:S01]  /*4cc0*/  @!P1 FMUL.FTZ R5, R26, R25 ;  /* 0x000000191a059220 */ /* 0x000fe20000410000 */
[C---:B------:R-:W-:Y:S01]  /*4cd0*/  @!P1 SHF.L.U32 R26, R23.reuse, 0x10, RZ ;  /* 0x00000010171a9819 */ /* 0x040fe200000006ff */
[----:B------:R-:W-:Y:S01]  /*4ce0*/  @!P1 FFMA.FTZ R167, R38, R27, -R167 ;  /* 0x0000001b26a79223 */ /* 0x000fe200000108a7 */
[----:B------:R-:W-:Y:S01]  /*4cf0*/  @!P1 SHF.R.U64 R67, R66, 0x10, R67 ;  /* 0x0000001042439819 */ /* 0x000fe20000001243 */
[----:B------:R-:W-:Y:S01]  /*4d00*/  @!P1 FFMA.FTZ R165, R42, R25, -R165 ;  /* 0x000000192aa59223 */ /* 0x000fe200000108a5 */
[----:B------:R-:W-:Y:S01]  /*4d10*/  @!P1 LOP3.LUT R27, R23, 0xffff0000, RZ, 0xc0, !PT ;  /* 0xffff0000171b9812 */ /* 0x000fe200078ec0ff */
[C---:B------:R-:W-:Y:S01]  /*4d20*/  @!P1 IMAD.U32 R25, R33.reuse, 0x10000, RZ ;  /* 0x0001000021199824 */ /* 0x040fe200078e00ff */
[----:B------:R-:W-:Y:S01]  /*4d30*/  @!P1 LOP3.LUT R24, R33, 0xffff0000, RZ, 0xc0, !PT ;  /* 0xffff000021189812 */ /* 0x000fe200078ec0ff */
[----:B------:R-:W-:Y:S01]  /*4d40*/  @!P1 IMAD.U32 R48, R55, 0x10000, RZ ;  /* 0x0001000037309824 */ /* 0x000fe200078e00ff */
[----:B------:R-:W-:Y:S01]  /*4d50*/  @!P1 PRMT R74, R74, 0x5410, R67 ;  /* 0x000054104a4a9816 */ /* 0x000fe20000000043 */
[C---:B------:R-:W-:Y:S01]  /*4d60*/  @!P1 FMUL.FTZ R86, R26.reuse, R49 ;  /* 0x000000311a569220 */ /* 0x040fe20000410000 */
[----:B------:R-:W-:Y:S01]  /*4d70*/  @!P1 F2FP.BF16.PACK_AB R167, R167, R56 ;  /* 0x00000038a7a7923e */ /* 0x000fe200000010ff */
[----:B------:R-:W-:Y:S01]  /*4d80*/  @!P1 FMUL.FTZ R169, R27, R50 ;  /* 0x000000321ba99220 */ /* 0x000fe20000410000 */
[----:B------:R-:W-:Y:S01]  /*4d90*/  @!P1 F2FP.BF16.PACK_AB R58, R165, R58 ;  /* 0x0000003aa53a923e */ /* 0x000fe200000010ff */
[-C--:B------:R-:W-:Y:S01]  /*4da0*/  @!P1 FMUL.FTZ R8, R26, R25.reuse ;  /* 0x000000191a089220 */ /* 0x080fe20000410000 */
[C---:B------:R-:W-:Y:S01]  /*4db0*/  @!P1 SHF.L.U32 R26, R22.reuse, 0x10, RZ ;  /* 0x00000010161a9819 */ /* 0x040fe200000006ff */
[----:B------:R-:W-:Y:S01]  /*4dc0*/  @!P1 FMUL.FTZ R9, R27, R24 ;  /* 0x000000181b099220 */ /* 0x000fe20000410000 */
[----:B------:R-:W-:Y:S01]  /*4dd0*/  @!P1 LOP3.LUT R27, R22, 0xffff0000, RZ, 0xc0, !PT ;  /* 0xffff0000161b9812 */ /* 0x000fe200078ec0ff */
[C---:B------:R-:W-:Y:S01]  /*4de0*/  @!P1 IMAD.U32 R45, R74.reuse, 0x10000, RZ ;  /* 0x000100004a2d9824 */ /* 0x040fe200078e00ff */
[----:B------:R-:W-:Y:S01]  /*4df0*/  @!P1 LOP3.LUT R46, R74, 0xffff0000, RZ, 0xc0, !PT ;  /* 0xffff00004a2e9812 */ /* 0x000fe200078ec0ff */
[----:B------:R-:W-:Y:S01]  /*4e00*/  @!P1 FFMA.FTZ R86, R48, R25, -R86 ;  /* 0x0000001930569223 */ /* 0x000fe20000010856 */
[----:B------:R-:W-:Y:S01]  /*4e10*/  @!P1 MOV R53, R58 ;  /* 0x0000003a00359202 */ /* 0x000fe20000000f00 */
[C---:B------:R-:W-:Y:S02]  /*4e20*/  @!P1 IMAD.U32 R25, R34.reuse, 0x10000, RZ ;  /* 0x0001000022199824 */ /* 0x040fe400078e00ff */
[----:B------:R-:W-:Y:S01]  /*4e30*/  @!P1 FFMA.FTZ R169, R51, R24, -R169 ;  /* 0x0000001833a99223 */ /* 0x000fe200000108a9 */
[----:B------:R-:W-:Y:S01]  /*4e40*/  @!P1 LOP3.LUT R24, R34, 0xffff0000, RZ, 0xc0, !PT ;  /* 0xffff000022189812 */ /* 0x000fe200078ec0ff */
[----:B------:R-:W-:Y:S02]  /*4e50*/  @!P1 IMAD.U32 R44, R54, 0x10000, RZ ;  /* 0x00010000362c9824 */ /* 0x000fe400078e00ff */
[C---:B------:R-:W-:Y:S01]  /*4e60*/  @!P1 FMUL.FTZ R171, R26.reuse, R45 ;  /* 0x0000002d1aab9220 */ /* 0x040fe20000410000 */
[----:B------:R-:W-:Y:S01]  /*4e70*/  @!P1 F2FP.BF16.PACK_AB R86, R169, R86 ;  /* 0x00000056a956923e */ /* 0x000fe200000010ff */
[----:B------:R-:W-:Y:S02]  /*4e80*/  @!P1 FMUL.FTZ R160, R27, R46 ;  /* 0x0000002e1ba09220 */ /* 0x000fe40000410000 */
[----:B------:R-:W-:Y:S02]  /*4e90*/  @!P1 FFMA.FTZ R3, R37, R38, R3 ;  /* 0x0000002625039223 */ /* 0x000fe40000010003 */
[----:B------:R-:W-:Y:S02]  /*4ea0*/  @!P1 FMUL.FTZ R6, R26, R25 ;  /* 0x000000191a069220 */ /* 0x000fe40000410000 */
[----:B------:R-:W-:Y:S01]  /*4eb0*/  @!P1 FFMA.FTZ R4, R39, R41, R4 ;  /* 0x0000002927049223 */ /* 0x000fe20000010004 */
[----:B------:R-:W-:Y:S01]  /*4ec0*/  @!P1 F2FP.BF16.PACK_AB R56, R3, R2 ;  /* 0x000000020338923e */ /* 0x000fe200000010ff */
[----:B------:R-:W-:Y:S02]  /*4ed0*/  @!P1 FFMA.FTZ R171, R44, R25, -R171 ;  /* 0x000000192cab9223 */ /* 0x000fe400000108ab */
[-C--:B------:R-:W-:Y:S02]  /*4ee0*/  @!P1 FMUL.FTZ R7, R27, R24.reuse ;  /* 0x000000181b079220 */ /* 0x080fe40000410000 */
[----:B------:R-:W-:Y:S02]  /*4ef0*/  @!P1 FFMA.FTZ R160, R47, R24, -R160 ;  /* 0x000000182fa09223 */ /* 0x000fe400000108a0 */
[----:B------:R-:W-:Y:S02]  /*4f00*/  @!P1 FFMA.FTZ R5, R40, R42, R5 ;  /* 0x0000002a28059223 */ /* 0x000fe40000010005 */
[----:B------:R-:W-:Y:S01]  /*4f10*/  @!P1 FFMA.FTZ R6, R45, R44, R6 ;  /* 0x0000002c2d069223 */ /* 0x000fe20000010006 */
[----:B------:R-:W-:Y:S01]  /*4f20*/  @!P1 F2FP.BF16.PACK_AB R171, R160, R171 ;  /* 0x000000aba0ab923e */ /* 0x000fe200000010ff */
[----:B------:R-:W-:Y:S01]  /*4f30*/  @!P1 FFMA.FTZ R7, R46, R47, R7 ;  /* 0x0000002f2e079223 */ /* 0x000fe20000010007 */
[----:B------:R-:W-:Y:S01]  /*4f40*/  @!P1 F2FP.BF16.PACK_AB R165, R5, R4 ;  /* 0x0000000405a5923e */ /* 0x000fe200000010ff */
[----:B------:R-:W-:Y:S02]  /*4f50*/  @!P1 FFMA.FTZ R8, R49, R48, R8 ;  /* 0x0000003031089223 */ /* 0x000fe40000010008 */
        /* <DEDUP_REMOVED lines=12> */
.L_x_327:
[----:B------:R-:W-:Y:S05]  /*5020*/  BSYNC B0 ;  /* 0x0000000000007941 */ /* 0x000fea0003800000 */
.L_x_326:
[----:B------:R-:W-:Y:S05]  /*5030*/  IADD3 R163, P0, R150, R162, RZ ;  /* 0x000000a296a37210 */ /* 0x000fea0007f1e0ff */
[----:B------:R-:W-:Y:S01]  /*5040*/  IMAD.X R161, R161, 0x1, R104, P0 ;  /* 0x00000001a1a17824 */ /* 0x000fe200000e0668 */
[----:B------:R-:W-:Y:S11]  /*5050*/  ISETP.GE.OR P0, PT, R121, R82, P4 ;  /* 0x000000527900720c */ /* 0x000ff60002706670 */
[----:B------:R-:W-:Y:S02]  /*5060*/  @!UPT UIADD3 URZ, URZ, URZ, URZ ;  /* 0x0000003f3f3ff290 */ /* 0x000fe4000fffe03f */
[----:B------:R-:W-:-:S05]  /*5070*/  @P0 BRA `(.L_x_321) ;  /* 0x0000090000000947 */ /* 0x000fca0003800000 */
[----:B------:R-:W-:Y:S01]  /*5080*/  @!P1 SHF.R.U64 R25, R16, 0x10, R17 ;  /* 0x0000001010199819 */ /* 0x000fe20000001211 */
[----:B-1----:R-:W1:Y:S01]  /*5090*/  LDS.128 R20, [R107+0x8100] ;  /* 0x008100006b147984 */ /* 0x002e620000000c00 */
[--C-:B------:R-:W-:Y:S02]  /*50a0*/  @!P1 SHF.R.U64 R26, R60, 0x10, R61.reuse ;  /* 0x000000103c1a9819 */ /* 0x100fe4000000123d */
[----:B------:R-:W-:Y:S02]  /*50b0*/  @!P1 SHF.R.U32.HI R61, RZ, 0x10, R61 ;  /* 0x00000010ff3d9819 */ /* 0x000fe4000001163d */
[----:B------:R-:W-:Y:S02]  /*50c0*/  @!P1 PRMT R28, R28, 0x5410, R25 ;  /* 0x000054101c1c9816 */ /* 0x000fe40000000019 */
[----:B------:R-:W-:Y:S01]  /*50d0*/  IADD3 R50, P2, P0, R144, R163, R120 ;  /* 0x000000a390327210 */ /* 0x000fe2000785e078 */
[----:B-----5:R-:W2:Y:S01]  /*50e0*/  LDS.128 R44, [R109+0x8100] ;  /* 0x008100006d2c7984 */ /* 0x020ea20000000c00 */
[----:B------:R-:W-:Y:S02]  /*50f0*/  @!P1 PRMT R73, R73, 0x5410, R26 ;  /* 0x0000541049499816 */ /* 0x000fe4000000001a */
[----:B------:R-:W-:Y:S02]  /*5100*/  IADD3.X R49, R97, R161, R114, P2, P0 ;  /* 0x000000a161317210 */ /* 0x000fe400017e0472 */
[C---:B------:R-:W-:Y:S01]  /*5110*/  LEA R48, P0, R50.reuse, c[0x0][0x1c8], 0x1 ;  /* 0x0000720032307a11 */ /* 0x040fe200078008ff */
[----:B------:R-:W-:Y:S01]  /*5120*/  @!P1 IMAD.U32 R27, R73, 0x10000, RZ ;  /* 0x00010000491b9824 */ /* 0x000fe200078e00ff */
[----:B------:R-:W-:Y:S02]  /*5130*/  @!P1 SHF.R.U32.HI R32, RZ, 0x10, R63 ;  /* 0x00000010ff209819 */ /* 0x000fe4000001163f */
[----:B------:R-:W-:Y:S02]  /*5140*/  LEA.HI.X R49, R50, c[0x0][0x1cc], R49, 0x1, P0 ;  /* 0x0000730032317a11 */ /* 0x000fe400000f0c31 */
[----:B------:R-:W-:Y:S02]  /*5150*/  @!P1 PRMT R59, R59, 0x5410, R32 ;  /* 0x000054103b3b9816 */ /* 0x000fe40000000020 */
[----:B------:R-:W-:Y:S02]  /*5160*/  @!P1 SHF.R.U32.HI R16, RZ, 0x10, R17 ;  /* 0x00000010ff109819 */ /* 0x000fe40000011611 */
[----:B------:R-:W-:Y:S02]  /*5170*/  @!P1 SHF.L.U32 R17, R28, 0x10, RZ ;  /* 0x000000101c119819 */ /* 0x000fe400000006ff */
[----:B------:R-:W-:Y:S02]  /*5180*/  @!P1 PRMT R11, R11, 0x5410, R16 ;  /* 0x000054100b0b9816 */ /* 0x000fe40000000010 */
[C---:B------:R-:W-:Y:S02]  /*5190*/  @!P1 SHF.L.U32 R39, R59.reuse, 0x10, RZ ;  /* 0x000000103b279819 */ /* 0x040fe400000006ff */
[----:B------:R-:W-:Y:S01]  /*51a0*/  @!P1 LOP3.LUT R40, R59, 0xffff0000, RZ, 0xc0, !PT ;  /* 0xffff00003b289812 */ /* 0x000fe200078ec0ff */
[C---:B------:R-:W-:Y:S01]  /*51b0*/  @!P1 IMAD.U32 R16, R11.reuse, 0x10000, RZ ;  /* 0x000100000b109824 */ /* 0x040fe200078e00ff */
[----:B------:R-:W-:Y:S02]  /*51c0*/  @!P1 LOP3.LUT R11, R11, 0xffff0000, RZ, 0xc0, !PT ;  /* 0xffff00000b0b9812 */ /* 0x000fe400078ec0ff */
[----:B------:R-:W-:Y:S02]  /*51d0*/  @!P1 PRMT R72, R72, 0x5410, R61 ;  /* 0x0000541048489816 */ /* 0x000fe4000000003d */
[--C-:B------:R-:W-:Y:S02]  /*51e0*/  @!P1 SHF.R.U32.HI R24, RZ, 0x10, R19.reuse ;  /* 0x00000010ff189819 */ /* 0x100fe40000011613 */
[----:B------:R-:W-:Y:S01]  /*51f0*/  @!P1 SHF.R.U64 R19, R18, 0x10, R19 ;  /* 0x0000001012139819 */ /* 0x000fe20000001213 */
[----:B------:R-:W-:Y:S01]  /*5200*/  @!P1 IMAD.U32 R31, R72, 0x10000, RZ ;  /* 0x00010000481f9824 */ /* 0x000fe200078e00ff */
[----:B------:R-:W-:Y:S01]  /*5210*/  @!P1 PRMT R29, R29, 0x5410, R24 ;  /* 0x000054101d1d9816 */ /* 0x000fe20000000018 */
[----:B-1----:R-:W-:Y:S01]  /*5220*/  @!P1 IMAD.U32 R18, R20, 0x10000, RZ ;  /* 0x0001000014129824 */ /* 0x002fe200078e00ff */
[----:B------:R-:W-:Y:S01]  /*5230*/  @!P1 PRMT R30, R30, 0x5410, R19 ;  /* 0x000054101e1e9816 */ /* 0x000fe20000000013 */
[----:B------:R-:W-:Y:S01]  /*5240*/  @!P1 IMAD.U32 R19, R21, 0x10000, RZ ;  /* 0x0001000015139824 */ /* 0x000fe200078e00ff */
[----:B------:R-:W-:Y:S01]  /*5250*/  @!P1 SHF.R.U64 R62, R62, 0x10, R63 ;  /* 0x000000103e3e9819 */ /* 0x000fe2000000123f */
[C---:B------:R-:W-:Y:S01]  /*5260*/  @!P1 FMUL.FTZ R2, R18.reuse, R17 ;  /* 0x0000001112029220 */ /* 0x040fe20000410000 */
[----:B------:R-:W-:Y:S01]  /*5270*/  ISETP.GE.AND P0, PT, R119, c[0x0][0x1d4], PT ;  /* 0x0000750077007a0c */ /* 0x000fe20003f06270 */
[----:B------:R-:W-:Y:S01]  /*5280*/  @!P1 FMUL.FTZ R50, R18, R27 ;  /* 0x0000001b12329220 */ /* 0x000fe20000410000 */
[----:B------:R-:W-:Y:S01]  /*5290*/  @!P1 LOP3.LUT R18, R21, 0xffff0000, RZ, 0xc0, !PT ;  /* 0xffff000015129812 */ /* 0x000fe200078ec0ff */
[C---:B--2---:R-:W-:Y:S01]  /*52a0*/  @!P1 IMAD.U32 R26, R44.reuse, 0x10000, RZ ;  /* 0x000100002c1a9824 */ /* 0x044fe200078e00ff */
[----:B------:R-:W-:Y:S01]  /*52b0*/  @!P1 SHF.L.U32 R33, R45, 0x10, RZ ;  /* 0x000000102d219819 */ /* 0x000fe200000006ff */
[----:B------:R-:W-:Y:S01]  /*52c0*/  @!P1 FMUL.FTZ R51, R19, R31 ;  /* 0x0000001f13339220 */ /* 0x000fe20000410000 */
[----:B------:R-:W-:Y:S01]  /*52d0*/  @!P1 LOP3.LUT R34, R45, 0xffff0000, RZ, 0xc0, !PT ;  /* 0xffff00002d229812 */ /* 0x000fe200078ec0ff */
[----:B------:R-:W-:Y:S01]  /*52e0*/  @!P1 FFMA.FTZ R2, R27, R26, R2 ;  /* 0x0000001a1b029223 */ /* 0x000fe20000010002 */
[----:B------:R-:W-:Y:S01]  /*52f0*/  @!P1 LOP3.LUT R32, R44, 0xffff0000, RZ, 0xc0, !PT ;  /* 0xffff00002c209812 */ /* 0x000fe200078ec0ff */
[----:B------:R-:W-:Y:S01]  /*5300*/  @!P1 FFMA.FTZ R50, R26, R17, -R50 ;  /* 0x000000111a329223 */ /* 0x000fe20000010832 */
[----:B------:R-:W-:Y:S01]  /*5310*/  @!P1 LOP3.LUT R42, R47, 0xffff0000, RZ, 0xc0, !PT ;  /* 0xffff00002f2a9812 */ /* 0x000fe200078ec0ff */
[-C--:B------:R-:W-:Y:S01]  /*5320*/  @!P1 FMUL.FTZ R4, R19, R16.reuse ;  /* 0x0000001013049220 */ /* 0x080fe20000410000 */
[----:B------:R-:W-:Y:S01]  /*5330*/  @!P1 LOP3.LUT R38, R46, 0xffff0000, RZ, 0xc0, !PT ;  /* 0xffff00002e269812 */ /* 0x000fe200078ec0ff */
[----:B------:R-:W-:Y:S01]  /*5340*/  @!P1 FFMA.FTZ R51, R33, R16, -R51 ;  /* 0x0000001021339223 */ /* 0x000fe20000010833 */
[----:B------:R-:W-:Y:S01]  /*5350*/  @!P1 LOP3.LUT R17, R28, 0xffff0000, RZ, 0xc0, !PT ;  /* 0xffff00001c119812 */ /* 0x000fe200078ec0ff */
[----:B------:R-:W-:Y:S01]  /*5360*/  @!P1 FMUL.FTZ R5, R18, R11 ;  /* 0x0000000b12059220 */ /* 0x000fe20000410000 */
[----:B------:R-:W-:Y:S01]  /*5370*/  @!P1 LOP3.LUT R27, R72, 0xffff0000, RZ, 0xc0, !PT ;  /* 0xffff0000481b9812 */ /* 0x000fe200078ec0ff */
[----:B------:R-:W-:Y:S01]  /*5380*/  @!P1 IMAD.U32 R41, R47, 0x10000, RZ ;  /* 0x000100002f299824 */ /* 0x000fe200078e00ff */
[----:B------:R-:W-:Y:S01]  /*5390*/  @!P1 LOP3.LUT R16, R20, 0xffff0000, RZ, 0xc0, !PT ;  /* 0xffff000014109812 */ /* 0x000fe200078ec0ff */
[----:B------:R-:W-:Y:S01]  /*53a0*/  @!P1 IMAD.U32 R37, R46, 0x10000, RZ ;  /* 0x000100002e259824 */ /* 0x000fe200078e00ff */
[----:B------:R-:W-:Y:S01]  /*53b0*/  @!P1 LOP3.LUT R26, R73, 0xffff0000, RZ, 0xc0, !PT ;  /* 0xffff0000491a9812 */ /* 0x000fe200078ec0ff */
[----:B------:R-:W-:Y:S01]  /*53c0*/  @!P1 FMUL.FTZ R52, R18, R27 ;  /* 0x0000001b12349220 */ /* 0x000fe20000410000 */
[----:B------:R-:W-:Y:S01]  /*53d0*/  @!P1 LOP3.LUT R18, R23, 0xffff0000, RZ, 0xc0, !PT ;  /* 0xffff000017129812 */ /* 0x000fe200078ec0ff */
[C---:B------:R-:W-:Y:S01]  /*53e0*/  @!P1 FMUL.FTZ R3, R16.reuse, R17 ;  /* 0x0000001110039220 */ /* 0x040fe20000410000 */
[----:B------:R-:W-:Y:S01]  /*53f0*/  @!P1 PRMT R57, R57, 0x5410, R62 ;  /* 0x0000541039399816 */ /* 0x000fe2000000003e */
[----:B------:R-:W-:Y:S02]  /*5400*/  @!P1 FMUL.FTZ R53, R16, R26 ;  /* 0x0000001a10359220 */ /* 0x000fe40000410000 */
[----:B------:R-:W-:Y:S01]  /*5410*/  @!P1 FFMA.FTZ R52, R34, R11, -R52 ;  /* 0x0000000b22349223 */ /* 0x000fe20000010834 */
[----:B------:R-:W-:Y:S01]  /*5420*/  @!P1 LOP3.LUT R11, R29, 0xffff0000, RZ, 0xc0, !PT ;  /* 0xffff00001d0b9812 */ /* 0x000fe200078ec0ff */
[----:B------:R-:W-:Y:S01]  /*5430*/  @!P1 FFMA.FTZ R53, R32, R17, -R53 ;  /* 0x0000001120359223 */ /* 0x000fe20000010835 */
[----:B------:R-:W-:Y:S01]  /*5440*/  @!P1 LOP3.LUT R36, R57, 0xffff0000, RZ, 0xc0, !PT ;  /* 0xffff000039249812 */ /* 0x000fe200078ec0ff */
[----:B------:R-:W-:Y:S01]  /*5450*/  @!P1 IMAD.U32 R17, R23, 0x10000, RZ ;  /* 0x0001000017119824 */ /* 0x000fe200078e00ff */
[----:B------:R-:W-:Y:S01]  /*5460*/  @!P1 F2FP.BF16.PACK_AB R51, R52, R51 ;  /* 0x000000333433923e */ /* 0x000fe200000010ff */
[----:B------:R-:W-:Y:S01]  /*5470*/  @!P1 IMAD.U32 R16, R29, 0x10000, RZ ;  /* 0x000100001d109824 */ /* 0x000fe200078e00ff */
[----:B------:R-:W-:Y:S01]  /*5480*/  @!P1 F2FP.BF16.PACK_AB R50, R53, R50 ;  /* 0x000000323532923e */ /* 0x000fe200000010ff */
[C---:B------:R-:W-:Y:S02]  /*5490*/  @!P1 FMUL.FTZ R54, R17.reuse, R39 ;  /* 0x0000002711369220 */ /* 0x040fe40000410000 */
[----:B------:R-:W-:Y:S01]  /*54a0*/  @!P1 FMUL.FTZ R65, R18, R40 ;  /* 0x0000002812419220 */ /* 0x000fe20000410000 */
[----:B------:R-:W-:Y:S01]  /*54b0*/  @!P1 MOV R44, R50 ;  /* 0x00000032002c9202 */ /* 0x000fe20000000f00 */
[-C--:B------:R-:W-:Y:S01]  /*54c0*/  @!P1 FMUL.FTZ R8, R17, R16.reuse ;  /* 0x0000001011089220 */ /* 0x080fe20000410000 */
[----:B------:R-:W-:Y:S01]  /*54d0*/  @!P1 SHF.L.U32 R17, R22, 0x10, RZ ;  /* 0x0000001016119819 */ /* 0x000fe200000006ff */
[-C--:B------:R-:W-:Y:S01]  /*54e0*/  @!P1 FMUL.FTZ R9, R18, R11.reuse ;  /* 0x0000000b12099220 */ /* 0x080fe20000410000 */
[----:B------:R-:W-:Y:S01]  /*54f0*/  @!P1 LOP3.LUT R18, R22, 0xffff0000, RZ, 0xc0, !PT ;  /* 0xffff000016129812 */ /* 0x000fe200078ec0ff */
[----:B------:R-:W-:Y:S02]  /*5500*/  @!P1 IMAD.U32 R35, R57, 0x10000, RZ ;  /* 0x0001000039239824 */ /* 0x000fe400078e00ff */
[----:B------:R-:W-:Y:S01]  /*5510*/  @!P1 FFMA.FTZ R65, R42, R11, -R65 ;  /* 0x0000000b2a419223 */ /* 0x000fe20000010841 */
[C---:B------:R-:W-:Y:S01]  /*5520*/  @!P1 LOP3.LUT R11, R30.reuse, 0xffff0000, RZ, 0xc0, !PT ;  /* 0xffff00001e0b9812 */ /* 0x040fe200078ec0ff */
[----:B------:R-:W-:Y:S02]  /*5530*/  @!P1 FFMA.FTZ R54, R41, R16, -R54 ;  /* 0x0000001029369223 */ /* 0x000fe40000010836 */
[----:B------:R-:W-:Y:S02]  /*5540*/  @!P1 IMAD.U32 R16, R30, 0x10000, RZ ;  /* 0x000100001e109824 */ /* 0x000fe400078e00ff */
[----:B------:R-:W-:Y:S01]  /*5550*/  @!P1 FMUL.FTZ R55, R17, R35 ;  /* 0x0000002311379220 */ /* 0x000fe20000410000 */
[----:B------:R-:W-:Y:S01]  /*5560*/  @!P1 F2FP.BF16.PACK_AB R54, R65, R54 ;  /* 0x000000364136923e */ /* 0x000fe200000010ff */
[----:B------:R-:W-:Y:S02]  /*5570*/  @!P1 FMUL.FTZ R56, R18, R36 ;  /* 0x0000002412389220 */ /* 0x000fe40000410000 */
[----:B------:R-:W-:Y:S01]  /*5580*/  @!P1 FFMA.FTZ R55, R37, R16, -R55 ;  /* 0x0000001025379223 */ /* 0x000fe20000010837 */
[----:B------:R-:W-:Y:S01]  /*5590*/  @!P1 MOV R47, R54 ;  /* 0x00000036002f9202 */ /* 0x000fe20000000f00 */
[----:B------:R-:W-:Y:S02]  /*55a0*/  @!P1 FFMA.FTZ R56, R38, R11, -R56 ;  /* 0x0000000b26389223 */ /* 0x000fe40000010838 */
[----:B------:R-:W-:Y:S02]  /*55b0*/  @!P1 IMAD.MOV.U32 R45, RZ, RZ, R51 ;  /* 0x000000ffff2d9224 */ /* 0x000fe400078e0033 */
[----:B------:R-:W-:Y:S01]  /*55c0*/  @!P1 FFMA.FTZ R3, R26, R32, R3 ;  /* 0x000000201a039223 */ /* 0x000fe20000010003 */
[----:B------:R-:W-:Y:S01]  /*55d0*/  @!P1 F2FP.BF16.PACK_AB R55, R56, R55 ;  /* 0x000000373837923e */ /* 0x000fe200000010ff */
[----:B------:R-:W-:Y:S02]  /*55e0*/  @!P1 FMUL.FTZ R6, R17, R16 ;  /* 0x0000001011069220 */ /* 0x000fe40000410000 */
[----:B------:R-:W-:Y:S01]  /*55f0*/  @!P1 FFMA.FTZ R4, R31, R33, R4 ;  /* 0x000000211f049223 */ /* 0x000fe20000010004 */
[----:B------:R-:W-:Y:S01]  /*5600*/  @!P1 F2FP.BF16.PACK_AB R52, R3, R2 ;  /* 0x000000020334923e */ /* 0x000fe200000010ff */
[----:B------:R-:W-:Y:S02]  /*5610*/  @!P1 IMAD.MOV.U32 R46, RZ, RZ, R55 ;  /* 0x000000ffff2e9224 */ /* 0x000fe400078e0037 */
[----:B------:R-:W-:Y:S02]  /*5620*/  @!P1 FMUL.FTZ R7, R18, R11 ;  /* 0x0000000b12079220 */ /* 0x000fe40000410000 */
[----:B------:R-:W-:Y:S01]  /*5630*/  @!P1 FFMA.FTZ R5, R27, R34, R5 ;  /* 0x000000221b059223 */ /* 0x000fe20000010005 */
[----:B------:R1:W-:Y:S01]  /*5640*/  STG.E.128 [R48.64], R44 ;  /* 0x0000002c30007986 */ /* 0x0003e2000c101d10 */
[----:B------:R-:W-:Y:S02]  /*5650*/  @!P1 FFMA.FTZ R6, R35, R37, R6 ;  /* 0x0000002523069223 */ /* 0x000fe40000010006 */
[----:B------:R-:W-:Y:S01]  /*5660*/  @!P1 FFMA.FTZ R7, R36, R38, R7 ;  /* 0x0000002624079223 */ /* 0x000fe20000010007 */
[----:B------:R-:W-:Y:S01]  /*5670*/  @!P1 F2FP.BF16.PACK_AB R53, R5, R4 ;  /* 0x000000040535923e */ /* 0x000fe200000010ff */
        /* <DEDUP_REMOVED lines=15> */
.L_x_305:
[----:B------:R-:W-:Y:S01]  /*5770*/  IMAD R2, R43, -0x60, R0 ;  /* 0xffffffa02b027824 */ /* 0x000fe200078e0200 */
[----:B------:R-:W-:Y:S04]  /*5780*/  BSSY B0, `(.L_x_328) ;  /* 0x000000b000007945 */ /* 0x000fe80003800000 */
[----:B------:R-:W-:Y:S04]  /*5790*/  IMNMX R8, R2, 0x60, PT ;  /* 0x0000006002087817 */ /* 0x000fe80003800200 */
[----:B------:R-:W-:Y:S11]  /*57a0*/  ISETP.GE.AND P0, PT, R125, R8, PT ;  /* 0x000000087d00720c */ /* 0x000ff60003f06270 */
[----:B------:R-:W-:Y:S02]  /*57b0*/  @!UPT UIADD3 URZ, URZ, URZ, URZ ;  /* 0x0000003f3f3ff290 */ /* 0x000fe4000fffe03f */
[----:B------:R-:W-:-:S05]  /*57c0*/  @P0 BRA `(.L_x_329) ;  /* 0x0000006000000947 */ /* 0x000fca0003800000 */
[----:B------:R-:W1:Y:S01]  /*57d0*/  @!P4 LDS.128 R16, [R124+0x8100] ;  /* 0x008100007c10c984 */ /* 0x000e620000000c00 */
[----:B------:R-:W-:Y:S11]  /*57e0*/  ISETP.GE.AND P0, PT, R123, c[0x0][0x1d4], PT ;  /* 0x000075007b007a0c */ /* 0x000ff60003f06270 */
[----:B------:R-:W-:Y:S02]  /*57f0*/  @!UPT UIADD3 URZ, URZ, URZ, URZ ;  /* 0x0000003f3f3ff290 */ /* 0x000fe4000fffe03f */
[----:B------:R-:W2:Y:S04]  /*5800*/  @!P0 LDS.128 R4, [R124+0xb100] ;  /* 0x00b100007c048984 */ /* 0x000ea80000000c00 */
[----:B-1----:R1:W-:Y:S04]  /*5810*/  @!P4 STG.E.128 [R74.64], R16 ;  /* 0x000000104a00c986 */ /* 0x0023e8000c101d10 */
[----:B--2---:R1:W-:Y:S02]  /*5820*/  @!P0 STG.E.128 [R74.64+0x80], R4 ;  /* 0x000080044a008986 */ /* 0x0043e4000c101d10 */
.L_x_329:
[----:B------:R-:W-:Y:S05]  /*5830*/  BSYNC B0 ;  /* 0x0000000000007941 */ /* 0x000fea0003800000 */
.L_x_328:
[----:B------:R-:W-:Y:S01]  /*5840*/  ISETP.GE.AND P0, PT, R122, R8, PT ;  /* 0x000000087a00720c */ /* 0x000fe20003f06270 */
[----:B------:R-:W-:Y:S01]  /*5850*/  @!UPT UIADD3 URZ, URZ, URZ, URZ ;  /* 0x0000003f3f3ff290 */ /* 0x000fe2000fffe03f */
[----:B------:R-:W-:Y:S11]  /*5860*/  BSSY B0, `(.L_x_330) ;  /* 0x0000008000007945 */ /* 0x000ff60003800000 */
[----:B------:R-:W-:-:S05]  /*5870*/  @P0 BRA `(.L_x_331) ;  /* 0x0000006000000947 */ /* 0x000fca0003800000 */
[----:B-1----:R-:W1:Y:S01]  /*5880*/  @!P4 LDS.128 R16, [R124+0x9100] ;  /* 0x009100007c10c984 */ /* 0x002e620000000c00 */
[----:B------:R-:W-:Y:S11]  /*5890*/  ISETP.GE.AND P0, PT, R123, c[0x0][0x1d4], PT ;  /* 0x000075007b007a0c */ /* 0x000ff60003f06270 */
[----:B------:R-:W-:Y:S02]  /*58a0*/  @!UPT UIADD3 URZ, URZ, URZ, URZ ;  /* 0x0000003f3f3ff290 */ /* 0x000fe4000fffe03f */
[----:B------:R-:W2:Y:S04]  /*58b0*/  @!P0 LDS.128 R4, [R124+0xc100] ;  /* 0x00c100007c048984 */ /* 0x000ea80000000c00 */
[----:B-1----:R1:W-:Y:S04]  /*58c0*/  @!P4 STG.E.128 [R72.64], R16 ;  /* 0x000000104800c986 */ /* 0x0023e8000c101d10 */
[----:B--2---:R1:W-:Y:S02]  /*58d0*/  @!P0 STG.E.128 [R72.64+0x80], R4 ;  /* 0x0000800448008986 */ /* 0x0043e4000c101d10 */
.L_x_331:
[----:B------:R-:W-:Y:S05]  /*58e0*/  BSYNC B0 ;  /* 0x0000000000007941 */ /* 0x000fea0003800000 */
.L_x_330:
[----:B------:R-:W-:Y:S11]  /*58f0*/  ISETP.GE.AND P0, PT, R121, R8, PT ;  /* 0x000000087900720c */ /* 0x000ff60003f06270 */
[----:B------:R-:W-:Y:S02]  /*5900*/  @!UPT UIADD3 URZ, URZ, URZ, URZ ;  /* 0x0000003f3f3ff290 */ /* 0x000fe4000fffe03f */
[----:B------:R-:W-:-:S05]  /*5910*/  @P0 BRA `(.L_x_321) ;  /* 0x0000006000000947 */ /* 0x000fca0003800000 */
[----:B-1----:R-:W1:Y:S01]  /*5920*/  @!P4 LDS.128 R16, [R124+0xa100] ;  /* 0x00a100007c10c984 */ /* 0x002e620000000c00 */
[----:B------:R-:W-:Y:S11]  /*5930*/  ISETP.GE.AND P0, PT, R123, c[0x0][0x1d4], PT ;  /* 0x000075007b007a0c */ /* 0x000ff60003f06270 */
[----:B------:R-:W-:Y:S02]  /*5940*/  @!UPT UIADD3 URZ, URZ, URZ, URZ ;  /* 0x0000003f3f3ff290 */ /* 0x000fe4000fffe03f */
[----:B------:R-:W2:Y:S04]  /*5950*/  @!P0 LDS.128 R4, [R124+0xd100] ;  /* 0x00d100007c048984 */ /* 0x000ea80000000c00 */
[----:B-1----:R1:W-:Y:S04]  /*5960*/  @!P4 STG.E.128 [R70.64], R16 ;  /* 0x000000104600c986 */ /* 0x0023e8000c101d10 */
[----:B--2---:R1:W-:Y:S02]  /*5970*/  @!P0 STG.E.128 [R70.64+0x80], R4 ;  /* 0x0000800446008986 */ /* 0x0043e4000c101d10 */
.L_x_321:
[----:B------:R-:W-:Y:S05]  /*5980*/  BSYNC B2 ;  /* 0x0000000000027941 */ /* 0x000fea0003800000 */
.L_x_304:
[----:B-12---:R-:W-:Y:S01]  /*5990*/  IMAD R5, R43, -0x60, RZ ;  /* 0xffffffa02b057824 */ /* 0x006fe200078e02ff */
[----:B------:R-:W-:Y:S01]  /*59a0*/  ISETP.NE.AND P5, PT, R129, RZ, PT ;  /* 0x000000ff8100720c */ /* 0x000fe20003fa5270 */
[----:B------:R-:W-:Y:S01]  /*59b0*/  IMAD.WIDE.U32 R16, R43, 0x60, RZ ;  /* 0x000000602b107825 */ /* 0x000fe200078e00ff */
[----:B------:R-:W-:Y:S02]  /*59c0*/  BSSY B0, `(.L_x_332) ;  /* 0x0000041000007945 */ /* 0x000fe40003800000 */
[----:B------:R-:W-:Y:S01]  /*59d0*/  IADD3 R4, R90, R5, RZ ;  /* 0x000000055a047210 */ /* 0x000fe20007ffe0ff */
[----:B------:R-:W-:Y:S01]  /*59e0*/  IMAD R81, R81, 0x60, RZ ;  /* 0x0000006051517824 */ /* 0x000fe200078e02ff */
[----:B------:R-:W-:Y:S02]  /*59f0*/  IADD3 R7, P0, R93, R16, RZ ;  /* 0x000000105d077210 */ /* 0x000fe40007f1e0ff */
[----:B------:R-:W-:Y:S01]  /*5a00*/  ISETP.GE.AND P1, PT, R4, 0x21, PT ;  /* 0x000000210400780c */ /* 0x000fe20003f26270 */
[----:B------:R-:W-:Y:S04]  /*5a10*/  IMAD.IADD R2, R17, 0x1, R81 ;  /* 0x0000000111027824 */ /* 0x000fe800078e0251 */
[----:B------:R-:W-:Y:S08]  /*5a20*/  IMAD.X R3, R2, 0x1, R91, P0 ;  /* 0x0000000102037824 */ /* 0x000ff000000e065b */
[----:B------:R-:W-:Y:S05]  /*5a30*/  @P1 IADD3 R9, P0, R7, 0x20, RZ ;  /* 0x0000002007091810 */ /* 0x000fea0007f1e0ff */
[----:B------:R-:W-:Y:S01]  /*5a40*/  @P1 IMAD.X R6, RZ, RZ, R3, P0 ;  /* 0x000000ffff061224 */ /* 0x000fe200000e0603 */
[----:B------:R-:W-:Y:S03]  /*5a50*/  ISETP.GE.AND P0, PT, R4, 0x41, PT ;  /* 0x000000410400780c */ /* 0x000fe60003f06270 */
[----:B------:R-:W-:Y:S04]  /*5a60*/  @P1 IMAD R6, R6, c[0x0][0x258], RZ ;  /* 0x0000960006061a24 */ /* 0x000fe800078e02ff */
[----:B------:R-:W-:Y:S06]  /*5a70*/  @P1 IMAD R6, R9, c[0x0][0x25c], R6 ;  /* 0x0000970009061a24 */ /* 0x000fec00078e0206 */
[----:B------:R-:W-:Y:S04]  /*5a80*/  @P0 IADD3 R11, P2, R7, 0x40, RZ ;  /* 0x00000040070b0810 */ /* 0x000fe80007f5e0ff */
[----:B------:R-:W-:Y:S02]  /*5a90*/  @P0 IADD3.X R8, RZ, R3, RZ, P2, !PT ;  /* 0x00000003ff080210 */ /* 0x000fe400017fe4ff */
[----:B------:R-:W-:Y:S03]  /*5aa0*/  ISETP.GE.AND P2, PT, R4, 0x1, PT ;  /* 0x000000010400780c */ /* 0x000fe60003f46270 */
[----:B------:R-:W-:Y:S04]  /*5ab0*/  @P0 IMAD R8, R8, c[0x0][0x258], RZ ;  /* 0x0000960008080a24 */ /* 0x000fe800078e02ff */
[----:B------:R-:W-:Y:S06]  /*5ac0*/  @P0 IMAD R8, R11, c[0x0][0x25c], R8 ;  /* 0x000097000b080a24 */ /* 0x000fec00078e0208 */
[----:B------:R-:W-:Y:S02]  /*5ad0*/  @P2 IMAD.MOV.U32 R86, RZ, RZ, R132 ;  /* 0x000000ffff562224 */ /* 0x000fe400078e0084 */
[----:B------:R-:W-:Y:S02]  /*5ae0*/  @P2 IMAD R4, R3, c[0x0][0x258], RZ ;  /* 0x0000960003042a24 */ /* 0x000fe400078e02ff */
[C---:B------:R-:W-:Y:S04]  /*5af0*/  @P2 IMAD.WIDE.U32 R20, R7.reuse, c[0x0][0x258], R86 ;  /* 0x0000960007142a25 */ /* 0x040fe800078e0056 */
[----:B------:R-:W-:Y:S01]  /*5b00*/  @P2 IMAD R4, R7, c[0x0][0x25c], R4 ;  /* 0x0000970007042a24 */ /* 0x000fe200078e0204 */
[C---:B------:R-:W-:Y:S01]  /*5b10*/  @P2 LEA R18, P3, R20.reuse, c[0x0][0x250], 0x1 ;  /* 0x0000940014122a11 */ /* 0x040fe200078608ff */
[----:B------:R-:W-:Y:S03]  /*5b20*/  @P1 IMAD.MOV.U32 R86, RZ, RZ, R132 ;  /* 0x000000ffff561224 */ /* 0x000fe600078e0084 */
[----:B------:R-:W-:Y:S01]  /*5b30*/  @P2 IADD3 R4, R21, R4, RZ ;  /* 0x0000000415042210 */ /* 0x000fe20007ffe0ff */
[----:B------:R-:W-:Y:S03]  /*5b40*/  @P1 IMAD.WIDE.U32 R22, R9, c[0x0][0x258], R86 ;  /* 0x0000960009161a25 */ /* 0x000fe600078e0056 */
[----:B------:R-:W-:Y:S01]  /*5b50*/  @P2 LEA.HI.X R19, R20, c[0x0][0x254], R4, 0x1, P3 ;  /* 0x0000950014132a11 */ /* 0x000fe200018f0c04 */
[----:B------:R-:W-:Y:S01]  /*5b60*/  @P0 IMAD.MOV.U32 R86, RZ, RZ, R132 ;  /* 0x000000ffff560224 */ /* 0x000fe200078e0084 */
[C---:B------:R-:W-:Y:S02]  /*5b70*/  @P1 LEA R20, P3, R22.reuse, c[0x0][0x250], 0x1 ;  /* 0x0000940016141a11 */ /* 0x040fe400078608ff */
[----:B------:R-:W-:Y:S01]  /*5b80*/  @P1 IADD3 R6, R23, R6, RZ ;  /* 0x0000000617061210 */ /* 0x000fe20007ffe0ff */
[----:B------:R-:W-:Y:S01]  /*5b90*/  @!PT LDS RZ, [RZ] ;  /* 0x00000000fffff984 */ /* 0x000fe20000000800 */
[----:B------:R-:W-:Y:S01]  /*5ba0*/  @!PT LDS RZ, [RZ] ;  /* 0x00000000fffff984 */ /* 0x000fe20000000800 */
[----:B------:R-:W-:Y:S01]  /*5bb0*/  @!PT LDS RZ, [RZ] ;  /* 0x00000000fffff984 */ /* 0x000fe20000000800 */
[----:B------:R1:W-:Y:S03]  /*5bc0*/  @P2 LDGSTS.E.BYPASS.LTC128B.128 [R124+0x100], [R18.64], !P5 ;  /* 0x00100000127c2fae */ /* 0x0003e6000e901d50 */
[----:B------:R-:W-:Y:S01]  /*5bd0*/  @P1 LEA.HI.X R21, R22, c[0x0][0x254], R6, 0x1, P3 ;  /* 0x0000950016151a11 */ /* 0x000fe200018f0c06 */
[----:B------:R-:W-:Y:S01]  /*5be0*/  @P0 IMAD.WIDE.U32 R6, R11, c[0x0][0x258], R86 ;  /* 0x000096000b060a25 */ /* 0x000fe200078e0056 */
[----:B------:R1:W-:Y:S01]  /*5bf0*/  @P2 LDGSTS.E.BYPASS.LTC128B.128 [R124+0x3100], [R18.64+0x80], !P6 ;  /* 0x03100080127c2fae */ /* 0x0003e2000f101d50 */
[----:B------:R-:W-:Y:S03]  /*5c00*/  IADD3 R3, P2, R85, R16, RZ ;  /* 0x0000001055037210 */ /* 0x000fe60007f5e0ff */
[----:B------:R-:W-:Y:S01]  /*5c10*/  @P0 LEA R22, P3, R6, c[0x0][0x250], 0x1 ;  /* 0x0000940006160a11 */ /* 0x000fe200078608ff */
[----:B------:R1:W-:Y:S01]  /*5c20*/  @P1 LDGSTS.E.BYPASS.LTC128B.128 [R124+0x1100], [R20.64], !P5 ;  /* 0x01100000147c1fae */ /* 0x0003e2000e901d50 */
[----:B------:R-:W-:Y:S01]  /*5c30*/  @P0 IADD3 R8, R7, R8, RZ ;  /* 0x0000000807080210 */ /* 0x000fe20007ffe0ff */
[----:B------:R-:W-:Y:S03]  /*5c40*/  IMAD.X R2, R2, 0x1, R84, P2 ;  /* 0x0000000102027824 */ /* 0x000fe600010e0654 */
[----:B------:R1:W-:Y:S01]  /*5c50*/  @P1 LDGSTS.E.BYPASS.LTC128B.128 [R124+0x4100], [R20.64+0x80], !P6 ;  /* 0x04100080147c1fae */ /* 0x0003e2000f101d50 */
[----:B------:R-:W-:Y:S02]  /*5c60*/  @P0 LEA.HI.X R23, R6, c[0x0][0x254], R8, 0x1, P3 ;  /* 0x0000950006170a11 */ /* 0x000fe400018f0c08 */
[----:B------:R-:W-:Y:S03]  /*5c70*/  IADD3 R8, R5, R0, RZ ;  /* 0x0000000005087210 */ /* 0x000fe60007ffe0ff */
[----:B------:R1:W-:Y:S01]  /*5c80*/  @P0 LDGSTS.E.BYPASS.LTC128B.128 [R124+0x2100], [R22.64], !P5 ;  /* 0x02100000167c0fae */ /* 0x0003e2000e901d50 */
[----:B------:R-:W-:Y:S04]  /*5c90*/  IMNMX R8, R8, 0x60, PT ;  /* 0x0000006008087817 */ /* 0x000fe80003800200 */
[----:B------:R1:W-:Y:S01]  /*5ca0*/  @P0 LDGSTS.E.BYPASS.LTC128B.128 [R124+0x5100], [R22.64+0x80], !P6 ;  /* 0x05100080167c0fae */ /* 0x0003e2000f101d50 */
[----:B------:R-:W-:Y:S04]  /*5cb0*/  ISETP.GE.AND P0, PT, R125, R8, PT ;  /* 0x000000087d00720c */ /* 0x000fe80003f06270 */
[----:B------:R-:W0:Y:S01]  /*5cc0*/  LDGDEPBAR ;  /* 0x00000000000079af */ /* 0x000e220000000000 */
[----:B------:R-:W-:Y:S04]  /*5cd0*/  DEPBAR.LE SB0, 0x0 ;  /* 0x000080000000791a */ /* 0x000fe80000000000 */
[----:B------:R-:W-:Y:S06]  /*5ce0*/  BAR.SYNC.DEFER_BLOCKING 0x0 ;  /* 0x0000000000007b1d */ /* 0x000fec0000010000 */
[----:B------:R-:W-:-:S05]  /*5cf0*/  @P0 BRA `(.L_x_333) ;  /* 0x000000d000000947 */ /* 0x000fca0003800000 */
[----:B-1----:R-:W1:Y:S01]  /*5d00*/  @!P4 LDS.128 R16, [R124+0x100] ;  /* 0x000100007c10c984 */ /* 0x002e620000000c00 */
[----:B------:R-:W-:Y:S01]  /*5d10*/  MOV R82, R130 ;  /* 0x0000008200527202 */ /* 0x000fe20000000f00 */
[----:B------:R-:W-:Y:S04]  /*5d20*/  IMAD R9, R2, c[0x0][0x208], RZ ;  /* 0x0000820002097a24 */ /* 0x000fe800078e02ff */
[C---:B------:R-:W-:Y:S04]  /*5d30*/  IMAD.WIDE.U32 R22, R3.reuse, c[0x0][0x208], R82 ;  /* 0x0000820003167a25 */ /* 0x040fe800078e0052 */
[----:B------:R-:W-:Y:S01]  /*5d40*/  IMAD R9, R3, c[0x0][0x20c], R9 ;  /* 0x0000830003097a24 */ /* 0x000fe200078e0209 */
[C---:B------:R-:W-:Y:S04]  /*5d50*/  LEA R20, P0, R22.reuse, c[0x0][0x1f8], 0x1 ;  /* 0x00007e0016147a11 */ /* 0x040fe800078008ff */
[----:B------:R-:W-:Y:S04]  /*5d60*/  IADD3 R9, R23, R9, RZ ;  /* 0x0000000917097210 */ /* 0x000fe80007ffe0ff */
[----:B------:R-:W-:Y:S02]  /*5d70*/  LEA.HI.X R21, R22, c[0x0][0x1fc], R9, 0x1, P0 ;  /* 0x00007f0016157a11 */ /* 0x000fe400000f0c09 */
[----:B------:R-:W-:Y:S11]  /*5d80*/  ISETP.GE.AND P0, PT, R123, c[0x0][0x1d4], PT ;  /* 0x000075007b007a0c */ /* 0x000ff60003f06270 */
[----:B------:R-:W-:Y:S02]  /*5d90*/  @!UPT UIADD3 URZ, URZ, URZ, URZ ;  /* 0x0000003f3f3ff290 */ /* 0x000fe4000fffe03f */
[----:B------:R-:W2:Y:S04]  /*5da0*/  @!P0 LDS.128 R4, [R124+0x3100] ;  /* 0x003100007c048984 */ /* 0x000ea80000000c00 */
[----:B-1----:R1:W-:Y:S04]  /*5db0*/  @!P4 STG.E.128 [R20.64], R16 ;  /* 0x000000101400c986 */ /* 0x0023e8000c101d10 */
[----:B--2---:R1:W-:Y:S02]  /*5dc0*/  @!P0 STG.E.128 [R20.64+0x80], R4 ;  /* 0x0000800414008986 */ /* 0x0043e4000c101d10 */
.L_x_333:
[----:B-1----:R-:W-:Y:S05]  /*5dd0*/  BSYNC B0 ;  /* 0x0000000000007941 */ /* 0x002fea0003800000 */
.L_x_332:
[----:B------:R-:W-:Y:S01]  /*5de0*/  ISETP.GE.AND P0, PT, R122, R8, PT ;  /* 0x000000087a00720c */ /* 0x000fe20003f06270 */
[----:B------:R-:W-:Y:S01]  /*5df0*/  @!UPT UIADD3 URZ, URZ, URZ, URZ ;  /* 0x0000003f3f3ff290 */ /* 0x000fe2000fffe03f */
[----:B------:R-:W-:Y:S11]  /*5e00*/  BSSY B0, `(.L_x_334) ;  /* 0x0000011000007945 */ /* 0x000ff60003800000 */
[----:B------:R-:W-:-:S05]  /*5e10*/  @P0 BRA `(.L_x_335) ;  /* 0x000000f000000947 */ /* 0x000fca0003800000 */
[----:B------:R-:W1:Y:S01]  /*5e20*/  @!P4 LDS.128 R16, [R124+0x1100] ;  /* 0x001100007c10c984 */ /* 0x000e620000000c00 */
[----:B------:R-:W-:Y:S02]  /*5e30*/  IADD3 R4, P0, R3, 0x20, RZ ;  /* 0x0000002003047810 */ /* 0x000fe40007f1e0ff */
[----:B------:R-:W-:Y:S03]  /*5e40*/  MOV R82, R130 ;  /* 0x0000008200527202 */ /* 0x000fe60000000f00 */
[----:B------:R-:W-:Y:S02]  /*5e50*/  IMAD.X R9, RZ, RZ, R2, P0 ;  /* 0x000000ffff097224 */ /* 0x000fe400000e0602 */
[----:B------:R-:W-:Y:S04]  /*5e60*/  IMAD.WIDE.U32 R22, R4, c[0x0][0x208], R82 ;  /* 0x0000820004167a25 */ /* 0x000fe800078e0052 */
[----:B------:R-:W-:Y:S01]  /*5e70*/  IMAD R9, R9, c[0x0][0x208], RZ ;  /* 0x0000820009097a24 */ /* 0x000fe200078e02ff */
[----:B------:R-:W-:Y:S03]  /*5e80*/  LEA R20, P0, R22, c[0x0][0x1f8], 0x1 ;  /* 0x00007e0016147a11 */ /* 0x000fe600078008ff */
[----:B------:R-:W-:Y:S04]  /*5e90*/  IMAD R9, R4, c[0x0][0x20c], R9 ;  /* 0x0000830004097a24 */ /* 0x000fe800078e0209 */
[----:B------:R-:W-:Y:S05]  /*5ea0*/  IMAD.IADD R9, R23, 0x1, R9 ;  /* 0x0000000117097824 */ /* 0x000fea00078e0209 */
[----:B------:R-:W-:Y:S02]  /*5eb0*/  LEA.HI.X R21, R22, c[0x0][0x1fc], R9, 0x1, P0 ;  /* 0x00007f0016157a11 */ /* 0x000fe400000f0c09 */
[----:B------:R-:W-:Y:S11]  /*5ec0*/  ISETP.GE.AND P0, PT, R123, c[0x0][0x1d4], PT ;  /* 0x000075007b007a0c */ /* 0x000ff60003f06270 */
[----:B------:R-:W-:Y:S02]  /*5ed0*/  @!UPT UIADD3 URZ, URZ, URZ, URZ ;  /* 0x0000003f3f3ff290 */ /* 0x000fe4000fffe03f */
[----:B------:R-:W2:Y:S04]  /*5ee0*/  @!P0 LDS.128 R4, [R124+0x4100] ;  /* 0x004100007c048984 */ /* 0x000ea80000000c00 */
[----:B-1----:R1:W-:Y:S04]  /*5ef0*/  @!P4 STG.E.128 [R20.64], R16 ;  /* 0x000000101400c986 */ /* 0x0023e8000c101d10 */
[----:B--2---:R1:W-:Y:S02]  /*5f00*/  @!P0 STG.E.128 [R20.64+0x80], R4 ;  /* 0x0000800414008986 */ /* 0x0043e4000c101d10 */
.L_x_335:
[----:B------:R-:W-:Y:S05]  /*5f10*/  BSYNC B0 ;  /* 0x0000000000007941 */ /* 0x000fea0003800000 */
.L_x_334:
[----:B------:R-:W-:Y:S01]  /*5f20*/  ISETP.GE.AND P0, PT, R121, R8, PT ;  /* 0x000000087900720c */ /* 0x000fe20003f06270 */
[----:B------:R-:W-:Y:S01]  /*5f30*/  @!UPT UIADD3 URZ, URZ, URZ, URZ ;  /* 0x0000003f3f3ff290 */ /* 0x000fe2000fffe03f */
[----:B------:R-:W-:Y:S11]  /*5f40*/  BSSY B0, `(.L_x_336) ;  /* 0x0000011000007945 */ /* 0x000ff60003800000 */
[----:B------:R-:W-:-:S05]  /*5f50*/  @P0 BRA `(.L_x_337) ;  /* 0x000000f000000947 */ /* 0x000fca0003800000 */
[----:B-1----:R-:W1:Y:S01]  /*5f60*/  @!P4 LDS.128 R16, [R124+0x2100] ;  /* 0x002100007c10c984 */ /* 0x002e620000000c00 */
[----:B------:R-:W-:Y:S02]  /*5f70*/  IADD3 R3, P0, R3, 0x40, RZ ;  /* 0x0000004003037810 */ /* 0x000fe40007f1e0ff */
[----:B------:R-:W-:Y:S03]  /*5f80*/  MOV R82, R130 ;  /* 0x0000008200527202 */ /* 0x000fe60000000f00 */
[----:B------:R-:W-:Y:S02]  /*5f90*/  IMAD.X R2, RZ, RZ, R2, P0 ;  /* 0x000000ffff027224 */ /* 0x000fe400000e0602 */
[C---:B------:R-:W-:Y:S04]  /*5fa0*/  IMAD.WIDE.U32 R20, R3.reuse, c[0x0][0x208], R82 ;  /* 0x0000820003147a25 */ /* 0x040fe800078e0052 */
[----:B------:R-:W-:Y:S01]  /*5fb0*/  IMAD R2, R2, c[0x0][0x208], RZ ;  /* 0x0000820002027a24 */ /* 0x000fe200078e02ff */
[C---:B------:R-:W-:Y:S03]  /*5fc0*/  LEA R8, P0, R20.reuse, c[0x0][0x1f8], 0x1 ;  /* 0x00007e0014087a11 */ /* 0x040fe600078008ff */
        /* <DEDUP_REMOVED lines=8> */
.L_x_337:
[----:B------:R-:W-:Y:S05]  /*6050*/  BSYNC B0 ;  /* 0x0000000000007941 */ /* 0x000fea0003800000 */
.L_x_336:
[C---:B------:R-:W-:Y:S02]  /*6060*/  ISETP.GT.AND P0, PT, R43.reuse, R98, PT ;  /* 0x000000622b00720c */ /* 0x040fe40003f04270 */
[----:B------:R-:W-:Y:S11]  /*6070*/  IADD3 R43, R43, -0x1, RZ ;  /* 0xffffffff2b2b7810 */ /* 0x000ff60007ffe0ff */
[----:B------:R-:W-:Y:S01]  /*6080*/  @P0 SHF.R.S32.HI R2, RZ, 0x1f, R43 ;  /* 0x0000001fff020819 */ /* 0x000fe2000001142b */
[----:B-1----:R-:W-:Y:S02]  /*6090*/  @P0 IMAD.MOV.U32 R4, RZ, RZ, R134 ;  /* 0x000000ffff040224 */ /* 0x002fe400078e0086 */
[----:B------:R-:W-:Y:S02]  /*60a0*/  @P0 IMAD.MOV.U32 R5, RZ, RZ, R157 ;  /* 0x000000ffff050224 */ /* 0x000fe400078e009d */
[----:B------:R-:W-:Y:S02]  /*60b0*/  @P0 IMAD R3, R102, R43, RZ ;  /* 0x0000002b66030224 */ /* 0x000fe400078e02ff */
[-C--:B------:R-:W-:Y:S04]  /*60c0*/  @P0 IMAD.WIDE.U32 R4, R43, R158.reuse, R4 ;  /* 0x0000009e2b040225 */ /* 0x080fe800078e0004 */
[----:B------:R-:W-:Y:S01]  /*60d0*/  @P0 IMAD R3, R2, R158, R3 ;  /* 0x0000009e02030224 */ /* 0x000fe200078e0203 */
[C---:B------:R-:W-:Y:S01]  /*60e0*/  @P0 LEA R6, P1, R4.reuse, c[0x0][0x220], 0x1 ;  /* 0x0000880004060a11 */ /* 0x040fe200078208ff */
[----:B------:R-:W-:Y:S02]  /*60f0*/  IMAD.U32 R2, RZ, RZ, UR10 ;  /* 0x0000000aff027e24 */ /* 0x000fe4000f8e00ff */
[----:B------:R-:W-:Y:S05]  /*6100*/  @P0 IMAD.IADD R3, R5, 0x1, R3 ;  /* 0x0000000105030824 */ /* 0x000fea00078e0203 */
[----:B------:R-:W-:Y:S02]  /*6110*/  @P0 LEA.HI.X R7, R4, c[0x0][0x224], R3, 0x1, P1 ;  /* 0x0000890004070a11 */ /* 0x000fe400008f0c03 */
[----:B------:R-:W-:Y:S03]  /*6120*/  @P0 IADD3 R8, P2, P1, R2, 0x80, R6 ;  /* 0x0000008002080810 */ /* 0x000fe6000795e006 */
[----:B------:R-:W-:Y:S01]  /*6130*/  @!PT LDS RZ, [RZ] ;  /* 0x00000000fffff984 */ /* 0x000fe20000000800 */
[----:B------:R-:W-:Y:S01]  /*6140*/  @!PT LDS RZ, [RZ] ;  /* 0x00000000fffff984 */ /* 0x000fe20000000800 */
[----:B------:R-:W-:Y:S01]  /*6150*/  @!PT LDS RZ, [RZ] ;  /* 0x00000000fffff984 */ /* 0x000fe20000000800 */
[----:B------:R1:W-:Y:S01]  /*6160*/  @P0 LDGSTS.E.BYPASS.LTC128B.128 [R124+0x8100], [R6.64], !P5 ;  /* 0x08100000067c0fae */ /* 0x0003e2000e901d50 */
[----:B------:R-:W-:Y:S02]  /*6170*/  @P0 IADD3.X R9, RZ, UR9, R7, P2, P1 ;  /* 0x00000009ff090c10 */ /* 0x000fe400097e2407 */
[----:B------:R-:W-:Y:S01]  /*6180*/  @P0 IADD3 R16, P1, R6, UR10, RZ ;  /* 0x0000000a06100c10 */ /* 0x000fe2000ff3e0ff */
[----:B------:R1:W-:Y:S03]  /*6190*/  @P0 LDGSTS.E.BYPASS.LTC128B.128 [R124+0xb100], [R6.64+0x80], !P6 ;  /* 0x0b100080067c0fae */ /* 0x0003e6000f101d50 */
[----:B------:R-:W-:Y:S02]  /*61a0*/  @P0 IADD3.X R17, R7, UR9, RZ, P1, !PT ;  /* 0x0000000907110c10 */ /* 0x000fe40008ffe4ff */
[C---:B------:R-:W-:Y:S03]  /*61b0*/  @P0 IADD3 R4, P1, R16.reuse, UR10, RZ ;  /* 0x0000000a10040c10 */ /* 0x040fe6000ff3e0ff */
[----:B------:R1:W-:Y:S01]  /*61c0*/  @P0 LDGSTS.E.BYPASS.LTC128B.128 [R124+0x9100], [R16.64], !P5 ;  /* 0x09100000107c0fae */ /* 0x0003e2000e901d50 */
[C---:B------:R-:W-:Y:S02]  /*61d0*/  @P0 IADD3.X R5, R17.reuse, UR9, RZ, P1, !PT ;  /* 0x0000000911050c10 */ /* 0x040fe40008ffe4ff */
[----:B------:R-:W-:Y:S01]  /*61e0*/  @P0 IADD3 R2, P1, R16, UR12, RZ ;  /* 0x0000000c10020c10 */ /* 0x000fe2000ff3e0ff */
[----:B------:R1:W-:Y:S03]  /*61f0*/  @P0 LDGSTS.E.BYPASS.LTC128B.128 [R124+0xc100], [R8.64], !P6 ;  /* 0x0c100000087c0fae */ /* 0x0003e6000f101d50 */
[----:B------:R-:W-:Y:S01]  /*6200*/  @P0 IADD3.X R3, R17, UR8, RZ, P1, !PT ;  /* 0x0000000811030c10 */ /* 0x000fe20008ffe4ff */
[----:B------:R1:W-:Y:S04]  /*6210*/  @P0 LDGSTS.E.BYPASS.LTC128B.128 [R124+0xa100], [R4.64], !P5 ;  /* 0x0a100000047c0fae */ /* 0x0003e8000e901d50 */
[----:B------:R1:W-:Y:S04]  /*6220*/  @P0 LDGSTS.E.BYPASS.LTC128B.128 [R124+0xd100], [R2.64], !P6 ;  /* 0x0d100000027c0fae */ /* 0x0003e8000f101d50 */
[----:B------:R-:W0:Y:S01]  /*6230*/  LDGDEPBAR ;  /* 0x00000000000079af */ /* 0x000e220000000000 */
[----:B------:R-:W-:-:S05]  /*6240*/  @P0 BRA `(.L_x_338) ;  /* 0xffffba8000000947 */ /* 0x000fca000383ffff */
[----:B------:R-:W-:Y:S06]  /*6250*/  BAR.SYNC.DEFER_BLOCKING 0x0 ;  /* 0x0000000000007b1d */ /* 0x000fec0000010000 */
.L_x_303:
[----:B------:R-:W-:Y:S01]  /*6260*/  ISETP.NE.AND P3, PT, R217, 0x1, PT ;  /* 0x00000001d900780c */ /* 0x000fe20003f65270 */
[----:B------:R-:W-:Y:S01]  /*6270*/  IMAD.IADD R127, R126, 0x1, R127 ;  /* 0x000000017e7f7824 */ /* 0x000fe200078e027f */
[----:B-1----:R-:W-:-:S02]  /*6280*/  IADD3 R2, R118, 0x7f, RZ ;  /* 0x0000007f76027810 */ /* 0x002fc40007ffe0ff */
[----:B------:R-:W-:-:S09]  /*6290*/  ISETP.GE.AND P1, PT, R216, 0x1, PT ;  /* 0x00000001d800780c */ /* 0x000fd20003f26270 */
[----:B------:R-:W-:-:S05]  /*62a0*/  @P3 IMAD.HI.U32 R0, R2, c[0x0][0x2c8], RZ ;  /* 0x0000b20002003a27 */ /* 0x000fca00078e00ff */
[----:B------:R-:W-:-:S05]  /*62b0*/  @P3 SHF.R.U32.HI R2, RZ, c[0x0][0x2cc], R0 ;  /* 0x0000b300ff023a19 */ /* 0x000fca0000011600 */
[----:B------:R-:W-:-:S05]  /*62c0*/  IMAD.IADD R100, R100, 0x1, R2 ;  /* 0x0000000164647824 */ /* 0x000fca00078e0202 */
[----:B------:R-:W-:Y:S01]  /*62d0*/  IADD3 R2, R100, c[0x0][0x328], RZ ;  /* 0x0000ca0064027a10 */ /* 0x000fe20007ffe0ff */
[----:B------:R-:W-:Y:S05]  /*62e0*/  @!P1 BRA `(.L_x_339) ;  /* 0x000000f000009947 */ /* 0x000fea0003800000 */
        /* <DEDUP_REMOVED lines=10> */
.L_x_340:
[----:B------:R-:W-:-:S13]  /*6390*/  ISETP.NE.AND P0, PT, R0, 0x1, PT ;  /* 0x000000010000780c */ /* 0x000fda0003f05270 */
[----:B------:R-:W-:-:S05]  /*63a0*/  @P0 IMAD.HI.U32 R4, R3, c[0x0][0x330], RZ ;  /* 0x0000cc0003040a27 */ /* 0x000fca00078e00ff */
[----:B------:R-:W-:-:S05]  /*63b0*/  @P0 SHF.R.U32.HI R3, RZ, c[0x0][0x334], R4 ;  /* 0x0000cd00ff030a19 */ /* 0x000fca0000011604 */
.L_x_341:
[----:B------:R-:W-:-:S05]  /*63c0*/  IMAD R3, R3, R0, c[0x0][0x32c] ;  /* 0x0000cb0003037624 */ /* 0x000fca00078e0200 */
[----:B------:R-:W-:-:S04]  /*63d0*/  IMNMX R2, R2, R3, PT ;  /* 0x0000000302027217 */ /* 0x000fc80003800200 */
.L_x_339:
[----:B------:R-:W-:Y:S01]  /*63e0*/  IADD3 R5, R2, 0x5f, RZ ;  /* 0x0000005f02057810 */ /* 0x000fe20007ffe0ff */
[----:B------:R-:W-:-:S04]  /*63f0*/  @P3 IMAD.HI.U32 R0, R118, c[0x0][0x2c8], RZ ;  /* 0x0000b20076003a27 */ /* 0x000fc800078e00ff */
[----:B------:R-:W-:-:S04]  /*6400*/  IMAD.HI R5, R5, 0x2aaaaaab, RZ ;  /* 0x2aaaaaab05057827 */ /* 0x000fc800078e02ff */
[----:B------:R-:W-:Y:S01]  /*6410*/  IMAD.MOV.U32 R2, RZ, RZ, R118 ;  /* 0x000000ffff027224 */ /* 0x000fe200078e0076 */
[----:B------:R-:W-:Y:S02]  /*6420*/  @P3 SHF.R.U32.HI R2, RZ, c[0x0][0x2cc], R0 ;  /* 0x0000b300ff023a19 */ /* 0x000fe40000011600 */
[----:B------:R-:W-:-:S03]  /*6430*/  SHF.R.U32.HI R0, RZ, 0x1f, R5 ;  /* 0x0000001fff007819 */ /* 0x000fc60000011605 */
[----:B------:R-:W-:Y:S01]  /*6440*/  IMAD.IADD R3, R117, 0x1, R2 ;  /* 0x0000000175037824 */ /* 0x000fe200078e0202 */
[----:B-----5:R-:W-:-:S04]  /*6450*/  LEA.HI.SX32 R36, R5, R0, 0x1c ;  /* 0x0000000005247211 */ /* 0x020fc800078fe2ff */
[----:B------:R-:W-:Y:S02]  /*6460*/  IADD3 R0, R3, -c[0x0][0x324], RZ ;  /* 0x8000c90003007a10 */ /* 0x000fe40007ffe0ff */
[----:B------:R-:W-:Y:S01]  /*6470*/  IMNMX R36, R36, R99, PT ;  /* 0x0000006324247217 */ /* 0x000fe20003800200 */
        /* <DEDUP_REMOVED lines=10> */
.L_x_343:
[----:B------:R-:W-:-:S04]  /*6520*/  MOV R2, c[0x0][0x32c] ;  /* 0x0000cb0000027a02 */ /* 0x000fc80000000f00 */
[----:B------:R-:W-:-:S13]  /*6530*/  ISETP.NE.AND P0, PT, R2, 0x1, PT ;  /* 0x000000010200780c */ /* 0x000fda0003f05270 */
[----:B------:R-:W-:-:S05]  /*6540*/  @P0 IMAD.HI.U32 R2, R3, c[0x0][0x330], RZ ;  /* 0x0000cc0003020a27 */ /* 0x000fca00078e00ff */
[----:B------:R-:W-:-:S05]  /*6550*/  @P0 SHF.R.U32.HI R3, RZ, c[0x0][0x334], R2 ;  /* 0x0000cd00ff030a19 */ /* 0x000fca0000011602 */
.L_x_344:
[----:B------:R-:W-:-:S05]  /*6560*/  IMAD R3, R3, c[0x0][0x32c], RZ ;  /* 0x0000cb0003037a24 */ /* 0x000fca00078e02ff */
[----:B------:R-:W-:-:S05]  /*6570*/  IMNMX R0, R0, R3, !PT ;  /* 0x0000000300007217 */ /* 0x000fca0007800200 */
.L_x_342:
        /* <DEDUP_REMOVED lines=20> */
[----:B------:R-:W-:Y:S01]  /*66c0*/  IMAD.MOV.U32 R4, RZ, RZ, RZ ;  /* 0x000000ffff047224 */ /* 0x000fe200078e00ff */
        /* <DEDUP_REMOVED lines=21> */
[----:B------:R-:W-:Y:S02]  /*6820*/  ISETP.NE.U32.AND P0, PT, RZ, c[0x0][0x340], PT ;  /* 0x0000d000ff007a0c */ /* 0x000fe40003f05070 */
[----:B------:R-:W-:-:S02]  /*6830*/  SHF.R.S32.HI R37, RZ, 0x1f, R78 ;  /* 0x0000001fff257819 */ /* 0x000fc4000001144e */
[----:B------:R-:W-:Y:S01]  /*6840*/  SHF.R.S32.HI R3, RZ, 0x1f, R80 ;  /* 0x0000001fff037819 */ /* 0x000fe20000011450 */
[----:B------:R-:W-:Y:S01]  /*6850*/  IMAD.WIDE.U32 R10, R80, c[0x0][0x178], RZ ;  /* 0x00005e00500a7a25 */ /* 0x000fe200078e00ff */
[----:B------:R-:W-:Y:S01]  /*6860*/  ISETP.NE.AND.EX P1, PT, RZ, c[0x0][0x344], PT, P0 ;  /* 0x0000d100ff007a0c */ /* 0x000fe20003f25300 */
[----:B------:R-:W-:-:S12]  /*6870*/  ULDC.64 UR10, c[0x0][0x1e0] ;  /* 0x00007800000a7ab9 */ /* 0x000fd80000000a00 */
[----:B------:R-:W-:-:S04]  /*6880*/  @P1 IMAD.MOV.U32 R6, RZ, RZ, 0x4 ;  /* 0x00000004ff061424 */ /* 0x000fc800078e00ff */
[----:B------:R-:W-:-:S05]  /*6890*/  @P1 IMAD.WIDE R6, R221, R6, c[0x0][0x340] ;  /* 0x0000d000dd061625 */ /* 0x000fca00078e0206 */
[----:B------:R1:W2:Y:S01]  /*68a0*/  @P1 LDG.E R2, [R6.64] ;  /* 0x0000001006021981 */ /* 0x0002a2000c1e1900 */
[----:B------:R-:W-:Y:S01]  /*68b0*/  LEA.HI R4, R37, R78, RZ, 0x3 ;  /* 0x0000004e25047211 */ /* 0x000fe200078f18ff */
[----:B------:R-:W-:Y:S01]  /*68c0*/  IMAD R3, R3, c[0x0][0x178], RZ ;  /* 0x00005e0003037a24 */ /* 0x000fe200078e02ff */
[----:B------:R-:W-:Y:S01]  /*68d0*/  ISETP.NE.U32.AND P0, PT, RZ, c[0x0][0x348], PT ;  /* 0x0000d200ff007a0c */ /* 0x000fe20003f05070 */
[----:B------:R-:W-:Y:S01]  /*68e0*/  IMAD R0, R218, c[0x0][0x1b8], RZ ;  /* 0x00006e00da007a24 */ /* 0x000fe200078e02ff */
[----:B------:R-:W-:Y:S01]  /*68f0*/  LOP3.LUT R29, R4, 0xfffffff8, RZ, 0xc0, !PT ;  /* 0xfffffff8041d7812 */ /* 0x000fe200078ec0ff */
[----:B------:R-:W-:Y:S01]  /*6900*/  IMAD R3, R80, c[0x0][0x17c], R3 ;  /* 0x00005f0050037a24 */ /* 0x000fe200078e0203 */
[----:B------:R-:W-:Y:S01]  /*6910*/  SHF.R.S32.HI R4, RZ, 0x3, R4 ;  /* 0x00000003ff047819 */ /* 0x000fe20000011404 */
[----:B------:R-:W-:Y:S01]  /*6920*/  IMAD R5, R219, c[0x0][0x1bc], R0 ;  /* 0x00006f00db057a24 */ /* 0x000fe200078e0200 */
[----:B------:R-:W-:Y:S01]  /*6930*/  ISETP.NE.AND.EX P0, PT, RZ, c[0x0][0x34c], PT, P0 ;  /* 0x0000d300ff007a0c */ /* 0x000fe20003f05300 */
[----:B------:R-:W-:Y:S01]  /*6940*/  IMAD.IADD R29, R78, 0x1, -R29 ;  /* 0x000000014e1d7824 */ /* 0x000fe200078e0a1d */
[----:B------:R-:W-:Y:S01]  /*6950*/  ISETP.NE.U32.AND P2, PT, RZ, c[0x0][0x350], PT ;  /* 0x0000d400ff007a0c */ /* 0x000fe20003f45070 */
[----:B------:R-:W-:Y:S01]  /*6960*/  IMAD.IADD R11, R11, 0x1, R3 ;  /* 0x000000010b0b7824 */ /* 0x000fe200078e0203 */
[----:B------:R-:W-:Y:S01]  /*6970*/  SEL R12, R221, RZ, !P0 ;  /* 0x000000ffdd0c7207 */ /* 0x000fe20004000000 */
[----:B------:R-:W-:Y:S01]  /*6980*/  IMAD R3, R29, 0x20, R4 ;  /* 0x000000201d037824 */ /* 0x000fe200078e0204 */
[----:B------:R-:W-:Y:S01]  /*6990*/  IADD3 R110, R36, -0x1, RZ ;  /* 0xffffffff246e7810 */ /* 0x000fe20007ffe0ff */
[----:B------:R-:W-:Y:S01]  /*69a0*/  IMAD.WIDE.U32 R10, R219, c[0x0][0x1b8], R10 ;  /* 0x00006e00db0a7a25 */ /* 0x000fe200078e000a */
[----:B------:R-:W-:Y:S01]  /*69b0*/  UIMAD.WIDE.U32 UR12, UR10, 0x40, URZ ;  /* 0x000000400a0c78a5 */ /* 0x000fe2000f8e003f */
[----:B------:R-:W-:Y:S01]  /*69c0*/  LOP3.LUT R222, R222, 0xfffbffff, RZ, 0xc0, !PT ;  /* 0xfffbffffdede7812 */ /* 0x000fe200078ec0ff */
[----:B------:R-:W-:Y:S01]  /*69d0*/  USHF.L.U32 UR6, UR11, 0x6, URZ ;  /* 0x000000060b067899 */ /* 0x000fe2000800063f */
[----:B------:R-:W-:Y:S01]  /*69e0*/  IMAD.IADD R3, R118, 0x1, R3 ;  /* 0x0000000176037824 */ /* 0x000fe200078e0203 */
[----:B------:R-:W-:Y:S01]  /*69f0*/  SHF.R.S32.HI R31, RZ, 0x1f, R110 ;  /* 0x0000001fff1f7819 */ /* 0x000fe2000001146e */
[----:B------:R-:W-:Y:S01]  /*6a00*/  IMAD.IADD R11, R11, 0x1, R5 ;  /* 0x000000010b0b7824 */ /* 0x000fe200078e0205 */
[----:B------:R-:W-:Y:S01]  /*6a10*/  UIADD3 UR6, UR13, UR6, URZ ;  /* 0x000000060d067290 */ /* 0x000fe2000fffe03f */
[----:B------:R-:W-:Y:S01]  /*6a20*/  @P3 IMAD.HI.U32 R0, R3, c[0x0][0x2c8], RZ ;  /* 0x0000b20003003a27 */ /* 0x000fe200078e00ff */
[----:B-1----:R-:W-:-:S02]  /*6a30*/  SHF.R.S32.HI R6, RZ, 0x1f, R221 ;  /* 0x0000001fff067819 */ /* 0x002fc400000114dd */
[----:B------:R-:W-:Y:S01]  /*6a40*/  SHF.R.S32.HI R7, RZ, 0x1f, R127 ;  /* 0x0000001fff077819 */ /* 0x000fe2000001147f */
[----:B------:R-:W-:Y:S01]  /*6a50*/  IMAD.MOV.U32 R5, RZ, RZ, R3 ;  /* 0x000000ffff057224 */ /* 0x000fe200078e0003 */
[----:B------:R-:W-:Y:S01]  /*6a60*/  SEL R9, R6, RZ, !P0 ;  /* 0x000000ff06097207 */ /* 0x000fe20004000000 */
[----:B------:R-:W-:Y:S01]  /*6a70*/  IMAD.SHL.U32 R82, R29, 0x8, RZ ;  /* 0x000000081d527824 */ /* 0x000fe200078e00ff */
[----:B------:R-:W-:Y:S01]  /*6a80*/  @P3 SHF.R.U32.HI R5, RZ, c[0x0][0x2cc], R0 ;  /* 0x0000b300ff053a19 */ /* 0x000fe20000011600 */
[----:B------:R-:W-:Y:S01]  /*6a90*/  BAR.SYNC.DEFER_BLOCKING 0x0 ;  /* 0x0000000000007b1d */ /* 0x000fe20000010000 */
[C---:B------:R-:W-:Y:S01]  /*6aa0*/  IADD3 R127, P0, R4.reuse, R127, RZ ;  /* 0x0000007f047f7210 */ /* 0x040fe20007f1e0ff */
[----:B------:R-:W-:Y:S01]  /*6ab0*/  IMAD R9, R9, c[0x0][0x1c0], RZ ;  /* 0x0000700009097a24 */ /* 0x000fe200078e02ff */
[----:B------:R-:W-:Y:S01]  /*6ac0*/  SHF.R.S32.HI R83, RZ, 0x1f, R82 ;  /* 0x0000001fff537819 */ /* 0x000fe20000011452 */
[----:B------:R-:W-:Y:S01]  /*6ad0*/  IMAD.MOV R8, RZ, RZ, -R5 ;  /* 0x000000ffff087224 */ /* 0x000fe200078e0a05 */
[----:B------:R-:W-:Y:S01]  /*6ae0*/  LEA.HI.X.SX32 R0, R4, R7, 0x1, P0 ;  /* 0x0000000704007211 */ /* 0x000fe200000f0eff */
[C---:B------:R-:W-:Y:S01]  /*6af0*/  IMAD R9, R12.reuse, c[0x0][0x1c4], R9 ;  /* 0x000071000c097a24 */ /* 0x040fe200078e0209 */
[----:B------:R-:W-:Y:S01]  /*6b00*/  SHF.R.S32.HI R7, RZ, 0x1f, R5 ;  /* 0x0000001fff077819 */ /* 0x000fe20000011405 */
[----:B------:R-:W-:-:S04]  /*6b10*/  IMAD.WIDE.U32 R12, R12, c[0x0][0x1c0], R10 ;  /* 0x000070000c0c7a25 */ /* 0x000fc800078e000a */
[----:B------:R-:W-:Y:S02]  /*6b20*/  IMAD R3, R8, c[0x0][0x2c4], R3 ;  /* 0x0000b10008037a24 */ /* 0x000fe400078e0203 */
[----:B------:R-:W-:Y:S02]  /*6b30*/  IMAD.MOV.U32 R8, RZ, RZ, R12 ;  /* 0x000000ffff087224 */ /* 0x000fe400078e000c */
[----:B------:R-:W-:Y:S02]  /*6b40*/  IMAD.IADD R9, R13, 0x1, R9 ;  /* 0x000000010d097824 */ /* 0x000fe400078e0209 */
[----:B------:R-:W-:Y:S02]  /*6b50*/  IMAD R12, R7, c[0x0][0x1b0], RZ ;  /* 0x00006c00070c7a24 */ /* 0x000fe400078e02ff */
[----:B------:R-:W-:Y:S02]  /*6b60*/  IMAD R10, R0, c[0x0][0x1e0], RZ ;  /* 0x00007800000a7a24 */ /* 0x000fe400078e02ff */
[----:B------:R-:W-:-:S02]  /*6b70*/  IMAD R12, R5, c[0x0][0x1b4], R12 ;  /* 0x00006d00050c7a24 */ /* 0x000fc400078e020c */
[----:B------:R-:W-:Y:S01]  /*6b80*/  IMAD.WIDE.U32 R16, R5, c[0x0][0x1b0], R8 ;  /* 0x00006c0005107a25 */ /* 0x000fe200078e0008 */
[----:B------:R-:W-:-:S03]  /*6b90*/  SHF.R.S32.HI R5, RZ, 0x1f, R3 ;  /* 0x0000001fff057819 */ /* 0x000fc60000011403 */
[C---:B------:R-:W-:Y:S02]  /*6ba0*/  IMAD R10, R127.reuse, c[0x0][0x1e4], R10 ;  /* 0x000079007f0a7a24 */ /* 0x040fe400078e020a */
[----:B------:R-:W-:-:S04]  /*6bb0*/  IMAD.WIDE.U32 R14, R127, c[0x0][0x1e0], R82 ;  /* 0x000078007f0e7a25 */ /* 0x000fc800078e0052 */
[----:B------:R-:W-:Y:S02]  /*6bc0*/  IMAD.IADD R15, R15, 0x1, R10 ;  /* 0x000000010f0f7824 */ /* 0x000fe400078e020a */
[----:B------:R-:W-:Y:S02]  /*6bd0*/  IMAD.IADD R17, R17, 0x1, R12 ;  /* 0x0000000111117824 */ /* 0x000fe400078e020c */
[----:B------:R-:W-:Y:S02]  /*6be0*/  IMAD R10, R5, c[0x0][0x1a8], RZ ;  /* 0x00006a00050a7a24 */ /* 0x000fe400078e02ff */
[----:B------:R-:W-:-:S04]  /*6bf0*/  IMAD.WIDE.U32 R16, R3, c[0x0][0x1a8], R16 ;  /* 0x00006a0003107a25 */ /* 0x000fc800078e0010 */
[----:B------:R-:W-:Y:S02]  /*6c00*/  IMAD R10, R3, c[0x0][0x1ac], R10 ;  /* 0x00006b00030a7a24 */ /* 0x000fe400078e020a */
[----:B------:R-:W-:Y:S02]  /*6c10*/  IMAD R8, R218, c[0x0][0x1e8], RZ ;  /* 0x00007a00da087a24 */ /* 0x000fe400078e02ff */
[----:B------:R-:W-:Y:S01]  /*6c20*/  IMAD.IADD R5, R17, 0x1, R10 ;  /* 0x0000000111057824 */ /* 0x000fe200078e020a */
[C---:B------:R-:W-:Y:S01]  /*6c30*/  LEA R10, P0, R16.reuse, c[0x0][0x160], 0x1 ;  /* 0x00005800100a7a11 */ /* 0x040fe200078008ff */
[C---:B------:R-:W-:Y:S02]  /*6c40*/  IMAD R8, R219.reuse, c[0x0][0x1ec], R8 ;  /* 0x00007b00db087a24 */ /* 0x040fe400078e0208 */
[----:B------:R-:W-:Y:S01]  /*6c50*/  IMAD.WIDE.U32 R224, R219, c[0x0][0x1e8], R14 ;  /* 0x00007a00dbe07a25 */ /* 0x000fe200078e000e */
[----:B------:R-:W-:Y:S01]  /*6c60*/  LEA.HI.X R5, R16, c[0x0][0x164], R5, 0x1, P0 ;  /* 0x0000590010057a11 */ /* 0x000fe200000f0c05 */
[----:B------:R-:W1:Y:S01]  /*6c70*/  SHFL.IDX PT, R44, R10, RZ, 0x181f ;  /* 0x00181fff0a2c7589 */ /* 0x000e6200000e0000 */
[----:B------:R-:W-:Y:S01]  /*6c80*/  ISETP.NE.AND.EX P0, PT, RZ, c[0x0][0x354], PT, P2 ;  /* 0x0000d500ff007a0c */ /* 0x000fe20003f05320 */
[----:B------:R-:W-:-:S02]  /*6c90*/  IMAD.MOV.U32 R3, RZ, RZ, 0x60 ;  /* 0x00000060ff037424 */ /* 0x000fc400078e00ff */
[----:B------:R-:W-:Y:S01]  /*6ca0*/  IMAD.IADD R225, R8, 0x1, R225 ;  /* 0x0000000108e17824 */ /* 0x000fe200078e02e1 */
[----:B------:R-:W-:Y:S01]  /*6cb0*/  SHFL.IDX PT, R42, R10, 0x1, 0x181f ;  /* 0x00381f000a2a7f89 */ /* 0x000fe200000e0000 */
[----:B------:R-:W-:Y:S02]  /*6cc0*/  IMAD R38, R36, -0x60, R3 ;  /* 0xffffffa024267824 */ /* 0x000fe400078e0203 */
[C---:B------:R-:W-:Y:S01]  /*6cd0*/  IMAD R39, R3.reuse, c[0x0][0x1e4], RZ ;  /* 0x0000790003277a24 */ /* 0x040fe200078e02ff */
[----:B------:R-:W3:Y:S01]  /*6ce0*/  SHFL.IDX PT, R45, R5, RZ, 0x181f ;  /* 0x00181fff052d7589 */ /* 0x000ee200000e0000 */
[----:B------:R-:W-:Y:S01]  /*6cf0*/  IMAD.WIDE.U32 R108, R3, c[0x0][0x1e0], RZ ;  /* 0x00007800036c7a25 */ /* 0x000fe200078e00ff */
[----:B------:R-:W-:Y:S02]  /*6d00*/  IADD3 R28, R38, R215, -R4 ;  /* 0x000000d7261c7210 */ /* 0x000fe40007ffe804 */
[----:B------:R-:W4:Y:S01]  /*6d10*/  SHFL.IDX PT, R43, R5, 0x1, 0x181f ;  /* 0x00381f00052b7f89 */ /* 0x000f2200000e0000 */
[----:B------:R-:W-:Y:S01]  /*6d20*/  IMAD.IADD R39, R39, 0x1, R109 ;  /* 0x0000000127277824 */ /* 0x000fe200078e026d */
[C---:B------:R-:W-:Y:S01]  /*6d30*/  ISETP.GE.AND P2, PT, R28.reuse, 0x1, PT ;  /* 0x000000011c00780c */ /* 0x040fe20003f46270 */
[----:B------:R-:W-:Y:S01]  /*6d40*/  IMAD.MOV.U32 R11, RZ, RZ, c[0x0][0x1e4] ;  /* 0x00007900ff0b7624 */ /* 0x000fe200078e00ff */
[C---:B------:R-:W-:Y:S01]  /*6d50*/  ISETP.GE.AND P5, PT, R28.reuse, 0x21, PT ;  /* 0x000000211c00780c */ /* 0x040fe20003fa6270 */
[----:B------:R-:W-:Y:S01]  /*6d60*/  IMAD R3, R39, R110, RZ ;  /* 0x0000006e27037224 */ /* 0x000fe200078e02ff */
[----:B------:R-:W-:Y:S01]  /*6d70*/  ISETP.GE.AND P3, PT, R28, 0x41, PT ;  /* 0x000000411c00780c */ /* 0x000fe20003f66270 */
[----:B------:R-:W-:Y:S01]  /*6d80*/  IMAD R7, R220, c[0x0][0x2c4], RZ ;  /* 0x0000b100dc077a24 */ /* 0x000fe200078e02ff */
[----:B------:R-:W5:Y:S01]  /*6d90*/  SHFL.IDX PT, R40, R10, 0x2, 0x181f ;  /* 0x00581f000a287f89 */ /* 0x000f6200000e0000 */
[----:B------:R-:W-:-:S02]  /*6da0*/  IMAD R3, R31, R108, R3 ;  /* 0x0000006c1f037224 */ /* 0x000fc400078e0203 */
[----:B------:R-:W-:Y:S01]  /*6db0*/  IMAD R0, R0, c[0x0][0x208], RZ ;  /* 0x0000820000007a24 */ /* 0x000fe200078e02ff */
[----:B------:R-:W1:Y:S03]  /*6dc0*/  SHFL.IDX PT, R41, R5, 0x2, 0x181f ;  /* 0x00581f0005297f89 */ /* 0x000e6600000e0000 */
[----:B------:R-:W-:Y:S01]  /*6dd0*/  IMAD R0, R127, c[0x0][0x20c], R0 ;  /* 0x000083007f007a24 */ /* 0x000fe200078e0200 */
[----:B------:R1:W1:Y:S04]  /*6de0*/  SHFL.IDX PT, R18, R10, 0x3, 0x181f ;  /* 0x00781f000a127f89 */ /* 0x00026800000e0000 */
[----:B------:R1:W1:Y:S01]  /*6df0*/  SHFL.IDX PT, R19, R5, 0x3, 0x181f ;  /* 0x00781f0005137f89 */ /* 0x00026200000e0000 */
[----:B--2---:R-:W-:Y:S01]  /*6e00*/  @P1 SHF.R.S32.HI R9, RZ, 0x1f, R2 ;  /* 0x0000001fff091819 */ /* 0x004fe20000011402 */
[----:B------:R-:W-:-:S02]  /*6e10*/  @!P1 IMAD.MOV.U32 R9, RZ, RZ, R6 ;  /* 0x000000ffff099224 */ /* 0x000fc400078e0006 */
[----:B------:R-:W-:Y:S02]  /*6e20*/  @P1 IMAD.MOV.U32 R8, RZ, RZ, R2 ;  /* 0x000000ffff081224 */ /* 0x000fe400078e0002 */
[----:B------:R-:W-:Y:S01]  /*6e30*/  @!P1 IMAD.MOV.U32 R8, RZ, RZ, R221 ;  /* 0x000000ffff089224 */ /* 0x000fe200078e00dd */
[----:B------:R-:W-:Y:S01]  /*6e40*/  SEL R2, R9, RZ, !P0 ;  /* 0x000000ff09027207 */ /* 0x000fe20004000000 */
[----:B------:R-:W-:Y:S02]  /*6e50*/  IMAD.U32 R9, RZ, RZ, UR10 ;  /* 0x0000000aff097e24 */ /* 0x000fe4000f8e00ff */
[----:B------:R-:W-:Y:S01]  /*6e60*/  IMAD.IADD R6, R118, 0x1, R4 ;  /* 0x0000000176067824 */ /* 0x000fe200078e0204 */
[----:B------:R-:W-:Y:S01]  /*6e70*/  SEL R234, R8, RZ, !P0 ;  /* 0x000000ff08ea7207 */ /* 0x000fe20004000000 */
[----:B------:R-:W-:Y:S02]  /*6e80*/  IMAD R227, R2, c[0x0][0x1f0], RZ ;  /* 0x00007c0002e37a24 */ /* 0x000fe400078e02ff */
[----:B------:R-:W-:Y:S01]  /*6e90*/  IMAD.U32 R8, RZ, RZ, UR10 ;  /* 0x0000000aff087e24 */ /* 0x000fe2000f8e00ff */
[----:B------:R-:W-:Y:S01]  /*6ea0*/  ISETP.GE.AND P4, PT, R6, R7, PT ;  /* 0x000000070600720c */ /* 0x000fe20003f86270 */
[----:B------:R-:W-:-:S02]  /*6eb0*/  IMAD R227, R234, c[0x0][0x1f4], R227 ;  /* 0x00007d00eae37a24 */ /* 0x000fc400078e02e3 */
[----:B------:R-:W-:-:S04]  /*6ec0*/  IMAD.WIDE.U32 R224, R234, c[0x0][0x1f0], R224 ;  /* 0x00007c00eae07a25 */ /* 0x000fc800078e00e0 */
[----:B------:R-:W-:Y:S02]  /*6ed0*/  IMAD.IADD R227, R225, 0x1, R227 ;  /* 0x00000001e1e37824 */ /* 0x000fe400078e02e3 */
[----:B------:R-:W-:Y:S02]  /*6ee0*/  IMAD.MOV.U32 R226, RZ, RZ, R224 ;  /* 0x000000ffffe27224 */ /* 0x000fe400078e00e0 */
[----:B------:R-:W-:Y:S02]  /*6ef0*/  IMAD R237, R2, c[0x0][0x218], RZ ;  /* 0x0000860002ed7a24 */ /* 0x000fe400078e02ff */
[----:B------:R-:W-:Y:S01]  /*6f00*/  IMAD.WIDE.U32 R12, R110, R108, R226 ;  /* 0x0000006c6e0c7225 */ /* 0x000fe200078e00e2 */
[----:B-1----:R-:W-:-:S03]  /*6f10*/  @!P4 LEA R34, P1, R82, R44, 0x1 ;  /* 0x0000002c5222c211 */ /* 0x002fc600078208ff */
[----:B------:R-:W-:Y:S01]  /*6f20*/  IMAD.IADD R3, R13, 0x1, R3 ;  /* 0x000000010d037824 */ /* 0x000fe200078e0203 */
[----:B------:R-:W-:Y:S01]  /*6f30*/  @P2 LEA R26, P0, R12, c[0x0][0x1c8], 0x1 ;  /* 0x000072000c1a2a11 */ /* 0x000fe200078008ff */
[----:B------:R-:W-:Y:S01]  /*6f40*/  IMAD R237, R234, c[0x0][0x21c], R237 ;  /* 0x00008700eaed7a24 */ /* 0x000fe200078e02ed */
[----:B---3--:R-:W-:Y:S02]  /*6f50*/  @!P4 LEA.HI.X R35, R82, R45, R83, 0x1, P1 ;  /* 0x0000002d5223c211 */ /* 0x008fe400008f0c53 */
[----:B------:R-:W-:Y:S02]  /*6f60*/  @P2 LEA.HI.X R27, R12, c[0x0][0x1cc], R3, 0x1, P0 ;  /* 0x000073000c1b2a11 */ /* 0x000fe400000f0c03 */
[----:B------:R-:W-:Y:S02]  /*6f70*/  @P5 LEA R9, P0, R9, R12, 0x5 ;  /* 0x0000000c09095211 */ /* 0x000fe400078028ff */
[----:B------:R-:W-:Y:S02]  /*6f80*/  ISETP.GE.AND P1, PT, R82, c[0x0][0x198], PT ;  /* 0x0000660052007a0c */ /* 0x000fe40003f26270 */
[----:B------:R-:W-:Y:S01]  /*6f90*/  @P5 LEA.HI.X R8, R8, R3, R11, 0x5, P0 ;  /* 0x0000000308085211 */ /* 0x000fe200000f2c0b */
[----:B------:R-:W-:Y:S01]  /*6fa0*/  IMAD.SHL.U32 R11, R4, 0x40, RZ ;  /* 0x00000040040b7824 */ /* 0x000fe200078e00ff */
[----:B------:R-:W-:-:S04]  /*6fb0*/  @P5 LEA R16, P0, R9, c[0x0][0x1c8], 0x1 ;  /* 0x0000720009105a11 */ /* 0x000fc800078008ff */
[----:B------:R-:W-:Y:S02]  /*6fc0*/  @P5 LEA.HI.X R17, R9, c[0x0][0x1cc], R8, 0x1, P0 ;  /* 0x0000730009115a11 */ /* 0x000fe400000f0c08 */
[----:B------:R-:W-:Y:S02]  /*6fd0*/  @P3 IADD3 R8, P0, R12, UR12, RZ ;  /* 0x0000000c0c083c10 */ /* 0x000fe4000ff1e0ff */
[----:B------:R-:W-:Y:S02]  /*6fe0*/  IADD3 R12, R6, 0x20, RZ ;  /* 0x00000020060c7810 */ /* 0x000fe40007ffe0ff */
[----:B------:R-:W-:Y:S02]  /*6ff0*/  @P3 IADD3.X R3, R3, UR6, RZ, P0, !PT ;  /* 0x0000000603033c10 */ /* 0x000fe400087fe4ff */
[----:B------:R-:W-:Y:S02]  /*7000*/  @P3 LEA R14, P0, R8, c[0x0][0x1c8], 0x1 ;  /* 0x00007200080e3a11 */ /* 0x000fe400078008ff */
[----:B------:R-:W-:-:S02]  /*7010*/  LEA.HI R9, R37, R78, RZ, 0x6 ;  /* 0x0000004e25097211 */ /* 0x000fc400078f30ff */
[----:B------:R-:W-:Y:S02]  /*7020*/  @P3 LEA.HI.X R15, R8, c[0x0][0x1cc], R3, 0x1, P0 ;  /* 0x00007300080f3a11 */ /* 0x000fe400000f0c03 */
[-C--:B------:R-:W-:Y:S01]  /*7030*/  ISETP.GE.AND P3, PT, R12, R7.reuse, PT ;  /* 0x000000070c00720c */ /* 0x080fe20003f66270 */
[----:B------:R-:W-:Y:S01]  /*7040*/  IMAD.SHL.U32 R9, R9, 0x8, RZ ;  /* 0x0000000809097824 */ /* 0x000fe200078e00ff */
[----:B------:R-:W-:Y:S02]  /*7050*/  IADD3 R8, R6, 0x40, RZ ;  /* 0x0000004006087810 */ /* 0x000fe40007ffe0ff */
[----:B------:R-:W-:Y:S02]  /*7060*/  LOP3.LUT R11, R11, 0x1c0, RZ, 0xc0, !PT ;  /* 0x000001c00b0b7812 */ /* 0x000fe400078ec0ff */
[----:B------:R-:W-:Y:S02]  /*7070*/  ISETP.GE.AND P5, PT, R8, R7, PT ;  /* 0x000000070800720c */ /* 0x000fe40003fa6270 */
[----:B------:R-:W-:-:S02]  /*7080*/  IADD3 R8, R6, 0x60, RZ ;  /* 0x0000006006087810 */ /* 0x000fc40007ffe0ff */
[----:B------:R-:W-:Y:S02]  /*7090*/  LOP3.LUT R9, R9, 0xfffffe00, RZ, 0xc0, !PT ;  /* 0xfffffe0009097812 */ /* 0x000fe400078ec0ff */
[----:B------:R-:W-:Y:S02]  /*70a0*/  ISETP.GE.AND P6, PT, R8, R7, PT ;  /* 0x000000070800720c */ /* 0x000fe40003fc6270 */
[C---:B------:R-:W-:Y:S02]  /*70b0*/  @!P3 LEA R24, P0, R82.reuse, R42, 0x1 ;  /* 0x0000002a5218b211 */ /* 0x040fe400078008ff */
[----:B------:R-:W-:Y:S02]  /*70c0*/  LOP3.LUT R30, R11, 0x38, R82, 0xf8, !PT ;  /* 0x000000380b1e7812 */ /* 0x000fe400078ef852 */
[----:B------:R-:W-:Y:S02]  /*70d0*/  SHF.R.U32.HI R8, RZ, 0x3, R11 ;  /* 0x00000003ff087819 */ /* 0x000fe4000001160b */
[----:B----4-:R-:W-:-:S02]  /*70e0*/  @!P3 LEA.HI.X R25, R82, R43, R83, 0x1, P0 ;  /* 0x0000002b5219b211 */ /* 0x010fc400000f0c53 */
[C---:B------:R-:W-:Y:S02]  /*70f0*/  IADD3 R12, R82.reuse, 0x40, RZ ;  /* 0x00000040520c7810 */ /* 0x040fe40007ffe0ff */
[C---:B-----5:R-:W-:Y:S02]  /*7100*/  @!P5 LEA R22, P0, R82.reuse, R40, 0x1 ;  /* 0x000000285216d211 */ /* 0x060fe400078008ff */
[----:B------:R-:W-:Y:S02]  /*7110*/  LOP3.LUT R30, R9, R30, R8, 0xf6, !PT ;  /* 0x0000001e091e7212 */ /* 0x000fe400078ef608 */
[----:B------:R-:W-:Y:S02]  /*7120*/  @!P4 SHF.R.S32.HI R3, RZ, 0x1f, R12 ;  /* 0x0000001fff03c819 */ /* 0x000fe4000001140c */
[----:B------:R-:W-:Y:S01]  /*7130*/  @!P5 LEA.HI.X R23, R82, R41, R83, 0x1, P0 ;  /* 0x000000295217d211 */ /* 0x000fe200000f0c53 */
[----:B------:R-:W-:Y:S01]  /*7140*/  @!P4 IMAD.SHL.U32 R10, R30, 0x2, RZ ;  /* 0x000000021e0ac824 */ /* 0x000fe200078e00ff */
[----:B------:R-:W-:-:S02]  /*7150*/  @!P6 LEA R20, P0, R82, R18, 0x1 ;  /* 0x000000125214e211 */ /* 0x000fc400078008ff */
[--C-:B------:R-:W-:Y:S02]  /*7160*/  @!P3 SHF.R.S32.HI R5, RZ, 0x1f, R12.reuse ;  /* 0x0000001fff05b819 */ /* 0x100fe4000001140c */
[-C--:B------:R-:W-:Y:S01]  /*7170*/  @!P4 LEA.HI R32, R3, R12.reuse, RZ, 0x3 ;  /* 0x0000000c0320c211 */ /* 0x080fe200078f18ff */
[----:B------:R1:W-:Y:S01]  /*7180*/  @!P4 LDGSTS.E.BYPASS.LTC128B.128 [R10+0x100], [R34.64], !P1 ;  /* 0x00100000220acfae */ /* 0x0003e2000c901d50 */
[----:B------:R-:W-:Y:S02]  /*7190*/  @!P5 SHF.R.S32.HI R3, RZ, 0x1f, R12 ;  /* 0x0000001fff03d819 */ /* 0x000fe4000001140c */
[----:B------:R-:W-:Y:S02]  /*71a0*/  @!P6 LEA.HI.X R21, R82, R19, R83, 0x1, P0 ;  /* 0x000000135215e211 */ /* 0x000fe400000f0c53 */
[----:B------:R-:W-:Y:S02]  /*71b0*/  @!P3 LEA.HI R5, R5, R12, RZ, 0x3 ;  /* 0x0000000c0505b211 */ /* 0x000fe400078f18ff */
[----:B------:R-:W-:-:S02]  /*71c0*/  ISETP.GE.AND P0, PT, R12, c[0x0][0x198], PT ;  /* 0x000066000c007a0c */ /* 0x000fc40003f06270 */
[----:B------:R-:W-:Y:S02]  /*71d0*/  @!P5 LEA.HI R3, R3, R12, RZ, 0x3 ;  /* 0x0000000c0303d211 */ /* 0x000fe400078f18ff */
[----:B------:R-:W-:Y:S02]  /*71e0*/  @!P4 LOP3.LUT R32, R32, 0xfffffff8, RZ, 0xc0, !PT ;  /* 0xfffffff82020c812 */ /* 0x000fe400078ec0ff */
[----:B------:R-:W-:Y:S02]  /*71f0*/  @!P3 LOP3.LUT R5, R5, 0xfffffff8, RZ, 0xc0, !PT ;  /* 0xfffffff80505b812 */ /* 0x000fe400078ec0ff */
[----:B------:R-:W-:Y:S01]  /*7200*/  @!P5 LOP3.LUT R3, R3, 0xfffffff8, RZ, 0xc0, !PT ;  /* 0xfffffff80303d812 */ /* 0x000fe200078ec0ff */
[----:B------:R-:W-:Y:S01]  /*7210*/  @!P4 IMAD.WIDE R32, R32, 0x2, R44 ;  /* 0x000000022020c825 */ /* 0x000fe200078e022c */
[----:B------:R-:W-:-:S03]  /*7220*/  P2R R13, PR, RZ, 0x8 ;  /* 0x00000008ff0d7803 */ /* 0x000fc60000000000 */
[----:B------:R-:W-:Y:S01]  /*7230*/  @!P3 IMAD.WIDE R42, R5, 0x2, R42 ;  /* 0x00000002052ab825 */ /* 0x000fe200078e022a */
[----:B------:R2:W-:Y:S03]  /*7240*/  @!P4 LDGSTS.E.BYPASS.LTC128B.128 [R10+0x4100], [R32.64], !P0 ;  /* 0x04100000200acfae */ /* 0x0005e6000c101d50 */
[C---:B------:R-:W-:Y:S02]  /*7250*/  @!P3 IMAD.SHL.U32 R5, R30.reuse, 0x2, RZ ;  /* 0x000000021e05b824 */ /* 0x040fe400078e00ff */
[----:B------:R-:W-:Y:S01]  /*7260*/  @!P5 IMAD.WIDE R44, R3, 0x2, R40 ;  /* 0x00000002032cd825 */ /* 0x000fe200078e0228 */
[----:B-1----:R-:W-:Y:S02]  /*7270*/  @!P6 SHF.R.S32.HI R35, RZ, 0x1f, R12 ;  /* 0x0000001fff23e819 */ /* 0x002fe4000001140c */
[----:B------:R1:W-:Y:S01]  /*7280*/  @!P3 LDGSTS.E.BYPASS.LTC128B.128 [R5+0x1100], [R24.64], !P1 ;  /* 0x011000001805bfae */ /* 0x0003e2000c901d50 */
[C---:B------:R-:W-:Y:S01]  /*7290*/  @!P5 IMAD.SHL.U32 R3, R30.reuse, 0x2, RZ ;  /* 0x000000021e03d824 */ /* 0x040fe200078e00ff */
[----:B------:R-:W-:Y:S01]  /*72a0*/  @!P6 LEA.HI R35, R35, R12, RZ, 0x3 ;  /* 0x0000000c2323e211 */ /* 0x000fe200078f18ff */
[----:B------:R-:W-:Y:S01]  /*72b0*/  @!P6 IMAD.SHL.U32 R41, R30, 0x2, RZ ;  /* 0x000000021e29e824 */ /* 0x000fe200078e00ff */
[----:B------:R3:W-:Y:S01]  /*72c0*/  @!P3 LDGSTS.E.BYPASS.LTC128B.128 [R5+0x5100], [R42.64], !P0 ;  /* 0x051000002a05bfae */ /* 0x0007e2000c101d50 */
[----:B------:R-:W-:-:S02]  /*72d0*/  ISETP.GE.AND P3, PT, R28, 0x21, PT ;  /* 0x000000211c00780c */ /* 0x000fc40003f66270 */
[----:B------:R-:W-:Y:S01]  /*72e0*/  @!P6 LOP3.LUT R35, R35, 0xfffffff8, RZ, 0xc0, !PT ;  /* 0xfffffff82323e812 */ /* 0x000fe200078ec0ff */
[----:B------:R4:W-:Y:S04]  /*72f0*/  @!P5 LDGSTS.E.BYPASS.LTC128B.128 [R3+0x2100], [R22.64], !P1 ;  /* 0x021000001603dfae */ /* 0x0009e8000c901d50 */
[----:B------:R5:W-:Y:S04]  /*7300*/  @!P5 LDGSTS.E.BYPASS.LTC128B.128 [R3+0x6100], [R44.64], !P0 ;  /* 0x061000002c03dfae */ /* 0x000be8000c101d50 */
[----:B------:R5:W-:Y:S01]  /*7310*/  @!P6 LDGSTS.E.BYPASS.LTC128B.128 [R41+0x3100], [R20.64], !P1 ;  /* 0x031000001429efae */ /* 0x000be2000c901d50 */
[----:B--2---:R-:W-:Y:S01]  /*7320*/  @!P6 IMAD.WIDE R32, R35, 0x2, R18 ;  /* 0x000000022320e825 */ /* 0x004fe200078e0212 */
[----:B------:R-:W-:-:S02]  /*7330*/  LEA.HI R19, R37, R78, RZ, 0x4 ;  /* 0x0000004e25137211 */ /* 0x000fc400078f20ff */
[----:B------:R-:W-:Y:S02]  /*7340*/  P2R R10, PR, RZ, 0x10 ;  /* 0x00000010ff0a7803 */ /* 0x000fe40000000000 */
[----:B------:R2:W-:Y:S01]  /*7350*/  @!P6 LDGSTS.E.BYPASS.LTC128B.128 [R41+0x7100], [R32.64], !P0 ;  /* 0x071000002029efae */ /* 0x0005e2000c101d50 */
[----:B------:R-:W-:Y:S02]  /*7360*/  ISETP.GE.AND P0, PT, R12, c[0x0][0x1d4], PT ;  /* 0x000075000c007a0c */ /* 0x000fe40003f06270 */
[----:B------:R-:W-:Y:S01]  /*7370*/  ISETP.GE.AND P4, PT, R82, c[0x0][0x1d4], PT ;  /* 0x0000750052007a0c */ /* 0x000fe20003f86270 */
[----:B-1----:R-:W-:Y:S01]  /*7380*/  @P2 IMAD.SHL.U32 R25, R30, 0x2, RZ ;  /* 0x000000021e192824 */ /* 0x002fe200078e00ff */
[----:B------:R-:W0:Y:S01]  /*7390*/  LDGDEPBAR ;  /* 0x00000000000079af */ /* 0x000e220000000000 */
[----:B---3--:R-:W-:Y:S02]  /*73a0*/  IMAD.MOV.U32 R5, RZ, RZ, 0x10 ;  /* 0x00000010ff057424 */ /* 0x008fe400078e00ff */
[----:B----4-:R-:W-:Y:S01]  /*73b0*/  IMAD.WIDE.U32 R22, R127, c[0x0][0x208], R82 ;  /* 0x000082007f167a25 */ /* 0x010fe200078e0052 */
[----:B-----5:R-:W-:-:S07]  /*73c0*/  LOP3.LUT R3, R19, 0xfffffff0, RZ, 0xc0, !PT ;  /* 0xfffffff013037812 */ /* 0x020fce00078ec0ff */
[----:B------:R2:W-:Y:S01]  /*73d0*/  @P2 LDGSTS.E.BYPASS.LTC128B.128 [R25+0x8100], [R26.64], !P4 ;  /* 0x081000001a192fae */ /* 0x0005e2000e101d50 */
[----:B------:R-:W-:Y:S01]  /*73e0*/  @P4 LOP3.LUT R222, R222, 0x40000, RZ, 0xfc, !PT ;  /* 0x00040000dede4812 */ /* 0x000fe200078efcff */
[----:B------:R-:W-:Y:S02]  /*73f0*/  @P3 IMAD.SHL.U32 R21, R30, 0x2, RZ ;  /* 0x000000021e153824 */ /* 0x000fe400078e00ff */
[----:B------:R2:W-:Y:S01]  /*7400*/  @P2 LDGSTS.E.BYPASS.LTC128B.128 [R25+0xb100], [R26.64+0x80], !P0 ;  /* 0x0b1000801a192fae */ /* 0x0005e2000c101d50 */
[----:B------:R-:W-:Y:S01]  /*7410*/  IMAD.IADD R3, R78, 0x1, -R3 ;  /* 0x000000014e037824 */ /* 0x000fe200078e0a03 */
[----:B------:R-:W-:Y:S01]  /*7420*/  LOP3.LUT R222, R222, 0xfffdffff, RZ, 0xc0, !PT ;  /* 0xfffdffffdede7812 */ /* 0x000fe200078ec0ff */
[----:B------:R-:W-:Y:S01]  /*7430*/  IMAD.MOV.U32 R20, RZ, RZ, R22 ;  /* 0x000000ffff147224 */ /* 0x000fe200078e0016 */
[----:B------:R1:W-:Y:S02]  /*7440*/  @P3 LDGSTS.E.BYPASS.LTC128B.128 [R21+0x9100], [R16.64], !P4 ;  /* 0x0910000010153fae */ /* 0x0003e4000e101d50 */
[----:B------:R-:W-:-:S02]  /*7450*/  SHF.R.S32.HI R12, RZ, 0x1f, R3 ;  /* 0x0000001fff0c7819 */ /* 0x000fc40000011403 */
[----:B------:R1:W-:Y:S01]  /*7460*/  @P3 LDGSTS.E.BYPASS.LTC128B.128 [R21+0xc100], [R16.64+0x80], !P0 ;  /* 0x0c10008010153fae */ /* 0x0003e2000c101d50 */
[----:B------:R-:W-:Y:S02]  /*7470*/  @P0 LOP3.LUT R222, R222, 0x20000, RZ, 0xfc, !PT ;  /* 0x00020000dede0812 */ /* 0x000fe400078efcff */
[----:B------:R-:W-:-:S04]  /*7480*/  LEA.HI R12, R12, R3, RZ, 0x3 ;  /* 0x000000030c0c7211 */ /* 0x000fc800078f18ff */
[----:B------:R-:W-:-:S05]  /*7490*/  LOP3.LUT R18, R12, 0xfffffff8, RZ, 0xc0, !PT ;  /* 0xfffffff80c127812 */ /* 0x000fca00078ec0ff */
[----:B------:R-:W-:Y:S02]  /*74a0*/  IMAD.IADD R18, R3, 0x1, -R18 ;  /* 0x0000000103127824 */ /* 0x000fe400078e0a12 */
[----:B------:R-:W-:-:S03]  /*74b0*/  IMAD.MOV.U32 R3, RZ, RZ, 0x20 ;  /* 0x00000020ff037424 */ /* 0x000fc600078e00ff */
[C---:B------:R-:W-:Y:S01]  /*74c0*/  R2P PR, R18.reuse, 0x6 ;  /* 0x0000000612007804 */ /* 0x040fe20000000000 */
[----:B------:R-:W-:Y:S01]  /*74d0*/  IMAD.SHL.U32 R18, R18, 0x40, RZ ;  /* 0x0000004012127824 */ /* 0x000fe200078e00ff */
[----:B------:R-:W-:-:S03]  /*74e0*/  ISETP.NE.AND P3, PT, R13, RZ, PT ;  /* 0x000000ff0d00720c */ /* 0x000fc60003f65270 */
[----:B------:R-:W-:Y:S02]  /*74f0*/  SEL R5, R5, 0xfffffff0, !P1 ;  /* 0xfffffff005057807 */ /* 0x000fe40004800000 */
[----:B------:R-:W-:Y:S02]  /*7500*/  ISETP.GE.AND P1, PT, R28, 0x41, PT ;  /* 0x000000411c00780c */ /* 0x000fe40003f26270 */
[----:B------:R-:W-:Y:S01]  /*7510*/  SEL R3, R3, 0xffffffe0, !P2 ;  /* 0xffffffe003037807 */ /* 0x000fe20005000000 */
[----:B-1----:R-:W-:Y:S02]  /*7520*/  IMAD.IADD R21, R23, 0x1, R0 ;  /* 0x0000000117157824 */ /* 0x002fe400078e0200 */
[----:B------:R-:W-:Y:S02]  /*7530*/  IMAD R16, R218, c[0x0][0x210], RZ ;  /* 0x00008400da107a24 */ /* 0x000fe400078e02ff */
[----:B------:R-:W-:-:S04]  /*7540*/  IMAD.WIDE.U32 R20, R219, c[0x0][0x210], R20 ;  /* 0x00008400db147a25 */ /* 0x000fc800078e0014 */
[----:B------:R-:W-:Y:S02]  /*7550*/  IMAD R16, R219, c[0x0][0x214], R16 ;  /* 0x00008500db107a24 */ /* 0x000fe400078e0210 */
[----:B------:R-:W-:Y:S02]  /*7560*/  @P1 IMAD.SHL.U32 R13, R30, 0x2, RZ ;  /* 0x000000021e0d1824 */ /* 0x000fe400078e00ff */
[----:B------:R-:W-:-:S03]  /*7570*/  IMAD.IADD R21, R16, 0x1, R21 ;  /* 0x0000000110157824 */ /* 0x000fc600078e0215 */
[----:B------:R1:W-:Y:S01]  /*7580*/  @P1 LDGSTS.E.BYPASS.LTC128B.128 [R13+0xa100], [R14.64], !P4 ;  /* 0x0a1000000e0d1fae */ /* 0x0003e2000e101d50 */
[----:B------:R-:W-:Y:S01]  /*7590*/  ISETP.NE.AND P4, PT, R10, RZ, PT ;  /* 0x000000ff0a00720c */ /* 0x000fe20003f85270 */
[----:B------:R-:W-:Y:S01]  /*75a0*/  IMAD.WIDE.U32 R234, R234, c[0x0][0x218], R20 ;  /* 0x00008600eaea7a25 */ /* 0x000fe200078e0014 */
[----:B------:R-:W-:Y:S01]  /*75b0*/  SHF.R.S32.HI R10, RZ, 0x4, R19 ;  /* 0x00000004ff0a7819 */ /* 0x000fe20000011413 */
[----:B------:R1:W-:Y:S01]  /*75c0*/  @P1 LDGSTS.E.BYPASS.LTC128B.128 [R13+0xd100], [R14.64+0x80], !P0 ;  /* 0x0d1000800e0d1fae */ /* 0x0003e2000c101d50 */
[----:B------:R-:W-:Y:S01]  /*75d0*/  ISETP.LT.AND P0, PT, RZ, c[0x0][0x27c], PT ;  /* 0x00009f00ff007a0c */ /* 0x000fe20003f01270 */
[----:B------:R-:W-:Y:S01]  /*75e0*/  IMAD.IADD R237, R235, 0x1, R237 ;  /* 0x00000001ebed7824 */ /* 0x000fe200078e02ed */
[----:B------:R-:W-:Y:S01]  /*75f0*/  LEA.HI R19, R19, R10, RZ, 0x1 ;  /* 0x0000000a13137211 */ /* 0x000fe200078f08ff */
[----:B------:R-:W0:Y:S03]  /*7600*/  LDGDEPBAR ;  /* 0x00000000000079af */ /* 0x000e260000000000 */
[----:B------:R-:W-:-:S05]  /*7610*/  LOP3.LUT R17, R19, 0xfffffffe, RZ, 0xc0, !PT ;  /* 0xfffffffe13117812 */ /* 0x000fca00078ec0ff */
[----:B------:R-:W-:-:S04]  /*7620*/  IMAD.IADD R0, R10, 0x1, -R17 ;  /* 0x000000010a007824 */ /* 0x000fc800078e0a11 */
[----:B------:R-:W-:Y:S01]  /*7630*/  IMAD.SHL.U32 R10, R0, 0x8, RZ ;  /* 0x00000008000a7824 */ /* 0x000fe200078e00ff */
[----:B-1----:R-:W-:-:S04]  /*7640*/  LOP3.LUT R13, R18, 0x1c0, RZ, 0xc0, !PT ;  /* 0x000001c0120d7812 */ /* 0x002fc800078ec0ff */
[----:B------:R-:W-:Y:S02]  /*7650*/  LOP3.LUT R10, R13, 0x8, R10, 0xf8, !PT ;  /* 0x000000080d0a7812 */ /* 0x000fe400078ef80a */
[----:B------:R-:W-:-:S04]  /*7660*/  SHF.R.U32.HI R13, RZ, 0x3, R13 ;  /* 0x00000003ff0d7819 */ /* 0x000fc8000001160d */
[----:B------:R-:W-:Y:S01]  /*7670*/  LOP3.LUT R2, R10, R13, RZ, 0x3c, !PT ;  /* 0x0000000d0a027212 */ /* 0x000fe200078e3cff */
[----:B------:R-:W-:-:S05]  /*7680*/  IMAD.SHL.U32 R13, R12, 0x40, RZ ;  /* 0x000000400c0d7824 */ /* 0x000fca00078e00ff */
[----:B------:R-:W-:Y:S01]  /*7690*/  LOP3.LUT R2, R2, 0xfffffe00, R13, 0xf8, !PT ;  /* 0xfffffe0002027812 */ /* 0x000fe200078ef80d */
[----:B------:R-:W-:Y:S05]  /*76a0*/  @P0 BRA `(.L_x_346) ;  /* 0x0000002000000947 */ /* 0x000fea0003800000 */
[----:B--2---:R-:W-:-:S04]  /*76b0*/  DEPBAR.LE SB0, 0x1 ;  /* 0x000080400000791a */ /* 0x004fc80000000000 */
[----:B------:R-:W-:Y:S05]  /*76c0*/  BRA `(.L_x_347) ;  /* 0x00004ea000007947 */ /* 0x000fea0003800000 */
.L_x_346:
[----:B--2---:R-:W-:Y:S01]  /*76d0*/  ULDC.U8 UR4, c[0x0][0x298] ;  /* 0x0000a60000047ab9 */ /* 0x004fe20000000000 */
[----:B------:R-:W-:Y:S01]  /*76e0*/  SHF.R.S32.HI R12, RZ, 0x1f, R79 ;  /* 0x0000001fff0c7819 */ /* 0x000fe2000001144f */
[C---:B------:R-:W-:Y:S01]  /*76f0*/  IMAD.WIDE.U32 R14, R79.reuse, c[0x0][0x280], RZ ;  /* 0x0000a0004f0e7a25 */ /* 0x040fe200078e00ff */
[----:B------:R-:W-:Y:S01]  /*7700*/  ISETP.NE.AND P0, PT, RZ, UR4, PT ;  /* 0x00000004ff007c0c */ /* 0x000fe2000bf05270 */
[----:B------:R-:W-:Y:S02]  /*7710*/  BSSY B2, `(.L_x_347) ;  /* 0x00004e5000027945 */ /* 0x000fe40003800000 */
[C---:B------:R-:W-:Y:S02]  /*7720*/  IMAD R10, R12.reuse, c[0x0][0x280], RZ ;  /* 0x0000a0000c0a7a24 */ /* 0x040fe400078e02ff */
[----:B------:R-:W-:Y:S02]  /*7730*/  IMAD R12, R12, c[0x0][0x290], RZ ;  /* 0x0000a4000c0c7a24 */ /* 0x000fe400078e02ff */
[----:B------:R-:W-:Y:S01]  /*7740*/  IMAD R13, R79, c[0x0][0x284], R10 ;  /* 0x0000a1004f0d7a24 */ /* 0x000fe200078e020a */
[----:B------:R-:W-:Y:S01]  /*7750*/  LEA R10, R29, R6, 0x5 ;  /* 0x000000061d0a7211 */ /* 0x000fe200078e28ff */
[C---:B------:R-:W-:Y:S01]  /*7760*/  IMAD R12, R79.reuse, c[0x0][0x294], R12 ;  /* 0x0000a5004f0c7a24 */ /* 0x040fe200078e020c */
[----:B------:R-:W-:Y:S01]  /*7770*/  SHF.L.U32 R6, R30, 0x1, RZ ;  /* 0x000000011e067819 */ /* 0x000fe200000006ff */
[----:B------:R-:W-:Y:S01]  /*7780*/  IMAD.WIDE.U32 R18, R79, c[0x0][0x290], RZ ;  /* 0x0000a4004f127a25 */ /* 0x000fe200078e00ff */
[----:B------:R-:W-:-:S04]  /*7790*/  IADD3 R17, R13, R15, RZ ;  /* 0x0000000f0d117210 */ /* 0x000fc80007ffe0ff */
[----:B------:R-:W-:Y:S01]  /*77a0*/  IADD3 R21, R12, R19, RZ ;  /* 0x000000130c157210 */ /* 0x000fe20007ffe0ff */
[----:B------:R-:W-:Y:S05]  /*77b0*/  @!P0 BRA `(.L_x_348) ;  /* 0x0000268000008947 */ /* 0x000fea0003800000 */
[----:B------:R-:W-:Y:S01]  /*77c0*/  ISETP.NE.AND P1, PT, R217, 0x1, PT ;  /* 0x00000001d900780c */ /* 0x000fe20003f25270 */
[----:B------:R-:W-:Y:S01]  /*77d0*/  IMAD.MOV.U32 R20, RZ, RZ, R18 ;  /* 0x000000ffff147224 */ /* 0x000fe200078e0012 */
[----:B------:R-:W-:Y:S01]  /*77e0*/  MOV R16, R14 ;  /* 0x0000000e00107202 */ /* 0x000fe20000000f00 */
[----:B------:R-:W-:Y:S01]  /*77f0*/  BSSY B0, `(.L_x_349) ;  /* 0x000002d000007945 */ /* 0x000fe20003800000 */
[----:B------:R-:W-:Y:S01]  /*7800*/  CS2R R68, SRZ ;  /* 0x0000000000447805 */ /* 0x000fe2000001ff00 */
[----:B------:R-:W-:Y:S01]  /*7810*/  CS2R R88, SRZ ;  /* 0x0000000000587805 */ /* 0x000fe2000001ff00 */
[----:B------:R-:W-:Y:S01]  /*7820*/  CS2R R76, SRZ ;  /* 0x00000000004c7805 */ /* 0x000fe2000001ff00 */
[----:B------:R-:W-:Y:S01]  /*7830*/  CS2R R86, SRZ ;  /* 0x0000000000567805 */ /* 0x000fe2000001ff00 */
[----:B------:R-:W-:-:S05]  /*7840*/  CS2R R80, SRZ ;  /* 0x0000000000507805 */ /* 0x000fca000001ff00 */
[----:B------:R-:W-:-:S05]  /*7850*/  @P1 IMAD.HI.U32 R8, R10, c[0x0][0x2c8], RZ ;  /* 0x0000b2000a081a27 */ /* 0x000fca00078e00ff */
[----:B------:R-:W-:-:S04]  /*7860*/  @P1 SHF.R.U32.HI R10, RZ, c[0x0][0x2cc], R8 ;  /* 0x0000b300ff0a1a19 */ /* 0x000fc80000011608 */
[----:B------:R-:W-:Y:S01]  /*7870*/  SHF.R.S32.HI R8, RZ, 0x1f, R10 ;  /* 0x0000001fff087819 */ /* 0x000fe2000001140a */
[----:B------:R-:W-:-:S04]  /*7880*/  IMAD.WIDE.U32 R12, R10, c[0x0][0x280], R16 ;  /* 0x0000a0000a0c7a25 */ /* 0x000fc800078e0010 */
[----:B------:R-:W-:Y:S01]  /*7890*/  IMAD R9, R8, c[0x0][0x280], RZ ;  /* 0x0000a00008097a24 */ /* 0x000fe200078e02ff */
[----:B------:R-:W-:Y:S01]  /*78a0*/  LEA R16, P0, R12, c[0x0][0x270], 0x1 ;  /* 0x00009c000c107a11 */ /* 0x000fe200078008ff */
[----:B------:R-:W-:-:S04]  /*78b0*/  IMAD.WIDE.U32 R20, R10, c[0x0][0x290], R20 ;  /* 0x0000a4000a147a25 */ /* 0x000fc800078e0014 */
[----:B------:R-:W-:Y:S01]  /*78c0*/  IMAD R9, R10, c[0x0][0x284], R9 ;  /* 0x0000a1000a097a24 */ /* 0x000fe200078e0209 */
[----:B------:R1:W2:Y:S04]  /*78d0*/  SHFL.IDX PT, R14, R16, RZ, 0x181f ;  /* 0x00181fff100e7589 */ /* 0x0002a800000e0000 */
[----:B------:R-:W-:Y:S01]  /*78e0*/  IADD3 R19, R13, R9, RZ ;  /* 0x000000090d137210 */ /* 0x000fe20007ffe0ff */
[----:B------:R-:W-:Y:S02]  /*78f0*/  IMAD R9, R8, c[0x0][0x290], RZ ;  /* 0x0000a40008097a24 */ /* 0x000fe400078e02ff */
[----:B------:R-:W-:Y:S01]  /*7900*/  IMAD.SHL.U32 R13, R29, 0x4, RZ ;  /* 0x000000041d0d7824 */ /* 0x000fe200078e00ff */
[----:B------:R-:W-:Y:S01]  /*7910*/  LEA.HI.X R19, R12, c[0x0][0x274], R19, 0x1, P0 ;  /* 0x00009d000c137a11 */ /* 0x000fe200000f0c13 */
[----:B------:R-:W-:Y:S01]  /*7920*/  IMAD R9, R10, c[0x0][0x294], R9 ;  /* 0x0000a5000a097a24 */ /* 0x000fe200078e0209 */
[----:B------:R-:W-:-:S03]  /*7930*/  LEA R12, P0, R20, c[0x0][0x288], 0x1 ;  /* 0x0000a200140c7a11 */ /* 0x000fc600078008ff */
[----:B------:R1:W3:Y:S01]  /*7940*/  SHFL.IDX PT, R15, R19, RZ, 0x181f ;  /* 0x00181fff130f7589 */ /* 0x0002e200000e0000 */
[----:B------:R-:W-:-:S03]  /*7950*/  IADD3 R18, R21, R9, RZ ;  /* 0x0000000915127210 */ /* 0x000fc60007ffe0ff */
[----:B------:R1:W4:Y:S01]  /*7960*/  SHFL.IDX PT, R10, R12, RZ, 0x181f ;  /* 0x00181fff0c0a7589 */ /* 0x00032200000e0000 */
[----:B------:R-:W-:-:S05]  /*7970*/  LEA.HI.X R18, R20, c[0x0][0x28c], R18, 0x1, P0 ;  /* 0x0000a30014127a11 */ /* 0x000fca00000f0c12 */
[----:B------:R1:W1:Y:S01]  /*7980*/  SHFL.IDX PT, R11, R18, RZ, 0x181f ;  /* 0x00181fff120b7589 */ /* 0x00026200000e0000 */
[----:B------:R-:W-:Y:S05]  /*7990*/  @P4 BRA `(.L_x_350) ;  /* 0x0000012000004947 */ /* 0x000fea0003800000 */
[C---:B--2---:R-:W-:Y:S01]  /*79a0*/  ISETP.GE.AND P0, PT, R13.reuse, c[0x0][0x27c], PT ;  /* 0x00009f000d007a0c */ /* 0x044fe20003f06270 */
[----:B------:R-:W-:Y:S01]  /*79b0*/  CS2R R76, SRZ ;  /* 0x00000000004c7805 */ /* 0x000fe2000001ff00 */
[----:B------:R-:W-:Y:S01]  /*79c0*/  CS2R R80, SRZ ;  /* 0x0000000000507805 */ /* 0x000fe2000001ff00 */
[----:B------:R-:W-:-:S10]  /*79d0*/  IADD3 R8, R13, 0x20, RZ ;  /* 0x000000200d087810 */ /* 0x000fd40007ffe0ff */
[----:B---3--:R-:W-:-:S04]  /*79e0*/  @!P0 IMAD.WIDE R22, R13, 0x2, R14 ;  /* 0x000000020d168825 */ /* 0x008fc800078e020e */
[----:B-1--4-:R-:W-:Y:S01]  /*79f0*/  @!P0 IMAD.WIDE R20, R13, 0x2, R10 ;  /* 0x000000020d148825 */ /* 0x012fe200078e020a */
[----:B------:R1:W5:Y:S04]  /*7a00*/  @!P0 LD.E.64 R76, [R22.64] ;  /* 0x00000010164c8980 */ /* 0x000368000c101b00 */
[----:B------:R1:W5:Y:S01]  /*7a10*/  @!P0 LD.E.64 R80, [R20.64] ;  /* 0x0000001014508980 */ /* 0x000362000c101b00 */
[----:B------:R-:W-:Y:S01]  /*7a20*/  ISETP.GE.AND P0, PT, R8, c[0x0][0x27c], PT ;  /* 0x00009f0008007a0c */ /* 0x000fe20003f06270 */
[----:B------:R-:W-:Y:S01]  /*7a30*/  CS2R R88, SRZ ;  /* 0x0000000000587805 */ /* 0x000fe2000001ff00 */
[----:B------:R-:W-:-:S11]  /*7a40*/  CS2R R86, SRZ ;  /* 0x0000000000567805 */ /* 0x000fd6000001ff00 */
[----:B------:R-:W-:-:S04]  /*7a50*/  @!P0 SHF.R.S32.HI R9, RZ, 0x1f, R8 ;  /* 0x0000001fff098819 */ /* 0x000fc80000011408 */
[----:B------:R-:W-:-:S04]  /*7a60*/  @!P0 LEA.HI R8, R9, R8, RZ, 0x2 ;  /* 0x0000000809088211 */ /* 0x000fc800078f10ff */
[----:B------:R-:W-:-:S05]  /*7a70*/  @!P0 LOP3.LUT R8, R8, 0xfffffffc, RZ, 0xc0, !PT ;  /* 0xfffffffc08088812 */ /* 0x000fca00078ec0ff */
[----:B------:R-:W-:-:S04]  /*7a80*/  @!P0 IMAD.WIDE R14, R8, 0x2, R14 ;  /* 0x00000002080e8825 */ /* 0x000fc800078e020e */
[----:B------:R-:W-:Y:S01]  /*7a90*/  @!P0 IMAD.WIDE R8, R8, 0x2, R10 ;  /* 0x0000000208088825 */ /* 0x000fe200078e020a */
[----:B------:R1:W5:Y:S04]  /*7aa0*/  @!P0 LD.E.64 R88, [R14.64] ;  /* 0x000000100e588980 */ /* 0x000368000c101b00 */
[----:B------:R1:W5:Y:S02]  /*7ab0*/  @!P0 LD.E.64 R86, [R8.64] ;  /* 0x0000001008568980 */ /* 0x000364000c101b00 */
.L_x_350:
[----:B--2---:R-:W-:Y:S05]  /*7ac0*/  BSYNC B0 ;  /* 0x0000000000007941 */ /* 0x004fea0003800000 */
.L_x_349:
[----:B-1---5:R-:W-:Y:S01]  /*7ad0*/  IMAD.MOV.U32 R11, RZ, RZ, R88 ;  /* 0x000000ffff0b7224 */ /* 0x022fe200078e0058 */
[----:B------:R1:W2:Y:S01]  /*7ae0*/  SHFL.IDX PT, R21, R19, 0x1, 0x181f ;  /* 0x00381f0013157f89 */ /* 0x0002a200000e0000 */
[----:B----4-:R-:W-:Y:S01]  /*7af0*/  IMAD.MOV.U32 R10, RZ, RZ, R89 ;  /* 0x000000ffff0a7224 */ /* 0x010fe200078e0059 */
[----:B------:R-:W-:Y:S01]  /*7b00*/  BSSY B0, `(.L_x_351) ;  /* 0x0000028000007945 */ /* 0x000fe20003800000 */
        /* <DEDUP_REMOVED lines=9> */
[----:B------:R1:W4:Y:S01]  /*7ba0*/  SHFL.IDX PT, R20, R16, 0x1, 0x181f ;  /* 0x00381f0010147f89 */ /* 0x00032200000e0000 */
[----:B------:R-:W-:Y:S01]  /*7bb0*/  IMAD.MOV.U32 R8, RZ, RZ, R81 ;  /* 0x000000ffff087224 */ /* 0x000fe200078e0051 */
[----:B------:R-:W-:Y:S01]  /*7bc0*/  PRMT R62, R11, 0x7610, R62 ;  /* 0x000076100b3e7816 */ /* 0x000fe2000000003e */
[----:B------:R-:W-:Y:S01]  /*7bd0*/  CS2R R84, SRZ ;  /* 0x0000000000547805 */ /* 0x000fe2000001ff00 */
[----:B---3--:R1:W3:Y:S01]  /*7be0*/  SHFL.IDX PT, R15, R18, 0x1, 0x181f ;  /* 0x00381f00120f7f89 */ /* 0x0082e200000e0000 */
[----:B------:R-:W-:Y:S01]  /*7bf0*/  PRMT R53, R10, 0x7610, R53 ;  /* 0x000076100a357816 */ /* 0x000fe20000000035 */
[----:B------:R-:W-:Y:S01]  /*7c00*/  CS2R R66, SRZ ;  /* 0x0000000000427805 */ /* 0x000fe2000001ff00 */
[----:B------:R-:W-:Y:S01]  /*7c10*/  PRMT R70, R9, 0x7610, R70 ;  /* 0x0000761009467816 */ /* 0x000fe20000000046 */
[----:B------:R1:W1:Y:S01]  /*7c20*/  SHFL.IDX PT, R14, R12, 0x1, 0x181f ;  /* 0x00381f000c0e7f89 */ /* 0x00026200000e0000 */
[----:B------:R-:W-:Y:S01]  /*7c30*/  PRMT R65, R8, 0x7610, R65 ;  /* 0x0000761008417816 */ /* 0x000fe20000000041 */
[----:B------:R-:W-:Y:S01]  /*7c40*/  CS2R R82, SRZ ;  /* 0x0000000000527805 */ /* 0x000fe2000001ff00 */
[----:B------:R-:W-:Y:S05]  /*7c50*/  @P3 BRA `(.L_x_352) ;  /* 0x0000012000003947 */ /* 0x000fea0003800000 */
[C---:B------:R-:W-:Y:S01]  /*7c60*/  ISETP.GE.AND P0, PT, R13.reuse, c[0x0][0x27c], PT ;  /* 0x00009f000d007a0c */ /* 0x040fe20003f06270 */
[----:B------:R-:W-:Y:S01]  /*7c70*/  CS2R R84, SRZ ;  /* 0x0000000000547805 */ /* 0x000fe2000001ff00 */
[----:B------:R-:W-:Y:S01]  /*7c80*/  CS2R R82, SRZ ;  /* 0x0000000000527805 */ /* 0x000fe2000001ff00 */
[----:B------:R-:W-:-:S10]  /*7c90*/  IADD3 R9, R13, 0x20, RZ ;  /* 0x000000200d097810 */ /* 0x000fd40007ffe0ff */
[----:B--2-4-:R-:W-:-:S04]  /*7ca0*/  @!P0 IMAD.WIDE R22, R13, 0x2, R20 ;  /* 0x000000020d168825 */ /* 0x014fc800078e0214 */
[----:B-1-3--:R-:W-:Y:S01]  /*7cb0*/  @!P0 IMAD.WIDE R10, R13, 0x2, R14 ;  /* 0x000000020d0a8825 */ /* 0x00afe200078e020e */
        /* <DEDUP_REMOVED lines=12> */
.L_x_352:
[----:B------:R-:W-:Y:S05]  /*7d80*/  BSYNC B0 ;  /* 0x0000000000007941 */ /* 0x000fea0003800000 */
.L_x_351:
[----:B-1---5:R-:W-:Y:S01]  /*7d90*/  IMAD.MOV.U32 R11, RZ, RZ, R68 ;  /* 0x000000ffff0b7224 */ /* 0x022fe200078e0044 */
[----:B--2---:R1:W2:Y:S01]  /*7da0*/  SHFL.IDX PT, R21, R19, 0x2, 0x181f ;  /* 0x00581f0013157f89 */ /* 0x0042a200000e0000 */
[----:B------:R-:W-:Y:S01]  /*7db0*/  IMAD.MOV.U32 R10, RZ, RZ, R69 ;  /* 0x000000ffff0a7224 */ /* 0x000fe200078e0045 */
        /* <DEDUP_REMOVED lines=10> */
[----:B----4-:R1:W4:Y:S01]  /*7e60*/  SHFL.IDX PT, R20, R16, 0x2, 0x181f ;  /* 0x00581f0010147f89 */ /* 0x01032200000e0000 */
        /* <DEDUP_REMOVED lines=10> */
[----:B------:R-:W-:Y:S01]  /*7f10*/  CS2R R54, SRZ ;  /* 0x0000000000367805 */ /* 0x000fe2000001ff00 */
[----:B------:R-:W-:Y:S01]  /*7f20*/  CS2R R58, SRZ ;  /* 0x00000000003a7805 */ /* 0x000fe2000001ff00 */
[----:B------:R-:W-:Y:S05]  /*7f30*/  @P5 BRA `(.L_x_354) ;  /* 0x0000012000005947 */ /* 0x000fea0003800000 */
[C---:B--2---:R-:W-:Y:S01]  /*7f40*/  IADD3 R9, R13.reuse, 0x20, RZ ;  /* 0x000000200d097810 */ /* 0x044fe20007ffe0ff */
[----:B------:R-:W-:Y:S01]  /*7f50*/  CS2R R60, SRZ ;  /* 0x00000000003c7805 */ /* 0x000fe2000001ff00 */
[----:B------:R-:W-:Y:S01]  /*7f60*/  ISETP.GE.AND P1, PT, R13, c[0x0][0x27c], PT ;  /* 0x00009f000d007a0c */ /* 0x000fe20003f26270 */
[----:B------:R-:W-:Y:S01]  /*7f70*/  CS2R R58, SRZ ;  /* 0x00000000003a7805 */ /* 0x000fe2000001ff00 */
[----:B------:R-:W-:Y:S01]  /*7f80*/  ISETP.GE.AND P0, PT, R9, c[0x0][0x27c], PT ;  /* 0x00009f0009007a0c */ /* 0x000fe20003f06270 */
[----:B------:R-:W-:Y:S01]  /*7f90*/  CS2R R56, SRZ ;  /* 0x0000000000387805 */ /* 0x000fe2000001ff00 */
[----:B------:R-:W-:-:S09]  /*7fa0*/  CS2R R54, SRZ ;  /* 0x0000000000367805 */ /* 0x000fd2000001ff00 */
[----:B----4-:R-:W-:Y:S02]  /*7fb0*/  @!P1 IMAD.WIDE R10, R13, 0x2, R20 ;  /* 0x000000020d0a9825 */ /* 0x010fe400078e0214 */
[----:B------:R-:W-:-:S03]  /*7fc0*/  @!P0 SHF.R.S32.HI R8, RZ, 0x1f, R9 ;  /* 0x0000001fff088819 */ /* 0x000fc60000011409 */
[----:B------:R2:W5:Y:S01]  /*7fd0*/  @!P1 LD.E.64 R60, [R10.64] ;  /* 0x000000100a3c9980 */ /* 0x000562000c101b00 */
[----:B------:R-:W-:-:S04]  /*7fe0*/  @!P0 LEA.HI R8, R8, R9, RZ, 0x2 ;  /* 0x0000000908088211 */ /* 0x000fc800078f10ff */
[----:B------:R-:W-:-:S05]  /*7ff0*/  @!P0 LOP3.LUT R8, R8, 0xfffffffc, RZ, 0xc0, !PT ;  /* 0xfffffffc08088812 */ /* 0x000fca00078ec0ff */
[----:B------:R-:W-:-:S04]  /*8000*/  @!P0 IMAD.WIDE R20, R8, 0x2, R20 ;  /* 0x0000000208148825 */ /* 0x000fc800078e0214 */
[--C-:B-1-3--:R-:W-:Y:S01]  /*8010*/  @!P0 IMAD.WIDE R8, R8, 0x2, R14.reuse ;  /* 0x0000000208088825 */ /* 0x10afe200078e020e */
[----:B------:R2:W5:Y:S03]  /*8020*/  @!P0 LD.E.64 R56, [R20.64] ;  /* 0x0000001014388980 */ /* 0x000566000c101b00 */
[----:B------:R-:W-:Y:S01]  /*8030*/  @!P1 IMAD.WIDE R14, R13, 0x2, R14 ;  /* 0x000000020d0e9825 */ /* 0x000fe200078e020e */
[----:B------:R2:W5:Y:S04]  /*8040*/  @!P0 LD.E.64 R54, [R8.64] ;  /* 0x0000001008368980 */ /* 0x000568000c101b00 */
[----:B------:R2:W5:Y:S02]  /*8050*/  @!P1 LD.E.64 R58, [R14.64] ;  /* 0x000000100e3a9980 */ /* 0x000564000c101b00 */
.L_x_354:
[----:B--2---:R-:W-:Y:S05]  /*8060*/  BSYNC B0 ;  /* 0x0000000000007941 */ /* 0x004fea0003800000 */
.L_x_353:
[----:B-----5:R-:W-:Y:S01]  /*8070*/  IMAD.MOV.U32 R11, RZ, RZ, R56 ;  /* 0x000000ffff0b7224 */ /* 0x020fe200078e0038 */
[----:B------:R2:W4:Y:S01]  /*8080*/  SHFL.IDX PT, R17, R19, 0x3, 0x181f ;  /* 0x00781f0013117f89 */ /* 0x00052200000e0000 */
        /* <DEDUP_REMOVED lines=11> */
[----:B-1----:R-:W1:Y:S01]  /*8140*/  SHFL.IDX PT, R16, R16, 0x3, 0x181f ;  /* 0x00781f0010107f89 */ /* 0x002e6200000e0000 */
[----:B------:R-:W-:Y:S01]  /*8150*/  IMAD.MOV.U32 R8, RZ, RZ, R59 ;  /* 0x000000ffff087224 */ /* 0x000fe200078e003b */
[----:B------:R-:W-:Y:S01]  /*8160*/  PRMT R22, R11, 0x7610, R22 ;  /* 0x000076100b167816 */ /* 0x000fe20000000016 */
[----:B------:R-:W-:Y:S01]  /*8170*/  CS2R R48, SRZ ;  /* 0x0000000000307805 */ /* 0x000fe2000001ff00 */
[----:B---3--:R2:W3:Y:S01]  /*8180*/  SHFL.IDX PT, R15, R18, 0x3, 0x181f ;  /* 0x00781f00120f7f89 */ /* 0x0084e200000e0000 */
[----:B----4-:R-:W-:Y:S01]  /*8190*/  PRMT R20, R10, 0x7610, R20 ;  /* 0x000076100a147816 */ /* 0x010fe20000000014 */
[----:B------:R-:W-:Y:S01]  /*81a0*/  CS2R R34, SRZ ;  /* 0x0000000000227805 */ /* 0x000fe2000001ff00 */
[----:B------:R-:W-:Y:S01]  /*81b0*/  PRMT R26, R9, 0x7610, R26 ;  /* 0x00007610091a7816 */ /* 0x000fe2000000001a */
[----:B------:R2:W4:Y:S01]  /*81c0*/  SHFL.IDX PT, R14, R12, 0x3, 0x181f ;  /* 0x00781f000c0e7f89 */ /* 0x00052200000e0000 */
[----:B------:R-:W-:Y:S01]  /*81d0*/  PRMT R25, R8, 0x7610, R25 ;  /* 0x0000761008197816 */ /* 0x000fe20000000019 */
[----:B------:R-:W-:Y:S01]  /*81e0*/  CS2R R46, SRZ ;  /* 0x00000000002e7805 */ /* 0x000fe2000001ff00 */
[----:B------:R-:W-:Y:S05]  /*81f0*/  @P6 BRA `(.L_x_356) ;  /* 0x0000012000006947 */ /* 0x000fea0003800000 */
[C---:B------:R-:W-:Y:S01]  /*8200*/  IADD3 R9, R13.reuse, 0x20, RZ ;  /* 0x000000200d097810 */ /* 0x040fe20007ffe0ff */
[----:B------:R-:W-:Y:S01]  /*8210*/  CS2R R48, SRZ ;  /* 0x0000000000307805 */ /* 0x000fe2000001ff00 */
[----:B------:R-:W-:Y:S01]  /*8220*/  ISETP.GE.AND P1, PT, R13, c[0x0][0x27c], PT ;  /* 0x00009f000d007a0c */ /* 0x000fe20003f26270 */
[----:B------:R-:W-:Y:S01]  /*8230*/  CS2R R46, SRZ ;  /* 0x00000000002e7805 */ /* 0x000fe2000001ff00 */
[----:B------:R-:W-:Y:S01]  /*8240*/  ISETP.GE.AND P0, PT, R9, c[0x0][0x27c], PT ;  /* 0x00009f0009007a0c */ /* 0x000fe20003f06270 */
[----:B------:R-:W-:Y:S01]  /*8250*/  CS2R R40, SRZ ;  /* 0x0000000000287805 */ /* 0x000fe2000001ff00 */
[----:B------:R-:W-:-:S09]  /*8260*/  CS2R R34, SRZ ;  /* 0x0000000000227805 */ /* 0x000fd2000001ff00 */
[----:B-1----:R-:W-:Y:S02]  /*8270*/  @!P1 IMAD.WIDE R10, R13, 0x2, R16 ;  /* 0x000000020d0a9825 */ /* 0x002fe400078e0210 */
[----:B------:R-:W-:-:S03]  /*8280*/  @!P0 SHF.R.S32.HI R8, RZ, 0x1f, R9 ;  /* 0x0000001fff088819 */ /* 0x000fc60000011409 */
[----:B------:R1:W5:Y:S01]  /*8290*/  @!P1 LD.E.64 R48, [R10.64] ;  /* 0x000000100a309980 */ /* 0x000362000c101b00 */
[----:B------:R-:W-:-:S04]  /*82a0*/  @!P0 LEA.HI R8, R8, R9, RZ, 0x2 ;  /* 0x0000000908088211 */ /* 0x000fc800078f10ff */
[----:B------:R-:W-:-:S05]  /*82b0*/  @!P0 LOP3.LUT R8, R8, 0xfffffffc, RZ, 0xc0, !PT ;  /* 0xfffffffc08088812 */ /* 0x000fca00078ec0ff */
[----:B------:R-:W-:-:S04]  /*82c0*/  @!P0 IMAD.WIDE R16, R8, 0x2, R16 ;  /* 0x0000000208108825 */ /* 0x000fc800078e0210 */
[--C-:B---34-:R-:W-:Y:S01]  /*82d0*/  @!P0 IMAD.WIDE R8, R8, 0x2, R14.reuse ;  /* 0x0000000208088825 */ /* 0x118fe200078e020e */
[----:B------:R1:W5:Y:S03]  /*82e0*/  @!P0 LD.E.64 R40, [R16.64] ;  /* 0x0000001010288980 */ /* 0x000366000c101b00 */
[----:B------:R-:W-:Y:S01]  /*82f0*/  @!P1 IMAD.WIDE R14, R13, 0x2, R14 ;  /* 0x000000020d0e9825 */ /* 0x000fe200078e020e */
[----:B------:R1:W5:Y:S04]  /*8300*/  @!P0 LD.E.64 R34, [R8.64] ;  /* 0x0000001008228980 */ /* 0x000368000c101b00 */
[----:B------:R1:W5:Y:S02]  /*8310*/  @!P1 LD.E.64 R46, [R14.64] ;  /* 0x000000100e2e9980 */ /* 0x000364000c101b00 */
.L_x_356:
[----:B------:R-:W-:Y:S05]  /*8320*/  BSYNC B0 ;  /* 0x0000000000007941 */ /* 0x000fea0003800000 */
.L_x_355:
[----:B------:R-:W-:Y:S01]  /*8330*/  IMAD.IADD R21, R7, 0x1, -R118 ;  /* 0x0000000107157824 */ /* 0x000fe200078e0a76 */
[----:B------:R-:W-:-:S04]  /*8340*/  DEPBAR.LE SB0, 0x1 ;  /* 0x000080400000791a */ /* 0x000fc80000000000 */
[----:B------:R-:W-:Y:S01]  /*8350*/  IMNMX R21, R21, 0x80, PT ;  /* 0x0000008015157817 */ /* 0x000fe20003800200 */
[----:B-1---5:R-:W-:Y:S01]  /*8360*/  IMAD.MOV.U32 R8, RZ, RZ, R40 ;  /* 0x000000ffff087224 */ /* 0x022fe200078e0028 */
[----:B------:R-:W-:Y:S01]  /*8370*/  BSSY B1, `(.L_x_357) ;  /* 0x0000075000017945 */ /* 0x000fe20003800000 */
[----:B------:R-:W-:Y:S01]  /*8380*/  IMAD.MOV.U32 R9, RZ, RZ, R41 ;  /* 0x000000ffff097224 */ /* 0x000fe200078e0029 */
[----:B------:R-:W-:Y:S01]  /*8390*/  BAR.SYNC.DEFER_BLOCKING 0x0 ;  /* 0x0000000000007b1d */ /* 0x000fe20000010000 */
[----:B------:R-:W-:Y:S01]  /*83a0*/  ISETP.GE.AND P0, PT, R4, R21, PT ;  /* 0x000000150400720c */ /* 0x000fe20003f06270 */
[----:B------:R-:W-:Y:S01]  /*83b0*/  IMAD.MOV.U32 R7, RZ, RZ, R49 ;  /* 0x000000ffff077224 */ /* 0x000fe200078e0031 */
[----:B--2---:R-:W-:Y:S01]  /*83c0*/  PRMT R12, R8, 0x7610, R12 ;  /* 0x00007610080c7816 */ /* 0x004fe2000000000c */
[----:B------:R-:W-:Y:S01]  /*83d0*/  IMAD.MOV.U32 R8, RZ, RZ, R48 ;  /* 0x000000ffff087224 */ /* 0x000fe200078e0030 */
[----:B---3--:R-:W-:Y:S01]  /*83e0*/  PRMT R15, R9, 0x7610, R15 ;  /* 0x00007610090f7816 */ /* 0x008fe2000000000f */
[----:B------:R-:W-:Y:S01]  /*83f0*/  IMAD.MOV.U32 R10, RZ, RZ, R34 ;  /* 0x000000ffff0a7224 */ /* 0x000fe200078e0022 */
[----:B------:R-:W-:Y:S01]  /*8400*/  PRMT R18, R7, 0x7610, R18 ;  /* 0x0000761007127816 */ /* 0x000fe20000000012 */
[----:B------:R-:W-:Y:S01]  /*8410*/  IMAD.MOV.U32 R9, RZ, RZ, R46 ;  /* 0x000000ffff097224 */ /* 0x000fe200078e002e */
[----:B------:R-:W-:Y:S01]  /*8420*/  PRMT R19, R8, 0x7610, R19 ;  /* 0x0000761008137816 */ /* 0x000fe20000000013 */
[----:B------:R-:W-:Y:S01]  /*8430*/  IMAD.MOV.U32 R8, RZ, RZ, R47 ;  /* 0x000000ffff087224 */ /* 0x000fe200078e002f */
[----:B----4-:R-:W-:Y:S01]  /*8440*/  PRMT R14, R10, 0x7610, R14 ;  /* 0x000076100a0e7816 */ /* 0x010fe2000000000e */
[----:B------:R-:W-:Y:S01]  /*8450*/  IMAD.MOV.U32 R7, RZ, RZ, R35 ;  /* 0x000000ffff077224 */ /* 0x000fe200078e0023 */
[----:B------:R-:W-:-:S02]  /*8460*/  PRMT R17, R9, 0x7610, R17 ;  /* 0x0000761009117816 */ /* 0x000fc40000000011 */
[----:B------:R-:W-:Y:S01]  /*8470*/  PRMT R16, R8, 0x7610, R16 ;  /* 0x0000761008107816 */ /* 0x000fe20000000010 */
[----:B------:R-:W-:Y:S05]  /*8480*/  @P0 BRA `(.L_x_358) ;  /* 0x0000063000000947 */ /* 0x000fea0003800000 */
[----:B------:R-:W-:Y:S01]  /*8490*/  ISETP.GE.AND P0, PT, R13, c[0x0][0x27c], PT ;  /* 0x00009f000d007a0c */ /* 0x000fe20003f06270 */
[----:B------:R-:W-:-:S12]  /*84a0*/  BSSY B0, `(.L_x_359) ;  /* 0x0000030000007945 */ /* 0x000fd80003800000 */
[----:B------:R-:W-:Y:S05]  /*84b0*/  @P0 BRA `(.L_x_360) ;  /* 0x000002e000000947 */ /* 0x000fea0003800000 */
[----:B------:R-:W1:Y:S01]  /*84c0*/  LDS.128 R8, [R6+0x100] ;  /* 0x0001000006087984 */ /* 0x000e620000000c00 */
[----:B------:R-:W-:Y:S02]  /*84d0*/  SHF.R.U64 R75, R76, 0x10, R77 ;  /* 0x000000104c4b7819 */ /* 0x000fe4000000124d */
[----:B------:R-:W-:Y:S02]  /*84e0*/  SHF.R.U32.HI R74, RZ, 0x10, R81 ;  /* 0x00000010ff4a7819 */ /* 0x000fe40000011651 */
[----:B------:R-:W-:Y:S02]  /*84f0*/  SHF.R.U32.HI R76, RZ, 0x10, R77 ;  /* 0x00000010ff4c7819 */ /* 0x000fe4000001164d */
[----:B------:R-:W-:Y:S02]  /*8500*/  SHF.R.U64 R73, R80, 0x10, R81 ;  /* 0x0000001050497819 */ /* 0x000fe40000001251 */
[----:B------:R-:W-:Y:S02]  /*8510*/  PRMT R65, R65, 0x5410, R74 ;  /* 0x0000541041417816 */ /* 0x000fe4000000004a */
[----:B------:R-:W-:-:S02]  /*8520*/  PRMT R71, R71, 0x5410, R76 ;  /* 0x0000541047477816 */ /* 0x000fc4000000004c */
[----:B------:R-:W-:Y:S02]  /*8530*/  PRMT R70, R70, 0x5410, R73 ;  /* 0x0000541046467816 */ /* 0x000fe40000000049 */
[----:B------:R-:W-:Y:S02]  /*8540*/  PRMT R72, R72, 0x5410, R75 ;  /* 0x0000541048487816 */ /* 0x000fe4000000004b */
[----:B------:R-:W-:Y:S01]  /*8550*/  LOP3.LUT R80, R71, 0xffff0000, RZ, 0xc0, !PT ;  /* 0xffff000047507812 */ /* 0x000fe200078ec0ff */
[C---:B-1----:R-:W-:Y:S01]  /*8560*/  IMAD.U32 R74, R10.reuse, 0x10000, RZ ;  /* 0x000100000a4a7824 */ /* 0x042fe200078e00ff */
[----:B------:R-:W-:Y:S01]  /*8570*/  LOP3.LUT R73, R10, 0xffff0000, RZ, 0xc0, !PT ;  /* 0xffff00000a497812 */ /* 0x000fe200078ec0ff */
[----:B------:R-:W-:Y:S01]  /*8580*/  IMAD.U32 R10, R11, 0x10000, RZ ;  /* 0x000100000b0a7824 */ /* 0x000fe200078e00ff */
[C---:B------:R-:W-:Y:S02]  /*8590*/  SHF.L.U32 R79, R8.reuse, 0x10, RZ ;  /* 0x00000010084f7819 */ /* 0x040fe400000006ff */
[----:B------:R-:W-:Y:S01]  /*85a0*/  LOP3.LUT R77, R8, 0xffff0000, RZ, 0xc0, !PT ;  /* 0xffff0000084d7812 */ /* 0x000fe200078ec0ff */
[----:B------:R-:W-:Y:S01]  /*85b0*/  IMAD.U32 R8, R65, 0x10000, RZ ;  /* 0x0001000041087824 */ /* 0x000fe200078e00ff */
[----:B------:R-:W-:Y:S01]  /*85c0*/  LOP3.LUT R75, R11, 0xffff0000, RZ, 0xc0, !PT ;  /* 0xffff00000b4b7812 */ /* 0x000fe200078ec0ff */
[----:B------:R-:W-:Y:S01]  /*85d0*/  IMAD.U32 R11, R71, 0x10000, RZ ;  /* 0x00010000470b7824 */ /* 0x000fe200078e00ff */
[----:B------:R-:W-:Y:S01]  /*85e0*/  LOP3.LUT R65, R65, 0xffff0000, RZ, 0xc0, !PT ;  /* 0xffff000041417812 */ /* 0x000fe200078ec0ff */
[----:B------:R-:W-:Y:S01]  /*85f0*/  FMUL.FTZ R71, R73, R8 ;  /* 0x0000000849477220 */ /* 0x000fe20000410000 */
[----:B------:R-:W-:Y:S01]  /*8600*/  SHF.L.U32 R76, R9, 0x10, RZ ;  /* 0x00000010094c7819 */ /* 0x000fe200000006ff */
[----:B------:R-:W-:Y:S01]  /*8610*/  FMUL.FTZ R73, R73, R11 ;  /* 0x0000000b49497220 */ /* 0x000fe20000410000 */
[----:B------:R-:W-:Y:S01]  /*8620*/  LOP3.LUT R81, R9, 0xffff0000, RZ, 0xc0, !PT ;  /* 0xffff000009517812 */ /* 0x000fe200078ec0ff */
[----:B------:R-:W-:-:S02]  /*8630*/  FMUL.FTZ R9, R75, R65 ;  /* 0x000000414b097220 */ /* 0x000fc40000410000 */
[C---:B------:R-:W-:Y:S02]  /*8640*/  FFMA.FTZ R71, R74.reuse, R11, -R71 ;  /* 0x0000000b4a477223 */ /* 0x040fe40000010847 */
[----:B------:R-:W-:Y:S02]  /*8650*/  FFMA.FTZ R8, R74, R8, R73 ;  /* 0x000000084a087223 */ /* 0x000fe40000010049 */
[-C--:B------:R-:W-:Y:S02]  /*8660*/  FMUL.FTZ R75, R75, R80.reuse ;  /* 0x000000504b4b7220 */ /* 0x080fe40000410000 */
[----:B------:R-:W-:Y:S01]  /*8670*/  FFMA.FTZ R9, R10, R80, -R9 ;  /* 0x000000500a097223 */ /* 0x000fe20000010809 */
[----:B------:R-:W-:Y:S01]  /*8680*/  SHF.L.U32 R80, R72, 0x10, RZ ;  /* 0x0000001048507819 */ /* 0x000fe200000006ff */
[C---:B------:R-:W-:Y:S01]  /*8690*/  IMAD.U32 R74, R70.reuse, 0x10000, RZ ;  /* 0x00010000464a7824 */ /* 0x040fe200078e00ff */
[----:B------:R-:W-:Y:S01]  /*86a0*/  LOP3.LUT R70, R70, 0xffff0000, RZ, 0xc0, !PT ;  /* 0xffff000046467812 */ /* 0x000fe200078ec0ff */
[----:B------:R-:W-:Y:S01]  /*86b0*/  FFMA.FTZ R90, R10, R65, R75 ;  /* 0x000000410a5a7223 */ /* 0x000fe2000001004b */
[----:B------:R-:W-:Y:S01]  /*86c0*/  LOP3.LUT R72, R72, 0xffff0000, RZ, 0xc0, !PT ;  /* 0xffff000048487812 */ /* 0x000fe200078ec0ff */
[----:B------:R-:W-:-:S02]  /*86d0*/  FMUL.FTZ R10, R77, R74 ;  /* 0x0000004a4d0a7220 */ /* 0x000fc40000410000 */
[----:B------:R-:W-:Y:S02]  /*86e0*/  FMUL.FTZ R11, R81, R70 ;  /* 0x00000046510b7220 */ /* 0x000fe40000410000 */
[----:B------:R-:W-:Y:S02]  /*86f0*/  FMUL.FTZ R77, R77, R80 ;  /* 0x000000504d4d7220 */ /* 0x000fe40000410000 */
[----:B------:R-:W-:Y:S02]  /*8700*/  FMUL.FTZ R81, R81, R72 ;  /* 0x0000004851517220 */ /* 0x000fe40000410000 */
[C---:B------:R-:W-:Y:S01]  /*8710*/  FFMA.FTZ R80, R79.reuse, R80, -R10 ;  /* 0x000000504f507223 */ /* 0x040fe2000001080a */
[----:B------:R-:W-:Y:S01]  /*8720*/  F2FP.BF16.PACK_AB R10, R8, R71 ;  /* 0x00000047080a723e */ /* 0x000fe200000010ff */
[----:B------:R-:W-:Y:S02]  /*8730*/  FFMA.FTZ R77, R79, R74, R77 ;  /* 0x0000004a4f4d7223 */ /* 0x000fe4000001004d */
[----:B------:R-:W-:Y:S01]  /*8740*/  FFMA.FTZ R72, R76, R72, -R11 ;  /* 0x000000484c487223 */ /* 0x000fe2000001080b */
[----:B------:R-:W-:Y:S01]  /*8750*/  F2FP.BF16.PACK_AB R11, R90, R9 ;  /* 0x000000095a0b723e */ /* 0x000fe200000010ff */
[----:B------:R-:W-:Y:S01]  /*8760*/  FFMA.FTZ R81, R76, R70, R81 ;  /* 0x000000464c517223 */ /* 0x000fe20000010051 */
[----:B------:R-:W-:-:S04]  /*8770*/  F2FP.BF16.PACK_AB R8, R77, R80 ;  /* 0x000000504d08723e */ /* 0x000fc800000010ff */
[----:B------:R-:W-:-:S05]  /*8780*/  F2FP.BF16.PACK_AB R9, R81, R72 ;  /* 0x000000485109723e */ /* 0x000fca00000010ff */
[----:B------:R1:W-:Y:S02]  /*8790*/  STS.128 [R6+0x100], R8 ;  /* 0x0001000806007388 */ /* 0x0003e40000000c00 */
.L_x_360:
[----:B------:R-:W-:Y:S05]  /*87a0*/  BSYNC B0 ;  /* 0x0000000000007941 */ /* 0x000fea0003800000 */
.L_x_359:
[----:B-1----:R-:W-:-:S04]  /*87b0*/  IADD3 R8, R13, 0x20, RZ ;  /* 0x000000200d087810 */ /* 0x002fc80007ffe0ff */
[----:B------:R-:W-:-:S13]  /*87c0*/  ISETP.GE.AND P0, PT, R8, c[0x0][0x27c], PT ;  /* 0x00009f0008007a0c */ /* 0x000fda0003f06270 */
[----:B------:R-:W-:Y:S05]  /*87d0*/  @P0 BRA `(.L_x_358) ;  /* 0x000002e000000947 */ /* 0x000fea0003800000 */
[----:B------:R-:W1:Y:S01]  /*87e0*/  LDS.128 R8, [R6+0x4100] ;  /* 0x0041000006087984 */ /* 0x000e620000000c00 */
[--C-:B------:R-:W-:Y:S02]  /*87f0*/  SHF.R.U64 R71, R86, 0x10, R87.reuse ;  /* 0x0000001056477819 */ /* 0x100fe40000001257 */
[----:B------:R-:W-:Y:S02]  /*8800*/  SHF.R.U32.HI R86, RZ, 0x10, R87 ;  /* 0x00000010ff567819 */ /* 0x000fe40000011657 */
[--C-:B------:R-:W-:Y:S02]  /*8810*/  SHF.R.U64 R65, R88, 0x10, R89.reuse ;  /* 0x0000001058417819 */ /* 0x100fe40000001259 */
[----:B------:R-:W-:Y:S02]  /*8820*/  SHF.R.U32.HI R88, RZ, 0x10, R89 ;  /* 0x00000010ff587819 */ /* 0x000fe40000011659 */
[----:B------:R-:W-:Y:S02]  /*8830*/  PRMT R53, R53, 0x5410, R86 ;  /* 0x0000541035357816 */ /* 0x000fe40000000056 */
[----:B------:R-:W-:-:S02]  /*8840*/  PRMT R63, R63, 0x5410, R88 ;  /* 0x000054103f3f7816 */ /* 0x000fc40000000058 */
[----:B------:R-:W-:Y:S02]  /*8850*/  PRMT R64, R64, 0x5410, R65 ;  /* 0x0000541040407816 */ /* 0x000fe40000000041 */
[----:B------:R-:W-:Y:S02]  /*8860*/  PRMT R62, R62, 0x5410, R71 ;  /* 0x000054103e3e7816 */ /* 0x000fe40000000047 */
[----:B------:R-:W-:Y:S02]  /*8870*/  LOP3.LUT R75, R63, 0xffff0000, RZ, 0xc0, !PT ;  /* 0xffff00003f4b7812 */ /* 0x000fe400078ec0ff */
[----:B------:R-:W-:Y:S02]  /*8880*/  LOP3.LUT R77, R64, 0xffff0000, RZ, 0xc0, !PT ;  /* 0xffff0000404d7812 */ /* 0x000fe400078ec0ff */
[----:B-1----:R-:W-:Y:S01]  /*8890*/  SHF.L.U32 R74, R8, 0x10, RZ ;  /* 0x00000010084a7819 */ /* 0x002fe200000006ff */
[----:B------:R-:W-:Y:S01]  /*88a0*/  IMAD.U32 R70, R10, 0x10000, RZ ;  /* 0x000100000a467824 */ /* 0x000fe200078e00ff */
[----:B------:R-:W-:Y:S01]  /*88b0*/  LOP3.LUT R73, R8, 0xffff0000, RZ, 0xc0, !PT ;  /* 0xffff000008497812 */ /* 0x000fe200078ec0ff */
[----:B------:R-:W-:Y:S01]  /*88c0*/  IMAD.U32 R8, R53, 0x10000, RZ ;  /* 0x0001000035087824 */ /* 0x000fe200078e00ff */
[----:B------:R-:W-:Y:S01]  /*88d0*/  LOP3.LUT R65, R10, 0xffff0000, RZ, 0xc0, !PT ;  /* 0xffff00000a417812 */ /* 0x000fe200078ec0ff */
[C---:B------:R-:W-:Y:S01]  /*88e0*/  IMAD.U32 R10, R11.reuse, 0x10000, RZ ;  /* 0x000100000b0a7824 */ /* 0x040fe200078e00ff */
        /* <DEDUP_REMOVED lines=8> */
[-C--:B------:R-:W-:Y:S02]  /*8970*/  FMUL.FTZ R71, R71, R75.reuse ;  /* 0x0000004b47477220 */ /* 0x080fe40000410000 */
[----:B------:R-:W-:Y:S01]  /*8980*/  FFMA.FTZ R9, R10, R75, -R9 ;  /* 0x0000004b0a097223 */ /* 0x000fe20000010809 */
[----:B------:R-:W-:Y:S01]  /*8990*/  LOP3.LUT R75, R62, 0xffff0000, RZ, 0xc0, !PT ;  /* 0xffff00003e4b7812 */ /* 0x000fe200078ec0ff */
[C---:B------:R-:W-:Y:S02]  /*89a0*/  FFMA.FTZ R63, R70.reuse, R11, -R63 ;  /* 0x0000000b463f7223 */ /* 0x040fe4000001083f */
[----:B------:R-:W-:Y:S01]  /*89b0*/  FFMA.FTZ R8, R70, R8, R65 ;  /* 0x0000000846087223 */ /* 0x000fe20000010041 */
[----:B------:R-:W-:Y:S01]  /*89c0*/  SHF.L.U32 R65, R64, 0x10, RZ ;  /* 0x0000001040417819 */ /* 0x000fe200000006ff */
[----:B------:R-:W-:Y:S02]  /*89d0*/  IMAD.U32 R11, R62, 0x10000, RZ ;  /* 0x000100003e0b7824 */ /* 0x000fe400078e00ff */
[----:B------:R-:W-:-:S02]  /*89e0*/  FFMA.FTZ R62, R10, R53, R71 ;  /* 0x000000350a3e7223 */ /* 0x000fc40000010047 */
[C---:B------:R-:W-:Y:S02]  /*89f0*/  FMUL.FTZ R10, R73.reuse, R11 ;  /* 0x0000000b490a7220 */ /* 0x040fe40000410000 */
[C---:B------:R-:W-:Y:S02]  /*8a00*/  FMUL.FTZ R53, R76.reuse, R75 ;  /* 0x0000004b4c357220 */ /* 0x040fe40000410000 */
[----:B------:R-:W-:Y:S02]  /*8a10*/  FMUL.FTZ R73, R73, R65 ;  /* 0x0000004149497220 */ /* 0x000fe40000410000 */
        /* <DEDUP_REMOVED lines=10> */
.L_x_358:
[----:B------:R-:W-:Y:S05]  /*8ac0*/  BSYNC B1 ;  /* 0x0000000000017941 */ /* 0x000fea0003800000 */
.L_x_357:
[----:B-1----:R-:W-:Y:S01]  /*8ad0*/  IADD3 R8, R4, 0x20, RZ ;  /* 0x0000002004087810 */ /* 0x002fe20007ffe0ff */
[----:B------:R-:W-:Y:S03]  /*8ae0*/  BSSY B1, `(.L_x_361) ;  /* 0x0000066000017945 */ /* 0x000fe60003800000 */
[----:B------:R-:W-:-:S13]  /*8af0*/  ISETP.GE.AND P0, PT, R8, R21, PT ;  /* 0x000000150800720c */ /* 0x000fda0003f06270 */
[----:B------:R-:W-:Y:S05]  /*8b00*/  @P0 BRA `(.L_x_362) ;  /* 0x0000063000000947 */ /* 0x000fea0003800000 */
[----:B------:R-:W-:Y:S01]  /*8b10*/  ISETP.GE.AND P0, PT, R13, c[0x0][0x27c], PT ;  /* 0x00009f000d007a0c */ /* 0x000fe20003f06270 */
[----:B------:R-:W-:-:S12]  /*8b20*/  BSSY B0, `(.L_x_363) ;  /* 0x0000030000007945 */ /* 0x000fd80003800000 */
        /* <DEDUP_REMOVED lines=47> */
.L_x_364:
[----:B------:R-:W-:Y:S05]  /*8e20*/  BSYNC B0 ;  /* 0x0000000000007941 */ /* 0x000fea0003800000 */
.L_x_363:
        /* <DEDUP_REMOVED lines=49> */
.L_x_362:
[----:B------:R-:W-:Y:S05]  /*9140*/  BSYNC B1 ;  /* 0x0000000000017941 */ /* 0x000fea0003800000 */
.L_x_361:
        /* <DEDUP_REMOVED lines=53> */
.L_x_368:
[----:B------:R-:W-:Y:S05]  /*94a0*/  BSYNC B0 ;  /* 0x0000000000007941 */ /* 0x000fea0003800000 */
.L_x_367:
        /* <DEDUP_REMOVED lines=49> */
.L_x_366:
[----:B------:R-:W-:Y:S05]  /*97c0*/  BSYNC B1 ;  /* 0x0000000000017941 */ /* 0x000fea0003800000 */
.L_x_365:
[----:B-1----:R-:W-:-:S04]  /*97d0*/  IADD3 R8, R4, 0x60, RZ ;  /* 0x0000006004087810 */ /* 0x002fc80007ffe0ff */
[----:B------:R-:W-:-:S13]  /*97e0*/  ISETP.GE.AND P0, PT, R8, R21, PT ;  /* 0x000000150800720c */ /* 0x000fda0003f06270 */
[----:B------:R-:W-:Y:S05]  /*97f0*/  @P0 BRA `(.L_x_369) ;  /* 0x00002d6000000947 */ /* 0x000fea0003800000 */
[----:B------:R-:W-:Y:S01]  /*9800*/  ISETP.GE.AND P0, PT, R13, c[0x0][0x27c], PT ;  /* 0x00009f000d007a0c */ /* 0x000fe20003f06270 */
[----:B------:R-:W-:-:S12]  /*9810*/  BSSY B0, `(.L_x_370) ;  /* 0x0000030000007945 */ /* 0x000fd80003800000 */
[----:B------:R-:W-:Y:S05]  /*9820*/  @P0 BRA `(.L_x_371) ;  /* 0x000002e000000947 */ /* 0x000fea0003800000 */
[----:B------:R-:W1:Y:S01]  /*9830*/  LDS.128 R8, [R6+0x3100] ;  /* 0x0031000006087984 */ /* 0x000e620000000c00 */
[----:B------:R-:W-:Y:S02]  /*9840*/  SHF.R.U64 R22, R46, 0x10, R47 ;  /* 0x000000102e167819 */ /* 0x000fe4000000122f */
[----:B------:R-:W-:Y:S02]  /*9850*/  SHF.R.U64 R20, R48, 0x10, R49 ;  /* 0x0000001030147819 */ /* 0x000fe40000001231 */
[----:B------:R-:W-:Y:S02]  /*9860*/  SHF.R.U32.HI R47, RZ, 0x10, R47 ;  /* 0x00000010ff2f7819 */ /* 0x000fe4000001162f */
[----:B------:R-:W-:Y:S02]  /*9870*/  SHF.R.U32.HI R49, RZ, 0x10, R49 ;  /* 0x00000010ff317819 */ /* 0x000fe40000011631 */
[----:B------:R-:W-:Y:S02]  /*9880*/  PRMT R16, R16, 0x5410, R47 ;  /* 0x0000541010107816 */ /* 0x000fe4000000002f */
[----:B------:R-:W-:-:S02]  /*9890*/  PRMT R18, R18, 0x5410, R49 ;  /* 0x0000541012127816 */ /* 0x000fc40000000031 */
[----:B------:R-:W-:Y:S02]  /*98a0*/  PRMT R19, R19, 0x5410, R20 ;  /* 0x0000541013137816 */ /* 0x000fe40000000014 */
[----:B------:R-:W-:Y:S02]  /*98b0*/  PRMT R17, R17, 0x5410, R22 ;  /* 0x0000541011117816 */ /* 0x000fe40000000016 */
[----:B------:R-:W-:Y:S02]  /*98c0*/  LOP3.LUT R27, R16, 0xffff0000, RZ, 0xc0, !PT ;  /* 0xffff0000101b7812 */ /* 0x000fe400078ec0ff */
[----:B------:R-:W-:Y:S01]  /*98d0*/  LOP3.LUT R33, R18, 0xffff0000, RZ, 0xc0, !PT ;  /* 0xffff000012217812 */ /* 0x000fe200078ec0ff */
[C---:B-1----:R-:W-:Y:S01]  /*98e0*/  IMAD.U32 R21, R10.reuse, 0x10000, RZ ;  /* 0x000100000a157824 */ /* 0x042fe200078e00ff */
[----:B------:R-:W-:Y:S01]  /*98f0*/  LOP3.LUT R20, R10, 0xffff0000, RZ, 0xc0, !PT ;  /* 0xffff00000a147812 */ /* 0x000fe200078ec0ff */
[----:B------:R-:W-:Y:S01]  /*9900*/  IMAD.U32 R10, R11, 0x10000, RZ ;  /* 0x000100000b0a7824 */ /* 0x000fe200078e00ff */
[----:B------:R-:W-:-:S02]  /*9910*/  SHF.L.U32 R25, R8, 0x10, RZ ;  /* 0x0000001008197819 */ /* 0x000fc400000006ff */
[----:B------:R-:W-:Y:S01]  /*9920*/  LOP3.LUT R24, R8, 0xffff0000, RZ, 0xc0, !PT ;  /* 0xffff000008187812 */ /* 0x000fe200078ec0ff */
[----:B------:R-:W-:Y:S01]  /*9930*/  IMAD.U32 R8, R16, 0x10000, RZ ;  /* 0x0001000010087824 */ /* 0x000fe200078e00ff */
[----:B------:R-:W-:Y:S01]  /*9940*/  LOP3.LUT R22, R11, 0xffff0000, RZ, 0xc0, !PT ;  /* 0xffff00000b167812 */ /* 0x000fe200078ec0ff */
[----:B------:R-:W-:Y:S01]  /*9950*/  IMAD.U32 R11, R18, 0x10000, RZ ;  /* 0x00010000120b7824 */ /* 0x000fe200078e00ff */
[C---:B------:R-:W-:Y:S01]  /*9960*/  SHF.L.U32 R23, R9.reuse, 0x10, RZ ;  /* 0x0000001009177819 */ /* 0x040fe200000006ff */
[CC--:B------:R-:W-:Y:S01]  /*9970*/  FMUL.FTZ R16, R20.reuse, R8.reuse ;  /* 0x0000000814107220 */ /* 0x0c0fe20000410000 */
[----:B------:R-:W-:Y:S01]  /*9980*/  LOP3.LUT R18, R9, 0xffff0000, RZ, 0xc0, !PT ;  /* 0xffff000009127812 */ /* 0x000fe200078ec0ff */
[-C--:B------:R-:W-:Y:S02]  /*9990*/  FMUL.FTZ R20, R20, R11.reuse ;  /* 0x0000000b14147220 */ /* 0x080fe40000410000 */
[----:B------:R-:W-:Y:S01]  /*99a0*/  FFMA.FTZ R16, R21, R11, -R16 ;  /* 0x0000000b15107223 */ /* 0x000fe20000010810 */
[----:B------:R-:W-:Y:S01]  /*99b0*/  SHF.L.U32 R11, R19, 0x10, RZ ;  /* 0x00000010130b7819 */ /* 0x000fe200000006ff */
[----:B------:R-:W-:Y:S01]  /*99c0*/  FFMA.FTZ R21, R21, R8, R20 ;  /* 0x0000000815157223 */ /* 0x000fe20000010014 */
[----:B------:R-:W-:Y:S01]  /*99d0*/  LOP3.LUT R19, R19, 0xffff0000, RZ, 0xc0, !PT ;  /* 0xffff000013137812 */ /* 0x000fe200078ec0ff */
[----:B------:R-:W-:-:S02]  /*99e0*/  FMUL.FTZ R9, R22, R27 ;  /* 0x0000001b16097220 */ /* 0x000fc40000410000 */
[C---:B------:R-:W-:Y:S01]  /*99f0*/  IMAD.U32 R8, R17.reuse, 0x10000, RZ ;  /* 0x0001000011087824 */ /* 0x040fe200078e00ff */
[----:B------:R-:W-:Y:S01]  /*9a00*/  LOP3.LUT R17, R17, 0xffff0000, RZ, 0xc0, !PT ;  /* 0xffff000011117812 */ /* 0x000fe200078ec0ff */
[-C--:B------:R-:W-:Y:S02]  /*9a10*/  FMUL.FTZ R22, R22, R33.reuse ;  /* 0x0000002116167220 */ /* 0x080fe40000410000 */
[C---:B------:R-:W-:Y:S02]  /*9a20*/  FFMA.FTZ R9, R10.reuse, R33, -R9 ;  /* 0x000000210a097223 */ /* 0x040fe40000010809 */
[----:B------:R-:W-:Y:S02]  /*9a30*/  FFMA.FTZ R22, R10, R27, R22 ;  /* 0x0000001b0a167223 */ /* 0x000fe40000010016 */
[----:B------:R-:W-:Y:S02]  /*9a40*/  FMUL.FTZ R10, R24, R8 ;  /* 0x00000008180a7220 */ /* 0x000fe40000410000 */
[----:B------:R-:W-:-:S02]  /*9a50*/  FMUL.FTZ R20, R18, R17 ;  /* 0x0000001112147220 */ /* 0x000fc40000410000 */
[----:B------:R-:W-:Y:S02]  /*9a60*/  FMUL.FTZ R24, R24, R11 ;  /* 0x0000000b18187220 */ /* 0x000fe40000410000 */
[----:B------:R-:W-:Y:S02]  /*9a70*/  FMUL.FTZ R18, R18, R19 ;  /* 0x0000001312127220 */ /* 0x000fe40000410000 */
[C---:B------:R-:W-:Y:S01]  /*9a80*/  FFMA.FTZ R26, R25.reuse, R11, -R10 ;  /* 0x0000000b191a7223 */ /* 0x040fe2000001080a */
[----:B------:R-:W-:Y:S01]  /*9a90*/  F2FP.BF16.PACK_AB R11, R22, R9 ;  /* 0x00000009160b723e */ /* 0x000fe200000010ff */
[----:B------:R-:W-:Y:S01]  /*9aa0*/  FFMA.FTZ R25, R25, R8, R24 ;  /* 0x0000000819197223 */ /* 0x000fe20000010018 */
[----:B------:R-:W-:Y:S01]  /*9ab0*/  F2FP.BF16.PACK_AB R10, R21, R16 ;  /* 0x00000010150a723e */ /* 0x000fe200000010ff */
[C---:B------:R-:W-:Y:S02]  /*9ac0*/  FFMA.FTZ R20, R23.reuse, R19, -R20 ;  /* 0x0000001317147223 */ /* 0x040fe40000010814 */
[----:B------:R-:W-:Y:S01]  /*9ad0*/  FFMA.FTZ R17, R23, R17, R18 ;  /* 0x0000001117117223 */ /* 0x000fe20000010012 */
[----:B------:R-:W-:-:S04]  /*9ae0*/  F2FP.BF16.PACK_AB R8, R25, R26 ;  /* 0x0000001a1908723e */ /* 0x000fc800000010ff */
[----:B------:R-:W-:-:S05]  /*9af0*/  F2FP.BF16.PACK_AB R9, R17, R20 ;  /* 0x000000141109723e */ /* 0x000fca00000010ff */
[----:B------:R1:W-:Y:S02]  /*9b00*/  STS.128 [R6+0x3100], R8 ;  /* 0x0031000806007388 */ /* 0x0003e40000000c00 */
.L_x_371:
[----:B------:R-:W-:Y:S05]  /*9b10*/  BSYNC B0 ;  /* 0x0000000000007941 */ /* 0x000fea0003800000 */
.L_x_370:
[----:B------:R-:W-:-:S04]  /*9b20*/  IADD3 R13, R13, 0x20, RZ ;  /* 0x000000200d0d7810 */ /* 0x000fc80007ffe0ff */
[----:B------:R-:W-:-:S13]  /*9b30*/  ISETP.GE.AND P0, PT, R13, c[0x0][0x27c], PT ;  /* 0x00009f000d007a0c */ /* 0x000fda0003f06270 */
[----:B------:R-:W-:Y:S05]  /*9b40*/  @P0 BRA `(.L_x_369) ;  /* 0x00002a1000000947 */ /* 0x000fea0003800000 */
[----:B-1----:R-:W1:Y:S01]  /*9b50*/  LDS.128 R8, [R6+0x7100] ;  /* 0x0071000006087984 */ /* 0x002e620000000c00 */
        /* <DEDUP_REMOVED lines=36> */
[C---:B------:R-:W-:Y:S02]  /*9da0*/  FFMA.FTZ R7, R20.reuse, R13, -R7 ;  /* 0x0000000d14077223 */ /* 0x040fe40000010807 */
[----:B------:R-:W-:Y:S01]  /*9db0*/  FFMA.FTZ R20, R20, R11, R19 ;  /* 0x0000000b14147223 */ /* 0x000fe20000010013 */
[----:B------:R-:W-:Y:S01]  /*9dc0*/  F2FP.BF16.PACK_AB R11, R12, R9 ;  /* 0x000000090c0b723e */ /* 0x000fe200000010ff */
[----:B------:R-:W-:Y:S01]  /*9dd0*/  FFMA.FTZ R23, R18, R23, -R10 ;  /* 0x0000001712177223 */ /* 0x000fe2000001080a */
[----:B------:R-:W-:Y:S01]  /*9de0*/  F2FP.BF16.PACK_AB R10, R8, R15 ;  /* 0x0000000f080a723e */ /* 0x000fe200000010ff */
[----:B------:R-:W-:Y:S01]  /*9df0*/  FFMA.FTZ R22, R18, R21, R22 ;  /* 0x0000001512167223 */ /* 0x000fe20000010016 */
[----:B------:R-:W-:-:S04]  /*9e00*/  F2FP.BF16.PACK_AB R8, R20, R7 ;  /* 0x000000071408723e */ /* 0x000fc800000010ff */
[----:B------:R-:W-:-:S05]  /*9e10*/  F2FP.BF16.PACK_AB R9, R22, R23 ;  /* 0x000000171609723e */ /* 0x000fca00000010ff */
[----:B------:R1:W-:Y:S01]  /*9e20*/  STS.128 [R6+0x7100], R8 ;  /* 0x0071000806007388 */ /* 0x0003e20000000c00 */
[----:B------:R-:W-:Y:S05]  /*9e30*/  BRA `(.L_x_369) ;  /* 0x0000272000007947 */ /* 0x000fea0003800000 */
.L_x_348:
[----:B------:R-:W-:Y:S01]  /*9e40*/  ISETP.NE.AND P0, PT, R217, 0x1, PT ;  /* 0x00000001d900780c */ /* 0x000fe20003f05270 */
[----:B------:R-:W-:Y:S01]  /*9e50*/  IMAD.MOV.U32 R16, RZ, RZ, R14 ;  /* 0x000000ffff107224 */ /* 0x000fe200078e000e */
[----:B------:R-:W-:Y:S01]  /*9e60*/  CS2R R54, SRZ ;  /* 0x0000000000367805 */ /* 0x000fe2000001ff00 */
[----:B------:R-:W-:-:S10]  /*9e70*/  CS2R R52, SRZ ;  /* 0x0000000000347805 */ /* 0x000fd4000001ff00 */
[----:B------:R-:W-:-:S05]  /*9e80*/  @P0 IMAD.HI.U32 R12, R10, c[0x0][0x2c8], RZ ;  /* 0x0000b2000a0c0a27 */ /* 0x000fca00078e00ff */
[----:B------:R-:W-:-:S04]  /*9e90*/  @P0 SHF.R.U32.HI R10, RZ, c[0x0][0x2cc], R12 ;  /* 0x0000b300ff0a0a19 */ /* 0x000fc8000001160c */
[----:B------:R-:W-:Y:S01]  /*9ea0*/  SHF.R.S32.HI R15, RZ, 0x1f, R10 ;  /* 0x0000001fff0f7819 */ /* 0x000fe2000001140a */
[----:B------:R-:W-:-:S04]  /*9eb0*/  IMAD.WIDE.U32 R16, R10, c[0x0][0x280], R16 ;  /* 0x0000a0000a107a25 */ /* 0x000fc800078e0010 */
[C---:B------:R-:W-:Y:S02]  /*9ec0*/  IMAD R13, R15.reuse, c[0x0][0x280], RZ ;  /* 0x0000a0000f0d7a24 */ /* 0x040fe400078e02ff */
[----:B------:R-:W-:Y:S02]  /*9ed0*/  IMAD R15, R15, c[0x0][0x290], RZ ;  /* 0x0000a4000f0f7a24 */ /* 0x000fe400078e02ff */
[----:B------:R-:W-:Y:S01]  /*9ee0*/  IMAD R14, R10, c[0x0][0x284], R13 ;  /* 0x0000a1000a0e7a24 */ /* 0x000fe200078e020d */
[----:B------:R-:W-:Y:S01]  /*9ef0*/  LEA R13, P0, R16, c[0x0][0x270], 0x1 ;  /* 0x00009c00100d7a11 */ /* 0x000fe200078008ff */
[----:B------:R-:W-:Y:S02]  /*9f00*/  IMAD R12, R10, c[0x0][0x294], R15 ;  /* 0x0000a5000a0c7a24 */ /* 0x000fe400078e020f */
[----:B------:R-:W-:Y:S02]  /*9f10*/  IMAD.IADD R14, R17, 0x1, R14 ;  /* 0x00000001110e7824 */ /* 0x000fe400078e020e */
[----:B------:R-:W-:Y:S01]  /*9f20*/  IMAD.MOV.U32 R17, RZ, RZ, R21 ;  /* 0x000000ffff117224 */ /* 0x000fe200078e0015 */
[----:B------:R-:W1:Y:S02]  /*9f30*/  SHFL.IDX PT, R15, R13, RZ, 0x181f ;  /* 0x00181fff0d0f7589 */ /* 0x000e6400000e0000 */
[----:B------:R-:W-:Y:S01]  /*9f40*/  LEA.HI.X R14, R16, c[0x0][0x274], R14, 0x1, P0 ;  /* 0x00009d00100e7a11 */ /* 0x000fe200000f0c0e */
[----:B------:R-:W-:-:S04]  /*9f50*/  IMAD.MOV.U32 R16, RZ, RZ, R18 ;  /* 0x000000ffff107224 */ /* 0x000fc800078e0012 */
[----:B------:R-:W-:-:S04]  /*9f60*/  IMAD.WIDE.U32 R16, R10, c[0x0][0x290], R16 ;  /* 0x0000a4000a107a25 */ /* 0x000fc800078e0010 */
[----:B------:R-:W-:Y:S01]  /*9f70*/  IMAD.IADD R12, R17, 0x1, R12 ;  /* 0x00000001110c7824 */ /* 0x000fe200078e020c */
[----:B------:R-:W-:-:S04]  /*9f80*/  LEA R10, P0, R16, c[0x0][0x288], 0x1 ;  /* 0x0000a200100a7a11 */ /* 0x000fc800078008ff */
[----:B------:R-:W-:Y:S02]  /*9f90*/  LEA.HI.X R12, R16, c[0x0][0x28c], R12, 0x1, P0 ;  /* 0x0000a300100c7a11 */ /* 0x000fe400000f0c0c */
[----:B------:R-:W2:Y:S01]  /*9fa0*/  SHFL.IDX PT, R16, R14, RZ, 0x181f ;  /* 0x00181fff0e107589 */ /* 0x000ea200000e0000 */
[----:B------:R-:W-:-:S13]  /*9fb0*/  ISETP.GE.OR P0, PT, R82, c[0x0][0x27c], P4 ;  /* 0x00009f0052007a0c */ /* 0x000fda0002706670 */
[C---:B------:R-:W-:Y:S02]  /*9fc0*/  @!P0 SHF.L.U32 R18, R82.reuse, 0x1, RZ ;  /* 0x0000000152128819 */ /* 0x040fe400000006ff */
[----:B------:R-:W-:Y:S02]  /*9fd0*/  @!P0 SHF.L.U64.HI R17, R82, 0x1, R83 ;  /* 0x0000000152118819 */ /* 0x000fe40000010253 */
[----:B-1----:R-:W-:Y:S02]  /*9fe0*/  @!P0 IADD3 R20, P1, R15, R18, RZ ;  /* 0x000000120f148210 */ /* 0x002fe40007f3e0ff */
[----:B------:R-:W1:Y:S03]  /*9ff0*/  SHFL.IDX PT, R15, R10, RZ, 0x181f ;  /* 0x00181fff0a0f7589 */ /* 0x000e6600000e0000 */
[----:B--2---:R-:W-:Y:S02]  /*a000*/  @!P0 IMAD.X R21, R16, 0x1, R17, P1 ;  /* 0x0000000110158824 */ /* 0x004fe400008e0611 */
[----:B------:R-:W2:Y:S01]  /*a010*/  SHFL.IDX PT, R16, R12, RZ, 0x181f ;  /* 0x00181fff0c107589 */ /* 0x000ea200000e0000 */
[----:B------:R-:W-:Y:S01]  /*a020*/  CS2R R50, SRZ ;  /* 0x0000000000327805 */ /* 0x000fe2000001ff00 */
[----:B------:R-:W-:-:S02]  /*a030*/  CS2R R48, SRZ ;  /* 0x0000000000307805 */ /* 0x000fc4000001ff00 */
[----:B------:R-:W3:Y:S01]  /*a040*/  @!P0 LD.E.128 R52, [R20.64] ;  /* 0x0000001014348980 */ /* 0x000ee2000c101d00 */
[----:B-1----:R-:W-:-:S05]  /*a050*/  @!P0 IADD3 R22, P1, R15, R18, RZ ;  /* 0x000000120f168210 */ /* 0x002fca0007f3e0ff */
[----:B--2---:R-:W-:-:S05]  /*a060*/  @!P0 IMAD.X R23, R16, 0x1, R17, P1 ;  /* 0x0000000110178824 */ /* 0x004fca00008e0611 */
[----:B------:R-:W2:Y:S01]  /*a070*/  @!P0 LD.E.128 R48, [R22.64] ;  /* 0x0000001016308980 */ /* 0x000ea2000c101d00 */
[----:B------:R-:W-:Y:S01]  /*a080*/  BSSY B0, `(.L_x_372) ;  /* 0x0000027000007945 */ /* 0x000fe20003800000 */
[----:B------:R-:W-:Y:S01]  /*a090*/  CS2R R46, SRZ ;  /* 0x00000000002e7805 */ /* 0x000fe2000001ff00 */
[----:B------:R-:W-:Y:S01]  /*a0a0*/  CS2R R44, SRZ ;  /* 0x00000000002c7805 */ /* 0x000fe2000001ff00 */
[----:B------:R-:W-:Y:S01]  /*a0b0*/  CS2R R42, SRZ ;  /* 0x00000000002a7805 */ /* 0x000fe2000001ff00 */
[----:B------:R-:W-:Y:S01]  /*a0c0*/  CS2R R40, SRZ ;  /* 0x0000000000287805 */ /* 0x000fe2000001ff00 */
[----:B------:R-:W-:Y:S01]  /*a0d0*/  ISETP.GE.AND P1, PT, R82, c[0x0][0x27c], PT ;  /* 0x00009f0052007a0c */ /* 0x000fe20003f26270 */
[----:B---3--:R-:W-:Y:S01]  /*a0e0*/  IMAD.MOV.U32 R18, RZ, RZ, R54 ;  /* 0x000000ffff127224 */ /* 0x008fe200078e0036 */
[----:B------:R-:W-:Y:S01]  /*a0f0*/  MOV R17, R55 ;  /* 0x0000003700117202 */ /* 0x000fe20000000f00 */
[----:B------:R-:W-:Y:S02]  /*a100*/  IMAD.MOV.U32 R16, RZ, RZ, R52 ;  /* 0x000000ffff107224 */ /* 0x000fe400078e0034 */
[----:B------:R-:W-:Y:S01]  /*a110*/  IMAD.MOV.U32 R15, RZ, RZ, R53 ;  /* 0x000000ffff0f7224 */ /* 0x000fe200078e0035 */
[----:B------:R-:W-:-:S02]  /*a120*/  PRMT R91, R18, 0x7610, R91 ;  /* 0x00007610125b7816 */ /* 0x000fc4000000005b */
[----:B------:R-:W-:Y:S01]  /*a130*/  PRMT R90, R17, 0x7610, R90 ;  /* 0x00007610115a7816 */ /* 0x000fe2000000005a */
[----:B------:R1:W3:Y:S01]  /*a140*/  SHFL.IDX PT, R18, R14, 0x1, 0x181f ;  /* 0x00381f000e127f89 */ /* 0x0002e200000e0000 */
[----:B------:R-:W-:Y:S02]  /*a150*/  PRMT R89, R16, 0x7610, R89 ;  /* 0x0000761010597816 */ /* 0x000fe40000000059 */
[----:B------:R-:W-:Y:S01]  /*a160*/  PRMT R88, R15, 0x7610, R88 ;  /* 0x000076100f587816 */ /* 0x000fe20000000058 */
[----:B------:R1:W4:Y:S04]  /*a170*/  SHFL.IDX PT, R17, R13, 0x1, 0x181f ;  /* 0x00381f000d117f89 */ /* 0x00032800000e0000 */
[----:B------:R1:W1:Y:S04]  /*a180*/  SHFL.IDX PT, R15, R10, 0x1, 0x181f ;  /* 0x00381f000a0f7f89 */ /* 0x00026800000e0000 */
[----:B------:R1:W1:Y:S01]  /*a190*/  SHFL.IDX PT, R16, R12, 0x1, 0x181f ;  /* 0x00381f000c107f89 */ /* 0x00026200000e0000 */
[----:B--2---:R-:W-:Y:S01]  /*a1a0*/  IMAD.MOV.U32 R22, RZ, RZ, R50 ;  /* 0x000000ffff167224 */ /* 0x004fe200078e0032 */
[----:B------:R-:W-:Y:S01]  /*a1b0*/  MOV R21, R51 ;  /* 0x0000003300157202 */ /* 0x000fe20000000f00 */
[----:B------:R-:W-:-:S02]  /*a1c0*/  IMAD.MOV.U32 R20, RZ, RZ, R48 ;  /* 0x000000ffff147224 */ /* 0x000fc400078e0030 */
[----:B------:R-:W-:Y:S01]  /*a1d0*/  IMAD.MOV.U32 R19, RZ, RZ, R49 ;  /* 0x000000ffff137224 */ /* 0x000fe200078e0031 */
[----:B------:R-:W-:Y:S02]  /*a1e0*/  PRMT R87, R22, 0x7610, R87 ;  /* 0x0000761016577816 */ /* 0x000fe40000000057 */
[----:B------:R-:W-:Y:S02]  /*a1f0*/  PRMT R86, R21, 0x7610, R86 ;  /* 0x0000761015567816 */ /* 0x000fe40000000056 */
[----:B------:R-:W-:Y:S02]  /*a200*/  PRMT R85, R20, 0x7610, R85 ;  /* 0x0000761014557816 */ /* 0x000fe40000000055 */
[----:B------:R-:W-:Y:S01]  /*a210*/  PRMT R84, R19, 0x7610, R84 ;  /* 0x0000761013547816 */ /* 0x000fe20000000054 */
[----:B------:R-:W-:Y:S05]  /*a220*/  @P3 BRA `(.L_x_373) ;  /* 0x000000c000003947 */ /* 0x000fea0003800000 */
[----:B---34-:R-:W-:Y:S01]  /*a230*/  CS2R R44, SRZ ;  /* 0x00000000002c7805 */ /* 0x018fe2000001ff00 */
[----:B------:R-:W-:Y:S01]  /*a240*/  CS2R R42, SRZ ;  /* 0x00000000002a7805 */ /* 0x000fe2000001ff00 */
[----:B------:R-:W-:Y:S01]  /*a250*/  CS2R R40, SRZ ;  /* 0x0000000000287805 */ /* 0x000fe2000001ff00 */
[----:B------:R-:W-:Y:S05]  /*a260*/  @P1 BRA `(.L_x_373) ;  /* 0x0000008000001947 */ /* 0x000fea0003800000 */
[C---:B------:R-:W-:Y:S01]  /*a270*/  IMAD.SHL.U32 R20, R82.reuse, 0x2, RZ ;  /* 0x0000000252147824 */ /* 0x040fe200078e00ff */
[----:B------:R-:W-:-:S04]  /*a280*/  SHF.L.U64.HI R19, R82, 0x1, R83 ;  /* 0x0000000152137819 */ /* 0x000fc80000010253 */
[----:B------:R-:W-:-:S05]  /*a290*/  IADD3 R44, P0, R17, R20, RZ ;  /* 0x00000014112c7210 */ /* 0x000fca0007f1e0ff */
[----:B------:R-:W-:Y:S01]  /*a2a0*/  IMAD.X R45, R18, 0x1, R19, P0 ;  /* 0x00000001122d7824 */ /* 0x000fe200000e0613 */
[----:B-1----:R-:W-:-:S05]  /*a2b0*/  IADD3 R20, P0, R15, R20, RZ ;  /* 0x000000140f147210 */ /* 0x002fca0007f1e0ff */
[----:B------:R-:W-:Y:S01]  /*a2c0*/  IMAD.X R21, R16, 0x1, R19, P0 ;  /* 0x0000000110157824 */ /* 0x000fe200000e0613 */
[----:B------:R-:W5:Y:S04]  /*a2d0*/  LD.E.128 R44, [R44.64] ;  /* 0x000000102c2c7980 */ /* 0x000f68000c101d00 */
[----:B------:R1:W5:Y:S03]  /*a2e0*/  LD.E.128 R40, [R20.64] ;  /* 0x0000001014287980 */ /* 0x000366000c101d00 */
.L_x_373:
[----:B---34-:R-:W-:Y:S05]  /*a2f0*/  BSYNC B0 ;  /* 0x0000000000007941 */ /* 0x018fea0003800000 */
.L_x_372:
[----:B------:R-:W2:Y:S01]  /*a300*/  SHFL.IDX PT, R18, R13, 0x2, 0x181f ;  /* 0x00581f000d127f89 */ /* 0x000ea200000e0000 */
[C---:B------:R-:W-:Y:S01]  /*a310*/  ISETP.GE.OR P0, PT, R82.reuse, c[0x0][0x27c], P5 ;  /* 0x00009f0052007a0c */ /* 0x040fe20002f06670 */
[----:B------:R-:W-:Y:S01]  /*a320*/  CS2R R34, SRZ ;  /* 0x0000000000227805 */ /* 0x000fe2000001ff00 */
[----:B------:R-:W-:Y:S01]  /*a330*/  CS2R R32, SRZ ;  /* 0x0000000000207805 */ /* 0x000fe2000001ff00 */
[----:B------:R-:W3:Y:S10]  /*a340*/  SHFL.IDX PT, R17, R14, 0x2, 0x181f ;  /* 0x00581f000e117f89 */ /* 0x000ef400000e0000 */
[C---:B-1----:R-:W-:Y:S01]  /*a350*/  @!P0 IMAD.SHL.U32 R15, R82.reuse, 0x2, RZ ;  /* 0x00000002520f8824 */ /* 0x042fe200078e00ff */
[----:B------:R-:W-:-:S04]  /*a360*/  @!P0 SHF.L.U64.HI R16, R82, 0x1, R83 ;  /* 0x0000000152108819 */ /* 0x000fc80000010253 */
[-C--:B--2---:R-:W-:Y:S02]  /*a370*/  @!P0 IADD3 R20, P2, R18, R15.reuse, RZ ;  /* 0x0000000f12148210 */ /* 0x084fe40007f5e0ff */
[----:B------:R-:W1:Y:S03]  /*a380*/  SHFL.IDX PT, R18, R10, 0x2, 0x181f ;  /* 0x00581f000a127f89 */ /* 0x000e6600000e0000 */
[----:B---3--:R-:W-:Y:S02]  /*a390*/  @!P0 IMAD.X R21, R17, 0x1, R16, P2 ;  /* 0x0000000111158824 */ /* 0x008fe400010e0610 */
[----:B------:R-:W2:Y:S01]  /*a3a0*/  SHFL.IDX PT, R17, R12, 0x2, 0x181f ;  /* 0x00581f000c117f89 */ /* 0x000ea200000e0000 */
[----:B------:R-:W-:Y:S01]  /*a3b0*/  CS2R R26, SRZ ;  /* 0x00000000001a7805 */ /* 0x000fe2000001ff00 */
[----:B------:R-:W-:Y:S02]  /*a3c0*/  CS2R R24, SRZ ;  /* 0x0000000000187805 */ /* 0x000fe4000001ff00 */
[----:B------:R3:W4:Y:S01]  /*a3d0*/  @!P0 LD.E.128 R32, [R20.64] ;  /* 0x0000001014208980 */ /* 0x000722000c101d00 */
[----:B-1----:R-:W-:-:S05]  /*a3e0*/  @!P0 IADD3 R22, P2, R18, R15, RZ ;  /* 0x0000000f12168210 */ /* 0x002fca0007f5e0ff */
[----:B--2---:R-:W-:-:S05]  /*a3f0*/  @!P0 IMAD.X R23, R17, 0x1, R16, P2 ;  /* 0x0000000111178824 */ /* 0x004fca00010e0610 */
[----:B------:R1:W2:Y:S01]  /*a400*/  @!P0 LD.E.128 R24, [R22.64] ;  /* 0x0000001016188980 */ /* 0x0002a2000c101d00 */
[----:B-----5:R-:W-:Y:S02]  /*a410*/  IMAD.MOV.U32 R18, RZ, RZ, R46 ;  /* 0x000000ffff127224 */ /* 0x020fe400078e002e */
[----:B------:R-:W-:Y:S02]  /*a420*/  IMAD.MOV.U32 R17, RZ, RZ, R47 ;  /* 0x000000ffff117224 */ /* 0x000fe400078e002f */
        /* <DEDUP_REMOVED lines=10> */
[----:B------:R-:W-:-:S02]  /*a4d0*/  PRMT R75, R18, 0x7610, R75 ;  /* 0x00007610124b7816 */ /* 0x000fc4000000004b */
[----:B------:R-:W-:Y:S02]  /*a4e0*/  PRMT R74, R17, 0x7610, R74 ;  /* 0x00007610114a7816 */ /* 0x000fe4000000004a */
[----:B------:R-:W-:Y:S02]  /*a4f0*/  PRMT R73, R16, 0x7610, R73 ;  /* 0x0000761010497816 */ /* 0x000fe40000000049 */
[----:B------:R-:W-:Y:S01]  /*a500*/  PRMT R72, R15, 0x7610, R72 ;  /* 0x000076100f487816 */ /* 0x000fe20000000048 */
[----:B------:R-:W2:Y:S01]  /*a510*/  SHFL.IDX PT, R14, R14, 0x3, 0x181f ;  /* 0x00781f000e0e7f89 */ /* 0x000ea200000e0000 */
[----:B------:R-:W-:Y:S03]  /*a520*/  BSSY B0, `(.L_x_374) ;  /* 0x0000025000007945 */ /* 0x000fe60003800000 */
[----:B------:R-:W2:Y:S01]  /*a530*/  SHFL.IDX PT, R13, R13, 0x3, 0x181f ;  /* 0x00781f000d0d7f89 */ /* 0x000ea200000e0000 */
[----:B-1----:R-:W-:-:S03]  /*a540*/  CS2R R22, SRZ ;  /* 0x0000000000167805 */ /* 0x002fc6000001ff00 */
[----:B------:R-:W1:Y:S01]  /*a550*/  SHFL.IDX PT, R10, R10, 0x3, 0x181f ;  /* 0x00781f000a0a7f89 */ /* 0x000e6200000e0000 */
[----:B---3--:R-:W-:-:S03]  /*a560*/  CS2R R20, SRZ ;  /* 0x0000000000147805 */ /* 0x008fc6000001ff00 */
[----:B------:R-:W3:Y:S01]  /*a570*/  SHFL.IDX PT, R12, R12, 0x3, 0x181f ;  /* 0x00781f000c0c7f89 */ /* 0x000ee200000e0000 */
[----:B----4-:R-:W-:Y:S02]  /*a580*/  IMAD.MOV.U32 R18, RZ, RZ, R34 ;  /* 0x000000ffff127224 */ /* 0x010fe400078e0022 */
[----:B------:R-:W-:Y:S02]  /*a590*/  IMAD.MOV.U32 R17, RZ, RZ, R35 ;  /* 0x000000ffff117224 */ /* 0x000fe400078e0023 */
[----:B------:R-:W-:Y:S02]  /*a5a0*/  IMAD.MOV.U32 R16, RZ, RZ, R32 ;  /* 0x000000ffff107224 */ /* 0x000fe400078e0020 */
[----:B------:R-:W-:Y:S01]  /*a5b0*/  IMAD.MOV.U32 R15, RZ, RZ, R33 ;  /* 0x000000ffff0f7224 */ /* 0x000fe200078e0021 */
[----:B------:R-:W-:Y:S02]  /*a5c0*/  PRMT R71, R18, 0x7610, R71 ;  /* 0x0000761012477816 */ /* 0x000fe40000000047 */
[----:B------:R-:W-:-:S02]  /*a5d0*/  PRMT R70, R17, 0x7610, R70 ;  /* 0x0000761011467816 */ /* 0x000fc40000000046 */
[----:B------:R-:W-:Y:S02]  /*a5e0*/  PRMT R69, R16, 0x7610, R69 ;  /* 0x0000761010457816 */ /* 0x000fe40000000045 */
[----:B------:R-:W-:Y:S01]  /*a5f0*/  PRMT R68, R15, 0x7610, R68 ;  /* 0x000076100f447816 */ /* 0x000fe20000000044 */
[----:B--2---:R-:W-:Y:S02]  /*a600*/  IMAD.MOV.U32 R18, RZ, RZ, R26 ;  /* 0x000000ffff127224 */ /* 0x004fe400078e001a */
[----:B------:R-:W-:Y:S02]  /*a610*/  IMAD.MOV.U32 R17, RZ, RZ, R27 ;  /* 0x000000ffff117224 */ /* 0x000fe400078e001b */
[----:B------:R-:W-:Y:S02]  /*a620*/  IMAD.MOV.U32 R16, RZ, RZ, R24 ;  /* 0x000000ffff107224 */ /* 0x000fe400078e0018 */
[----:B------:R-:W-:Y:S01]  /*a630*/  IMAD.MOV.U32 R15, RZ, RZ, R25 ;  /* 0x000000ffff0f7224 */ /* 0x000fe200078e0019 */
[----:B------:R-:W-:-:S02]  /*a640*/  PRMT R67, R18, 0x7610, R67 ;  /* 0x0000761012437816 */ /* 0x000fc40000000043 */
[----:B------:R-:W-:Y:S01]  /*a650*/  PRMT R66, R17, 0x7610, R66 ;  /* 0x0000761011427816 */ /* 0x000fe20000000042 */
[----:B------:R-:W-:Y:S01]  /*a660*/  CS2R R18, SRZ ;  /* 0x0000000000127805 */ /* 0x000fe2000001ff00 */
[----:B------:R-:W-:Y:S02]  /*a670*/  PRMT R65, R16, 0x7610, R65 ;  /* 0x0000761010417816 */ /* 0x000fe40000000041 */
[----:B------:R-:W-:Y:S01]  /*a680*/  PRMT R64, R15, 0x7610, R64 ;  /* 0x000076100f407816 */ /* 0x000fe20000000040 */
[----:B------:R-:W-:Y:S01]  /*a690*/  CS2R R16, SRZ ;  /* 0x0000000000107805 */ /* 0x000fe2000001ff00 */
[----:B------:R-:W-:Y:S05]  /*a6a0*/  @P6 BRA `(.L_x_375) ;  /* 0x000000c000006947 */ /* 0x000fea0003800000 */
[----:B-1-3--:R-:W-:Y:S01]  /*a6b0*/  CS2R R20, SRZ ;  /* 0x0000000000147805 */ /* 0x00afe2000001ff00 */
[----:B------:R-:W-:Y:S01]  /*a6c0*/  CS2R R18, SRZ ;  /* 0x0000000000127805 */ /* 0x000fe2000001ff00 */
[----:B------:R-:W-:Y:S01]  /*a6d0*/  CS2R R16, SRZ ;  /* 0x0000000000107805 */ /* 0x000fe2000001ff00 */
[----:B------:R-:W-:Y:S05]  /*a6e0*/  @P1 BRA `(.L_x_375) ;  /* 0x0000008000001947 */ /* 0x000fea0003800000 */
[C---:B------:R-:W-:Y:S01]  /*a6f0*/  IMAD.SHL.U32 R15, R82.reuse, 0x2, RZ ;  /* 0x00000002520f7824 */ /* 0x040fe200078e00ff */
[----:B------:R-:W-:-:S04]  /*a700*/  SHF.L.U64.HI R17, R82, 0x1, R83 ;  /* 0x0000000152117819 */ /* 0x000fc80000010253 */
[-C--:B------:R-:W-:Y:S02]  /*a710*/  IADD3 R20, P2, R13, R15.reuse, RZ ;  /* 0x0000000f0d147210 */ /* 0x080fe40007f5e0ff */
[----:B------:R-:W-:-:S03]  /*a720*/  IADD3 R16, P0, R10, R15, RZ ;  /* 0x0000000f0a107210 */ /* 0x000fc60007f1e0ff */
[--C-:B------:R-:W-:Y:S02]  /*a730*/  IMAD.X R21, R14, 0x1, R17.reuse, P2 ;  /* 0x000000010e157824 */ /* 0x100fe400010e0611 */
[----:B------:R-:W-:-:S04]  /*a740*/  IMAD.X R17, R12, 0x1, R17, P0 ;  /* 0x000000010c117824 */ /* 0x000fc800000e0611 */
[----:B------:R-:W5:Y:S04]  /*a750*/  LD.E.128 R20, [R20.64] ;  /* 0x0000001014147980 */ /* 0x000f68000c101d00 */
[----:B------:R-:W5:Y:S02]  /*a760*/  LD.E.128 R16, [R16.64] ;  /* 0x0000001010107980 */ /* 0x000f64000c101d00 */
.L_x_375:
[----:B-1-3--:R-:W-:Y:S05]  /*a770*/  BSYNC B0 ;  /* 0x0000000000007941 */ /* 0x00afea0003800000 */
.L_x_374:
[----:B------:R-:W-:Y:S01]  /*a780*/  IMAD.IADD R63, R7, 0x1, -R118 ;  /* 0x00000001073f7824 */ /* 0x000fe200078e0a76 */
[----:B------:R-:W-:-:S04]  /*a790*/  DEPBAR.LE SB0, 0x1 ;  /* 0x000080400000791a */ /* 0x000fc80000000000 */
[----:B------:R-:W-:Y:S01]  /*a7a0*/  IMNMX R63, R63, 0x80, PT ;  /* 0x000000803f3f7817 */ /* 0x000fe20003800200 */
[----:B-----5:R-:W-:Y:S01]  /*a7b0*/  IMAD.MOV.U32 R10, RZ, RZ, R22 ;  /* 0x000000ffff0a7224 */ /* 0x020fe200078e0016 */
[----:B------:R-:W-:Y:S01]  /*a7c0*/  BSSY B0, `(.L_x_376) ;  /* 0x0000079000007945 */ /* 0x000fe20003800000 */
[----:B------:R-:W-:Y:S01]  /*a7d0*/  IMAD.MOV.U32 R12, RZ, RZ, R23 ;  /* 0x000000ffff0c7224 */ /* 0x000fe200078e0017 */
[----:B------:R-:W-:Y:S01]  /*a7e0*/  BAR.SYNC.DEFER_BLOCKING 0x0 ;  /* 0x0000000000007b1d */ /* 0x000fe20000010000 */
[----:B------:R-:W-:Y:S01]  /*a7f0*/  ISETP.GE.OR P0, PT, R4, R63, P1 ;  /* 0x0000003f0400720c */ /* 0x000fe20000f06670 */
        /* <DEDUP_REMOVED lines=12> */
[----:B------:R-:W-:Y:S01]  /*a8c0*/  PRMT R56, R10, 0x7610, R56 ;  /* 0x000076100a387816 */ /* 0x000fe20000000038 */
[----:B------:R-:W-:Y:S05]  /*a8d0*/  @P0 BRA `(.L_x_377) ;  /* 0x0000067000000947 */ /* 0x000fea0003800000 */
[----:B------:R-:W-:Y:S01]  /*a8e0*/  IMAD.MOV.U32 R10, RZ, RZ, c[0x0][0x27c] ;  /* 0x00009f00ff0a7624 */ /* 0x000fe200078e00ff */
[----:B------:R-:W-:Y:S02]  /*a8f0*/  SHF.R.U64 R48, R48, 0x10, R49 ;  /* 0x0000001030307819 */ /* 0x000fe40000001231 */
[----:B------:R-:W-:Y:S02]  /*a900*/  SHF.R.U64 R52, R52, 0x10, R53 ;  /* 0x0000001034347819 */ /* 0x000fe40000001235 */
[----:B------:R-:W-:Y:S02]  /*a910*/  LEA.HI R13, R10, R29, RZ, 0x1d ;  /* 0x0000001d0a0d7211 */ /* 0x000fe400078fe8ff */
[----:B------:R-:W-:Y:S02]  /*a920*/  SHF.R.U64 R50, R50, 0x10, R51 ;  /* 0x0000001032327819 */ /* 0x000fe40000001233 */
[----:B------:R-:W-:Y:S01]  /*a930*/  SHF.R.S32.HI R10, RZ, 0x1f, R13 ;  /* 0x0000001fff0a7819 */ /* 0x000fe2000001140d */
[----:B------:R-:W-:Y:S01]  /*a940*/  IMAD.SHL.U32 R12, R13, 0x8, RZ ;  /* 0x000000080d0c7824 */ /* 0x000fe200078e00ff */
[----:B------:R-:W-:-:S02]  /*a950*/  SHF.R.U32.HI R51, RZ, 0x10, R51 ;  /* 0x00000010ff337819 */ /* 0x000fc40000011633 */
[----:B------:R-:W-:Y:S02]  /*a960*/  LEA.HI R10, R10, R13, RZ, 0x3 ;  /* 0x0000000d0a0a7211 */ /* 0x000fe400078f18ff */
[----:B------:R-:W-:Y:S02]  /*a970*/  LOP3.LUT R11, R11, 0x38, R12, 0xf8, !PT ;  /* 0x000000380b0b7812 */ /* 0x000fe400078ef80c */
[----:B------:R-:W1:Y:S01]  /*a980*/  LDS.128 R12, [R6+0x100] ;  /* 0x00010000060c7984 */ /* 0x000e620000000c00 */
[----:B------:R-:W-:Y:S01]  /*a990*/  IMAD.SHL.U32 R10, R10, 0x400, RZ ;  /* 0x000004000a0a7824 */ /* 0x000fe200078e00ff */
[----:B------:R-:W-:Y:S02]  /*a9a0*/  LOP3.LUT R8, R11, R8, RZ, 0x3c, !PT ;  /* 0x000000080b087212 */ /* 0x000fe400078e3cff */
[----:B------:R-:W-:Y:S02]  /*a9b0*/  PRMT R85, R85, 0x5410, R48 ;  /* 0x0000541055557816 */ /* 0x000fe40000000030 */
[----:B------:R-:W-:-:S02]  /*a9c0*/  LOP3.LUT R10, R10, 0x7fffe000, RZ, 0xc0, !PT ;  /* 0x7fffe0000a0a7812 */ /* 0x000fc400078ec0ff */
[----:B------:R-:W-:Y:S01]  /*a9d0*/  PRMT R89, R89, 0x5410, R52 ;  /* 0x0000541059597816 */ /* 0x000fe20000000034 */
[----:B------:R-:W-:Y:S01]  /*a9e0*/  IMAD.U32 R96, R85, 0x10000, RZ ;  /* 0x0001000055607824 */ /* 0x000fe200078e00ff */
[----:B------:R-:W-:Y:S02]  /*a9f0*/  IADD3 R81, R8, R10, R9 ;  /* 0x0000000a08517210 */ /* 0x000fe40007ffe009 */
[----:B------:R-:W-:Y:S01]  /*aa00*/  SHF.R.U64 R54, R54, 0x10, R55 ;  /* 0x0000001036367819 */ /* 0x000fe20000001237 */
[----:B------:R-:W-:Y:S01]  /*aa10*/  IMAD.U32 R92, R89, 0x10000, RZ ;  /* 0x00010000595c7824 */ /* 0x000fe200078e00ff */
[----:B------:R-:W-:Y:S01]  /*aa20*/  SHF.R.U32.HI R53, RZ, 0x10, R53 ;  /* 0x00000010ff357819 */ /* 0x000fe20000011635 */
[----:B------:R-:W-:Y:S01]  /*aa30*/  IMAD.SHL.U32 R81, R81, 0x2, RZ ;  /* 0x0000000251517824 */ /* 0x000fe200078e00ff */
[----:B------:R-:W-:Y:S02]  /*aa40*/  SHF.R.U32.HI R49, RZ, 0x10, R49 ;  /* 0x00000010ff317819 */ /* 0x000fe40000011631 */
[----:B------:R-:W-:-:S02]  /*aa50*/  PRMT R86, R86, 0x5410, R51 ;  /* 0x0000541056567816 */ /* 0x000fc40000000033 */
[----:B------:R-:W2:Y:S01]  /*aa60*/  LDS.128 R8, [R81+0x100] ;  /* 0x0001000051087984 */ /* 0x000ea20000000c00 */
[----:B------:R-:W-:Y:S02]  /*aa70*/  PRMT R91, R91, 0x5410, R54 ;  /* 0x000054105b5b7816 */ /* 0x000fe40000000036 */
[----:B------:R-:W-:Y:S02]  /*aa80*/  SHF.R.U32.HI R55, RZ, 0x10, R55 ;  /* 0x00000010ff377819 */ /* 0x000fe40000011637 */
[----:B------:R-:W-:Y:S02]  /*aa90*/  PRMT R88, R88, 0x5410, R53 ;  /* 0x0000541058587816 */ /* 0x000fe40000000035 */
[----:B------:R-:W-:Y:S02]  /*aaa0*/  PRMT R84, R84, 0x5410, R49 ;  /* 0x0000541054547816 */ /* 0x000fe40000000031 */
[----:B------:R-:W-:Y:S02]  /*aab0*/  PRMT R90, R90, 0x5410, R55 ;  /* 0x000054105a5a7816 */ /* 0x000fe40000000037 */
[----:B------:R-:W-:Y:S01]  /*aac0*/  LOP3.LUT R85, R85, 0xffff0000, RZ, 0xc0, !PT ;  /* 0xffff000055557812 */ /* 0x000fe200078ec0ff */
[----:B------:R-:W-:Y:S01]  /*aad0*/  IMAD.U32 R94, R84, 0x10000, RZ ;  /* 0x00010000545e7824 */ /* 0x000fe200078e00ff */
[----:B------:R-:W-:-:S02]  /*aae0*/  LOP3.LUT R89, R89, 0xffff0000, RZ, 0xc0, !PT ;  /* 0xffff000059597812 */ /* 0x000fc400078ec0ff */
[----:B------:R-:W-:Y:S02]  /*aaf0*/  PRMT R87, R87, 0x5410, R50 ;  /* 0x0000541057577816 */ /* 0x000fe40000000032 */
[----:B------:R-:W-:Y:S02]  /*ab00*/  LOP3.LUT R84, R84, 0xffff0000, RZ, 0xc0, !PT ;  /* 0xffff000054547812 */ /* 0x000fe400078ec0ff */
[C---:B-1----:R-:W-:Y:S01]  /*ab10*/  SHF.L.U32 R48, R13.reuse, 0x10, RZ ;  /* 0x000000100d307819 */ /* 0x042fe200000006ff */
[----:B------:R-:W-:Y:S01]  /*ab20*/  IMAD.U32 R49, R12, 0x10000, RZ ;  /* 0x000100000c317824 */ /* 0x000fe200078e00ff */
[----:B------:R-:W-:Y:S01]  /*ab30*/  LOP3.LUT R51, R13, 0xffff0000, RZ, 0xc0, !PT ;  /* 0xffff00000d337812 */ /* 0x000fe200078ec0ff */
[C---:B------:R-:W-:Y:S01]  /*ab40*/  IMAD.U32 R13, R15.reuse, 0x10000, RZ ;  /* 0x000100000f0d7824 */ /* 0x040fe200078e00ff */
[----:B------:R-:W-:Y:S01]  /*ab50*/  LOP3.LUT R52, R15, 0xffff0000, RZ, 0xc0, !PT ;  /* 0xffff00000f347812 */ /* 0x000fe200078ec0ff */
[----:B------:R-:W-:Y:S01]  /*ab60*/  IMAD.U32 R50, R14, 0x10000, RZ ;  /* 0x000100000e327824 */ /* 0x000fe200078e00ff */
[----:B------:R-:W-:-:S02]  /*ab70*/  LOP3.LUT R12, R12, 0xffff0000, RZ, 0xc0, !PT ;  /* 0xffff00000c0c7812 */ /* 0x000fc400078ec0ff */
[----:B------:R-:W-:Y:S01]  /*ab80*/  LOP3.LUT R14, R14, 0xffff0000, RZ, 0xc0, !PT ;  /* 0xffff00000e0e7812 */ /* 0x000fe200078ec0ff */
[----:B--2---:R-:W-:Y:S01]  /*ab90*/  IMAD.U32 R95, R8, 0x10000, RZ ;  /* 0x00010000085f7824 */ /* 0x004fe200078e00ff */
[----:B------:R-:W-:Y:S01]  /*aba0*/  SHF.L.U32 R15, R9, 0x10, RZ ;  /* 0x00000010090f7819 */ /* 0x000fe200000006ff */
[----:B------:R-:W-:Y:S01]  /*abb0*/  IMAD.U32 R55, R11, 0x10000, RZ ;  /* 0x000100000b377824 */ /* 0x000fe200078e00ff */
[----:B------:R-:W-:Y:S02]  /*abc0*/  LOP3.LUT R54, R9, 0xffff0000, RZ, 0xc0, !PT ;  /* 0xffff000009367812 */ /* 0x000fe400078ec0ff */
[C---:B------:R-:W-:Y:S01]  /*abd0*/  SHF.L.U32 R53, R10.reuse, 0x10, RZ ;  /* 0x000000100a357819 */ /* 0x040fe200000006ff */
[----:B------:R-:W-:Y:S01]  /*abe0*/  FMUL.FTZ R97, R15, R94 ;  /* 0x0000005e0f617220 */ /* 0x000fe20000410000 */
[----:B------:R-:W-:Y:S01]  /*abf0*/  LOP3.LUT R9, R10, 0xffff0000, RZ, 0xc0, !PT ;  /* 0xffff00000a097812 */ /* 0x000fe200078ec0ff */
[----:B------:R-:W-:Y:S01]  /*ac00*/  FMUL.FTZ R10, R95, R96 ;  /* 0x000000605f0a7220 */ /* 0x000fe20000410000 */
[----:B------:R-:W-:Y:S01]  /*ac10*/  LOP3.LUT R93, R11, 0xffff0000, RZ, 0xc0, !PT ;  /* 0xffff00000b5d7812 */ /* 0x000fe200078ec0ff */
[-C--:B------:R-:W-:Y:S01]  /*ac20*/  FMUL.FTZ R95, R95, R92.reuse ;  /* 0x0000005c5f5f7220 */ /* 0x080fe20000410000 */
[----:B------:R-:W-:Y:S01]  /*ac30*/  LOP3.LUT R8, R8, 0xffff0000, RZ, 0xc0, !PT ;  /* 0xffff000008087812 */ /* 0x000fe200078ec0ff */
[----:B------:R-:W-:-:S02]  /*ac40*/  FFMA.FTZ R11, R49, R92, -R10 ;  /* 0x0000005c310b7223 */ /* 0x000fc4000001080a */
[C---:B------:R-:W-:Y:S01]  /*ac50*/  IMAD.U32 R10, R88.reuse, 0x10000, RZ ;  /* 0x00010000580a7824 */ /* 0x040fe200078e00ff */
[----:B------:R-:W-:Y:S01]  /*ac60*/  LOP3.LUT R88, R88, 0xffff0000, RZ, 0xc0, !PT ;  /* 0xffff000058587812 */ /* 0x000fe200078ec0ff */
[----:B------:R-:W-:Y:S01]  /*ac70*/  FFMA.FTZ R49, R49, R96, R95 ;  /* 0x0000006031317223 */ /* 0x000fe2000001005f */
[----:B------:R-:W-:Y:S01]  /*ac80*/  SHF.L.U32 R96, R90, 0x10, RZ ;  /* 0x000000105a607819 */ /* 0x000fe200000006ff */
[C---:B------:R-:W-:Y:S01]  /*ac90*/  IMAD.U32 R92, R86.reuse, 0x10000, RZ ;  /* 0x00010000565c7824 */ /* 0x040fe200078e00ff */
[----:B------:R-:W-:Y:S01]  /*aca0*/  LOP3.LUT R86, R86, 0xffff0000, RZ, 0xc0, !PT ;  /* 0xffff000056567812 */ /* 0x000fe200078ec0ff */
[----:B------:R-:W-:Y:S01]  /*acb0*/  FMUL.FTZ R95, R15, R10 ;  /* 0x0000000a0f5f7220 */ /* 0x000fe20000410000 */
[----:B------:R-:W-:Y:S01]  /*acc0*/  LOP3.LUT R90, R90, 0xffff0000, RZ, 0xc0, !PT ;  /* 0xffff00005a5a7812 */ /* 0x000fe200078ec0ff */
[C---:B------:R-:W-:Y:S02]  /*acd0*/  FMUL.FTZ R15, R55.reuse, R92 ;  /* 0x0000005c370f7220 */ /* 0x040fe40000410000 */
[----:B------:R-:W-:-:S02]  /*ace0*/  FMUL.FTZ R55, R55, R96 ;  /* 0x0000006037377220 */ /* 0x000fc40000410000 */
[C---:B------:R-:W-:Y:S02]  /*acf0*/  FFMA.FTZ R15, R13.reuse, R96, -R15 ;  /* 0x000000600d0f7223 */ /* 0x040fe4000001080f */
[----:B------:R-:W-:Y:S02]  /*ad00*/  FFMA.FTZ R55, R13, R92, R55 ;  /* 0x0000005c0d377223 */ /* 0x000fe40000010037 */
[----:B------:R-:W-:Y:S02]  /*ad10*/  FMUL.FTZ R13, R8, R85 ;  /* 0x00000055080d7220 */ /* 0x000fe40000410000 */
[----:B------:R-:W-:Y:S02]  /*ad20*/  FFMA.FTZ R10, R48, R10, -R97 ;  /* 0x0000000a300a7223 */ /* 0x000fe40000010861 */
[-C--:B------:R-:W-:Y:S02]  /*ad30*/  FMUL.FTZ R8, R8, R89.reuse ;  /* 0x0000005908087220 */ /* 0x080fe40000410000 */
[----:B------:R-:W-:-:S02]  /*ad40*/  FFMA.FTZ R92, R12, R89, -R13 ;  /* 0x000000590c5c7223 */ /* 0x000fc4000001080d */
[----:B------:R-:W-:Y:S02]  /*ad50*/  FFMA.FTZ R48, R48, R94, R95 ;  /* 0x0000005e30307223 */ /* 0x000fe4000001005f */
[C---:B------:R-:W-:Y:S01]  /*ad60*/  IMAD.U32 R89, R87.reuse, 0x10000, RZ ;  /* 0x0001000057597824 */ /* 0x040fe200078e00ff */
[----:B------:R-:W-:Y:S01]  /*ad70*/  LOP3.LUT R87, R87, 0xffff0000, RZ, 0xc0, !PT ;  /* 0xffff000057577812 */ /* 0x000fe200078ec0ff */
[C---:B------:R-:W-:Y:S01]  /*ad80*/  IMAD.U32 R94, R91.reuse, 0x10000, RZ ;  /* 0x000100005b5e7824 */ /* 0x040fe200078e00ff */
[----:B------:R-:W-:Y:S01]  /*ad90*/  LOP3.LUT R91, R91, 0xffff0000, RZ, 0xc0, !PT ;  /* 0xffff00005b5b7812 */ /* 0x000fe200078ec0ff */
[----:B------:R-:W-:Y:S01]  /*ada0*/  FFMA.FTZ R8, R12, R85, R8 ;  /* 0x000000550c087223 */ /* 0x000fe20000010008 */
[----:B------:R-:W-:Y:S01]  /*adb0*/  F2FP.BF16.PACK_AB R12, R92, R11 ;  /* 0x0000000b5c0c723e */ /* 0x000fe200000010ff */
[----:B------:R-:W-:Y:S02]  /*adc0*/  FMUL.FTZ R13, R54, R84 ;  /* 0x00000054360d7220 */ /* 0x000fe40000410000 */
[----:B------:R-:W-:Y:S01]  /*add0*/  FMUL.FTZ R85, R53, R89 ;  /* 0x0000005935557220 */ /* 0x000fe20000410000 */
[----:B------:R-:W-:Y:S01]  /*ade0*/  F2FP.BF16.PACK_AB R8, R8, R49 ;  /* 0x000000310808723e */ /* 0x000fe200000010ff */
[----:B------:R-:W-:-:S02]  /*adf0*/  FMUL.FTZ R54, R54, R88 ;  /* 0x0000005836367220 */ /* 0x000fc40000410000 */
[----:B------:R-:W-:Y:S02]  /*ae00*/  FMUL.FTZ R53, R53, R94 ;  /* 0x0000005e35357220 */ /* 0x000fe40000410000 */
[C---:B------:R-:W-:Y:S02]  /*ae10*/  FFMA.FTZ R13, R51.reuse, R88, -R13 ;  /* 0x00000058330d7223 */ /* 0x040fe4000001080d */
[----:B------:R-:W-:Y:S02]  /*ae20*/  FFMA.FTZ R51, R51, R84, R54 ;  /* 0x0000005433337223 */ /* 0x000fe40000010036 */
[C---:B------:R-:W-:Y:S01]  /*ae30*/  FFMA.FTZ R85, R50.reuse, R94, -R85 ;  /* 0x0000005e32557223 */ /* 0x040fe20000010855 */
[----:B------:R-:W-:Y:S01]  /*ae40*/  F2FP.BF16.PACK_AB R13, R13, R10 ;  /* 0x0000000a0d0d723e */ /* 0x000fe200000010ff */
[----:B------:R-:W-:Y:S02]  /*ae50*/  FFMA.FTZ R53, R50, R89, R53 ;  /* 0x0000005932357223 */ /* 0x000fe40000010035 */
[----:B------:R-:W-:-:S02]  /*ae60*/  FMUL.FTZ R50, R9, R87 ;  /* 0x0000005709327220 */ /* 0x000fc40000410000 */
[-C--:B------:R-:W-:Y:S02]  /*ae70*/  FMUL.FTZ R54, R9, R91.reuse ;  /* 0x0000005b09367220 */ /* 0x080fe40000410000 */
[C---:B------:R-:W-:Y:S02]  /*ae80*/  FMUL.FTZ R9, R93.reuse, R86 ;  /* 0x000000565d097220 */ /* 0x040fe40000410000 */
[-C--:B------:R-:W-:Y:S02]  /*ae90*/  FMUL.FTZ R93, R93, R90.reuse ;  /* 0x0000005a5d5d7220 */ /* 0x080fe40000410000 */
[----:B------:R-:W-:Y:S02]  /*aea0*/  FFMA.FTZ R50, R14, R91, -R50 ;  /* 0x0000005b0e327223 */ /* 0x000fe40000010832 */
[----:B------:R-:W-:Y:S01]  /*aeb0*/  FFMA.FTZ R90, R52, R90, -R9 ;  /* 0x0000005a345a7223 */ /* 0x000fe20000010809 */
[----:B------:R-:W-:Y:S01]  /*aec0*/  F2FP.BF16.PACK_AB R9, R51, R48 ;  /* 0x000000303309723e */ /* 0x000fe200000010ff */
[----:B------:R-:W-:Y:S01]  /*aed0*/  FFMA.FTZ R54, R14, R87, R54 ;  /* 0x000000570e367223 */ /* 0x000fe20000010036 */
[----:B------:R-:W-:Y:S01]  /*aee0*/  F2FP.BF16.PACK_AB R14, R50, R85 ;  /* 0x00000055320e723e */ /* 0x000fe200000010ff */
[----:B------:R-:W-:Y:S01]  /*aef0*/  FFMA.FTZ R52, R52, R86, R93 ;  /* 0x0000005634347223 */ /* 0x000fe2000001005d */
[----:B------:R-:W-:-:S02]  /*af00*/  F2FP.BF16.PACK_AB R15, R90, R15 ;  /* 0x0000000f5a0f723e */ /* 0x000fc400000010ff */
[----:B------:R-:W-:Y:S02]  /*af10*/  F2FP.BF16.PACK_AB R10, R54, R53 ;  /* 0x00000035360a723e */ /* 0x000fe400000010ff */
[----:B------:R-:W-:Y:S01]  /*af20*/  F2FP.BF16.PACK_AB R11, R52, R55 ;  /* 0x00000037340b723e */ /* 0x000fe200000010ff */
[----:B------:R1:W-:Y:S04]  /*af30*/  STS.128 [R6+0x100], R12 ;  /* 0x0001000c06007388 */ /* 0x0003e80000000c00 */
[----:B------:R1:W-:Y:S02]  /*af40*/  STS.128 [R81+0x100], R8 ;  /* 0x0001000851007388 */ /* 0x0003e40000000c00 */
.L_x_377:
[----:B------:R-:W-:Y:S05]  /*af50*/  BSYNC B0 ;  /* 0x0000000000007941 */ /* 0x000fea0003800000 */
.L_x_376:
[----:B-1----:R-:W-:Y:S01]  /*af60*/  IADD3 R9, R4, 0x20, RZ ;  /* 0x0000002004097810 */ /* 0x002fe20007ffe0ff */
[----:B------:R-:W-:Y:S03]  /*af70*/  BSSY B0, `(.L_x_378) ;  /* 0x0000074000007945 */ /* 0x000fe60003800000 */
[----:B------:R-:W-:-:S13]  /*af80*/  ISETP.GE.OR P0, PT, R9, R63, P1 ;  /* 0x0000003f0900720c */ /* 0x000fda0000f06670 */
[----:B------:R-:W-:Y:S05]  /*af90*/  @P0 BRA `(.L_x_379) ;  /* 0x0000071000000947 */ /* 0x000fea0003800000 */
[----:B------:R-:W-:Y:S01]  /*afa0*/  IMAD.MOV.U32 R8, RZ, RZ, c[0x0][0x27c] ;  /* 0x00009f00ff087624 */ /* 0x000fe200078e00ff */
[----:B------:R-:W-:Y:S01]  /*afb0*/  SHF.R.S32.HI R6, RZ, 0x1f, R9 ;  /* 0x0000001fff067819 */ /* 0x000fe20000011409 */
[----:B------:R-:W-:Y:S01]  /*afc0*/  IMAD.SHL.U32 R10, R9, 0x40, RZ ;  /* 0x00000040090a7824 */ /* 0x000fe200078e00ff */
[----:B------:R-:W-:Y:S02]  /*afd0*/  SHF.R.U64 R40, R40, 0x10, R41 ;  /* 0x0000001028287819 */ /* 0x000fe40000001229 */
[----:B------:R-:W-:Y:S02]  /*afe0*/  LEA.HI R11, R8, R29, RZ, 0x1d ;  /* 0x0000001d080b7211 */ /* 0x000fe400078fe8ff */
[----:B------:R-:W-:Y:S02]  /*aff0*/  LEA.HI R6, R6, R9, RZ, 0x3 ;  /* 0x0000000906067211 */ /* 0x000fe400078f18ff */
[----:B------:R-:W-:Y:S01]  /*b000*/  SHF.R.S32.HI R8, RZ, 0x1f, R11 ;  /* 0x0000001fff087819 */ /* 0x000fe2000001140b */
[----:B------:R-:W-:Y:S01]  /*b010*/  IMAD.SHL.U32 R9, R11, 0x8, RZ ;  /* 0x000000080b097824 */ /* 0x000fe200078e00ff */
[----:B------:R-:W-:Y:S01]  /*b020*/  LOP3.LUT R10, R10, 0x1c0, RZ, 0xc0, !PT ;  /* 0x000001c00a0a7812 */ /* 0x000fe200078ec0ff */
[----:B------:R-:W-:Y:S01]  /*b030*/  IMAD.SHL.U32 R6, R6, 0x40, RZ ;  /* 0x0000004006067824 */ /* 0x000fe200078e00ff */
[----:B------:R-:W-:-:S02]  /*b040*/  LEA.HI R8, R8, R11, RZ, 0x3 ;  /* 0x0000000b08087211 */ /* 0x000fc400078f18ff */
[----:B------:R-:W-:Y:S02]  /*b050*/  LOP3.LUT R12, R10, 0x38, R82, 0xf8, !PT ;  /* 0x000000380a0c7812 */ /* 0x000fe400078ef852 */
[----:B------:R-:W-:Y:S01]  /*b060*/  SHF.R.U32.HI R13, RZ, 0x3, R10 ;  /* 0x00000003ff0d7819 */ /* 0x000fe2000001160a */
[----:B------:R-:W-:Y:S01]  /*b070*/  IMAD.SHL.U32 R8, R8, 0x400, RZ ;  /* 0x0000040008087824 */ /* 0x000fe200078e00ff */
[----:B------:R-:W-:Y:S02]  /*b080*/  LOP3.LUT R6, R6, 0xfffffe00, RZ, 0xc0, !PT ;  /* 0xfffffe0006067812 */ /* 0x000fe400078ec0ff */
[----:B------:R-:W-:Y:S02]  /*b090*/  LOP3.LUT R10, R10, 0x38, R9, 0xf8, !PT ;  /* 0x000000380a0a7812 */ /* 0x000fe400078ef809 */
[----:B------:R-:W-:Y:S02]  /*b0a0*/  LOP3.LUT R12, R6, R12, R13, 0xf6, !PT ;  /* 0x0000000c060c7212 */ /* 0x000fe400078ef60d */
[----:B------:R-:W-:-:S02]  /*b0b0*/  LOP3.LUT R13, R10, R13, RZ, 0x3c, !PT ;  /* 0x0000000d0a0d7212 */ /* 0x000fc400078e3cff */
[----:B------:R-:W-:Y:S01]  /*b0c0*/  LOP3.LUT R8, R8, 0x7fffe000, RZ, 0xc0, !PT ;  /* 0x7fffe00008087812 */ /* 0x000fe200078ec0ff */
[----:B------:R-:W-:Y:S01]  /*b0d0*/  IMAD.SHL.U32 R48, R12, 0x2, RZ ;  /* 0x000000020c307824 */ /* 0x000fe200078e00ff */
[----:B------:R-:W-:Y:S02]  /*b0e0*/  SHF.R.U32.HI R41, RZ, 0x10, R41 ;  /* 0x00000010ff297819 */ /* 0x000fe40000011629 */
[----:B------:R-:W-:Y:S02]  /*b0f0*/  IADD3 R6, R13, R8, R6 ;  /* 0x000000080d067210 */ /* 0x000fe40007ffe006 */
[----:B------:R-:W1:Y:S01]  /*b100*/  LDS.128 R12, [R48+0x100] ;  /* 0x00010000300c7984 */ /* 0x000e620000000c00 */
[----:B------:R-:W-:Y:S02]  /*b110*/  SHF.R.U64 R42, R42, 0x10, R43 ;  /* 0x000000102a2a7819 */ /* 0x000fe4000000122b */
[----:B------:R-:W-:Y:S01]  /*b120*/  IMAD.SHL.U32 R6, R6, 0x2, RZ ;  /* 0x0000000206067824 */ /* 0x000fe200078e00ff */
[----:B------:R-:W-:-:S02]  /*b130*/  SHF.R.U64 R44, R44, 0x10, R45 ;  /* 0x000000102c2c7819 */ /* 0x000fc4000000122d */
[----:B------:R-:W-:Y:S02]  /*b140*/  SHF.R.U32.HI R43, RZ, 0x10, R43 ;  /* 0x00000010ff2b7819 */ /* 0x000fe4000001162b */
[----:B------:R-:W2:Y:S01]  /*b150*/  LDS.128 R8, [R6+0x100] ;  /* 0x0001000006087984 */ /* 0x000ea20000000c00 */
[----:B------:R-:W-:Y:S02]  /*b160*/  SHF.R.U32.HI R45, RZ, 0x10, R45 ;  /* 0x00000010ff2d7819 */ /* 0x000fe4000001162d */
[----:B------:R-:W-:Y:S02]  /*b170*/  PRMT R73, R73, 0x5410, R40 ;  /* 0x0000541049497816 */ /* 0x000fe40000000028 */
[----:B------:R-:W-:Y:S02]  /*b180*/  PRMT R72, R72, 0x5410, R41 ;  /* 0x0000541048487816 */ /* 0x000fe40000000029 */
[----:B------:R-:W-:Y:S02]  /*b190*/  PRMT R74, R74, 0x5410, R43 ;  /* 0x000054104a4a7816 */ /* 0x000fe4000000002b */
[----:B------:R-:W-:Y:S01]  /*b1a0*/  PRMT R77, R77, 0x5410, R44 ;  /* 0x000054104d4d7816 */ /* 0x000fe2000000002c */
[----:B------:R-:W-:Y:S01]  /*b1b0*/  IMAD.U32 R53, R72, 0x10000, RZ ;  /* 0x0001000048357824 */ /* 0x000fe200078e00ff */
[----:B------:R-:W-:-:S02]  /*b1c0*/  PRMT R76, R76, 0x5410, R45 ;  /* 0x000054104c4c7816 */ /* 0x000fc4000000002d */
[--C-:B------:R-:W-:Y:S02]  /*b1d0*/  SHF.R.U64 R49, R46, 0x10, R47.reuse ;  /* 0x000000102e317819 */ /* 0x100fe4000000122f */
[----:B------:R-:W-:Y:S01]  /*b1e0*/  SHF.R.U32.HI R46, RZ, 0x10, R47 ;  /* 0x00000010ff2e7819 */ /* 0x000fe2000001162f */
[C---:B------:R-:W-:Y:S01]  /*b1f0*/  IMAD.U32 R47, R77.reuse, 0x10000, RZ ;  /* 0x000100004d2f7824 */ /* 0x040fe200078e00ff */
[----:B------:R-:W-:Y:S02]  /*b200*/  PRMT R80, R80, 0x5410, R49 ;  /* 0x0000541050507816 */ /* 0x000fe40000000031 */
[----:B------:R-:W-:Y:S02]  /*b210*/  LOP3.LUT R52, R77, 0xffff0000, RZ, 0xc0, !PT ;  /* 0xffff00004d347812 */ /* 0x000fe400078ec0ff */
[----:B------:R-:W-:Y:S01]  /*b220*/  PRMT R79, R79, 0x5410, R46 ;  /* 0x000054104f4f7816 */ /* 0x000fe2000000002e */
[----:B------:R-:W-:Y:S01]  /*b230*/  IMAD.U32 R55, R80, 0x10000, RZ ;  /* 0x0001000050377824 */ /* 0x000fe200078e00ff */
[----:B------:R-:W-:-:S02]  /*b240*/  LOP3.LUT R72, R72, 0xffff0000, RZ, 0xc0, !PT ;  /* 0xffff000048487812 */ /* 0x000fc400078ec0ff */
[----:B------:R-:W-:Y:S02]  /*b250*/  PRMT R75, R75, 0x5410, R42 ;  /* 0x000054104b4b7816 */ /* 0x000fe4000000002a */
[----:B------:R-:W-:Y:S01]  /*b260*/  LOP3.LUT R80, R80, 0xffff0000, RZ, 0xc0, !PT ;  /* 0xffff000050507812 */ /* 0x000fe200078ec0ff */
[C---:B-1----:R-:W-:Y:S01]  /*b270*/  IMAD.U32 R41, R12.reuse, 0x10000, RZ ;  /* 0x000100000c297824 */ /* 0x042fe200078e00ff */
[----:B------:R-:W-:Y:S01]  /*b280*/  LOP3.LUT R40, R12, 0xffff0000, RZ, 0xc0, !PT ;  /* 0xffff00000c287812 */ /* 0x000fe200078ec0ff */
[C---:B------:R-:W-:Y:S01]  /*b290*/  IMAD.U32 R12, R13.reuse, 0x10000, RZ ;  /* 0x000100000d0c7824 */ /* 0x040fe200078e00ff */
[----:B------:R-:W-:Y:S01]  /*b2a0*/  LOP3.LUT R43, R13, 0xffff0000, RZ, 0xc0, !PT ;  /* 0xffff00000d2b7812 */ /* 0x000fe200078ec0ff */
[C---:B------:R-:W-:Y:S01]  /*b2b0*/  IMAD.U32 R13, R15.reuse, 0x10000, RZ ;  /* 0x000100000f0d7824 */ /* 0x040fe200078e00ff */
[----:B------:R-:W-:Y:S01]  /*b2c0*/  LOP3.LUT R45, R15, 0xffff0000, RZ, 0xc0, !PT ;  /* 0xffff00000f2d7812 */ /* 0x000fe200078ec0ff */
[C---:B------:R-:W-:Y:S01]  /*b2d0*/  IMAD.U32 R42, R14.reuse, 0x10000, RZ ;  /* 0x000100000e2a7824 */ /* 0x040fe200078e00ff */
[----:B------:R-:W-:Y:S01]  /*b2e0*/  LOP3.LUT R14, R14, 0xffff0000, RZ, 0xc0, !PT ;  /* 0xffff00000e0e7812 */ /* 0x000fe200078ec0ff */
[----:B--2---:R-:W-:Y:S01]  /*b2f0*/  IMAD.U32 R50, R10, 0x10000, RZ ;  /* 0x000100000a327824 */ /* 0x004fe200078e00ff */
[C---:B------:R-:W-:Y:S01]  /*b300*/  SHF.L.U32 R44, R8.reuse, 0x10, RZ ;  /* 0x00000010082c7819 */ /* 0x040fe200000006ff */
[----:B------:R-:W-:Y:S01]  /*b310*/  IMAD.U32 R46, R11, 0x10000, RZ ;  /* 0x000100000b2e7824 */ /* 0x000fe200078e00ff */
[----:B------:R-:W-:Y:S01]  /*b320*/  LOP3.LUT R15, R8, 0xffff0000, RZ, 0xc0, !PT ;  /* 0xffff0000080f7812 */ /* 0x000fe200078ec0ff */
[C---:B------:R-:W-:Y:S01]  /*b330*/  IMAD.U32 R8, R9.reuse, 0x10000, RZ ;  /* 0x0001000009087824 */ /* 0x040fe200078e00ff */
[----:B------:R-:W-:Y:S01]  /*b340*/  LOP3.LUT R51, R9, 0xffff0000, RZ, 0xc0, !PT ;  /* 0xffff000009337812 */ /* 0x000fe200078ec0ff */
[----:B------:R-:W-:Y:S01]  /*b350*/  IMAD.U32 R9, R73, 0x10000, RZ ;  /* 0x0001000049097824 */ /* 0x000fe200078e00ff */
[----:B------:R-:W-:-:S02]  /*b360*/  LOP3.LUT R49, R10, 0xffff0000, RZ, 0xc0, !PT ;  /* 0xffff00000a317812 */ /* 0x000fc400078ec0ff */
[----:B------:R-:W-:Y:S01]  /*b370*/  LOP3.LUT R73, R73, 0xffff0000, RZ, 0xc0, !PT ;  /* 0xffff000049497812 */ /* 0x000fe200078ec0ff */
[C---:B------:R-:W-:Y:S01]  /*b380*/  FMUL.FTZ R10, R44.reuse, R9 ;  /* 0x000000092c0a7220 */ /* 0x040fe20000410000 */
[----:B------:R-:W-:Y:S01]  /*b390*/  LOP3.LUT R11, R11, 0xffff0000, RZ, 0xc0, !PT ;  /* 0xffff00000b0b7812 */ /* 0x000fe200078ec0ff */
[-C--:B------:R-:W-:Y:S02]  /*b3a0*/  FMUL.FTZ R44, R44, R47.reuse ;  /* 0x0000002f2c2c7220 */ /* 0x080fe40000410000 */
[C---:B------:R-:W-:Y:S02]  /*b3b0*/  FFMA.FTZ R10, R41.reuse, R47, -R10 ;  /* 0x0000002f290a7223 */ /* 0x040fe4000001080a */
[----:B------:R-:W-:Y:S01]  /*b3c0*/  FFMA.FTZ R44, R41, R9, R44 ;  /* 0x00000009292c7223 */ /* 0x000fe2000001002c */
[C---:B------:R-:W-:Y:S01]  /*b3d0*/  SHF.L.U32 R9, R76.reuse, 0x10, RZ ;  /* 0x000000104c097819 */ /* 0x040fe200000006ff */
[C---:B------:R-:W-:Y:S01]  /*b3e0*/  FMUL.FTZ R47, R15.reuse, R73 ;  /* 0x000000490f2f7220 */ /* 0x040fe20000410000 */
[----:B------:R-:W-:Y:S01]  /*b3f0*/  LOP3.LUT R76, R76, 0xffff0000, RZ, 0xc0, !PT ;  /* 0xffff00004c4c7812 */ /* 0x000fe200078ec0ff */
[----:B------:R-:W-:-:S02]  /*b400*/  FMUL.FTZ R15, R15, R52 ;  /* 0x000000340f0f7220 */ /* 0x000fc40000410000 */
[----:B------:R-:W-:Y:S02]  /*b410*/  FMUL.FTZ R41, R8, R53 ;  /* 0x0000003508297220 */ /* 0x000fe40000410000 */
[----:B------:R-:W-:Y:S02]  /*b420*/  FFMA.FTZ R47, R40, R52, -R47 ;  /* 0x00000034282f7223 */ /* 0x000fe4000001082f */
[----:B------:R-:W-:Y:S02]  /*b430*/  FMUL.FTZ R8, R8, R9 ;  /* 0x0000000908087220 */ /* 0x000fe40000410000 */
[C---:B------:R-:W-:Y:S01]  /*b440*/  IMAD.U32 R52, R74.reuse, 0x10000, RZ ;  /* 0x000100004a347824 */ /* 0x040fe200078e00ff */
[----:B------:R-:W-:Y:S01]  /*b450*/  LOP3.LUT R74, R74, 0xffff0000, RZ, 0xc0, !PT ;  /* 0xffff00004a4a7812 */ /* 0x000fe200078ec0ff */
[----:B------:R-:W-:Y:S02]  /*b460*/  FFMA.FTZ R15, R40, R73, R15 ;  /* 0x00000049280f7223 */ /* 0x000fe4000001000f */
[----:B------:R-:W-:-:S02]  /*b470*/  FFMA.FTZ R41, R12, R9, -R41 ;  /* 0x000000090c297223 */ /* 0x000fc40000010829 */
[----:B------:R-:W-:Y:S02]  /*b480*/  IMAD.U32 R40, R79, 0x10000, RZ ;  /* 0x000100004f287824 */ /* 0x000fe400078e00ff */
[----:B------:R-:W-:Y:S02]  /*b490*/  FFMA.FTZ R9, R12, R53, R8 ;  /* 0x000000350c097223 */ /* 0x000fe40000010008 */
[C---:B------:R-:W-:Y:S02]  /*b4a0*/  FMUL.FTZ R8, R46.reuse, R52 ;  /* 0x000000342e087220 */ /* 0x040fe40000410000 */
[-C--:B------:R-:W-:Y:S02]  /*b4b0*/  FMUL.FTZ R46, R46, R40.reuse ;  /* 0x000000282e2e7220 */ /* 0x080fe40000410000 */
[----:B------:R-:W-:Y:S02]  /*b4c0*/  FFMA.FTZ R40, R13, R40, -R8 ;  /* 0x000000280d287223 */ /* 0x000fe40000010808 */
[----:B------:R-:W-:-:S02]  /*b4d0*/  FMUL.FTZ R8, R51, R72 ;  /* 0x0000004833087220 */ /* 0x000fc40000410000 */
[C---:B------:R-:W-:Y:S01]  /*b4e0*/  IMAD.U32 R53, R75.reuse, 0x10000, RZ ;  /* 0x000100004b357824 */ /* 0x040fe200078e00ff */
[----:B------:R-:W-:Y:S01]  /*b4f0*/  LOP3.LUT R75, R75, 0xffff0000, RZ, 0xc0, !PT ;  /* 0xffff00004b4b7812 */ /* 0x000fe200078ec0ff */
[-C--:B------:R-:W-:Y:S02]  /*b500*/  FMUL.FTZ R51, R51, R76.reuse ;  /* 0x0000004c33337220 */ /* 0x080fe40000410000 */
[----:B------:R-:W-:Y:S01]  /*b510*/  FFMA.FTZ R76, R43, R76, -R8 ;  /* 0x0000004c2b4c7223 */ /* 0x000fe20000010808 */
[----:B------:R-:W-:Y:S01]  /*b520*/  LOP3.LUT R8, R79, 0xffff0000, RZ, 0xc0, !PT ;  /* 0xffff00004f087812 */ /* 0x000fe200078ec0ff */
[----:B------:R-:W-:Y:S02]  /*b530*/  FMUL.FTZ R12, R50, R53 ;  /* 0x00000035320c7220 */ /* 0x000fe40000410000 */
[----:B------:R-:W-:Y:S02]  /*b540*/  FFMA.FTZ R52, R13, R52, R46 ;  /* 0x000000340d347223 */ /* 0x000fe4000001002e */
[----:B------:R-:W-:-:S02]  /*b550*/  FFMA.FTZ R72, R43, R72, R51 ;  /* 0x000000482b487223 */ /* 0x000fc40000010033 */
[-C--:B------:R-:W-:Y:S02]  /*b560*/  FMUL.FTZ R50, R50, R55.reuse ;  /* 0x0000003732327220 */ /* 0x080fe40000410000 */
[----:B------:R-:W-:Y:S01]  /*b570*/  FFMA.FTZ R55, R42, R55, -R12 ;  /* 0x000000372a377223 */ /* 0x000fe2000001080c */
[----:B------:R-:W-:Y:S01]  /*b580*/  F2FP.BF16.PACK_AB R9, R72, R9 ;  /* 0x000000094809723e */ /* 0x000fe200000010ff */
[----:B------:R-:W-:Y:S02]  /*b590*/  FMUL.FTZ R43, R49, R75 ;  /* 0x0000004b312b7220 */ /* 0x000fe40000410000 */
[----:B------:R-:W-:Y:S02]  /*b5a0*/  FMUL.FTZ R13, R11, R74 ;  /* 0x0000004a0b0d7220 */ /* 0x000fe40000410000 */
[----:B------:R-:W-:Y:S02]  /*b5b0*/  FMUL.FTZ R49, R49, R80 ;  /* 0x0000005031317220 */ /* 0x000fe40000410000 */
[----:B------:R-:W-:-:S02]  /*b5c0*/  FMUL.FTZ R12, R11, R8 ;  /* 0x000000080b0c7220 */ /* 0x000fc40000410000 */
[----:B------:R-:W-:Y:S02]  /*b5d0*/  FFMA.FTZ R80, R14, R80, -R43 ;  /* 0x000000500e507223 */ /* 0x000fe4000001082b */
[----:B------:R-:W-:Y:S01]  /*b5e0*/  FFMA.FTZ R11, R45, R8, -R13 ;  /* 0x000000082d0b7223 */ /* 0x000fe2000001080d */
[----:B------:R-:W-:Y:S01]  /*b5f0*/  F2FP.BF16.PACK_AB R8, R15, R44 ;  /* 0x0000002c0f08723e */ /* 0x000fe200000010ff */
[----:B------:R-:W-:Y:S01]  /*b600*/  FFMA.FTZ R50, R42, R53, R50 ;  /* 0x000000352a327223 */ /* 0x000fe20000010032 */
[----:B------:R-:W-:Y:S01]  /*b610*/  F2FP.BF16.PACK_AB R13, R76, R41 ;  /* 0x000000294c0d723e */ /* 0x000fe200000010ff */
[----:B------:R-:W-:Y:S01]  /*b620*/  FFMA.FTZ R75, R14, R75, R49 ;  /* 0x0000004b0e4b7223 */ /* 0x000fe20000010031 */
[----:B------:R-:W-:Y:S01]  /*b630*/  F2FP.BF16.PACK_AB R14, R80, R55 ;  /* 0x00000037500e723e */ /* 0x000fe200000010ff */
[----:B------:R-:W-:Y:S01]  /*b640*/  FFMA.FTZ R45, R45, R74, R12 ;  /* 0x0000004a2d2d7223 */ /* 0x000fe2000001000c */
[----:B------:R-:W-:Y:S02]  /*b650*/  F2FP.BF16.PACK_AB R12, R47, R10 ;  /* 0x0000000a2f0c723e */ /* 0x000fe400000010ff */
[----:B------:R-:W-:-:S02]  /*b660*/  F2FP.BF16.PACK_AB R15, R11, R40 ;  /* 0x000000280b0f723e */ /* 0x000fc400000010ff */
[----:B------:R-:W-:Y:S02]  /*b670*/  F2FP.BF16.PACK_AB R10, R75, R50 ;  /* 0x000000324b0a723e */ /* 0x000fe400000010ff */
[----:B------:R-:W-:Y:S01]  /*b680*/  F2FP.BF16.PACK_AB R11, R45, R52 ;  /* 0x000000342d0b723e */ /* 0x000fe200000010ff */
[----:B------:R1:W-:Y:S04]  /*b690*/  STS.128 [R48+0x100], R12 ;  /* 0x0001000c30007388 */ /* 0x0003e80000000c00 */
[----:B------:R1:W-:Y:S02]  /*b6a0*/  STS.128 [R6+0x100], R8 ;  /* 0x0001000806007388 */ /* 0x0003e40000000c00 */
.L_x_379:
[----:B------:R-:W-:Y:S05]  /*b6b0*/  BSYNC B0 ;  /* 0x0000000000007941 */ /* 0x000fea0003800000 */
.L_x_378:
        /* <DEDUP_REMOVED lines=35> */
[----:B------:R-:W-:Y:S02]  /*b8f0*/  SHF.R.U64 R34, R34, 0x10, R35 ;  /* 0x0000001022227819 */ /* 0x000fe40000001223 */
[----:B------:R-:W-:Y:S01]  /*b900*/  PRMT R66, R66, 0x5410, R27 ;  /* 0x0000541042427816 */ /* 0x000fe2000000001b */
[----:B------:R-:W-:Y:S01]  /*b910*/  IMAD.U32 R45, R64, 0x10000, RZ ;  /* 0x00010000402d7824 */ /* 0x000fe200078e00ff */
[----:B------:R-:W-:-:S02]  /*b920*/  SHF.R.U32.HI R35, RZ, 0x10, R35 ;  /* 0x00000010ff237819 */ /* 0x000fc40000011623 */
[----:B------:R-:W-:Y:S02]  /*b930*/  PRMT R69, R69, 0x5410, R32 ;  /* 0x0000541045457816 */ /* 0x000fe40000000020 */
[----:B------:R-:W-:Y:S02]  /*b940*/  PRMT R68, R68, 0x5410, R33 ;  /* 0x0000541044447816 */ /* 0x000fe40000000021 */
[----:B------:R-:W-:Y:S01]  /*b950*/  PRMT R70, R70, 0x5410, R35 ;  /* 0x0000541046467816 */ /* 0x000fe20000000023 */
[C---:B------:R-:W-:Y:S01]  /*b960*/  IMAD.U32 R35, R69.reuse, 0x10000, RZ ;  /* 0x0001000045237824 */ /* 0x040fe200078e00ff */
[----:B------:R-:W-:Y:S02]  /*b970*/  LOP3.LUT R44, R69, 0xffff0000, RZ, 0xc0, !PT ;  /* 0xffff0000452c7812 */ /* 0x000fe400078ec0ff */
[----:B------:R-:W-:Y:S02]  /*b980*/  PRMT R67, R67, 0x5410, R26 ;  /* 0x0000541043437816 */ /* 0x000fe4000000001a */
[----:B------:R-:W-:-:S02]  /*b990*/  PRMT R71, R71, 0x5410, R34 ;  /* 0x0000541047477816 */ /* 0x000fc40000000022 */
[----:B------:R-:W-:-:S03]  /*b9a0*/  LOP3.LUT R64, R64, 0xffff0000, RZ, 0xc0, !PT ;  /* 0xffff000040407812 */ /* 0x000fc600078ec0ff */
[C---:B------:R-:W-:Y:S01]  /*b9b0*/  IMAD.U32 R47, R71.reuse, 0x10000, RZ ;  /* 0x00010000472f7824 */ /* 0x040fe200078e00ff */
        /* <DEDUP_REMOVED lines=24> */
[----:B------:R-:W-:Y:S01]  /*bb40*/  FMUL.FTZ R35, R15, R65 ;  /* 0x000000410f237220 */ /* 0x000fe20000410000 */
[----:B------:R-:W-:Y:S01]  /*bb50*/  LOP3.LUT R68, R68, 0xffff0000, RZ, 0xc0, !PT ;  /* 0xffff000044447812 */ /* 0x000fe200078ec0ff */
[----:B------:R-:W-:-:S02]  /*bb60*/  FMUL.FTZ R25, R8, R45 ;  /* 0x0000002d08197220 */ /* 0x000fc40000410000 */
[-C--:B------:R-:W-:Y:S02]  /*bb70*/  FMUL.FTZ R15, R15, R44.reuse ;  /* 0x0000002c0f0f7220 */ /* 0x080fe40000410000 */
[-C--:B------:R-:W-:Y:S02]  /*bb80*/  FMUL.FTZ R8, R8, R9.reuse ;  /* 0x0000000908087220 */ /* 0x080fe40000410000 */
[----:B------:R-:W-:Y:S02]  /*bb90*/  FFMA.FTZ R35, R24, R44, -R35 ;  /* 0x0000002c18237223 */ /* 0x000fe40000010823 */
[C---:B------:R-:W-:Y:S01]  /*bba0*/  IMAD.U32 R44, R66.reuse, 0x10000, RZ ;  /* 0x00010000422c7824 */ /* 0x040fe200078e00ff */
[----:B------:R-:W-:Y:S01]  /*bbb0*/  LOP3.LUT R66, R66, 0xffff0000, RZ, 0xc0, !PT ;  /* 0xffff000042427812 */ /* 0x000fe200078ec0ff */
[----:B------:R-:W-:Y:S02]  /*bbc0*/  FFMA.FTZ R25, R12, R9, -R25 ;  /* 0x000000090c197223 */ /* 0x000fe40000010819 */
[----:B------:R-:W-:-:S02]  /*bbd0*/  FFMA.FTZ R15, R24, R65, R15 ;  /* 0x00000041180f7223 */ /* 0x000fc4000001000f */
[----:B------:R-:W-:Y:S02]  /*bbe0*/  FFMA.FTZ R9, R12, R45, R8 ;  /* 0x0000002d0c097223 */ /* 0x000fe40000010008 */
[C---:B------:R-:W-:Y:S01]  /*bbf0*/  IMAD.U32 R24, R70.reuse, 0x10000, RZ ;  /* 0x0001000046187824 */ /* 0x040fe200078e00ff */
[----:B------:R-:W-:Y:S01]  /*bc00*/  LOP3.LUT R70, R70, 0xffff0000, RZ, 0xc0, !PT ;  /* 0xffff000046467812 */ /* 0x000fe200078ec0ff */
[C---:B------:R-:W-:Y:S01]  /*bc10*/  IMAD.U32 R45, R67.reuse, 0x10000, RZ ;  /* 0x00010000432d7824 */ /* 0x040fe200078e00ff */
[----:B------:R-:W-:Y:S01]  /*bc20*/  LOP3.LUT R67, R67, 0xffff0000, RZ, 0xc0, !PT ;  /* 0xffff000043437812 */ /* 0x000fe200078ec0ff */
[C---:B------:R-:W-:Y:S02]  /*bc30*/  FMUL.FTZ R8, R34.reuse, R44 ;  /* 0x0000002c22087220 */ /* 0x040fe40000410000 */
[----:B------:R-:W-:Y:S02]  /*bc40*/  FMUL.FTZ R34, R34, R24 ;  /* 0x0000001822227220 */ /* 0x000fe40000410000 */
[----:B------:R-:W-:-:S02]  /*bc50*/  FMUL.FTZ R12, R42, R45 ;  /* 0x0000002d2a0c7220 */ /* 0x000fc40000410000 */
[----:B------:R-:W-:Y:S02]  /*bc60*/  FFMA.FTZ R24, R13, R24, -R8 ;  /* 0x000000180d187223 */ /* 0x000fe40000010808 */
[-C--:B------:R-:W-:Y:S02]  /*bc70*/  FMUL.FTZ R42, R42, R47.reuse ;  /* 0x0000002f2a2a7220 */ /* 0x080fe40000410000 */
[C---:B------:R-:W-:Y:S02]  /*bc80*/  FMUL.FTZ R8, R43.reuse, R64 ;  /* 0x000000402b087220 */ /* 0x040fe40000410000 */
[----:B------:R-:W-:Y:S02]  /*bc90*/  FMUL.FTZ R43, R43, R68 ;  /* 0x000000442b2b7220 */ /* 0x000fe40000410000 */
[C---:B------:R-:W-:Y:S02]  /*bca0*/  FFMA.FTZ R47, R26.reuse, R47, -R12 ;  /* 0x0000002f1a2f7223 */ /* 0x040fe4000001080c */
[----:B------:R-:W-:-:S02]  /*bcb0*/  FFMA.FTZ R42, R26, R45, R42 ;  /* 0x0000002d1a2a7223 */ /* 0x000fc4000001002a */
[----:B------:R-:W-:Y:S02]  /*bcc0*/  FFMA.FTZ R68, R27, R68, -R8 ;  /* 0x000000441b447223 */ /* 0x000fe40000010808 */
[----:B------:R-:W-:Y:S02]  /*bcd0*/  FMUL.FTZ R26, R41, R67 ;  /* 0x00000043291a7220 */ /* 0x000fe40000410000 */
[----:B------:R-:W-:Y:S02]  /*bce0*/  FMUL.FTZ R12, R11, R66 ;  /* 0x000000420b0c7220 */ /* 0x000fe40000410000 */
[-C--:B------:R-:W-:Y:S02]  /*bcf0*/  FMUL.FTZ R41, R41, R71.reuse ;  /* 0x0000004729297220 */ /* 0x080fe40000410000 */
[----:B------:R-:W-:Y:S02]  /*bd00*/  FMUL.FTZ R8, R11, R70 ;  /* 0x000000460b087220 */ /* 0x000fe40000410000 */
[----:B------:R-:W-:-:S02]  /*bd10*/  FFMA.FTZ R26, R14, R71, -R26 ;  /* 0x000000470e1a7223 */ /* 0x000fc4000001081a */
[----:B------:R-:W-:Y:S01]  /*bd20*/  FFMA.FTZ R11, R33, R70, -R12 ;  /* 0x00000046210b7223 */ /* 0x000fe2000001080c */
[----:B------:R-:W-:Y:S01]  /*bd30*/  F2FP.BF16.PACK_AB R12, R35, R10 ;  /* 0x0000000a230c723e */ /* 0x000fe200000010ff */
[----:B------:R-:W-:Y:S01]  /*bd40*/  FFMA.FTZ R44, R13, R44, R34 ;  /* 0x0000002c0d2c7223 */ /* 0x000fe20000010022 */
[----:B------:R-:W-:Y:S01]  /*bd50*/  F2FP.BF16.PACK_AB R13, R68, R25 ;  /* 0x00000019440d723e */ /* 0x000fe200000010ff */
[----:B------:R-:W-:Y:S02]  /*bd60*/  FFMA.FTZ R64, R27, R64, R43 ;  /* 0x000000401b407223 */ /* 0x000fe4000001002b */
[----:B------:R-:W-:Y:S01]  /*bd70*/  FFMA.FTZ R67, R14, R67, R41 ;  /* 0x000000430e437223 */ /* 0x000fe20000010029 */
[----:B------:R-:W-:Y:S01]  /*bd80*/  F2FP.BF16.PACK_AB R14, R26, R47 ;  /* 0x0000002f1a0e723e */ /* 0x000fe200000010ff */
[----:B------:R-:W-:Y:S01]  /*bd90*/  FFMA.FTZ R33, R33, R66, R8 ;  /* 0x0000004221217223 */ /* 0x000fe20000010008 */
[----:B------:R-:W-:Y:S02]  /*bda0*/  F2FP.BF16.PACK_AB R8, R15, R32 ;  /* 0x000000200f08723e */ /* 0x000fe400000010ff */
[----:B------:R-:W-:-:S02]  /*bdb0*/  F2FP.BF16.PACK_AB R15, R11, R24 ;  /* 0x000000180b0f723e */ /* 0x000fc400000010ff */
[----:B------:R-:W-:Y:S02]  /*bdc0*/  F2FP.BF16.PACK_AB R9, R64, R9 ;  /* 0x000000094009723e */ /* 0x000fe400000010ff */
[----:B------:R-:W-:Y:S01]  /*bdd0*/  F2FP.BF16.PACK_AB R10, R67, R42 ;  /* 0x0000002a430a723e */ /* 0x000fe200000010ff */
[----:B------:R1:W-:Y:S01]  /*bde0*/  STS.128 [R40+0x100], R12 ;  /* 0x0001000c28007388 */ /* 0x0003e20000000c00 */
[----:B------:R-:W-:-:S05]  /*bdf0*/  F2FP.BF16.PACK_AB R11, R33, R44 ;  /* 0x0000002c210b723e */ /* 0x000fca00000010ff */
[----:B------:R1:W-:Y:S02]  /*be00*/  STS.128 [R6+0x100], R8 ;  /* 0x0001000806007388 */ /* 0x0003e40000000c00 */
.L_x_381:
[----:B------:R-:W-:Y:S05]  /*be10*/  BSYNC B0 ;  /* 0x0000000000007941 */ /* 0x000fea0003800000 */
.L_x_380:
[----:B-1----:R-:W-:-:S04]  /*be20*/  IADD3 R8, R4, 0x60, RZ ;  /* 0x0000006004087810 */ /* 0x002fc80007ffe0ff */
        /* <DEDUP_REMOVED lines=25> */
[--C-:B------:R-:W-:Y:S02]  /*bfc0*/  SHF.R.U64 R21, R22, 0x10, R23.reuse ;  /* 0x0000001016157819 */ /* 0x100fe40000001217 */
[----:B------:R-:W-:Y:S01]  /*bfd0*/  IMAD.SHL.U32 R6, R6, 0x2, RZ ;  /* 0x0000000206067824 */ /* 0x000fe200078e00ff */
[----:B------:R-:W-:-:S02]  /*bfe0*/  SHF.R.U32.HI R22, RZ, 0x10, R23 ;  /* 0x00000010ff167819 */ /* 0x000fc40000011617 */
[--C-:B------:R-:W-:Y:S02]  /*bff0*/  SHF.R.U64 R23, R16, 0x10, R17.reuse ;  /* 0x0000001010177819 */ /* 0x100fe40000001211 */
[----:B------:R-:W2:Y:S01]  /*c000*/  LDS.128 R8, [R6+0x100] ;  /* 0x0001000006087984 */ /* 0x000ea20000000c00 */
[----:B------:R-:W-:Y:S02]  /*c010*/  SHF.R.U32.HI R16, RZ, 0x10, R17 ;  /* 0x00000010ff107819 */ /* 0x000fe40000011611 */
[----:B------:R-:W-:Y:S02]  /*c020*/  SHF.R.U64 R17, R18, 0x10, R19 ;  /* 0x0000001012117819 */ /* 0x000fe40000001213 */
[----:B------:R-:W-:Y:S02]  /*c030*/  PRMT R7, R7, 0x5410, R16 ;  /* 0x0000541007077816 */ /* 0x000fe40000000010 */
[----:B------:R-:W-:Y:S02]  /*c040*/  PRMT R58, R58, 0x5410, R17 ;  /* 0x000054103a3a7816 */ /* 0x000fe40000000011 */
[----:B------:R-:W-:Y:S01]  /*c050*/  SHF.R.U32.HI R18, RZ, 0x10, R19 ;  /* 0x00000010ff127819 */ /* 0x000fe20000011613 */
[----:B------:R-:W-:Y:S01]  /*c060*/  IMAD.U32 R33, R7, 0x10000, RZ ;  /* 0x0001000007217824 */ /* 0x000fe200078e00ff */
[----:B------:R-:W-:-:S02]  /*c070*/  PRMT R56, R56, 0x5410, R23 ;  /* 0x0000541038387816 */ /* 0x000fc40000000017 */
[----:B------:R-:W-:Y:S02]  /*c080*/  PRMT R60, R60, 0x5410, R25 ;  /* 0x000054103c3c7816 */ /* 0x000fe40000000019 */
[----:B------:R-:W-:Y:S02]  /*c090*/  PRMT R62, R62, 0x5410, R21 ;  /* 0x000054103e3e7816 */ /* 0x000fe40000000015 */
[----:B------:R-:W-:Y:S01]  /*c0a0*/  PRMT R59, R59, 0x5410, R20 ;  /* 0x000054103b3b7816 */ /* 0x000fe20000000014 */
[C---:B------:R-:W-:Y:S01]  /*c0b0*/  IMAD.U32 R23, R60.reuse, 0x10000, RZ ;  /* 0x000100003c177824 */ /* 0x040fe200078e00ff */
[----:B------:R-:W-:Y:S01]  /*c0c0*/  LOP3.LUT R60, R60, 0xffff0000, RZ, 0xc0, !PT ;  /* 0xffff00003c3c7812 */ /* 0x000fe200078ec0ff */
[----:B------:R-:W-:Y:S01]  /*c0d0*/  IMAD.U32 R35, R62, 0x10000, RZ ;  /* 0x000100003e237824 */ /* 0x000fe200078e00ff */
[----:B------:R-:W-:Y:S02]  /*c0e0*/  PRMT R57, R57, 0x5410, R18 ;  /* 0x0000541039397816 */ /* 0x000fe40000000012 */
[----:B------:R-:W-:-:S02]  /*c0f0*/  PRMT R61, R61, 0x5410, R22 ;  /* 0x000054103d3d7816 */ /* 0x000fc40000000016 */
[----:B------:R-:W-:Y:S01]  /*c100*/  LOP3.LUT R34, R7, 0xffff0000, RZ, 0xc0, !PT ;  /* 0xffff000007227812 */ /* 0x000fe200078ec0ff */
[----:B------:R-:W-:Y:S01]  /*c110*/  IMAD.U32 R32, R57, 0x10000, RZ ;  /* 0x0001000039207824 */ /* 0x000fe200078e00ff */
        /* <DEDUP_REMOVED lines=23> */
[----:B------:R-:W-:Y:S01]  /*c290*/  SHF.L.U32 R9, R59, 0x10, RZ ;  /* 0x000000103b097819 */ /* 0x000fe200000006ff */
[----:B------:R-:W-:Y:S02]  /*c2a0*/  FMUL.FTZ R23, R15, R56 ;  /* 0x000000380f177220 */ /* 0x000fe40000410000 */
[----:B------:R-:W-:-:S02]  /*c2b0*/  FMUL.FTZ R17, R8, R33 ;  /* 0x0000002108117220 */ /* 0x000fc40000410000 */
[-C--:B------:R-:W-:Y:S02]  /*c2c0*/  FMUL.FTZ R15, R15, R60.reuse ;  /* 0x0000003c0f0f7220 */ /* 0x080fe40000410000 */
[-C--:B------:R-:W-:Y:S02]  /*c2d0*/  FMUL.FTZ R8, R8, R9.reuse ;  /* 0x0000000908087220 */ /* 0x080fe40000410000 */
[----:B------:R-:W-:Y:S02]  /*c2e0*/  FFMA.FTZ R17, R12, R9, -R17 ;  /* 0x000000090c117223 */ /* 0x000fe40000010811 */
[C---:B------:R-:W-:Y:S02]  /*c2f0*/  FFMA.FTZ R23, R16.reuse, R60, -R23 ;  /* 0x0000003c10177223 */ /* 0x040fe40000010817 */
[----:B------:R-:W-:Y:S02]  /*c300*/  FFMA.FTZ R15, R16, R56, R15 ;  /* 0x00000038100f7223 */ /* 0x000fe4000001000f */
[----:B------:R-:W-:Y:S01]  /*c310*/  FFMA.FTZ R9, R12, R33, R8 ;  /* 0x000000210c097223 */ /* 0x000fe20000010008 */
[----:B------:R-:W-:Y:S01]  /*c320*/  LOP3.LUT R8, R59, 0xffff0000, RZ, 0xc0, !PT ;  /* 0xffff00003b087812 */ /* 0x000fe200078ec0ff */
[----:B------:R-:W-:-:S02]  /*c330*/  IMAD.U32 R16, R61, 0x10000, RZ ;  /* 0x000100003d107824 */ /* 0x000fc400078e00ff */
[C---:B------:R-:W-:Y:S02]  /*c340*/  FMUL.FTZ R12, R22.reuse, R32 ;  /* 0x00000020160c7220 */ /* 0x040fe40000410000 */
[-C--:B------:R-:W-:Y:S02]  /*c350*/  FMUL.FTZ R22, R22, R16.reuse ;  /* 0x0000001016167220 */ /* 0x080fe40000410000 */
[----:B------:R-:W-:Y:S02]  /*c360*/  FFMA.FTZ R7, R13, R16, -R12 ;  /* 0x000000100d077223 */ /* 0x000fe4000001080c */
[C---:B------:R-:W-:Y:S01]  /*c370*/  IMAD.U32 R33, R58.reuse, 0x10000, RZ ;  /* 0x000100003a217824 */ /* 0x040fe200078e00ff */
[----:B------:R-:W-:Y:S01]  /*c380*/  LOP3.LUT R58, R58, 0xffff0000, RZ, 0xc0, !PT ;  /* 0xffff00003a3a7812 */ /* 0x000fe200078ec0ff */
[----:B------:R-:W-:Y:S02]  /*c390*/  FMUL.FTZ R12, R27, R34 ;  /* 0x000000221b0c7220 */ /* 0x000fe40000410000 */
[----:B------:R-:W-:-:S02]  /*c3a0*/  FFMA.FTZ R32, R13, R32, R22 ;  /* 0x000000200d207223 */ /* 0x000fc40000010016 */
[-C--:B------:R-:W-:Y:S02]  /*c3b0*/  FMUL.FTZ R27, R27, R8.reuse ;  /* 0x000000081b1b7220 */ /* 0x080fe40000410000 */
[C---:B------:R-:W-:Y:S02]  /*c3c0*/  FMUL.FTZ R13, R26.reuse, R33 ;  /* 0x000000211a0d7220 */ /* 0x040fe40000410000 */
[----:B------:R-:W-:Y:S01]  /*c3d0*/  FFMA.FTZ R16, R19, R8, -R12 ;  /* 0x0000000813107223 */ /* 0x000fe2000001080c */
[----:B------:R-:W-:Y:S01]  /*c3e0*/  LOP3.LUT R8, R57, 0xffff0000, RZ, 0xc0, !PT ;  /* 0xffff000039087812 */ /* 0x000fe200078ec0ff */
[-C--:B------:R-:W-:Y:S01]  /*c3f0*/  FMUL.FTZ R26, R26, R35.reuse ;  /* 0x000000231a1a7220 */ /* 0x080fe20000410000 */
[----:B------:R-:W-:Y:S01]  /*c400*/  LOP3.LUT R12, R61, 0xffff0000, RZ, 0xc0, !PT ;  /* 0xffff00003d0c7812 */ /* 0x000fe200078ec0ff */
[----:B------:R-:W-:Y:S02]  /*c410*/  FFMA.FTZ R34, R19, R34, R27 ;  /* 0x0000002213227223 */ /* 0x000fe4000001001b */
[----:B------:R-:W-:-:S02]  /*c420*/  FFMA.FTZ R35, R18, R35, -R13 ;  /* 0x0000002312237223 */ /* 0x000fc4000001080d */
[----:B------:R-:W-:Y:S01]  /*c430*/  FFMA.FTZ R26, R18, R33, R26 ;  /* 0x00000021121a7223 */ /* 0x000fe2000001001a */
[----:B------:R-:W-:Y:S01]  /*c440*/  F2FP.BF16.PACK_AB R9, R34, R9 ;  /* 0x000000092209723e */ /* 0x000fe200000010ff */
[C---:B------:R-:W-:Y:S02]  /*c450*/  FMUL.FTZ R19, R25.reuse, R58 ;  /* 0x0000003a19137220 */ /* 0x040fe40000410000 */
[----:B------:R-:W-:Y:S02]  /*c460*/  FMUL.FTZ R25, R25, R62 ;  /* 0x0000003e19197220 */ /* 0x000fe40000410000 */
[C---:B------:R-:W-:Y:S02]  /*c470*/  FMUL.FTZ R18, R11.reuse, R8 ;  /* 0x000000080b127220 */ /* 0x040fe40000410000 */
[----:B------:R-:W-:Y:S02]  /*c480*/  FMUL.FTZ R13, R11, R12 ;  /* 0x0000000c0b0d7220 */ /* 0x000fe40000410000 */
[----:B------:R-:W-:-:S02]  /*c490*/  FFMA.FTZ R62, R14, R62, -R19 ;  /* 0x0000003e0e3e7223 */ /* 0x000fc40000010813 */
[----:B------:R-:W-:Y:S02]  /*c4a0*/  FFMA.FTZ R11, R14, R58, R25 ;  /* 0x0000003a0e0b7223 */ /* 0x000fe40000010019 */
[----:B------:R-:W-:Y:S01]  /*c4b0*/  FFMA.FTZ R18, R21, R12, -R18 ;  /* 0x0000000c15127223 */ /* 0x000fe20000010812 */
[----:B------:R-:W-:Y:S01]  /*c4c0*/  F2FP.BF16.PACK_AB R12, R23, R10 ;  /* 0x0000000a170c723e */ /* 0x000fe200000010ff */
[----:B------:R-:W-:Y:S01]  /*c4d0*/  FFMA.FTZ R21, R21, R8, R13 ;  /* 0x0000000815157223 */ /* 0x000fe2000001000d */
[----:B------:R-:W-:Y:S02]  /*c4e0*/  F2FP.BF16.PACK_AB R8, R15, R20 ;  /* 0x000000140f08723e */ /* 0x000fe400000010ff */
[----:B------:R-:W-:Y:S02]  /*c4f0*/  F2FP.BF16.PACK_AB R13, R16, R17 ;  /* 0x00000011100d723e */ /* 0x000fe400000010ff */
[----:B------:R-:W-:Y:S02]  /*c500*/  F2FP.BF16.PACK_AB R14, R62, R35 ;  /* 0x000000233e0e723e */ /* 0x000fe400000010ff */
[----:B------:R-:W-:-:S02]  /*c510*/  F2FP.BF16.PACK_AB R10, R11, R26 ;  /* 0x0000001a0b0a723e */ /* 0x000fc400000010ff */
[----:B------:R-:W-:Y:S02]  /*c520*/  F2FP.BF16.PACK_AB R15, R18, R7 ;  /* 0x00000007120f723e */ /* 0x000fe400000010ff */
[----:B------:R-:W-:-:S03]  /*c530*/  F2FP.BF16.PACK_AB R11, R21, R32 ;  /* 0x00000020150b723e */ /* 0x000fc600000010ff */
[----:B------:R1:W-:Y:S04]  /*c540*/  STS.128 [R24+0x100], R12 ;  /* 0x0001000c18007388 */ /* 0x0003e80000000c00 */
[----:B------:R1:W-:Y:S02]  /*c550*/  STS.128 [R6+0x100], R8 ;  /* 0x0001000806007388 */ /* 0x0003e40000000c00 */
.L_x_369:
[----:B------:R-:W-:Y:S05]  /*c560*/  BSYNC B2 ;  /* 0x0000000000027941 */ /* 0x000fea0003800000 */
.L_x_347:
[----:B-1----:R-:W-:Y:S01]  /*c570*/  IMAD.SHL.U32 R6, R29, 0x40, RZ ;  /* 0x000000401d067824 */ /* 0x002fe200078e00ff */
[----:B------:R-:W-:Y:S01]  /*c580*/  LEA.HI R76, R37, R78, RZ, 0x5 ;  /* 0x0000004e254c7211 */ /* 0x000fe200078f28ff */
[----:B------:R-:W-:Y:S01]  /*c590*/  IMAD.SHL.U32 R9, R4, 0x8, RZ ;  /* 0x0000000804097824 */ /* 0x000fe200078e00ff */
[----:B------:R-:W-:Y:S01]  /*c5a0*/  BAR.SYNC.DEFER_BLOCKING 0x0 ;  /* 0x0000000000007b1d */ /* 0x000fe20000010000 */
[----:B------:R-:W-:Y:S01]  /*c5b0*/  LOP3.LUT P0, RZ, R29, 0x2, RZ, 0xc0, !PT ;  /* 0x000000021dff7812 */ /* 0x000fe2000780c0ff */
[----:B------:R-:W-:Y:S01]  /*c5c0*/  IMAD.MOV.U32 R236, RZ, RZ, R234 ;  /* 0x000000ffffec7224 */ /* 0x000fe200078e00ea */
[----:B------:R-:W-:Y:S01]  /*c5d0*/  LOP3.LUT R4, R6, 0x1c0, RZ, 0xc0, !PT ;  /* 0x000001c006047812 */ /* 0x000fe200078ec0ff */
[----:B------:R-:W-:Y:S01]  /*c5e0*/  IMAD.SHL.U32 R228, R30, 0x2, RZ ;  /* 0x000000021ee47824 */ /* 0x000fe200078e00ff */
[----:B------:R-:W-:Y:S01]  /*c5f0*/  SHF.R.S32.HI R77, RZ, 0x5, R76 ;  /* 0x00000005ff4d7819 */ /* 0x000fe2000001144c */
[----:B------:R-:W-:Y:S01]  /*c600*/  ULDC.64 UR4, c[0x0][0x208] ;  /* 0x0000820000047ab9 */ /* 0x000fe20000000a00 */
[----:B------:R-:W-:Y:S01]  /*c610*/  LOP3.LUT R9, R4, 0x8, R9, 0xf8, !PT ;  /* 0x0000000804097812 */ /* 0x000fe200078ef809 */
[----:B------:R-:W-:Y:S01]  /*c620*/  USHF.L.U32 UR8, UR4, 0x6, URZ ;  /* 0x0000000604087899 */ /* 0x000fe2000800063f */
[----:B------:R-:W-:Y:S01]  /*c630*/  SHF.R.U32.HI R4, RZ, 0x3, R4 ;  /* 0x00000003ff047819 */ /* 0x000fe20000011604 */
[----:B------:R-:W-:Y:S01]  /*c640*/  IMAD R7, R77, 0x400, R2 ;  /* 0x000004004d077824 */ /* 0x000fe200078e0202 */
[----:B------:R-:W-:Y:S01]  /*c650*/  UMOV UR9, 0x6 ;  /* 0x0000000600097882 */ /* 0x000fe20000000000 */
[----:B------:R-:W-:Y:S01]  /*c660*/  LOP3.LUT P5, RZ, R222, 0x40000, RZ, 0xc0, !PT ;  /* 0x00040000deff7812 */ /* 0x000fe200078ac0ff */
[----:B------:R-:W-:Y:S01]  /*c670*/  USHF.L.U64.HI UR7, UR4, UR9, UR5 ;  /* 0x0000000904077299 */ /* 0x000fe20008010205 */
[----:B------:R-:W-:-:S02]  /*c680*/  LOP3.LUT R9, R9, R4, RZ, 0x3c, !PT ;  /* 0x0000000409097212 */ /* 0x000fc400078e3cff */
[C---:B------:R-:W-:Y:S01]  /*c690*/  LEA R4, R7.reuse, 0x100, 0x1 ;  /* 0x0000010007047811 */ /* 0x040fe200078e08ff */
[----:B------:R-:W-:Y:S01]  /*c6a0*/  IMAD.SHL.U32 R7, R7, 0x2, RZ ;  /* 0x0000000207077824 */ /* 0x000fe200078e00ff */
[----:B------:R-:W-:Y:S01]  /*c6b0*/  LOP3.LUT P4, RZ, R222, 0x20000, RZ, 0xc0, !PT ;  /* 0x00020000deff7812 */ /* 0x000fe2000788c0ff */
[----:B------:R-:W-:Y:S01]  /*c6c0*/  IMAD R214, R0, 0x200, R9 ;  /* 0x0000020000d67824 */ /* 0x000fe200078e0209 */
[C---:B------:R-:W-:Y:S01]  /*c6d0*/  ISETP.LT.OR P3, PT, R28.reuse, 0x1, P5 ;  /* 0x000000011c00780c */ /* 0x040fe20002f61670 */
[--C-:B------:R-:W-:Y:S01]  /*c6e0*/  IMAD R6, R5, 0x2, R4.reuse ;  /* 0x0000000205067824 */ /* 0x100fe200078e0204 */
[----:B------:R-:W-:Y:S01]  /*c6f0*/  ISETP.LT.OR P2, PT, R28, 0x1, P4 ;  /* 0x000000011c00780c */ /* 0x000fe20002741670 */
[C---:B------:R-:W-:Y:S01]  /*c700*/  IMAD R4, R3.reuse, 0x2, R4 ;  /* 0x0000000203047824 */ /* 0x040fe200078e0204 */
[----:B------:R-:W-:Y:S01]  /*c710*/  LDSM.16.M88.4 R120, [R7+0x100] ;  /* 0x000100000778783b */ /* 0x000fe20000000200 */
[----:B------:R-:W-:Y:S02]  /*c720*/  IMAD R0, R3, 0x2, R6 ;  /* 0x0000000203007824 */ /* 0x000fe400078e0206 */
[----:B------:R-:W-:Y:S01]  /*c730*/  IMAD.SHL.U32 R214, R214, 0x2, RZ ;  /* 0x00000002d6d67824 */ /* 0x000fe200078e00ff */
[----:B------:R1:W-:Y:S04]  /*c740*/  LDSM.16.M88.4 R172, [R7+0x4100] ;  /* 0x0041000007ac783b */ /* 0x0003e80000000200 */
[----:B------:R-:W-:Y:S01]  /*c750*/  LDSM.16.M88.4 R140, [R6] ;  /* 0x00000000068c783b */ /* 0x000fe20000000200 */
[----:B------:R-:W-:-:S03]  /*c760*/  IADD3 R213, R214, 0x8120, RZ ;  /* 0x00008120d6d57810 */ /* 0x000fc60007ffe0ff */
[----:B------:R2:W-:Y:S04]  /*c770*/  LDSM.16.M88.4 R176, [R6+0x4000] ;  /* 0x0040000006b0783b */ /* 0x0005e80000000200 */
[----:B------:R-:W-:Y:S04]  /*c780*/  LDSM.16.M88.4 R152, [R4] ;  /* 0x000000000498783b */ /* 0x000fe80000000200 */
[----:B------:R-:W-:Y:S04]  /*c790*/  LDSM.16.M88.4 R180, [R4+0x4000] ;  /* 0x0040000004b4783b */ /* 0x000fe80000000200 */
[----:B------:R-:W-:Y:S01]  /*c7a0*/  LDSM.16.M88.4 R168, [R0] ;  /* 0x0000000000a8783b */ /* 0x000fe20000000200 */
[----:B-1----:R-:W-:-:S03]  /*c7b0*/  IMAD R7, R31, c[0x0][0x208], RZ ;  /* 0x000082001f077a24 */ /* 0x002fc600078e02ff */
[----:B------:R-:W-:Y:S01]  /*c7c0*/  LDSM.16.M88.4 R188, [R0+0x4000] ;  /* 0x0040000000bc783b */ /* 0x000fe20000000200 */
[----:B------:R-:W-:-:S03]  /*c7d0*/  IMAD R7, R110, c[0x0][0x20c], R7 ;  /* 0x000083006e077a24 */ /* 0x000fc600078e0207 */
[----:B------:R-:W-:Y:S01]  /*c7e0*/  BAR.SYNC.DEFER_BLOCKING 0x0 ;  /* 0x0000000000007b1d */ /* 0x000fe20000010000 */
[----:B--2---:R-:W-:-:S04]  /*c7f0*/  IADD3 R6, R214, 0x8100, RZ ;  /* 0x00008100d6067810 */ /* 0x004fc80007ffe0ff */
[----:B------:R-:W-:-:S04]  /*c800*/  @P0 IADD3 R213, R6, -0x20, RZ ;  /* 0xffffffe006d50810 */ /* 0x000fc80007ffe0ff */
[C---:B------:R-:W-:Y:S02]  /*c810*/  IADD3 R207, R213.reuse, 0x800, RZ ;  /* 0x00000800d5cf7810 */ /* 0x040fe40007ffe0ff */
[C---:B------:R-:W-:Y:S02]  /*c820*/  IADD3 R206, R213.reuse, 0x1000, RZ ;  /* 0x00001000d5ce7810 */ /* 0x040fe40007ffe0ff */
        /* <DEDUP_REMOVED lines=11> */
[----:B------:R-:W1:Y:S04]  /*c8e0*/  LDSM.16.M88.4 R8, [R214+0x8100] ;  /* 0x00810000d608783b */ /* 0x000e680000000200 */
[----:B------:R-:W2:Y:S04]  /*c8f0*/  LDSM.16.M88.4 R68, [R214+0x9100] ;  /* 0x00910000d644783b */ /* 0x000ea80000000200 */
[----:B------:R-:W3:Y:S04]  /*c900*/  LDSM.16.M88.4 R24, [R213] ;  /* 0x00000000d518783b */ /* 0x000ee80000000200 */
[----:B------:R-:W4:Y:S04]  /*c910*/  LDSM.16.M88.4 R80, [R214+0x8900] ;  /* 0x00890000d650783b */ /* 0x000f280000000200 */
[----:B------:R-:W5:Y:S04]  /*c920*/  LDSM.16.M88.4 R16, [R213+0x1000] ;  /* 0x00100000d510783b */ /* 0x000f680000000200 */
[----:B------:R-:W3:Y:S04]  /*c930*/  LDSM.16.M88.4 R20, [R213+0x800] ;  /* 0x00080000d514783b */ /* 0x000ee80000000200 */
[----:B------:R-:W3:Y:S04]  /*c940*/  LDSM.16.M88.4 R60, [R214+0x9900] ;  /* 0x00990000d63c783b */ /* 0x000ee80000000200 */
[----:B------:R-:W4:Y:S04]  /*c950*/  LDSM.16.M88.4 R52, [R214+0xa100] ;  /* 0x00a10000d634783b */ /* 0x000f280000000200 */
[----:B------:R-:W4:Y:S04]  /*c960*/  LDSM.16.M88.4 R44, [R214+0xa900] ;  /* 0x00a90000d62c783b */ /* 0x000f280000000200 */
[----:B------:R-:W-:Y:S01]  /*c970*/  LDSM.16.M88.4 R40, [R213+0x2800] ;  /* 0x00280000d528783b */ /* 0x000fe20000000200 */
[C---:B-1----:R-:W-:Y:S08]  /*c980*/  HMMA.16816.F32.BF16 R12, R120.reuse, R8, RZ ;  /* 0x00000008780c723c */ /* 0x042ff000000418ff */
[C---:B--2---:R-:W-:Y:S08]  /*c990*/  HMMA.16816.F32.BF16 R72, R120.reuse, R68, RZ ;  /* 0x000000447848723c */ /* 0x044ff000000418ff */
[----:B------:R-:W-:Y:S08]  /*c9a0*/  HMMA.16816.F32.BF16 R8, R120, R10, RZ ;  /* 0x0000000a7808723c */ /* 0x000ff000000418ff */
[----:B---3--:R-:W-:Y:S07]  /*c9b0*/  HMMA.16816.F32.BF16 R12, R140, R24, R12 ;  /* 0x000000188c0c723c */ /* 0x008fee000004180c */
[----:B------:R-:W-:Y:S01]  /*c9c0*/  IMAD.WIDE.U32 R24, R110, c[0x0][0x208], RZ ;  /* 0x000082006e187a25 */ /* 0x000fe200078e00ff */
[----:B----4-:R-:W-:Y:S03]  /*c9d0*/  HMMA.16816.F32.BF16 R84, R120, R80, RZ ;  /* 0x000000507854723c */ /* 0x010fe600000418ff */
[----:B------:R-:W-:-:S02]  /*c9e0*/  IMAD.IADD R7, R25, 0x1, R7 ;  /* 0x0000000119077824 */ /* 0x000fc400078e0207 */
[----:B------:R-:W-:Y:S02]  /*c9f0*/  IMAD.U32 R25, RZ, RZ, UR8 ;  /* 0x00000008ff197e24 */ /* 0x000fe4000f8e00ff */
[----:B------:R-:W-:Y:S01]  /*ca00*/  IMAD R7, R7, 0x60, RZ ;  /* 0x0000006007077824 */ /* 0x000fe200078e02ff */
[----:B------:R-:W-:Y:S08]  /*ca10*/  HMMA.16816.F32.BF16 R80, R120, R82, RZ ;  /* 0x000000527850723c */ /* 0x000ff000000418ff */
[----:B-----5:R-:W-:Y:S07]  /*ca20*/  HMMA.16816.F32.BF16 R72, R140, R16, R72 ;  /* 0x000000108c48723c */ /* 0x020fee0000041848 */
[----:B------:R-:W-:Y:S01]  /*ca30*/  IMAD.WIDE.U32 R16, R24, 0x60, R236 ;  /* 0x0000006018107825 */ /* 0x000fe200078e00ec */
[----:B------:R-:W-:Y:S03]  /*ca40*/  HMMA.16816.F32.BF16 R68, R120, R70, RZ ;  /* 0x000000467844723c */ /* 0x000fe600000418ff */
[----:B------:R-:W-:Y:S01]  /*ca50*/  IMAD.IADD R0, R17, 0x1, R7 ;  /* 0x0000000111007824 */ /* 0x000fe200078e0207 */
[----:B------:R-:W-:-:S04]  /*ca60*/  LEA R6, P0, R16, c[0x0][0x1f8], 0x1 ;  /* 0x00007e0010067a11 */ /* 0x000fc800078008ff */
[----:B------:R-:W-:Y:S01]  /*ca70*/  LEA.HI.X R7, R16, c[0x0][0x1fc], R0, 0x1, P0 ;  /* 0x00007f0010077a11 */ /* 0x000fe200000f0c00 */
[----:B------:R-:W-:Y:S01]  /*ca80*/  HMMA.16816.F32.BF16 R8, R140, R26, R8 ;  /* 0x0000001a8c08723c */ /* 0x000fe20000041808 */
[----:B------:R-:W-:Y:S01]  /*ca90*/  IADD3 R24, P1, P0, R25, 0x80, R6 ;  /* 0x0000008019187810 */ /* 0x000fe2000783e006 */
[----:B------:R-:W-:-:S03]  /*caa0*/  IMAD.MOV.U32 R0, RZ, RZ, 0x40 ;  /* 0x00000040ff007424 */ /* 0x000fc600078e00ff */
[----:B------:R-:W-:Y:S02]  /*cab0*/  IADD3.X R25, RZ, UR7, R7, P1, P0 ;  /* 0x00000007ff197c10 */ /* 0x000fe40008fe0407 */
[----:B------:R-:W-:Y:S01]  /*cac0*/  IADD3 R26, P0, R6, UR8, RZ ;  /* 0x00000008061a7c10 */ /* 0x000fe2000ff1e0ff */
[----:B------:R-:W-:Y:S01]  /*cad0*/  HMMA.16816.F32.BF16 R84, R140, R20, R84 ;  /* 0x000000148c54723c */ /* 0x000fe20000041854 */
[C---:B------:R-:W-:Y:S02]  /*cae0*/  ISETP.LT.OR P1, PT, R28.reuse, 0x21, P4 ;  /* 0x000000211c00780c */ /* 0x040fe40002721670 */
[----:B------:R-:W-:Y:S02]  /*caf0*/  IADD3.X R27, R7, UR7, RZ, P0, !PT ;  /* 0x00000007071b7c10 */ /* 0x000fe400087fe4ff */
[----:B------:R-:W-:-:S03]  /*cb00*/  ISETP.LT.OR P0, PT, R28, 0x21, P5 ;  /* 0x000000211c00780c */ /* 0x000fc60002f01670 */
[C---:B------:R-:W-:Y:S01]  /*cb10*/  HMMA.16816.F32.BF16 R80, R140.reuse, R22, R80 ;  /* 0x000000168c50723c */ /* 0x040fe20000041850 */
[----:B------:R-:W1:Y:S07]  /*cb20*/  LDSM.16.M88.4 R20, [R213+0x1800] ;  /* 0x00180000d514783b */ /* 0x000e6e0000000200 */
[----:B------:R-:W-:Y:S01]  /*cb30*/  HMMA.16816.F32.BF16 R68, R140, R18, R68 ;  /* 0x000000128c44723c */ /* 0x000fe20000041844 */
[----:B------:R-:W2:Y:S04]  /*cb40*/  LDSM.16.M88.4 R16, [R213+0x2000] ;  /* 0x00200000d510783b */ /* 0x000ea80000000200 */
[----:B------:R-:W-:Y:S01]  /*cb50*/  @!PT LDS RZ, [RZ] ;  /* 0x00000000fffff984 */ /* 0x000fe20000000800 */
[----:B------:R-:W-:Y:S01]  /*cb60*/  @!PT LDS RZ, [RZ] ;  /* 0x00000000fffff984 */ /* 0x000fe20000000800 */
[----:B------:R-:W-:Y:S01]  /*cb70*/  @!PT LDS RZ, [RZ] ;  /* 0x00000000fffff984 */ /* 0x000fe20000000800 */
[----:B------:R3:W-:Y:S03]  /*cb80*/  LDGSTS.E.BYPASS.LTC128B.128 [R228+0x100], [R6.64], !P3 ;  /* 0x0010000006e47fae */ /* 0x0007e6000d901d50 */
[----:B------:R-:W-:Y:S01]  /*cb90*/  HMMA.16816.F32.BF16 R64, R120, R60, RZ ;  /* 0x0000003c7840723c */ /* 0x000fe200000418ff */
[----:B------:R3:W-:Y:S01]  /*cba0*/  LDGSTS.E.BYPASS.LTC128B.128 [R228+0x3100], [R6.64+0x80], !P2 ;  /* 0x0310008006e47fae */ /* 0x0007e2000d101d50 */
[----:B------:R-:W-:-:S03]  /*cbb0*/  LOP3.LUT P2, RZ, R29, 0x4, RZ, 0xc0, !PT ;  /* 0x000000041dff7812 */ /* 0x000fc6000784c0ff */
[----:B------:R4:W-:Y:S01]  /*cbc0*/  LDGSTS.E.BYPASS.LTC128B.128 [R228+0x1100], [R26.64], !P0 ;  /* 0x011000001ae47fae */ /* 0x0009e2000c101d50 */
[----:B------:R-:W-:Y:S02]  /*cbd0*/  IADD3 R88, P0, R26, UR8, RZ ;  /* 0x000000081a587c10 */ /* 0x000fe4000ff1e0ff */
[C---:B------:R-:W-:Y:S01]  /*cbe0*/  HMMA.16816.F32.BF16 R60, R120.reuse, R62, RZ ;  /* 0x0000003e783c723c */ /* 0x040fe200000418ff */
[----:B------:R4:W-:Y:S01]  /*cbf0*/  LDGSTS.E.BYPASS.LTC128B.128 [R228+0x4100], [R24.64], !P1 ;  /* 0x0410000018e47fae */ /* 0x0009e2000c901d50 */
[----:B------:R-:W-:Y:S02]  /*cc00*/  IADD3.X R89, R27, UR7, RZ, P0, !PT ;  /* 0x000000071b597c10 */ /* 0x000fe400087fe4ff */
[C---:B------:R-:W-:Y:S02]  /*cc10*/  ISETP.LT.OR P1, PT, R28.reuse, 0x41, P5 ;  /* 0x000000411c00780c */ /* 0x040fe40002f21670 */
[----:B------:R-:W-:Y:S02]  /*cc20*/  ISETP.LT.OR P0, PT, R28, 0x41, P4 ;  /* 0x000000411c00780c */ /* 0x000fe40002701670 */
[----:B------:R-:W-:Y:S01]  /*cc30*/  HMMA.16816.F32.BF16 R56, R120, R52, RZ ;  /* 0x000000347838723c */ /* 0x000fe200000418ff */
[----:B------:R-:W-:-:S05]  /*cc40*/  SEL R0, R0, 0xffffffc0, !P2 ;  /* 0xffffffc000007807 */ /* 0x000fca0005000000 */
[----:B------:R-:W-:Y:S02]  /*cc50*/  IMAD.IADD R211, R214, 0x1, R0 ;  /* 0x00000001d6d37824 */ /* 0x000fe400078e0200 */
[----:B------:R-:W-:Y:S01]  /*cc60*/  HMMA.16816.F32.BF16 R52, R120, R54, RZ ;  /* 0x000000367834723c */ /* 0x000fe200000418ff */
[----:B------:R5:W-:Y:S01]  /*cc70*/  LDGSTS.E.BYPASS.LTC128B.128 [R228+0x2100], [R88.64], !P1 ;  /* 0x0210000058e47fae */ /* 0x000be2000c901d50 */
[----:B------:R-:W-:-:S03]  /*cc80*/  IMAD.IADD R202, R0, 0x1, R213 ;  /* 0x0000000100ca7824 */ /* 0x000fc600078e02d5 */
[----:B------:R5:W-:Y:S01]  /*cc90*/  LDGSTS.E.BYPASS.LTC128B.128 [R228+0x5100], [R88.64+0x80], !P0 ;  /* 0x0510008058e47fae */ /* 0x000be2000c101d50 */
[----:B------:R-:W-:Y:S02]  /*cca0*/  ISETP.GT.AND P0, PT, R110, R223, PT ;  /* 0x000000df6e00720c */ /* 0x000fe40003f04270 */
[----:B------:R-:W-:Y:S01]  /*ccb0*/  HMMA.16816.F32.BF16 R48, R120, R44, RZ ;  /* 0x0000002c7830723c */ /* 0x000fe200000418ff */
[----:B------:R-:W3:Y:S04]  /*ccc0*/  LDSM.16.M88.4 R32, [R211+0x8100] ;  /* 0x00810000d320783b */ /* 0x000ee80000000200 */
[----:B------:R-:W3:Y:S03]  /*ccd0*/  LDSM.16.M88.4 R100, [R211+0x8900] ;  /* 0x00890000d364783b */ /* 0x000ee60000000200 */
[C---:B-1----:R-:W-:Y:S01]  /*cce0*/  HMMA.16816.F32.BF16 R64, R140.reuse, R20, R64 ;  /* 0x000000148c40723c */ /* 0x042fe20000041840 */
[----:B------:R-:W1:Y:S04]  /*ccf0*/  LDSM.16.M88.4 R28, [R211+0x9100] ;  /* 0x00910000d31c783b */ /* 0x000e680000000200 */
[----:B----4-:R-:W4:Y:S03]  /*cd00*/  LDSM.16.M88.4 R24, [R211+0x9900] ;  /* 0x00990000d318783b */ /* 0x010f260000000200 */
[----:B------:R-:W-:Y:S01]  /*cd10*/  HMMA.16816.F32.BF16 R60, R140, R22, R60 ;  /* 0x000000168c3c723c */ /* 0x000fe2000004183c */
[----:B------:R-:W1:Y:S04]  /*cd20*/  LDSM.16.M88.4 R20, [R211+0xa100] ;  /* 0x00a10000d314783b */ /* 0x000e680000000200 */
[----:B------:R-:W-:Y:S03]  /*cd30*/  LDSM.16.M88.4 R96, [R202] ;  /* 0x00000000ca60783b */ /* 0x000fe60000000200 */
[----:B------:R-:W-:Y:S01]  /*cd40*/  HMMA.16816.F32.BF16 R44, R120, R46, RZ ;  /* 0x0000002e782c723c */ /* 0x000fe200000418ff */
[----:B------:R-:W-:Y:S04]  /*cd50*/  LDSM.16.M88.4 R92, [R202+0x800] ;  /* 0x00080000ca5c783b */ /* 0x000fe80000000200 */
[----:B-----5:R-:W-:Y:S03]  /*cd60*/  LDSM.16.M88.4 R88, [R202+0x1000] ;  /* 0x00100000ca58783b */ /* 0x020fe60000000200 */
[C---:B--2---:R-:W-:Y:S01]  /*cd70*/  HMMA.16816.F32.BF16 R56, R140.reuse, R16, R56 ;  /* 0x000000108c38723c */ /* 0x044fe20000041838 */
[----:B------:R-:W-:Y:S04]  /*cd80*/  LDSM.16.M88.4 R104, [R211+0xb900] ;  /* 0x00b90000d368783b */ /* 0x000fe80000000200 */
[----:B------:R-:W0:Y:S03]  /*cd90*/  LDGDEPBAR ;  /* 0x00000000000079af */ /* 0x000e260000000000 */
[C---:B------:R-:W-:Y:S01]  /*cda0*/  HMMA.16816.F32.BF16 R52, R140.reuse, R18, R52 ;  /* 0x000000128c34723c */ /* 0x040fe20000041834 */
[----:B------:R-:W2:Y:S07]  /*cdb0*/  LDSM.16.M88.4 R16, [R211+0xa900] ;  /* 0x00a90000d310783b */ /* 0x000eae0000000200 */
[C---:B------:R-:W-:Y:S08]  /*cdc0*/  HMMA.16816.F32.BF16 R48, R140.reuse, R40, R48 ;  /* 0x000000288c30723c */ /* 0x040ff00000041830 */
[----:B------:R-:W-:Y:S01]  /*cdd0*/  HMMA.16816.F32.BF16 R44, R140, R42, R44 ;  /* 0x0000002a8c2c723c */ /* 0x000fe2000004182c */
[----:B------:R-:W5:Y:S07]  /*cde0*/  LDSM.16.M88.4 R40, [R202+0x1800] ;  /* 0x00180000ca28783b */ /* 0x000f6e0000000200 */
[C---:B---3--:R-:W-:Y:S08]  /*cdf0*/  HMMA.16816.F32.BF16 R12, R152.reuse, R32, R12 ;  /* 0x00000020980c723c */ /* 0x048ff0000004180c */
[C---:B------:R-:W-:Y:S01]  /*ce00*/  HMMA.16816.F32.BF16 R8, R152.reuse, R34, R8 ;  /* 0x000000229808723c */ /* 0x040fe20000041808 */
[----:B------:R-:W3:Y:S07]  /*ce10*/  LDSM.16.M88.4 R32, [R202+0x2000] ;  /* 0x00200000ca20783b */ /* 0x000eee0000000200 */
[C---:B------:R-:W-:Y:S08]  /*ce20*/  HMMA.16816.F32.BF16 R84, R152.reuse, R100, R84 ;  /* 0x000000649854723c */ /* 0x040ff00000041854 */
[C---:B------:R-:W-:Y:S01]  /*ce30*/  HMMA.16816.F32.BF16 R80, R152.reuse, R102, R80 ;  /* 0x000000669850723c */ /* 0x040fe20000041850 */
[----:B------:R-:W2:Y:S07]  /*ce40*/  LDSM.16.M88.4 R100, [R202+0x2800] ;  /* 0x00280000ca64783b */ /* 0x000eae0000000200 */
[C---:B-1----:R-:W-:Y:S08]  /*ce50*/  HMMA.16816.F32.BF16 R72, R152.reuse, R28, R72 ;  /* 0x0000001c9848723c */ /* 0x042ff00000041848 */
[C---:B------:R-:W-:Y:S01]  /*ce60*/  HMMA.16816.F32.BF16 R68, R152.reuse, R30, R68 ;  /* 0x0000001e9844723c */ /* 0x040fe20000041844 */
        /* <DEDUP_REMOVED lines=8> */
[----:B------:R-:W-:Y:S01]  /*cef0*/  HMMA.16816.F32.BF16 R44, R152, R18, R44 ;  /* 0x00000012982c723c */ /* 0x000fe2000004182c */
[----:B------:R-:W2:Y:S07]  /*cf00*/  LDSM.16.M88.4 R16, [R214+0xc900] ;  /* 0x00c90000d610783b */ /* 0x000eae0000000200 */
        /* <DEDUP_REMOVED lines=14> */
[----:B------:R-:W3:Y:S07]  /*cff0*/  LDSM.16.M88.4 R32, [R213+0x4000] ;  /* 0x00400000d520783b */ /* 0x000eee0000000200 */
[C---:B------:R-:W-:Y:S08]  /*d000*/  HMMA.16816.F32.BF16 R48, R168.reuse, R100, R48 ;  /* 0x00000064a830723c */ /* 0x040ff00000041830 */
[----:B------:R-:W-:Y:S01]  /*d010*/  HMMA.16816.F32.BF16 R44, R168, R102, R44 ;  /* 0x00000066a82c723c */ /* 0x000fe2000004182c */
[----:B------:R-:W-:Y:S07]  /*d020*/  LDSM.16.M88.4 R100, [R211+0xc100] ;  /* 0x00c10000d364783b */ /* 0x000fee0000000200 */
        /* <DEDUP_REMOVED lines=20> */
[----:B------:R-:W2:Y:S07]  /*d170*/  LDSM.16.M88.4 R88, [R211+0xd900] ;  /* 0x00d90000d358783b */ /* 0x000eae0000000200 */
[C---:B-----5:R-:W-:Y:S08]  /*d180*/  HMMA.16816.F32.BF16 R84, R176.reuse, R40, R84 ;  /* 0x00000028b054723c */ /* 0x060ff00000041854 */
[C---:B------:R-:W-:Y:S01]  /*d190*/  HMMA.16816.F32.BF16 R80, R176.reuse, R42, R80 ;  /* 0x0000002ab050723c */ /* 0x040fe20000041850 */
[----:B------:R-:W5:Y:S07]  /*d1a0*/  LDSM.16.M88.4 R40, [R202+0x3000] ;  /* 0x00300000ca28783b */ /* 0x000f6e0000000200 */
        /* <DEDUP_REMOVED lines=9> */
[C---:B------:R-:W-:Y:S08]  /*d240*/  HMMA.16816.F32.BF16 R48, R176.reuse, R20, R48 ;  /* 0x00000014b030723c */ /* 0x040ff00000041830 */
[----:B------:R-:W-:Y:S01]  /*d250*/  HMMA.16816.F32.BF16 R44, R176, R22, R44 ;  /* 0x00000016b02c723c */ /* 0x000fe2000004182c */
[----:B------:R-:W1:Y:S07]  /*d260*/  LDSM.16.M88.4 R20, [R202+0x5000] ;  /* 0x00500000ca14783b */ /* 0x000e6e0000000200 */
[C---:B--2---:R-:W-:Y:S08]  /*d270*/  HMMA.16816.F32.BF16 R12, R180.reuse, R16, R12 ;  /* 0x00000010b40c723c */ /* 0x044ff0000004180c */
[----:B------:R-:W-:Y:S01]  /*d280*/  HMMA.16816.F32.BF16 R8, R180, R18, R8 ;  /* 0x00000012b408723c */ /* 0x000fe20000041808 */
[----:B------:R-:W2:Y:S01]  /*d290*/  LDSM.16.M88.4 R16, [R202+0x5800] ;  /* 0x00580000ca10783b */ /* 0x000ea20000000200 */
        /* <DEDUP_REMOVED lines=13> */
[C---:B---3--:R-:W-:Y:S08]  /*d370*/  HMMA.16816.F32.BF16 R84, R188.reuse, R32, R84 ;  /* 0x00000020bc54723c */ /* 0x048ff00000041854 */
[C---:B------:R-:W-:Y:S08]  /*d380*/  HMMA.16816.F32.BF16 R80, R188.reuse, R34, R80 ;  /* 0x00000022bc50723c */ /* 0x040ff00000041850 */
[C---:B-1----:R-:W-:Y:S08]  /*d390*/  HMMA.16816.F32.BF16 R72, R188.reuse, R28, R72 ;  /* 0x0000001cbc48723c */ /* 0x042ff00000041848 */
[C---:B------:R-:W-:Y:S08]  /*d3a0*/  HMMA.16816.F32.BF16 R68, R188.reuse, R30, R68 ;  /* 0x0000001ebc44723c */ /* 0x040ff00000041844 */
[C---:B----4-:R-:W-:Y:S08]  /*d3b0*/  HMMA.16816.F32.BF16 R64, R188.reuse, R24, R64 ;  /* 0x00000018bc40723c */ /* 0x050ff00000041840 */
[C---:B------:R-:W-:Y:S08]  /*d3c0*/  HMMA.16816.F32.BF16 R60, R188.reuse, R26, R60 ;  /* 0x0000001abc3c723c */ /* 0x040ff0000004183c */
[C---:B------:R-:W-:Y:S08]  /*d3d0*/  HMMA.16816.F32.BF16 R56, R188.reuse, R20, R56 ;  /* 0x00000014bc38723c */ /* 0x040ff00000041838 */
[C---:B------:R-:W-:Y:S08]  /*d3e0*/  HMMA.16816.F32.BF16 R52, R188.reuse, R22, R52 ;  /* 0x00000016bc34723c */ /* 0x040ff00000041834 */
[C---:B--2---:R-:W-:Y:S08]  /*d3f0*/  HMMA.16816.F32.BF16 R48, R188.reuse, R16, R48 ;  /* 0x00000010bc30723c */ /* 0x044ff00000041830 */
[----:B------:R-:W-:Y:S01]  /*d400*/  HMMA.16816.F32.BF16 R44, R188, R18, R44 ;  /* 0x00000012bc2c723c */ /* 0x000fe2000004182c */
[----:B------:R-:W-:Y:S06]  /*d410*/  BAR.SYNC.DEFER_BLOCKING 0x0 ;  /* 0x0000000000007b1d */ /* 0x000fec0000010000 */
[----:B------:R-:W-:Y:S05]  /*d420*/  @!P0 BRA `(.L_x_382) ;  /* 0x000001b000008947 */ /* 0x000fea0003800000 */
[----:B------:R-:W-:Y:S01]  /*d430*/  IADD3 R17, R36, -0x2, RZ ;  /* 0xfffffffe24117810 */ /* 0x000fe20007ffe0ff */
[----:B------:R-:W-:-:S02]  /*d440*/  USHF.L.U32 UR5, UR10, 0x6, URZ ;  /* 0x000000060a057899 */ /* 0x000fc4000800063f */
[----:B------:R-:W-:Y:S01]  /*d450*/  ULDC UR4, c[0x0][0x1e4] ;  /* 0x0000790000047ab9 */ /* 0x000fe20000000800 */
[----:B------:R-:W-:Y:S01]  /*d460*/  SHF.R.S32.HI R7, RZ, 0x1f, R17 ;  /* 0x0000001fff077819 */ /* 0x000fe20000011411 */
[----:B------:R-:W-:Y:S01]  /*d470*/  IMAD R39, R39, R17, RZ ;  /* 0x0000001127277224 */ /* 0x000fe200078e02ff */
[----:B------:R-:W-:Y:S01]  /*d480*/  USHF.L.U64.HI UR4, UR10, UR9, UR4 ;  /* 0x000000090a047299 */ /* 0x000fe20008010204 */
        /* <DEDUP_REMOVED lines=21> */
.L_x_382:
[-C--:B-1----:R-:W-:Y:S01]  /*d5e0*/  LEA.HI R21, R37, R78.reuse, RZ, 0x2 ;  /* 0x0000004e25157211 */ /* 0x082fe200078f10ff */
[----:B------:R-:W-:Y:S01]  /*d5f0*/  FMUL.FTZ R19, R9, c[0x0][0x320] ;  /* 0x0000c80009137a20 */ /* 0x000fe20000410000 */
[----:B------:R-:W-:Y:S01]  /*d600*/  LOP3.LUT R23, R76, 0xffffffe0, RZ, 0xc0, !PT ;  /* 0xffffffe04c177812 */ /* 0x000fe200078ec0ff */
[----:B------:R-:W-:Y:S01]  /*d610*/  FMUL.FTZ R17, R84, c[0x0][0x320] ;  /* 0x0000c80054117a20 */ /* 0x000fe20000410000 */
[----:B------:R-:W-:Y:S01]  /*d620*/  SHF.R.S32.HI R16, RZ, 0x1f, R77 ;  /* 0x0000001fff107819 */ /* 0x000fe2000001144d */
[----:B------:R-:W-:Y:S01]  /*d630*/  FMUL.FTZ R0, R85, c[0x0][0x320] ;  /* 0x0000c80055007a20 */ /* 0x000fe20000410000 */
[----:B------:R-:W-:Y:S01]  /*d640*/  LOP3.LUT R21, R21, 0xfffffffc, RZ, 0xc0, !PT ;  /* 0xfffffffc15157812 */ /* 0x000fe200078ec0ff */
[----:B------:R-:W-:Y:S01]  /*d650*/  FMUL.FTZ R7, R80, c[0x0][0x320] ;  /* 0x0000c80050077a20 */ /* 0x000fe20000410000 */
[-C--:B------:R-:W-:Y:S01]  /*d660*/  IADD3 R4, -R23, R78.reuse, RZ ;  /* 0x0000004e17047210 */ /* 0x080fe20007ffe1ff */
[----:B------:R-:W-:Y:S01]  /*d670*/  FMUL.FTZ R9, R81, c[0x0][0x320] ;  /* 0x0000c80051097a20 */ /* 0x000fe20000410000 */
[----:B------:R-:W-:Y:S01]  /*d680*/  LEA.HI R16, R16, R77, RZ, 0x3 ;  /* 0x0000004d10107211 */ /* 0x000fe200078f18ff */
[----:B------:R-:W-:Y:S01]  /*d690*/  FMUL.FTZ R33, R72, c[0x0][0x320] ;  /* 0x0000c80048217a20 */ /* 0x000fe20000410000 */
[----:B------:R-:W-:Y:S01]  /*d6a0*/  IADD3 R78, -R21, R78, RZ ;  /* 0x0000004e154e7210 */ /* 0x000fe20007ffe1ff */
[----:B------:R-:W-:Y:S01]  /*d6b0*/  FMUL.FTZ R31, R73, c[0x0][0x320] ;  /* 0x0000c800491f7a20 */ /* 0x000fe20000410000 */
[----:B------:R-:W-:Y:S01]  /*d6c0*/  SHF.R.S32.HI R25, RZ, 0x1f, R4 ;  /* 0x0000001fff197819 */ /* 0x000fe20000011404 */
[----:B------:R-:W-:Y:S01]  /*d6d0*/  FMUL.FTZ R29, R68, c[0x0][0x320] ;  /* 0x0000c800441d7a20 */ /* 0x000fe20000410000 */
[----:B------:R-:W-:Y:S01]  /*d6e0*/  LOP3.LUT R16, R16, 0xffffff8, RZ, 0xc0, !PT ;  /* 0x0ffffff810107812 */ /* 0x000fe200078ec0ff */
[----:B------:R-:W-:Y:S01]  /*d6f0*/  FMUL.FTZ R69, R69, c[0x0][0x320] ;  /* 0x0000c80045457a20 */ /* 0x000fe20000410000 */
[----:B------:R-:W-:Y:S01]  /*d700*/  LEA.HI R6, R78, R78, RZ, 0x1 ;  /* 0x0000004e4e067211 */ /* 0x000fe200078f08ff */
[----:B------:R-:W-:Y:S01]  /*d710*/  FMUL.FTZ R64, R64, c[0x0][0x320] ;  /* 0x0000c80040407a20 */ /* 0x000fe20000410000 */
[----:B------:R-:W-:Y:S01]  /*d720*/  LEA.HI R25, R25, R4, RZ, 0x2 ;  /* 0x0000000419197211 */ /* 0x000fe200078f10ff */
[----:B------:R-:W-:Y:S01]  /*d730*/  IMAD.IADD R77, R77, 0x1, -R16 ;  /* 0x000000014d4d7824 */ /* 0x000fe200078e0a10 */
[----:B------:R-:W-:Y:S01]  /*d740*/  LOP3.LUT R21, R6, 0x1ffffffe, RZ, 0xc0, !PT ;  /* 0x1ffffffe06157812 */ /* 0x000fe200078ec0ff */
[----:B------:R-:W-:Y:S01]  /*d750*/  FMUL.FTZ R65, R65, c[0x0][0x320] ;  /* 0x0000c80041417a20 */ /* 0x000fe20000410000 */
[----:B------:R-:W-:Y:S01]  /*d760*/  LEA.HI.SX32 R16, R25, R118, 0x1e ;  /* 0x0000007619107211 */ /* 0x000fe200078ff2ff */
[----:B------:R-:W-:Y:S01]  /*d770*/  FMUL.FTZ R61, R61, c[0x0][0x320] ;  /* 0x0000c8003d3d7a20 */ /* 0x000fe20000410000 */
[----:B------:R-:W-:Y:S01]  /*d780*/  ISETP.NE.AND P0, PT, R217, 0x1, PT ;  /* 0x00000001d900780c */ /* 0x000fe20003f05270 */
[----:B------:R-:W-:Y:S01]  /*d790*/  IMAD.IADD R21, R78, 0x1, -R21 ;  /* 0x000000014e157824 */ /* 0x000fe200078e0a15 */
[----:B------:R-:W-:Y:S01]  /*d7a0*/  LEA R16, R77, R16, 0x4 ;  /* 0x000000104d107211 */ /* 0x000fe200078e20ff */
[----:B------:R-:W-:Y:S01]  /*d7b0*/  FMUL.FTZ R56, R56, c[0x0][0x320] ;  /* 0x0000c80038387a20 */ /* 0x000fe20000410000 */
[----:B------:R-:W-:Y:S01]  /*d7c0*/  LOP3.LUT R25, R25, 0x7ffffffc, RZ, 0xc0, !PT ;  /* 0x7ffffffc19197812 */ /* 0x000fe200078ec0ff */
[----:B------:R-:W-:Y:S01]  /*d7d0*/  FMUL.FTZ R57, R57, c[0x0][0x320] ;  /* 0x0000c80039397a20 */ /* 0x000fe20000410000 */
[----:B------:R-:W-:Y:S01]  /*d7e0*/  LEA R229, R21, R16, 0x3 ;  /* 0x0000001015e57211 */ /* 0x000fe200078e18ff */
[----:B------:R-:W-:Y:S01]  /*d7f0*/  FMUL.FTZ R21, R8, c[0x0][0x320] ;  /* 0x0000c80008157a20 */ /* 0x000fe20000410000 */
[----:B------:R-:W-:Y:S01]  /*d800*/  IADD3 R230, R4, -R25, RZ ;  /* 0x8000001904e67210 */ /* 0x000fe20007ffe0ff */
[----:B------:R-:W-:Y:S01]  /*d810*/  FMUL.FTZ R52, R52, c[0x0][0x320] ;  /* 0x0000c80034347a20 */ /* 0x000fe20000410000 */
[----:B------:R-:W-:Y:S01]  /*d820*/  IADD3 R43, R215, 0x1, R38 ;  /* 0x00000001d72b7810 */ /* 0x000fe20007ffe026 */
[----:B------:R-:W-:Y:S01]  /*d830*/  IMAD.MOV.U32 R6, RZ, RZ, R229 ;  /* 0x000000ffff067224 */ /* 0x000fe200078e00e5 */
[----:B------:R-:W-:Y:S01]  /*d840*/  SHF.L.U32 R230, R230, 0x1, RZ ;  /* 0x00000001e6e67819 */ /* 0x000fe200000006ff */
[----:B------:R-:W-:Y:S01]  /*d850*/  @P0 IMAD.HI.U32 R16, R229, c[0x0][0x2c8], RZ ;  /* 0x0000b200e5100a27 */ /* 0x000fe200078e00ff */
[----:B------:R-:W1:Y:S01]  /*d860*/  MUFU.TANH R19, R19 ;  /* 0x0000001300137308 */ /* 0x000e620000002400 */
[----:B------:R-:W-:Y:S01]  /*d870*/  ULDC UR10, c[0x0][0x324] ;  /* 0x0000c900000a7ab9 */ /* 0x000fe20000000800 */
[----:B------:R-:W-:Y:S01]  /*d880*/  IADD3 R43, -R220, R43, -R230 ;  /* 0x0000002bdc2b7210 */ /* 0x000fe20007ffe9e6 */
[----:B------:R-:W-:Y:S01]  /*d890*/  FMUL.FTZ R53, R53, c[0x0][0x320] ;  /* 0x0000c80035357a20 */ /* 0x000fe20000410000 */
[----:B------:R-:W-:Y:S01]  /*d8a0*/  @P0 SHF.R.U32.HI R6, RZ, c[0x0][0x2cc], R16 ;  /* 0x0000b300ff060a19 */ /* 0x000fe20000011610 */
[----:B------:R-:W-:Y:S01]  /*d8b0*/  FMUL.FTZ R48, R48, c[0x0][0x320] ;  /* 0x0000c80030307a20 */ /* 0x000fe20000410000 */
[----:B------:R-:W-:Y:S01]  /*d8c0*/  ISETP.GE.AND P0, PT, R216, 0x1, PT ;  /* 0x00000001d800780c */ /* 0x000fe20003f06270 */
[----:B------:R-:W-:Y:S01]  /*d8d0*/  FMUL.FTZ R49, R49, c[0x0][0x320] ;  /* 0x0000c80031317a20 */ /* 0x000fe20000410000 */
[----:B------:R-:W2:Y:S01]  /*d8e0*/  MUFU.TANH R17, R17 ;  /* 0x0000001100117308 */ /* 0x000ea20000002400 */
[----:B------:R-:W3:Y:S01]  /*d8f0*/  SHFL.IDX PT, R8, R6, RZ, 0x1c1f ;  /* 0x001c1fff06087589 */ /* 0x000ee200000e0000 */
[----:B------:R-:W-:Y:S01]  /*d900*/  FMUL.FTZ R45, R45, c[0x0][0x320] ;  /* 0x0000c8002d2d7a20 */ /* 0x000fe20000410000 */
[----:B------:R-:W-:Y:S01]  /*d910*/  ULOP3.LUT UR10, URZ, UR10, URZ, 0x33, !UPT ;  /* 0x0000000a3f0a7292 */ /* 0x000fe2000f8e333f */
[----:B------:R-:W-:Y:S01]  /*d920*/  FMUL.FTZ R13, R13, c[0x0][0x320] ;  /* 0x0000c8000d0d7a20 */ /* 0x000fe20000410000 */
[----:B------:R-:W-:Y:S01]  /*d930*/  IADD3 R42, -R230, R215, R38 ;  /* 0x000000d7e62a7210 */ /* 0x000fe20007ffe126 */
[----:B------:R-:W-:Y:S01]  /*d940*/  FMUL.FTZ R12, R12, c[0x0][0x320] ;  /* 0x0000c8000c0c7a20 */ /* 0x000fe20000410000 */
[----:B------:R-:W0:Y:S01]  /*d950*/  LDGDEPBAR ;  /* 0x00000000000079af */ /* 0x000e220000000000 */
[----:B------:R-:W-:Y:S01]  /*d960*/  FMUL.FTZ R60, R60, c[0x0][0x320] ;  /* 0x0000c8003c3c7a20 */ /* 0x000fe20000410000 */
[----:B------:R-:W4:Y:S01]  /*d970*/  MUFU.TANH R0, R0 ;  /* 0x0000000000007308 */ /* 0x000f220000002400 */
[----:B------:R-:W-:Y:S01]  /*d980*/  FMUL.FTZ R44, R44, c[0x0][0x320] ;  /* 0x0000c8002c2c7a20 */ /* 0x000fe20000410000 */
[----:B------:R-:W-:-:S06]  /*d990*/  IADD3 R30, R38, -R230, RZ ;  /* 0x800000e6261e7210 */ /* 0x000fcc0007ffe0ff */
        /* <DEDUP_REMOVED lines=20> */
[----:B------:R5:W1:Y:S02]  /*dae0*/  MUFU.TANH R133, R44 ;  /* 0x0000002c00857308 */ /* 0x000a640000002400 */
[----:B-----5:R-:W-:-:S02]  /*daf0*/  IADD3 R44, R43, c[0x0][0x328], RZ ;  /* 0x0000ca002b2c7a10 */ /* 0x020fc40007ffe0ff */
[----:B------:R-:W-:-:S03]  /*db00*/  IADD3 R43, R43, UR10, RZ ;  /* 0x0000000a2b2b7c10 */ /* 0x000fc6000fffe0ff */
[----:B---3--:R-:W-:Y:S01]  /*db10*/  IMAD.IADD R41, R44, 0x1, R8 ;  /* 0x000000012c297824 */ /* 0x008fe200078e0208 */
[----:B------:R-:W-:-:S04]  /*db20*/  IADD3 R24, R43, R8, RZ ;  /* 0x000000082b187210 */ /* 0x000fc80007ffe0ff */
[----:B------:R-:W-:Y:S01]  /*db30*/  IMNMX R41, R41, R42, PT ;  /* 0x0000002a29297217 */ /* 0x000fe20003800200 */
[----:B------:R-:W-:Y:S05]  /*db40*/  @!P0 BRA `(.L_x_383) ;  /* 0x0000014000008947 */ /* 0x000fea0003800000 */
[----:B-12-4-:R-:W-:Y:S01]  /*db50*/  IADD3 R13, -R220, R215, R8 ;  /* 0x000000d7dc0d7210 */ /* 0x016fe20007ffe108 */
[----:B------:R-:W-:Y:S03]  /*db60*/  BSSY B0, `(.L_x_384) ;  /* 0x000000e000007945 */ /* 0x000fe60003800000 */
        /* <DEDUP_REMOVED lines=9> */
.L_x_385:
[----:B------:R-:W-:-:S04]  /*dc00*/  MOV R8, c[0x0][0x32c] ;  /* 0x0000cb0000087a02 */ /* 0x000fc80000000f00 */
[----:B------:R-:W-:-:S13]  /*dc10*/  ISETP.NE.AND P0, PT, R8, 0x1, PT ;  /* 0x000000010800780c */ /* 0x000fda0003f05270 */
[----:B------:R-:W-:-:S05]  /*dc20*/  @P0 IMAD.HI.U32 R8, R13, c[0x0][0x330], RZ ;  /* 0x0000cc000d080a27 */ /* 0x000fca00078e00ff */
[----:B------:R-:W-:Y:S02]  /*dc30*/  @P0 SHF.R.U32.HI R13, RZ, c[0x0][0x334], R8 ;  /* 0x0000cd00ff0d0a19 */ /* 0x000fe40000011608 */
.L_x_386:
[----:B------:R-:W-:Y:S05]  /*dc40*/  BSYNC B0 ;  /* 0x0000000000007941 */ /* 0x000fea0003800000 */
.L_x_384:
[----:B------:R-:W-:-:S05]  /*dc50*/  IMAD R13, R13, c[0x0][0x32c], R30 ;  /* 0x0000cb000d0d7a24 */ /* 0x000fca00078e021e */
[----:B------:R-:W-:Y:S02]  /*dc60*/  IADD3 R8, R13, c[0x0][0x32c], RZ ;  /* 0x0000cb000d087a10 */ /* 0x000fe40007ffe0ff */
[----:B------:R-:W-:Y:S02]  /*dc70*/  IMNMX R24, R24, R13, !PT ;  /* 0x0000000d18187217 */ /* 0x000fe40007800200 */
[----:B------:R-:W-:Y:S02]  /*dc80*/  IMNMX R41, R41, R8, PT ;  /* 0x0000000829297217 */ /* 0x000fe40003800200 */
.L_x_383:
[C---:B-12-4-:R-:W-:Y:S01]  /*dc90*/  ISETP.GE.AND P0, PT, R38.reuse, 0x2, PT ;  /* 0x000000022600780c */ /* 0x056fe20003f06270 */
        /* <DEDUP_REMOVED lines=40> */
[----:B------:R2:W3:Y:S01]  /*df20*/  MUFU.TANH R156, R67 ;  /* 0x00000043009c7308 */ /* 0x0004e20000002400 */
[----:B------:R-:W-:Y:S01]  /*df30*/  P2R R12, PR, RZ, 0x2 ;  /* 0x00000002ff0c7803 */ /* 0x000fe20000000000 */
[--C-:B-1----:R-:W-:Y:S01]  /*df40*/  IMAD.IADD R11, R44, 0x1, R6.reuse ;  /* 0x000000012c0b7824 */ /* 0x102fe200078e0206 */
[----:B------:R-:W-:Y:S01]  /*df50*/  FSEL R17, R17, -INF , !P0 ;  /* 0xff80000011117808 */ /* 0x000fe20004000000 */
[----:B------:R-:W-:Y:S01]  /*df60*/  IMAD.IADD R43, R43, 0x1, R6 ;  /* 0x000000012b2b7824 */ /* 0x000fe200078e0206 */
[----:B------:R-:W-:-:S02]  /*df70*/  ISETP.GT.AND P0, PT, R24, 0x11, !P1 ;  /* 0x000000111800780c */ /* 0x000fc40004f04270 */
[----:B------:R-:W-:Y:S01]  /*df80*/  ISETP.GE.AND P1, PT, R38, 0x19, PT ;  /* 0x000000192600780c */ /* 0x000fe20003f26270 */
[----:B------:R2:W1:Y:S01]  /*df90*/  MUFU.TANH R166, R62 ;  /* 0x0000003e00a67308 */ /* 0x0004620000002400 */
[----:B------:R-:W-:Y:S02]  /*dfa0*/  ISETP.LT.OR P0, PT, R41, 0x12, P0 ;  /* 0x000000122900780c */ /* 0x000fe40000701670 */
[----:B------:R-:W-:Y:S02]  /*dfb0*/  P2R R37, PR, RZ, 0x2 ;  /* 0x00000002ff257803 */ /* 0x000fe40000000000 */
[----:B------:R-:W-:Y:S02]  /*dfc0*/  FSEL R13, R0, -INF , !P0 ;  /* 0xff800000000d7808 */ /* 0x000fe40004000000 */
[----:B------:R-:W-:Y:S01]  /*dfd0*/  ISETP.GT.AND P0, PT, R24, 0x18, !P1 ;  /* 0x000000181800780c */ /* 0x000fe20004f04270 */
[----:B------:R2:W4:Y:S01]  /*dfe0*/  MUFU.TANH R160, R63 ;  /* 0x0000003f00a07308 */ /* 0x0005220000002400 */
[----:B------:R-:W-:-:S02]  /*dff0*/  ISETP.GE.AND P1, PT, R38, 0x1a, PT ;  /* 0x0000001a2600780c */ /* 0x000fc40003f26270 */
[----:B------:R-:W-:Y:S02]  /*e000*/  ISETP.LT.OR P0, PT, R41, 0x19, P0 ;  /* 0x000000192900780c */ /* 0x000fe40000701670 */
[----:B------:R-:W-:Y:S02]  /*e010*/  P2R R8, PR, RZ, 0x2 ;  /* 0x00000002ff087803 */ /* 0x000fe40000000000 */
[----:B------:R-:W-:Y:S01]  /*e020*/  FSEL R7, R7, -INF , !P0 ;  /* 0xff80000007077808 */ /* 0x000fe20004000000 */
[----:B------:R2:W1:Y:S01]  /*e030*/  MUFU.TANH R164, R58 ;  /* 0x0000003a00a47308 */ /* 0x0004620000002400 */
[----:B------:R-:W-:Y:S02]  /*e040*/  ISETP.GT.AND P0, PT, R24, 0x19, !P1 ;  /* 0x000000191800780c */ /* 0x000fe40004f04270 */
[----:B------:R-:W-:Y:S02]  /*e050*/  ISETP.GE.AND P1, PT, R38, 0x21, PT ;  /* 0x000000212600780c */ /* 0x000fe40003f26270 */
[----:B------:R-:W-:-:S02]  /*e060*/  ISETP.LT.OR P0, PT, R41, 0x1a, P0 ;  /* 0x0000001a2900780c */ /* 0x000fc40000701670 */
[----:B------:R-:W-:Y:S01]  /*e070*/  P2R R35, PR, RZ, 0x2 ;  /* 0x00000002ff237803 */ /* 0x000fe20000000000 */
[----:B------:R2:W1:Y:S01]  /*e080*/  MUFU.TANH R162, R59 ;  /* 0x0000003b00a27308 */ /* 0x0004620000002400 */
[----:B------:R-:W-:Y:S02]  /*e090*/  FSEL R9, R9, -INF , !P0 ;  /* 0xff80000009097808 */ /* 0x000fe40004000000 */
[----:B------:R-:W-:Y:S02]  /*e0a0*/  ISETP.GT.AND P0, PT, R24, 0x20, !P1 ;  /* 0x000000201800780c */ /* 0x000fe40004f04270 */
[----:B------:R-:W-:Y:S02]  /*e0b0*/  ISETP.GE.AND P1, PT, R38, 0x22, PT ;  /* 0x000000222600780c */ /* 0x000fe40003f26270 */
[----:B------:R-:W-:Y:S01]  /*e0c0*/  ISETP.LT.OR P0, PT, R41, 0x21, P0 ;  /* 0x000000212900780c */ /* 0x000fe20000701670 */
[----:B------:R2:W1:Y:S01]  /*e0d0*/  MUFU.TANH R148, R74 ;  /* 0x0000004a00947308 */ /* 0x0004620000002400 */
[----:B------:R-:W-:-:S02]  /*e0e0*/  P2R R34, PR, RZ, 0x2 ;  /* 0x00000002ff227803 */ /* 0x000fc40000000000 */
[----:B------:R-:W-:Y:S02]  /*e0f0*/  FSEL R33, R33, -INF , !P0 ;  /* 0xff80000021217808 */ /* 0x000fe40004000000 */
[----:B------:R-:W-:Y:S02]  /*e100*/  ISETP.GT.AND P0, PT, R24, 0x21, !P1 ;  /* 0x000000211800780c */ /* 0x000fe40004f04270 */
[----:B------:R-:W-:Y:S01]  /*e110*/  ISETP.GE.AND P1, PT, R38, 0x29, PT ;  /* 0x000000292600780c */ /* 0x000fe20003f26270 */
[----:B------:R2:W1:Y:S01]  /*e120*/  MUFU.TANH R158, R54 ;  /* 0x00000036009e7308 */ /* 0x0004620000002400 */
[----:B------:R-:W-:Y:S02]  /*e130*/  ISETP.LT.OR P0, PT, R41, 0x22, P0 ;  /* 0x000000222900780c */ /* 0x000fe40000701670 */
[----:B------:R-:W-:Y:S02]  /*e140*/  P2R R32, PR, RZ, 0x2 ;  /* 0x00000002ff207803 */ /* 0x000fe40000000000 */
[----:B------:R-:W-:-:S02]  /*e150*/  FSEL R31, R31, -INF , !P0 ;  /* 0xff8000001f1f7808 */ /* 0x000fc40004000000 */
[----:B------:R-:W-:Y:S01]  /*e160*/  ISETP.GT.AND P0, PT, R24, 0x28, !P1 ;  /* 0x000000281800780c */ /* 0x000fe20004f04270 */
[----:B------:R2:W1:Y:S01]  /*e170*/  MUFU.TANH R150, R55 ;  /* 0x0000003700967308 */ /* 0x0004620000002400 */
[----:B------:R-:W-:Y:S02]  /*e180*/  ISETP.GE.AND P1, PT, R38, 0x2a, PT ;  /* 0x0000002a2600780c */ /* 0x000fe40003f26270 */
[----:B------:R-:W-:Y:S02]  /*e190*/  ISETP.LT.OR P0, PT, R41, 0x29, P0 ;  /* 0x000000292900780c */ /* 0x000fe40000701670 */
[----:B------:R-:W-:Y:S02]  /*e1a0*/  P2R R28, PR, RZ, 0x2 ;  /* 0x00000002ff1c7803 */ /* 0x000fe40000000000 */
[----:B------:R-:W-:Y:S01]  /*e1b0*/  FSEL R29, R29, -INF , !P0 ;  /* 0xff8000001d1d7808 */ /* 0x000fe20004000000 */
[----:B------:R2:W1:Y:S01]  /*e1c0*/  MUFU.TANH R128, R75 ;  /* 0x0000004b00807308 */ /* 0x0004620000002400 */
[----:B------:R-:W-:-:S02]  /*e1d0*/  ISETP.GT.AND P0, PT, R24, 0x29, !P1 ;  /* 0x000000291800780c */ /* 0x000fc40004f04270 */
[----:B------:R-:W-:Y:S02]  /*e1e0*/  ISETP.GE.AND P1, PT, R38, 0x31, PT ;  /* 0x000000312600780c */ /* 0x000fe40003f26270 */
[----:B------:R-:W-:Y:S02]  /*e1f0*/  ISETP.LT.OR P0, PT, R41, 0x2a, P0 ;  /* 0x0000002a2900780c */ /* 0x000fe40000701670 */
[----:B------:R-:W-:Y:S01]  /*e200*/  P2R R27, PR, RZ, 0x2 ;  /* 0x00000002ff1b7803 */ /* 0x000fe20000000000 */
[----:B------:R2:W1:Y:S01]  /*e210*/  MUFU.TANH R136, R51 ;  /* 0x0000003300887308 */ /* 0x0004620000002400 */
        /* <DEDUP_REMOVED lines=9> */
[----:B------:R2:W1:Y:S01]  /*e2b0*/  MUFU.TANH R146, R70 ;  /* 0x0000004600927308 */ /* 0x0004620000002400 */
[----:B------:R-:W-:-:S02]  /*e2c0*/  ISETP.LT.OR P0, PT, R41, 0x32, P0 ;  /* 0x000000322900780c */ /* 0x000fc40000701670 */
[----:B------:R-:W-:Y:S02]  /*e2d0*/  P2R R25, PR, RZ, 0x2 ;  /* 0x00000002ff197803 */ /* 0x000fe40000000000 */
[----:B------:R-:W-:Y:S02]  /*e2e0*/  FSEL R151, R151, -INF , !P0 ;  /* 0xff80000097977808 */ /* 0x000fe40004000000 */
[----:B------:R-:W-:Y:S01]  /*e2f0*/  ISETP.GT.AND P0, PT, R24, 0x38, !P1 ;  /* 0x000000381800780c */ /* 0x000fe20004f04270 */
[----:B------:R-:W1:Y:S01]  /*e300*/  MUFU.TANH R132, R132 ;  /* 0x0000008400847308 */ /* 0x000e620000002400 */
[C---:B------:R-:W-:Y:S02]  /*e310*/  ISETP.GE.AND P1, PT, R38.reuse, 0x3a, PT ;  /* 0x0000003a2600780c */ /* 0x040fe40003f26270 */
[----:B------:R-:W-:Y:S02]  /*e320*/  ISETP.LT.OR P0, PT, R41, 0x39, P0 ;  /* 0x000000392900780c */ /* 0x000fe40000701670 */
[----:B------:R-:W-:-:S02]  /*e330*/  ISETP.GE.AND P5, PT, R38, 0x42, PT ;  /* 0x000000422600780c */ /* 0x000fc40003fa6270 */
[----:B------:R-:W-:Y:S01]  /*e340*/  FSEL R147, R147, -INF , !P0 ;  /* 0xff80000093937808 */ /* 0x000fe20004000000 */
[----:B------:R2:W1:Y:S01]  /*e350*/  MUFU.TANH R130, R47 ;  /* 0x0000002f00827308 */ /* 0x0004620000002400 */
[----:B------:R-:W-:Y:S02]  /*e360*/  ISETP.GT.AND P0, PT, R24, 0x39, !P1 ;  /* 0x000000391800780c */ /* 0x000fe40004f04270 */
[C---:B------:R-:W-:Y:S02]  /*e370*/  ISETP.GE.AND P4, PT, R38.reuse, 0x49, PT ;  /* 0x000000492600780c */ /* 0x040fe40003f86270 */
[----:B------:R-:W-:Y:S02]  /*e380*/  ISETP.LT.OR P0, PT, R41, 0x3a, P0 ;  /* 0x0000003a2900780c */ /* 0x000fe40000701670 */
[----:B------:R-:W-:Y:S01]  /*e390*/  ISETP.GE.AND P3, PT, R38, 0x4a, PT ;  /* 0x0000004a2600780c */ /* 0x000fe20003f66270 */
[----:B------:R2:W1:Y:S01]  /*e3a0*/  MUFU.TANH R134, R71 ;  /* 0x0000004700867308 */ /* 0x0004620000002400 */
[----:B------:R-:W-:-:S02]  /*e3b0*/  FSEL R145, R145, -INF , !P0 ;  /* 0xff80000091917808 */ /* 0x000fc40004000000 */
[----:B------:R-:W-:Y:S02]  /*e3c0*/  ISETP.GT.AND P0, PT, R24, 0x40, !P6 ;  /* 0x000000401800780c */ /* 0x000fe40007704270 */
[----:B------:R-:W-:Y:S02]  /*e3d0*/  ISETP.GE.AND P2, PT, R38, 0x51, PT ;  /* 0x000000512600780c */ /* 0x000fe40003f46270 */
[----:B------:R-:W-:Y:S01]  /*e3e0*/  ISETP.LT.OR P0, PT, R41, 0x41, P0 ;  /* 0x000000412900780c */ /* 0x000fe20000701670 */
[----:B------:R-:W1:Y:S01]  /*e3f0*/  MUFU.TANH R46, R46 ;  /* 0x0000002e002e7308 */ /* 0x000e620000002400 */
        /* <DEDUP_REMOVED lines=9> */
[----:B------:R2:W1:Y:S01]  /*e490*/  MUFU.TANH R184, R66 ;  /* 0x0000004200b87308 */ /* 0x0004620000002400 */
[----:B------:R-:W-:-:S02]  /*e4a0*/  IMNMX R42, R11, R42, PT ;  /* 0x0000002a0b2a7217 */ /* 0x000fc40003800200 */
[----:B------:R-:W-:-:S04]  /*e4b0*/  ISETP.LT.OR P0, PT, R41, 0x49, P0 ;  /* 0x000000492900780c */ /* 0x000fc80000701670 */
[----:B------:R-:W-:Y:S01]  /*e4c0*/  FSEL R157, R157, -INF , !P0 ;  /* 0xff8000009d9d7808 */ /* 0x000fe20004000000 */
[----:B------:R2:W1:Y:S01]  /*e4d0*/  MUFU.TANH R138, R50 ;  /* 0x00000032008a7308 */ /* 0x0004620000002400 */
[----:B------:R-:W-:-:S04]  /*e4e0*/  ISETP.GT.AND P0, PT, R24, 0x49, !P3 ;  /* 0x000000491800780c */ /* 0x000fc80005f04270 */
[----:B------:R-:W-:-:S04]  /*e4f0*/  ISETP.LT.OR P0, PT, R41, 0x4a, P0 ;  /* 0x0000004a2900780c */ /* 0x000fc80000701670 */
[----:B------:R-:W-:Y:S02]  /*e500*/  FSEL R149, R149, -INF , !P0 ;  /* 0xff80000095957808 */ /* 0x000fe40004000000 */
[----:B------:R-:W-:-:S04]  /*e510*/  ISETP.GT.AND P0, PT, R24, 0x50, !P2 ;  /* 0x000000501800780c */ /* 0x000fc80005704270 */
[----:B------:R-:W-:-:S04]  /*e520*/  ISETP.LT.OR P0, PT, R41, 0x51, P0 ;  /* 0x000000512900780c */ /* 0x000fc80000701670 */
[----:B------:R-:W-:Y:S02]  /*e530*/  FSEL R137, R137, -INF , !P0 ;  /* 0xff80000089897808 */ /* 0x000fe40004000000 */
[----:B------:R-:W-:Y:S02]  /*e540*/  ISETP.GT.AND P0, PT, R24, 0x51, !P1 ;  /* 0x000000511800780c */ /* 0x000fe40004f04270 */
[----:B------:R-:W-:Y:S02]  /*e550*/  ISETP.GE.AND P1, PT, R38, 0x59, PT ;  /* 0x000000592600780c */ /* 0x000fe40003f26270 */
[----:B------:R-:W-:Y:S02]  /*e560*/  ISETP.LT.OR P0, PT, R41, 0x52, P0 ;  /* 0x000000522900780c */ /* 0x000fe40000701670 */
[----:B------:R-:W-:Y:S02]  /*e570*/  P2R R18, PR, RZ, 0x2 ;  /* 0x00000002ff127803 */ /* 0x000fe40000000000 */
[----:B------:R-:W-:-:S02]  /*e580*/  FSEL R135, R135, -INF , !P0 ;  /* 0xff80000087877808 */ /* 0x000fc40004000000 */
[----:B------:R-:W-:Y:S02]  /*e590*/  ISETP.GT.AND P0, PT, R24, 0x58, !P1 ;  /* 0x000000581800780c */ /* 0x000fe40004f04270 */
[----:B------:R-:W-:Y:S02]  /*e5a0*/  ISETP.GE.AND P1, PT, R38, 0x1, PT ;  /* 0x000000012600780c */ /* 0x000fe40003f26270 */
[----:B------:R-:W-:-:S04]  /*e5b0*/  ISETP.LT.OR P0, PT, R41, 0x59, P0 ;  /* 0x000000592900780c */ /* 0x000fc80000701670 */
[----:B------:R-:W-:Y:S02]  /*e5c0*/  FSEL R133, R133, -INF , !P0 ;  /* 0xff80000085857808 */ /* 0x000fe40004000000 */
[----:B------:R-:W-:-:S04]  /*e5d0*/  ISETP.GT.AND P0, PT, R24, RZ, !P1 ;  /* 0x000000ff1800720c */ /* 0x000fc80004f04270 */
[----:B------:R-:W-:-:S04]  /*e5e0*/  ISETP.LT.OR P0, PT, R41, 0x1, P0 ;  /* 0x000000012900780c */ /* 0x000fc80000701670 */
[----:B------:R-:W-:Y:S02]  /*e5f0*/  FSEL R4, R4, -INF , !P0 ;  /* 0xff80000004047808 */ /* 0x000fe40004000000 */
[----:B------:R-:W-:Y:S01]  /*e600*/  ISETP.GE.AND P0, PT, R38, 0x5a, PT ;  /* 0x0000005a2600780c */ /* 0x000fe20003f06270 */
[----:B------:R-:W-:-:S03]  /*e610*/  FMUL.FTZ R38, R82, c[0x0][0x320] ;  /* 0x0000c80052267a20 */ /* 0x000fc60000410000 */
[----:B------:R-:W-:Y:S02]  /*e620*/  P2R R20, PR, RZ, 0x1 ;  /* 0x00000001ff147803 */ /* 0x000fe40000000000 */
        /* <DEDUP_REMOVED lines=8> */
[----:B------:R-:W-:Y:S01]  /*e6b0*/  ISETP.GE.AND P0, PT, R216, 0x1, PT ;  /* 0x00000001d800780c */ /* 0x000fe20003f06270 */
        /* <DEDUP_REMOVED lines=16> */
.L_x_389:
[----:B------:R-:W-:-:S04]  /*e7c0*/  MOV R6, c[0x0][0x32c] ;  /* 0x0000cb0000067a02 */ /* 0x000fc80000000f00 */
[----:B------:R-:W-:-:S13]  /*e7d0*/  ISETP.NE.AND P0, PT, R6, 0x1, PT ;  /* 0x000000010600780c */ /* 0x000fda0003f05270 */
[----:B------:R-:W-:-:S05]  /*e7e0*/  @P0 IMAD.HI.U32 R6, R11, c[0x0][0x330], RZ ;  /* 0x0000cc000b060a27 */ /* 0x000fca00078e00ff */
[----:B------:R-:W-:Y:S02]  /*e7f0*/  @P0 SHF.R.U32.HI R11, RZ, c[0x0][0x334], R6 ;  /* 0x0000cd00ff0b0a19 */ /* 0x000fe40000011606 */
.L_x_390:
[----:B------:R-:W-:Y:S05]  /*e800*/  BSYNC B0 ;  /* 0x0000000000007941 */ /* 0x000fea0003800000 */
.L_x_388:
[----:B------:R-:W-:-:S05]  /*e810*/  IMAD R30, R11, c[0x0][0x32c], R30 ;  /* 0x0000cb000b1e7a24 */ /* 0x000fca00078e021e */
[----:B------:R-:W-:Y:S02]  /*e820*/  IADD3 R11, R30, c[0x0][0x32c], RZ ;  /* 0x0000cb001e0b7a10 */ /* 0x000fe40007ffe0ff */
[----:B------:R-:W-:Y:S02]  /*e830*/  IMNMX R43, R43, R30, !PT ;  /* 0x0000001e2b2b7217 */ /* 0x000fe40007800200 */
[----:B------:R-:W-:Y:S02]  /*e840*/  IMNMX R42, R42, R11, PT ;  /* 0x0000000b2a2a7217 */ /* 0x000fe40003800200 */
.L_x_387:
[----:B--234-:R-:W-:Y:S01]  /*e850*/  ISETP.NE.AND P0, PT, R45, RZ, PT ;  /* 0x000000ff2d00720c */ /* 0x01cfe20003f05270 */
[----:B------:R-:W-:Y:S01]  /*e860*/  IMAD.SHL.U32 R212, R2, 0x2, RZ ;  /* 0x0000000202d47824 */ /* 0x000fe200078e00ff */
[----:B------:R-:W-:Y:S02]  /*e870*/  IADD3 R192, R36, -0x2, RZ ;  /* 0xfffffffe24c07810 */ /* 0x000fe40007ffe0ff */
[----:B------:R-:W-:Y:S01]  /*e880*/  ISETP.GT.AND P0, PT, R43, 0x1, !P0 ;  /* 0x000000012b00780c */ /* 0x000fe20004704270 */
[--C-:B------:R-:W-:Y:S01]  /*e890*/  IMAD R210, R5, 0x2, R212.reuse ;  /* 0x0000000205d27824 */ /* 0x100fe200078e02d4 */
[----:B------:R-:W-:Y:S01]  /*e8a0*/  LDSM.16.MT88.4 R76, [R212+0x3100] ;  /* 0x00310000d44c783b */ /* 0x000fe20000004200 */
[C---:B------:R-:W-:Y:S01]  /*e8b0*/  IMAD R209, R3.reuse, 0x2, R212 ;  /* 0x0000000203d17824 */ /* 0x040fe200078e02d4 */
[----:B------:R-:W-:Y:S01]  /*e8c0*/  ISETP.LT.OR P0, PT, R42, 0x2, P0 ;  /* 0x000000022a00780c */ /* 0x000fe20000701670 */
[----:B------:R-:W-:Y:S01]  /*e8d0*/  IMAD R208, R3, 0x2, R210 ;  /* 0x0000000203d07824 */ /* 0x000fe200078e02d2 */
[----:B------:R-:W-:Y:S02]  /*e8e0*/  LDSM.16.MT88.4 R108, [R212+0x100] ;  /* 0x00010000d46c783b */ /* 0x000fe40000004200 */
[----:B-1----:R-:W-:-:S02]  /*e8f0*/  FSEL R30, R14, -INF , !P0 ;  /* 0xff8000000e1e7808 */ /* 0x002fc40004000000 */
[----:B------:R-:W-:Y:S01]  /*e900*/  ISETP.NE.AND P0, PT, R16, RZ, PT ;  /* 0x000000ff1000720c */ /* 0x000fe20003f05270 */
[----:B------:R-:W-:Y:S03]  /*e910*/  LDSM.16.MT88.4 R84, [R208+0x100] ;  /* 0x00010000d054783b */ /* 0x000fe60000004200 */
[----:B------:R-:W-:Y:S01]  /*e920*/  ISETP.GT.AND P0, PT, R43, 0x8, !P0 ;  /* 0x000000082b00780c */ /* 0x000fe20004704270 */
[----:B------:R-:W-:Y:S03]  /*e930*/  LDSM.16.MT88.4 R100, [R210+0x100] ;  /* 0x00010000d264783b */ /* 0x000fe60000004200 */
[----:B------:R-:W-:Y:S01]  /*e940*/  ISETP.LT.OR P0, PT, R42, 0x9, P0 ;  /* 0x000000092a00780c */ /* 0x000fe20000701670 */
[----:B------:R-:W-:Y:S03]  /*e950*/  LDSM.16.MT88.4 R92, [R209+0x100] ;  /* 0x00010000d15c783b */ /* 0x000fe60000004200 */
[----:B------:R-:W-:Y:S01]  /*e960*/  FSEL R16, R46, -INF , !P0 ;  /* 0xff8000002e107808 */ /* 0x000fe20004000000 */
[----:B------:R-:W-:Y:S01]  /*e970*/  LDSM.16.MT88.4 R68, [R210+0x3100] ;  /* 0x00310000d244783b */ /* 0x000fe20000004200 */
[----:B------:R-:W-:-:S03]  /*e980*/  ISETP.NE.AND P0, PT, R40, RZ, PT ;  /* 0x000000ff2800720c */ /* 0x000fc60003f05270 */
[----:B------:R-:W-:Y:S01]  /*e990*/  LDSM.16.MT88.4 R56, [R209+0x3100] ;  /* 0x00310000d138783b */ /* 0x000fe20000004200 */
        /* <DEDUP_REMOVED lines=51> */
[----:B------:R-:W-:Y:S02]  /*ecd0*/  ISETP.GT.AND P0, PT, R43, 0x40, !P6 ;  /* 0x000000402b00780c */ /* 0x000fe40007704270 */
[----:B------:R-:W-:Y:S02]  /*ece0*/  ISETP.NE.AND P6, PT, R20, RZ, PT ;  /* 0x000000ff1400720c */ /* 0x000fe40003fc5270 */
        /* <DEDUP_REMOVED lines=8> */
[----:B------:R-:W-:Y:S02]  /*ed70*/  ISETP.LT.OR P0, PT, R42, 0x49, P0 ;  /* 0x000000492a00780c */ /* 0x000fe40000701670 */
[----:B------:R-:W-:Y:S02]  /*ed80*/  FMNMX.FTZ R0, R4, R23, !PT ;  /* 0x0000001704007209 */ /* 0x000fe40007810000 */
[----:B------:R-:W-:-:S02]  /*ed90*/  FSEL R158, R158, -INF , !P0 ;  /* 0xff8000009e9e7808 */ /* 0x000fc40004000000 */
[----:B------:R-:W-:Y:S02]  /*eda0*/  ISETP.GT.AND P0, PT, R43, 0x49, !P3 ;  /* 0x000000492b00780c */ /* 0x000fe40005f04270 */
[----:B------:R-:W-:Y:S02]  /*edb0*/  FMNMX.FTZ R0, R21, R0, !PT ;  /* 0x0000000015007209 */ /* 0x000fe40007810000 */
[----:B------:R-:W-:Y:S02]  /*edc0*/  ISETP.LT.OR P0, PT, R42, 0x4a, P0 ;  /* 0x0000004a2a00780c */ /* 0x000fe40000701670 */
[----:B------:R-:W-:Y:S02]  /*edd0*/  FMNMX.FTZ R0, R19, R0, !PT ;  /* 0x0000000013007209 */ /* 0x000fe40007810000 */
[----:B------:R-:W-:Y:S02]  /*ede0*/  FSEL R150, R150, -INF , !P0 ;  /* 0xff80000096967808 */ /* 0x000fe40004000000 */
[----:B------:R-:W-:-:S02]  /*edf0*/  ISETP.GT.AND P0, PT, R43, 0x50, !P2 ;  /* 0x000000502b00780c */ /* 0x000fc40005704270 */
[----:B------:R-:W-:Y:S02]  /*ee00*/  FMNMX.FTZ R0, R17, R0, !PT ;  /* 0x0000000011007209 */ /* 0x000fe40007810000 */
[----:B------:R-:W-:Y:S02]  /*ee10*/  ISETP.LT.OR P0, PT, R42, 0x51, P0 ;  /* 0x000000512a00780c */ /* 0x000fe40000701670 */
[----:B------:R-:W-:Y:S02]  /*ee20*/  FMNMX.FTZ R0, R13, R0, !PT ;  /* 0x000000000d007209 */ /* 0x000fe40007810000 */
[----:B------:R-:W-:Y:S02]  /*ee30*/  FSEL R138, R138, -INF , !P0 ;  /* 0xff8000008a8a7808 */ /* 0x000fe40004000000 */
[----:B------:R-:W-:Y:S02]  /*ee40*/  ISETP.GT.AND P0, PT, R43, RZ, !P1 ;  /* 0x000000ff2b00720c */ /* 0x000fe40004f04270 */
[----:B------:R-:W-:-:S02]  /*ee50*/  FMNMX.FTZ R0, R7, R0, !PT ;  /* 0x0000000007007209 */ /* 0x000fc40007810000 */
[----:B------:R-:W-:Y:S02]  /*ee60*/  ISETP.LT.OR P0, PT, R42, 0x1, P0 ;  /* 0x000000012a00780c */ /* 0x000fe40000701670 */
[----:B------:R-:W-:Y:S02]  /*ee70*/  FMNMX.FTZ R0, R9, R0, !PT ;  /* 0x0000000009007209 */ /* 0x000fe40007810000 */
[----:B------:R-:W-:Y:S02]  /*ee80*/  FSEL R24, R24, -INF , !P0 ;  /* 0xff80000018187808 */ /* 0x000fe40004000000 */
        /* <DEDUP_REMOVED lines=24> */
[----:B------:R-:W-:Y:S02]  /*f010*/  ISETP.GT.AND P0, PT, R43, 0x51, !P4 ;  /* 0x000000512b00780c */ /* 0x000fe40006704270 */
[----:B------:R-:W-:Y:S02]  /*f020*/  FMNMX.FTZ R15, R156, R15, !PT ;  /* 0x0000000f9c0f7209 */ /* 0x000fe40007810000 */
[----:B------:R-:W-:-:S02]  /*f030*/  FMNMX.FTZ R0, R137, R0, !PT ;  /* 0x0000000089007209 */ /* 0x000fc40007810000 */
[----:B------:R-:W-:Y:S02]  /*f040*/  FMNMX.FTZ R15, R166, R15, !PT ;  /* 0x0000000fa60f7209 */ /* 0x000fe40007810000 */
[----:B------:R-:W-:Y:S02]  /*f050*/  ISETP.GT.AND P1, PT, R43, 0x58, !P5 ;  /* 0x000000582b00780c */ /* 0x000fe40006f24270 */
[----:B------:R-:W-:Y:S02]  /*f060*/  FMNMX.FTZ R15, R160, R15, !PT ;  /* 0x0000000fa00f7209 */ /* 0x000fe40007810000 */
[----:B------:R-:W-:Y:S02]  /*f070*/  ISETP.LT.OR P2, PT, R42, 0x52, P0 ;  /* 0x000000522a00780c */ /* 0x000fe40000741670 */
[----:B------:R-:W-:Y:S02]  /*f080*/  FMNMX.FTZ R15, R164, R15, !PT ;  /* 0x0000000fa40f7209 */ /* 0x000fe40007810000 */
[----:B------:R-:W-:-:S02]  /*f090*/  FMNMX.FTZ R0, R135, R0, !PT ;  /* 0x0000000087007209 */ /* 0x000fc40007810000 */
[----:B------:R-:W-:Y:S02]  /*f0a0*/  FMNMX.FTZ R15, R162, R15, !PT ;  /* 0x0000000fa20f7209 */ /* 0x000fe40007810000 */
[----:B------:R-:W-:Y:S02]  /*f0b0*/  ISETP.GT.AND P0, PT, R43, 0x59, !P6 ;  /* 0x000000592b00780c */ /* 0x000fe40007704270 */
[----:B------:R-:W-:Y:S02]  /*f0c0*/  FMNMX.FTZ R15, R158, R15, !PT ;  /* 0x0000000f9e0f7209 */ /* 0x000fe40007810000 */
[----:B------:R-:W-:Y:S02]  /*f0d0*/  ISETP.LT.OR P1, PT, R42, 0x59, P1 ;  /* 0x000000592a00780c */ /* 0x000fe40000f21670 */
[----:B------:R-:W-:Y:S02]  /*f0e0*/  FMNMX.FTZ R15, R150, R15, !PT ;  /* 0x0000000f960f7209 */ /* 0x000fe40007810000 */
[----:B------:R-:W-:-:S02]  /*f0f0*/  FSEL R136, R136, -INF , !P2 ;  /* 0xff80000088887808 */ /* 0x000fc40005000000 */
[----:B------:R-:W-:Y:S02]  /*f100*/  FMNMX.FTZ R15, R138, R15, !PT ;  /* 0x0000000f8a0f7209 */ /* 0x000fe40007810000 */
[----:B------:R-:W-:Y:S02]  /*f110*/  FMNMX.FTZ R0, R133, R0, !PT ;  /* 0x0000000085007209 */ /* 0x000fe40007810000 */
[----:B------:R-:W-:Y:S02]  /*f120*/  ISETP.LT.OR P0, PT, R42, 0x5a, P0 ;  /* 0x0000005a2a00780c */ /* 0x000fe40000701670 */
[----:B------:R-:W-:Y:S02]  /*f130*/  FSEL R132, R132, -INF , !P1 ;  /* 0xff80000084847808 */ /* 0x000fe40004800000 */
[----:B------:R-:W-:Y:S02]  /*f140*/  FMNMX.FTZ R15, R136, R15, !PT ;  /* 0x0000000f880f7209 */ /* 0x000fe40007810000 */
[----:B------:R-:W-:-:S02]  /*f150*/  FMNMX.FTZ R11, R131, R0, !PT ;  /* 0x00000000830b7209 */ /* 0x000fc40007810000 */
[----:B------:R-:W-:Y:S02]  /*f160*/  FSEL R130, R130, -INF , !P0 ;  /* 0xff80000082827808 */ /* 0x000fe40004000000 */
[----:B------:R-:W-:Y:S01]  /*f170*/  FMNMX.FTZ R15, R132, R15, !PT ;  /* 0x0000000f840f7209 */ /* 0x000fe20007810000 */
[----:B------:R-:W1:Y:S01]  /*f180*/  SHFL.BFLY PT, R0, R11, 0x2, 0x1f ;  /* 0x0c401f000b007f89 */ /* 0x000e6200000e0000 */
[----:B------:R-:W-:Y:S02]  /*f190*/  ISETP.NE.AND P6, PT, R217, 0x1, PT ;  /* 0x00000001d900780c */ /* 0x000fe40003fc5270 */
[----:B------:R-:W-:Y:S02]  /*f1a0*/  FMNMX.FTZ R15, R130, R15, !PT ;  /* 0x0000000f820f7209 */ /* 0x000fe40007810000 */
[----:B------:R-:W-:-:S03]  /*f1b0*/  ISETP.GE.AND P5, PT, R216, 0x1, PT ;  /* 0x00000001d800780c */ /* 0x000fc60003fa6270 */
[----:B------:R-:W2:Y:S01]  /*f1c0*/  SHFL.BFLY PT, R18, R15, 0x2, 0x1f ;  /* 0x0c401f000f127f89 */ /* 0x000ea200000e0000 */
[----:B-1----:R-:W-:-:S05]  /*f1d0*/  FMNMX.FTZ R25, R11, R0, !PT ;  /* 0x000000000b197209 */ /* 0x002fca0007810000 */
[----:B------:R-:W1:Y:S01]  /*f1e0*/  SHFL.BFLY PT, R0, R25, 0x1, 0x1f ;  /* 0x0c201f0019007f89 */ /* 0x000e6200000e0000 */
[----:B--2---:R-:W-:-:S05]  /*f1f0*/  FMNMX.FTZ R11, R15, R18, !PT ;  /* 0x000000120f0b7209 */ /* 0x004fca0007810000 */
[----:B------:R-:W2:Y:S01]  /*f200*/  SHFL.BFLY PT, R116, R11, 0x1, 0x1f ;  /* 0x0c201f000b747f89 */ /* 0x000ea200000e0000 */
[----:B-1----:R-:W-:-:S04]  /*f210*/  FMNMX.FTZ R0, R25, R0, !PT ;  /* 0x0000000019007209 */ /* 0x002fc80007810000 */
[C---:B------:R-:W-:Y:S01]  /*f220*/  FSETP.NEU.FTZ.AND P0, PT, R0.reuse, -INF , PT ;  /* 0xff8000000000780b */ /* 0x040fe20003f1d000 */
[----:B------:R-:W-:Y:S01]  /*f230*/  FMUL.FTZ R144, R0, c[0x0][0x2d0] ;  /* 0x0000b40000907a20 */ /* 0x000fe20000410000 */
[----:B--2---:R-:W-:-:S04]  /*f240*/  FMNMX.FTZ R116, R11, R116, !PT ;  /* 0x000000740b747209 */ /* 0x004fc80007810000 */
[----:B------:R-:W-:Y:S02]  /*f250*/  FSEL R144, R144, RZ, P0 ;  /* 0x000000ff90907208 */ /* 0x000fe40000000000 */
[C---:B------:R-:W-:Y:S01]  /*f260*/  FSETP.NEU.FTZ.AND P0, PT, R116.reuse, -INF , PT ;  /* 0xff8000007400780b */ /* 0x040fe20003f1d000 */
[----:B------:R-:W-:Y:S02]  /*f270*/  FMUL.FTZ R127, R116, c[0x0][0x2d0] ;  /* 0x0000b400747f7a20 */ /* 0x000fe40000410000 */
        /* <DEDUP_REMOVED lines=9> */
[--C-:B------:R-:W-:Y:S01]  /*f310*/  FFMA.FTZ R46, R16, c[0x0][0x2d0], -R127.reuse ;  /* 0x0000b400102e7a23 */ /* 0x100fe2000001087f */
[----:B------:R-:W-:Y:S01]  /*f320*/  LDSM.16.MT88.4 R24, [R212+0x900] ;  /* 0x00090000d418783b */ /* 0x000fe20000004200 */
[--C-:B------:R-:W-:Y:S01]  /*f330*/  FFMA.FTZ R45, R6, c[0x0][0x2d0], -R127.reuse ;  /* 0x0000b400062d7a23 */ /* 0x100fe2000001087f */
[----:B------:R-:W1:Y:S01]  /*f340*/  MUFU.EX2 R47, R47 ;  /* 0x0000002f002f7308 */ /* 0x000e620000000800 */
[--C-:B------:R-:W-:Y:S02]  /*f350*/  FFMA.FTZ R38, R7, c[0x0][0x2d0], -R144.reuse ;  /* 0x0000b40007267a23 */ /* 0x100fe40000010890 */
[----:B------:R-:W2:Y:S01]  /*f360*/  LDSM.16.MT88.4 R4, [R208+0x3100] ;  /* 0x00310000d004783b */ /* 0x000ea20000004200 */
[----:B------:R-:W-:Y:S02]  /*f370*/  FFMA.FTZ R41, R13, c[0x0][0x2d0], -R144 ;  /* 0x0000b4000d297a23 */ /* 0x000fe40000010890 */
[--C-:B------:R-:W-:Y:S02]  /*f380*/  FFMA.FTZ R40, R14, c[0x0][0x2d0], -R127.reuse ;  /* 0x0000b4000e287a23 */ /* 0x100fe4000001087f */
[----:B------:R-:W-:Y:S01]  /*f390*/  MUFU.EX2 R44, R44 ;  /* 0x0000002c002c7308 */ /* 0x000fe20000000800 */
[----:B------:R-:W-:-:S02]  /*f3a0*/  FFMA.FTZ R39, R12, c[0x0][0x2d0], -R127 ;  /* 0x0000b4000c277a23 */ /* 0x000fc4000001087f */
[----:B------:R-:W3:Y:S01]  /*f3b0*/  LDSM.16.MT88.4 R12, [R208+0x900] ;  /* 0x00090000d00c783b */ /* 0x000ee20000004200 */
[--C-:B------:R-:W-:Y:S02]  /*f3c0*/  FFMA.FTZ R37, R9, c[0x0][0x2d0], -R144.reuse ;  /* 0x0000b40009257a23 */ /* 0x100fe40000010890 */
[--C-:B------:R-:W-:Y:S02]  /*f3d0*/  FFMA.FTZ R3, R10, c[0x0][0x2d0], -R127.reuse ;  /* 0x0000b4000a037a23 */ /* 0x100fe4000001087f */
[----:B------:R-:W4:Y:S01]  /*f3e0*/  MUFU.EX2 R43, R43 ;  /* 0x0000002b002b7308 */ /* 0x000f220000000800 */
[----:B------:R-:W-:Y:S01]  /*f3f0*/  FFMA.FTZ R2, R8, c[0x0][0x2d0], -R127 ;  /* 0x0000b40008027a23 */ /* 0x000fe2000001087f */
[----:B-1----:R-:W-:Y:S01]  /*f400*/  F2FP.BF16.PACK_AB R64, R47, R48 ;  /* 0x000000302f40723e */ /* 0x002fe200000010ff */
[----:B------:R-:W1:Y:S01]  /*f410*/  LDSM.16.MT88.4 R8, [R212+0x3900] ;  /* 0x00390000d408783b */ /* 0x000e620000004200 */
[--C-:B------:R-:W-:Y:S02]  /*f420*/  FFMA.FTZ R42, R17, c[0x0][0x2d0], -R144.reuse ;  /* 0x0000b400112a7a23 */ /* 0x100fe40000010890 */
[--C-:B------:R-:W-:Y:S01]  /*f430*/  FFMA.FTZ R51, R33, c[0x0][0x2d0], -R144.reuse ;  /* 0x0000b40021337a23 */ /* 0x100fe20000010890 */
[----:B------:R-:W5:Y:S01]  /*f440*/  LDSM.16.MT88.4 R16, [R209+0x900] ;  /* 0x00090000d110783b */ /* 0x000f620000004200 */
[----:B------:R-:W-:Y:S01]  /*f450*/  MUFU.EX2 R49, R49 ;  /* 0x0000003100317308 */ /* 0x000fe20000000800 */
[----:B------:R-:W-:-:S02]  /*f460*/  FFMA.FTZ R124, R31, c[0x0][0x2d0], -R144 ;  /* 0x0000b4001f7c7a23 */ /* 0x000fc40000010890 */
[--C-:B------:R-:W-:Y:S01]  /*f470*/  FFMA.FTZ R126, R29, c[0x0][0x2d0], -R144.reuse ;  /* 0x0000b4001d7e7a23 */ /* 0x100fe20000010890 */
[----:B------:R-:W1:Y:S01]  /*f480*/  LDSM.16.MT88.4 R32, [R210+0x3900] ;  /* 0x00390000d220783b */ /* 0x000e620000004200 */
[----:B------:R-:W-:Y:S02]  /*f490*/  FFMA.FTZ R119, R119, c[0x0][0x2d0], -R144 ;  /* 0x0000b40077777a23 */ /* 0x000fe40000010890 */
[--C-:B------:R-:W-:Y:S01]  /*f4a0*/  FFMA.FTZ R125, R148, c[0x0][0x2d0], -R127.reuse ;  /* 0x0000b400947d7a23 */ /* 0x100fe2000001087f */
[----:B------:R-:W2:Y:S01]  /*f4b0*/  MUFU.EX2 R50, R50 ;  /* 0x0000003200327308 */ /* 0x000ea20000000800 */
[----:B----4-:R-:W-:Y:S01]  /*f4c0*/  F2FP.BF16.PACK_AB R66, R43, R44 ;  /* 0x0000002c2b42723e */ /* 0x010fe200000010ff */
[----:B------:R-:W4:Y:S01]  /*f4d0*/  LDSM.16.MT88.4 R28, [R209+0x3900] ;  /* 0x00390000d11c783b */ /* 0x000f220000004200 */
[--C-:B------:R-:W-:Y:S02]  /*f4e0*/  FFMA.FTZ R128, R128, c[0x0][0x2d0], -R127.reuse ;  /* 0x0000b40080807a23 */ /* 0x100fe4000001087f */
[----:B------:R-:W-:-:S02]  /*f4f0*/  FFMA.FTZ R129, R146, c[0x0][0x2d0], -R127 ;  /* 0x0000b40092817a23 */ /* 0x000fc4000001087f */
[--C-:B------:R-:W-:Y:S01]  /*f500*/  FFMA.FTZ R134, R134, c[0x0][0x2d0], -R127.reuse ;  /* 0x0000b40086867a23 */ /* 0x100fe2000001087f */
[----:B------:R-:W-:Y:S01]  /*f510*/  MUFU.EX2 R46, R46 ;  /* 0x0000002e002e7308 */ /* 0x000fe20000000800 */
[--C-:B------:R-:W-:Y:S02]  /*f520*/  FFMA.FTZ R146, R151, c[0x0][0x2d0], -R144.reuse ;  /* 0x0000b40097927a23 */ /* 0x100fe40000010890 */
[--C-:B------:R-:W-:Y:S02]  /*f530*/  FFMA.FTZ R148, R147, c[0x0][0x2d0], -R144.reuse ;  /* 0x0000b40093947a23 */ /* 0x100fe40000010890 */
[--C-:B------:R-:W-:Y:S02]  /*f540*/  FFMA.FTZ R139, R139, c[0x0][0x2d0], -R144.reuse ;  /* 0x0000b4008b8b7a23 */ /* 0x100fe40000010890 */
[----:B------:R-:W-:Y:S01]  /*f550*/  FFMA.FTZ R145, R145, c[0x0][0x2d0], -R144 ;  /* 0x0000b40091917a23 */ /* 0x000fe20000010890 */
[----:B------:R-:W3:Y:S01]  /*f560*/  MUFU.EX2 R45, R45 ;  /* 0x0000002d002d7308 */ /* 0x000ee20000000800 */
[----:B--2---:R-:W-:Y:S01]  /*f570*/  F2FP.BF16.PACK_AB R65, R50, R49 ;  /* 0x000000313241723e */ /* 0x004fe200000010ff */
        /* <DEDUP_REMOVED lines=8> */
[----:B---3--:R-:W-:Y:S01]  /*f600*/  F2FP.BF16.PACK_AB R67, R45, R46 ;  /* 0x0000002e2d43723e */ /* 0x008fe200000010ff */
        /* <DEDUP_REMOVED lines=24> */
[----:B------:R-:W3:Y:S01]  /*f790*/  MUFU.EX2 R39, R39 ;  /* 0x0000002700277308 */ /* 0x000ee20000000800 */
        /* <DEDUP_REMOVED lines=23> */
[----:B------:R-:W-:Y:S05]  /*f910*/  MUFU.EX2 R139, R139 ;  /* 0x0000008b008b7308 */ /* 0x000fea0000000800 */
[----:B--2---:R-:W-:Y:S01]  /*f920*/  F2FP.BF16.PACK_AB R4, R41, R42 ;  /* 0x0000002a2904723e */ /* 0x004fe200000010ff */
[----:B------:R-:W-:Y:S01]  /*f930*/  HMMA.16816.F32.BF16 R64, R64, R6, RZ ;  /* 0x000000064040723c */ /* 0x000fe200000418ff */
[----:B---3--:R-:W-:Y:S01]  /*f940*/  F2FP.BF16.PACK_AB R5, R39, R40 ;  /* 0x000000282705723e */ /* 0x008fe200000010ff */
[----:B------:R-:W2:Y:S01]  /*f950*/  MUFU.EX2 R146, R146 ;  /* 0x0000009200927308 */ /* 0x000ea20000000800 */
[----:B------:R-:W-:-:S04]  /*f960*/  FADD.FTZ R42, R42, R43 ;  /* 0x0000002b2a2a7221 */ /* 0x000fc80000010000 */
[----:B------:R-:W-:Y:S01]  /*f970*/  F2FP.BF16.PACK_AB R6, R37, R38 ;  /* 0x000000262506723e */ /* 0x000fe200000010ff */
[----:B------:R-:W-:Y:S01]  /*f980*/  FADD.FTZ R41, R41, R42 ;  /* 0x0000002a29297221 */ /* 0x000fe20000010000 */
[----:B-1----:R-:W-:Y:S01]  /*f990*/  F2FP.BF16.PACK_AB R7, R2, R3 ;  /* 0x000000030207723e */ /* 0x002fe200000010ff */
[----:B------:R-:W-:Y:S02]  /*f9a0*/  MUFU.EX2 R148, R148 ;  /* 0x0000009400947308 */ /* 0x000fe40000000800 */
[----:B------:R-:W-:-:S04]  /*f9b0*/  FADD.FTZ R38, R38, R41 ;  /* 0x0000002926267221 */ /* 0x000fc80000010000 */
[C---:B------:R-:W-:Y:S02]  /*f9c0*/  HMMA.16816.F32.BF16 R88, R4.reuse, R12, R88 ;  /* 0x0000000c0458723c */ /* 0x040fe40000041858 */
[----:B------:R-:W1:Y:S06]  /*f9d0*/  MUFU.EX2 R145, R145 ;  /* 0x0000009100917308 */ /* 0x000e6c0000000800 */
[C---:B------:R-:W-:Y:S01]  /*f9e0*/  HMMA.16816.F32.BF16 R84, R4.reuse, R14, R84 ;  /* 0x0000000e0454723c */ /* 0x040fe20000041854 */
[----:B------:R-:W3:Y:S01]  /*f9f0*/  LDSM.16.MT88.4 R12, [R208+0x3900] ;  /* 0x00390000d00c783b */ /* 0x000ee20000004200 */
[----:B------:R-:W-:Y:S06]  /*fa00*/  MUFU.EX2 R147, R147 ;  /* 0x0000009300937308 */ /* 0x000fec0000000800 */
[C---:B------:R-:W-:Y:S02]  /*fa10*/  HMMA.16816.F32.BF16 R80, R4.reuse, R8, R80 ;  /* 0x000000080450723c */ /* 0x040fe40000041850 */
[----:B------:R-:W1:Y:S06]  /*fa20*/  MUFU.EX2 R156, R156 ;  /* 0x0000009c009c7308 */ /* 0x000e6c0000000800 */
        /* <DEDUP_REMOVED lines=13> */
[C---:B-----5:R-:W-:Y:S02]  /*fb00*/  HMMA.16816.F32.BF16 R96, R4.reuse, R16, R96 ;  /* 0x000000100460723c */ /* 0x060fe40000041860 */
[----:B------:R-:W5:Y:S06]  /*fb10*/  MUFU.EX2 R184, R184 ;  /* 0x000000b800b87308 */ /* 0x000f6c0000000800 */
        /* <DEDUP_REMOVED lines=8> */
[C---:B----4-:R-:W-:Y:S02]  /*fba0*/  HMMA.16816.F32.BF16 R52, R4.reuse, R28, R52 ;  /* 0x0000001c0434723c */ /* 0x050fe40000041834 */
[----:B------:R-:W4:Y:S06]  /*fbb0*/  MUFU.EX2 R159, R159 ;  /* 0x0000009f009f7308 */ /* 0x000f2c0000000800 */
[C---:B------:R-:W-:Y:S01]  /*fbc0*/  HMMA.16816.F32.BF16 R56, R4.reuse, R30, R56 ;  /* 0x0000001e0438723c */ /* 0x040fe20000041838 */
[----:B------:R-:W-:Y:S01]  /*fbd0*/  LDSM.16.MT88.4 R28, [R209+0x4100] ;  /* 0x00410000d11c783b */ /* 0x000fe20000004200 */
[----:B------:R-:W-:Y:S06]  /*fbe0*/  MUFU.EX2 R137, R137 ;  /* 0x0000008900897308 */ /* 0x000fec0000000800 */
[C---:B---3--:R-:W-:Y:S02]  /*fbf0*/  HMMA.16816.F32.BF16 R60, R4.reuse, R12, R60 ;  /* 0x0000000c043c723c */ /* 0x048fe4000004183c */
[----:B------:R-:W3:Y:S06]  /*fc00*/  MUFU.EX2 R150, R150 ;  /* 0x0000009600967308 */ /* 0x000eec0000000800 */
        /* <DEDUP_REMOVED lines=34> */
[----:B------:R-:W3:Y:S06]  /*fe30*/  LDSM.16.MT88.4 R28, [R209+0x4900] ;  /* 0x00490000d11c783b */ /* 0x000eec0000004200 */
[----:B------:R-:W-:-:S02]  /*fe40*/  F2FP.BF16.PACK_AB R4, R146, R139 ;  /* 0x0000008b9204723e */ /* 0x000fc400000010ff */
[----:B------:R-:W-:Y:S02]  /*fe50*/  F2FP.BF16.PACK_AB R6, R145, R148 ;  /* 0x000000949106723e */ /* 0x000fe400000010ff */
[----:B------:R-:W-:Y:S02]  /*fe60*/  F2FP.BF16.PACK_AB R5, R156, R147 ;  /* 0x000000939c05723e */ /* 0x000fe400000010ff */
        /* <DEDUP_REMOVED lines=19> */
[C---:B---3--:R-:W-:Y:S08]  /*ffa0*/  HMMA.16816.F32.BF16 R52, R4.reuse, R28, R52 ;  /* 0x0000001c0434723c */ /* 0x048ff00000041834 */
[C---:B------:R-:W-:Y:S01]  /*ffb0*/  HMMA.16816.F32.BF16 R56, R4.reuse, R30, R56 ;  /* 0x0000001e0438723c */ /* 0x040fe20000041838 */
[----:B------:R-:W-:Y:S07]  /*ffc0*/  LDSM.16.MT88.4 R28, [R209+0x5100] ;  /* 0x00510000d11c783b */ /* 0x000fee0000004200 */
[C---:B--2---:R-:W-:Y:S08]  /*ffd0*/  HMMA.16816.F32.BF16 R60, R4.reuse, R12, R60 ;  /* 0x0000000c043c723c */ /* 0x044ff0000004183c */
[----:B------:R-:W-:Y:S01]  /*ffe0*/  HMMA.16816.F32.BF16 R64, R4, R14, R64 ;  /* 0x0000000e0440723c */ /* 0x000fe20000041840 */
[----:B------:R-:W2:Y:S06]  /*fff0*/  LDSM.16.MT88.4 R12, [R212+0x5100] ;  /* 0x00510000d40c783b */ /* 0x000eac0000004200 */
[----:B------:R-:W-:-:S02]  /*10000*/  F2FP.BF16.PACK_AB R4, R166, R161 ;  /* 0x000000a1a604723e */ /* 0x000fc400000010ff */
[----:B-----5:R-:W-:Y:S02]  /*10010*/  F2FP.BF16.PACK_AB R6, R184, R157 ;  /* 0x0000009db806723e */ /* 0x020fe400000010ff */
[----:B------:R-:W-:Y:S02]  /*10020*/  F2FP.BF16.PACK_AB R5, R162, R149 ;  /* 0x00000095a205723e */ /* 0x000fe400000010ff */
[----:B----4-:R-:W-:-:S07]  /*10030*/  F2FP.BF16.PACK_AB R7, R159, R158 ;  /* 0x0000009e9f07723e */ /* 0x010fce00000010ff */
[C---:B-1----:R-:W-:Y:S08]  /*10040*/  HMMA.16816.F32.BF16 R88, R4.reuse, R8, R88 ;  /* 0x000000080458723c */ /* 0x042ff00000041858 */
[C---:B------:R-:W-:Y:S01]  /*10050*/  HMMA.16816.F32.BF16 R84, R4.reuse, R10, R84 ;  /* 0x0000000a0454723c */ /* 0x040fe20000041854 */
[----:B------:R-:W1:Y:S07]  /*10060*/  LDSM.16.MT88.4 R8, [R208+0x5100] ;  /* 0x00510000d008783b */ /* 0x000e6e0000004200 */
[C---:B------:R-:W-:Y:S08]  /*10070*/  HMMA.16816.F32.BF16 R104, R4.reuse, R20, R104 ;  /* 0x000000140468723c */ /* 0x040ff00000041868 */
[C---:B------:R-:W-:Y:S01]  /*10080*/  HMMA.16816.F32.BF16 R100, R4.reuse, R22, R100 ;  /* 0x000000160464723c */ /* 0x040fe20000041864 */
[----:B------:R-:W3:Y:S07]  /*10090*/  LDSM.16.MT88.4 R20, [R210+0x2900] ;  /* 0x00290000d214783b */ /* 0x000eee0000004200 */
[C---:B------:R-:W-:Y:S07]  /*100a0*/  HMMA.16816.F32.BF16 R72, R4.reuse, R32, R72 ;  /* 0x000000200448723c */ /* 0x040fee0000041848 */
        /* <DEDUP_REMOVED lines=65> */
[----:B------:R-:W-:-:S04]  /*104c0*/  @P6 IMAD.HI.U32 R2, R118, c[0x0][0x2c8], RZ ;  /* 0x0000b20076026a27 */ /* 0x000fc800078e00ff */
[----:B------:R-:W-:Y:S01]  /*104d0*/  FADD.FTZ R150, R150, R137 ;  /* 0x0000008996967221 */ /* 0x000fe20000010000 */
[----:B------:R-:W-:Y:S01]  /*104e0*/  @P6 SHF.R.U32.HI R118, RZ, c[0x0][0x2cc], R2 ;  /* 0x0000b300ff766a19 */ /* 0x000fe20000011602 */
[----:B------:R-:W-:Y:S01]  /*104f0*/  FADD.FTZ R131, R136, R131 ;  /* 0x0000008388837221 */ /* 0x000fe20000010000 */
[C---:B---3--:R-:W-:Y:S01]  /*10500*/  HMMA.16816.F32.BF16 R72, R4.reuse, R16, R72 ;  /* 0x000000100448723c */ /* 0x048fe20000041848 */
[----:B------:R-:W-:Y:S02]  /*10510*/  FADD.FTZ R133, R133, R150 ;  /* 0x0000009685857221 */ /* 0x000fe40000010000 */
[----:B------:R-:W-:Y:S02]  /*10520*/  IMAD.IADD R117, R117, 0x1, R118 ;  /* 0x0000000175757824 */ /* 0x000fe400078e0276 */
[----:B------:R-:W-:Y:S02]  /*10530*/  FADD.FTZ R32, R32, R131 ;  /* 0x0000008320207221 */ /* 0x000fe40000010000 */
[----:B------:R-:W-:Y:S01]  /*10540*/  FADD.FTZ R232, R232, R133 ;  /* 0x00000085e8e87221 */ /* 0x000fe20000010000 */
[----:B------:R-:W-:Y:S01]  /*10550*/  HMMA.16816.F32.BF16 R68, R4, R18, R68 ;  /* 0x000000120444723c */ /* 0x000fe20000041844 */
[----:B------:R-:W-:Y:S01]  /*10560*/  FADD.FTZ R231, R231, R32 ;  /* 0x00000020e7e77221 */ /* 0x000fe20000010000 */
[----:B------:R-:W-:-:S06]  /*10570*/  IADD3 R3, R117, c[0x0][0x328], RZ ;  /* 0x0000ca0075037a10 */ /* 0x000fcc0007ffe0ff */
[C---:B--2---:R-:W-:Y:S08]  /*10580*/  HMMA.16816.F32.BF16 R52, R4.reuse, R12, R52 ;  /* 0x0000000c0434723c */ /* 0x044ff00000041834 */
[C---:B------:R-:W-:Y:S08]  /*10590*/  HMMA.16816.F32.BF16 R56, R4.reuse, R14, R56 ;  /* 0x0000000e0438723c */ /* 0x040ff00000041838 */
[C---:B-1----:R-:W-:Y:S08]  /*105a0*/  HMMA.16816.F32.BF16 R60, R4.reuse, R8, R60 ;  /* 0x00000008043c723c */ /* 0x042ff0000004183c */
        /* <DEDUP_REMOVED lines=12> */
.L_x_392:
[----:B------:R-:W-:-:S13]  /*10670*/  ISETP.NE.AND P0, PT, R2, 0x1, PT ;  /* 0x000000010200780c */ /* 0x000fda0003f05270 */
[----:B------:R-:W-:-:S05]  /*10680*/  @P0 IMAD.HI.U32 R4, R5, c[0x0][0x330], RZ ;  /* 0x0000cc0005040a27 */ /* 0x000fca00078e00ff */
[----:B------:R-:W-:-:S05]  /*10690*/  @P0 SHF.R.U32.HI R5, RZ, c[0x0][0x334], R4 ;  /* 0x0000cd00ff050a19 */ /* 0x000fca0000011604 */
.L_x_393:
[----:B------:R-:W-:-:S05]  /*106a0*/  IMAD R2, R5, R2, c[0x0][0x32c] ;  /* 0x0000cb0005027624 */ /* 0x000fca00078e0202 */
[----:B------:R-:W-:-:S05]  /*106b0*/  IMNMX R3, R3, R2, PT ;  /* 0x0000000203037217 */ /* 0x000fca0003800200 */
.L_x_391:
        /* <DEDUP_REMOVED lines=11> */
[----:B------:R-:W-:Y:S01]  /*10770*/  IMAD.MOV.U32 R194, RZ, RZ, 0x6 ;  /* 0x00000006ffc27424 */ /* 0x000fe200078e00ff */
[----:B------:R-:W-:Y:S02]  /*10780*/  MOV R195, c[0x0][0x1e0] ;  /* 0x0000780000c37a02 */ /* 0x000fe40000000f00 */
.L_x_403:
[----:B------:R-:W-:Y:S04]  /*10790*/  DEPBAR.LE SB0, 0x0 ;  /* 0x000080000000791a */ /* 0x000fe80000000000 */
[----:B------:R-:W-:Y:S01]  /*107a0*/  BAR.SYNC.DEFER_BLOCKING 0x0 ;  /* 0x0000000000007b1d */ /* 0x000fe20000010000 */
[----:B------:R-:W-:Y:S02]  /*107b0*/  ISETP.GT.AND P0, PT, R223, R238, PT ;  /* 0x000000eedf00720c */ /* 0x000fe40003f04270 */
[C---:B------:R-:W-:Y:S02]  /*107c0*/  LOP3.LUT P4, RZ, R222.reuse, 0x40000, RZ, 0xc0, !PT ;  /* 0x00040000deff7812 */ /* 0x040fe4000788c0ff */
[----:B------:R-:W-:Y:S02]  /*107d0*/  LOP3.LUT P3, RZ, R222, 0x20000, RZ, 0xc0, !PT ;  /* 0x00020000deff7812 */ /* 0x000fe4000786c0ff */
[----:B------:R-:W-:Y:S07]  /*107e0*/  ISETP.NE.AND P5, PT, R217, 0x1, PT ;  /* 0x00000001d900780c */ /* 0x000fee0003fa5270 */
        /* <DEDUP_REMOVED lines=180> */
[----:B------:R-:W-:Y:S02]  /*11330*/  FMUL.FTZ R158, R12, c[0x0][0x320] ;  /* 0x0000c8000c9e7a20 */ /* 0x000fe40000410000 */
[----:B------:R-:W-:Y:S02]  /*11340*/  FMUL.FTZ R156, R13, c[0x0][0x320] ;  /* 0x0000c8000d9c7a20 */ /* 0x000fe40000410000 */
[----:B------:R-:W-:Y:S02]  /*11350*/  FMUL.FTZ R167, R14, c[0x0][0x320] ;  /* 0x0000c8000ea77a20 */ /* 0x000fe40000410000 */
[----:B------:R-:W-:Y:S02]  /*11360*/  FMUL.FTZ R151, R15, c[0x0][0x320] ;  /* 0x0000c8000f977a20 */ /* 0x000fe40000410000 */
[----:B------:R-:W-:Y:S01]  /*11370*/  FMUL.FTZ R159, R16, c[0x0][0x320] ;  /* 0x0000c800109f7a20 */ /* 0x000fe20000410000 */
[----:B------:R-:W2:Y:S01]  /*11380*/  MUFU.TANH R146, R146 ;  /* 0x0000009200927308 */ /* 0x000ea20000002400 */
[C---:B-1----:R-:W-:Y:S03]  /*11390*/  HMMA.16816.F32.BF16 R28, R188.reuse, R116, R28 ;  /* 0x00000074bc1c723c */ /* 0x042fe6000004181c */
[----:B------:R-:W-:Y:S02]  /*113a0*/  FMUL.FTZ R160, R17, c[0x0][0x320] ;  /* 0x0000c80011a07a20 */ /* 0x000fe40000410000 */
[----:B------:R-:W-:Y:S02]  /*113b0*/  FMUL.FTZ R157, R18, c[0x0][0x320] ;  /* 0x0000c800129d7a20 */ /* 0x000fe40000410000 */
[----:B------:R-:W-:Y:S01]  /*113c0*/  FMUL.FTZ R163, R19, c[0x0][0x320] ;  /* 0x0000c80013a37a20 */ /* 0x000fe20000410000 */
        /* <DEDUP_REMOVED lines=8> */
[----:B------:R-:W-:Y:S02]  /*11450*/  FMUL.FTZ R161, R21, c[0x0][0x320] ;  /* 0x0000c80015a17a20 */ /* 0x000fe40000410000 */
[----:B------:R-:W-:Y:S01]  /*11460*/  FMUL.FTZ R243, R22, c[0x0][0x320] ;  /* 0x0000c80016f37a20 */ /* 0x000fe20000410000 */
[C---:B------:R-:W-:Y:S04]  /*11470*/  HMMA.16816.F32.BF16 R40, R188.reuse, R126, R40 ;  /* 0x0000007ebc28723c */ /* 0x040fe80000041828 */
[----:B------:R-:W-:Y:S01]  /*11480*/  FMUL.FTZ R187, R23, c[0x0][0x320] ;  /* 0x0000c80017bb7a20 */ /* 0x000fe20000410000 */
[----:B------:R-:W1:Y:S01]  /*11490*/  MUFU.TANH R147, R147 ;  /* 0x0000009300937308 */ /* 0x000e620000002400 */
[----:B------:R-:W-:Y:S02]  /*114a0*/  FMUL.FTZ R162, R24, c[0x0][0x320] ;  /* 0x0000c80018a27a20 */ /* 0x000fe40000410000 */
[----:B------:R-:W-:Y:S04]  /*114b0*/  FMUL.FTZ R35, R35, c[0x0][0x320] ;  /* 0x0000c80023237a20 */ /* 0x000fe80000410000 */
        /* <DEDUP_REMOVED lines=8> */
[----:B------:R1:W1:Y:S01]  /*11540*/  MUFU.TANH R192, R37 ;  /* 0x0000002500c07308 */ /* 0x0002620000002400 */
[C---:B-----5:R-:W-:Y:S03]  /*11550*/  HMMA.16816.F32.BF16 R44, R188.reuse, R116, R44 ;  /* 0x00000074bc2c723c */ /* 0x060fe6000004182c */
[----:B------:R-:W-:Y:S02]  /*11560*/  FMUL.FTZ R41, R41, c[0x0][0x320] ;  /* 0x0000c80029297a20 */ /* 0x000fe40000410000 */
[----:B------:R-:W-:Y:S01]  /*11570*/  FMUL.FTZ R184, R40, c[0x0][0x320] ;  /* 0x0000c80028b87a20 */ /* 0x000fe20000410000 */
[----:B------:R-:W-:Y:S01]  /*11580*/  @P0 MOV R40, R224 ;  /* 0x000000e000280202 */ /* 0x000fe20000000f00 */
[----:B------:R-:W-:Y:S01]  /*11590*/  FMUL.FTZ R39, R39, c[0x0][0x320] ;  /* 0x0000c80027277a20 */ /* 0x000fe20000410000 */
[----:B------:R-:W-:Y:S01]  /*115a0*/  HMMA.16816.F32.BF16 R48, R188, R118, R48 ;  /* 0x00000076bc30723c */ /* 0x000fe20000041830 */
[----:B------:R5:W2:Y:S03]  /*115b0*/  MUFU.TANH R247, R34 ;  /* 0x0000002200f77308 */ /* 0x000aa60000002400 */
[----:B------:R-:W-:Y:S02]  /*115c0*/  FMUL.FTZ R164, R25, c[0x0][0x320] ;  /* 0x0000c80019a47a20 */ /* 0x000fe40000410000 */
[----:B------:R-:W-:Y:S02]  /*115d0*/  FMUL.FTZ R241, R26, c[0x0][0x320] ;  /* 0x0000c8001af17a20 */ /* 0x000fe40000410000 */
[----:B------:R-:W-:Y:S03]  /*115e0*/  FMUL.FTZ R239, R27, c[0x0][0x320] ;  /* 0x0000c8001bef7a20 */ /* 0x000fe60000410000 */
[----:B------:R2:W2:Y:S01]  /*115f0*/  MUFU.TANH R166, R41 ;  /* 0x0000002900a67308 */ /* 0x0004a20000002400 */
[----:B------:R-:W-:Y:S02]  /*11600*/  FMUL.FTZ R248, R28, c[0x0][0x320] ;  /* 0x0000c8001cf87a20 */ /* 0x000fe40000410000 */
[----:B------:R-:W-:Y:S01]  /*11610*/  FMUL.FTZ R242, R29, c[0x0][0x320] ;  /* 0x0000c8001df27a20 */ /* 0x000fe20000410000 */
[----:B-1----:R-:W-:Y:S01]  /*11620*/  @P0 IADD3 R37, R238, -0x1, RZ ;  /* 0xffffffffee250810 */ /* 0x002fe20007ffe0ff */
[----:B------:R-:W-:Y:S02]  /*11630*/  FMUL.FTZ R35, R46, c[0x0][0x320] ;  /* 0x0000c8002e237a20 */ /* 0x000fe40000410000 */
[----:B------:R-:W-:Y:S02]  /*11640*/  FMUL.FTZ R251, R30, c[0x0][0x320] ;  /* 0x0000c8001efb7a20 */ /* 0x000fe40000410000 */
[----:B------:R-:W-:Y:S01]  /*11650*/  FMUL.FTZ R249, R31, c[0x0][0x320] ;  /* 0x0000c8001ff97a20 */ /* 0x000fe20000410000 */
[----:B------:R1:W1:Y:S03]  /*11660*/  MUFU.TANH R185, R38 ;  /* 0x0000002600b97308 */ /* 0x0002660000002400 */
[----:B------:R-:W-:Y:S01]  /*11670*/  FMUL.FTZ R43, R49, c[0x0][0x320] ;  /* 0x0000c800312b7a20 */ /* 0x000fe20000410000 */
[----:B-----5:R-:W-:Y:S05]  /*11680*/  @P0 SHF.R.S32.HI R34, RZ, 0x1f, R37 ;  /* 0x0000001fff220819 */ /* 0x020fea0000011425 */
[----:B------:R-:W-:Y:S01]  /*11690*/  @P0 IMAD R34, R34, c[0x0][0x1e0], RZ ;  /* 0x0000780022220a24 */ /* 0x000fe200078e02ff */
[----:B------:R5:W3:Y:S03]  /*116a0*/  MUFU.TANH R244, R33 ;  /* 0x0000002100f47308 */ /* 0x000ae60000002400 */
[C---:B------:R-:W-:Y:S01]  /*116b0*/  @P0 IMAD R34, R37.reuse, c[0x0][0x1e4], R34 ;  /* 0x0000790025220a24 */ /* 0x040fe200078e0222 */
[----:B--2---:R-:W-:Y:S01]  /*116c0*/  @P0 MOV R41, R227 ;  /* 0x000000e300290202 */ /* 0x004fe20000000f00 */
[----:B------:R-:W-:Y:S05]  /*116d0*/  @P0 IMAD.WIDE.U32 R36, R37, c[0x0][0x1e0], RZ ;  /* 0x0000780025240a25 */ /* 0x000fea00078e00ff */
[----:B------:R2:W2:Y:S01]  /*116e0*/  MUFU.TANH R165, R39 ;  /* 0x0000002700a57308 */ /* 0x0004a20000002400 */
[----:B------:R-:W-:Y:S01]  /*116f0*/  @P0 IADD3 R34, R37, R34, RZ ;  /* 0x0000002225220210 */ /* 0x000fe20007ffe0ff */
[----:B------:R-:W-:Y:S04]  /*11700*/  @P0 IMAD.WIDE.U32 R40, R36, 0x60, R40 ;  /* 0x0000006024280825 */ /* 0x000fe800078e0028 */
[----:B------:R-:W-:Y:S01]  /*11710*/  @P0 IMAD R36, R34, 0x60, RZ ;  /* 0x0000006022240824 */ /* 0x000fe200078e02ff */
[----:B------:R-:W-:Y:S01]  /*11720*/  @P0 SHF.L.U32 R37, R40, 0x1, RZ ;  /* 0x0000000128250819 */ /* 0x000fe200000006ff */
[----:B------:R-:W-:Y:S02]  /*11730*/  FMUL.FTZ R34, R47, c[0x0][0x320] ;  /* 0x0000c8002f227a20 */ /* 0x000fe40000410000 */
[----:B------:R-:W3:Y:S01]  /*11740*/  MUFU.TANH R148, R148 ;  /* 0x0000009400947308 */ /* 0x000ee20000002400 */
[C---:B------:R-:W-:Y:S01]  /*11750*/  @P0 IADD3 R6, P1, R37.reuse, c[0x0][0x1c8], RZ ;  /* 0x0000720025060a10 */ /* 0x040fe20007f3e0ff */
[----:B-1----:R-:W-:Y:S01]  /*11760*/  FMUL.FTZ R38, R44, c[0x0][0x320] ;  /* 0x0000c8002c267a20 */ /* 0x002fe20000410000 */
[----:B------:R-:W-:Y:S01]  /*11770*/  @P0 IADD3 R37, P2, R37, 0x80, RZ ;  /* 0x0000008025250810 */ /* 0x000fe20007f5e0ff */
[----:B------:R-:W-:Y:S01]  /*11780*/  FMUL.FTZ R44, R48, c[0x0][0x320] ;  /* 0x0000c800302c7a20 */ /* 0x000fe20000410000 */
[----:B------:R-:W-:Y:S01]  /*11790*/  @P0 IADD3 R36, R41, R36, RZ ;  /* 0x0000002429240210 */ /* 0x000fe20007ffe0ff */
[----:B-----5:R-:W-:Y:S01]  /*117a0*/  FMUL.FTZ R33, R42, c[0x0][0x320] ;  /* 0x0000c8002a217a20 */ /* 0x020fe20000410000 */
[----:B------:R-:W-:Y:S02]  /*117b0*/  MOV R41, R229 ;  /* 0x000000e500297202 */ /* 0x000fe40000000f00 */
[----:B------:R-:W-:Y:S01]  /*117c0*/  @P0 SHF.L.U64.HI R36, R40, 0x1, R36 ;  /* 0x0000000128240819 */ /* 0x000fe20000010224 */
[----:B------:R-:W1:Y:S01]  /*117d0*/  MUFU.TANH R158, R158 ;  /* 0x0000009e009e7308 */ /* 0x000e620000002400 */
[----:B------:R-:W-:Y:S02]  /*117e0*/  @P5 MOV R41, R193 ;  /* 0x000000c100295202 */ /* 0x000fe40000000f00 */
[----:B------:R-:W-:Y:S01]  /*117f0*/  @P0 IADD3.X R7, R36, c[0x0][0x1cc], RZ, P1, !PT ;  /* 0x0000730024070a10 */ /* 0x000fe20000ffe4ff */
[----:B--2---:R-:W-:Y:S01]  /*11800*/  FMUL.FTZ R39, R45, c[0x0][0x320] ;  /* 0x0000c8002d277a20 */ /* 0x004fe20000410000 */
[----:B------:R-:W-:Y:S01]  /*11810*/  @P0 IADD3 R46, P1, R37, c[0x0][0x1c8], RZ ;  /* 0x00007200252e0a10 */ /* 0x000fe20007f3e0ff */
[----:B------:R-:W2:Y:S01]  /*11820*/  SHFL.IDX PT, R40, R41, RZ, 0x1c1f ;  /* 0x001c1fff29287589 */ /* 0x000ea200000e0000 */
[C---:B------:R-:W-:Y:S02]  /*11830*/  @P0 SHF.L.U32 R37, R195.reuse, 0x6, RZ ;  /* 0x00000006c3250819 */ /* 0x040fe400000006ff */
[----:B------:R-:W-:Y:S01]  /*11840*/  @P0 IADD3.X R47, RZ, c[0x0][0x1cc], R36, P1, P2 ;  /* 0x00007300ff2f0a10 */ /* 0x000fe20000fe4424 */
[----:B------:R-:W1:Y:S01]  /*11850*/  MUFU.TANH R156, R156 ;  /* 0x0000009c009c7308 */ /* 0x000e620000002400 */
[-C--:B------:R-:W-:Y:S02]  /*11860*/  @P0 IADD3 R48, P2, R6, R37.reuse, RZ ;  /* 0x0000002506300210 */ /* 0x080fe40007f5e0ff */
[----:B------:R-:W-:Y:S01]  /*11870*/  @P0 SHF.L.U64.HI R36, R195, R194, c[0x0][0x1e4] ;  /* 0x00007900c3240619 */ /* 0x000fe200000102c2 */
[----:B------:R-:W-:Y:S01]  /*11880*/  @!PT LDS RZ, [RZ] ;  /* 0x00000000fffff984 */ /* 0x000fe20000000800 */
[----:B------:R-:W-:Y:S01]  /*11890*/  @!PT LDS RZ, [RZ] ;  /* 0x00000000fffff984 */ /* 0x000fe20000000800 */
[----:B------:R1:W-:Y:S01]  /*118a0*/  @P0 LDGSTS.E.BYPASS.LTC128B.128 [R228+0x8100], [R6.64], !P4 ;  /* 0x0810000006e40fae */ /* 0x0003e2000e101d50 */
[----:B------:R-:W-:Y:S01]  /*118b0*/  @P0 IADD3 R10, P1, R48, R37, RZ ;  /* 0x00000025300a0210 */ /* 0x000fe20007f3e0ff */
[----:B------:R-:W-:Y:S01]  /*118c0*/  FMUL.FTZ R37, R50, c[0x0][0x320] ;  /* 0x0000c80032257a20 */ /* 0x000fe20000410000 */
[-C--:B------:R-:W-:Y:S03]  /*118d0*/  @P0 IADD3.X R49, R7, R36.reuse, RZ, P2, !PT ;  /* 0x0000002407310210 */ /* 0x080fe600017fe4ff */
[----:B------:R-:W1:Y:S01]  /*118e0*/  MUFU.TANH R167, R167 ;  /* 0x000000a700a77308 */ /* 0x000e620000002400 */
[----:B------:R-:W-:Y:S01]  /*118f0*/  @P0 IADD3.X R11, R49, R36, RZ, P1, !PT ;  /* 0x00000024310b0210 */ /* 0x000fe20000ffe4ff */
[----:B------:R5:W-:Y:S01]  /*11900*/  @P0 LDGSTS.E.BYPASS.LTC128B.128 [R228+0xb100], [R46.64], !P3 ;  /* 0x0b1000002ee40fae */ /* 0x000be2000d901d50 */
[----:B------:R-:W-:Y:S07]  /*11910*/  FMUL.FTZ R36, R51, c[0x0][0x320] ;  /* 0x0000c80033247a20 */ /* 0x000fee0000410000 */
[----:B------:R-:W1:Y:S01]  /*11920*/  MUFU.TANH R151, R151 ;  /* 0x0000009700977308 */ /* 0x000e620000002400 */
[----:B------:R1:W-:Y:S08]  /*11930*/  @P0 LDGSTS.E.BYPASS.LTC128B.128 [R228+0x9100], [R48.64], !P4 ;  /* 0x0910000030e40fae */ /* 0x0003f0000e101d50 */
[----:B------:R1:W-:Y:S01]  /*11940*/  @P0 LDGSTS.E.BYPASS.LTC128B.128 [R228+0xc100], [R48.64+0x80], !P3 ;  /* 0x0c10008030e40fae */ /* 0x0003e2000d901d50 */
[----:B------:R-:W1:Y:S07]  /*11950*/  MUFU.TANH R159, R159 ;  /* 0x0000009f009f7308 */ /* 0x000e6e0000002400 */
[----:B------:R3:W-:Y:S01]  /*11960*/  @P0 LDGSTS.E.BYPASS.LTC128B.128 [R228+0xa100], [R10.64], !P4 ;  /* 0x0a1000000ae40fae */ /* 0x0007e2000e101d50 */
[----:B-----5:R-:W-:Y:S02]  /*11970*/  IMAD R47, R238, -0x60, RZ ;  /* 0xffffffa0ee2f7824 */ /* 0x020fe400078e02ff */
[----:B------:R-:W3:Y:S03]  /*11980*/  MUFU.TANH R160, R160 ;  /* 0x000000a000a07308 */ /* 0x000ee60000002400 */
[----:B------:R-:W-:Y:S02]  /*11990*/  IADD3 R45, -R230, 0x1, R47 ;  /* 0x00000001e62d7810 */ /* 0x000fe40007ffe12f */
[----:B------:R3:W-:Y:S01]  /*119a0*/  @P0 LDGSTS.E.BYPASS.LTC128B.128 [R228+0xd100], [R10.64+0x80], !P3 ;  /* 0x0d1000800ae40fae */ /* 0x0007e2000d901d50 */
[----:B------:R-:W-:Y:S02]  /*119b0*/  ISETP.GE.AND P3, PT, R216, 0x1, PT ;  /* 0x00000001d800780c */ /* 0x000fe40003f66270 */
[----:B------:R-:W-:Y:S02]  /*119c0*/  IADD3 R45, -R220, R45, R215 ;  /* 0x0000002ddc2d7210 */ /* 0x000fe40007ffe1d7 */
[----:B------:R-:W3:Y:S02]  /*119d0*/  MUFU.TANH R157, R157 ;  /* 0x0000009d009d7308 */ /* 0x000ee40000002400 */
[C---:B------:R-:W-:Y:S01]  /*119e0*/  IADD3 R46, R45.reuse, c[0x0][0x328], RZ ;  /* 0x0000ca002d2e7a10 */ /* 0x040fe20007ffe0ff */
[----:B------:R-:W0:Y:S01]  /*119f0*/  LDGDEPBAR ;  /* 0x00000000000079af */ /* 0x000e220000000000 */
[----:B------:R-:W-:Y:S02]  /*11a00*/  IADD3 R45, R45, UR10, RZ ;  /* 0x0000000a2d2d7c10 */ /* 0x000fe4000fffe0ff */
[----:B--2---:R-:W-:Y:S02]  /*11a10*/  IADD3 R51, R46, R40, RZ ;  /* 0x000000282e337210 */ /* 0x004fe40007ffe0ff */
[----:B-1----:R-:W-:Y:S02]  /*11a20*/  IADD3 R49, R40, R45, RZ ;  /* 0x0000002d28317210 */ /* 0x002fe40007ffe0ff */
[----:B------:R-:W1:Y:S10]  /*11a30*/  MUFU.TANH R163, R163 ;  /* 0x000000a300a37308 */ /* 0x000e740000002400 */
        /* <DEDUP_REMOVED lines=39> */
.L_x_397:
[----:B------:R-:W-:Y:S04]  /*11cb0*/  MOV R4, c[0x0][0x32c] ;  /* 0x0000cb0000047a02 */ /* 0x000fe80000000f00 */
[----:B------:R-:W-:Y:S11]  /*11cc0*/  ISETP.NE.AND P0, PT, R4, 0x1, PT ;  /* 0x000000010400780c */ /* 0x000ff60003f05270 */
[----:B------:R-:W-:Y:S02]  /*11cd0*/  @!UPT UIADD3 URZ, URZ, URZ, URZ ;  /* 0x0000003f3f3ff290 */ /* 0x000fe4000fffe03f */
[----:B------:R-:W-:Y:S05]  /*11ce0*/  @P0 IMAD.HI.U32 R4, R5, c[0x0][0x330], RZ ;  /* 0x0000cc0005040a27 */ /* 0x000fea00078e00ff */
[----:B------:R-:W-:Y:S02]  /*11cf0*/  @P0 SHF.R.U32.HI R5, RZ, c[0x0][0x334], R4 ;  /* 0x0000cd00ff050a19 */ /* 0x000fe40000011604 */
.L_x_398:
[----:B------:R-:W-:Y:S05]  /*11d00*/  BSYNC B0 ;  /* 0x0000000000007941 */ /* 0x000fea0003800000 */
.L_x_396:
[----:B------:R-:W-:Y:S04]  /*11d10*/  IMAD.IADD R6, R47, 0x1, -R230 ;  /* 0x000000012f067824 */ /* 0x000fe800078e0ae6 */
[----:B------:R-:W-:Y:S05]  /*11d20*/  IMAD R6, R5, c[0x0][0x32c], R6 ;  /* 0x0000cb0005067a24 */ /* 0x000fea00078e0206 */
[----:B------:R-:W-:Y:S02]  /*11d30*/  IADD3 R4, R6, c[0x0][0x32c], RZ ;  /* 0x0000cb0006047a10 */ /* 0x000fe40007ffe0ff */
[----:B------:R-:W-:Y:S02]  /*11d40*/  IMNMX R49, R49, R6, !PT ;  /* 0x0000000631317217 */ /* 0x000fe40007800200 */
[----:B------:R-:W-:Y:S02]  /*11d50*/  IMNMX R51, R51, R4, PT ;  /* 0x0000000433337217 */ /* 0x000fe40003800200 */
.L_x_395:
[C---:B--234-:R-:W-:Y:S01]  /*11d60*/  ISETP.GE.AND P0, PT, R47.reuse, 0x1, PT ;  /* 0x000000012f00780c */ /* 0x05cfe20003f06270 */
[----:B------:R-:W2:Y:S01]  /*11d70*/  SHFL.IDX PT, R4, R41, 0x1, 0x1c1f ;  /* 0x003c1f0029047f89 */ /* 0x000ea200000e0000 */
[C---:B------:R-:W-:Y:S02]  /*11d80*/  ISETP.GE.AND P1, PT, R47.reuse, 0x2, PT ;  /* 0x000000022f00780c */ /* 0x040fe40003f26270 */
[----:B------:R-:W-:Y:S02]  /*11d90*/  LOP3.LUT R222, R222, 0xffff7fff, RZ, 0xc0, !PT ;  /* 0xffff7fffdede7812 */ /* 0x000fe400078ec0ff */
[C---:B------:R-:W-:Y:S02]  /*11da0*/  ISETP.GE.AND P6, PT, R47.reuse, 0x42, PT ;  /* 0x000000422f00780c */ /* 0x040fe40003fc6270 */
[C---:B------:R-:W-:Y:S02]  /*11db0*/  ISETP.GE.AND P5, PT, R47.reuse, 0x49, PT ;  /* 0x000000492f00780c */ /* 0x040fe40003fa6270 */
[C---:B------:R-:W-:Y:S02]  /*11dc0*/  ISETP.GE.AND P4, PT, R47.reuse, 0x4a, PT ;  /* 0x0000004a2f00780c */ /* 0x040fe40003f86270 */
[----:B------:R-:W-:Y:S02]  /*11dd0*/  ISETP.GE.AND P3, PT, R47, 0x51, PT ;  /* 0x000000512f00780c */ /* 0x000fe40003f66270 */
[----:B------:R-:W-:Y:S02]  /*11de0*/  @P0 LOP3.LUT R222, R222, 0x8000, RZ, 0xfc, !PT ;  /* 0x00008000dede0812 */ /* 0x000fe400078efcff */
[----:B------:R-:W-:Y:S02]  /*11df0*/  ISETP.GT.AND P0, PT, R49, RZ, !P0 ;  /* 0x000000ff3100720c */ /* 0x000fe40004704270 */
[----:B------:R-:W-:Y:S02]  /*11e00*/  LOP3.LUT R222, R222, 0xfffeffff, RZ, 0xc0, !PT ;  /* 0xfffeffffdede7812 */ /* 0x000fe400078ec0ff */
[----:B------:R-:W-:Y:S02]  /*11e10*/  ISETP.LT.OR P0, PT, R51, 0x1, P0 ;  /* 0x000000013300780c */ /* 0x000fe40000701670 */
[----:B------:R-:W-:Y:S02]  /*11e20*/  @P1 LOP3.LUT R222, R222, 0x10000, RZ, 0xfc, !PT ;  /* 0x00010000dede1812 */ /* 0x000fe400078efcff */
[----:B------:R-:W-:Y:S01]  /*11e30*/  FSEL R12, R144, -INF , !P0 ;  /* 0xff800000900c7808 */ /* 0x000fe20004000000 */
[--C-:B--2---:R-:W-:Y:S01]  /*11e40*/  IMAD.IADD R46, R46, 0x1, R4.reuse ;  /* 0x000000012e2e7824 */ /* 0x104fe200078e0204 */
[----:B------:R-:W-:Y:S01]  /*11e50*/  ISETP.GT.AND P0, PT, R49, 0x1, !P1 ;  /* 0x000000013100780c */ /* 0x000fe20004f04270 */
[----:B------:R-:W-:Y:S01]  /*11e60*/  IMAD.IADD R45, R45, 0x1, R4 ;  /* 0x000000012d2d7824 */ /* 0x000fe200078e0204 */
[----:B------:R-:W-:Y:S02]  /*11e70*/  ISETP.GE.AND P1, PT, R47, 0x9, PT ;  /* 0x000000092f00780c */ /* 0x000fe40003f26270 */
[----:B------:R-:W-:Y:S02]  /*11e80*/  ISETP.LT.OR P0, PT, R51, 0x2, P0 ;  /* 0x000000023300780c */ /* 0x000fe40000701670 */
[----:B------:R-:W-:Y:S02]  /*11e90*/  LOP3.LUT R222, R222, 0xffffbfff, RZ, 0xc0, !PT ;  /* 0xffffbfffdede7812 */ /* 0x000fe400078ec0ff */
[----:B------:R-:W-:Y:S02]  /*11ea0*/  FSEL R10, R146, -INF , !P0 ;  /* 0xff800000920a7808 */ /* 0x000fe40004000000 */
[----:B------:R-:W-:Y:S02]  /*11eb0*/  ISETP.GT.AND P0, PT, R49, 0x8, !P1 ;  /* 0x000000083100780c */ /* 0x000fe40004f04270 */
[----:B------:R-:W-:Y:S02]  /*11ec0*/  ISETP.GE.AND P2, PT, R47, 0x52, PT ;  /* 0x000000522f00780c */ /* 0x000fe40003f46270 */
        /* <DEDUP_REMOVED lines=91> */
[----:B------:R-:W-:Y:S02]  /*12480*/  ISETP.GT.AND P0, PT, R49, 0x48, !P5 ;  /* 0x000000483100780c */ /* 0x000fe40006f04270 */
[----:B------:R-:W-:Y:S02]  /*12490*/  LOP3.LUT R222, R222, 0xfff7ffff, RZ, 0xc0, !PT ;  /* 0xfff7ffffdede7812 */ /* 0x000fe400078ec0ff */
[----:B------:R-:W-:Y:S04]  /*124a0*/  ISETP.LT.OR P0, PT, R51, 0x49, P0 ;  /* 0x000000493300780c */ /* 0x000fe80000701670 */
[----:B------:R-:W-:Y:S02]  /*124b0*/  FSEL R184, R184, -INF , !P0 ;  /* 0xff800000b8b87808 */ /* 0x000fe40004000000 */
[----:B------:R-:W-:Y:S04]  /*124c0*/  ISETP.GT.AND P0, PT, R49, 0x49, !P4 ;  /* 0x000000493100780c */ /* 0x000fe80006704270 */
        /* <DEDUP_REMOVED lines=11> */
[----:B------:R-:W-:Y:S11]  /*12580*/  ISETP.GE.AND P0, PT, R47, 0x5a, PT ;  /* 0x0000005a2f00780c */ /* 0x000ff60003f06270 */
[----:B------:R-:W-:Y:S02]  /*12590*/  @!UPT UIADD3 URZ, URZ, URZ, URZ ;  /* 0x0000003f3f3ff290 */ /* 0x000fe4000fffe03f */
[----:B------:R-:W-:Y:S02]  /*125a0*/  @P0 LOP3.LUT R222, R222, 0x80000, RZ, 0xfc, !PT ;  /* 0x00080000dede0812 */ /* 0x000fe400078efcff */
[----:B------:R-:W-:Y:S04]  /*125b0*/  ISETP.GT.AND P0, PT, R49, 0x59, !P0 ;  /* 0x000000593100780c */ /* 0x000fe80004704270 */
[----:B------:R-:W-:Y:S04]  /*125c0*/  ISETP.LT.OR P0, PT, R51, 0x5a, P0 ;  /* 0x0000005a3300780c */ /* 0x000fe80000701670 */
[----:B------:R-:W-:Y:S02]  /*125d0*/  FSEL R144, R43, -INF , !P0 ;  /* 0xff8000002b907808 */ /* 0x000fe40004000000 */
[----:B------:R-:W-:Y:S11]  /*125e0*/  ISETP.GE.AND P0, PT, R216, 0x1, PT ;  /* 0x00000001d800780c */ /* 0x000ff60003f06270 */
[----:B------:R-:W-:Y:S02]  /*125f0*/  @!UPT UIADD3 URZ, URZ, URZ, URZ ;  /* 0x0000003f3f3ff290 */ /* 0x000fe4000fffe03f */
        /* <DEDUP_REMOVED lines=14> */
.L_x_401:
[----:B------:R-:W-:Y:S04]  /*126e0*/  MOV R4, c[0x0][0x32c] ;  /* 0x0000cb0000047a02 */ /* 0x000fe80000000f00 */
[----:B------:R-:W-:Y:S11]  /*126f0*/  ISETP.NE.AND P0, PT, R4, 0x1, PT ;  /* 0x000000010400780c */ /* 0x000ff60003f05270 */
[----:B------:R-:W-:Y:S02]  /*12700*/  @!UPT UIADD3 URZ, URZ, URZ, URZ ;  /* 0x0000003f3f3ff290 */ /* 0x000fe4000fffe03f */
[----:B------:R-:W-:Y:S05]  /*12710*/  @P0 IMAD.HI.U32 R4, R5, c[0x0][0x330], RZ ;  /* 0x0000cc0005040a27 */ /* 0x000fea00078e00ff */
[----:B------:R-:W-:Y:S02]  /*12720*/  @P0 SHF.R.U32.HI R5, RZ, c[0x0][0x334], R4 ;  /* 0x0000cd00ff050a19 */ /* 0x000fe40000011604 */
.L_x_402:
[----:B------:R-:W-:Y:S05]  /*12730*/  BSYNC B0 ;  /* 0x0000000000007941 */ /* 0x000fea0003800000 */
.L_x_400:
[----:B------:R-:W-:Y:S04]  /*12740*/  IMAD.IADD R4, R47, 0x1, -R230 ;  /* 0x000000012f047824 */ /* 0x000fe800078e0ae6 */
[----:B------:R-:W-:Y:S05]  /*12750*/  IMAD R4, R5, c[0x0][0x32c], R4 ;  /* 0x0000cb0005047a24 */ /* 0x000fea00078e0204 */
[----:B------:R-:W-:Y:S02]  /*12760*/  IADD3 R5, R4, c[0x0][0x32c], RZ ;  /* 0x0000cb0004057a10 */ /* 0x000fe40007ffe0ff */
[----:B------:R-:W-:Y:S02]  /*12770*/  IMNMX R45, R45, R4, !PT ;  /* 0x000000042d2d7217 */ /* 0x000fe40007800200 */
[----:B------:R-:W-:Y:S02]  /*12780*/  IMNMX R46, R46, R5, PT ;  /* 0x000000052e2e7217 */ /* 0x000fe40003800200 */
.L_x_399:
        /* <DEDUP_REMOVED lines=83> */
[C---:B------:R-:W-:Y:S02]  /*12cc0*/  ISETP.LT.OR P0, PT, R46.reuse, 0x2a, P0 ;  /* 0x0000002a2e00780c */ /* 0x040fe40000701670 */
[----:B------:R-:W-:Y:S02]  /*12cd0*/  ISETP.LT.OR P1, PT, R46, 0x59, P1 ;  /* 0x000000592e00780c */ /* 0x000fe40000f21670 */
[----:B------:R-:W-:Y:S02]  /*12ce0*/  FSEL R239, R239, -INF , !P0 ;  /* 0xff800000efef7808 */ /* 0x000fe40004000000 */
[----:B------:R-:W-:Y:S02]  /*12cf0*/  LOP3.LUT P0, RZ, R222, 0x10, RZ, 0xc0, !PT ;  /* 0x00000010deff7812 */ /* 0x000fe4000780c0ff */
[----:B------:R-:W-:Y:S02]  /*12d00*/  FMNMX.FTZ R0, R239, R0, !PT ;  /* 0x00000000ef007209 */ /* 0x000fe40007810000 */
[----:B------:R-:W-:Y:S02]  /*12d10*/  ISETP.GT.AND P0, PT, R45, 0x30, !P0 ;  /* 0x000000302d00780c */ /* 0x000fe40004704270 */
[----:B------:R-:W-:Y:S02]  /*12d20*/  FMNMX.FTZ R5, R144, R7, !PT ;  /* 0x0000000790057209 */ /* 0x000fe40007810000 */
[----:B------:R-:W-:Y:S02]  /*12d30*/  ISETP.LT.OR P0, PT, R46, 0x31, P0 ;  /* 0x000000312e00780c */ /* 0x000fe40000701670 */
[----:B------:R-:W-:Y:S01]  /*12d40*/  FSEL R135, R37, -INF , !P1 ;  /* 0xff80000025877808 */ /* 0x000fe20004800000 */
[----:B------:R-:W1:Y:S01]  /*12d50*/  SHFL.BFLY PT, R14, R5, 0x2, 0x1f ;  /* 0x0c401f00050e7f89 */ /* 0x000e6200000e0000 */
        /* <DEDUP_REMOVED lines=21> */
[C---:B------:R-:W-:Y:S04]  /*12eb0*/  ISETP.LT.OR P0, PT, R46.reuse, 0x41, P0 ;  /* 0x000000412e00780c */ /* 0x040fe80000701670 */
[----:B------:R-:W-:Y:S02]  /*12ec0*/  FSEL R185, R185, -INF , !P0 ;  /* 0xff800000b9b97808 */ /* 0x000fe40004000000 */
[----:B------:R-:W-:Y:S02]  /*12ed0*/  ISETP.GT.AND P0, PT, R45, 0x41, !P6 ;  /* 0x000000412d00780c */ /* 0x000fe40007704270 */
[----:B------:R-:W-:Y:S02]  /*12ee0*/  FMNMX.FTZ R0, R185, R0, !PT ;  /* 0x00000000b9007209 */ /* 0x000fe40007810000 */
[----:B------:R-:W-:Y:S02]  /*12ef0*/  ISETP.LT.OR P0, PT, R46, 0x42, P0 ;  /* 0x000000422e00780c */ /* 0x000fe40000701670 */
[----:B------:R-:W-:Y:S02]  /*12f00*/  LOP3.LUT P6, RZ, R222, 0x80000, RZ, 0xc0, !PT ;  /* 0x00080000deff7812 */ /* 0x000fe400078cc0ff */
[----:B------:R-:W-:Y:S02]  /*12f10*/  FSEL R165, R165, -INF , !P0 ;  /* 0xff800000a5a57808 */ /* 0x000fe40004000000 */
[----:B------:R-:W-:Y:S02]  /*12f20*/  ISETP.GT.AND P0, PT, R45, 0x48, !P5 ;  /* 0x000000482d00780c */ /* 0x000fe40006f04270 */
[----:B------:R-:W-:Y:S02]  /*12f30*/  FMNMX.FTZ R0, R165, R0, !PT ;  /* 0x00000000a5007209 */ /* 0x000fe40007810000 */
[C---:B------:R-:W-:Y:S04]  /*12f40*/  ISETP.LT.OR P0, PT, R46.reuse, 0x49, P0 ;  /* 0x000000492e00780c */ /* 0x040fe80000701670 */
[----:B------:R-:W-:Y:S02]  /*12f50*/  FSEL R161, R33, -INF , !P0 ;  /* 0xff80000021a17808 */ /* 0x000fe40004000000 */
[----:B------:R-:W-:Y:S02]  /*12f60*/  ISETP.GT.AND P0, PT, R45, 0x49, !P4 ;  /* 0x000000492d00780c */ /* 0x000fe40006704270 */
[----:B------:R-:W-:Y:S02]  /*12f70*/  FMNMX.FTZ R0, R161, R0, !PT ;  /* 0x00000000a1007209 */ /* 0x000fe40007810000 */
[----:B------:R-:W-:Y:S04]  /*12f80*/  ISETP.LT.OR P0, PT, R46, 0x4a, P0 ;  /* 0x0000004a2e00780c */ /* 0x000fe80000701670 */
[----:B------:R-:W-:Y:S02]  /*12f90*/  FSEL R159, R32, -INF , !P0 ;  /* 0xff800000209f7808 */ /* 0x000fe40004000000 */
[----:B------:R-:W-:Y:S02]  /*12fa0*/  ISETP.GT.AND P0, PT, R45, 0x50, !P3 ;  /* 0x000000502d00780c */ /* 0x000fe40005f04270 */
[----:B------:R-:W-:Y:S02]  /*12fb0*/  FMNMX.FTZ R0, R159, R0, !PT ;  /* 0x000000009f007209 */ /* 0x000fe40007810000 */
[C---:B------:R-:W-:Y:S04]  /*12fc0*/  ISETP.LT.OR P0, PT, R46.reuse, 0x51, P0 ;  /* 0x000000512e00780c */ /* 0x040fe80000701670 */
[----:B------:R-:W-:Y:S02]  /*12fd0*/  FSEL R147, R35, -INF , !P0 ;  /* 0xff80000023937808 */ /* 0x000fe40004000000 */
[----:B------:R-:W-:Y:S02]  /*12fe0*/  ISETP.GT.AND P0, PT, R45, 0x51, !P2 ;  /* 0x000000512d00780c */ /* 0x000fe40005704270 */
[----:B------:R-:W-:Y:S02]  /*12ff0*/  FMNMX.FTZ R0, R147, R0, !PT ;  /* 0x0000000093007209 */ /* 0x000fe40007810000 */
[----:B------:R-:W-:Y:S02]  /*13000*/  ISETP.LT.OR P2, PT, R46, 0x52, P0 ;  /* 0x000000522e00780c */ /* 0x000fe40000741670 */
[----:B------:R-:W-:Y:S02]  /*13010*/  ISETP.GT.AND P0, PT, R45, 0x59, !P6 ;  /* 0x000000592d00780c */ /* 0x000fe40007704270 */
[----:B------:R-:W-:Y:S02]  /*13020*/  FSEL R139, R34, -INF , !P2 ;  /* 0xff800000228b7808 */ /* 0x000fe40005000000 */
[----:B------:R-:W-:Y:S02]  /*13030*/  ISETP.LT.OR P0, PT, R46, 0x5a, P0 ;  /* 0x0000005a2e00780c */ /* 0x000fe40000701670 */
[----:B------:R-:W-:Y:S01]  /*13040*/  FMNMX.FTZ R0, R139, R0, !PT ;  /* 0x000000008b007209 */ /* 0x000fe20007810000 */
[----:B------:R-:W-:Y:S01]  /*13050*/  LDSM.16.MT88.4 R44, [R212+0x3100] ;  /* 0x00310000d42c783b */ /* 0x000fe20000004200 */
[----:B------:R-:W-:Y:S02]  /*13060*/  FSEL R117, R36, -INF , !P0 ;  /* 0xff80000024757808 */ /* 0x000fe40004000000 */
[----:B------:R-:W-:Y:S04]  /*13070*/  FMNMX.FTZ R0, R135, R0, !PT ;  /* 0x0000000087007209 */ /* 0x000fe80007810000 */
[----:B------:R-:W-:Y:S01]  /*13080*/  FMNMX.FTZ R7, R117, R0, !PT ;  /* 0x0000000075077209 */ /* 0x000fe20007810000 */
[----:B------:R-:W-:Y:S01]  /*13090*/  LDSM.16.MT88.4 R36, [R208+0x100] ;  /* 0x00010000d024783b */ /* 0x000fe20000004200 */
[----:B-1----:R-:W-:Y:S04]  /*130a0*/  FMNMX.FTZ R0, R14, R15, !PT ;  /* 0x0000000f0e007209 */ /* 0x002fe80007810000 */
[C---:B------:R-:W-:Y:S01]  /*130b0*/  FSETP.NEU.FTZ.AND P0, PT, R0.reuse, -INF , PT ;  /* 0xff8000000000780b */ /* 0x040fe20003f1d000 */
[----:B------:R-:W-:Y:S02]  /*130c0*/  FMUL.FTZ R149, R0, c[0x0][0x2d0] ;  /* 0x0000b40000957a20 */ /* 0x000fe40000410000 */
[----:B------:R-:W1:Y:S03]  /*130d0*/  SHFL.BFLY PT, R4, R7, 0x2, 0x1f ;  /* 0x0c401f0007047f89 */ /* 0x000e6600000e0000 */
        /* <DEDUP_REMOVED lines=8> */
[--C-:B------:R-:W-:Y:S02]  /*13160*/  FFMA.FTZ R136, R42, c[0x0][0x2d0], -R149.reuse ;  /* 0x0000b4002a887a23 */ /* 0x100fe40000010895 */
[--C-:B------:R-:W-:Y:S02]  /*13170*/  FFMA.FTZ R137, R40, c[0x0][0x2d0], -R149.reuse ;  /* 0x0000b40028897a23 */ /* 0x100fe40000010895 */
[--C-:B------:R-:W-:Y:S01]  /*13180*/  FFMA.FTZ R138, R50, c[0x0][0x2d0], -R149.reuse ;  /* 0x0000b400328a7a23 */ /* 0x100fe20000010895 */
[----:B-1----:R-:W-:Y:S02]  /*13190*/  FMNMX.FTZ R5, R7, R4, !PT ;  /* 0x0000000407057209 */ /* 0x002fe40007810000 */
[----:B------:R-:W-:Y:S01]  /*131a0*/  MUFU.EX2 R128, R128 ;  /* 0x0000008000807308 */ /* 0x000fe20000000800 */
[--C-:B------:R-:W-:Y:S02]  /*131b0*/  FFMA.FTZ R240, R240, c[0x0][0x2d0], -R149.reuse ;  /* 0x0000b400f0f07a23 */ /* 0x100fe40000010895 */
[--C-:B------:R-:W-:Y:S01]  /*131c0*/  FFMA.FTZ R184, R184, c[0x0][0x2d0], -R149.reuse ;  /* 0x0000b400b8b87a23 */ /* 0x100fe20000010895 */
[----:B------:R-:W1:Y:S01]  /*131d0*/  SHFL.BFLY PT, R4, R5, 0x1, 0x1f ;  /* 0x0c201f0005047f89 */ /* 0x000e6200000e0000 */
[--C-:B------:R-:W-:Y:S02]  /*131e0*/  FFMA.FTZ R160, R160, c[0x0][0x2d0], -R149.reuse ;  /* 0x0000b400a0a07a23 */ /* 0x100fe40000010895 */
[--C-:B------:R-:W-:Y:S02]  /*131f0*/  FFMA.FTZ R162, R162, c[0x0][0x2d0], -R149.reuse ;  /* 0x0000b400a2a27a23 */ /* 0x100fe40000010895 */
[--C-:B------:R-:W-:Y:S01]  /*13200*/  FFMA.FTZ R242, R242, c[0x0][0x2d0], -R149.reuse ;  /* 0x0000b400f2f27a23 */ /* 0x100fe20000010895 */
[----:B------:R-:W2:Y:S01]  /*13210*/  MUFU.EX2 R119, R119 ;  /* 0x0000007700777308 */ /* 0x000ea20000000800 */
[--C-:B------:R-:W-:Y:S02]  /*13220*/  FFMA.FTZ R244, R244, c[0x0][0x2d0], -R149.reuse ;  /* 0x0000b400f4f47a23 */ /* 0x100fe40000010895 */
[--C-:B------:R-:W-:Y:S02]  /*13230*/  FFMA.FTZ R156, R156, c[0x0][0x2d0], -R149.reuse ;  /* 0x0000b4009c9c7a23 */ /* 0x100fe40000010895 */
[--C-:B------:R-:W-:Y:S05]  /*13240*/  FFMA.FTZ R146, R146, c[0x0][0x2d0], -R149.reuse ;  /* 0x0000b40092927a23 */ /* 0x100fea0000010895 */
[----:B------:R-:W3:Y:S01]  /*13250*/  MUFU.EX2 R129, R129 ;  /* 0x0000008100817308 */ /* 0x000ee20000000800 */
[----:B-1----:R-:W-:Y:S01]  /*13260*/  FMNMX.FTZ R116, R5, R4, !PT ;  /* 0x0000000405747209 */ /* 0x002fe20007810000 */
[----:B------:R-:W-:Y:S08]  /*13270*/  FMUL.FTZ R4, R3, c[0x0][0x2d0] ;  /* 0x0000b40003047a20 */ /* 0x000ff00000410000 */
[----:B------:R-:W-:Y:S01]  /*13280*/  MUFU.EX2 R240, R240 ;  /* 0x000000f000f07308 */ /* 0x000fe20000000800 */
[C---:B------:R-:W-:Y:S01]  /*13290*/  FSETP.NEU.FTZ.AND P0, PT, R116.reuse, -INF , PT ;  /* 0xff8000007400780b */ /* 0x040fe20003f1d000 */
[C---:B------:R-:W-:Y:S01]  /*132a0*/  FMUL.FTZ R134, R116.reuse, c[0x0][0x2d0] ;  /* 0x0000b40074867a20 */ /* 0x040fe20000410000 */
[----:B--2---:R-:W-:Y:S02]  /*132b0*/  F2FP.BF16.PACK_AB R124, R119, R128 ;  /* 0x00000080777c723e */ /* 0x004fe400000010ff */
[----:B------:R-:W-:Y:S02]  /*132c0*/  FSEL R5, R116, RZ, P0 ;  /* 0x000000ff74057208 */ /* 0x000fe40000000000 */
[----:B------:R-:W-:Y:S03]  /*132d0*/  FSEL R134, R134, RZ, P0 ;  /* 0x000000ff86867208 */ /* 0x000fe60000000000 */
[----:B------:R-:W1:Y:S01]  /*132e0*/  MUFU.EX2 R3, R4 ;  /* 0x0000000400037308 */ /* 0x000e620000000800 */
[----:B------:R-:W-:Y:S01]  /*132f0*/  FADD.FTZ R5, -R5, R2 ;  /* 0x0000000205057221 */ /* 0x000fe20000010100 */
[----:B------:R-:W-:Y:S01]  /*13300*/  ISETP.GT.AND P0, PT, R238, R233, PT ;  /* 0x000000e9ee00720c */ /* 0x000fe20003f04270 */
[--C-:B------:R-:W-:Y:S01]  /*13310*/  FFMA.FTZ R133, R13, c[0x0][0x2d0], -R134.reuse ;  /* 0x0000b4000d857a23 */ /* 0x100fe20000010886 */
[----:B---3--:R-:W-:Y:S01]  /*13320*/  F2FP.BF16.PACK_AB R126, R129, R118 ;  /* 0x00000076817e723e */ /* 0x008fe200000010ff */
[----:B------:R-:W2:Y:S01]  /*13330*/  LDSM.16.MT88.4 R12, [R212+0x100] ;  /* 0x00010000d40c783b */ /* 0x000ea20000004200 */
[--C-:B------:R-:W-:Y:S02]  /*13340*/  FFMA.FTZ R131, R11, c[0x0][0x2d0], -R134.reuse ;  /* 0x0000b4000b837a23 */ /* 0x100fe40000010886 */
[--C-:B------:R-:W-:Y:S02]  /*13350*/  FFMA.FTZ R130, R9, c[0x0][0x2d0], -R134.reuse ;  /* 0x0000b40009827a23 */ /* 0x100fe40000010886 */
[--C-:B------:R-:W-:Y:S01]  /*13360*/  FFMA.FTZ R132, R145, c[0x0][0x2d0], -R134.reuse ;  /* 0x0000b40091847a23 */ /* 0x100fe20000010886 */
[----:B------:R-:W-:Y:S01]  /*13370*/  MUFU.EX2 R133, R133 ;  /* 0x0000008500857308 */ /* 0x000fe20000000800 */
[----:B------:R-:W-:Y:S02]  /*13380*/  FMUL.FTZ R2, R5, c[0x0][0x2d0] ;  /* 0x0000b40005027a20 */ /* 0x000fe40000410000 */
[--C-:B------:R-:W-:Y:S02]  /*13390*/  FFMA.FTZ R145, R48, c[0x0][0x2d0], -R149.reuse ;  /* 0x0000b40030917a23 */ /* 0x100fe40000010895 */
[--C-:B------:R-:W-:Y:S02]  /*133a0*/  FFMA.FTZ R165, R165, c[0x0][0x2d0], -R134.reuse ;  /* 0x0000b400a5a57a23 */ /* 0x100fe40000010886 */
[--C-:B------:R-:W-:Y:S02]  /*133b0*/  FFMA.FTZ R161, R161, c[0x0][0x2d0], -R134.reuse ;  /* 0x0000b400a1a17a23 */ /* 0x100fe40000010886 */
[--C-:B------:R-:W-:Y:S01]  /*133c0*/  FFMA.FTZ R148, R167, c[0x0][0x2d0], -R134.reuse ;  /* 0x0000b400a7947a23 */ /* 0x100fe20000010886 */
[----:B------:R-:W3:Y:S01]  /*133d0*/  MUFU.EX2 R2, R2 ;  /* 0x0000000200027308 */ /* 0x000ee20000000800 */
        /* <DEDUP_REMOVED lines=14> */
[C---:B---3--:R-:W-:Y:S02]  /*134c0*/  FMUL.FTZ R6, R2.reuse, R114 ;  /* 0x0000007202067220 */ /* 0x048fe40000410000 */
[C---:B------:R-:W-:Y:S02]  /*134d0*/  FMUL.FTZ R7, R2.reuse, R115 ;  /* 0x0000007302077220 */ /* 0x040fe40000410000 */
[C---:B------:R-:W-:Y:S01]  /*134e0*/  FMUL.FTZ R10, R2.reuse, R110 ;  /* 0x0000006e020a7220 */ /* 0x040fe20000410000 */
[----:B------:R-:W3:Y:S01]  /*134f0*/  MUFU.EX2 R130, R130 ;  /* 0x0000008200827308 */ /* 0x000ee20000000800 */
[C---:B------:R-:W-:Y:S02]  /*13500*/  FMUL.FTZ R11, R2.reuse, R111 ;  /* 0x0000006f020b7220 */ /* 0x040fe40000410000 */
[----:B------:R-:W-:Y:S01]  /*13510*/  FMUL.FTZ R18, R2, R102 ;  /* 0x0000006602127220 */ /* 0x000fe20000410000 */
[----:B-1----:R-:W-:Y:S01]  /*13520*/  F2FP.BF16.PACK_AB R125, R132, R133 ;  /* 0x00000085847d723e */ /* 0x002fe200000010ff */
        /* <DEDUP_REMOVED lines=10> */
[----:B------:R-:W-:Y:S01]  /*135d0*/  FMUL.FTZ R43, R2, R79 ;  /* 0x0000004f022b7220 */ /* 0x000fe20000410000 */
[----:B------:R-:W-:Y:S01]  /*135e0*/  MUFU.EX2 R165, R165 ;  /* 0x000000a500a57308 */ /* 0x000fe20000000800 */
[C---:B------:R-:W-:Y:S01]  /*135f0*/  FMUL.FTZ R48, R3.reuse, R68 ;  /* 0x0000004403307220 */ /* 0x040fe20000410000 */
[----:B------:R-:W1:Y:S01]  /*13600*/  LDSM.16.MT88.4 R84, [R210+0x3100] ;  /* 0x00310000d254783b */ /* 0x000e620000004200 */
[C---:B------:R-:W-:Y:S01]  /*13610*/  FMUL.FTZ R49, R3.reuse, R69 ;  /* 0x0000004503317220 */ /* 0x040fe20000410000 */
[----:B---3--:R-:W-:Y:S01]  /*13620*/  F2FP.BF16.PACK_AB R127, R130, R131 ;  /* 0x00000083827f723e */ /* 0x008fe200000010ff */
[C---:B------:R-:W-:Y:S02]  /*13630*/  FMUL.FTZ R50, R2.reuse, R70 ;  /* 0x0000004602327220 */ /* 0x040fe40000410000 */
[C---:B------:R-:W-:Y:S02]  /*13640*/  FMUL.FTZ R51, R2.reuse, R71 ;  /* 0x0000004702337220 */ /* 0x040fe40000410000 */
[C---:B------:R-:W-:Y:S01]  /*13650*/  FMUL.FTZ R52, R3.reuse, R52 ;  /* 0x0000003403347220 */ /* 0x040fe20000410000 */
[----:B------:R-:W3:Y:S01]  /*13660*/  LDSM.16.MT88.4 R76, [R209+0x3100] ;  /* 0x00310000d14c783b */ /* 0x000ee20000004200 */
        /* <DEDUP_REMOVED lines=22> */
[C---:B------:R-:W-:Y:S01]  /*137d0*/  FMUL.FTZ R21, R3.reuse, R97 ;  /* 0x0000006103157220 */ /* 0x040fe20000410000 */
[----:B------:R-:W-:Y:S01]  /*137e0*/  MUFU.EX2 R145, R145 ;  /* 0x0000009100917308 */ /* 0x000fe20000000800 */
[C---:B------:R-:W-:Y:S04]  /*137f0*/  FMUL.FTZ R22, R2.reuse, R98 ;  /* 0x0000006202167220 */ /* 0x040fe80000410000 */
[C---:B------:R-:W-:Y:S02]  /*13800*/  FMUL.FTZ R23, R2.reuse, R99 ;  /* 0x0000006302177220 */ /* 0x040fe40000410000 */
[C---:B------:R-:W-:Y:S02]  /*13810*/  FMUL.FTZ R60, R3.reuse, R60 ;  /* 0x0000003c033c7220 */ /* 0x040fe40000410000 */
[C---:B------:R-:W-:Y:S01]  /*13820*/  FMUL.FTZ R61, R3.reuse, R61 ;  /* 0x0000003d033d7220 */ /* 0x040fe20000410000 */
[----:B------:R-:W-:Y:S01]  /*13830*/  MUFU.EX2 R148, R148 ;  /* 0x0000009400947308 */ /* 0x000fe20000000800 */
[C---:B------:R-:W-:Y:S01]  /*13840*/  FMUL.FTZ R62, R2.reuse, R62 ;  /* 0x0000003e023e7220 */ /* 0x040fe20000410000 */
[C---:B------:R-:W-:Y:S03]  /*13850*/  HMMA.16816.F32.BF16 R20, R124.reuse, R28, R20 ;  /* 0x0000001c7c14723c */ /* 0x040fe60000041814 */
[C---:B------:R-:W-:Y:S02]  /*13860*/  FMUL.FTZ R63, R2.reuse, R63 ;  /* 0x0000003f023f7220 */ /* 0x040fe40000410000 */
[C---:B------:R-:W-:Y:S02]  /*13870*/  FMUL.FTZ R64, R3.reuse, R64 ;  /* 0x0000004003407220 */ /* 0x040fe40000410000 */
[C---:B------:R-:W-:Y:S01]  /*13880*/  FMUL.FTZ R28, R3.reuse, R88 ;  /* 0x00000058031c7220 */ /* 0x040fe20000410000 */
[C---:B------:R-:W-:Y:S01]  /*13890*/  HMMA.16816.F32.BF16 R24, R124.reuse, R30, R24 ;  /* 0x0000001e7c18723c */ /* 0x040fe20000041818 */
[----:B------:R-:W5:Y:S03]  /*138a0*/  MUFU.EX2 R151, R151 ;  /* 0x0000009700977308 */ /* 0x000f660000000800 */
[C---:B------:R-:W-:Y:S02]  /*138b0*/  FMUL.FTZ R29, R3.reuse, R89 ;  /* 0x00000059031d7220 */ /* 0x040fe40000410000 */
[----:B------:R-:W-:Y:S02]  /*138c0*/  FMUL.FTZ R65, R3, R65 ;  /* 0x0000004103417220 */ /* 0x000fe40000410000 */
[C---:B------:R-:W-:Y:S03]  /*138d0*/  FMUL.FTZ R30, R2.reuse, R90 ;  /* 0x0000005a021e7220 */ /* 0x040fe60000410000 */
[----:B------:R-:W-:Y:S01]  /*138e0*/  MUFU.EX2 R160, R160 ;  /* 0x000000a000a07308 */ /* 0x000fe20000000800 */
[C---:B------:R-:W-:Y:S02]  /*138f0*/  FMUL.FTZ R31, R2.reuse, R91 ;  /* 0x0000005b021f7220 */ /* 0x040fe40000410000 */
[----:B------:R-:W-:Y:S01]  /*13900*/  LDSM.16.MT88.4 R88, [R212+0x3900] ;  /* 0x00390000d458783b */ /* 0x000fe20000004200 */
[C---:B------:R-:W-:Y:S02]  /*13910*/  FMUL.FTZ R66, R2.reuse, R66 ;  /* 0x0000004202427220 */ /* 0x040fe40000410000 */
[----:B------:R-:W-:Y:S02]  /*13920*/  FMUL.FTZ R67, R2, R67 ;  /* 0x0000004302437220 */ /* 0x000fe40000410000 */
[C---:B------:R-:W-:Y:S02]  /*13930*/  HMMA.16816.F32.BF16 R28, R124.reuse, R36, R28 ;  /* 0x000000247c1c723c */ /* 0x040fe4000004181c */
[----:B------:R-:W-:Y:S01]  /*13940*/  MUFU.EX2 R162, R162 ;  /* 0x000000a200a27308 */ /* 0x000fe20000000800 */
[--C-:B------:R-:W-:Y:S02]  /*13950*/  FFMA.FTZ R157, R157, c[0x0][0x2d0], -R134.reuse ;  /* 0x0000b4009d9d7a23 */ /* 0x100fe40000010886 */
[--C-:B------:R-:W-:Y:S02]  /*13960*/  FFMA.FTZ R158, R163, c[0x0][0x2d0], -R134.reuse ;  /* 0x0000b400a39e7a23 */ /* 0x100fe40000010886 */
[C---:B------:R-:W-:Y:S01]  /*13970*/  FMUL.FTZ R36, R3.reuse, R80 ;  /* 0x0000005003247220 */ /* 0x040fe20000410000 */
[C---:B------:R-:W-:Y:S04]  /*13980*/  HMMA.16816.F32.BF16 R32, R124.reuse, R38, R32 ;  /* 0x000000267c20723c */ /* 0x040fe80000041820 */
[----:B------:R-:W-:Y:S01]  /*13990*/  FMUL.FTZ R37, R3, R81 ;  /* 0x0000005103257220 */ /* 0x000fe20000410000 */
[----:B------:R-:W-:Y:S01]  /*139a0*/  MUFU.EX2 R157, R157 ;  /* 0x0000009d009d7308 */ /* 0x000fe20000000800 */
[--C-:B------:R-:W-:Y:S02]  /*139b0*/  FFMA.FTZ R163, R186, c[0x0][0x2d0], -R149.reuse ;  /* 0x0000b400baa37a23 */ /* 0x100fe40000010895 */
[C---:B------:R-:W-:Y:S04]  /*139c0*/  FMUL.FTZ R38, R2.reuse, R82 ;  /* 0x0000005202267220 */ /* 0x040fe80000410000 */
[----:B------:R-:W-:Y:S02]  /*139d0*/  FMUL.FTZ R39, R2, R83 ;  /* 0x0000005302277220 */ /* 0x000fe40000410000 */
[----:B------:R-:W-:Y:S01]  /*139e0*/  LDSM.16.MT88.4 R80, [R209+0x900] ;  /* 0x00090000d150783b */ /* 0x000fe20000004200 */
[----:B------:R-:W1:Y:S01]  /*139f0*/  MUFU.EX2 R158, R158 ;  /* 0x0000009e009e7308 */ /* 0x000e620000000800 */
[--C-:B------:R-:W-:Y:S02]  /*13a00*/  FFMA.FTZ R167, R164, c[0x0][0x2d0], -R149.reuse ;  /* 0x0000b400a4a77a23 */ /* 0x100fe40000010895 */
[--C-:B------:R-:W-:Y:S01]  /*13a10*/  FFMA.FTZ R164, R243, c[0x0][0x2d0], -R134.reuse ;  /* 0x0000b400f3a47a23 */ /* 0x100fe20000010886 */
[C---:B------:R-:W-:Y:S03]  /*13a20*/  HMMA.16816.F32.BF16 R36, R124.reuse, R44, R36 ;  /* 0x0000002c7c24723c */ /* 0x040fe60000041824 */
[--C-:B------:R-:W-:Y:S02]  /*13a30*/  FFMA.FTZ R187, R187, c[0x0][0x2d0], -R134.reuse ;  /* 0x0000b400bbbb7a23 */ /* 0x100fe40000010886 */
[--C-:B------:R-:W-:Y:S01]  /*13a40*/  FFMA.FTZ R186, R241, c[0x0][0x2d0], -R134.reuse ;  /* 0x0000b400f1ba7a23 */ /* 0x100fe20000010886 */
[----:B------:R-:W2:Y:S01]  /*13a50*/  MUFU.EX2 R163, R163 ;  /* 0x000000a300a37308 */ /* 0x000ea20000000800 */
[C---:B------:R-:W-:Y:S01]  /*13a60*/  FMUL.FTZ R44, R3.reuse, R72 ;  /* 0x00000048032c7220 */ /* 0x040fe20000410000 */
[C---:B------:R-:W-:Y:S04]  /*13a70*/  HMMA.16816.F32.BF16 R40, R124.reuse, R46, R40 ;  /* 0x0000002e7c28723c */ /* 0x040fe80000041828 */
[----:B------:R-:W-:Y:S02]  /*13a80*/  FMUL.FTZ R45, R3, R73 ;  /* 0x00000049032d7220 */ /* 0x000fe40000410000 */
[--C-:B------:R-:W-:Y:S02]  /*13a90*/  FFMA.FTZ R239, R239, c[0x0][0x2d0], -R134.reuse ;  /* 0x0000b400efef7a23 */ /* 0x100fe40000010886 */
[C---:B------:R-:W-:Y:S01]  /*13aa0*/  FMUL.FTZ R46, R2.reuse, R74 ;  /* 0x0000004a022e7220 */ /* 0x040fe20000410000 */
[----:B------:R-:W2:Y:S03]  /*13ab0*/  MUFU.EX2 R167, R167 ;  /* 0x000000a700a77308 */ /* 0x000ea60000000800 */
[----:B------:R-:W-:Y:S02]  /*13ac0*/  FMUL.FTZ R47, R2, R75 ;  /* 0x0000004b022f7220 */ /* 0x000fe40000410000 */
[----:B------:R-:W4:Y:S01]  /*13ad0*/  LDSM.16.MT88.4 R72, [R212+0x900] ;  /* 0x00090000d448783b */ /* 0x000f220000004200 */
[--C-:B------:R-:W-:Y:S02]  /*13ae0*/  FFMA.FTZ R241, R248, c[0x0][0x2d0], -R149.reuse ;  /* 0x0000b400f8f17a23 */ /* 0x100fe40000010895 */
[--C-:B------:R-:W-:Y:S02]  /*13af0*/  FFMA.FTZ R243, R246, c[0x0][0x2d0], -R149.reuse ;  /* 0x0000b400f6f37a23 */ /* 0x100fe40000010895 */
[C---:B-1----:R-:W-:Y:S01]  /*13b00*/  HMMA.16816.F32.BF16 R44, R124.reuse, R84, R44 ;  /* 0x000000547c2c723c */ /* 0x042fe2000004182c */
[----:B------:R-:W-:Y:S02]  /*13b10*/  MUFU.EX2 R164, R164 ;  /* 0x000000a400a47308 */ /* 0x000fe40000000800 */
[--C-:B------:R-:W-:Y:S02]  /*13b20*/  FFMA.FTZ R246, R251, c[0x0][0x2d0], -R134.reuse ;  /* 0x0000b400fbf67a23 */ /* 0x100fe40000010886 */
[--C-:B------:R-:W-:Y:S02]  /*13b30*/  FFMA.FTZ R251, R166, c[0x0][0x2d0], -R149.reuse ;  /* 0x0000b400a6fb7a23 */ /* 0x100fe40000010895 */
[--C-:B------:R-:W-:Y:S01]  /*13b40*/  FFMA.FTZ R166, R185, c[0x0][0x2d0], -R134.reuse ;  /* 0x0000b400b9a67a23 */ /* 0x100fe20000010886 */
[C---:B------:R-:W-:Y:S01]  /*13b50*/  HMMA.16816.F32.BF16 R48, R124.reuse, R86, R48 ;  /* 0x000000567c30723c */ /* 0x040fe20000041830 */
[----:B------:R-:W-:Y:S02]  /*13b60*/  LDSM.16.MT88.4 R84, [R208+0x900] ;  /* 0x00090000d054783b */ /* 0x000fe40000004200 */
[----:B------:R-:W-:Y:S01]  /*13b70*/  MUFU.EX2 R251, R251 ;  /* 0x000000fb00fb7308 */ /* 0x000fe20000000800 */
[--C-:B------:R-:W-:Y:S02]  /*13b80*/  FFMA.FTZ R249, R249, c[0x0][0x2d0], -R134.reuse ;  /* 0x0000b400f9f97a23 */ /* 0x100fe40000010886 */
[--C-:B------:R-:W-:Y:S02]  /*13b90*/  FFMA.FTZ R247, R247, c[0x0][0x2d0], -R134.reuse ;  /* 0x0000b400f7f77a23 */ /* 0x100fe40000010886 */
[C---:B---3--:R-:W-:Y:S04]  /*13ba0*/  HMMA.16816.F32.BF16 R52, R124.reuse, R76, R52 ;  /* 0x0000004c7c34723c */ /* 0x048fe80000041834 */
[--C-:B------:R-:W-:Y:S01]  /*13bb0*/  FFMA.FTZ R248, R245, c[0x0][0x2d0], -R134.reuse ;  /* 0x0000b400f5f87a23 */ /* 0x100fe20000010886 */
[----:B------:R-:W-:Y:S01]  /*13bc0*/  MUFU.EX2 R166, R166 ;  /* 0x000000a600a67308 */ /* 0x000fe20000000800 */
[--C-:B------:R-:W-:Y:S02]  /*13bd0*/  FFMA.FTZ R245, R192, c[0x0][0x2d0], -R149.reuse ;  /* 0x0000b400c0f57a23 */ /* 0x100fe40000010895 */
[C---:B------:R-:W-:Y:S01]  /*13be0*/  HMMA.16816.F32.BF16 R56, R124.reuse, R78, R56 ;  /* 0x0000004e7c38723c */ /* 0x040fe20000041838 */
[----:B------:R-:W1:Y:S03]  /*13bf0*/  LDSM.16.MT88.4 R76, [R210+0x900] ;  /* 0x00090000d24c783b */ /* 0x000e660000004200 */
[--C-:B------:R-:W-:Y:S02]  /*13c00*/  FFMA.FTZ R192, R159, c[0x0][0x2d0], -R134.reuse ;  /* 0x0000b4009fc07a23 */ /* 0x100fe40000010886 */
[--C-:B------:R-:W-:Y:S01]  /*13c10*/  FFMA.FTZ R159, R150, c[0x0][0x2d0], -R149.reuse ;  /* 0x0000b400969f7a23 */ /* 0x100fe20000010895 */
[----:B------:R-:W-:Y:S01]  /*13c20*/  MUFU.EX2 R245, R245 ;  /* 0x000000f500f57308 */ /* 0x000fe20000000800 */
[C---:B--2---:R-:W-:Y:S04]  /*13c30*/  HMMA.16816.F32.BF16 R60, R124.reuse, R68, R60 ;  /* 0x000000447c3c723c */ /* 0x044fe8000004183c */
[----:B------:R-:W-:Y:S02]  /*13c40*/  FFMA.FTZ R149, R144, c[0x0][0x2d0], -R149 ;  /* 0x0000b40090957a23 */ /* 0x000fe40000010895 */
[--C-:B------:R-:W-:Y:S01]  /*13c50*/  FFMA.FTZ R144, R147, c[0x0][0x2d0], -R134.reuse ;  /* 0x0000b40093907a23 */ /* 0x100fe20000010886 */
[----:B----4-:R-:W-:Y:S01]  /*13c60*/  F2FP.BF16.PACK_AB R68, R137, R136 ;  /* 0x000000888944723e */ /* 0x010fe200000010ff */
[----:B------:R-:W-:Y:S01]  /*13c70*/  HMMA.16816.F32.BF16 R64, R124, R70, R64 ;  /* 0x000000467c40723c */ /* 0x000fe20000041840 */
[----:B------:R-:W-:Y:S03]  /*13c80*/  MUFU.EX2 R192, R192 ;  /* 0x000000c000c07308 */ /* 0x000fe60000000800 */
[----:B-----5:R-:W-:Y:S01]  /*13c90*/  F2FP.BF16.PACK_AB R69, R151, R148 ;  /* 0x000000949745723e */ /* 0x020fe200000010ff */
[--C-:B------:R-:W-:Y:S02]  /*13ca0*/  FFMA.FTZ R139, R139, c[0x0][0x2d0], -R134.reuse ;  /* 0x0000b4008b8b7a23 */ /* 0x100fe40000010886 */
[----:B------:R-:W-:Y:S01]  /*13cb0*/  F2FP.BF16.PACK_AB R70, R145, R138 ;  /* 0x0000008a9146723e */ /* 0x000fe200000010ff */
[--C-:B------:R-:W-:Y:S01]  /*13cc0*/  FFMA.FTZ R135, R135, c[0x0][0x2d0], -R134.reuse ;  /* 0x0000b40087877a23 */ /* 0x100fe20000010886 */
[----:B------:R-:W-:Y:S02]  /*13cd0*/  F2FP.BF16.PACK_AB R71, R158, R157 ;  /* 0x0000009d9e47723e */ /* 0x000fe400000010ff */
[----:B------:R-:W2:Y:S01]  /*13ce0*/  MUFU.EX2 R187, R187 ;  /* 0x000000bb00bb7308 */ /* 0x000ea20000000800 */
[----:B------:R-:W-:Y:S02]  /*13cf0*/  FFMA.FTZ R134, R117, c[0x0][0x2d0], -R134 ;  /* 0x0000b40075867a23 */ /* 0x000fe40000010886 */
[----:B------:R-:W-:Y:S02]  /*13d00*/  FFMA.FTZ R128, R3, R232, R128 ;  /* 0x000000e803807223 */ /* 0x000fe40000010080 */
[C---:B------:R-:W-:Y:S05]  /*13d10*/  HMMA.16816.F32.BF16 R4, R68.reuse, R72, R4 ;  /* 0x000000484404723c */ /* 0x040fea0000041804 */
[----:B------:R-:W-:Y:S01]  /*13d20*/  MUFU.EX2 R186, R186 ;  /* 0x000000ba00ba7308 */ /* 0x000fe20000000800 */
[----:B------:R-:W-:Y:S02]  /*13d30*/  FFMA.FTZ R133, R2, R231, R133 ;  /* 0x000000e702857223 */ /* 0x000fe40000010085 */
[C---:B------:R-:W-:Y:S01]  /*13d40*/  HMMA.16816.F32.BF16 R8, R68.reuse, R74, R8 ;  /* 0x0000004a4408723c */ /* 0x040fe20000041808 */
[----:B------:R-:W3:Y:S03]  /*13d50*/  LDSM.16.MT88.4 R72, [R210+0x3900] ;  /* 0x00390000d248783b */ /* 0x000ee60000004200 */
[----:B------:R-:W-:Y:S02]  /*13d60*/  FADD.FTZ R119, R119, R128 ;  /* 0x0000008077777221 */ /* 0x000fe40000010000 */
[----:B------:R-:W-:Y:S01]  /*13d70*/  FADD.FTZ R132, R132, R133 ;  /* 0x0000008584847221 */ /* 0x000fe20000010000 */
[----:B------:R-:W4:Y:S01]  /*13d80*/  MUFU.EX2 R239, R239 ;  /* 0x000000ef00ef7308 */ /* 0x000f220000000800 */
[C---:B-1----:R-:W-:Y:S04]  /*13d90*/  HMMA.16816.F32.BF16 R12, R68.reuse, R76, R12 ;  /* 0x0000004c440c723c */ /* 0x042fe8000004180c */
        /* <DEDUP_REMOVED lines=12> */
[----:B------:R-:W5:Y:S03]  /*13e60*/  LDSM.16.MT88.4 R80, [R208+0x3900] ;  /* 0x00390000d050783b */ /* 0x000f660000004200 */
[----:B------:R-:W-:Y:S02]  /*13e70*/  FADD.FTZ R137, R137, R136 ;  /* 0x0000008889897221 */ /* 0x000fe40000010000 */
[----:B------:R-:W-:Y:S01]  /*13e80*/  MUFU.EX2 R243, R243 ;  /* 0x000000f300f37308 */ /* 0x000fe20000000800 */
[----:B------:R-:W-:Y:S01]  /*13e90*/  FADD.FTZ R2, R151, R2 ;  /* 0x0000000297027221 */ /* 0x000fe20000010000 */
[C---:B------:R-:W-:Y:S04]  /*13ea0*/  HMMA.16816.F32.BF16 R28, R68.reuse, R84, R28 ;  /* 0x00000054441c723c */ /* 0x040fe8000004181c */
[----:B------:R-:W-:Y:S02]  /*13eb0*/  FADD.FTZ R138, R138, R137 ;  /* 0x000000898a8a7221 */ /* 0x000fe40000010000 */
[----:B------:R-:W-:Y:S02]  /*13ec0*/  FADD.FTZ R3, R157, R2 ;  /* 0x000000029d037221 */ /* 0x000fe40000010000 */
[C---:B------:R-:W-:Y:S01]  /*13ed0*/  HMMA.16816.F32.BF16 R32, R68.reuse, R86, R32 ;  /* 0x000000564420723c */ /* 0x040fe20000041820 */
[----:B------:R-:W-:Y:S01]  /*13ee0*/  LDSM.16.MT88.4 R84, [R210+0x1100] ;  /* 0x00110000d254783b */ /* 0x000fe20000004200 */
[----:B------:R-:W-:Y:S02]  /*13ef0*/  MUFU.EX2 R244, R244 ;  /* 0x000000f400f47308 */ /* 0x000fe40000000800 */
[----:B------:R-:W-:Y:S02]  /*13f00*/  FADD.FTZ R138, R145, R138 ;  /* 0x0000008a918a7221 */ /* 0x000fe40000010000 */
[----:B------:R-:W-:Y:S02]  /*13f10*/  FADD.FTZ R3, R158, R3 ;  /* 0x000000039e037221 */ /* 0x000fe40000010000 */
[C---:B------:R-:W-:Y:S04]  /*13f20*/  HMMA.16816.F32.BF16 R36, R68.reuse, R88, R36 ;  /* 0x000000584424723c */ /* 0x040fe80000041824 */
[----:B------:R-:W-:Y:S04]  /*13f30*/  MUFU.EX2 R246, R246 ;  /* 0x000000f600f67308 */ /* 0x000fe80000000800 */
[C---:B------:R-:W-:Y:S01]  /*13f40*/  HMMA.16816.F32.BF16 R40, R68.reuse, R90, R40 ;  /* 0x0000005a4428723c */ /* 0x040fe20000041828 */
[----:B------:R-:W-:Y:S05]  /*13f50*/  LDSM.16.MT88.4 R88, [R208+0x4100] ;  /* 0x00410000d058783b */ /* 0x000fea0000004200 */
[----:B------:R-:W-:Y:S02]  /*13f60*/  MUFU.EX2 R249, R249 ;  /* 0x000000f900f97308 */ /* 0x000fe40000000800 */
[C---:B---3--:R-:W-:Y:S08]  /*13f70*/  HMMA.16816.F32.BF16 R44, R68.reuse, R72, R44 ;  /* 0x00000048442c723c */ /* 0x048ff0000004182c */
[C---:B------:R-:W-:Y:S01]  /*13f80*/  HMMA.16816.F32.BF16 R48, R68.reuse, R74, R48 ;  /* 0x0000004a4430723c */ /* 0x040fe20000041830 */
[----:B------:R-:W3:Y:S01]  /*13f90*/  LDSM.16.MT88.4 R72, [R212+0x1100] ;  /* 0x00110000d448783b */ /* 0x000ee20000004200 */
[----:B------:R-:W-:Y:S06]  /*13fa0*/  MUFU.EX2 R247, R247 ;  /* 0x000000f700f77308 */ /* 0x000fec0000000800 */
[C---:B-1----:R-:W-:Y:S04]  /*13fb0*/  HMMA.16816.F32.BF16 R52, R68.reuse, R76, R52 ;  /* 0x0000004c4434723c */ /* 0x042fe80000041834 */
[----:B------:R-:W-:Y:S04]  /*13fc0*/  MUFU.EX2 R248, R248 ;  /* 0x000000f800f87308 */ /* 0x000fe80000000800 */
[C---:B------:R-:W-:Y:S01]  /*13fd0*/  HMMA.16816.F32.BF16 R56, R68.reuse, R78, R56 ;  /* 0x0000004e4438723c */ /* 0x040fe20000041838 */
[----:B------:R-:W1:Y:S05]  /*13fe0*/  LDSM.16.MT88.4 R76, [R209+0x1100] ;  /* 0x00110000d14c783b */ /* 0x000e6a0000004200 */
[----:B------:R-:W-:Y:S02]  /*13ff0*/  MUFU.EX2 R156, R156 ;  /* 0x0000009c009c7308 */ /* 0x000fe40000000800 */
[C---:B-----5:R-:W-:Y:S08]  /*14000*/  HMMA.16816.F32.BF16 R60, R68.reuse, R80, R60 ;  /* 0x00000050443c723c */ /* 0x060ff0000004183c */
[----:B------:R-:W-:Y:S01]  /*14010*/  HMMA.16816.F32.BF16 R64, R68, R82, R64 ;  /* 0x000000524440723c */ /* 0x000fe20000041840 */
[----:B------:R-:W5:Y:S01]  /*14020*/  LDSM.16.MT88.4 R80, [R208+0x1100] ;  /* 0x00110000d050783b */ /* 0x000f620000004200 */
[----:B------:R-:W1:Y:S05]  /*14030*/  MUFU.EX2 R159, R159 ;  /* 0x0000009f009f7308 */ /* 0x000e6a0000000800 */
[----:B------:R-:W-:Y:S01]  /*14040*/  F2FP.BF16.PACK_AB R68, R160, R163 ;  /* 0x000000a3a044723e */ /* 0x000fe200000010ff */
[----:B------:R-:W-:Y:S01]  /*14050*/  FADD.FTZ R163, R163, R138 ;  /* 0x0000008aa3a37221 */ /* 0x000fe20000010000 */
[----:B------:R-:W-:Y:S03]  /*14060*/  F2FP.BF16.PACK_AB R70, R167, R162 ;  /* 0x000000a2a746723e */ /* 0x000fe600000010ff */
[----:B--2---:R-:W-:Y:S01]  /*14070*/  F2FP.BF16.PACK_AB R69, R187, R164 ;  /* 0x000000a4bb45723e */ /* 0x004fe200000010ff */
[----:B------:R-:W-:Y:S01]  /*14080*/  MUFU.EX2 R146, R146 ;  /* 0x0000009200927308 */ /* 0x000fe20000000800 */
[----:B----4-:R-:W-:Y:S01]  /*14090*/  F2FP.BF16.PACK_AB R71, R239, R186 ;  /* 0x000000baef47723e */ /* 0x010fe200000010ff */
[----:B------:R-:W-:Y:S02]  /*140a0*/  FADD.FTZ R164, R164, R3 ;  /* 0x00000003a4a47221 */ /* 0x000fe40000010000 */
[----:B------:R-:W-:Y:S02]  /*140b0*/  FADD.FTZ R163, R160, R163 ;  /* 0x000000a3a0a37221 */ /* 0x000fe40000010000 */
[----:B------:R-:W-:Y:S02]  /*140c0*/  FADD.FTZ R187, R187, R164 ;  /* 0x000000a4bbbb7221 */ /* 0x000fe40000010000 */
[C---:B---3--:R-:W-:Y:S02]  /*140d0*/  HMMA.16816.F32.BF16 R4, R68.reuse, R72, R4 ;  /* 0x000000484404723c */ /* 0x048fe40000041804 */
[----:B------:R-:W2:Y:S01]  /*140e0*/  MUFU.EX2 R149, R149 ;  /* 0x0000009500957308 */ /* 0x000ea20000000800 */
[----:B------:R-:W-:Y:S01]  /*140f0*/  FADD.FTZ R162, R162, R163 ;  /* 0x000000a3a2a27221 */ /* 0x000fe20000010000 */
[----:B-1----:R-:W-:Y:S01]  /*14100*/  F2FP.BF16.PACK_AB R124, R159, R156 ;  /* 0x0000009c9f7c723e */ /* 0x002fe200000010ff */
[----:B------:R-:W-:Y:S03]  /*14110*/  FADD.FTZ R186, R186, R187 ;  /* 0x000000bbbaba7221 */ /* 0x000fe60000010000 */
[C---:B------:R-:W-:Y:S01]  /*14120*/  HMMA.16816.F32.BF16 R8, R68.reuse, R74, R8 ;  /* 0x0000004a4408723c */ /* 0x040fe20000041808 */
[----:B------:R-:W1:Y:S03]  /*14130*/  LDSM.16.MT88.4 R72, [R212+0x4100] ;  /* 0x00410000d448783b */ /* 0x000e660000004200 */
[----:B------:R-:W-:Y:S01]  /*14140*/  MUFU.EX2 R144, R144 ;  /* 0x0000009000907308 */ /* 0x000fe20000000800 */
[----:B------:R-:W-:Y:S02]  /*14150*/  FADD.FTZ R162, R167, R162 ;  /* 0x000000a2a7a27221 */ /* 0x000fe40000010000 */
[----:B------:R-:W-:Y:S01]  /*14160*/  FADD.FTZ R239, R239, R186 ;  /* 0x000000baefef7221 */ /* 0x000fe20000010000 */
[C---:B------:R-:W-:Y:S04]  /*14170*/  HMMA.16816.F32.BF16 R12, R68.reuse, R84, R12 ;  /* 0x00000054440c723c */ /* 0x040fe8000004180c */
[----:B------:R-:W-:Y:S02]  /*14180*/  FADD.FTZ R2, R246, R239 ;  /* 0x000000eff6027221 */ /* 0x000fe40000010000 */
[----:B------:R-:W3:Y:S02]  /*14190*/  MUFU.EX2 R139, R139 ;  /* 0x0000008b008b7308 */ /* 0x000ee40000000800 */
[C---:B------:R-:W-:Y:S01]  /*141a0*/  HMMA.16816.F32.BF16 R16, R68.reuse, R86, R16 ;  /* 0x000000564410723c */ /* 0x040fe20000041810 */
[----:B------:R-:W4:Y:S03]  /*141b0*/  LDSM.16.MT88.4 R84, [R210+0x4100] ;  /* 0x00410000d254783b */ /* 0x000f260000004200 */
[----:B--2---:R-:W-:Y:S01]  /*141c0*/  F2FP.BF16.PACK_AB R126, R149, R146 ;  /* 0x00000092957e723e */ /* 0x004fe200000010ff */
[----:B------:R-:W-:Y:S03]  /*141d0*/  FADD.FTZ R2, R249, R2 ;  /* 0x00000002f9027221 */ /* 0x000fe60000010000 */
[C---:B------:R-:W-:Y:S01]  /*141e0*/  HMMA.16816.F32.BF16 R20, R68.reuse, R76, R20 ;  /* 0x0000004c4414723c */ /* 0x040fe20000041814 */
[----:B------:R-:W-:Y:S03]  /*141f0*/  MUFU.EX2 R135, R135 ;  /* 0x0000008700877308 */ /* 0x000fe60000000800 */
[----:B------:R-:W-:Y:S04]  /*14200*/  FADD.FTZ R3, R247, R2 ;  /* 0x00000002f7037221 */ /* 0x000fe80000010000 */
[C---:B------:R-:W-:Y:S01]  /*14210*/  HMMA.16816.F32.BF16 R24, R68.reuse, R78, R24 ;  /* 0x0000004e4418723c */ /* 0x040fe20000041818 */
[----:B------:R-:W2:Y:S02]  /*14220*/  LDSM.16.MT88.4 R76, [R209+0x4100] ;  /* 0x00410000d14c783b */ /* 0x000ea40000004200 */
[----:B------:R-:W4:Y:S01]  /*14230*/  MUFU.EX2 R134, R134 ;  /* 0x0000008600867308 */ /* 0x000f220000000800 */
[----:B------:R-:W-:Y:S01]  /*14240*/  FADD.FTZ R3, R248, R3 ;  /* 0x00000003f8037221 */ /* 0x000fe20000010000 */
[----:B---3--:R-:W-:Y:S03]  /*14250*/  F2FP.BF16.PACK_AB R125, R139, R144 ;  /* 0x000000908b7d723e */ /* 0x008fe600000010ff */
[C---:B-----5:R-:W-:Y:S04]  /*14260*/  HMMA.16816.F32.BF16 R28, R68.reuse, R80, R28 ;  /* 0x00000050441c723c */ /* 0x060fe8000004181c */
[----:B------:R-:W-:Y:S04]  /*14270*/  FADD.FTZ R2, R166, R3 ;  /* 0x00000003a6027221 */ /* 0x000fe80000010000 */
[C---:B------:R-:W-:Y:S01]  /*14280*/  HMMA.16816.F32.BF16 R32, R68.reuse, R82, R32 ;  /* 0x000000524420723c */ /* 0x040fe20000041820 */
[----:B------:R-:W3:Y:S03]  /*14290*/  LDSM.16.MT88.4 R80, [R212+0x1900] ;  /* 0x00190000d450783b */ /* 0x000ee60000004200 */
[----:B------:R-:W-:Y:S04]  /*142a0*/  FADD.FTZ R2, R165, R2 ;  /* 0x00000002a5027221 */ /* 0x000fe80000010000 */
[C---:B-1----:R-:W-:Y:S04]  /*142b0*/  HMMA.16816.F32.BF16 R36, R68.reuse, R72, R36 ;  /* 0x000000484424723c */ /* 0x042fe80000041824 */
[----:B----4-:R-:W-:Y:S01]  /*142c0*/  F2FP.BF16.PACK_AB R127, R134, R135 ;  /* 0x00000087867f723e */ /* 0x010fe200000010ff */
[----:B------:R-:W-:Y:S02]  /*142d0*/  FADD.FTZ R3, R161, R2 ;  /* 0x00000002a1037221 */ /* 0x000fe40000010000 */
[----:B------:R-:W-:Y:S01]  /*142e0*/  IMAD.MOV.U32 R2, RZ, RZ, R116 ;  /* 0x000000ffff027224 */ /* 0x000fe200078e0074 */
[C---:B------:R-:W-:Y:S01]  /*142f0*/  HMMA.16816.F32.BF16 R40, R68.reuse, R74, R40 ;  /* 0x0000004a4428723c */ /* 0x040fe20000041828 */
[----:B------:R-:W1:Y:S03]  /*14300*/  LDSM.16.MT88.4 R72, [R210+0x1900] ;  /* 0x00190000d248783b */ /* 0x000e660000004200 */
[----:B------:R-:W-:Y:S04]  /*14310*/  FADD.FTZ R3, R192, R3 ;  /* 0x00000003c0037221 */ /* 0x000fe80000010000 */
[C---:B------:R-:W-:Y:S04]  /*14320*/  HMMA.16816.F32.BF16 R44, R68.reuse, R84, R44 ;  /* 0x00000054442c723c */ /* 0x040fe8000004182c */
[----:B------:R-:W-:Y:S02]  /*14330*/  FADD.FTZ R144, R144, R3 ;  /* 0x0000000390907221 */ /* 0x000fe40000010000 */
[----:B------:R-:W-:Y:S02]  /*14340*/  IMAD.MOV.U32 R3, RZ, RZ, R0 ;  /* 0x000000ffff037224 */ /* 0x000fe400078e0000 */
[C---:B------:R-:W-:Y:S01]  /*14350*/  HMMA.16816.F32.BF16 R48, R68.reuse, R86, R48 ;  /* 0x000000564430723c */ /* 0x040fe20000041830 */
[----:B------:R-:W-:Y:S03]  /*14360*/  LDSM.16.MT88.4 R84, [R208+0x1900] ;  /* 0x00190000d054783b */ /* 0x000fe60000004200 */
[----:B------:R-:W-:Y:S04]  /*14370*/  FADD.FTZ R144, R139, R144 ;  /* 0x000000908b907221 */ /* 0x000fe80000010000 */
[C---:B--2---:R-:W-:Y:S04]  /*14380*/  HMMA.16816.F32.BF16 R52, R68.reuse, R76, R52 ;  /* 0x0000004c4434723c */ /* 0x044fe80000041834 */
        /* <DEDUP_REMOVED lines=14> */
[C---:B---3--:R-:W-:Y:S03]  /*14470*/  HMMA.16816.F32.BF16 R4, R68.reuse, R80, R4 ;  /* 0x000000504404723c */ /* 0x048fe60000041804 */
        /* <DEDUP_REMOVED lines=32> */
[C---:B--2---:R-:W-:Y:S03]  /*14680*/  HMMA.16816.F32.BF16 R4, R68.reuse, R76, R4 ;  /* 0x0000004c4404723c */ /* 0x044fe60000041804 */
[----:B------:R-:W-:Y:S02]  /*14690*/  FADD.FTZ R251, R251, R184 ;  /* 0x000000b8fbfb7221 */ /* 0x000fe40000010000 */
[----:B------:R-:W-:Y:S02]  /*146a0*/  IMAD.MOV.U32 R238, RZ, RZ, R192 ;  /* 0x000000ffffee7224 */ /* 0x000fe400078e00c0 */
        /* <DEDUP_REMOVED lines=44> */
.L_x_394:
[----:B------:R-:W1:Y:S01]  /*14970*/  S2R R5, SR_CTAID.X ;  /* 0x0000000000057919 */ /* 0x000e620000002500 */
[----:B------:R-:W-:-:S02]  /*14980*/  ISETP.NE.AND P1, PT, R217, 0x1, PT ;  /* 0x00000001d900780c */ /* 0x000fc40003f25270 */
[----:B------:R-:W-:Y:S02]  /*14990*/  ISETP.GE.AND P0, PT, R216, 0x1, PT ;  /* 0x00000001d800780c */ /* 0x000fe40003f06270 */
[----:B------:R-:W-:Y:S02]  /*149a0*/  IADD3 R2, R215, 0x1, -R220 ;  /* 0x00000001d7027810 */ /* 0x000fe40007ffe8dc */
[----:B-1----:R-:W-:-:S07]  /*149b0*/  LEA R5, R5, 0x7f, 0x7 ;  /* 0x0000007f05057811 */ /* 0x002fce00078e38ff */
        /* <DEDUP_REMOVED lines=14> */
.L_x_405:
[----:B------:R-:W-:-:S04]  /*14aa0*/  MOV R2, c[0x0][0x32c] ;  /* 0x0000cb0000027a02 */ /* 0x000fc80000000f00 */
[----:B------:R-:W-:-:S13]  /*14ab0*/  ISETP.NE.AND P0, PT, R2, 0x1, PT ;  /* 0x000000010200780c */ /* 0x000fda0003f05270 */
[----:B------:R-:W-:-:S05]  /*14ac0*/  @P0 IMAD.HI.U32 R2, R4, c[0x0][0x330], RZ ;  /* 0x0000cc0004020a27 */ /* 0x000fca00078e00ff */
[----:B------:R-:W-:-:S05]  /*14ad0*/  @P0 SHF.R.U32.HI R4, RZ, c[0x0][0x334], R2 ;  /* 0x0000cd00ff040a19 */ /* 0x000fca0000011602 */
.L_x_406:
[----:B------:R-:W-:-:S05]  /*14ae0*/  IMAD R4, R4, c[0x0][0x32c], RZ ;  /* 0x0000cb0004047a24 */ /* 0x000fca00078e02ff */
[----:B------:R-:W-:-:S04]  /*14af0*/  IMNMX R3, R3, R4, !PT ;  /* 0x0000000403037217 */ /* 0x000fc80007800200 */
.L_x_404:
        /* <DEDUP_REMOVED lines=10> */
[----:B------:R-:W-:Y:S01]  /*14ba0*/  IMAD.MOV.U32 R233, RZ, RZ, 0x6 ;  /* 0x00000006ffe97424 */ /* 0x000fe200078e00ff */
[----:B------:R-:W-:Y:S02]  /*14bb0*/  MOV R238, c[0x0][0x1e0] ;  /* 0x0000780000ee7a02 */ /* 0x000fe40000000f00 */
.L_x_408:
[----:B------:R-:W-:Y:S04]  /*14bc0*/  DEPBAR.LE SB0, 0x0 ;  /* 0x000080000000791a */ /* 0x000fe80000000000 */
[----:B------:R-:W-:Y:S01]  /*14bd0*/  BAR.SYNC.DEFER_BLOCKING 0x0 ;  /* 0x0000000000007b1d */ /* 0x000fe20000010000 */
[----:B------:R-:W-:Y:S02]  /*14be0*/  ISETP.GT.AND P0, PT, R223, R240, PT ;  /* 0x000000f0df00720c */ /* 0x000fe40003f04270 */
[C---:B------:R-:W-:Y:S02]  /*14bf0*/  LOP3.LUT P4, RZ, R222.reuse, 0x40000, RZ, 0xc0, !PT ;  /* 0x00040000deff7812 */ /* 0x040fe4000788c0ff */
[----:B------:R-:W-:Y:S09]  /*14c00*/  LOP3.LUT P3, RZ, R222, 0x20000, RZ, 0xc0, !PT ;  /* 0x00020000deff7812 */ /* 0x000ff2000786c0ff */
        /* <DEDUP_REMOVED lines=270> */
[----:B------:R-:W-:Y:S01]  /*15cf0*/  MUFU.TANH R241, R27 ;  /* 0x0000001b00f17308 */ /* 0x000fe20000002400 */
[----:B--2---:R-:W-:Y:S09]  /*15d00*/  FMNMX.FTZ R7, R186, R7, !PT ;  /* 0x00000007ba077209 */ /* 0x004ff20007810000 */
[----:B------:R-:W1:Y:S01]  /*15d10*/  MUFU.TANH R164, R164 ;  /* 0x000000a400a47308 */ /* 0x000e620000002400 */
[----:B---3--:R-:W-:Y:S09]  /*15d20*/  FMNMX.FTZ R0, R162, R5, !PT ;  /* 0x00000005a2007209 */ /* 0x008ff20007810000 */
[----:B------:R-:W2:Y:S10]  /*15d30*/  MUFU.TANH R243, R29 ;  /* 0x0000001d00f37308 */ /* 0x000eb40000002400 */
[----:B------:R-:W3:Y:S01]  /*15d40*/  MUFU.TANH R184, R30 ;  /* 0x0000001e00b87308 */ /* 0x000ee20000002400 */
[----:B-1----:R-:W-:Y:S02]  /*15d50*/  FMNMX.FTZ R2, R164, R7, !PT ;  /* 0x00000007a4027209 */ /* 0x002fe40007810000 */
[----:B------:R-:W-:Y:S01]  /*15d60*/  FMNMX.FTZ R7, R241, R0, !PT ;  /* 0x00000000f1077209 */ /* 0x000fe20007810000 */
[----:B------:R-:W-:Y:S06]  /*15d70*/  FMUL.FTZ R0, R51, c[0x0][0x320] ;  /* 0x0000c80033007a20 */ /* 0x000fec0000410000 */
        /* <DEDUP_REMOVED lines=46> */
[----:B-1----:R-:W-:Y:S01]  /*16060*/  FMNMX.FTZ R11, R6, R9, !PT ;  /* 0x00000009060b7209 */ /* 0x002fe20007810000 */
[----:B------:R-:W-:Y:S06]  /*16070*/  @P0 IMAD.WIDE.U32 R8, R192, c[0x0][0x1e0], RZ ;  /* 0x00007800c0080a25 */ /* 0x000fec00078e00ff */
[----:B------:R-:W1:Y:S01]  /*16080*/  SHFL.BFLY PT, R2, R11, 0x1, 0x1f ;  /* 0x0c201f000b027f89 */ /* 0x000e6200000e0000 */
[----:B--2---:R-:W-:Y:S02]  /*16090*/  FMNMX.FTZ R5, R7, R0, !PT ;  /* 0x0000000007057209 */ /* 0x004fe40007810000 */
[----:B------:R-:W-:Y:S05]  /*160a0*/  @P0 MOV R7, R227 ;  /* 0x000000e300070202 */ /* 0x000fea0000000f00 */
[----:B------:R-:W2:Y:S01]  /*160b0*/  SHFL.BFLY PT, R4, R5, 0x1, 0x1f ;  /* 0x0c201f0005047f89 */ /* 0x000ea200000e0000 */
[----:B-1----:R-:W-:Y:S05]  /*160c0*/  FMNMX.FTZ R0, R11, R2, !PT ;  /* 0x000000020b007209 */ /* 0x002fea0007810000 */
[C---:B------:R-:W-:Y:S02]  /*160d0*/  FADD.FTZ R2, -R0.reuse, R3 ;  /* 0x0000000300027221 */ /* 0x040fe40000010100 */
[----:B------:R-:W-:Y:S01]  /*160e0*/  FMUL.FTZ R148, R0, c[0x0][0x2d0] ;  /* 0x0000b40000947a20 */ /* 0x000fe20000410000 */
[----:B--2---:R-:W-:Y:S01]  /*160f0*/  FMNMX.FTZ R116, R5, R4, !PT ;  /* 0x0000000405747209 */ /* 0x004fe20007810000 */
        /* <DEDUP_REMOVED lines=48> */
[----:B------:R-:W-:Y:S01]  /*16400*/  @P0 SHF.L.U64.HI R4, R238, R233, c[0x0][0x1e4] ;  /* 0x00007900ee040619 */ /* 0x000fe200000102e9 */
        /* <DEDUP_REMOVED lines=15> */
[C---:B------:R-:W-:Y:S02]  /*16500*/  FMUL.FTZ R50, R2.reuse, R70 ;  /* 0x0000004602327220 */ /* 0x040fe40000410000 */
[C---:B------:R-:W-:Y:S02]  /*16510*/  FMUL.FTZ R51, R2.reuse, R71 ;  /* 0x0000004702337220 */ /* 0x040fe40000410000 */
[C---:B------:R-:W-:Y:S01]  /*16520*/  FMUL.FTZ R52, R3.reuse, R52 ;  /* 0x0000003403347220 */ /* 0x040fe20000410000 */
[----:B------:R-:W-:Y:S01]  /*16530*/  MUFU.EX2 R128, R128 ;  /* 0x0000008000807308 */ /* 0x000fe20000000800 */
[C---:B------:R-:W-:Y:S01]  /*16540*/  FMUL.FTZ R53, R3.reuse, R53 ;  /* 0x0000003503357220 */ /* 0x040fe20000410000 */
[----:B------:R1:W-:Y:S01]  /*16550*/  @P0 LDGSTS.E.BYPASS.LTC128B.128 [R228+0xc100], [R6.64+0x80], !P3 ;  /* 0x0c10008006e40fae */ /* 0x0003e2000d901d50 */
[C---:B------:R-:W-:Y:S02]  /*16560*/  FMUL.FTZ R54, R2.reuse, R54 ;  /* 0x0000003602367220 */ /* 0x040fe40000410000 */
[C---:B--2---:R-:W-:Y:S02]  /*16570*/  FMUL.FTZ R10, R2.reuse, R110 ;  /* 0x0000006e020a7220 */ /* 0x044fe40000410000 */
[C---:B------:R-:W-:Y:S02]  /*16580*/  FMUL.FTZ R11, R2.reuse, R111 ;  /* 0x0000006f020b7220 */ /* 0x040fe40000410000 */
[----:B------:R-:W-:Y:S01]  /*16590*/  FMUL.FTZ R55, R2, R55 ;  /* 0x0000003702377220 */ /* 0x000fe20000410000 */
[----:B------:R2:W-:Y:S01]  /*165a0*/  @P0 LDGSTS.E.BYPASS.LTC128B.128 [R228+0xa100], [R16.64], !P4 ;  /* 0x0a10000010e40fae */ /* 0x0005e2000e101d50 */
[----:B------:R-:W5:Y:S01]  /*165b0*/  MUFU.EX2 R119, R119 ;  /* 0x0000007700777308 */ /* 0x000f620000000800 */
[----:B------:R-:W-:Y:S01]  /*165c0*/  FMUL.FTZ R56, R3, R56 ;  /* 0x0000003803387220 */ /* 0x000fe20000410000 */
[----:B----4-:R-:W-:Y:S01]  /*165d0*/  F2FP.BF16.PACK_AB R113, R129, R134 ;  /* 0x000000868171723e */ /* 0x010fe200000010ff */
[C---:B---3--:R-:W-:Y:S02]  /*165e0*/  FMUL.FTZ R8, R3.reuse, R108 ;  /* 0x0000006c03087220 */ /* 0x048fe40000410000 */
[C---:B------:R-:W-:Y:S02]  /*165f0*/  FMUL.FTZ R9, R3.reuse, R109 ;  /* 0x0000006d03097220 */ /* 0x040fe40000410000 */
[----:B------:R2:W-:Y:S01]  /*16600*/  @P0 LDGSTS.E.BYPASS.LTC128B.128 [R228+0xd100], [R16.64+0x80], !P3 ;  /* 0x0d10008010e40fae */ /* 0x0005e2000d901d50 */
[C---:B------:R-:W-:Y:S01]  /*16610*/  FMUL.FTZ R57, R3.reuse, R57 ;  /* 0x0000003903397220 */ /* 0x040fe20000410000 */
[----:B------:R-:W-:Y:S01]  /*16620*/  ISETP.GT.AND P0, PT, R240, R239, PT ;  /* 0x000000eff000720c */ /* 0x000fe20003f04270 */
[C---:B------:R-:W-:Y:S01]  /*16630*/  FMUL.FTZ R58, R2.reuse, R58 ;  /* 0x0000003a023a7220 */ /* 0x040fe20000410000 */
[----:B------:R-:W-:Y:S01]  /*16640*/  MUFU.EX2 R185, R185 ;  /* 0x000000b900b97308 */ /* 0x000fe20000000800 */
[C---:B------:R-:W-:Y:S01]  /*16650*/  FMUL.FTZ R59, R2.reuse, R59 ;  /* 0x0000003b023b7220 */ /* 0x040fe20000410000 */
[----:B------:R-:W-:Y:S01]  /*16660*/  MOV R240, R192 ;  /* 0x000000c000f07202 */ /* 0x000fe20000000f00 */
        /* <DEDUP_REMOVED lines=328> */
.L_x_407:
[----:B------:R-:W-:-:S13]  /*17af0*/  ISETP.GE.AND P0, PT, R192, R223, PT ;  /* 0x000000dfc000720c */ /* 0x000fda0003f06270 */
[----:B------:R-:W-:Y:S05]  /*17b00*/  @!P0 BRA `(.L_x_409) ;  /* 0x000042d000008947 */ /* 0x000fea0003800000 */
[----:B------:R-:W-:Y:S01]  /*17b10*/  ISETP.NE.AND P1, PT, R217, 0x1, PT ;  /* 0x00000001d900780c */ /* 0x000fe20003f25270 */
[----:B------:R-:W-:Y:S01]  /*17b20*/  UMOV UR11, 0x6 ;  /* 0x00000006000b7882 */ /* 0x000fe20000000000 */
[----:B------:R-:W-:Y:S01]  /*17b30*/  IADD3 R194, P0, R234, 0x40, RZ ;  /* 0x00000040eac27810 */ /* 0x000fe20007f1e0ff */
[----:B------:R-:W-:Y:S01]  /*17b40*/  ULDC.64 UR4, c[0x0][0x1e0] ;  /* 0x0000780000047ab9 */ /* 0x000fe20000000a00 */
[----:B------:R-:W-:Y:S01]  /*17b50*/  IMAD.MOV.U32 R2, RZ, RZ, R116 ;  /* 0x000000ffff027224 */ /* 0x000fe200078e0074 */
[----:B------:R-:W-:Y:S01]  /*17b60*/  UIADD3 UR9, UP1, UR12, 0x80, URZ ;  /* 0x000000800c097890 */ /* 0x000fe2000ff3e03f */
[----:B------:R-:W-:Y:S01]  /*17b70*/  IMAD.MOV.U32 R3, RZ, RZ, R0 ;  /* 0x000000ffff037224 */ /* 0x000fe200078e0000 */
[----:B------:R-:W-:Y:S01]  /*17b80*/  USHF.L.U64.HI UR11, UR4, UR11, UR5 ;  /* 0x0000000b040b7299 */ /* 0x000fe20008010205 */
[-C--:B------:R-:W-:Y:S01]  /*17b90*/  IADD3.X R195, RZ, R237.reuse, RZ, P0, !PT ;  /* 0x000000edffc37210 */ /* 0x080fe200007fe4ff */
[----:B------:R-:W-:Y:S01]  /*17ba0*/  USHF.L.U32 UR13, UR4, 0x6, URZ ;  /* 0x00000006040d7899 */ /* 0x000fe2000800063f */
[----:B------:R-:W-:Y:S01]  /*17bb0*/  MOV R235, R237 ;  /* 0x000000ed00eb7202 */ /* 0x000fe20000000f00 */
[----:B------:R-:W-:-:S02]  /*17bc0*/  UMOV UR12, 0x60 ;  /* 0x00000060000c7882 */ /* 0x000fc40000000000 */
[----:B------:R-:W-:Y:S01]  /*17bd0*/  ULDC.64 UR4, c[0x0][0x208] ;  /* 0x0000820000047ab9 */ /* 0x000fe20000000a00 */
[----:B------:R-:W-:Y:S01]  /*17be0*/  @P1 IMAD.HI.U32 R193, R229, c[0x0][0x2c8], RZ ;  /* 0x0000b200e5c11a27 */ /* 0x000fe200078e00ff */
[----:B------:R-:W-:Y:S02]  /*17bf0*/  UIADD3 UR14, UP0, UR8, 0x80, URZ ;  /* 0x00000080080e7890 */ /* 0x000fe4000ff1e03f */
[----:B------:R-:W-:Y:S02]  /*17c00*/  UIMAD.WIDE.U32 UR18, UR12, UR4, URZ ;  /* 0x000000040c1272a5 */ /* 0x000fe4000f8e003f */
[----:B------:R-:W-:Y:S02]  /*17c10*/  UIMAD UR5, UR12, UR5, URZ ;  /* 0x000000050c0572a4 */ /* 0x000fe4000f8e023f */
[----:B------:R-:W-:Y:S02]  /*17c20*/  UIADD3.X UR6, URZ, UR6, URZ, UP1, !UPT ;  /* 0x000000063f067290 */ /* 0x000fe40008ffe43f */
[----:B------:R-:W-:-:S02]  /*17c30*/  UIADD3.X UR4, URZ, UR7, URZ, UP0, !UPT ;  /* 0x000000073f047290 */ /* 0x000fc400087fe43f */
[----:B------:R-:W-:Y:S02]  /*17c40*/  UIADD3 UR5, UR19, UR5, URZ ;  /* 0x0000000513057290 */ /* 0x000fe4000fffe03f */
.L_x_418:
[----:B------:R-:W-:Y:S04]  /*17c50*/  DEPBAR.LE SB0, 0x0 ;  /* 0x000080000000791a */ /* 0x000fe80000000000 */
[----:B------:R-:W-:Y:S01]  /*17c60*/  BAR.SYNC.DEFER_BLOCKING 0x0 ;  /* 0x0000000000007b1d */ /* 0x000fe20000010000 */
[----:B------:R-:W-:Y:S01]  /*17c70*/  SHF.R.S32.HI R29, RZ, 0x1f, R192 ;  /* 0x0000001fff1d7819 */ /* 0x000fe200000114c0 */
[----:B------:R-:W-:Y:S01]  /*17c80*/  IMAD R0, R192, UR5, RZ ;  /* 0x00000005c0007c24 */ /* 0x000fe2000f8e02ff */
[----:B------:R-:W-:Y:S01]  /*17c90*/  LOP3.LUT P4, RZ, R222, 0x40000, RZ, 0xc0, !PT ;  /* 0x00040000deff7812 */ /* 0x000fe2000788c0ff */
[----:B------:R-:W-:Y:S01]  /*17ca0*/  IMAD.WIDE.U32 R38, R192, UR18, R234 ;  /* 0x00000012c0267c25 */ /* 0x000fe2000f8e00ea */
[----:B------:R-:W-:Y:S02]  /*17cb0*/  LOP3.LUT P3, RZ, R222, 0x20000, RZ, 0xc0, !PT ;  /* 0x00020000deff7812 */ /* 0x000fe4000786c0ff */
[----:B------:R-:W-:Y:S01]  /*17cc0*/  ISETP.NE.AND P5, PT, R217, 0x1, PT ;  /* 0x00000001d900780c */ /* 0x000fe20003fa5270 */
        /* <DEDUP_REMOVED lines=15> */
[----:B------:R-:W-:Y:S02]  /*17dc0*/  IADD3.X R163, R161, UR4, RZ, P0, !PT ;  /* 0x00000004a1a37c10 */ /* 0x000fe400087fe4ff */
[----:B------:R-:W-:Y:S01]  /*17dd0*/  ISETP.GT.AND P0, PT, R192, R223, PT ;  /* 0x000000dfc000720c */ /* 0x000fe20003f04270 */
        /* <DEDUP_REMOVED lines=175> */
[----:B------:R2:W2:Y:S01]  /*188d0*/  MUFU.TANH R160, R21 ;  /* 0x0000001500a07308 */ /* 0x0004a20000002400 */
        /* <DEDUP_REMOVED lines=42> */
[----:B------:R1:W1:Y:S01]  /*18b80*/  MUFU.TANH R239, R22 ;  /* 0x0000001600ef7308 */ /* 0x0002620000002400 */
        /* <DEDUP_REMOVED lines=27> */
[C---:B------:R-:W-:Y:S01]  /*18d40*/  @P0 IADD3 R20, P2, R16.reuse, UR13, RZ ;  /* 0x0000000d10140c10 */ /* 0x040fe2000ff5e0ff */
[----:B------:R-:W-:Y:S01]  /*18d50*/  FMUL.FTZ R45, R45, c[0x0][0x320] ;  /* 0x0000c8002d2d7a20 */ /* 0x000fe20000410000 */
[----:B------:R-:W-:Y:S01]  /*18d60*/  @P0 IADD3 R18, P1, R16, UR9, RZ ;  /* 0x0000000910120c10 */ /* 0x000fe2000ff3e0ff */
[----:B------:R-:W-:Y:S01]  /*18d70*/  FMUL.FTZ R46, R46, c[0x0][0x320] ;  /* 0x0000c8002e2e7a20 */ /* 0x000fe20000410000 */
[C---:B--2---:R-:W-:Y:S01]  /*18d80*/  @P0 IADD3.X R21, R17.reuse, UR11, RZ, P2, !PT ;  /* 0x0000000b11150c10 */ /* 0x044fe200097fe4ff */
        /* <DEDUP_REMOVED lines=15> */
[----:B------:R1:W-:Y:S01]  /*18e80*/  @P0 LDGSTS.E.BYPASS.LTC128B.128 [R228+0xd100], [R18.64], !P3 ;  /* 0x0d10000012e40fae */ /* 0x0003e2000d901d50 */
[----:B------:R-:W-:Y:S02]  /*18e90*/  ISETP.GE.AND P3, PT, R216, 0x1, PT ;  /* 0x00000001d800780c */ /* 0x000fe40003f66270 */
[----:B------:R-:W1:Y:S05]  /*18ea0*/  MUFU.TANH R246, R246 ;  /* 0x000000f600f67308 */ /* 0x000e6a0000002400 */
[----:B------:R-:W0:Y:S05]  /*18eb0*/  LDGDEPBAR ;  /* 0x00000000000079af */ /* 0x000e2a0000000000 */
[----:B------:R1:W1:Y:S03]  /*18ec0*/  MUFU.TANH R240, R29 ;  /* 0x0000001d00f07308 */ /* 0x0002660000002400 */
[----:B------:R-:W2:Y:S07]  /*18ed0*/  SHFL.IDX PT, R8, R5, RZ, 0x1c1f ;  /* 0x001c1fff05087589 */ /* 0x000eae00000e0000 */
[----:B------:R1:W1:Y:S10]  /*18ee0*/  MUFU.TANH R243, R30 ;  /* 0x0000001e00f37308 */ /* 0x0002740000002400 */
[----:B------:R1:W1:Y:S01]  /*18ef0*/  MUFU.TANH R247, R31 ;  /* 0x0000001f00f77308 */ /* 0x0002620000002400 */
[-C--:B--2---:R-:W-:Y:S02]  /*18f00*/  IADD3 R17, R11, R8.reuse, RZ ;  /* 0x000000080b117210 */ /* 0x084fe40007ffe0ff */
[----:B------:R-:W-:Y:S07]  /*18f10*/  IADD3 R16, R9, R8, RZ ;  /* 0x0000000809107210 */ /* 0x000fee0007ffe0ff */
[----:B------:R-:W2:Y:S10]  /*18f20*/  MUFU.TANH R244, R244 ;  /* 0x000000f400f47308 */ /* 0x000eb40000002400 */
        /* <DEDUP_REMOVED lines=33> */
.L_x_412:
[----:B------:R-:W-:Y:S04]  /*19140*/  MOV R6, c[0x0][0x32c] ;  /* 0x0000cb0000067a02 */ /* 0x000fe80000000f00 */
[----:B------:R-:W-:Y:S11]  /*19150*/  ISETP.NE.AND P0, PT, R6, 0x1, PT ;  /* 0x000000010600780c */ /* 0x000ff60003f05270 */
[----:B------:R-:W-:Y:S02]  /*19160*/  @!UPT UIADD3 URZ, URZ, URZ, URZ ;  /* 0x0000003f3f3ff290 */ /* 0x000fe4000fffe03f */
[----:B------:R-:W-:Y:S05]  /*19170*/  @P0 IMAD.HI.U32 R6, R8, c[0x0][0x330], RZ ;  /* 0x0000cc0008060a27 */ /* 0x000fea00078e00ff */
[----:B------:R-:W-:Y:S02]  /*19180*/  @P0 SHF.R.U32.HI R8, RZ, c[0x0][0x334], R6 ;  /* 0x0000cd00ff080a19 */ /* 0x000fe40000011606 */
.L_x_413:
[----:B------:R-:W-:Y:S05]  /*19190*/  BSYNC B0 ;  /* 0x0000000000007941 */ /* 0x000fea0003800000 */
.L_x_411:
[----:B-1----:R-:W-:Y:S05]  /*191a0*/  IMAD R19, R8, c[0x0][0x32c], R7 ;  /* 0x0000cb0008137a24 */ /* 0x002fea00078e0207 */
[----:B------:R-:W-:Y:S02]  /*191b0*/  IADD3 R6, R19, c[0x0][0x32c], RZ ;  /* 0x0000cb0013067a10 */ /* 0x000fe40007ffe0ff */
[----:B------:R-:W-:Y:S02]  /*191c0*/  IMNMX R16, R16, R19, !PT ;  /* 0x0000001310107217 */ /* 0x000fe40007800200 */
[----:B------:R-:W-:Y:S02]  /*191d0*/  IMNMX R17, R17, R6, PT ;  /* 0x0000000611117217 */ /* 0x000fe40003800200 */
.L_x_410:
[C---:B--234-:R-:W-:Y:S02]  /*191e0*/  ISETP.GE.AND P0, PT, R15.reuse, 0x2, PT ;  /* 0x000000020f00780c */ /* 0x05cfe40003f06270 */
[C---:B------:R-:W-:Y:S02]  /*191f0*/  ISETP.GE.AND P1, PT, R15.reuse, 0x9, PT ;  /* 0x000000090f00780c */ /* 0x040fe40003f26270 */
[----:B------:R-:W-:Y:S02]  /*19200*/  LOP3.LUT R222, R222, 0xffff7fff, RZ, 0xc0, !PT ;  /* 0xffff7fffdede7812 */ /* 0x000fe400078ec0ff */
[C---:B------:R-:W-:Y:S02]  /*19210*/  ISETP.GE.AND P6, PT, R15.reuse, 0x49, PT ;  /* 0x000000490f00780c */ /* 0x040fe40003fc6270 */
[C---:B------:R-:W-:Y:S02]  /*19220*/  ISETP.GE.AND P5, PT, R15.reuse, 0x4a, PT ;  /* 0x0000004a0f00780c */ /* 0x040fe40003fa6270 */
[C---:B------:R-:W-:Y:S02]  /*19230*/  ISETP.GE.AND P4, PT, R15.reuse, 0x51, PT ;  /* 0x000000510f00780c */ /* 0x040fe40003f86270 */
[----:B------:R-:W-:Y:S02]  /*19240*/  ISETP.GE.AND P3, PT, R15, 0x52, PT ;  /* 0x000000520f00780c */ /* 0x000fe40003f66270 */
        /* <DEDUP_REMOVED lines=99> */
[C---:B------:R-:W-:Y:S04]  /*19880*/  ISETP.LT.OR P0, PT, R17.reuse, 0x42, P0 ;  /* 0x000000421100780c */ /* 0x040fe80000701670 */
        /* <DEDUP_REMOVED lines=8> */
[C---:B------:R-:W-:Y:S04]  /*19910*/  ISETP.LT.OR P0, PT, R17.reuse, 0x4a, P0 ;  /* 0x0000004a1100780c */ /* 0x040fe80000701670 */
[----:B------:R-:W-:Y:S02]  /*19920*/  FSEL R166, R166, -INF , !P0 ;  /* 0xff800000a6a67808 */ /* 0x000fe40004000000 */
[----:B------:R-:W-:Y:S04]  /*19930*/  ISETP.GT.AND P0, PT, R16, 0x50, !P4 ;  /* 0x000000501000780c */ /* 0x000fe80006704270 */
        /* <DEDUP_REMOVED lines=8> */
[----:B------:R-:W-:Y:S04]  /*199c0*/  ISETP.GT.AND P0, PT, R16, RZ, !P1 ;  /* 0x000000ff1000720c */ /* 0x000fe80004f04270 */
[----:B------:R-:W-:Y:S04]  /*199d0*/  ISETP.LT.OR P0, PT, R17, 0x1, P0 ;  /* 0x000000011100780c */ /* 0x000fe80000701670 */
[----:B------:R-:W-:Y:S01]  /*199e0*/  FSEL R10, R0, -INF , !P0 ;  /* 0xff800000000a7808 */ /* 0x000fe20004000000 */
[----:B------:R-:W-:Y:S01]  /*199f0*/  IMAD.IADD R0, R11, 0x1, R14 ;  /* 0x000000010b007824 */ /* 0x000fe200078e020e */
        /* <DEDUP_REMOVED lines=22> */
.L_x_416:
[----:B------:R-:W-:Y:S04]  /*19b60*/  MOV R5, c[0x0][0x32c] ;  /* 0x0000cb0000057a02 */ /* 0x000fe80000000f00 */
[----:B------:R-:W-:Y:S11]  /*19b70*/  ISETP.NE.AND P0, PT, R5, 0x1, PT ;  /* 0x000000010500780c */ /* 0x000ff60003f05270 */
[----:B------:R-:W-:Y:S02]  /*19b80*/  @!UPT UIADD3 URZ, URZ, URZ, URZ ;  /* 0x0000003f3f3ff290 */ /* 0x000fe4000fffe03f */
[----:B------:R-:W-:Y:S05]  /*19b90*/  @P0 IMAD.HI.U32 R5, R14, c[0x0][0x330], RZ ;  /* 0x0000cc000e050a27 */ /* 0x000fea00078e00ff */
[----:B------:R-:W-:Y:S02]  /*19ba0*/  @P0 SHF.R.U32.HI R14, RZ, c[0x0][0x334], R5 ;  /* 0x0000cd00ff0e0a19 */ /* 0x000fe40000011605 */
.L_x_417:
[----:B------:R-:W-:Y:S05]  /*19bb0*/  BSYNC B0 ;  /* 0x0000000000007941 */ /* 0x000fea0003800000 */
.L_x_415:
[----:B------:R-:W-:Y:S05]  /*19bc0*/  IMAD R7, R14, c[0x0][0x32c], R7 ;  /* 0x0000cb000e077a24 */ /* 0x000fea00078e0207 */
[----:B------:R-:W-:Y:S02]  /*19bd0*/  IADD3 R5, R7, c[0x0][0x32c], RZ ;  /* 0x0000cb0007057a10 */ /* 0x000fe40007ffe0ff */
[----:B------:R-:W-:Y:S02]  /*19be0*/  IMNMX R12, R12, R7, !PT ;  /* 0x000000070c0c7217 */ /* 0x000fe40007800200 */
[----:B------:R-:W-:Y:S02]  /*19bf0*/  IMNMX R0, R0, R5, PT ;  /* 0x0000000500007217 */ /* 0x000fe40003800200 */
.L_x_414:
[----:B------:R-:W-:Y:S01]  /*19c00*/  ISETP.GT.AND P0, PT, R12, RZ, !P1 ;  /* 0x000000ff0c00720c */ /* 0x000fe20004f04270 */
[----:B------:R-:W-:Y:S01]  /*19c10*/  LDSM.16.MT88.4 R20, [R210+0x100] ;  /* 0x00010000d214783b */ /* 0x000fe20000004200 */
[----:B------:R-:W-:Y:S02]  /*19c20*/  LOP3.LUT P1, RZ, R222, 0x800, RZ, 0xc0, !PT ;  /* 0x00000800deff7812 */ /* 0x000fe4000782c0ff */
[----:B------:R-:W-:Y:S02]  /*19c30*/  ISETP.LT.OR P0, PT, R0, 0x1, P0 ;  /* 0x000000010000780c */ /* 0x000fe40000701670 */
[----:B------:R-:W-:Y:S02]  /*19c40*/  FMNMX.FTZ R5, R10, R3, !PT ;  /* 0x000000030a057209 */ /* 0x000fe40007810000 */
[----:B------:R-:W-:Y:S01]  /*19c50*/  FSEL R13, R124, -INF , !P0 ;  /* 0xff8000007c0d7808 */ /* 0x000fe20004000000 */
[----:B------:R-:W-:Y:S01]  /*19c60*/  LDSM.16.MT88.4 R28, [R209+0x100] ;  /* 0x00010000d11c783b */ /* 0x000fe20000004200 */
[----:B------:R-:W-:Y:S02]  /*19c70*/  LOP3.LUT P0, RZ, R222, 0x8000, RZ, 0xc0, !PT ;  /* 0x00008000deff7812 */ /* 0x000fe4000780c0ff */
[----:B------:R-:W-:Y:S02]  /*19c80*/  FMNMX.FTZ R5, R126, R5, !PT ;  /* 0x000000057e057209 */ /* 0x000fe40007810000 */
[----:B------:R-:W-:Y:S02]  /*19c90*/  ISETP.GT.AND P0, PT, R12, 0x1, !P0 ;  /* 0x000000010c00780c */ /* 0x000fe40004704270 */
[----:B------:R-:W-:Y:S01]  /*19ca0*/  FMNMX.FTZ R5, R6, R5, !PT ;  /* 0x0000000506057209 */ /* 0x000fe20007810000 */
[----:B------:R-:W-:Y:S01]  /*19cb0*/  LDSM.16.MT88.4 R36, [R208+0x100] ;  /* 0x00010000d024783b */ /* 0x000fe20000004200 */
[----:B------:R-:W-:Y:S02]  /*19cc0*/  ISETP.LT.OR P0, PT, R0, 0x2, P0 ;  /* 0x000000020000780c */ /* 0x000fe40000701670 */
[----:B------:R-:W-:Y:S02]  /*19cd0*/  FMNMX.FTZ R16, R13, R2, !PT ;  /* 0x000000020d107209 */ /* 0x000fe40007810000 */
[----:B------:R-:W-:Y:S02]  /*19ce0*/  FSEL R125, R125, -INF , !P0 ;  /* 0xff8000007d7d7808 */ /* 0x000fe40004000000 */
[----:B------:R-:W-:Y:S01]  /*19cf0*/  LOP3.LUT P0, RZ, R222, 0x10000, RZ, 0xc0, !PT ;  /* 0x00010000deff7812 */ /* 0x000fe2000780c0ff */
[----:B------:R-:W-:Y:S01]  /*19d00*/  LDSM.16.MT88.4 R44, [R212+0x3100] ;  /* 0x00310000d42c783b */ /* 0x000fe20000004200 */
        /* <DEDUP_REMOVED lines=35> */
[----:B------:R-:W-:Y:S02]  /*19f40*/  LOP3.LUT P1, RZ, R222, 0x1, RZ, 0xc0, !PT ;  /* 0x00000001deff7812 */ /* 0x000fe4000782c0ff */
        /* <DEDUP_REMOVED lines=60> */
[----:B------:R-:W-:Y:S02]  /*1a310*/  ISETP.GT.AND P0, PT, R12, 0x41, !P1 ;  /* 0x000000410c00780c */ /* 0x000fe40004f04270 */
[----:B------:R-:W-:Y:S02]  /*1a320*/  FMNMX.FTZ R16, R185, R16, !PT ;  /* 0x00000010b9107209 */ /* 0x000fe40007810000 */
[----:B------:R-:W-:Y:S02]  /*1a330*/  ISETP.LT.OR P0, PT, R0, 0x42, P0 ;  /* 0x000000420000780c */ /* 0x000fe40000701670 */
[C---:B------:R-:W-:Y:S02]  /*1a340*/  ISETP.GT.AND P1, PT, R12.reuse, 0x58, !P2 ;  /* 0x000000580c00780c */ /* 0x040fe40005724270 */
        /* <DEDUP_REMOVED lines=8> */
[C---:B------:R-:W-:Y:S02]  /*1a3d0*/  ISETP.LT.OR P0, PT, R0.reuse, 0x4a, P0 ;  /* 0x0000004a0000780c */ /* 0x040fe40000701670 */
[----:B------:R-:W-:Y:S02]  /*1a3e0*/  ISETP.LT.OR P1, PT, R0, 0x59, P1 ;  /* 0x000000590000780c */ /* 0x000fe40000f21670 */
[----:B------:R-:W-:Y:S02]  /*1a3f0*/  FSEL R159, R159, -INF , !P0 ;  /* 0xff8000009f9f7808 */ /* 0x000fe40004000000 */
[----:B------:R-:W-:Y:S02]  /*1a400*/  ISETP.GT.AND P0, PT, R12, 0x50, !P4 ;  /* 0x000000500c00780c */ /* 0x000fe40006704270 */
[----:B------:R-:W-:Y:S02]  /*1a410*/  FMNMX.FTZ R16, R159, R16, !PT ;  /* 0x000000109f107209 */ /* 0x000fe40007810000 */
[----:B------:R-:W-:Y:S02]  /*1a420*/  ISETP.LT.OR P0, PT, R0, 0x51, P0 ;  /* 0x000000510000780c */ /* 0x000fe40000701670 */
[----:B------:R-:W-:Y:S02]  /*1a430*/  FSEL R135, R135, -INF , !P1 ;  /* 0xff80000087877808 */ /* 0x000fe40004800000 */
[----:B------:R-:W-:Y:S02]  /*1a440*/  FSEL R147, R147, -INF , !P0 ;  /* 0xff80000093937808 */ /* 0x000fe40004000000 */
[----:B------:R-:W-:Y:S02]  /*1a450*/  ISETP.GT.AND P0, PT, R12, 0x51, !P3 ;  /* 0x000000510c00780c */ /* 0x000fe40005f04270 */
[----:B------:R-:W-:Y:S02]  /*1a460*/  FMNMX.FTZ R16, R147, R16, !PT ;  /* 0x0000001093107209 */ /* 0x000fe40007810000 */
[----:B------:R-:W-:Y:S02]  /*1a470*/  ISETP.LT.OR P2, PT, R0, 0x52, P0 ;  /* 0x000000520000780c */ /* 0x000fe40000741670 */
[----:B------:R-:W-:Y:S02]  /*1a480*/  ISETP.GT.AND P0, PT, R12, 0x59, !P6 ;  /* 0x000000590c00780c */ /* 0x000fe40007704270 */
[----:B------:R-:W-:Y:S02]  /*1a490*/  FSEL R139, R139, -INF , !P2 ;  /* 0xff8000008b8b7808 */ /* 0x000fe40005000000 */
[----:B------:R-:W-:Y:S02]  /*1a4a0*/  ISETP.LT.OR P0, PT, R0, 0x5a, P0 ;  /* 0x0000005a0000780c */ /* 0x000fe40000701670 */
[----:B------:R-:W-:Y:S02]  /*1a4b0*/  FMNMX.FTZ R0, R139, R16, !PT ;  /* 0x000000108b007209 */ /* 0x000fe40007810000 */
[----:B------:R-:W-:Y:S02]  /*1a4c0*/  FSEL R117, R4, -INF , !P0 ;  /* 0xff80000004757808 */ /* 0x000fe40004000000 */
[----:B------:R-:W-:Y:S02]  /*1a4d0*/  FMNMX.FTZ R0, R135, R0, !PT ;  /* 0x0000000087007209 */ /* 0x000fe40007810000 */
[----:B-1----:R-:W-:Y:S02]  /*1a4e0*/  FMNMX.FTZ R12, R14, R5, !PT ;  /* 0x000000050e0c7209 */ /* 0x002fe40007810000 */
[----:B------:R-:W-:Y:S03]  /*1a4f0*/  FMNMX.FTZ R7, R117, R0, !PT ;  /* 0x0000000075077209 */ /* 0x000fe60007810000 */
[----:B------:R-:W1:Y:S08]  /*1a500*/  SHFL.BFLY PT, R15, R12, 0x1, 0x1f ;  /* 0x0c201f000c0f7f89 */ /* 0x000e7000000e0000 */
[----:B------:R-:W2:Y:S01]  /*1a510*/  SHFL.BFLY PT, R4, R7, 0x2, 0x1f ;  /* 0x0c401f0007047f89 */ /* 0x000ea200000e0000 */
[----:B-1----:R-:W-:Y:S04]  /*1a520*/  FMNMX.FTZ R0, R12, R15, !PT ;  /* 0x0000000f0c007209 */ /* 0x002fe80007810000 */
[C---:B------:R-:W-:Y:S01]  /*1a530*/  FSETP.NEU.FTZ.AND P0, PT, R0.reuse, -INF , PT ;  /* 0xff8000000000780b */ /* 0x040fe20003f1d000 */
[----:B------:R-:W-:Y:S01]  /*1a540*/  FMUL.FTZ R149, R0, c[0x0][0x2d0] ;  /* 0x0000b40000957a20 */ /* 0x000fe20000410000 */
[----:B--2---:R-:W-:Y:S04]  /*1a550*/  FMNMX.FTZ R5, R7, R4, !PT ;  /* 0x0000000407057209 */ /* 0x004fe80007810000 */
[----:B------:R-:W-:Y:S01]  /*1a560*/  FSEL R149, R149, RZ, P0 ;  /* 0x000000ff95957208 */ /* 0x000fe20000000000 */
[----:B------:R-:W1:Y:S04]  /*1a570*/  SHFL.BFLY PT, R4, R5, 0x1, 0x1f ;  /* 0x0c201f0005047f89 */ /* 0x000e6800000e0000 */
        /* <DEDUP_REMOVED lines=9> */
[--C-:B------:R-:W-:Y:S02]  /*1a610*/  FFMA.FTZ R138, R50, c[0x0][0x2d0], -R149.reuse ;  /* 0x0000b400328a7a23 */ /* 0x100fe40000010895 */
[--C-:B------:R-:W-:Y:S01]  /*1a620*/  FFMA.FTZ R145, R48, c[0x0][0x2d0], -R149.reuse ;  /* 0x0000b40030917a23 */ /* 0x100fe20000010895 */
[----:B------:R-:W-:Y:S01]  /*1a630*/  MUFU.EX2 R128, R128 ;  /* 0x0000008000807308 */ /* 0x000fe20000000800 */
        /* <DEDUP_REMOVED lines=9> */
[----:B------:R-:W-:Y:S01]  /*1a6d0*/  FSEL R5, R116, RZ, P0 ;  /* 0x000000ff74057208 */ /* 0x000fe20000000000 */
[--C-:B------:R-:W-:Y:S01]  /*1a6e0*/  FFMA.FTZ R240, R240, c[0x0][0x2d0], -R149.reuse ;  /* 0x0000b400f0f07a23 */ /* 0x100fe20000010895 */
[----:B------:R-:W-:Y:S01]  /*1a6f0*/  FSEL R134, R134, RZ, P0 ;  /* 0x000000ff86867208 */ /* 0x000fe20000000000 */
[--C-:B------:R-:W-:Y:S01]  /*1a700*/  FFMA.FTZ R242, R242, c[0x0][0x2d0], -R149.reuse ;  /* 0x0000b400f2f27a23 */ /* 0x100fe20000010895 */
[----:B------:R-:W-:Y:S01]  /*1a710*/  ISETP.GT.AND P0, PT, R192, R223, PT ;  /* 0x000000dfc000720c */ /* 0x000fe20003f04270 */
[----:B------:R-:W-:Y:S02]  /*1a720*/  FADD.FTZ R5, -R5, R2 ;  /* 0x0000000205057221 */ /* 0x000fe40000010100 */
[--C-:B------:R-:W-:Y:S01]  /*1a730*/  FFMA.FTZ R133, R13, c[0x0][0x2d0], -R134.reuse ;  /* 0x0000b4000d857a23 */ /* 0x100fe20000010886 */
[----:B------:R-:W2:Y:S01]  /*1a740*/  MUFU.EX2 R119, R119 ;  /* 0x0000007700777308 */ /* 0x000ea20000000800 */
[----:B------:R-:W3:Y:S01]  /*1a750*/  LDSM.16.MT88.4 R12, [R212+0x100] ;  /* 0x00010000d40c783b */ /* 0x000ee20000004200 */
[--C-:B------:R-:W-:Y:S02]  /*1a760*/  FFMA.FTZ R131, R11, c[0x0][0x2d0], -R134.reuse ;  /* 0x0000b4000b837a23 */ /* 0x100fe40000010886 */
[--C-:B------:R-:W-:Y:S02]  /*1a770*/  FFMA.FTZ R130, R9, c[0x0][0x2d0], -R134.reuse ;  /* 0x0000b40009827a23 */ /* 0x100fe40000010886 */
[--C-:B------:R-:W-:Y:S02]  /*1a780*/  FFMA.FTZ R132, R125, c[0x0][0x2d0], -R134.reuse ;  /* 0x0000b4007d847a23 */ /* 0x100fe40000010886 */
[----:B------:R-:W-:Y:S02]  /*1a790*/  FMUL.FTZ R2, R5, c[0x0][0x2d0] ;  /* 0x0000b40005027a20 */ /* 0x000fe40000410000 */
[----:B------:R-:W4:Y:S01]  /*1a7a0*/  MUFU.EX2 R129, R129 ;  /* 0x0000008100817308 */ /* 0x000f220000000800 */
        /* <DEDUP_REMOVED lines=8> */
[----:B--2---:R-:W-:Y:S01]  /*1a830*/  F2FP.BF16.PACK_AB R124, R119, R128 ;  /* 0x00000080777c723e */ /* 0x004fe200000010ff */
[C---:B------:R-:W-:Y:S02]  /*1a840*/  FMUL.FTZ R17, R3.reuse, R101 ;  /* 0x0000006503117220 */ /* 0x040fe40000410000 */
[C---:B------:R-:W-:Y:S02]  /*1a850*/  FMUL.FTZ R24, R3.reuse, R92 ;  /* 0x0000005c03187220 */ /* 0x040fe40000410000 */
[C---:B------:R-:W-:Y:S01]  /*1a860*/  FMUL.FTZ R25, R3.reuse, R93 ;  /* 0x0000005d03197220 */ /* 0x040fe20000410000 */
[----:B------:R-:W-:Y:S01]  /*1a870*/  MUFU.EX2 R133, R133 ;  /* 0x0000008500857308 */ /* 0x000fe20000000800 */
[C---:B------:R-:W-:Y:S02]  /*1a880*/  FMUL.FTZ R32, R3.reuse, R84 ;  /* 0x0000005403207220 */ /* 0x040fe40000410000 */
[----:B------:R-:W-:Y:S01]  /*1a890*/  FMUL.FTZ R33, R3, R85 ;  /* 0x0000005503217220 */ /* 0x000fe20000410000 */
[----:B----4-:R-:W-:Y:S01]  /*1a8a0*/  F2FP.BF16.PACK_AB R126, R129, R118 ;  /* 0x00000076817e723e */ /* 0x010fe200000010ff */
[C---:B------:R-:W-:Y:S02]  /*1a8b0*/  FMUL.FTZ R40, R3.reuse, R76 ;  /* 0x0000004c03287220 */ /* 0x040fe40000410000 */
[C---:B------:R-:W-:Y:S02]  /*1a8c0*/  FMUL.FTZ R41, R3.reuse, R77 ;  /* 0x0000004d03297220 */ /* 0x040fe40000410000 */
[C---:B------:R-:W-:Y:S01]  /*1a8d0*/  FMUL.FTZ R48, R3.reuse, R68 ;  /* 0x0000004403307220 */ /* 0x040fe20000410000 */
[----:B------:R-:W2:Y:S01]  /*1a8e0*/  MUFU.EX2 R132, R132 ;  /* 0x0000008400847308 */ /* 0x000ea20000000800 */
[C---:B------:R-:W-:Y:S02]  /*1a8f0*/  FMUL.FTZ R49, R3.reuse, R69 ;  /* 0x0000004503317220 */ /* 0x040fe40000410000 */
[C---:B------:R-:W-:Y:S02]  /*1a900*/  FMUL.FTZ R52, R3.reuse, R52 ;  /* 0x0000003403347220 */ /* 0x040fe40000410000 */
[C---:B-1----:R-:W-:Y:S02]  /*1a910*/  FMUL.FTZ R6, R2.reuse, R114 ;  /* 0x0000007202067220 */ /* 0x042fe40000410000 */
        /* <DEDUP_REMOVED lines=9> */
[----:B------:R-:W1:Y:S01]  /*1a9b0*/  MUFU.EX2 R130, R130 ;  /* 0x0000008200827308 */ /* 0x000e620000000800 */
[C---:B------:R-:W-:Y:S01]  /*1a9c0*/  FMUL.FTZ R34, R2.reuse, R86 ;  /* 0x0000005602227220 */ /* 0x040fe20000410000 */
[----:B------:R-:W-:Y:S01]  /*1a9d0*/  LDSM.16.MT88.4 R92, [R208+0x4900] ;  /* 0x00490000d05c783b */ /* 0x000fe20000004200 */
[----:B------:R-:W-:Y:S01]  /*1a9e0*/  FMUL.FTZ R35, R2, R87 ;  /* 0x0000005702237220 */ /* 0x000fe20000410000 */
[----:B--2---:R-:W-:Y:S01]  /*1a9f0*/  F2FP.BF16.PACK_AB R125, R132, R133 ;  /* 0x00000085847d723e */ /* 0x004fe200000010ff */
[C---:B------:R-:W-:Y:S02]  /*1aa00*/  FMUL.FTZ R42, R2.reuse, R78 ;  /* 0x0000004e022a7220 */ /* 0x040fe40000410000 */
[C---:B------:R-:W-:Y:S02]  /*1aa10*/  FMUL.FTZ R43, R2.reuse, R79 ;  /* 0x0000004f022b7220 */ /* 0x040fe40000410000 */
[C---:B------:R-:W-:Y:S01]  /*1aa20*/  FMUL.FTZ R50, R2.reuse, R70 ;  /* 0x0000004602327220 */ /* 0x040fe20000410000 */
[----:B------:R-:W2:Y:S01]  /*1aa30*/  LDSM.16.MT88.4 R84, [R210+0x3100] ;  /* 0x00310000d254783b */ /* 0x000ea20000004200 */
[C---:B------:R-:W-:Y:S01]  /*1aa40*/  FMUL.FTZ R51, R2.reuse, R71 ;  /* 0x0000004702337220 */ /* 0x040fe20000410000 */
[----:B------:R-:W-:Y:S01]  /*1aa50*/  MUFU.EX2 R238, R238 ;  /* 0x000000ee00ee7308 */ /* 0x000fe20000000800 */
[C---:B------:R-:W-:Y:S02]  /*1aa60*/  FMUL.FTZ R53, R3.reuse, R53 ;  /* 0x0000003503357220 */ /* 0x040fe40000410000 */
[C---:B------:R-:W-:Y:S02]  /*1aa70*/  FMUL.FTZ R54, R2.reuse, R54 ;  /* 0x0000003602367220 */ /* 0x040fe40000410000 */
[C---:B------:R-:W-:Y:S01]  /*1aa80*/  FMUL.FTZ R55, R2.reuse, R55 ;  /* 0x0000003702377220 */ /* 0x040fe20000410000 */
[----:B------:R-:W4:Y:S01]  /*1aa90*/  LDSM.16.MT88.4 R76, [R209+0x3100] ;  /* 0x00310000d14c783b */ /* 0x000f220000004200 */
[C---:B------:R-:W-:Y:S02]  /*1aaa0*/  FMUL.FTZ R56, R3.reuse, R56 ;  /* 0x0000003803387220 */ /* 0x040fe40000410000 */
[C---:B------:R-:W-:Y:S01]  /*1aab0*/  FMUL.FTZ R57, R3.reuse, R57 ;  /* 0x0000003903397220 */ /* 0x040fe20000410000 */
[----:B------:R-:W-:Y:S01]  /*1aac0*/  MUFU.EX2 R184, R184 ;  /* 0x000000b800b87308 */ /* 0x000fe20000000800 */
[----:B------:R-:W-:Y:S01]  /*1aad0*/  FMUL.FTZ R58, R2, R58 ;  /* 0x0000003a023a7220 */ /* 0x000fe20000410000 */
[----:B-1----:R-:W-:Y:S01]  /*1aae0*/  F2FP.BF16.PACK_AB R127, R130, R131 ;  /* 0x00000083827f723e */ /* 0x002fe200000010ff */
[C---:B------:R-:W-:Y:S01]  /*1aaf0*/  FMUL.FTZ R59, R2.reuse, R59 ;  /* 0x0000003b023b7220 */ /* 0x040fe20000410000 */
[----:B------:R-:W1:Y:S01]  /*1ab00*/  LDSM.16.MT88.4 R68, [R208+0x3100] ;  /* 0x00310000d044783b */ /* 0x000e620000004200 */
[C---:B------:R-:W-:Y:S02]  /*1ab10*/  FMUL.FTZ R60, R3.reuse, R60 ;  /* 0x0000003c033c7220 */ /* 0x040fe40000410000 */
[C---:B------:R-:W-:Y:S02]  /*1ab20*/  FMUL.FTZ R61, R3.reuse, R61 ;  /* 0x0000003d033d7220 */ /* 0x040fe40000410000 */
[C---:B---3--:R-:W-:Y:S01]  /*1ab30*/  HMMA.16816.F32.BF16 R4, R124.reuse, R12, R4 ;  /* 0x0000000c7c04723c */ /* 0x048fe20000041804 */
[----:B------:R-:W-:Y:S02]  /*1ab40*/  MUFU.EX2 R165, R165 ;  /* 0x000000a500a57308 */ /* 0x000fe40000000800 */
[----:B------:R-:W-:Y:S02]  /*1ab50*/  LDSM.16.MT88.4 R100, [R210+0x2900] ;  /* 0x00290000d264783b */ /* 0x000fe40000004200 */
[C---:B------:R-:W-:Y:S02]  /*1ab60*/  FMUL.FTZ R62, R2.reuse, R62 ;  /* 0x0000003e023e7220 */ /* 0x040fe40000410000 */
[C---:B------:R-:W-:Y:S01]  /*1ab70*/  FMUL.FTZ R12, R3.reuse, R104 ;  /* 0x00000068030c7220 */ /* 0x040fe20000410000 */
[C---:B------:R-:W-:Y:S03]  /*1ab80*/  HMMA.16816.F32.BF16 R8, R124.reuse, R14, R8 ;  /* 0x0000000e7c08723c */ /* 0x040fe60000041808 */
[----:B------:R-:W-:Y:S01]  /*1ab90*/  MUFU.EX2 R161, R161 ;  /* 0x000000a100a17308 */ /* 0x000fe20000000800 */
[C---:B------:R-:W-:Y:S02]  /*1aba0*/  FMUL.FTZ R13, R3.reuse, R105 ;  /* 0x00000069030d7220 */ /* 0x040fe40000410000 */
[C---:B------:R-:W-:Y:S02]  /*1abb0*/  FMUL.FTZ R63, R2.reuse, R63 ;  /* 0x0000003f023f7220 */ /* 0x040fe40000410000 */
[C---:B------:R-:W-:Y:S04]  /*1abc0*/  FMUL.FTZ R14, R2.reuse, R106 ;  /* 0x0000006a020e7220 */ /* 0x040fe80000410000 */
[C---:B------:R-:W-:Y:S01]  /*1abd0*/  FMUL.FTZ R15, R2.reuse, R107 ;  /* 0x0000006b020f7220 */ /* 0x040fe20000410000 */
[----:B------:R-:W-:Y:S01]  /*1abe0*/  MUFU.EX2 R136, R136 ;  /* 0x0000008800887308 */ /* 0x000fe20000000800 */
[C---:B------:R-:W-:Y:S02]  /*1abf0*/  FMUL.FTZ R64, R3.reuse, R64 ;  /* 0x0000004003407220 */ /* 0x040fe40000410000 */
[----:B------:R-:W-:Y:S02]  /*1ac00*/  FMUL.FTZ R65, R3, R65 ;  /* 0x0000004103417220 */ /* 0x000fe40000410000 */
[C---:B------:R-:W-:Y:S01]  /*1ac10*/  FMUL.FTZ R66, R2.reuse, R66 ;  /* 0x0000004202427220 */ /* 0x040fe20000410000 */
[C---:B------:R-:W-:Y:S03]  /*1ac20*/  HMMA.16816.F32.BF16 R12, R124.reuse, R20, R12 ;  /* 0x000000147c0c723c */ /* 0x040fe6000004180c */
[C---:B------:R-:W-:Y:S01]  /*1ac30*/  FMUL.FTZ R67, R2.reuse, R67 ;  /* 0x0000004302437220 */ /* 0x040fe20000410000 */
[----:B------:R-:W3:Y:S01]  /*1ac40*/  MUFU.EX2 R137, R137 ;  /* 0x0000008900897308 */ /* 0x000ee20000000800 */
[--C-:B------:R-:W-:Y:S02]  /*1ac50*/  FFMA.FTZ R148, R167, c[0x0][0x2d0], -R134.reuse ;  /* 0x0000b400a7947a23 */ /* 0x100fe40000010886 */
[C---:B------:R-:W-:Y:S01]  /*1ac60*/  FMUL.FTZ R20, R3.reuse, R96 ;  /* 0x0000006003147220 */ /* 0x040fe20000410000 */
[C---:B------:R-:W-:Y:S04]  /*1ac70*/  HMMA.16816.F32.BF16 R16, R124.reuse, R22, R16 ;  /* 0x000000167c10723c */ /* 0x040fe80000041810 */
[----:B------:R-:W-:Y:S02]  /*1ac80*/  FMUL.FTZ R21, R3, R97 ;  /* 0x0000006103157220 */ /* 0x000fe40000410000 */
[----:B------:R-:W-:Y:S01]  /*1ac90*/  MUFU.EX2 R138, R138 ;  /* 0x0000008a008a7308 */ /* 0x000fe20000000800 */
[C---:B------:R-:W-:Y:S02]  /*1aca0*/  FMUL.FTZ R22, R2.reuse, R98 ;  /* 0x0000006202167220 */ /* 0x040fe40000410000 */
[----:B------:R-:W-:Y:S03]  /*1acb0*/  FMUL.FTZ R23, R2, R99 ;  /* 0x0000006302177220 */ /* 0x000fe60000410000 */
        /* <DEDUP_REMOVED lines=8> */
[----:B------:R-:W-:Y:S01]  /*1ad40*/  MUFU.EX2 R148, R148 ;  /* 0x0000009400947308 */ /* 0x000fe20000000800 */
[----:B------:R-:W-:Y:S02]  /*1ad50*/  FMUL.FTZ R29, R3, R89 ;  /* 0x00000059031d7220 */ /* 0x000fe40000410000 */
[--C-:B------:R-:W-:Y:S02]  /*1ad60*/  FFMA.FTZ R167, R164, c[0x0][0x2d0], -R149.reuse ;  /* 0x0000b400a4a77a23 */ /* 0x100fe40000010895 */
[C---:B------:R-:W-:Y:S04]  /*1ad70*/  FMUL.FTZ R30, R2.reuse, R90 ;  /* 0x0000005a021e7220 */ /* 0x040fe80000410000 */
[C---:B------:R-:W-:Y:S01]  /*1ad80*/  FMUL.FTZ R31, R2.reuse, R91 ;  /* 0x0000005b021f7220 */ /* 0x040fe20000410000 */
[----:B------:R-:W5:Y:S01]  /*1ad90*/  MUFU.EX2 R151, R151 ;  /* 0x0000009700977308 */ /* 0x000f620000000800 */
        /* <DEDUP_REMOVED lines=10> */
[----:B------:R-:W1:Y:S01]  /*1ae40*/  MUFU.EX2 R158, R158 ;  /* 0x0000009e009e7308 */ /* 0x000e620000000800 */
        /* <DEDUP_REMOVED lines=16> */
[----:B------:R-:W-:Y:S01]  /*1af50*/  MUFU.EX2 R247, R247 ;  /* 0x000000f700f77308 */ /* 0x000fe20000000800 */
[----:B------:R-:W3:Y:S01]  /*1af60*/  LDSM.16.MT88.4 R72, [R212+0x900] ;  /* 0x00090000d448783b */ /* 0x000ee20000004200 */
[--C-:B------:R-:W-:Y:S02]  /*1af70*/  FFMA.FTZ R166, R185, c[0x0][0x2d0], -R134.reuse ;  /* 0x0000b400b9a67a23 */ /* 0x100fe40000010886 */
[--C-:B------:R-:W-:Y:S02]  /*1af80*/  FFMA.FTZ R245, R245, c[0x0][0x2d0], -R134.reuse ;  /* 0x0000b400f5f57a23 */ /* 0x100fe40000010886 */
[C---:B--2---:R-:W-:Y:S03]  /*1af90*/  HMMA.16816.F32.BF16 R44, R124.reuse, R84, R44 ;  /* 0x000000547c2c723c */ /* 0x044fe6000004182c */
        /* <DEDUP_REMOVED lines=9> */
[C---:B----4-:R-:W-:Y:S04]  /*1b030*/  HMMA.16816.F32.BF16 R52, R124.reuse, R76, R52 ;  /* 0x0000004c7c34723c */ /* 0x050fe80000041834 */
[--C-:B------:R-:W-:Y:S02]  /*1b040*/  FFMA.FTZ R146, R146, c[0x0][0x2d0], -R149.reuse ;  /* 0x0000b40092927a23 */ /* 0x100fe40000010895 */
[----:B------:R-:W-:Y:S02]  /*1b050*/  FFMA.FTZ R149, R144, c[0x0][0x2d0], -R149 ;  /* 0x0000b40090957a23 */ /* 0x000fe40000010895 */
[C---:B------:R-:W-:Y:S01]  /*1b060*/  HMMA.16816.F32.BF16 R56, R124.reuse, R78, R56 ;  /* 0x0000004e7c38723c */ /* 0x040fe20000041838 */
[----:B------:R-:W2:Y:S01]  /*1b070*/  LDSM.16.MT88.4 R76, [R210+0x900] ;  /* 0x00090000d24c783b */ /* 0x000ea20000004200 */
[----:B------:R-:W-:Y:S02]  /*1b080*/  MUFU.EX2 R236, R236 ;  /* 0x000000ec00ec7308 */ /* 0x000fe40000000800 */
[--C-:B------:R-:W-:Y:S02]  /*1b090*/  FFMA.FTZ R144, R147, c[0x0][0x2d0], -R134.reuse ;  /* 0x0000b40093907a23 */ /* 0x100fe40000010886 */
[--C-:B------:R-:W-:Y:S02]  /*1b0a0*/  FFMA.FTZ R139, R139, c[0x0][0x2d0], -R134.reuse ;  /* 0x0000b4008b8b7a23 */ /* 0x100fe40000010886 */
[C---:B-1----:R-:W-:Y:S04]  /*1b0b0*/  HMMA.16816.F32.BF16 R60, R124.reuse, R68, R60 ;  /* 0x000000447c3c723c */ /* 0x042fe8000004183c */
[----:B------:R-:W-:Y:S01]  /*1b0c0*/  MUFU.EX2 R162, R162 ;  /* 0x000000a200a27308 */ /* 0x000fe20000000800 */
[--C-:B------:R-:W-:Y:S02]  /*1b0d0*/  FFMA.FTZ R135, R135, c[0x0][0x2d0], -R134.reuse ;  /* 0x0000b40087877a23 */ /* 0x100fe40000010886 */
[----:B---3--:R-:W-:Y:S01]  /*1b0e0*/  F2FP.BF16.PACK_AB R68, R137, R136 ;  /* 0x000000888944723e */ /* 0x008fe200000010ff */
[----:B------:R-:W-:Y:S04]  /*1b0f0*/  HMMA.16816.F32.BF16 R64, R124, R70, R64 ;  /* 0x000000467c40723c */ /* 0x000fe80000041840 */
[----:B-----5:R-:W-:Y:S01]  /*1b100*/  F2FP.BF16.PACK_AB R69, R151, R148 ;  /* 0x000000949745723e */ /* 0x020fe200000010ff */
[----:B------:R-:W-:Y:S01]  /*1b110*/  FFMA.FTZ R134, R117, c[0x0][0x2d0], -R134 ;  /* 0x0000b40075867a23 */ /* 0x000fe20000010886 */
[----:B------:R-:W1:Y:S01]  /*1b120*/  MUFU.EX2 R167, R167 ;  /* 0x000000a700a77308 */ /* 0x000e620000000800 */
[----:B------:R-:W-:Y:S01]  /*1b130*/  F2FP.BF16.PACK_AB R70, R145, R138 ;  /* 0x0000008a9146723e */ /* 0x000fe200000010ff */
[----:B------:R-:W-:Y:S01]  /*1b140*/  FFMA.FTZ R128, R3, R232, R128 ;  /* 0x000000e803807223 */ /* 0x000fe20000010080 */
[----:B------:R-:W-:Y:S03]  /*1b150*/  F2FP.BF16.PACK_AB R71, R158, R157 ;  /* 0x0000009d9e47723e */ /* 0x000fe600000010ff */
[----:B------:R-:W-:Y:S02]  /*1b160*/  FFMA.FTZ R133, R2, R231, R133 ;  /* 0x000000e702857223 */ /* 0x000fe40000010085 */
[----:B------:R-:W-:Y:S02]  /*1b170*/  FADD.FTZ R119, R119, R128 ;  /* 0x0000008077777221 */ /* 0x000fe40000010000 */
[C---:B------:R-:W-:Y:S01]  /*1b180*/  HMMA.16816.F32.BF16 R4, R68.reuse, R72, R4 ;  /* 0x000000484404723c */ /* 0x040fe20000041804 */
[----:B------:R-:W-:Y:S04]  /*1b190*/  MUFU.EX2 R164, R164 ;  /* 0x000000a400a47308 */ /* 0x000fe80000000800 */
[----:B------:R-:W-:Y:S02]  /*1b1a0*/  FADD.FTZ R132, R132, R133 ;  /* 0x0000008584847221 */ /* 0x000fe40000010000 */
[----:B------:R-:W-:Y:S01]  /*1b1b0*/  FADD.FTZ R118, R118, R119 ;  /* 0x0000007776767221 */ /* 0x000fe20000010000 */
[C---:B------:R-:W-:Y:S01]  /*1b1c0*/  HMMA.16816.F32.BF16 R8, R68.reuse, R74, R8 ;  /* 0x0000004a4408723c */ /* 0x040fe20000041808 */
[----:B------:R-:W3:Y:S02]  /*1b1d0*/  LDSM.16.MT88.4 R72, [R210+0x3900] ;  /* 0x00390000d248783b */ /* 0x000ee40000004200 */
[----:B------:R-:W4:Y:S01]  /*1b1e0*/  MUFU.EX2 R187, R187 ;  /* 0x000000bb00bb7308 */ /* 0x000f220000000800 */
[----:B------:R-:W-:Y:S02]  /*1b1f0*/  FADD.FTZ R3, R131, R132 ;  /* 0x0000008483037221 */ /* 0x000fe40000010000 */
[----:B------:R-:W-:Y:S02]  /*1b200*/  FADD.FTZ R129, R129, R118 ;  /* 0x0000007681817221 */ /* 0x000fe40000010000 */
[C---:B--2---:R-:W-:Y:S04]  /*1b210*/  HMMA.16816.F32.BF16 R12, R68.reuse, R76, R12 ;  /* 0x0000004c440c723c */ /* 0x044fe8000004180c */
[----:B------:R-:W-:Y:S01]  /*1b220*/  FADD.FTZ R3, R130, R3 ;  /* 0x0000000382037221 */ /* 0x000fe20000010000 */
[----:B------:R-:W-:Y:S01]  /*1b230*/  MUFU.EX2 R186, R186 ;  /* 0x000000ba00ba7308 */ /* 0x000fe20000000800 */
[----:B------:R-:W-:Y:S02]  /*1b240*/  FADD.FTZ R136, R136, R129 ;  /* 0x0000008188887221 */ /* 0x000fe40000010000 */
[C---:B------:R-:W-:Y:S01]  /*1b250*/  HMMA.16816.F32.BF16 R16, R68.reuse, R78, R16 ;  /* 0x0000004e4410723c */ /* 0x040fe20000041810 */
[----:B------:R-:W2:Y:S03]  /*1b260*/  LDSM.16.MT88.4 R76, [R209+0x3900] ;  /* 0x00390000d14c783b */ /* 0x000ea60000004200 */
        /* <DEDUP_REMOVED lines=13> */
[----:B------:R-:W-:Y:S03]  /*1b340*/  FADD.FTZ R3, R158, R3 ;  /* 0x000000039e037221 */ /* 0x000fe60000010000 */
[C---:B------:R-:W-:Y:S01]  /*1b350*/  HMMA.16816.F32.BF16 R32, R68.reuse, R86, R32 ;  /* 0x000000564420723c */ /* 0x040fe20000041820 */
[----:B------:R-:W-:Y:S05]  /*1b360*/  LDSM.16.MT88.4 R84, [R210+0x1100] ;  /* 0x00110000d254783b */ /* 0x000fea0000004200 */
[----:B------:R-:W-:Y:S02]  /*1b370*/  MUFU.EX2 R239, R239 ;  /* 0x000000ef00ef7308 */ /* 0x000fe40000000800 */
        /* <DEDUP_REMOVED lines=9> */
[C---:B--2---:R-:W-:Y:S08]  /*1b410*/  HMMA.16816.F32.BF16 R52, R68.reuse, R76, R52 ;  /* 0x0000004c4434723c */ /* 0x044ff00000041834 */
[C---:B------:R-:W-:Y:S01]  /*1b420*/  HMMA.16816.F32.BF16 R56, R68.reuse, R78, R56 ;  /* 0x0000004e4438723c */ /* 0x040fe20000041838 */
[----:B------:R-:W2:Y:S01]  /*1b430*/  LDSM.16.MT88.4 R76, [R209+0x1100] ;  /* 0x00110000d14c783b */ /* 0x000ea20000004200 */
        /* <DEDUP_REMOVED lines=9> */
[----:B----4-:R-:W-:Y:S01]  /*1b4d0*/  F2FP.BF16.PACK_AB R69, R187, R164 ;  /* 0x000000a4bb45723e */ /* 0x010fe200000010ff */
[----:B------:R-:W-:Y:S01]  /*1b4e0*/  FADD.FTZ R164, R164, R3 ;  /* 0x00000003a4a47221 */ /* 0x000fe20000010000 */
[----:B-----5:R-:W-:Y:S01]  /*1b4f0*/  F2FP.BF16.PACK_AB R71, R233, R186 ;  /* 0x000000bae947723e */ /* 0x020fe200000010ff */
[----:B------:R-:W-:Y:S01]  /*1b500*/  FADD.FTZ R163, R160, R163 ;  /* 0x000000a3a0a37221 */ /* 0x000fe20000010000 */
[----:B------:R-:W4:Y:S01]  /*1b510*/  MUFU.EX2 R159, R159 ;  /* 0x0000009f009f7308 */ /* 0x000f220000000800 */
        /* <DEDUP_REMOVED lines=9> */
[----:B------:R-:W5:Y:S01]  /*1b5b0*/  MUFU.EX2 R149, R149 ;  /* 0x0000009500957308 */ /* 0x000f620000000800 */
[C---:B------:R-:W-:Y:S04]  /*1b5c0*/  HMMA.16816.F32.BF16 R12, R68.reuse, R84, R12 ;  /* 0x00000054440c723c */ /* 0x040fe8000004180c */
[----:B----4-:R-:W-:Y:S04]  /*1b5d0*/  F2FP.BF16.PACK_AB R124, R159, R156 ;  /* 0x0000009c9f7c723e */ /* 0x010fe800000010ff */
[C---:B------:R-:W-:Y:S01]  /*1b5e0*/  HMMA.16816.F32.BF16 R16, R68.reuse, R86, R16 ;  /* 0x000000564410723c */ /* 0x040fe20000041810 */
[----:B------:R-:W4:Y:S01]  /*1b5f0*/  LDSM.16.MT88.4 R84, [R210+0x4100] ;  /* 0x00410000d254783b */ /* 0x000f220000004200 */
[----:B------:R-:W-:Y:S06]  /*1b600*/  MUFU.EX2 R144, R144 ;  /* 0x0000009000907308 */ /* 0x000fec0000000800 */
[C---:B--2---:R-:W-:Y:S04]  /*1b610*/  HMMA.16816.F32.BF16 R20, R68.reuse, R76, R20 ;  /* 0x0000004c4414723c */ /* 0x044fe80000041814 */
[----:B------:R-:W2:Y:S01]  /*1b620*/  MUFU.EX2 R139, R139 ;  /* 0x0000008b008b7308 */ /* 0x000ea20000000800 */
[----:B-----5:R-:W-:Y:S03]  /*1b630*/  F2FP.BF16.PACK_AB R126, R149, R146 ;  /* 0x00000092957e723e */ /* 0x020fe600000010ff */
[C---:B------:R-:W-:Y:S01]  /*1b640*/  HMMA.16816.F32.BF16 R24, R68.reuse, R78, R24 ;  /* 0x0000004e4418723c */ /* 0x040fe20000041818 */
[----:B------:R-:W5:Y:S05]  /*1b650*/  LDSM.16.MT88.4 R76, [R209+0x4100] ;  /* 0x00410000d14c783b */ /* 0x000f6a0000004200 */
[----:B------:R-:W-:Y:S02]  /*1b660*/  MUFU.EX2 R135, R135 ;  /* 0x0000008700877308 */ /* 0x000fe40000000800 */
[C---:B-1----:R-:W-:Y:S08]  /*1b670*/  HMMA.16816.F32.BF16 R28, R68.reuse, R80, R28 ;  /* 0x00000050441c723c */ /* 0x042ff0000004181c */
[C---:B------:R-:W-:Y:S01]  /*1b680*/  HMMA.16816.F32.BF16 R32, R68.reuse, R82, R32 ;  /* 0x000000524420723c */ /* 0x040fe20000041820 */
[----:B------:R-:W1:Y:S01]  /*1b690*/  LDSM.16.MT88.4 R80, [R212+0x1900] ;  /* 0x00190000d450783b */ /* 0x000e620000004200 */
[----:B------:R-:W5:Y:S02]  /*1b6a0*/  MUFU.EX2 R134, R134 ;  /* 0x0000008600867308 */ /* 0x000f640000000800 */
[----:B--2---:R-:W-:Y:S04]  /*1b6b0*/  F2FP.BF16.PACK_AB R125, R139, R144 ;  /* 0x000000908b7d723e */ /* 0x004fe800000010ff */
[C---:B---3--:R-:W-:Y:S08]  /*1b6c0*/  HMMA.16816.F32.BF16 R36, R68.reuse, R72, R36 ;  /* 0x000000484424723c */ /* 0x048ff00000041824 */
[C---:B------:R-:W-:Y:S01]  /*1b6d0*/  HMMA.16816.F32.BF16 R40, R68.reuse, R74, R40 ;  /* 0x0000004a4428723c */ /* 0x040fe20000041828 */
[----:B------:R-:W2:Y:S07]  /*1b6e0*/  LDSM.16.MT88.4 R72, [R210+0x1900] ;  /* 0x00190000d248783b */ /* 0x000eae0000004200 */
[C---:B----4-:R-:W-:Y:S04]  /*1b6f0*/  HMMA.16816.F32.BF16 R44, R68.reuse, R84, R44 ;  /* 0x00000054442c723c */ /* 0x050fe8000004182c */
[----:B-----5:R-:W-:Y:S04]  /*1b700*/  F2FP.BF16.PACK_AB R127, R134, R135 ;  /* 0x00000087867f723e */ /* 0x020fe800000010ff */
[C---:B------:R-:W-:Y:S01]  /*1b710*/  HMMA.16816.F32.BF16 R48, R68.reuse, R86, R48 ;  /* 0x000000564430723c */ /* 0x040fe20000041830 */
[----:B------:R-:W-:Y:S07]  /*1b720*/  LDSM.16.MT88.4 R84, [R208+0x1900] ;  /* 0x00190000d054783b */ /* 0x000fee0000004200 */
[C---:B------:R-:W-:Y:S08]  /*1b730*/  HMMA.16816.F32.BF16 R52, R68.reuse, R76, R52 ;  /* 0x0000004c4434723c */ /* 0x040ff00000041834 */
[C---:B------:R-:W-:Y:S01]  /*1b740*/  HMMA.16816.F32.BF16 R56, R68.reuse, R78, R56 ;  /* 0x0000004e4438723c */ /* 0x040fe20000041838 */
[----:B------:R-:W3:Y:S07]  /*1b750*/  LDSM.16.MT88.4 R76, [R209+0x1900] ;  /* 0x00190000d14c783b */ /* 0x000eee0000004200 */
        /* <DEDUP_REMOVED lines=12> */
[C---:B-1----:R-:W-:Y:S03]  /*1b820*/  HMMA.16816.F32.BF16 R4, R68.reuse, R80, R4 ;  /* 0x000000504404723c */ /* 0x042fe60000041804 */
[----:B------:R-:W-:Y:S02]  /*1b830*/  FADD.FTZ R3, R245, R244 ;  /* 0x000000f4f5037221 */ /* 0x000fe40000010000 */
[----:B------:R-:W-:Y:S02]  /*1b840*/  FADD.FTZ R239, R242, R239 ;  /* 0x000000eff2ef7221 */ /* 0x000fe40000010000 */
[----:B------:R-:W-:Y:S01]  /*1b850*/  FADD.FTZ R3, R246, R3 ;  /* 0x00000003f6037221 */ /* 0x000fe20000010000 */
[C---:B------:R-:W-:Y:S01]  /*1b860*/  HMMA.16816.F32.BF16 R8, R68.reuse, R82, R8 ;  /* 0x000000524408723c */ /* 0x040fe20000041808 */
[----:B------:R-:W1:Y:S03]  /*1b870*/  LDSM.16.MT88.4 R80, [R212+0x4900] ;  /* 0x00490000d450783b */ /* 0x000e660000004200 */
[----:B------:R-:W-:Y:S04]  /*1b880*/  FADD.FTZ R2, R166, R3 ;  /* 0x00000003a6027221 */ /* 0x000fe80000010000 */
[C---:B--2---:R-:W-:Y:S04]  /*1b890*/  HMMA.16816.F32.BF16 R12, R68.reuse, R72, R12 ;  /* 0x00000048440c723c */ /* 0x044fe8000004180c */
[----:B------:R-:W-:Y:S04]  /*1b8a0*/  FADD.FTZ R2, R165, R2 ;  /* 0x00000002a5027221 */ /* 0x000fe80000010000 */
[C---:B------:R-:W-:Y:S01]  /*1b8b0*/  HMMA.16816.F32.BF16 R16, R68.reuse, R74, R16 ;  /* 0x0000004a4410723c */ /* 0x040fe20000041810 */
[----:B------:R-:W2:Y:S03]  /*1b8c0*/  LDSM.16.MT88.4 R72, [R210+0x4900] ;  /* 0x00490000d248783b */ /* 0x000ea60000004200 */
[----:B------:R-:W-:Y:S01]  /*1b8d0*/  FADD.FTZ R3, R161, R2 ;  /* 0x00000002a1037221 */ /* 0x000fe20000010000 */
[----:B------:R-:W-:Y:S03]  /*1b8e0*/  IADD3 R2, R192, -0x1, RZ ;  /* 0xffffffffc0027810 */ /* 0x000fe60007ffe0ff */
[C---:B---3--:R-:W-:Y:S04]  /*1b8f0*/  HMMA.16816.F32.BF16 R20, R68.reuse, R76, R20 ;  /* 0x0000004c4414723c */ /* 0x048fe80000041814 */
[----:B------:R-:W-:Y:S02]  /*1b900*/  FADD.FTZ R3, R236, R3 ;  /* 0x00000003ec037221 */ /* 0x000fe40000010000 */
[----:B------:R-:W-:Y:S02]  /*1b910*/  IMAD.MOV.U32 R192, RZ, RZ, R2 ;  /* 0x000000ffffc07224 */ /* 0x000fe400078e0002 */
[C---:B------:R-:W-:Y:S01]  /*1b920*/  HMMA.16816.F32.BF16 R24, R68.reuse, R78, R24 ;  /* 0x0000004e4418723c */ /* 0x040fe20000041818 */
[----:B------:R-:W3:Y:S03]  /*1b930*/  LDSM.16.MT88.4 R76, [R212+0x2100] ;  /* 0x00210000d44c783b */ /* 0x000ee60000004200 */
        /* <DEDUP_REMOVED lines=29> */
[----:B------:R-:W-:Y:S04]  /*1bb10*/  FADD.FTZ R247, R247, R184 ;  /* 0x000000b8f7f77221 */ /* 0x000fe80000010000 */
        /* <DEDUP_REMOVED lines=8> */
[----:B------:R-:W-:Y:S04]  /*1bba0*/  FADD.FTZ R232, R149, R146 ;  /* 0x0000009295e87221 */ /* 0x000fe80000010000 */
        /* <DEDUP_REMOVED lines=10> */
[C---:B------:R-:W-:Y:S08]  /*1bc50*/  HMMA.16816.F32.BF16 R48, R68.reuse, R82, R48 ;  /* 0x000000524430723c */ /* 0x040ff00000041830 */
[C---:B------:R-:W-:Y:S08]  /*1bc60*/  HMMA.16816.F32.BF16 R52, R68.reuse, R88, R52 ;  /* 0x000000584434723c */ /* 0x040ff00000041834 */
[C---:B------:R-:W-:Y:S08]  /*1bc70*/  HMMA.16816.F32.BF16 R56, R68.reuse, R90, R56 ;  /* 0x0000005a4438723c */ /* 0x040ff00000041838 */
[C---:B--2---:R-:W-:Y:S08]  /*1bc80*/  HMMA.16816.F32.BF16 R60, R68.reuse, R72, R60 ;  /* 0x00000048443c723c */ /* 0x044ff0000004183c */
[----:B------:R-:W-:Y:S01]  /*1bc90*/  HMMA.16816.F32.BF16 R64, R68, R74, R64 ;  /* 0x0000004a4440723c */ /* 0x000fe20000041840 */
[----:B------:R-:W1:Y:S07]  /*1bca0*/  LDSM.16.MT88.4 R68, [R210+0x5900] ;  /* 0x00590000d244783b */ /* 0x000e6e0000004200 */
[C---:B------:R-:W-:Y:S01]  /*1bcb0*/  HMMA.16816.F32.BF16 R112, R124.reuse, R108, R4 ;  /* 0x0000006c7c70723c */ /* 0x040fe20000041804 */
[----:B------:R-:W2:Y:S07]  /*1bcc0*/  LDSM.16.MT88.4 R4, [R209+0x5900] ;  /* 0x00590000d104783b */ /* 0x000eae0000004200 */
        /* <DEDUP_REMOVED lines=8> */
[C---:B---3--:R-:W-:Y:S08]  /*1bd50*/  HMMA.16816.F32.BF16 R80, R124.reuse, R76, R36 ;  /* 0x0000004c7c50723c */ /* 0x048ff00000041824 */
[C---:B------:R-:W-:Y:S08]  /*1bd60*/  HMMA.16816.F32.BF16 R76, R124.reuse, R78, R40 ;  /* 0x0000004e7c4c723c */ /* 0x040ff00000041828 */
[C---:B-1----:R-:W-:Y:S08]  /*1bd70*/  HMMA.16816.F32.BF16 R72, R124.reuse, R68, R44 ;  /* 0x000000447c48723c */ /* 0x042ff0000004182c */
[C---:B------:R-:W-:Y:S08]  /*1bd80*/  HMMA.16816.F32.BF16 R68, R124.reuse, R70, R48 ;  /* 0x000000467c44723c */ /* 0x040ff00000041830 */
[C---:B--2---:R-:W-:Y:S08]  /*1bd90*/  HMMA.16816.F32.BF16 R52, R124.reuse, R4, R52 ;  /* 0x000000047c34723c */ /* 0x044ff00000041834 */
[C---:B------:R-:W-:Y:S08]  /*1bda0*/  HMMA.16816.F32.BF16 R56, R124.reuse, R6, R56 ;  /* 0x000000067c38723c */ /* 0x040ff00000041838 */
[C---:B-----5:R-:W-:Y:S08]  /*1bdb0*/  HMMA.16816.F32.BF16 R60, R124.reuse, R8, R60 ;  /* 0x000000087c3c723c */ /* 0x060ff0000004183c */
[----:B------:R-:W-:Y:S01]  /*1bdc0*/  HMMA.16816.F32.BF16 R64, R124, R10, R64 ;  /* 0x0000000a7c40723c */ /* 0x000fe20000041840 */
[----:B------:R-:W-:-:S07]  /*1bdd0*/  @P0 BRA `(.L_x_418) ;  /* 0xffffbe7000000947 */ /* 0x000fce000383ffff */
.L_x_409:
[----:B------:R-:W1:Y:S01]  /*1bde0*/  SHFL.BFLY PT, R3, R232, 0x2, 0x1f ;  /* 0x0c401f00e8037f89 */ /* 0x000e6200000e0000 */
[----:B------:R-:W-:-:S02]  /*1bdf0*/  MOV R4, RZ ;  /* 0x000000ff00047202 */ /* 0x000fc40000000f00 */
[----:B------:R-:W-:Y:S01]  /*1be00*/  MOV R8, 0xff800000 ;  /* 0xff80000000087802 */ /* 0x000fe20000000f00 */
[----:B------:R-:W2:Y:S01]  /*1be10*/  SHFL.BFLY PT, R2, R231, 0x2, 0x1f ;  /* 0x0c401f00e7027f89 */ /* 0x000ea200000e0000 */
[----:B------:R-:W-:Y:S01]  /*1be20*/  PLOP3.LUT P2, PT, PT, PT, PT, 0x8, 0x0 ;  /* 0x000000000000781c */ /* 0x000fe20003f4e170 */
        /* <DEDUP_REMOVED lines=13> */
[----:B------:R-:W2:Y:S08]  /*1bf00*/  @P0 MUFU.LG2 R9, R2 ;  /* 0x0000000200090308 */ /* 0x000eb00000000c00 */
[----:B------:R-:W3:Y:S01]  /*1bf10*/  @P1 MUFU.LG2 R5, R5 ;  /* 0x0000000500051308 */ /* 0x000ee20000000c00 */
[----:B-1----:R-:W-:-:S02]  /*1bf20*/  FMUL.FTZ R112, R4, R112 ;  /* 0x0000007004707220 */ /* 0x002fc40000410000 */
[C---:B------:R-:W-:Y:S02]  /*1bf30*/  FMUL.FTZ R113, R4.reuse, R113 ;  /* 0x0000007104717220 */ /* 0x040fe40000410000 */
[C---:B------:R-:W-:Y:S02]  /*1bf40*/  FMUL.FTZ R108, R4.reuse, R108 ;  /* 0x0000006c046c7220 */ /* 0x040fe40000410000 */
[----:B------:R-:W-:Y:S01]  /*1bf50*/  FMUL.FTZ R109, R4, R109 ;  /* 0x0000006d046d7220 */ /* 0x000fe20000410000 */
[----:B------:R1:W4:Y:S01]  /*1bf60*/  @P0 MUFU.RCP R3, R2 ;  /* 0x0000000200030308 */ /* 0x0003220000001000 */
[----:B--2---:R-:W-:Y:S02]  /*1bf70*/  @P0 FMUL.FTZ R11, R9, 0.69314718246459960938 ;  /* 0x3f317218090b0820 */ /* 0x004fe40000410000 */
[----:B------:R-:W-:Y:S02]  /*1bf80*/  @P0 FMUL.FTZ R9, R12, c[0x0][0x2d0] ;  /* 0x0000b4000c090a20 */ /* 0x000fe40000410000 */
[----:B------:R-:W-:-:S02]  /*1bf90*/  FMUL.FTZ R104, R4, R104 ;  /* 0x0000006804687220 */ /* 0x000fc40000410000 */
[C---:B------:R-:W-:Y:S02]  /*1bfa0*/  FMUL.FTZ R105, R4.reuse, R105 ;  /* 0x0000006904697220 */ /* 0x040fe40000410000 */
        /* <DEDUP_REMOVED lines=28> */
[C---:B----4-:R-:W-:Y:S02]  /*1c170*/  FMUL.FTZ R114, R3.reuse, R114 ;  /* 0x0000007203727220 */ /* 0x050fe40000410000 */
        /* <DEDUP_REMOVED lines=33> */
.L_x_345:
        /* <DEDUP_REMOVED lines=17> */
[CC--:B------:R-:W-:Y:S02]  /*1c4a0*/  LEA.HI R9, R5.reuse, R0.reuse, RZ, 0x2 ;  /* 0x0000000005097211 */ /* 0x0c0fe400078f10ff */
[----:B------:R-:W-:Y:S02]  /*1c4b0*/  LEA.HI R7, R5, R0, RZ, 0x5 ;  /* 0x0000000005077211 */ /* 0x000fe400078f28ff */
        /* <DEDUP_REMOVED lines=10> */
[----:B------:R-:W-:Y:S02]  /*1c560*/  SHF.R.S32.HI R11, RZ, 0x5, R7 ;  /* 0x00000005ff0b7819 */ /* 0x000fe40000011407 */
[----:B------:R-:W-:Y:S01]  /*1c570*/  F2FP.BF16.PACK_AB R86, R87, R86 ;  /* 0x000000565756723e */ /* 0x000fe200000010ff */
[C---:B------:R-:W-:Y:S01]  /*1c580*/  IMAD.SHL.U32 R12, R10.reuse, 0x40, RZ ;  /* 0x000000400a0c7824 */ /* 0x040fe200078e00ff */
[----:B------:R-:W-:Y:S01]  /*1c590*/  LOP3.LUT R13, R10, 0x1, RZ, 0xc0, !PT ;  /* 0x000000010a0d7812 */ /* 0x000fe200078ec0ff */
[----:B------:R-:W-:Y:S01]  /*1c5a0*/  IMAD R9, R11, 0x200, R14 ;  /* 0x000002000b097824 */ /* 0x000fe200078e020e */
[----:B------:R-:W-:Y:S02]  /*1c5b0*/  F2FP.BF16.PACK_AB R6, R81, R6 ;  /* 0x000000065106723e */ /* 0x000fe400000010ff */
[----:B------:R-:W-:-:S02]  /*1c5c0*/  LOP3.LUT R12, R12, 0x1c0, RZ, 0xc0, !PT ;  /* 0x000001c00c0c7812 */ /* 0x000fc400078ec0ff */
[----:B------:R-:W-:Y:S02]  /*1c5d0*/  ISETP.NE.U32.AND P0, PT, R13, 0x1, PT ;  /* 0x000000010d00780c */ /* 0x000fe40003f05070 */
        /* <DEDUP_REMOVED lines=51> */
[----:B------:R1:W-:Y:S04]  /*1c910*/  STS [R9+0x4080], R6 ;  /* 0x0040800609007388 */ /* 0x0003e80000000800 */
[----:B------:R-:W-:Y:S04]  /*1c920*/  STS [R9+0x4480], R82 ;  /* 0x0044805209007388 */ /* 0x000fe80000000800 */
[----:B------:R-:W-:Y:S04]  /*1c930*/  STS [R13+0x4000], R76 ;  /* 0x0040004c0d007388 */ /* 0x000fe80000000800 */
[----:B------:R2:W-:Y:S04]  /*1c940*/  STS [R13+0x4400], R4 ;  /* 0x004400040d007388 */ /* 0x0005e80000000800 */
[----:B------:R-:W-:Y:S04]  /*1c950*/  STS [R15+0x4080], R72 ;  /* 0x004080480f007388 */ /* 0x000fe80000000800 */
[----:B------:R-:W-:Y:S04]  /*1c960*/  STS [R15+0x4480], R74 ;  /* 0x0044804a0f007388 */ /* 0x000fe80000000800 */
[----:B------:R-:W-:Y:S01]  /*1c970*/  STS [R17+0x4000], R68 ;  /* 0x0040004411007388 */ /* 0x000fe20000000800 */
[----:B-1----:R-:W-:-:S03]  /*1c980*/  IMAD.MOV.U32 R6, RZ, RZ, 0x4 ;  /* 0x00000004ff067424 */ /* 0x002fc600078e00ff */
[----:B------:R1:W-:Y:S04]  /*1c990*/  STS [R17+0x4400], R70 ;  /* 0x0044004611007388 */ /* 0x0003e80000000800 */
        /* <DEDUP_REMOVED lines=11> */
[----:B-1----:R-:W-:-:S03]  /*1ca50*/  @P1 IMAD.WIDE R16, R221, R6, c[0x0][0x508] ;  /* 0x00014200dd101625 */ /* 0x002fc600078e0206 */
[----:B------:R-:W4:Y:S04]  /*1ca60*/  @P0 LDG.E R9, [R12.64] ;  /* 0x000000100c090981 */ /* 0x000f28000c1e1900 */
[----:B------:R3:W5:Y:S01]  /*1ca70*/  @P1 LDG.E R4, [R16.64] ;  /* 0x0000001010041981 */ /* 0x000762000c1e1900 */
[----:B--2---:R-:W-:Y:S02]  /*1ca80*/  CS2R R20, SRZ ;  /* 0x0000000000147805 */ /* 0x004fe4000001ff00 */
[--C-:B----4-:R-:W-:Y:S01]  /*1ca90*/  @P0 SHF.R.S32.HI R21, RZ, 0x1f, R9.reuse ;  /* 0x0000001fff150819 */ /* 0x110fe20000011409 */
[----:B------:R-:W-:Y:S01]  /*1caa0*/  @P0 IMAD.MOV.U32 R20, RZ, RZ, R9 ;  /* 0x000000ffff140224 */ /* 0x000fe200078e0009 */
[----:B------:R-:W-:Y:S05]  /*1cab0*/  @P1 BRA `(.L_x_420) ;  /* 0x0000004000001947 */ /* 0x000fea0003800000 */
[----:B---3--:R-:W-:Y:S05]  /*1cac0*/  @!P0 BRA `(.L_x_420) ;  /* 0x0000003000008947 */ /* 0x008fea0003800000 */
[----:B-----5:R-:W2:Y:S04]  /*1cad0*/  LDG.E R4, [R12.64] ;  /* 0x000000100c047981 */ /* 0x020ea8000c1e1900 */
[----:B------:R-:W2:Y:S02]  /*1cae0*/  LDG.E R3, [R12.64+0x4] ;  /* 0x000004100c037981 */ /* 0x000ea4000c1e1900 */
[----:B--2---:R-:W-:-:S02]  /*1caf0*/  IADD3 R4, -R4, R3, RZ ;  /* 0x0000000304047210 */ /* 0x004fc40007ffe1ff */
.L_x_420:
[----:B---3--:R-:W-:Y:S01]  /*1cb00*/  LOP3.LUT R9, R7, 0xffffffe0, RZ, 0xc0, !PT ;  /* 0xffffffe007097812 */ /* 0x008fe200078ec0ff */
[----:B------:R-:W1:Y:S01]  /*1cb10*/  S2R R40, SR_CTAID.X ;  /* 0x0000000000287919 */ /* 0x000e620000002500 */
[----:B------:R-:W-:Y:S01]  /*1cb20*/  SHF.R.S32.HI R6, RZ, 0x1f, R11 ;  /* 0x0000001fff067819 */ /* 0x000fe2000001140b */
[----:B------:R-:W-:Y:S01]  /*1cb30*/  IMAD.MOV.U32 R10, RZ, RZ, c[0x0][0x4e8] ;  /* 0x00013a00ff0a7624 */ /* 0x000fe200078e00ff */
[----:B------:R-:W-:Y:S01]  /*1cb40*/  LEA.HI R3, R14, R14, RZ, 0x1 ;  /* 0x0000000e0e037211 */ /* 0x000fe200078f08ff */
[----:B------:R-:W-:Y:S01]  /*1cb50*/  IMAD.IADD R9, R0, 0x1, -R9 ;  /* 0x0000000100097824 */ /* 0x000fe200078e0a09 */
[----:B------:R-:W-:Y:S01]  /*1cb60*/  LEA.HI R6, R6, R11, RZ, 0x3 ;  /* 0x0000000b06067211 */ /* 0x000fe200078f18ff */
[----:B------:R-:W-:Y:S01]  /*1cb70*/  IMAD.MOV.U32 R19, RZ, RZ, R21 ;  /* 0x000000ffff137224 */ /* 0x000fe200078e0015 */
[----:B------:R-:W-:Y:S01]  /*1cb80*/  LOP3.LUT R3, R3, 0x1ffffffe, RZ, 0xc0, !PT ;  /* 0x1ffffffe03037812 */ /* 0x000fe200078ec0ff */
[----:B------:R-:W-:Y:S01]  /*1cb90*/  BSSY B0, `(.L_x_421) ;  /* 0x0000075000007945 */ /* 0x000fe20003800000 */
[----:B------:R-:W-:-:S02]  /*1cba0*/  SHF.R.S32.HI R12, RZ, 0x1f, R9 ;  /* 0x0000001fff0c7819 */ /* 0x000fc40000011409 */
[----:B------:R-:W-:Y:S01]  /*1cbb0*/  LOP3.LUT R6, R6, 0xffffff8, RZ, 0xc0, !PT ;  /* 0x0ffffff806067812 */ /* 0x000fe200078ec0ff */
[----:B------:R-:W-:Y:S01]  /*1cbc0*/  IMAD.IADD R14, R14, 0x1, -R3 ;  /* 0x000000010e0e7824 */ /* 0x000fe200078e0a03 */
[----:B------:R-:W-:Y:S02]  /*1cbd0*/  LEA.HI R7, R12, R9, RZ, 0x2 ;  /* 0x000000090c077211 */ /* 0x000fe400078f10ff */
[----:B------:R-:W-:Y:S02]  /*1cbe0*/  IADD3 R6, R11, -R6, RZ ;  /* 0x800000060b067210 */ /* 0x000fe40007ffe0ff */
[----:B------:R-:W-:Y:S01]  /*1cbf0*/  SHF.R.S32.HI R11, RZ, 0x2, R7 ;  /* 0x00000002ff0b7819 */ /* 0x000fe20000011407 */
[----:B------:R-:W-:Y:S01]  /*1cc00*/  IMAD R7, R21, c[0x0][0x3a0], RZ ;  /* 0x0000e80015077a24 */ /* 0x000fe200078e02ff */
[----:B------:R-:W-:Y:S02]  /*1cc10*/  ISETP.NE.AND P1, PT, R10, 0x1, PT ;  /* 0x000000010a00780c */ /* 0x000fe40003f25270 */
[----:B------:R-:W-:Y:S01]  /*1cc20*/  MOV R18, R20 ;  /* 0x0000001400127202 */ /* 0x000fe20000000f00 */
[----:B------:R-:W-:Y:S01]  /*1cc30*/  IMAD R3, R6, 0x10, R11 ;  /* 0x0000001006037824 */ /* 0x000fe200078e020b */
[----:B------:R-:W-:Y:S01]  /*1cc40*/  LOP3.LUT P2, RZ, R9, 0x3, RZ, 0xc0, !PT ;  /* 0x0000000309ff7812 */ /* 0x000fe2000784c0ff */
[C---:B------:R-:W-:Y:S01]  /*1cc50*/  IMAD R7, R20.reuse, c[0x0][0x3a4], R7 ;  /* 0x0000e90014077a24 */ /* 0x040fe200078e0207 */
[CC--:B------:R-:W-:Y:S01]  /*1cc60*/  LEA.HI R9, R5.reuse, R0.reuse, RZ, 0x3 ;  /* 0x0000000005097211 */ /* 0x0c0fe200078f18ff */
[----:B------:R-:W-:Y:S01]  /*1cc70*/  IMAD.WIDE.U32 R20, R20, c[0x0][0x3a0], RZ ;  /* 0x0000e80014147a25 */ /* 0x000fe200078e00ff */
[----:B------:R-:W-:-:S02]  /*1cc80*/  LEA.HI R5, R5, R0, RZ, 0x6 ;  /* 0x0000000005057211 */ /* 0x000fc400078f30ff */
[----:B------:R-:W-:Y:S01]  /*1cc90*/  LOP3.LUT R11, R9, 0xfffffff8, RZ, 0xc0, !PT ;  /* 0xfffffff8090b7812 */ /* 0x000fe200078ec0ff */
[----:B------:R-:W-:Y:S01]  /*1cca0*/  IMAD R6, R218, c[0x0][0x490], RZ ;  /* 0x00012400da067a24 */ /* 0x000fe200078e02ff */
[----:B------:R-:W-:Y:S01]  /*1ccb0*/  IADD3 R21, R21, R7, RZ ;  /* 0x0000000715157210 */ /* 0x000fe20007ffe0ff */
[----:B------:R-:W-:Y:S01]  /*1ccc0*/  IMAD R13, R14, 0x8, R3 ;  /* 0x000000080e0d7824 */ /* 0x000fe200078e0203 */
[----:B------:R-:W-:Y:S01]  /*1ccd0*/  SHF.R.S32.HI R17, RZ, 0x1f, R221 ;  /* 0x0000001fff117819 */ /* 0x000fe200000114dd */
[----:B------:R-:W-:Y:S01]  /*1cce0*/  IMAD R7, R219, c[0x0][0x494], R6 ;  /* 0x00012500db077a24 */ /* 0x000fe200078e0206 */
[----:B------:R-:W-:Y:S01]  /*1ccf0*/  SEL R14, R221, RZ, !P0 ;  /* 0x000000ffdd0e7207 */ /* 0x000fe20004000000 */
[----:B-1----:R-:W-:Y:S01]  /*1cd00*/  IMAD R6, R40, 0x80, R13 ;  /* 0x0000008028067824 */ /* 0x002fe200078e020d */
[----:B------:R-:W-:Y:S01]  /*1cd10*/  SEL R17, R17, RZ, !P0 ;  /* 0x000000ff11117207 */ /* 0x000fe20004000000 */
[----:B------:R-:W-:Y:S01]  /*1cd20*/  IMAD.WIDE.U32 R18, R219, c[0x0][0x490], R18 ;  /* 0x00012400db127a25 */ /* 0x000fe200078e0012 */
[----:B------:R-:W-:-:S03]  /*1cd30*/  SHF.R.S32.HI R9, RZ, 0x3, R9 ;  /* 0x00000003ff097819 */ /* 0x000fc60000011409 */
[----:B------:R-:W-:Y:S01]  /*1cd40*/  IMAD.IADD R0, R0, 0x1, -R11 ;  /* 0x0000000100007824 */ /* 0x000fe200078e0a0b */
[----:B------:R-:W-:Y:S01]  /*1cd50*/  IADD3 R19, R19, R7, RZ ;  /* 0x0000000713137210 */ /* 0x000fe20007ffe0ff */
[----:B------:R-:W-:-:S03]  /*1cd60*/  @P1 IMAD.HI.U32 R11, R6, c[0x0][0x4ec], RZ ;  /* 0x00013b00060b1a27 */ /* 0x000fc600078e00ff */
[----:B------:R-:W-:Y:S01]  /*1cd70*/  LEA R13, R0, R9, 0x5 ;  /* 0x00000009000d7211 */ /* 0x000fe200078e28ff */
[----:B------:R-:W-:Y:S02]  /*1cd80*/  IMAD R218, R218, c[0x0][0x3e8], RZ ;  /* 0x0000fa00dada7a24 */ /* 0x000fe400078e02ff */
[----:B------:R-:W-:Y:S01]  /*1cd90*/  IMAD.MOV.U32 R10, RZ, RZ, R6 ;  /* 0x000000ffff0a7224 */ /* 0x000fe200078e0006 */
[----:B------:R-:W-:Y:S01]  /*1cda0*/  @P1 SHF.R.U32.HI R10, RZ, c[0x0][0x4f0], R11 ;  /* 0x00013c00ff0a1a19 */ /* 0x000fe2000001160b */
[C---:B------:R-:W-:Y:S02]  /*1cdb0*/  IMAD R7, R219.reuse, c[0x0][0x3ec], R218 ;  /* 0x0000fb00db077a24 */ /* 0x040fe400078e02da */
[----:B------:R-:W-:Y:S01]  /*1cdc0*/  IMAD.WIDE.U32 R20, R219, c[0x0][0x3e8], R20 ;  /* 0x0000fa00db147a25 */ /* 0x000fe200078e0014 */
[----:B------:R-:W-:-:S03]  /*1cdd0*/  SHF.R.S32.HI R16, RZ, 0x1f, R10 ;  /* 0x0000001fff107819 */ /* 0x000fc6000001140a */
[----:B------:R-:W-:Y:S02]  /*1cde0*/  IMAD.IADD R21, R21, 0x1, R7 ;  /* 0x0000000115157824 */ /* 0x000fe400078e0207 */
[----:B------:R-:W-:Y:S02]  /*1cdf0*/  IMAD.MOV R7, RZ, RZ, -R10 ;  /* 0x000000ffff077224 */ /* 0x000fe400078e0a0a */
[----:B------:R-:W-:Y:S02]  /*1ce00*/  IMAD R11, R17, c[0x0][0x498], RZ ;  /* 0x00012600110b7a24 */ /* 0x000fe400078e02ff */
[----:B------:R-:W-:-:S04]  /*1ce10*/  IMAD.WIDE.U32 R18, R14, c[0x0][0x498], R18 ;  /* 0x000126000e127a25 */ /* 0x000fc800078e0012 */
[----:B------:R-:W-:Y:S01]  /*1ce20*/  IMAD R6, R7, c[0x0][0x4e8], R6 ;  /* 0x00013a0007067a24 */ /* 0x000fe200078e0206 */
[----:B------:R-:W-:Y:S01]  /*1ce30*/  IADD3 R10, P0, R10, R18, RZ ;  /* 0x000000120a0a7210 */ /* 0x000fe20007f1e0ff */
[----:B------:R-:W-:Y:S02]  /*1ce40*/  IMAD R11, R14, c[0x0][0x49c], R11 ;  /* 0x000127000e0b7a24 */ /* 0x000fe400078e020b */
[----:B------:R-:W-:Y:S01]  /*1ce50*/  IMAD R13, R40, 0x80, R13 ;  /* 0x00000080280d7824 */ /* 0x000fe200078e020d */
[----:B------:R-:W-:Y:S01]  /*1ce60*/  SHF.R.S32.HI R15, RZ, 0x1f, R6 ;  /* 0x0000001fff0f7819 */ /* 0x000fe20000011406 */
[----:B------:R-:W-:Y:S01]  /*1ce70*/  IMAD.SHL.U32 R23, R9, 0x40, RZ ;  /* 0x0000004009177824 */ /* 0x000fe200078e00ff */
[----:B------:R-:W-:Y:S01]  /*1ce80*/  IADD3.X R11, R16, R19, R11, P0, !PT ;  /* 0x00000013100b7210 */ /* 0x000fe200007fe40b */
[----:B------:R-:W-:Y:S01]  /*1ce90*/  @P1 IMAD.HI.U32 R12, R13, c[0x0][0x4ec], RZ ;  /* 0x00013b000d0c1a27 */ /* 0x000fe200078e00ff */
[----:B------:R-:W-:Y:S02]  /*1cea0*/  MOV R7, R13 ;  /* 0x0000000d00077202 */ /* 0x000fe40000000f00 */
[----:B------:R-:W-:Y:S01]  /*1ceb0*/  LEA R16, R40, R3, 0x7 ;  /* 0x0000000328107211 */ /* 0x000fe200078e38ff */
[----:B------:R-:W-:Y:S01]  /*1cec0*/  IMAD R15, R15, c[0x0][0x488], RZ ;  /* 0x000122000f0f7a24 */ /* 0x000fe200078e02ff */
[----:B------:R-:W-:Y:S01]  /*1ced0*/  @P1 SHF.R.U32.HI R7, RZ, c[0x0][0x4f0], R12 ;  /* 0x00013c00ff071a19 */ /* 0x000fe2000001160c */
[----:B------:R-:W-:Y:S01]  /*1cee0*/  IMAD.WIDE.U32 R10, R6, c[0x0][0x488], R10 ;  /* 0x00012200060a7a25 */ /* 0x000fe200078e000a */
[----:B------:R-:W-:-:S02]  /*1cef0*/  LOP3.LUT R23, R23, 0x1c0, RZ, 0xc0, !PT ;  /* 0x000001c017177812 */ /* 0x000fc400078ec0ff */
[----:B------:R-:W-:Y:S01]  /*1cf00*/  LEA R40, R40, R9, 0x7 ;  /* 0x0000000928287211 */ /* 0x000fe200078e38ff */
[----:B------:R-:W-:Y:S01]  /*1cf10*/  IMAD R15, R6, c[0x0][0x48c], R15 ;  /* 0x00012300060f7a24 */ /* 0x000fe200078e020f */
[----:B------:R-:W-:Y:S01]  /*1cf20*/  LEA R12, P0, R10, c[0x0][0x450], 0x2 ;  /* 0x000114000a0c7a11 */ /* 0x000fe200078010ff */
[----:B------:R-:W-:Y:S01]  /*1cf30*/  IMAD R17, R17, c[0x0][0x3f0], RZ ;  /* 0x0000fc0011117a24 */ /* 0x000fe200078e02ff */
[----:B------:R-:W-:Y:S01]  /*1cf40*/  SHF.R.U32.HI R6, RZ, 0x3, R23 ;  /* 0x00000003ff067819 */ /* 0x000fe20000011617 */
[----:B------:R-:W-:Y:S01]  /*1cf50*/  IMAD.SHL.U32 R0, R0, 0x8, RZ ;  /* 0x0000000800007824 */ /* 0x000fe200078e00ff */
[----:B------:R-:W-:Y:S01]  /*1cf60*/  IADD3 R11, R11, R15, RZ ;  /* 0x0000000f0b0b7210 */ /* 0x000fe20007ffe0ff */
[----:B------:R-:W-:Y:S01]  /*1cf70*/  SHFL.IDX PT, R42, R12, RZ, 0x1c1f ;  /* 0x001c1fff0c2a7589 */ /* 0x000fe200000e0000 */
[----:B------:R-:W-:Y:S02]  /*1cf80*/  IMAD R17, R14, c[0x0][0x3f4], R17 ;  /* 0x0000fd000e117a24 */ /* 0x000fe400078e0211 */
[----:B------:R-:W-:Y:S01]  /*1cf90*/  LEA.HI.X R11, R10, c[0x0][0x454], R11, 0x2, P0 ;  /* 0x000115000a0b7a11 */ /* 0x000fe200000f140b */
[----:B------:R-:W-:Y:S01]  /*1cfa0*/  SHFL.IDX PT, R34, R12, 0x1, 0x1c1f ;  /* 0x003c1f000c227f89 */ /* 0x000fe200000e0000 */
[----:B------:R-:W-:Y:S01]  /*1cfb0*/  SHF.R.S32.HI R10, RZ, 0x1f, R7 ;  /* 0x0000001fff0a7819 */ /* 0x000fe20000011407 */
[----:B------:R-:W-:Y:S01]  /*1cfc0*/  IMAD.WIDE.U32 R14, R14, c[0x0][0x3f0], R20 ;  /* 0x0000fc000e0e7a25 */ /* 0x000fe200078e0014 */
[----:B------:R-:W-:Y:S01]  /*1cfd0*/  LOP3.LUT R19, R23, 0x38, R0, 0xf8, !PT ;  /* 0x0000003817137812 */ /* 0x000fe200078ef800 */
[----:B------:R-:W1:Y:S01]  /*1cfe0*/  SHFL.IDX PT, R43, R11, RZ, 0x1c1f ;  /* 0x001c1fff0b2b7589 */ /* 0x000e6200000e0000 */
[----:B------:R-:W-:Y:S01]  /*1cff0*/  IADD3 R36, R0, 0x40, RZ ;  /* 0x0000004000247810 */ /* 0x000fe20007ffe0ff */
[----:B------:R-:W-:Y:S01]  /*1d000*/  IMAD.MOV R32, RZ, RZ, -R7 ;  /* 0x000000ffff207224 */ /* 0x000fe200078e0a07 */
[----:B------:R-:W-:Y:S01]  /*1d010*/  LOP3.LUT R6, R19, R6, RZ, 0x3c, !PT ;  /* 0x0000000613067212 */ /* 0x000fe200078e3cff */
[----:B------:R-:W2:Y:S01]  /*1d020*/  SHFL.IDX PT, R35, R11, 0x1, 0x1c1f ;  /* 0x003c1f000b237f89 */ /* 0x000ea200000e0000 */
[----:B-----5:R-:W-:Y:S01]  /*1d030*/  IMAD R3, R4, c[0x0][0x4e8], RZ ;  /* 0x00013a0004037a24 */ /* 0x020fe200078e02ff */
[----:B------:R-:W-:Y:S01]  /*1d040*/  IADD3 R4, R16, 0x8, RZ ;  /* 0x0000000810047810 */ /* 0x000fe20007ffe0ff */
[----:B------:R-:W-:-:S02]  /*1d050*/  IMAD.IADD R15, R15, 0x1, R17 ;  /* 0x000000010f0f7824 */ /* 0x000fc400078e0211 */
[----:B------:R-:W-:Y:S01]  /*1d060*/  IMAD R32, R32, c[0x0][0x4e8], R13 ;  /* 0x00013a0020207a24 */ /* 0x000fe200078e020d */
[-C--:B------:R-:W-:Y:S01]  /*1d070*/  ISETP.GE.OR P1, PT, R16, R3.reuse, P2 ;  /* 0x000000031000720c */ /* 0x080fe20001726670 */
[----:B------:R-:W-:Y:S01]  /*1d080*/  IMAD R10, R10, c[0x0][0x3e0], RZ ;  /* 0x0000f8000a0a7a24 */ /* 0x000fe200078e02ff */
[----:B------:R-:W-:Y:S01]  /*1d090*/  ISETP.GE.OR P0, PT, R4, R3, P2 ;  /* 0x000000030400720c */ /* 0x000fe20001706670 */
[----:B------:R-:W-:Y:S02]  /*1d0a0*/  IMAD.SHL.U32 R5, R5, 0x8, RZ ;  /* 0x0000000805057824 */ /* 0x000fe400078e00ff */
[C---:B------:R-:W-:Y:S02]  /*1d0b0*/  IMAD R10, R7.reuse, c[0x0][0x3e4], R10 ;  /* 0x0000f900070a7a24 */ /* 0x040fe400078e020a */
[----:B------:R-:W-:Y:S01]  /*1d0c0*/  IMAD.WIDE.U32 R14, R7, c[0x0][0x3e0], R14 ;  /* 0x0000f800070e7a25 */ /* 0x000fe200078e000e */
[----:B------:R-:W-:Y:S02]  /*1d0d0*/  SHF.R.S32.HI R7, RZ, 0x1f, R32 ;  /* 0x0000001fff077819 */ /* 0x000fe40000011420 */
[----:B------:R-:W-:Y:S01]  /*1d0e0*/  LOP3.LUT R5, R6, 0x7ffffe00, R5, 0xf8, !PT ;  /* 0x7ffffe0006057812 */ /* 0x000fe200078ef805 */
[----:B------:R-:W-:-:S02]  /*1d0f0*/  IMAD.IADD R15, R15, 0x1, R10 ;  /* 0x000000010f0f7824 */ /* 0x000fc400078e020a */
[----:B------:R-:W-:Y:S01]  /*1d100*/  IMAD R7, R7, c[0x0][0x3d8], RZ ;  /* 0x0000f60007077a24 */ /* 0x000fe200078e02ff */
[----:B------:R-:W-:Y:S01]  /*1d110*/  SHF.L.U32 R41, R5, 0x1, RZ ;  /* 0x0000000105297819 */ /* 0x000fe200000006ff */
[----:B-1----:R1:W-:Y:S02]  /*1d120*/  @!P1 ST.E [R42.64], R2 ;  /* 0x000000022a009985 */ /* 0x0023e4000c101910 */
[C---:B------:R-:W-:Y:S02]  /*1d130*/  IMAD R10, R32.reuse, c[0x0][0x3dc], R7 ;  /* 0x0000f700200a7a24 */ /* 0x040fe400078e0207 */
[----:B------:R-:W-:Y:S01]  /*1d140*/  IMAD.WIDE.U32 R32, R32, c[0x0][0x3d8], R14 ;  /* 0x0000f60020207a25 */ /* 0x000fe200078e000e */
[----:B--2---:R1:W-:Y:S03]  /*1d150*/  @!P0 ST.E [R34.64], R8 ;  /* 0x0000000822008985 */ /* 0x0043e6000c101910 */
[----:B------:R-:W-:Y:S01]  /*1d160*/  IMAD.IADD R10, R33, 0x1, R10 ;  /* 0x00000001210a7824 */ /* 0x000fe200078e020a */
[----:B------:R1:W2:Y:S01]  /*1d170*/  LDS.128 R28, [R41+0x1080] ;  /* 0x00108000291c7984 */ /* 0x0002a20000000c00 */
[----:B------:R-:W-:-:S03]  /*1d180*/  LEA R38, P0, R32, c[0x0][0x380], 0x1 ;  /* 0x0000e00020267a11 */ /* 0x000fc600078008ff */
[----:B------:R1:W3:Y:S01]  /*1d190*/  LDS.128 R24, [R41+0x2080] ;  /* 0x0020800029187984 */ /* 0x0002e20000000c00 */
[----:B------:R-:W-:Y:S02]  /*1d1a0*/  LEA.HI.X R37, R32, c[0x0][0x384], R10, 0x1, P0 ;  /* 0x0000e10020257a11 */ /* 0x000fe400000f0c0a */
[----:B------:R-:W-:Y:S01]  /*1d1b0*/  ISETP.GE.AND P0, PT, R40, R3, PT ;  /* 0x000000032800720c */ /* 0x000fe20003f06270 */
[----:B------:R1:W4:Y:S04]  /*1d1c0*/  LDS.128 R20, [R41+0x3080] ;  /* 0x0030800029147984 */ /* 0x0003280000000c00 */
        /* <DEDUP_REMOVED lines=17> */
.L_x_422:
[----:B------:R-:W-:Y:S05]  /*1d2e0*/  BSYNC B0 ;  /* 0x0000000000007941 */ /* 0x000fea0003800000 */
.L_x_421:
        /* <DEDUP_REMOVED lines=12> */
[----:B--2---:R2:W-:Y:S03]  /*1d3b0*/  @!P1 ST.E.128 [R8.64], R28 ;  /* 0x0000001c08009985 */ /* 0x0045e6000c101d10 */
[----:B------:R-:W-:-:S05]  /*1d3c0*/  @!P0 IMAD.WIDE R10, R2, 0x2, R10 ;  /* 0x00000002020a8825 */ /* 0x000fca00078e020a */
[----:B------:R2:W-:Y:S02]  /*1d3d0*/  @!P0 ST.E.128 [R10.64], R16 ;  /* 0x000000100a008985 */ /* 0x0005e4000c101d10 */
.L_x_424:
[----:B------:R-:W-:Y:S05]  /*1d3e0*/  BSYNC B0 ;  /* 0x0000000000007941 */ /* 0x000fea0003800000 */
.L_x_423:
        /* <DEDUP_REMOVED lines=15> */
.L_x_426:
[----:B------:R-:W-:Y:S05]  /*1d4e0*/  BSYNC B0 ;  /* 0x0000000000007941 */ /* 0x000fea0003800000 */
.L_x_425:
[----:B------:R-:W-:Y:S01]  /*1d4f0*/  IADD3 R40, R40, 0x60, RZ ;  /* 0x0000006028287810 */ /* 0x000fe20007ffe0ff */
[----:B---3--:R3:W1:Y:S03]  /*1d500*/  SHFL.IDX PT, R9, R37, 0x3, 0x181f ;  /* 0x00781f0025097f89 */ /* 0x00866600000e0000 */
[----:B------:R-:W-:Y:S01]  /*1d510*/  ISETP.GE.AND P0, PT, R40, R3, PT ;  /* 0x000000032800720c */ /* 0x000fe20003f06270 */
[----:B------:R3:W2:-:S12]  /*1d520*/  SHFL.IDX PT, R8, R38, 0x3, 0x181f ;  /* 0x00781f0026087f89 */ /* 0x00069800000e0000 */
[----:B------:R-:W-:Y:S05]  /*1d530*/  @P0 EXIT ;  /* 0x000000000000094d */ /* 0x000fea0003800000 */
[----:B------:R-:W-:-:S13]  /*1d540*/  ISETP.GE.AND P0, PT, R0, c[0x0][0x3c8], PT ;  /* 0x0000f20000007a0c */ /* 0x000fda0003f06270 */
[----:B-12---:R-:W-:-:S05]  /*1d550*/  @!P0 IMAD.WIDE R2, R0, 0x2, R8 ;  /* 0x0000000200028825 */ /* 0x006fca00078e0208 */
        /* <DEDUP_REMOVED lines=9> */
.L_x_419:
        /* <DEDUP_REMOVED lines=18> */
.L_x_427:
        /* <DEDUP_REMOVED lines=19> */
[----:B------:R-:W-:-:S04]  /*1d840*/  IMAD.WIDE.U32 R12, R219, c[0x0][0x490], R12 ;  /* 0x00012400db0c7a25 */ /* 0x000fc800078e000c */
[----:B------:R-:W-:Y:S01]  /*1d850*/  IMAD R14, R4, c[0x0][0x498], RZ ;  /* 0x00012600040e7a24 */ /* 0x000fe200078e02ff */
[----:B------:R-:W-:-:S03]  /*1d860*/  IADD3 R13, R3, R13, RZ ;  /* 0x0000000d030d7210 */ /* 0x000fc60007ffe0ff */
[----:B------:R-:W-:Y:S02]  /*1d870*/  IMAD R3, R221, c[0x0][0x49c], R14 ;  /* 0x00012700dd037a24 */ /* 0x000fe400078e020e */
[----:B------:R-:W-:-:S04]  /*1d880*/  @P0 IMAD.HI.U32 R5, R7, c[0x0][0x4ec], RZ ;  /* 0x00013b0007050a27 */ /* 0x000fc800078e00ff */
[----:B------:R-:W-:Y:S01]  /*1d890*/  IMAD.WIDE.U32 R12, R221, c[0x0][0x498], R12 ;  /* 0x00012600dd0c7a25 */ /* 0x000fe200078e000c */
[----:B------:R-:W-:-:S04]  /*1d8a0*/  @P0 SHF.R.U32.HI R6, RZ, c[0x0][0x4f0], R5 ;  /* 0x00013c00ff060a19 */ /* 0x000fc80000011605 */
[--C-:B------:R-:W-:Y:S01]  /*1d8b0*/  SHF.R.S32.HI R5, RZ, 0x1f, R6.reuse ;  /* 0x0000001fff057819 */ /* 0x100fe20000011406 */
[----:B------:R-:W-:Y:S01]  /*1d8c0*/  IMAD.MOV R10, RZ, RZ, -R6 ;  /* 0x000000ffff0a7224 */ /* 0x000fe200078e0a06 */
[----:B------:R-:W-:-:S03]  /*1d8d0*/  IADD3 R12, P0, R6, R12, RZ ;  /* 0x0000000c060c7210 */ /* 0x000fc60007f1e0ff */
[----:B------:R-:W-:Y:S01]  /*1d8e0*/  IMAD R10, R10, c[0x0][0x4e8], R7 ;  /* 0x00013a000a0a7a24 */ /* 0x000fe200078e0207 */
[----:B------:R-:W-:-:S04]  /*1d8f0*/  IADD3.X R13, R5, R13, R3, P0, !PT ;  /* 0x0000000d050d7210 */ /* 0x000fc800007fe403 */
[----:B------:R-:W-:Y:S01]  /*1d900*/  SHF.R.S32.HI R6, RZ, 0x1f, R10 ;  /* 0x0000001fff067819 */ /* 0x000fe2000001140a */
[----:B------:R-:W-:-:S04]  /*1d910*/  IMAD.WIDE.U32 R12, R10, c[0x0][0x488], R12 ;  /* 0x000122000a0c7a25 */ /* 0x000fc800078e000c */
[----:B------:R-:W-:Y:S01]  /*1d920*/  IMAD R3, R6, c[0x0][0x488], RZ ;  /* 0x0001220006037a24 */ /* 0x000fe200078e02ff */
[----:B------:R-:W-:-:S03]  /*1d930*/  LEA R6, P0, R12, c[0x0][0x450], 0x2 ;  /* 0x000114000c067a11 */ /* 0x000fc600078010ff */
[----:B------:R-:W-:-:S05]  /*1d940*/  IMAD R3, R10, c[0x0][0x48c], R3 ;  /* 0x000123000a037a24 */ /* 0x000fca00078e0203 */
[----:B------:R-:W-:-:S04]  /*1d950*/  IADD3 R3, R13, R3, RZ ;  /* 0x000000030d037210 */ /* 0x000fc80007ffe0ff */
[----:B------:R-:W-:Y:S02]  /*1d960*/  LEA.HI.X R7, R12, c[0x0][0x454], R3, 0x2, P0 ;  /* 0x000115000c077a11 */ /* 0x000fe400000f1403 */
[----:B------:R-:W-:-:S05]  /*1d970*/  MOV R3, 0xff800000 ;  /* 0xff80000000037802 */ /* 0x000fca0000000f00 */
[----:B------:R1:W-:Y:S02]  /*1d980*/  STG.E [R6.64], R3 ;  /* 0x0000000306007986 */ /* 0x0003e4000c101910 */
.L_x_429:
[----:B------:R-:W-:Y:S05]  /*1d990*/  BSYNC B0 ;  /* 0x0000000000007941 */ /* 0x000fea0003800000 */
.L_x_428:
[----:B------:R-:W2:Y:S01]  /*1d9a0*/  S2R R5, SR_CTAID.X ;  /* 0x0000000000057919 */ /* 0x000ea20000002500 */
[----:B-1----:R-:W-:Y:S01]  /*1d9b0*/  SHF.R.S32.HI R3, RZ, 0x1f, R0 ;  /* 0x0000001fff037819 */ /* 0x002fe20000011400 */
[----:B------:R-:W-:Y:S01]  /*1d9c0*/  IMAD R7, R9, c[0x0][0x3a0], RZ ;  /* 0x0000e80009077a24 */ /* 0x000fe200078e02ff */
[----:B------:R-:W-:Y:S01]  /*1d9d0*/  BSSY B0, `(.L_x_430) ;  /* 0x0000036000007945 */ /* 0x000fe20003800000 */
[----:B------:R-:W-:Y:S01]  /*1d9e0*/  IMAD.WIDE.U32 R10, R8, c[0x0][0x3a0], RZ ;  /* 0x0000e800080a7a25 */ /* 0x000fe200078e00ff */
[----:B------:R-:W-:-:S03]  /*1d9f0*/  LEA.HI R3, R3, R0, RZ, 0x3 ;  /* 0x0000000003037211 */ /* 0x000fc600078f18ff */
[----:B------:R-:W-:Y:S01]  /*1da00*/  IMAD R6, R8, c[0x0][0x3a4], R7 ;  /* 0x0000e90008067a24 */ /* 0x000fe200078e0207 */
[----:B------:R-:W-:Y:S01]  /*1da10*/  LOP3.LUT R9, R3, 0xfffffff8, RZ, 0xc0, !PT ;  /* 0xfffffff803097812 */ /* 0x000fe200078ec0ff */
[----:B------:R-:W-:Y:S01]  /*1da20*/  IMAD R218, R218, c[0x0][0x3e8], RZ ;  /* 0x0000fa00dada7a24 */ /* 0x000fe200078e02ff */
[----:B------:R-:W-:Y:S01]  /*1da30*/  MOV R7, c[0x0][0x4e8] ;  /* 0x00013a0000077a02 */ /* 0x000fe20000000f00 */
[----:B------:R-:W-:Y:S01]  /*1da40*/  IMAD R4, R4, c[0x0][0x3f0], RZ ;  /* 0x0000fc0004047a24 */ /* 0x000fe200078e02ff */
[----:B------:R-:W-:Y:S01]  /*1da50*/  IADD3 R9, -R9, R0, RZ ;  /* 0x0000000009097210 */ /* 0x000fe20007ffe1ff */
[----:B------:R-:W-:Y:S01]  /*1da60*/  IMAD R218, R219, c[0x0][0x3ec], R218 ;  /* 0x0000fb00dbda7a24 */ /* 0x000fe200078e02da */
[----:B------:R-:W-:Y:S01]  /*1da70*/  SHF.R.S32.HI R0, RZ, 0x3, R3 ;  /* 0x00000003ff007819 */ /* 0x000fe20000011403 */
[----:B------:R-:W-:Y:S01]  /*1da80*/  IMAD R4, R221, c[0x0][0x3f4], R4 ;  /* 0x0000fd00dd047a24 */ /* 0x000fe200078e0204 */
[----:B------:R-:W-:Y:S01]  /*1da90*/  ISETP.NE.AND P0, PT, R7, 0x1, PT ;  /* 0x000000010700780c */ /* 0x000fe20003f05270 */
[----:B-----5:R-:W-:Y:S01]  /*1daa0*/  IMAD R2, R2, c[0x0][0x4e8], RZ ;  /* 0x00013a0002027a24 */ /* 0x020fe200078e02ff */
[----:B------:R-:W-:Y:S01]  /*1dab0*/  IADD3 R11, R11, R6, RZ ;  /* 0x000000060b0b7210 */ /* 0x000fe20007ffe0ff */
[C---:B------:R-:W-:Y:S01]  /*1dac0*/  IMAD R6, R9.reuse, 0x20, R0 ;  /* 0x0000002009067824 */ /* 0x040fe200078e0200 */
[----:B------:R-:W-:-:S03]  /*1dad0*/  SHF.L.U32 R9, R9, 0x3, RZ ;  /* 0x0000000309097819 */ /* 0x000fc600000006ff */
[----:B------:R-:W-:Y:S01]  /*1dae0*/  IMAD.WIDE.U32 R10, R219, c[0x0][0x3e8], R10 ;  /* 0x0000fa00db0a7a25 */ /* 0x000fe200078e000a */
[C---:B--2---:R-:W-:Y:S02]  /*1daf0*/  LEA R6, R5.reuse, R6, 0x7 ;  /* 0x0000000605067211 */ /* 0x044fe400078e38ff */
[----:B------:R-:W-:Y:S02]  /*1db00*/  LEA R5, R5, R0, 0x7 ;  /* 0x0000000005057211 */ /* 0x000fe400078e38ff */
[----:B------:R-:W-:Y:S01]  /*1db10*/  IADD3 R11, R218, R11, RZ ;  /* 0x0000000bda0b7210 */ /* 0x000fe20007ffe0ff */
[----:B------:R-:W-:Y:S01]  /*1db20*/  @P0 IMAD.HI.U32 R3, R6, c[0x0][0x4ec], RZ ;  /* 0x00013b0006030a27 */ /* 0x000fe200078e00ff */
[----:B------:R-:W-:-:S03]  /*1db30*/  IADD3 R0, R9, 0x40, RZ ;  /* 0x0000004009007810 */ /* 0x000fc60007ffe0ff */
        /* <DEDUP_REMOVED lines=10> */
[----:B------:R-:W-:Y:S02]  /*1dbe0*/  IMAD R7, R7, c[0x0][0x3e4], R8 ;  /* 0x0000f90007077a24 */ /* 0x000fe400078e0208 */
[----:B------:R-:W-:Y:S02]  /*1dbf0*/  IMAD R4, R4, c[0x0][0x3d8], RZ ;  /* 0x0000f60004047a24 */ /* 0x000fe400078e02ff */
[----:B------:R-:W-:Y:S02]  /*1dc00*/  IMAD.IADD R11, R11, 0x1, R7 ;  /* 0x000000010b0b7824 */ /* 0x000fe400078e0207 */
[C---:B------:R-:W-:Y:S02]  /*1dc10*/  IMAD R4, R3.reuse, c[0x0][0x3dc], R4 ;  /* 0x0000f70003047a24 */ /* 0x040fe400078e0204 */
[----:B------:R-:W-:-:S05]  /*1dc20*/  IMAD.WIDE.U32 R10, R3, c[0x0][0x3d8], R10 ;  /* 0x0000f600030a7a25 */ /* 0x000fca00078e000a */
[----:B------:R-:W-:Y:S02]  /*1dc30*/  IADD3 R3, R11, R4, RZ ;  /* 0x000000040b037210 */ /* 0x000fe40007ffe0ff */
        /* <DEDUP_REMOVED lines=15> */
.L_x_431:
[----:B------:R-:W-:Y:S05]  /*1dd30*/  BSYNC B0 ;  /* 0x0000000000007941 */ /* 0x000fea0003800000 */
.L_x_430:
        /* <DEDUP_REMOVED lines=15> */
.L_x_433:
[----:B------:R-:W-:Y:S05]  /*1de30*/  BSYNC B0 ;  /* 0x0000000000007941 */ /* 0x000fea0003800000 */
.L_x_432:
        /* <DEDUP_REMOVED lines=15> */
.L_x_435:
[----:B------:R-:W-:Y:S05]  /*1df30*/  BSYNC B0 ;  /* 0x0000000000007941 */ /* 0x000fea0003800000 */
.L_x_434:
        /* <DEDUP_REMOVED lines=16> */
.L_x_436:
        /* <DEDUP_REMOVED lines=12> */
.L_x_1829:


//--------------------- .text._ZN7cutlass13device_kernelIN5flash19enable_sm80_to_sm89INS1_16FlashAttnFwdSm80INS1_25CollectiveMainloopFwdSm80ILi8ELi1ELb1EN4cute5tupleIJNS5_1CILi128EEES8_S8_EEELi128ENS_10bfloat16_tEfNS_4arch4Sm80ELb1ELb0ELb1ELb0ELb0ELb0ELb1ELb0EEENS1_21CollectiveEpilogueFwdIS9_NS6_IJNS7_ILi1EEESF_SF_EEESA_SC_Li256ELb0ELb1ELb0ELb0EEENS1_30DynamicPersistentTileSchedulerILi256ELi256ELb0ELb1ELb0EEEEEEEEEvNT_6ParamsE --------------------------
	.section	.text._ZN7cutlass13device_kernelIN5flash19enable_sm80_to_sm89INS1_16FlashAttnFwdSm80INS1_25CollectiveMainloopFwdSm80ILi8ELi1ELb1EN4cute5tupleIJNS5_1CILi128EEES8_S8_EEELi128ENS_10bfloat16_tEfNS_4arch4Sm80ELb1ELb0ELb1ELb0ELb0ELb0ELb1ELb0EEENS1_21CollectiveEpilogueFwdIS9_NS6_IJNS7_ILi1EEESF_SF_EEESA_SC_Li256ELb0ELb1ELb0ELb0EEENS1_30DynamicPersistentTileSchedulerILi256ELi256ELb0ELb1ELb0EEEEEEEEEvNT_6ParamsE,"ax",@progbits
	.sectioninfo	@"SHI_REGISTERS=255"
	.align	128
.text._ZN7cutlass13device_kernelIN5flash19enable_sm80_to_sm89INS1_16FlashAttnFwdSm80INS1_25CollectiveMainloopFwdSm80ILi8ELi1ELb1EN4cute5tupleIJNS5_1CILi128EEES8_S8_EEELi128ENS_10bfloat16_tEfNS_4arch4Sm80ELb1ELb0ELb1ELb0ELb0ELb0ELb1ELb0EEENS1_21CollectiveEpilogueFwdIS9_NS6_IJNS7_ILi1EEESF_SF_EEESA_SC_Li256ELb0ELb1ELb0ELb0EEENS1_30DynamicPersistentTileSchedulerILi256ELi256ELb0ELb1ELb0EEEEEEEEEvNT_6ParamsE:
        .type           _ZN7cutlass13device_kernelIN5flash19enable_sm80_to_sm89INS1_16FlashAttnFwdSm80INS1_25CollectiveMainloopFwdSm80ILi8ELi1ELb1EN4cute5tupleIJNS5_1CILi128EEES8_S8_EEELi128ENS_10bfloat16_tEfNS_4arch4Sm80ELb1ELb0ELb1ELb0ELb0ELb0ELb1ELb0EEENS1_21CollectiveEpilogueFwdIS9_NS6_IJNS7_ILi1EEESF_SF_EEESA_SC_Li256ELb0ELb1ELb0ELb0EEENS1_30DynamicPersistentTileSchedulerILi256ELi256ELb0ELb1ELb0EEEEEEEEEvNT_6ParamsE,@function
        .size           _ZN7cutlass13device_kernelIN5flash19enable_sm80_to_sm89INS1_16FlashAttnFwdSm80INS1_25CollectiveMainloopFwdSm80ILi8ELi1ELb1EN4cute5tupleIJNS5_1CILi128EEES8_S8_EEELi128ENS_10bfloat16_tEfNS_4arch4Sm80ELb1ELb0ELb1ELb0ELb0ELb0ELb1ELb0EEENS1_21CollectiveEpilogueFwdIS9_NS6_IJNS7_ILi1EEESF_SF_EEESA_SC_Li256ELb0ELb1ELb0ELb0EEENS1_30DynamicPersistentTileSchedulerILi256ELi256ELb0ELb1ELb0EEEEEEEEEvNT_6ParamsE,(.L_x_1830 - _ZN7cutlass13device_kernelIN5flash19enable_sm80_to_sm89INS1_16FlashAttnFwdSm80INS1_25CollectiveMainloopFwdSm80ILi8ELi1ELb1EN4cute5tupleIJNS5_1CILi128EEES8_S8_EEELi128ENS_10bfloat16_tEfNS_4arch4Sm80ELb1ELb0ELb1ELb0ELb0ELb0ELb1ELb0EEENS1_21CollectiveEpilogueFwdIS9_NS6_IJNS7_ILi1EEESF_SF_EEESA_SC_Li256ELb0ELb1ELb0ELb0EEENS1_30DynamicPersistentTileSchedulerILi256ELi256ELb0ELb1ELb0EEEEEEEEEvNT_6ParamsE)
        .other          _ZN7cutlass13device_kernelIN5flash19enable_sm80_to_sm89INS1_16FlashAttnFwdSm80INS1_25CollectiveMainloopFwdSm80ILi8ELi1ELb1EN4cute5tupleIJNS5_1CILi128EEES8_S8_EEELi128ENS_10bfloat16_tEfNS_4arch4Sm80ELb1ELb0ELb1ELb0ELb0ELb0ELb1ELb0EEENS1_21CollectiveEpilogueFwdIS9_NS6_IJNS7_ILi1EEESF_SF_EEESA_SC_Li256ELb0ELb1ELb0ELb0EEENS1_30DynamicPersistentTileSchedulerILi256ELi256ELb0ELb1ELb0EEEEEEEEEvNT_6ParamsE,@"STO_CUDA_ENTRY STV_DEFAULT"
_ZN7cutlass13device_kernelIN5flash19enable_sm80_to_sm89INS1_16FlashAttnFwdSm80INS1_25CollectiveMainloopFwdSm80ILi8ELi1ELb1EN4cute5tupleIJNS5_1CILi128EEES8_S8_EEELi128ENS_10bfloat16_tEfNS_4arch4Sm80ELb1ELb0ELb1ELb0ELb0ELb0ELb1ELb0EEENS1_21CollectiveEpilogueFwdIS9_NS6_IJNS7_ILi1EEESF_SF_EEESA_SC_Li256ELb0ELb1ELb0ELb0EEENS1_30DynamicPersistentTileSchedulerILi256ELi256ELb0ELb1ELb0EEEEEEEEEvNT_6ParamsE:
[----:B------:R-:W-:-:S03]  /*0000*/  MOV R1, c[0x0][0x28] ;  /* 0x00000a0000017a02 */ /* 0x000fc60000000f00 */
[----:B------:R-:W1:Y:S01]  /*0010*/  S2R R20, SR_TID.X ;  /* 0x0000000000147919 */ /* 0x000e620000002100 */
[----:B------:R-:W-:-:S03]  /*0020*/  IADD3 R1, R1, -0x78, RZ ;  /* 0xffffff8801017810 */ /* 0x000fc60007ffe0ff */
[----:B------:R-:W2:Y:S01]  /*0030*/  S2R R14, SR_CTAID.X ;  /* 0x00000000000e7919 */ /* 0x000ea20000002500 */
[----:B-1----:R-:W-:-:S05]  /*0040*/  SHF.R.U32.HI R2, RZ, 0x5, R20 ;  /* 0x00000005ff027819 */ /* 0x002fca0000011614 */
[----:B------:R-:W1:Y:S02]  /*0050*/  SHFL.IDX PT, R0, R2, RZ, 0x1f ;  /* 0x00001fff02007589 */ /* 0x000e6400000e0000 */
[----:B-1----:R-:W-:Y:S02]  /*0060*/  ISETP.GE.AND P0, PT, R0, 0x1, PT ;  /* 0x000000010000780c */ /* 0x002fe40003f06270 */
[----:B------:R1:W-:Y:S11]  /*0070*/  STL [R1+0x70], R0 ;  /* 0x0000700001007387 */ /* 0x0003f60000100800 */
[----:B------:R-:W-:Y:S06]  /*0080*/  @P0 BAR.ARV 0x4, 0x100 ;  /* 0x0104000000000b1d */ /* 0x000fec0000002000 */
[----:B--2---:R-:W-:-:S13]  /*0090*/  ISETP.GE.AND P0, PT, R14, c[0x0][0x538], PT ;  /* 0x00014e000e007a0c */ /* 0x004fda0003f06270 */
[----:B------:R-:W-:Y:S05]  /*00a0*/  @P0 EXIT ;  /* 0x000000000000094d */ /* 0x000fea0003800000 */
[----:B-1----:R-:W-:Y:S01]  /*00b0*/  SHF.R.S32.HI R11, RZ, 0x1f, R20 ;  /* 0x0000001fff0b7819 */ /* 0x002fe20000011414 */
[----:B------:R-:W-:-:S03]  /*00c0*/  ULDC.64 UR6, c[0x0][0x118] ;  /* 0x0000460000067ab9 */ /* 0x000fc60000000a00 */
[CC--:B------:R-:W-:Y:S02]  /*00d0*/  LEA.HI R12, R11.reuse, R20.reuse, RZ, 0x3 ;  /* 0x000000140b0c7211 */ /* 0x0c0fe400078f18ff */
[CC--:B------:R-:W-:Y:S02]  /*00e0*/  LEA.HI R2, R11.reuse, R20.reuse, RZ, 0x4 ;  /* 0x000000140b027211 */ /* 0x0c0fe400078f20ff */
[----:B------:R-:W-:Y:S02]  /*00f0*/  LEA.HI R13, R11, R20, RZ, 0x2 ;  /* 0x000000140b0d7211 */ /* 0x000fe400078f10ff */
[----:B------:R-:W-:Y:S02]  /*0100*/  SHF.R.S32.HI R17, RZ, 0x3, R12 ;  /* 0x00000003ff117819 */ /* 0x000fe4000001140c */
[----:B------:R-:W-:Y:S02]  /*0110*/  SHF.R.S32.HI R4, RZ, 0x4, R2 ;  /* 0x00000004ff047819 */ /* 0x000fe40000011402 */
[----:B------:R-:W-:Y:S01]  /*0120*/  LOP3.LUT R0, R2, 0xfffffff0, RZ, 0xc0, !PT ;  /* 0xfffffff002007812 */ /* 0x000fe200078ec0ff */
[----:B------:R-:W-:Y:S01]  /*0130*/  IMAD.SHL.U32 R7, R17, 0x40, RZ ;  /* 0x0000004011077824 */ /* 0x000fe200078e00ff */
[----:B------:R-:W-:-:S02]  /*0140*/  LOP3.LUT R3, R12, 0xfffffff8, RZ, 0xc0, !PT ;  /* 0xfffffff80c037812 */ /* 0x000fc400078ec0ff */
[--C-:B------:R-:W-:Y:S01]  /*0150*/  SHF.R.S32.HI R8, RZ, 0x2, R13.reuse ;  /* 0x00000002ff087819 */ /* 0x100fe2000001140d */
[C---:B------:R-:W-:Y:S01]  /*0160*/  IMAD.IADD R0, R20.reuse, 0x1, -R0 ;  /* 0x0000000114007824 */ /* 0x040fe200078e0a00 */
[----:B------:R-:W-:Y:S01]  /*0170*/  SHF.R.S32.HI R5, RZ, 0x1f, R13 ;  /* 0x0000001fff057819 */ /* 0x000fe2000001140d */
[----:B------:R-:W-:Y:S01]  /*0180*/  IMAD.IADD R6, R20, 0x1, -R3 ;  /* 0x0000000114067824 */ /* 0x000fe200078e0a03 */
[----:B------:R-:W-:Y:S02]  /*0190*/  LEA.HI R2, R2, R4, RZ, 0x1 ;  /* 0x0000000402027211 */ /* 0x000fe400078f08ff */
[----:B------:R-:W-:Y:S01]  /*01a0*/  LEA.HI R3, R5, R8, RZ, 0x3 ;  /* 0x0000000805037211 */ /* 0x000fe200078f18ff */
[----:B------:R-:W-:Y:S01]  /*01b0*/  IMAD.SHL.U32 R18, R6, 0x8, RZ ;  /* 0x0000000806127824 */ /* 0x000fe200078e00ff */
[----:B------:R-:W-:Y:S01]  /*01c0*/  LOP3.LUT R5, R2, 0xfffffffe, RZ, 0xc0, !PT ;  /* 0xfffffffe02057812 */ /* 0x000fe200078ec0ff */
[----:B------:R-:W-:Y:S01]  /*01d0*/  IMAD.SHL.U32 R9, R6, 0x40, RZ ;  /* 0x0000004006097824 */ /* 0x000fe200078e00ff */
[----:B------:R-:W-:-:S02]  /*01e0*/  LOP3.LUT R2, R7, 0x1c0, RZ, 0xc0, !PT ;  /* 0x000001c007027812 */ /* 0x000fc400078ec0ff */
[----:B------:R-:W-:Y:S01]  /*01f0*/  SHF.R.S32.HI R7, RZ, 0x1f, R0 ;  /* 0x0000001fff077819 */ /* 0x000fe20000011400 */
[----:B------:R-:W-:Y:S01]  /*0200*/  IMAD.IADD R201, R4, 0x1, -R5 ;  /* 0x0000000104c97824 */ /* 0x000fe200078e0a05 */
[----:B------:R-:W-:Y:S02]  /*0210*/  LOP3.LUT R3, R3, 0xfffffff8, RZ, 0xc0, !PT ;  /* 0xfffffff803037812 */ /* 0x000fe400078ec0ff */
[----:B------:R-:W-:Y:S02]  /*0220*/  LEA.HI R200, R7, R0, RZ, 0x3 ;  /* 0x0000000007c87211 */ /* 0x000fe400078f18ff */
[----:B------:R-:W-:Y:S01]  /*0230*/  LOP3.LUT R4, R2, 0x38, R18, 0xf8, !PT ;  /* 0x0000003802047812 */ /* 0x000fe200078ef812 */
[----:B------:R-:W-:Y:S01]  /*0240*/  IMAD.IADD R7, R8, 0x1, -R3 ;  /* 0x0000000108077824 */ /* 0x000fe200078e0a03 */
[----:B------:R-:W-:Y:S02]  /*0250*/  SHF.R.U32.HI R3, RZ, 0x3, R2 ;  /* 0x00000003ff037819 */ /* 0x000fe40000011602 */
[C---:B------:R-:W-:Y:S01]  /*0260*/  LOP3.LUT R2, R200.reuse, 0xfffffff8, RZ, 0xc0, !PT ;  /* 0xfffffff8c8027812 */ /* 0x040fe200078ec0ff */
[----:B------:R-:W-:Y:S01]  /*0270*/  IMAD.SHL.U32 R200, R200, 0x40, RZ ;  /* 0x00000040c8c87824 */ /* 0x000fe200078e00ff */
[----:B------:R-:W-:-:S02]  /*0280*/  LEA.HI R10, R11, R20, RZ, 0x5 ;  /* 0x000000140b0a7211 */ /* 0x000fc400078f28ff */
[----:B------:R-:W-:Y:S01]  /*0290*/  LOP3.LUT R8, R4, R3, RZ, 0x3c, !PT ;  /* 0x0000000304087212 */ /* 0x000fe200078e3cff */
[----:B------:R-:W-:Y:S01]  /*02a0*/  IMAD.IADD R5, R0, 0x1, -R2 ;  /* 0x0000000100057824 */ /* 0x000fe200078e0a02 */
[----:B------:R-:W-:Y:S02]  /*02b0*/  LOP3.LUT R2, R10, 0xffffffe0, RZ, 0xc0, !PT ;  /* 0xffffffe00a027812 */ /* 0x000fe400078ec0ff */
[----:B------:R-:W-:Y:S02]  /*02c0*/  LOP3.LUT R0, R9, 0x1c0, RZ, 0xc0, !PT ;  /* 0x000001c009007812 */ /* 0x000fe400078ec0ff */
[----:B------:R-:W-:Y:S01]  /*02d0*/  SHF.R.S32.HI R224, RZ, 0x5, R10 ;  /* 0x00000005ffe07819 */ /* 0x000fe2000001140a */
[----:B------:R-:W-:Y:S01]  /*02e0*/  IMAD.IADD R16, R20, 0x1, -R2 ;  /* 0x0000000114107824 */ /* 0x000fe200078e0a02 */
[----:B------:R-:W-:Y:S02]  /*02f0*/  SHF.R.S32.HI R3, RZ, 0x1f, R10 ;  /* 0x0000001fff037819 */ /* 0x000fe4000001140a */
[----:B------:R-:W-:Y:S01]  /*0300*/  LOP3.LUT R4, R0, 0x8, R12, 0xf8, !PT ;  /* 0x0000000800047812 */ /* 0x000fe200078ef80c */
[----:B------:R-:W-:Y:S01]  /*0310*/  IMAD.MOV.U32 R12, RZ, RZ, 0x10 ;  /* 0x00000010ff0c7424 */ /* 0x000fe200078e00ff */
[----:B------:R-:W-:-:S02]  /*0320*/  SHF.R.U32.HI R2, RZ, 0x3, R0 ;  /* 0x00000003ff027819 */ /* 0x000fc40000011600 */
[----:B------:R-:W-:Y:S01]  /*0330*/  LEA.HI R9, R11, R20, RZ, 0x6 ;  /* 0x000000140b097211 */ /* 0x000fe200078f30ff */
[----:B------:R-:W-:Y:S01]  /*0340*/  IMAD.MOV.U32 R11, RZ, RZ, 0x20 ;  /* 0x00000020ff0b7424 */ /* 0x000fe200078e00ff */
[----:B------:R-:W-:Y:S02]  /*0350*/  LEA.HI R0, R3, R224, RZ, 0x3 ;  /* 0x000000e003007211 */ /* 0x000fe400078f18ff */
[----:B------:R-:W-:Y:S02]  /*0360*/  SHF.R.S32.HI R3, RZ, 0x1f, R16 ;  /* 0x0000001fff037819 */ /* 0x000fe40000011410 */
[----:B------:R-:W-:Y:S01]  /*0370*/  LOP3.LUT R10, R4, R2, RZ, 0x3c, !PT ;  /* 0x00000002040a7212 */ /* 0x000fe200078e3cff */
[----:B------:R-:W-:Y:S01]  /*0380*/  IMAD.SHL.U32 R2, R9, 0x8, RZ ;  /* 0x0000000809027824 */ /* 0x000fe200078e00ff */
[----:B------:R-:W-:Y:S02]  /*0390*/  LOP3.LUT R0, R0, 0xffffff8, RZ, 0xc0, !PT ;  /* 0x0ffffff800007812 */ /* 0x000fe400078ec0ff */
[----:B------:R-:W-:-:S02]  /*03a0*/  LEA.HI R9, R3, R16, RZ, 0x2 ;  /* 0x0000001003097211 */ /* 0x000fc400078f10ff */
[----:B------:R-:W-:Y:S02]  /*03b0*/  LOP3.LUT R3, R7, 0x1, RZ, 0xc0, !PT ;  /* 0x0000000107037812 */ /* 0x000fe400078ec0ff */
[----:B------:R-:W-:Y:S01]  /*03c0*/  LOP3.LUT R8, R8, 0x7ffffe00, R2, 0xf8, !PT ;  /* 0x7ffffe0008087812 */ /* 0x000fe200078ef802 */
[----:B------:R-:W-:Y:S01]  /*03d0*/  IMAD.IADD R2, R224, 0x1, -R0 ;  /* 0x00000001e0027824 */ /* 0x000fe200078e0a00 */
[----:B------:R-:W-:Y:S02]  /*03e0*/  SHF.R.S32.HI R0, RZ, 0x2, R9 ;  /* 0x00000002ff007819 */ /* 0x000fe40000011409 */
[----:B------:R-:W-:Y:S01]  /*03f0*/  ISETP.NE.U32.AND P0, PT, R3, 0x1, PT ;  /* 0x000000010300780c */ /* 0x000fe20003f05070 */
[----:B------:R-:W-:Y:S01]  /*0400*/  IMAD.SHL.U32 R3, R5, 0x40, RZ ;  /* 0x0000004005037824 */ /* 0x000fe200078e00ff */
[----:B------:R-:W-:Y:S01]  /*0410*/  LOP3.LUT R4, R13, 0xfffffffc, RZ, 0xc0, !PT ;  /* 0xfffffffc0d047812 */ /* 0x000fe200078ec0ff */
[----:B------:R-:W-:Y:S01]  /*0420*/  IMAD R15, R2, 0x10, R0 ;  /* 0x00000010020f7824 */ /* 0x000fe200078e0200 */
[----:B------:R-:W-:Y:S01]  /*0430*/  LOP3.LUT P4, RZ, R5, 0x2, RZ, 0xc0, !PT ;  /* 0x0000000205ff7812 */ /* 0x000fe2000788c0ff */
[----:B------:R-:W-:Y:S01]  /*0440*/  IMAD.SHL.U32 R2, R201, 0x8, RZ ;  /* 0x00000008c9027824 */ /* 0x000fe200078e00ff */
[----:B------:R-:W-:Y:S01]  /*0450*/  LOP3.LUT R0, R3, 0x1c0, RZ, 0xc0, !PT ;  /* 0x000001c003007812 */ /* 0x000fe200078ec0ff */
[----:B------:R-:W-:Y:S01]  /*0460*/  IMAD.IADD R3, R20, 0x1, -R4 ;  /* 0x0000000114037824 */ /* 0x000fe200078e0a04 */
[----:B------:R-:W-:Y:S01]  /*0470*/  LOP3.LUT P3, RZ, R5, 0x4, RZ, 0xc0, !PT ;  /* 0x0000000405ff7812 */ /* 0x000fe2000786c0ff */
[----:B------:R-:W-:Y:S01]  /*0480*/  IMAD.SHL.U32 R4, R7, 0x40, RZ ;  /* 0x0000004007047824 */ /* 0x000fe200078e00ff */
[----:B------:R-:W-:Y:S01]  /*0490*/  LOP3.LUT R5, R0, 0x8, R2, 0xf8, !PT ;  /* 0x0000000800057812 */ /* 0x000fe200078ef802 */
[----:B------:R-:W-:Y:S01]  /*04a0*/  STL [R1+0x74], R15 ;  /* 0x0000740f01007387 */ /* 0x000fe20000100800 */
[----:B------:R-:W-:Y:S01]  /*04b0*/  SHF.R.U32.HI R2, RZ, 0x3, R0 ;  /* 0x00000003ff027819 */ /* 0x000fe20000011600 */
[----:B------:R-:W-:Y:S01]  /*04c0*/  IMAD R201, R201, 0x200, R10 ;  /* 0x00000200c9c97824 */ /* 0x000fe200078e020a */
[----:B------:R-:W-:Y:S01]  /*04d0*/  LEA.HI R0, R3, R3, RZ, 0x1 ;  /* 0x0000000303007211 */ /* 0x000fe200078f08ff */
[----:B------:R-:W-:Y:S01]  /*04e0*/  STL [R1+0x48], R14 ;  /* 0x0000480e01007387 */ /* 0x000fe20000100800 */
[----:B------:R-:W-:Y:S01]  /*04f0*/  LOP3.LUT R5, R5, R2, RZ, 0x3c, !PT ;  /* 0x0000000205057212 */ /* 0x000fe200078e3cff */
[----:B------:R-:W-:Y:S01]  /*0500*/  IMAD.MOV.U32 R10, RZ, RZ, 0x40 ;  /* 0x00000040ff0a7424 */ /* 0x000fe200078e00ff */
[----:B------:R-:W-:Y:S01]  /*0510*/  LOP3.LUT R0, R0, 0x1ffffffe, RZ, 0xc0, !PT ;  /* 0x1ffffffe00007812 */ /* 0x000fe200078ec0ff */
[----:B------:R-:W-:Y:S01]  /*0520*/  IMAD.SHL.U32 R228, R8, 0x2, RZ ;  /* 0x0000000208e47824 */ /* 0x000fe200078e00ff */
[----:B------:R-:W-:-:S02]  /*0530*/  LOP3.LUT R2, R4, 0x1c0, RZ, 0xc0, !PT ;  /* 0x000001c004027812 */ /* 0x000fc400078ec0ff */
[----:B------:R-:W-:Y:S01]  /*0540*/  R2P PR, R7, 0x6 ;  /* 0x0000000607007804 */ /* 0x000fe20000000000 */
[----:B------:R-:W-:Y:S01]  /*0550*/  IMAD.IADD R7, R3, 0x1, -R0 ;  /* 0x0000000103077824 */ /* 0x000fe200078e0a00 */
[----:B------:R-:W-:Y:S01]  /*0560*/  LEA.HI R0, R2, R2, RZ, 0x1d ;  /* 0x0000000202007211 */ /* 0x000fe200078fe8ff */
[----:B------:R-:W-:Y:S01]  /*0570*/  IMAD R3, R224, 0x200, R3 ;  /* 0x00000200e0037824 */ /* 0x000fe200078e0203 */
[----:B------:R-:W-:Y:S02]  /*0580*/  SEL R2, R12, 0xfffffff0, !P4 ;  /* 0xfffffff00c027807 */ /* 0x000fe40006000000 */
[----:B------:R-:W-:Y:S01]  /*0590*/  SEL R223, R11, 0xffffffe0, !P3 ;  /* 0xffffffe00bdf7807 */ /* 0x000fe20005800000 */
[----:B------:R-:W-:Y:S01]  /*05a0*/  IMAD.U32 R4, R3, 0x2, R0 ;  /* 0x0000000203047824 */ /* 0x000fe200078e0000 */
[----:B------:R-:W-:Y:S01]  /*05b0*/  LOP3.LUT R0, R9, 0x7ffffffc, RZ, 0xc0, !PT ;  /* 0x7ffffffc09007812 */ /* 0x000fe200078ec0ff */
[----:B------:R-:W-:Y:S01]  /*05c0*/  IMAD R3, R6, 0x20, R17 ;  /* 0x0000002006037824 */ /* 0x000fe200078e0211 */
[----:B------:R-:W-:Y:S01]  /*05d0*/  LOP3.LUT R200, R5, 0x7ffffe00, R200, 0xf8, !PT ;  /* 0x7ffffe0005c87812 */ /* 0x000fe200078ef8c8 */
[----:B------:R-:W-:Y:S01]  /*05e0*/  IMAD.IADD R223, R2, 0x1, R223 ;  /* 0x0000000102df7824 */ /* 0x000fe200078e02df */
[----:B------:R-:W-:Y:S01]  /*05f0*/  IADD3 R2, R18, 0x40, RZ ;  /* 0x0000004012027810 */ /* 0x000fe20007ffe0ff */
[----:B------:R-:W-:Y:S01]  /*0600*/  IMAD.IADD R0, R16, 0x1, -R0 ;  /* 0x0000000110007824 */ /* 0x000fe200078e0a00 */
[----:B------:R1:W-:Y:S01]  /*0610*/  STL [R1+0x6c], R3 ;  /* 0x00006c0301007387 */ /* 0x0003e20000100800 */
[----:B------:R-:W-:-:S02]  /*0620*/  SHF.R.S32.HI R19, RZ, 0x1f, R18 ;  /* 0x0000001fff137819 */ /* 0x000fc40000011412 */
[C---:B------:R-:W-:Y:S01]  /*0630*/  LOP3.LUT P6, RZ, R6.reuse, 0x2, RZ, 0xc0, !PT ;  /* 0x0000000206ff7812 */ /* 0x040fe200078cc0ff */
[----:B------:R2:W-:Y:S01]  /*0640*/  STL [R1+0x2c], R2 ;  /* 0x00002c0201007387 */ /* 0x0005e20000100800 */
[----:B------:R-:W-:Y:S01]  /*0650*/  LOP3.LUT P5, RZ, R6, 0x4, RZ, 0xc0, !PT ;  /* 0x0000000406ff7812 */ /* 0x000fe200078ac0ff */
[----:B------:R-:W-:Y:S01]  /*0660*/  IMAD.SHL.U32 R6, R0, 0x2, RZ ;  /* 0x0000000200067824 */ /* 0x000fe200078e00ff */
[----:B------:R-:W-:Y:S01]  /*0670*/  SEL R5, R11, 0xffffffe0, !P1 ;  /* 0xffffffe00b057807 */ /* 0x000fe20004800000 */
[----:B------:R-:W-:Y:S01]  /*0680*/  IMAD R0, R7, 0x8, R15 ;  /* 0x0000000807007824 */ /* 0x000fe200078e020f */
[----:B------:R-:W-:Y:S01]  /*0690*/  LEA R4, R4, 0x80, 0x1 ;  /* 0x0000008004047811 */ /* 0x000fe200078e08ff */
[----:B------:R-:W-:Y:S01]  /*06a0*/  STL.64 [R1+0x8], R18 ;  /* 0x0000081201007387 */ /* 0x000fe20000100a00 */
[----:B------:R-:W-:Y:S02]  /*06b0*/  LEA R200, R200, 0x100, 0x1 ;  /* 0x00000100c8c87811 */ /* 0x000fe400078e08ff */
[----:B------:R-:W-:Y:S01]  /*06c0*/  LEA R201, R201, 0x8100, 0x1 ;  /* 0x00008100c9c97811 */ /* 0x000fe200078e08ff */
[----:B------:R-:W-:Y:S01]  /*06d0*/  IMAD.IADD R8, R4, 0x1, R5 ;  /* 0x0000000104087824 */ /* 0x000fe200078e0205 */
[----:B------:R-:W-:Y:S01]  /*06e0*/  SEL R202, R10, 0xffffffc0, !P5 ;  /* 0xffffffc00aca7807 */ /* 0x000fe20006800000 */
[--C-:B------:R-:W-:Y:S01]  /*06f0*/  IMAD R224, R224, 0x800, R200.reuse ;  /* 0x00000800e0e07824 */ /* 0x100fe200078e02c8 */
[----:B------:R-:W-:Y:S01]  /*0700*/  IADD3 R207, R201, 0x20, RZ ;  /* 0x00000020c9cf7810 */ /* 0x000fe20007ffe0ff */
[----:B------:R-:W-:Y:S01]  /*0710*/  IMAD R223, R223, 0x2, R200 ;  /* 0x00000002dfdf7824 */ /* 0x000fe200078e02c8 */
[C---:B------:R-:W-:Y:S01]  /*0720*/  @P6 IADD3 R207, R201.reuse, -0x20, RZ ;  /* 0xffffffe0c9cf6810 */ /* 0x040fe20007ffe0ff */
[----:B------:R-:W-:-:S03]  /*0730*/  IMAD.IADD R205, R201, 0x1, R202 ;  /* 0x00000001c9cd7824 */ /* 0x000fc600078e02ca */
[C---:B------:R-:W-:Y:S01]  /*0740*/  IADD3 R222, R207.reuse, 0x800, RZ ;  /* 0x00000800cfde7810 */ /* 0x040fe20007ffe0ff */
[----:B------:R-:W-:Y:S01]  /*0750*/  IMAD.IADD R202, R202, 0x1, R207 ;  /* 0x00000001caca7824 */ /* 0x000fe200078e02cf */
[----:B-1----:R-:W-:Y:S02]  /*0760*/  SEL R3, R10, 0xffffffc0, !P2 ;  /* 0xffffffc00a037807 */ /* 0x002fe40005000000 */
[C---:B------:R-:W-:Y:S02]  /*0770*/  IADD3 R221, R207.reuse, 0x1000, RZ ;  /* 0x00001000cfdd7810 */ /* 0x040fe40007ffe0ff */
[----:B--2---:R-:W-:Y:S01]  /*0780*/  SHF.R.S32.HI R2, RZ, 0x1f, R2 ;  /* 0x0000001fff027819 */ /* 0x004fe20000011402 */
[----:B------:R-:W-:Y:S01]  /*0790*/  IMAD.IADD R7, R4, 0x1, R3 ;  /* 0x0000000104077824 */ /* 0x000fe200078e0203 */
[C---:B------:R-:W-:Y:S02]  /*07a0*/  IADD3 R220, R207.reuse, 0x1800, RZ ;  /* 0x00001800cfdc7810 */ /* 0x040fe40007ffe0ff */
[C---:B------:R-:W-:Y:S01]  /*07b0*/  IADD3 R219, R207.reuse, 0x2000, RZ ;  /* 0x00002000cfdb7810 */ /* 0x040fe20007ffe0ff */
[----:B------:R1:W-:Y:S01]  /*07c0*/  STL [R1+0x44], R2 ;  /* 0x0000440201007387 */ /* 0x0003e20000100800 */
[----:B------:R-:W-:-:S02]  /*07d0*/  IADD3 R218, R207, 0x2800, RZ ;  /* 0x00002800cfda7810 */ /* 0x000fc40007ffe0ff */
[C---:B------:R-:W-:Y:S01]  /*07e0*/  IADD3 R217, R207.reuse, 0x3000, RZ ;  /* 0x00003000cfd97810 */ /* 0x040fe20007ffe0ff */
[----:B------:R2:W-:Y:S01]  /*07f0*/  STL [R1+0x40], R6 ;  /* 0x0000400601007387 */ /* 0x0005e20000100800 */
[C---:B------:R-:W-:Y:S02]  /*0800*/  IADD3 R216, R207.reuse, 0x3800, RZ ;  /* 0x00003800cfd87810 */ /* 0x040fe40007ffe0ff */
[C---:B------:R-:W-:Y:S01]  /*0810*/  IADD3 R215, R207.reuse, 0x4000, RZ ;  /* 0x00004000cfd77810 */ /* 0x040fe20007ffe0ff */
[----:B------:R3:W-:Y:S01]  /*0820*/  STL [R1+0x3c], R0 ;  /* 0x00003c0001007387 */ /* 0x0007e20000100800 */
[C---:B------:R-:W-:Y:S02]  /*0830*/  IADD3 R214, R207.reuse, 0x4800, RZ ;  /* 0x00004800cfd67810 */ /* 0x040fe40007ffe0ff */
[C---:B------:R-:W-:Y:S01]  /*0840*/  IADD3 R213, R207.reuse, 0x5000, RZ ;  /* 0x00005000cfd57810 */ /* 0x040fe20007ffe0ff */
[----:B------:R4:W-:Y:S01]  /*0850*/  STL [R1+0x4c], R4 ;  /* 0x00004c0401007387 */ /* 0x0009e20000100800 */
[----:B------:R-:W-:-:S02]  /*0860*/  IADD3 R212, R207, 0x5800, RZ ;  /* 0x00005800cfd47810 */ /* 0x000fc40007ffe0ff */
[C---:B------:R-:W-:Y:S01]  /*0870*/  IADD3 R211, R207.reuse, 0x6000, RZ ;  /* 0x00006000cfd37810 */ /* 0x040fe20007ffe0ff */
[----:B------:R-:W-:Y:S01]  /*0880*/  STL [R1+0x68], R7 ;  /* 0x0000680701007387 */ /* 0x000fe20000100800 */
[C---:B------:R-:W-:Y:S02]  /*0890*/  IADD3 R210, R207.reuse, 0x6800, RZ ;  /* 0x00006800cfd27810 */ /* 0x040fe40007ffe0ff */
[C---:B------:R-:W-:Y:S01]  /*08a0*/  IADD3 R209, R207.reuse, 0x7000, RZ ;  /* 0x00007000cfd17810 */ /* 0x040fe20007ffe0ff */
[----:B------:R-:W-:Y:S01]  /*08b0*/  STL [R1+0x58], R8 ;  /* 0x0000580801007387 */ /* 0x000fe20000100800 */
[----:B------:R-:W-:Y:S02]  /*08c0*/  IADD3 R208, R207, 0x7800, RZ ;  /* 0x00007800cfd07810 */ /* 0x000fe40007ffe0ff */
[----:B-1----:R-:W-:Y:S02]  /*08d0*/  SEL R2, R11, 0xffffffe0, !P4 ;  /* 0xffffffe00b027807 */ /* 0x002fe40006000000 */
[----:B--2---:R-:W-:-:S03]  /*08e0*/  IADD3 R6, R4, -0x10, RZ ;  /* 0xfffffff004067810 */ /* 0x004fc60007ffe0ff */
[----:B------:R-:W-:Y:S01]  /*08f0*/  IMAD.IADD R204, R200, 0x1, R2 ;  /* 0x00000001c8cc7824 */ /* 0x000fe200078e0202 */
[----:B------:R-:W-:Y:S01]  /*0900*/  @P0 IADD3 R6, R4, 0x10, RZ ;  /* 0x0000001004060810 */ /* 0x000fe20007ffe0ff */
[----:B------:R-:W-:Y:S01]  /*0910*/  IMAD.IADD R225, R2, 0x1, R224 ;  /* 0x0000000102e17824 */ /* 0x000fe200078e02e0 */
[----:B---3--:R-:W-:Y:S01]  /*0920*/  SEL R0, R10, 0xffffffc0, !P3 ;  /* 0xffffffc00a007807 */ /* 0x008fe20005800000 */
[----:B----4-:R-:W-:-:S03]  /*0930*/  IMAD.IADD R4, R8, 0x1, R3 ;  /* 0x0000000108047824 */ /* 0x010fc600078e0203 */
[----:B------:R-:W-:Y:S01]  /*0940*/  IADD3 R206, R0, R200, R2 ;  /* 0x000000c800ce7210 */ /* 0x000fe20007ffe002 */
[----:B------:R-:W-:Y:S02]  /*0950*/  IMAD.IADD R203, R200, 0x1, R0 ;  /* 0x00000001c8cb7824 */ /* 0x000fe400078e0200 */
[C---:B------:R-:W-:Y:S01]  /*0960*/  IMAD.IADD R227, R0.reuse, 0x1, R224 ;  /* 0x0000000100e37824 */ /* 0x040fe200078e02e0 */
[----:B------:R1:W-:Y:S01]  /*0970*/  STL [R1+0x64], R4 ;  /* 0x0000640401007387 */ /* 0x0003e20000100800 */
[----:B------:R-:W-:-:S03]  /*0980*/  IMAD.IADD R226, R0, 0x1, R225 ;  /* 0x0000000100e27824 */ /* 0x000fc600078e02e1 */
[----:B------:R2:W-:Y:S01]  /*0990*/  STL [R1+0x50], R6 ;  /* 0x0000500601007387 */ /* 0x0005e20000100800 */
[--C-:B-1----:R-:W-:Y:S02]  /*09a0*/  IMAD.IADD R4, R5, 0x1, R6.reuse ;  /* 0x0000000105047824 */ /* 0x102fe400078e0206 */
[----:B------:R-:W-:Y:S02]  /*09b0*/  IMAD.IADD R5, R3, 0x1, R6 ;  /* 0x0000000103057824 */ /* 0x000fe400078e0206 */
[----:B------:R-:W-:-:S03]  /*09c0*/  IMAD.IADD R2, R4, 0x1, R3 ;  /* 0x0000000104027824 */ /* 0x000fc600078e0203 */
[----:B------:R2:W-:Y:S04]  /*09d0*/  STL [R1+0x60], R5 ;  /* 0x0000600501007387 */ /* 0x0005e80000100800 */
[----:B------:R2:W-:Y:S04]  /*09e0*/  STL [R1+0x54], R4 ;  /* 0x0000540401007387 */ /* 0x0005e80000100800 */
[----:B------:R2:W-:Y:S02]  /*09f0*/  STL [R1+0x5c], R2 ;  /* 0x00005c0201007387 */ /* 0x0005e40000100800 */
.L_x_478:
[----:B--2---:R-:W2:Y:S01]  /*0a00*/  LDL R4, [R1+0x48] ;  /* 0x0000480001047983 */ /* 0x004ea20000100800 */
[----:B------:R-:W-:Y:S01]  /*0a10*/  IMAD.MOV.U32 R0, RZ, RZ, c[0x0][0x560] ;  /* 0x00015800ff007624 */ /* 0x000fe200078e00ff */
[----:B------:R-:W-:Y:S01]  /*0a20*/  YIELD ;  /* 0x0000000000007946 */ /* 0x000fe20003800000 */
[----:B------:R-:W-:Y:S03]  /*0a30*/  BSSY B0, `(.L_x_437) ;  /* 0x0000016000007945 */ /* 0x000fe60003800000 */
[----:B------:R-:W-:-:S13]  /*0a40*/  ISETP.NE.AND P0, PT, R0, 0x1, PT ;  /* 0x000000010000780c */ /* 0x000fda0003f05270 */
[----:B--2---:R-:W-:Y:S01]  /*0a50*/  @P0 IMAD.HI.U32 R0, R4, c[0x0][0x564], RZ ;  /* 0x0001590004000a27 */ /* 0x004fe200078e00ff */
[----:B------:R-:W-:-:S04]  /*0a60*/  MOV R3, R4 ;  /* 0x0000000400037202 */ /* 0x000fc80000000f00 */
[----:B------:R-:W-:-:S04]  /*0a70*/  @P0 SHF.R.U32.HI R3, RZ, c[0x0][0x568], R0 ;  /* 0x00015a00ff030a19 */ /* 0x000fc80000011600 */
[----:B------:R-:W-:Y:S01]  /*0a80*/  ISETP.GE.AND P0, PT, R3, c[0x0][0x578], PT ;  /* 0x00015e0003007a0c */ /* 0x000fe20003f06270 */
[----:B------:R-:W-:-:S04]  /*0a90*/  IMAD.MOV R2, RZ, RZ, -R3 ;  /* 0x000000ffff027224 */ /* 0x000fc800078e0a03 */
[----:B------:R-:W-:-:S08]  /*0aa0*/  IMAD R2, R2, c[0x0][0x560], R4 ;  /* 0x0001580002027a24 */ /* 0x000fd000078e0204 */
[----:B------:R-:W-:Y:S05]  /*0ab0*/  @!P0 BRA `(.L_x_438) ;  /* 0x0000007000008947 */ /* 0x000fea0003800000 */
[----:B------:R-:W-:-:S04]  /*0ac0*/  MOV R0, c[0x0][0x56c] ;  /* 0x00015b0000007a02 */ /* 0x000fc80000000f00 */
[----:B------:R-:W-:Y:S02]  /*0ad0*/  ISETP.NE.AND P0, PT, R0, 0x1, PT ;  /* 0x000000010000780c */ /* 0x000fe40003f05270 */
[----:B------:R-:W-:-:S11]  /*0ae0*/  MOV R0, R2 ;  /* 0x0000000200007202 */ /* 0x000fd60000000f00 */
[----:B------:R-:W-:-:S05]  /*0af0*/  @P0 IMAD.HI.U32 R4, R2, c[0x0][0x570], RZ ;  /* 0x00015c0002040a27 */ /* 0x000fca00078e00ff */
[----:B------:R-:W-:-:S05]  /*0b00*/  @P0 SHF.R.U32.HI R0, RZ, c[0x0][0x574], R4 ;  /* 0x00015d00ff000a19 */ /* 0x000fca0000011604 */
[----:B------:R-:W-:Y:S01]  /*0b10*/  IMAD R4, R0, c[0x0][0x56c], RZ ;  /* 0x00015b0000047a24 */ /* 0x000fe200078e02ff */
[----:B------:R-:W-:Y:S05]  /*0b20*/  BRA `(.L_x_439) ;  /* 0x0000006000007947 */ /* 0x000fea0003800000 */
.L_x_438:
[----:B------:R-:W-:-:S04]  /*0b30*/  MOV R0, c[0x0][0x554] ;  /* 0x0001550000007a02 */ /* 0x000fc80000000f00 */
[----:B------:R-:W-:Y:S02]  /*0b40*/  ISETP.NE.AND P0, PT, R0, 0x1, PT ;  /* 0x000000010000780c */ /* 0x000fe40003f05270 */
[----:B------:R-:W-:-:S11]  /*0b50*/  MOV R0, R2 ;  /* 0x0000000200007202 */ /* 0x000fd60000000f00 */
[----:B------:R-:W-:-:S05]  /*0b60*/  @P0 IMAD.HI.U32 R4, R2, c[0x0][0x558], RZ ;  /* 0x0001560002040a27 */ /* 0x000fca00078e00ff */
[----:B------:R-:W-:-:S05]  /*0b70*/  @P0 SHF.R.U32.HI R0, RZ, c[0x0][0x55c], R4 ;  /* 0x00015700ff000a19 */ /* 0x000fca0000011604 */
[----:B------:R-:W-:Y:S02]  /*0b80*/  IMAD R4, R0, c[0x0][0x554], RZ ;  /* 0x0001550000047a24 */ /* 0x000fe400078e02ff */
.L_x_439:
[----:B------:R-:W-:Y:S05]  /*0b90*/  BSYNC B0 ;  /* 0x0000000000007941 */ /* 0x000fea0003800000 */
.L_x_437:
[----:B------:R-:W-:Y:S01]  /*0ba0*/  IMAD.MOV.U32 R35, RZ, RZ, c[0x0][0x2c4] ;  /* 0x0000b100ff237624 */ /* 0x000fe200078e00ff */
[----:B------:R-:W-:Y:S01]  /*0bb0*/  LOP3.LUT R0, RZ, R0, RZ, 0x33, !PT ;  /* 0x00000000ff007212 */ /* 0x000fe200078e33ff */
[----:B------:R-:W-:Y:S01]  /*0bc0*/  IMAD.MOV.U32 R5, RZ, RZ, c[0x0][0x548] ;  /* 0x00015200ff057624 */ /* 0x000fe200078e00ff */
[----:B------:R-:W-:Y:S01]  /*0bd0*/  ULDC UR5, c[0x0][0x1d0] ;  /* 0x0000740000057ab9 */ /* 0x000fe20000000800 */
[----:B------:R-:W-:Y:S01]  /*0be0*/  IMAD.IADD R2, R2, 0x1, -R4 ;  /* 0x0000000102027824 */ /* 0x000fe200078e0a04 */
[----:B------:R-:W-:Y:S01]  /*0bf0*/  IADD3 R0, R0, c[0x0][0x53c], RZ ;  /* 0x00014f0000007a10 */ /* 0x000fe20007ffe0ff */
[----:B------:R-:W-:Y:S01]  /*0c00*/  UIADD3 UR5, UR5, 0x7f, URZ ;  /* 0x0000007f05057890 */ /* 0x000fe2000fffe03f */
[----:B------:R-:W-:Y:S01]  /*0c10*/  ISETP.NE.AND P4, PT, R35, 0x1, PT ;  /* 0x000000012300780c */ /* 0x000fe20003f85270 */
[----:B------:R-:W-:Y:S01]  /*0c20*/  IMAD R2, R3, c[0x0][0x554], R2 ;  /* 0x0001550003027a24 */ /* 0x000fe200078e0202 */
[----:B------:R-:W-:Y:S01]  /*0c30*/  ISETP.NE.AND P0, PT, R5, 0x1, PT ;  /* 0x000000010500780c */ /* 0x000fe20003f05270 */
[----:B------:R-:W-:Y:S01]  /*0c40*/  IMAD.MOV.U32 R5, RZ, RZ, 0x80 ;  /* 0x00000080ff057424 */ /* 0x000fe200078e00ff */
[----:B------:R-:W-:Y:S01]  /*0c50*/  SHF.L.U32 R153, R0, 0x7, RZ ;  /* 0x0000000700997819 */ /* 0x000fe200000006ff */
[----:B------:R-:W-:Y:S01]  /*0c60*/  USHF.R.S32.HI UR4, URZ, 0x1f, UR5 ;  /* 0x0000001f3f047899 */ /* 0x000fe20008011405 */
[----:B------:R-:W-:Y:S01]  /*0c70*/  MOV R36, R2 ;  /* 0x0000000200247202 */ /* 0x000fe20000000f00 */
[----:B------:R-:W-:Y:S01]  /*0c80*/  CS2R R134, SRZ ;  /* 0x0000000000867805 */ /* 0x000fe2000001ff00 */
[----:B------:R-:W-:Y:S01]  /*0c90*/  IADD3 R0, R153, 0x7f, RZ ;  /* 0x0000007f99007810 */ /* 0x000fe20007ffe0ff */
[----:B------:R-:W-:Y:S01]  /*0ca0*/  ULEA.HI UR4, UR4, UR5, URZ, 0x7 ;  /* 0x0000000504047291 */ /* 0x000fe2000f8f383f */
[----:B------:R1:W-:Y:S01]  /*0cb0*/  STL [R1+0x30], R153 ;  /* 0x0000309901007387 */ /* 0x0003e20000100800 */
[----:B------:R-:W-:Y:S01]  /*0cc0*/  CS2R R132, SRZ ;  /* 0x0000000000847805 */ /* 0x000fe2000001ff00 */
[----:B------:R-:W-:Y:S01]  /*0cd0*/  CS2R R130, SRZ ;  /* 0x0000000000827805 */ /* 0x000fe2000001ff00 */
[----:B------:R-:W-:Y:S01]  /*0ce0*/  @P4 IMAD.HI.U32 R3, R0, c[0x0][0x2c8], RZ ;  /* 0x0000b20000034a27 */ /* 0x000fe200078e00ff */
[----:B------:R-:W-:Y:S01]  /*0cf0*/  USHF.R.S32.HI UR4, URZ, 0x7, UR4 ;  /* 0x000000073f047899 */ /* 0x000fe20008011404 */
[----:B------:R-:W-:Y:S01]  /*0d00*/  MOV R126, RZ ;  /* 0x000000ff007e7202 */ /* 0x000fe20000000f00 */
[----:B------:R-:W-:Y:S01]  /*0d10*/  CS2R R6, SRZ ;  /* 0x0000000000067805 */ /* 0x000fe2000001ff00 */
[----:B------:R-:W-:Y:S01]  /*0d20*/  @P0 IMAD.HI.U32 R4, R2, c[0x0][0x54c], RZ ;  /* 0x0001530002040a27 */ /* 0x000fe200078e00ff */
[----:B------:R-:W-:Y:S01]  /*0d30*/  @P4 SHF.R.U32.HI R0, RZ, c[0x0][0x2cc], R3 ;  /* 0x0000b300ff004a19 */ /* 0x000fe20000011603 */
[----:B------:R-:W-:Y:S01]  /*0d40*/  CS2R R8, SRZ ;  /* 0x0000000000087805 */ /* 0x000fe2000001ff00 */
[----:B------:R-:W-:Y:S01]  /*0d50*/  IADD3 R3, R5, -c[0x0][0x168], RZ ;  /* 0x80005a0005037a10 */ /* 0x000fe20007ffe0ff */
[----:B------:R-:W-:Y:S01]  /*0d60*/  IMAD.MOV.U32 R128, RZ, RZ, RZ ;  /* 0x000000ffff807224 */ /* 0x000fe200078e00ff */
[----:B------:R-:W-:Y:S01]  /*0d70*/  @P0 SHF.R.U32.HI R36, RZ, c[0x0][0x550], R4 ;  /* 0x00015400ff240a19 */ /* 0x000fe20000011604 */
[----:B------:R-:W-:Y:S01]  /*0d80*/  IMAD.MOV.U32 R124, RZ, RZ, RZ ;  /* 0x000000ffff7c7224 */ /* 0x000fe200078e00ff */
[----:B------:R-:W-:Y:S01]  /*0d90*/  IADD3 R0, R0, c[0x0][0x1d0], R3 ;  /* 0x0000740000007a10 */ /* 0x000fe20007ffe003 */
[----:B------:R-:W-:Y:S01]  /*0da0*/  IMAD.MOV.U32 R122, RZ, RZ, RZ ;  /* 0x000000ffff7a7224 */ /* 0x000fe200078e00ff */
[----:B------:R-:W-:Y:S01]  /*0db0*/  MOV R120, RZ ;  /* 0x000000ff00787202 */ /* 0x000fe20000000f00 */
[----:B------:R-:W-:Y:S01]  /*0dc0*/  IMAD.MOV R3, RZ, RZ, -R36 ;  /* 0x000000ffff037224 */ /* 0x000fe200078e0a24 */
[----:B------:R-:W-:Y:S01]  /*0dd0*/  SHF.R.S32.HI R4, RZ, 0x1f, R0 ;  /* 0x0000001fff047819 */ /* 0x000fe20000011400 */
[----:B------:R1:W-:Y:S01]  /*0de0*/  STL [R1+0x38], R36 ;  /* 0x0000382401007387 */ /* 0x0003e20000100800 */
[----:B------:R-:W-:Y:S01]  /*0df0*/  IMAD.MOV.U32 R118, RZ, RZ, RZ ;  /* 0x000000ffff767224 */ /* 0x000fe200078e00ff */
[----:B------:R-:W-:Y:S01]  /*0e00*/  CS2R R10, SRZ ;  /* 0x00000000000a7805 */ /* 0x000fe2000001ff00 */
[----:B------:R-:W-:Y:S01]  /*0e10*/  IMAD R37, R3, c[0x0][0x548], R2 ;  /* 0x0001520003257a24 */ /* 0x000fe200078e0202 */
[----:B------:R-:W-:Y:S01]  /*0e20*/  LEA.HI R2, R4, R0, RZ, 0x7 ;  /* 0x0000000004027211 */ /* 0x000fe200078f38ff */
[----:B------:R-:W-:Y:S01]  /*0e30*/  IMAD.MOV.U32 R116, RZ, RZ, RZ ;  /* 0x000000ffff747224 */ /* 0x000fe200078e00ff */
[----:B------:R-:W-:Y:S01]  /*0e40*/  PRMT R0, RZ, 0x7610, R0 ;  /* 0x00007610ff007816 */ /* 0x000fe20000000000 */
[----:B------:R-:W-:Y:S01]  /*0e50*/  CS2R R4, SRZ ;  /* 0x0000000000047805 */ /* 0x000fe2000001ff00 */
[----:B------:R-:W-:Y:S01]  /*0e60*/  SHF.R.S32.HI R2, RZ, 0x7, R2 ;  /* 0x00000007ff027819 */ /* 0x000fe20000011402 */
[----:B------:R1:W-:Y:S01]  /*0e70*/  STL [R1+0x34], R37 ;  /* 0x0000342501007387 */ /* 0x0003e20000100800 */
[----:B------:R-:W-:Y:S01]  /*0e80*/  MOV R114, RZ ;  /* 0x000000ff00727202 */ /* 0x000fe20000000f00 */
[----:B------:R-:W-:Y:S01]  /*0e90*/  CS2R R12, SRZ ;  /* 0x00000000000c7805 */ /* 0x000fe2000001ff00 */
[----:B------:R-:W-:Y:S01]  /*0ea0*/  IMNMX R154, R2, UR4, PT ;  /* 0x00000004029a7c17 */ /* 0x000fe2000b800200 */
[----:B------:R-:W-:Y:S01]  /*0eb0*/  IMAD.MOV.U32 R112, RZ, RZ, RZ ;  /* 0x000000ffff707224 */ /* 0x000fe200078e00ff */
[----:B------:R-:W-:Y:S01]  /*0ec0*/  CS2R R14, SRZ ;  /* 0x00000000000e7805 */ /* 0x000fe2000001ff00 */
[----:B------:R-:W-:Y:S01]  /*0ed0*/  IMAD.MOV.U32 R110, RZ, RZ, RZ ;  /* 0x000000ffff6e7224 */ /* 0x000fe200078e00ff */
[----:B------:R-:W-:Y:S01]  /*0ee0*/  ISETP.GE.AND P0, PT, R154, 0x1, PT ;  /* 0x000000019a00780c */ /* 0x000fe20003f06270 */
[----:B------:R-:W-:Y:S01]  /*0ef0*/  IMAD.MOV.U32 R106, RZ, RZ, RZ ;  /* 0x000000ffff6a7224 */ /* 0x000fe200078e00ff */
[----:B------:R-:W-:Y:S01]  /*0f00*/  MOV R108, RZ ;  /* 0x000000ff006c7202 */ /* 0x000fe20000000f00 */
[----:B------:R-:W-:Y:S01]  /*0f10*/  CS2R R16, SRZ ;  /* 0x0000000000107805 */ /* 0x000fe2000001ff00 */
[----:B------:R-:W-:Y:S01]  /*0f20*/  IMAD.MOV.U32 R104, RZ, RZ, RZ ;  /* 0x000000ffff687224 */ /* 0x000fe200078e00ff */
[----:B------:R-:W-:Y:S01]  /*0f30*/  MOV R102, RZ ;  /* 0x000000ff00667202 */ /* 0x000fe20000000f00 */
[----:B------:R-:W-:Y:S01]  /*0f40*/  CS2R R18, SRZ ;  /* 0x0000000000127805 */ /* 0x000fe2000001ff00 */
[----:B------:R-:W-:Y:S01]  /*0f50*/  IMAD.MOV.U32 R100, RZ, RZ, RZ ;  /* 0x000000ffff647224 */ /* 0x000fe200078e00ff */
[----:B------:R-:W-:Y:S01]  /*0f60*/  CS2R R20, SRZ ;  /* 0x0000000000147805 */ /* 0x000fe2000001ff00 */
[----:B------:R-:W-:Y:S01]  /*0f70*/  IMAD.MOV.U32 R98, RZ, RZ, RZ ;  /* 0x000000ffff627224 */ /* 0x000fe200078e00ff */
[----:B------:R-:W-:Y:S01]  /*0f80*/  MOV R96, RZ ;  /* 0x000000ff00607202 */ /* 0x000fe20000000f00 */
[----:B------:R-:W-:Y:S01]  /*0f90*/  IMAD.MOV.U32 R94, RZ, RZ, RZ ;  /* 0x000000ffff5e7224 */ /* 0x000fe200078e00ff */
        /* <DEDUP_REMOVED lines=18> */
[----:B------:R-:W-:Y:S05]  /*10c0*/  @!P0 BRA `(.L_x_440) ;  /* 0x0000dcd000008947 */ /* 0x000fea0003800000 */
[----:B-1----:R-:W-:Y:S01]  /*10d0*/  ISETP.NE.U32.AND P0, PT, RZ, c[0x0][0x340], PT ;  /* 0x0000d000ff007a0c */ /* 0x002fe20003f05070 */
[----:B------:R-:W2:Y:S03]  /*10e0*/  LDL.64 R136, [R1+0x8] ;  /* 0x0000080001887983 */ /* 0x000ea60000100a00 */
[----:B------:R-:W-:Y:S01]  /*10f0*/  ISETP.NE.AND.EX P0, PT, RZ, c[0x0][0x344], PT, P0 ;  /* 0x0000d100ff007a0c */ /* 0x000fe20003f05300 */
[----:B------:R-:W1:-:S12]  /*1100*/  S2R R38, SR_TID.X ;  /* 0x0000000000267919 */ /* 0x000e580000002100 */
[----:B------:R-:W-:-:S05]  /*1110*/  @P0 MOV R2, 0x4 ;  /* 0x0000000400020802 */ /* 0x000fca0000000f00 */
[----:B------:R-:W-:-:S05]  /*1120*/  @P0 IMAD.WIDE R2, R36, R2, c[0x0][0x340] ;  /* 0x0000d00024020625 */ /* 0x000fca00078e0202 */
[----:B------:R3:W4:Y:S01]  /*1130*/  @P0 LDG.E R0, [R2.64] ;  /* 0x0000000602000981 */ /* 0x000722000c1e1900 */
[----:B-1----:R-:W-:-:S04]  /*1140*/  SHF.R.S32.HI R40, RZ, 0x1f, R38 ;  /* 0x0000001fff287819 */ /* 0x002fc80000011426 */
[----:B------:R-:W-:-:S04]  /*1150*/  LEA.HI R40, R40, R38, RZ, 0x3 ;  /* 0x0000002628287211 */ /* 0x000fc800078f18ff */
[----:B------:R-:W-:-:S04]  /*1160*/  SHF.R.S32.HI R40, RZ, 0x3, R40 ;  /* 0x00000003ff287819 */ /* 0x000fc80000011428 */
[----:B------:R-:W-:-:S05]  /*1170*/  SHF.R.S32.HI R7, RZ, 0x1f, R40 ;  /* 0x0000001fff077819 */ /* 0x000fca0000011428 */
[C---:B------:R-:W-:Y:S02]  /*1180*/  IMAD R6, R7.reuse, c[0x0][0x1e0], RZ ;  /* 0x0000780007067a24 */ /* 0x040fe400078e02ff */
[----:B------:R-:W-:Y:S02]  /*1190*/  IMAD R7, R7, c[0x0][0x208], RZ ;  /* 0x0000820007077a24 */ /* 0x000fe400078e02ff */
[----:B------:R-:W-:Y:S01]  /*11a0*/  IMAD R6, R40, c[0x0][0x1e4], R6 ;  /* 0x0000790028067a24 */ /* 0x000fe200078e0206 */
[----:B------:R-:W-:Y:S02]  /*11b0*/  SHF.R.S32.HI R8, RZ, 0x1f, R37 ;  /* 0x0000001fff087819 */ /* 0x000fe40000011425 */
[----:B------:R-:W-:-:S03]  /*11c0*/  SHF.R.S32.HI R10, RZ, 0x1f, R36 ;  /* 0x0000001fff0a7819 */ /* 0x000fc60000011424 */
[----:B------:R-:W-:Y:S01]  /*11d0*/  IMAD R11, R8, c[0x0][0x1b8], RZ ;  /* 0x00006e00080b7a24 */ /* 0x000fe200078e02ff */
[----:B------:R-:W-:Y:S03]  /*11e0*/  WARPSYNC 0xffffffff ;  /* 0xffffffff00007948 */ /* 0x000fe60003800000 */
[----:B------:R-:W-:Y:S02]  /*11f0*/  IMAD R11, R37, c[0x0][0x1bc], R11 ;  /* 0x00006f00250b7a24 */ /* 0x000fe400078e020b */
[----:B--2---:R-:W-:-:S04]  /*1200*/  IMAD.WIDE.U32 R4, R40, c[0x0][0x1e0], R136 ;  /* 0x0000780028047a25 */ /* 0x004fc800078e0088 */
[----:B---3--:R-:W-:Y:S01]  /*1210*/  IMAD.WIDE.U32 R2, R40, c[0x0][0x208], R136 ;  /* 0x0000820028027a25 */ /* 0x008fe200078e0088 */
[----:B------:R-:W-:-:S03]  /*1220*/  IADD3 R5, R5, R6, RZ ;  /* 0x0000000605057210 */ /* 0x000fc60007ffe0ff */
[----:B------:R-:W-:Y:S02]  /*1230*/  IMAD R6, R40, c[0x0][0x20c], R7 ;  /* 0x0000830028067a24 */ /* 0x000fe400078e0207 */
[----:B------:R-:W-:-:S03]  /*1240*/  IMAD R7, R8, c[0x0][0x1e8], RZ ;  /* 0x00007a0008077a24 */ /* 0x000fc600078e02ff */
[----:B------:R-:W-:Y:S01]  /*1250*/  IADD3 R3, R3, R6, RZ ;  /* 0x0000000603037210 */ /* 0x000fe20007ffe0ff */
[----:B------:R-:W-:Y:S02]  /*1260*/  IMAD R6, R8, c[0x0][0x210], RZ ;  /* 0x0000840008067a24 */ /* 0x000fe400078e02ff */
[C---:B------:R-:W-:Y:S02]  /*1270*/  IMAD R7, R37.reuse, c[0x0][0x1ec], R7 ;  /* 0x00007b0025077a24 */ /* 0x040fe400078e0207 */
[----:B------:R-:W-:-:S04]  /*1280*/  IMAD.WIDE.U32 R4, R37, c[0x0][0x1e8], R4 ;  /* 0x00007a0025047a25 */ /* 0x000fc800078e0004 */
[C---:B------:R-:W-:Y:S02]  /*1290*/  IMAD R6, R37.reuse, c[0x0][0x214], R6 ;  /* 0x0000850025067a24 */ /* 0x040fe400078e0206 */
[----:B------:R-:W-:Y:S01]  /*12a0*/  IMAD.WIDE.U32 R2, R37, c[0x0][0x210], R2 ;  /* 0x0000840025027a25 */ /* 0x000fe200078e0002 */
[----:B------:R-:W-:-:S04]  /*12b0*/  IADD3 R7, R5, R7, RZ ;  /* 0x0000000705077210 */ /* 0x000fc80007ffe0ff */
[----:B------:R-:W-:Y:S02]  /*12c0*/  IADD3 R5, R3, R6, RZ ;  /* 0x0000000603057210 */ /* 0x000fe40007ffe0ff */
[----:B----4-:R-:W-:Y:S02]  /*12d0*/  @P0 SHF.R.S32.HI R3, RZ, 0x1f, R0 ;  /* 0x0000001fff030819 */ /* 0x010fe40000011400 */
[----:B------:R-:W-:Y:S02]  /*12e0*/  @!P0 MOV R3, R10 ;  /* 0x0000000a00038202 */ /* 0x000fe40000000f00 */
[----:B------:R-:W-:Y:S02]  /*12f0*/  MOV R6, R4 ;  /* 0x0000000400067202 */ /* 0x000fe40000000f00 */
[----:B------:R-:W-:Y:S02]  /*1300*/  MOV R4, R2 ;  /* 0x0000000200047202 */ /* 0x000fe40000000f00 */
[----:B------:R-:W-:Y:S01]  /*1310*/  @P0 MOV R2, R0 ;  /* 0x0000000000020202 */ /* 0x000fe20000000f00 */
[C---:B------:R-:W-:Y:S01]  /*1320*/  IMAD R0, R3.reuse, c[0x0][0x1f0], RZ ;  /* 0x00007c0003007a24 */ /* 0x040fe200078e02ff */
[----:B------:R-:W-:Y:S01]  /*1330*/  @!P0 MOV R2, R36 ;  /* 0x0000002400028202 */ /* 0x000fe20000000f00 */
[----:B------:R-:W-:-:S04]  /*1340*/  IMAD R3, R3, c[0x0][0x218], RZ ;  /* 0x0000860003037a24 */ /* 0x000fc800078e02ff */
[----:B------:R-:W-:-:S04]  /*1350*/  IMAD.WIDE.U32 R134, R2, c[0x0][0x1f0], R6 ;  /* 0x00007c0002867a25 */ /* 0x000fc800078e0006 */
[----:B------:R-:W-:-:S04]  /*1360*/  IMAD.WIDE.U32 R22, R2, c[0x0][0x218], R4 ;  /* 0x0000860002167a25 */ /* 0x000fc800078e0004 */
[C---:B------:R-:W-:Y:S02]  /*1370*/  IMAD R0, R2.reuse, c[0x0][0x1f4], R0 ;  /* 0x00007d0002007a24 */ /* 0x040fe400078e0200 */
[----:B------:R-:W-:-:S03]  /*1380*/  IMAD R2, R2, c[0x0][0x21c], R3 ;  /* 0x0000870002027a24 */ /* 0x000fc600078e0203 */
[----:B------:R-:W-:Y:S02]  /*1390*/  IADD3 R132, R135, R0, RZ ;  /* 0x0000000087847210 */ /* 0x000fe40007ffe0ff */
[----:B------:R-:W-:Y:S01]  /*13a0*/  IADD3 R21, R23, R2, RZ ;  /* 0x0000000217157210 */ /* 0x000fe20007ffe0ff */
[----:B------:R1:W-:Y:S04]  /*13b0*/  STL.64 [R1+0x18], R134 ;  /* 0x0000188601007387 */ /* 0x0003e80000100a00 */
[----:B------:R1:W-:Y:S04]  /*13c0*/  STL.64 [R1+0x20], R22 ;  /* 0x0000201601007387 */ /* 0x0003e80000100a00 */
[----:B------:R1:W-:Y:S04]  /*13d0*/  STL [R1+0x14], R132 ;  /* 0x0000148401007387 */ /* 0x0003e80000100800 */
[----:B------:R1:W-:Y:S01]  /*13e0*/  STL [R1+0x28], R21 ;  /* 0x0000281501007387 */ /* 0x0003e20000100800 */
[----:B------:R-:W-:-:S05]  /*13f0*/  IMAD.WIDE.U32 R8, R37, c[0x0][0x1b8], RZ ;  /* 0x00006e0025087a25 */ /* 0x000fca00078e00ff */
[----:B------:R-:W-:Y:S02]  /*1400*/  IADD3 R6, R9, R11, RZ ;  /* 0x0000000b09067210 */ /* 0x000fe40007ffe0ff */
[----:B------:R-:W2:Y:S04]  /*1410*/  LDL R12, [R1+0x6c] ;  /* 0x00006c00010c7983 */ /* 0x000ea80000100800 */
[----:B------:R-:W3:Y:S04]  /*1420*/  LDL R15, [R1+0x2c] ;  /* 0x00002c00010f7983 */ /* 0x000ee80000100800 */
[----:B------:R-:W4:Y:S01]  /*1430*/  LDL R16, [R1+0x44] ;  /* 0x0000440001107983 */ /* 0x000f220000100800 */
[----:B------:R-:W-:Y:S01]  /*1440*/  MOV R7, R6 ;  /* 0x0000000600077202 */ /* 0x000fe20000000f00 */
[----:B------:R-:W-:-:S02]  /*1450*/  IMAD R3, R10, c[0x0][0x1c0], RZ ;  /* 0x000070000a037a24 */ /* 0x000fc400078e02ff */
[----:B------:R-:W-:Y:S02]  /*1460*/  IMAD.MOV.U32 R6, RZ, RZ, R8 ;  /* 0x000000ffff067224 */ /* 0x000fe400078e0008 */
[C---:B------:R-:W-:Y:S02]  /*1470*/  IMAD R3, R36.reuse, c[0x0][0x1c4], R3 ;  /* 0x0000710024037a24 */ /* 0x040fe400078e0203 */
[----:B------:R-:W-:Y:S01]  /*1480*/  IMAD.WIDE.U32 R6, R36, c[0x0][0x1c0], R6 ;  /* 0x0000700024067a25 */ /* 0x000fe200078e0006 */
[----:B------:R-:W-:Y:S04]  /*1490*/  BAR.SYNC.DEFER_BLOCKING 0x0 ;  /* 0x0000000000007b1d */ /* 0x000fe80000010000 */
[----:B------:R-:W-:Y:S01]  /*14a0*/  IADD3 R3, R7, R3, RZ ;  /* 0x0000000307037210 */ /* 0x000fe20007ffe0ff */
[----:B------:R-:W-:Y:S01]  /*14b0*/  IMAD R14, R35, c[0x0][0x168], RZ ;  /* 0x00005a00230e7a24 */ /* 0x000fe200078e02ff */
[----:B------:R-:W-:-:S02]  /*14c0*/  ISETP.GE.AND P3, PT, R136, c[0x0][0x198], PT ;  /* 0x0000660088007a0c */ /* 0x000fc40003f66270 */
[----:B------:R-:W-:-:S04]  /*14d0*/  IADD3 R68, R154, -0x1, RZ ;  /* 0xffffffff9a447810 */ /* 0x000fc80007ffe0ff */
[----:B------:R-:W-:Y:S02]  /*14e0*/  SHF.R.S32.HI R20, RZ, 0x1f, R68 ;  /* 0x0000001fff147819 */ /* 0x000fe40000011444 */
[----:B------:R-:W-:Y:S01]  /*14f0*/  MOV R129, c[0x0][0x1e0] ;  /* 0x0000780000817a02 */ /* 0x000fe20000000f00 */
[----:B------:R-:W-:Y:S01]  /*1500*/  IMAD.MOV.U32 R130, RZ, RZ, c[0x0][0x1e4] ;  /* 0x00007900ff827624 */ /* 0x000fe200078e00ff */
[----:B--2---:R-:W-:-:S05]  /*1510*/  IADD3 R2, R12, R153, RZ ;  /* 0x000000990c027210 */ /* 0x004fca0007ffe0ff */
[----:B------:R-:W-:Y:S01]  /*1520*/  @P4 IMAD.HI.U32 R4, R2, c[0x0][0x2c8], RZ ;  /* 0x0000b20002044a27 */ /* 0x000fe200078e00ff */
[----:B------:R-:W-:-:S04]  /*1530*/  MOV R0, R2 ;  /* 0x0000000200007202 */ /* 0x000fc80000000f00 */
[----:B------:R-:W-:-:S04]  /*1540*/  @P4 SHF.R.U32.HI R0, RZ, c[0x0][0x2cc], R4 ;  /* 0x0000b300ff004a19 */ /* 0x000fc80000011604 */
[----:B------:R-:W-:Y:S02]  /*1550*/  IADD3 R4, -R0, RZ, RZ ;  /* 0x000000ff00047210 */ /* 0x000fe40007ffe1ff */
[----:B------:R-:W-:-:S03]  /*1560*/  SHF.R.S32.HI R5, RZ, 0x1f, R0 ;  /* 0x0000001fff057819 */ /* 0x000fc60000011400 */
[----:B------:R-:W-:Y:S02]  /*1570*/  IMAD R4, R4, c[0x0][0x2c4], R2 ;  /* 0x0000b10004047a24 */ /* 0x000fe400078e0202 */
[----:B------:R-:W-:Y:S02]  /*1580*/  IMAD.MOV.U32 R2, RZ, RZ, R6 ;  /* 0x000000ffff027224 */ /* 0x000fe400078e0006 */
[----:B------:R-:W-:Y:S02]  /*1590*/  IMAD R5, R5, c[0x0][0x1b0], RZ ;  /* 0x00006c0005057a24 */ /* 0x000fe400078e02ff */
[----:B------:R-:W-:-:S04]  /*15a0*/  IMAD.WIDE.U32 R2, R0, c[0x0][0x1b0], R2 ;  /* 0x00006c0000027a25 */ /* 0x000fc800078e0002 */
[----:B------:R-:W-:Y:S01]  /*15b0*/  IMAD R0, R0, c[0x0][0x1b4], R5 ;  /* 0x00006d0000007a24 */ /* 0x000fe200078e0205 */
[----:B------:R-:W-:-:S04]  /*15c0*/  SHF.R.S32.HI R5, RZ, 0x1f, R4 ;  /* 0x0000001fff057819 */ /* 0x000fc80000011404 */
[----:B------:R-:W-:Y:S01]  /*15d0*/  IADD3 R3, R3, R0, RZ ;  /* 0x0000000003037210 */ /* 0x000fe20007ffe0ff */
[----:B------:R-:W-:-:S04]  /*15e0*/  IMAD R0, R5, c[0x0][0x1a8], RZ ;  /* 0x00006a0005007a24 */ /* 0x000fc800078e02ff */
[C---:B------:R-:W-:Y:S02]  /*15f0*/  IMAD R0, R4.reuse, c[0x0][0x1ac], R0 ;  /* 0x00006b0004007a24 */ /* 0x040fe400078e0200 */
[----:B------:R-:W-:-:S05]  /*1600*/  IMAD.WIDE.U32 R4, R4, c[0x0][0x1a8], R2 ;  /* 0x00006a0004047a25 */ /* 0x000fca00078e0002 */
[----:B------:R-:W-:Y:S02]  /*1610*/  IADD3 R0, R5, R0, RZ ;  /* 0x0000000005007210 */ /* 0x000fe40007ffe0ff */
[----:B------:R-:W-:-:S04]  /*1620*/  LEA R2, P0, R4, c[0x0][0x160], 0x1 ;  /* 0x0000580004027a11 */ /* 0x000fc800078008ff */
[----:B------:R-:W-:Y:S02]  /*1630*/  LEA.HI.X R0, R4, c[0x0][0x164], R0, 0x1, P0 ;  /* 0x0000590004007a11 */ /* 0x000fe400000f0c00 */
[----:B------:R-:W2:Y:S01]  /*1640*/  SHFL.IDX PT, R4, R2, RZ, 0x181f ;  /* 0x00181fff02047589 */ /* 0x000ea200000e0000 */
[----:B------:R-:W-:-:S03]  /*1650*/  IMAD.IADD R3, R40, 0x1, R153 ;  /* 0x0000000128037824 */ /* 0x000fc600078e0299 */
[----:B------:R-:W5:Y:S02]  /*1660*/  SHFL.IDX PT, R5, R0, RZ, 0x181f ;  /* 0x00181fff00057589 */ /* 0x000f6400000e0000 */
[C---:B------:R-:W-:Y:S02]  /*1670*/  ISETP.GE.AND P5, PT, R3.reuse, R14, PT ;  /* 0x0000000e0300720c */ /* 0x040fe40003fa6270 */
[----:B------:R-:W1:Y:S01]  /*1680*/  SHFL.IDX PT, R8, R2, 0x1, 0x181f ;  /* 0x00381f0002087f89 */ /* 0x000e6200000e0000 */
[----:B------:R-:W-:-:S03]  /*1690*/  IADD3 R6, R3, 0x20, RZ ;  /* 0x0000002003067810 */ /* 0x000fc60007ffe0ff */
[----:B------:R-:W1:Y:S01]  /*16a0*/  SHFL.IDX PT, R9, R0, 0x1, 0x181f ;  /* 0x00381f0000097f89 */ /* 0x000e6200000e0000 */
[----:B---3--:R-:W-:-:S03]  /*16b0*/  ISETP.GE.AND P6, PT, R15, c[0x0][0x198], PT ;  /* 0x000066000f007a0c */ /* 0x008fc60003fc6270 */
[----:B------:R-:W3:Y:S01]  /*16c0*/  SHFL.IDX PT, R10, R2, 0x2, 0x181f ;  /* 0x00581f00020a7f89 */ /* 0x000ee200000e0000 */
[----:B------:R-:W-:-:S03]  /*16d0*/  ISETP.GE.AND P1, PT, R6, R14, PT ;  /* 0x0000000e0600720c */ /* 0x000fc60003f26270 */
[----:B------:R-:W1:Y:S01]  /*16e0*/  SHFL.IDX PT, R13, R0, 0x2, 0x181f ;  /* 0x00581f00000d7f89 */ /* 0x000e6200000e0000 */
[----:B------:R-:W-:Y:S02]  /*16f0*/  IADD3 R11, R3, 0x40, RZ ;  /* 0x00000040030b7810 */ /* 0x000fe40007ffe0ff */
[CC--:B--2---:R-:W-:Y:S02]  /*1700*/  @!P5 LEA R6, P2, R136.reuse, R4.reuse, 0x1 ;  /* 0x000000048806d211 */ /* 0x0c4fe400078408ff */
[C---:B------:R-:W-:Y:S01]  /*1710*/  @!P5 LEA R4, P0, R15.reuse, R4, 0x1 ;  /* 0x000000040f04d211 */ /* 0x040fe200078008ff */
[----:B------:R1:W2:Y:S01]  /*1720*/  SHFL.IDX PT, R12, R2, 0x3, 0x181f ;  /* 0x00781f00020c7f89 */ /* 0x0002a200000e0000 */
[-C--:B-----5:R-:W-:Y:S02]  /*1730*/  @!P5 LEA.HI.X R7, R136, R5.reuse, R137, 0x1, P2 ;  /* 0x000000058807d211 */ /* 0x0a0fe400010f0c89 */
[----:B----4-:R-:W-:Y:S02]  /*1740*/  @!P5 LEA.HI.X R5, R15, R5, R16, 0x1, P0 ;  /* 0x000000050f05d211 */ /* 0x010fe400000f0c10 */
[----:B------:R-:W-:Y:S01]  /*1750*/  ISETP.GE.AND P2, PT, R11, R14, PT ;  /* 0x0000000e0b00720c */ /* 0x000fe20003f46270 */
[----:B------:R3:W-:Y:S01]  /*1760*/  @!P5 LDGSTS.E.BYPASS.LTC128B.128 [R228+0x100], [R6.64], !P3 ;  /* 0x0010000006e4dfae */ /* 0x0007e2000d901d46 */
[----:B------:R-:W-:-:S03]  /*1770*/  IADD3 R3, R3, 0x60, RZ ;  /* 0x0000006003037810 */ /* 0x000fc60007ffe0ff */
[----:B------:R4:W5:Y:S04]  /*1780*/  SHFL.IDX PT, R11, R0, 0x3, 0x181f ;  /* 0x00781f00000b7f89 */ /* 0x00096800000e0000 */
[----:B------:R2:W-:Y:S01]  /*1790*/  @!P5 LDGSTS.E.BYPASS.LTC128B.128 [R228+0x4100], [R4.64], !P6 ;  /* 0x0410000004e4dfae */ /* 0x0005e2000f101d46 */
[-C--:B-1----:R-:W-:Y:S02]  /*17a0*/  @!P1 LEA R2, P0, R15, R8.reuse, 0x1 ;  /* 0x000000080f029211 */ /* 0x082fe400078008ff */
[----:B----4-:R-:W-:Y:S02]  /*17b0*/  IADD3 R0, -R40, c[0x0][0x1d0], RZ ;  /* 0x0000740028007a10 */ /* 0x010fe40007ffe1ff */
[----:B--2---:R-:W-:-:S04]  /*17c0*/  @!P1 LEA R4, P5, R136, R8, 0x1 ;  /* 0x0000000888049211 */ /* 0x004fc800078a08ff */
[CCC-:B------:R-:W-:Y:S02]  /*17d0*/  @!P1 LEA.HI.X R5, R136.reuse, R9.reuse, R137.reuse, 0x1, P5 ;  /* 0x0000000988059211 */ /* 0x1c0fe400028f0c89 */
[----:B------:R-:W-:Y:S02]  /*17e0*/  ISETP.GE.AND P5, PT, R3, R14, PT ;  /* 0x0000000e0300720c */ /* 0x000fe40003fa6270 */
[----:B------:R-:W-:Y:S01]  /*17f0*/  @!P1 LEA.HI.X R3, R15, R9, R16, 0x1, P0 ;  /* 0x000000090f039211 */ /* 0x000fe200000f0c10 */
[----:B------:R1:W-:Y:S01]  /*1800*/  @!P1 LDGSTS.E.BYPASS.LTC128B.128 [R228+0x1100], [R4.64], !P3 ;  /* 0x0110000004e49fae */ /* 0x0003e2000d901d46 */
[----:B---3--:R-:W-:Y:S01]  /*1810*/  @!P2 LEA R6, P0, R136, R10, 0x1 ;  /* 0x0000000a8806a211 */ /* 0x008fe200078008ff */
[----:B------:R-:W-:Y:S02]  /*1820*/  IMAD R0, R68, -0x80, R0 ;  /* 0xffffff8044007824 */ /* 0x000fe400078e0200 */
[----:B------:R2:W-:Y:S01]  /*1830*/  @!P1 LDGSTS.E.BYPASS.LTC128B.128 [R228+0x5100], [R2.64], !P6 ;  /* 0x0510000002e49fae */ /* 0x0005e2000f101d46 */
[----:B------:R-:W-:-:S05]  /*1840*/  @!P2 LEA.HI.X R7, R136, R13, R137, 0x1, P0 ;  /* 0x0000000d8807a211 */ /* 0x000fca00000f0c89 */
[----:B------:R3:W-:Y:S01]  /*1850*/  @!P2 LDGSTS.E.BYPASS.LTC128B.128 [R228+0x2100], [R6.64], !P3 ;  /* 0x0210000006e4afae */ /* 0x0007e2000d901d46 */
[----:B-1----:R-:W-:-:S04]  /*1860*/  @!P2 LEA R4, P1, R15, R10, 0x1 ;  /* 0x0000000a0f04a211 */ /* 0x002fc800078208ff */
[C---:B------:R-:W-:Y:S02]  /*1870*/  @!P2 LEA.HI.X R5, R15.reuse, R13, R16, 0x1, P1 ;  /* 0x0000000d0f05a211 */ /* 0x040fe400008f0c10 */
[----:B------:R-:W-:Y:S02]  /*1880*/  ISETP.GE.AND P1, PT, R0, 0x1, PT ;  /* 0x000000010000780c */ /* 0x000fe40003f26270 */
[-C--:B--2---:R-:W-:Y:S01]  /*1890*/  @!P5 LEA R2, P0, R136, R12.reuse, 0x1 ;  /* 0x0000000c8802d211 */ /* 0x084fe200078008ff */
[----:B------:R1:W-:Y:S01]  /*18a0*/  @!P2 LDGSTS.E.BYPASS.LTC128B.128 [R228+0x6100], [R4.64], !P6 ;  /* 0x0610000004e4afae */ /* 0x0003e2000f101d46 */
[----:B---3--:R-:W-:Y:S02]  /*18b0*/  IMAD R6, R20, c[0x0][0x1e0], RZ ;  /* 0x0000780014067a24 */ /* 0x008fe400078e02ff */
[----:B-----5:R-:W-:Y:S02]  /*18c0*/  @!P5 LEA.HI.X R3, R136, R11, R137, 0x1, P0 ;  /* 0x0000000b8803d211 */ /* 0x020fe400000f0c89 */
[----:B------:R-:W-:Y:S01]  /*18d0*/  IMAD R7, R68, c[0x0][0x1e4], R6 ;  /* 0x0000790044077a24 */ /* 0x000fe200078e0206 */
[----:B------:R-:W-:-:S02]  /*18e0*/  @!P5 LEA R6, P0, R15, R12, 0x1 ;  /* 0x0000000c0f06d211 */ /* 0x000fc400078008ff */
[----:B------:R2:W-:Y:S01]  /*18f0*/  @!P5 LDGSTS.E.BYPASS.LTC128B.128 [R228+0x3100], [R2.64], !P3 ;  /* 0x0310000002e4dfae */ /* 0x0005e2000d901d46 */
[----:B------:R-:W-:Y:S01]  /*1900*/  ISETP.GE.AND P2, PT, R0, 0x21, PT ;  /* 0x000000210000780c */ /* 0x000fe20003f46270 */
[----:B-1----:R-:W-:-:S05]  /*1910*/  IMAD.WIDE.U32 R4, R68, c[0x0][0x1e0], RZ ;  /* 0x0000780044047a25 */ /* 0x002fca00078e00ff */
[----:B--2---:R-:W-:Y:S02]  /*1920*/  IADD3 R3, R5, R7, RZ ;  /* 0x0000000705037210 */ /* 0x004fe40007ffe0ff */
[----:B------:R-:W-:Y:S02]  /*1930*/  LEA R2, P3, R4, R134, 0x7 ;  /* 0x0000008604027211 */ /* 0x000fe400078638ff */
[----:B------:R-:W-:Y:S02]  /*1940*/  @!P5 LEA.HI.X R7, R15, R11, R16, 0x1, P0 ;  /* 0x0000000b0f07d211 */ /* 0x000fe400000f0c10 */
[----:B------:R-:W-:Y:S02]  /*1950*/  @P1 ISETP.GE.AND P0, PT, R136, c[0x0][0x1d4], PT ;  /* 0x0000750088001a0c */ /* 0x000fe40003f06270 */
[----:B------:R-:W-:Y:S01]  /*1960*/  LEA.HI.X R3, R4, R132, R3, 0x7, P3 ;  /* 0x0000008404037211 */ /* 0x000fe200018f3c03 */
[----:B------:R1:W-:Y:S01]  /*1970*/  @!P5 LDGSTS.E.BYPASS.LTC128B.128 [R228+0x7100], [R6.64], !P6 ;  /* 0x0710000006e4dfae */ /* 0x0003e2000f101d46 */
[----:B------:R-:W-:-:S02]  /*1980*/  @P1 LEA R4, P3, R2, c[0x0][0x1c8], 0x1 ;  /* 0x0000720002041a11 */ /* 0x000fc400078608ff */
[----:B------:R-:W-:Y:S01]  /*1990*/  ISETP.GE.AND P6, PT, R15, c[0x0][0x1d4], PT ;  /* 0x000075000f007a0c */ /* 0x000fe20003fc6270 */
[----:B------:R-:W0:Y:S01]  /*19a0*/  LDGDEPBAR ;  /* 0x00000000000079af */ /* 0x000e220000000000 */
[----:B------:R-:W-:Y:S02]  /*19b0*/  @P1 LEA.HI.X R5, R2, c[0x0][0x1cc], R3, 0x1, P3 ;  /* 0x0000730002051a11 */ /* 0x000fe400018f0c03 */
[----:B------:R-:W-:-:S03]  /*19c0*/  ISETP.GE.AND P5, PT, R0, 0x41, PT ;  /* 0x000000410000780c */ /* 0x000fc60003fa6270 */
[----:B------:R2:W-:Y:S01]  /*19d0*/  @P1 LDGSTS.E.BYPASS.LTC128B.128 [R228+0x8100], [R4.64], !P0 ;  /* 0x0810000004e41fae */ /* 0x0005e2000c101d46 */
[----:B------:R-:W-:-:S05]  /*19e0*/  IMAD.WIDE.U32 R10, R129, 0x40, RZ ;  /* 0x00000040810a7825 */ /* 0x000fca00078e00ff */
[----:B------:R2:W-:Y:S01]  /*19f0*/  @P1 LDGSTS.E.BYPASS.LTC128B.128 [R228+0xc100], [R4.64+0x80], !P6 ;  /* 0x0c10008004e41fae */ /* 0x0005e2000f101d46 */
[----:B-1----:R-:W-:-:S04]  /*1a00*/  @P2 LEA R6, P3, R129, R2, 0x5 ;  /* 0x0000000281062211 */ /* 0x002fc800078628ff */
[----:B------:R-:W-:Y:S02]  /*1a10*/  @P2 LEA R8, P0, R6, c[0x0][0x1c8], 0x1 ;  /* 0x0000720006082a11 */ /* 0x000fe400078008ff */
[----:B------:R-:W-:Y:S02]  /*1a20*/  @P2 LEA.HI.X R7, R129, R3, R130, 0x5, P3 ;  /* 0x0000000381072211 */ /* 0x000fe400018f2c82 */
[----:B------:R-:W-:Y:S02]  /*1a30*/  ISETP.GE.AND P3, PT, R0, 0x61, PT ;  /* 0x000000610000780c */ /* 0x000fe40003f66270 */
[----:B------:R-:W-:Y:S02]  /*1a40*/  @P2 LEA.HI.X R9, R6, c[0x0][0x1cc], R7, 0x1, P0 ;  /* 0x0000730006092a11 */ /* 0x000fe400000f0c07 */
[----:B------:R-:W-:Y:S02]  /*1a50*/  @P2 ISETP.GE.AND P0, PT, R136, c[0x0][0x1d4], PT ;  /* 0x0000750088002a0c */ /* 0x000fe40003f06270 */
[----:B------:R-:W-:-:S02]  /*1a60*/  @P5 IADD3 R0, P1, R2, R10, RZ ;  /* 0x0000000a02005210 */ /* 0x000fc40007f3e0ff */
[----:B--2---:R-:W-:-:S04]  /*1a70*/  SHF.L.U32 R4, R130, 0x6, RZ ;  /* 0x0000000682047819 */ /* 0x004fc800000006ff */
[----:B------:R-:W-:Y:S02]  /*1a80*/  @P5 IADD3.X R4, R3, R11, R4, P1, !PT ;  /* 0x0000000b03045210 */ /* 0x000fe40000ffe404 */
[C---:B------:R-:W-:Y:S01]  /*1a90*/  @P5 LEA R6, P1, R0.reuse, c[0x0][0x1c8], 0x1 ;  /* 0x0000720000065a11 */ /* 0x040fe200078208ff */
[----:B------:R-:W-:Y:S02]  /*1aa0*/  @P3 IMAD.WIDE.U32 R2, R129, 0x60, R2 ;  /* 0x0000006081023825 */ /* 0x000fe400078e0002 */
[----:B------:R1:W-:Y:S01]  /*1ab0*/  @P2 LDGSTS.E.BYPASS.LTC128B.128 [R228+0x9100], [R8.64], !P0 ;  /* 0x0910000008e42fae */ /* 0x0003e2000c101d46 */
[----:B------:R-:W-:Y:S01]  /*1ac0*/  @P5 LEA.HI.X R7, R0, c[0x0][0x1cc], R4, 0x1, P1 ;  /* 0x0000730000075a11 */ /* 0x000fe200008f0c04 */
[----:B------:R-:W-:Y:S01]  /*1ad0*/  @P3 IMAD R0, R130, 0x60, RZ ;  /* 0x0000006082003824 */ /* 0x000fe200078e02ff */
[C---:B------:R-:W-:Y:S01]  /*1ae0*/  @P5 ISETP.GE.AND P1, PT, R136.reuse, c[0x0][0x1d4], PT ;  /* 0x0000750088005a0c */ /* 0x040fe20003f26270 */
[----:B------:R1:W-:Y:S01]  /*1af0*/  @P2 LDGSTS.E.BYPASS.LTC128B.128 [R228+0xd100], [R8.64+0x80], !P6 ;  /* 0x0d10008008e42fae */ /* 0x0003e2000f101d46 */
[----:B------:R-:W-:-:S02]  /*1b00*/  @P3 ISETP.GE.AND P0, PT, R136, c[0x0][0x1d4], PT ;  /* 0x0000750088003a0c */ /* 0x000fc40003f06270 */
[----:B------:R-:W-:Y:S02]  /*1b10*/  @P3 IADD3 R0, R3, R0, RZ ;  /* 0x0000000003003210 */ /* 0x000fe40007ffe0ff */
[----:B------:R-:W-:-:S04]  /*1b20*/  @P3 LEA R4, P2, R2, c[0x0][0x1c8], 0x1 ;  /* 0x0000720002043a11 */ /* 0x000fc800078408ff */
[----:B------:R-:W-:-:S03]  /*1b30*/  @P3 LEA.HI.X R5, R2, c[0x0][0x1cc], R0, 0x1, P2 ;  /* 0x0000730002053a11 */ /* 0x000fc600010f0c00 */
[----:B------:R2:W-:Y:S04]  /*1b40*/  @P5 LDGSTS.E.BYPASS.LTC128B.128 [R228+0xa100], [R6.64], !P1 ;  /* 0x0a10000006e45fae */ /* 0x0005e8000c901d46 */
[----:B------:R2:W-:Y:S04]  /*1b50*/  @P5 LDGSTS.E.BYPASS.LTC128B.128 [R228+0xe100], [R6.64+0x80], !P6 ;  /* 0x0e10008006e45fae */ /* 0x0005e8000f101d46 */
[----:B------:R2:W-:Y:S04]  /*1b60*/  @P3 LDGSTS.E.BYPASS.LTC128B.128 [R228+0xb100], [R4.64], !P0 ;  /* 0x0b10000004e43fae */ /* 0x0005e8000c101d46 */
[----:B------:R2:W-:Y:S04]  /*1b70*/  @P3 LDGSTS.E.BYPASS.LTC128B.128 [R228+0xf100], [R4.64+0x80], !P6 ;  /* 0x0f10008004e43fae */ /* 0x0005e8000f101d46 */
[----:B------:R-:W0:Y:S01]  /*1b80*/  LDGDEPBAR ;  /* 0x00000000000079af */ /* 0x000e220000000000 */
[----:B------:R-:W-:-:S04]  /*1b90*/  DEPBAR.LE SB0, 0x1 ;  /* 0x000080400000791a */ /* 0x000fc80000000000 */
[----:B------:R-:W-:Y:S06]  /*1ba0*/  BAR.SYNC.DEFER_BLOCKING 0x0 ;  /* 0x0000000000007b1d */ /* 0x000fec0000010000 */
[----:B------:R-:W-:Y:S04]  /*1bb0*/  LDSM.16.M88.4 R140, [R224] ;  /* 0x00000000e08c783b */ /* 0x000fe80000000200 */
[----:B------:R-:W-:Y:S04]  /*1bc0*/  LDSM.16.M88.4 R144, [R225] ;  /* 0x00000000e190783b */ /* 0x000fe80000000200 */
[----:B------:R-:W-:Y:S04]  /*1bd0*/  LDSM.16.M88.4 R164, [R227] ;  /* 0x00000000e3a4783b */ /* 0x000fe80000000200 */
[----:B------:R-:W-:Y:S04]  /*1be0*/  LDSM.16.M88.4 R172, [R226] ;  /* 0x00000000e2ac783b */ /* 0x000fe80000000200 */
[----:B------:R-:W-:Y:S04]  /*1bf0*/  LDSM.16.M88.4 R176, [R224+0x4000] ;  /* 0x00400000e0b0783b */ /* 0x000fe80000000200 */
[----:B------:R-:W-:Y:S04]  /*1c00*/  LDSM.16.M88.4 R180, [R225+0x4000] ;  /* 0x00400000e1b4783b */ /* 0x000fe80000000200 */
[----:B------:R-:W-:Y:S04]  /*1c10*/  LDSM.16.M88.4 R184, [R227+0x4000] ;  /* 0x00400000e3b8783b */ /* 0x000fe80000000200 */
[----:B------:R-:W-:Y:S04]  /*1c20*/  LDSM.16.M88.4 R188, [R226+0x4000] ;  /* 0x00400000e2bc783b */ /* 0x000fe80000000200 */
[----:B------:R-:W-:Y:S06]  /*1c30*/  BAR.SYNC.DEFER_BLOCKING 0x0 ;  /* 0x0000000000007b1d */ /* 0x000fec0000010000 */
[----:B------:R-:W-:-:S04]  /*1c40*/  DEPBAR.LE SB0, 0x0 ;  /* 0x000080000000791a */ /* 0x000fc80000000000 */
[----:B------:R-:W-:Y:S06]  /*1c50*/  BAR.SYNC.DEFER_BLOCKING 0x0 ;  /* 0x0000000000007b1d */ /* 0x000fec0000010000 */
[----:B--2---:R-:W2:Y:S04]  /*1c60*/  LDSM.16.M88.4 R4, [R201] ;  /* 0x00000000c904783b */ /* 0x004ea80000000200 */
[----:B------:R-:W3:Y:S04]  /*1c70*/  LDSM.16.M88.4 R16, [R201+0x800] ;  /* 0x00080000c910783b */ /* 0x000ee80000000200 */
[----:B------:R-:W4:Y:S04]  /*1c80*/  LDSM.16.M88.4 R28, [R222] ;  /* 0x00000000de1c783b */ /* 0x000f280000000200 */
[----:B------:R-:W5:Y:S04]  /*1c90*/  LDSM.16.M88.4 R24, [R207] ;  /* 0x00000000cf18783b */ /* 0x000f680000000200 */
[----:B------:R-:W3:Y:S01]  /*1ca0*/  LDSM.16.M88.4 R32, [R201+0x1000] ;  /* 0x00100000c920783b */ /* 0x000ee20000000200 */
[----:B------:R-:W-:Y:S01]  /*1cb0*/  IMAD R0, R20, c[0x0][0x208], RZ ;  /* 0x0000820014007a24 */ /* 0x000fe200078e02ff */
[----:B------:R-:W-:-:S02]  /*1cc0*/  MOV R131, 0xffffff80 ;  /* 0xffffff8000837802 */ /* 0x000fc40000000f00 */
[----:B------:R-:W4:Y:S01]  /*1cd0*/  LDSM.16.M88.4 R36, [R221] ;  /* 0x00000000dd24783b */ /* 0x000f220000000200 */
[----:B------:R-:W-:-:S03]  /*1ce0*/  ISETP.GE.AND P5, PT, R136, c[0x0][0x1d4], PT ;  /* 0x0000750088007a0c */ /* 0x000fc60003fa6270 */
[----:B------:R-:W-:Y:S04]  /*1cf0*/  LDSM.16.M88.4 R48, [R201+0x3800] ;  /* 0x00380000c930783b */ /* 0x000fe80000000200 */
[----:B------:R-:W-:Y:S04]  /*1d00*/  LDSM.16.M88.4 R56, [R220] ;  /* 0x00000000dc38783b */ /* 0x000fe80000000200 */
[----:B------:R-:W-:Y:S04]  /*1d10*/  LDSM.16.M88.4 R60, [R218] ;  /* 0x00000000da3c783b */ /* 0x000fe80000000200 */
[----:B------:R-:W-:Y:S01]  /*1d20*/  LDSM.16.M88.4 R76, [R217] ;  /* 0x00000000d94c783b */ /* 0x000fe20000000200 */
[C---:B--2---:R-:W-:Y:S03]  /*1d30*/  HMMA.16816.F32.BF16 R12, R140.reuse, R4, RZ ;  /* 0x000000048c0c723c */ /* 0x044fe600000418ff */
[----:B------:R-:W-:Y:S04]  /*1d40*/  LDSM.16.M88.4 R52, [R219] ;  /* 0x00000000db34783b */ /* 0x000fe80000000200 */
[----:B------:R-:W-:Y:S01]  /*1d50*/  LDSM.16.M88.4 R92, [R216] ;  /* 0x00000000d85c783b */ /* 0x000fe20000000200 */
[C---:B-1----:R-:W-:Y:S08]  /*1d60*/  HMMA.16816.F32.BF16 R8, R140.reuse, R6, RZ ;  /* 0x000000068c08723c */ /* 0x042ff000000418ff */
[C---:B---3--:R-:W-:Y:S08]  /*1d70*/  HMMA.16816.F32.BF16 R4, R140.reuse, R16, RZ ;  /* 0x000000108c04723c */ /* 0x048ff000000418ff */
[----:B------:R-:W-:Y:S01]  /*1d80*/  HMMA.16816.F32.BF16 R16, R140, R18, RZ ;  /* 0x000000128c10723c */ /* 0x000fe200000418ff */
[----:B------:R-:W-:-:S02]  /*1d90*/  IMAD R0, R68, c[0x0][0x20c], R0 ;  /* 0x0000830044007a24 */ /* 0x000fc400078e0200 */
[C---:B------:R-:W-:Y:S11]  /*1da0*/  IMAD R128, R68.reuse, R131, c[0x0][0x1d0] ;  /* 0x0000740044807624 */ /* 0x040ff600078e0283 */
[----:B------:R-:W-:Y:S02]  /*1db0*/  @!UPT UIADD3 URZ, URZ, URZ, URZ ;  /* 0x0000003f3f3ff290 */ /* 0x000fe4000fffe03f */
[C---:B----4-:R-:W-:Y:S07]  /*1dc0*/  HMMA.16816.F32.BF16 R124, R144.reuse, R28, R4 ;  /* 0x0000001c907c723c */ /* 0x050fee0000041804 */
[----:B------:R-:W-:Y:S01]  /*1dd0*/  IMAD.WIDE.U32 R4, R68, c[0x0][0x208], RZ ;  /* 0x0000820044047a25 */ /* 0x000fe200078e00ff */
[----:B-----5:R-:W-:Y:S01]  /*1de0*/  HMMA.16816.F32.BF16 R112, R144, R24, R12 ;  /* 0x000000189070723c */ /* 0x020fe2000004180c */
[----:B------:R-:W-:Y:S03]  /*1df0*/  LDSM.16.M88.4 R12, [R201+0x2800] ;  /* 0x00280000c90c783b */ /* 0x000fe60000000200 */
[----:B------:R-:W-:-:S02]  /*1e00*/  LEA R3, P0, R4, R22, 0x7 ;  /* 0x0000001604037211 */ /* 0x000fc400078038ff */
[----:B------:R-:W-:Y:S02]  /*1e10*/  IADD3 R0, R5, R0, RZ ;  /* 0x0000000005007210 */ /* 0x000fe40007ffe0ff */
[C---:B------:R-:W-:Y:S01]  /*1e20*/  HMMA.16816.F32.BF16 R120, R144.reuse, R26, R8 ;  /* 0x0000001a9078723c */ /* 0x040fe20000041808 */
[----:B------:R-:W1:Y:S01]  /*1e30*/  LDSM.16.M88.4 R24, [R201+0x1800] ;  /* 0x00180000c918783b */ /* 0x000e620000000200 */
[----:B------:R-:W-:Y:S01]  /*1e40*/  LEA.HI.X R4, R4, R21, R0, 0x7, P0 ;  /* 0x0000001504047211 */ /* 0x000fe200000f3c00 */
[----:B------:R-:W-:Y:S02]  /*1e50*/  IMAD.IADD R0, R128, 0x1, -R40 ;  /* 0x0000000180007824 */ /* 0x000fe400078e0a28 */
[----:B------:R-:W2:Y:S03]  /*1e60*/  LDSM.16.M88.4 R40, [R201+0x3000] ;  /* 0x00300000c928783b */ /* 0x000ea60000000200 */
[----:B------:R-:W-:Y:S01]  /*1e70*/  HMMA.16816.F32.BF16 R100, R144, R30, R16 ;  /* 0x0000001e9064723c */ /* 0x000fe20000041810 */
[----:B------:R-:W3:Y:S01]  /*1e80*/  LDSM.16.M88.4 R16, [R201+0x2000] ;  /* 0x00200000c910783b */ /* 0x000ee20000000200 */
[----:B------:R-:W-:Y:S01]  /*1e90*/  IMAD.MOV.U32 R28, RZ, RZ, 0x6 ;  /* 0x00000006ff1c7424 */ /* 0x000fe200078e00ff */
[----:B------:R-:W-:-:S05]  /*1ea0*/  MOV R29, c[0x0][0x208] ;  /* 0x00008200001d7a02 */ /* 0x000fca0000000f00 */
[----:B------:R-:W-:Y:S01]  /*1eb0*/  HMMA.16816.F32.BF16 R8, R140, R32, RZ ;  /* 0x000000208c08723c */ /* 0x000fe200000418ff */
[C---:B------:R-:W-:Y:S02]  /*1ec0*/  SHF.L.U64.HI R28, R29.reuse, R28, c[0x0][0x20c] ;  /* 0x000083001d1c7619 */ /* 0x040fe4000001021c */
[----:B------:R-:W-:Y:S02]  /*1ed0*/  SHF.L.U32 R29, R29, 0x6, RZ ;  /* 0x000000061d1d7819 */ /* 0x000fe400000006ff */
[----:B------:R-:W-:-:S03]  /*1ee0*/  LEA R2, P1, R3, c[0x0][0x1f8], 0x1 ;  /* 0x00007e0003027a11 */ /* 0x000fc600078208ff */
[----:B------:R-:W-:Y:S01]  /*1ef0*/  HMMA.16816.F32.BF16 R20, R140, R34, RZ ;  /* 0x000000228c14723c */ /* 0x000fe200000418ff */
[----:B------:R-:W-:Y:S02]  /*1f00*/  IADD3 R6, P0, R29, R2, RZ ;  /* 0x000000021d067210 */ /* 0x000fe40007f1e0ff */
[----:B------:R-:W-:Y:S02]  /*1f10*/  LEA.HI.X R3, R3, c[0x0][0x1fc], R4, 0x1, P1 ;  /* 0x00007f0003037a11 */ /* 0x000fe400008f0c04 */
[----:B------:R-:W-:Y:S02]  /*1f20*/  ISETP.LT.OR P2, PT, R0, 0x1, P5 ;  /* 0x000000010000780c */ /* 0x000fe40002f41670 */
[----:B------:R-:W-:Y:S02]  /*1f30*/  IADD3.X R7, R28, R3, RZ, P0, !PT ;  /* 0x000000031c077210 */ /* 0x000fe400007fe4ff */
[----:B------:R-:W-:Y:S02]  /*1f40*/  ISETP.LT.OR P0, PT, R0, 0x1, P6 ;  /* 0x000000010000780c */ /* 0x000fe40003701670 */
[----:B------:R-:W-:-:S02]  /*1f50*/  IADD3 R4, P1, R6, R29, RZ ;  /* 0x0000001d06047210 */ /* 0x000fc40007f3e0ff */
[----:B------:R-:W-:Y:S02]  /*1f60*/  ISETP.LT.OR P3, PT, R0, 0x21, P5 ;  /* 0x000000210000780c */ /* 0x000fe40002f61670 */
[----:B------:R-:W-:Y:S01]  /*1f70*/  IADD3.X R5, R7, R28, RZ, P1, !PT ;  /* 0x0000001c07057210 */ /* 0x000fe20000ffe4ff */
[C---:B------:R-:W-:Y:S02]  /*1f80*/  HMMA.16816.F32.BF16 R108, R144.reuse, R36, R8 ;  /* 0x00000024906c723c */ /* 0x040fe40000041808 */
[----:B------:R-:W-:Y:S01]  /*1f90*/  @!PT LDS RZ, [RZ] ;  /* 0x00000000fffff984 */ /* 0x000fe20000000800 */
[----:B------:R-:W-:Y:S01]  /*1fa0*/  @!PT LDS RZ, [RZ] ;  /* 0x00000000fffff984 */ /* 0x000fe20000000800 */
[----:B------:R-:W-:Y:S01]  /*1fb0*/  @!PT LDS RZ, [RZ] ;  /* 0x00000000fffff984 */ /* 0x000fe20000000800 */
[----:B------:R4:W-:Y:S04]  /*1fc0*/  LDGSTS.E.BYPASS.LTC128B.128 [R228+0x100], [R2.64], !P2 ;  /* 0x0010000002e47fae */ /* 0x0009e8000d101d46 */
[----:B------:R4:W-:Y:S01]  /*1fd0*/  LDGSTS.E.BYPASS.LTC128B.128 [R228+0x4100], [R2.64+0x80], !P0 ;  /* 0x0410008002e47fae */ /* 0x0009e2000c101d46 */
[----:B------:R-:W-:Y:S01]  /*1fe0*/  IADD3 R8, P2, P1, R29, 0x80, R2 ;  /* 0x000000801d087810 */ /* 0x000fe2000795e002 */
[----:B------:R-:W-:Y:S02]  /*1ff0*/  HMMA.16816.F32.BF16 R116, R144, R38, R20 ;  /* 0x000000269074723c */ /* 0x000fe40000041814 */
[----:B------:R5:W-:Y:S01]  /*2000*/  LDGSTS.E.BYPASS.LTC128B.128 [R228+0x1100], [R6.64], !P3 ;  /* 0x0110000006e47fae */ /* 0x000be2000d901d46 */
[----:B------:R-:W-:-:S02]  /*2010*/  IADD3.X R9, R28, RZ, R3, P2, P1 ;  /* 0x000000ff1c097210 */ /* 0x000fc400017e2403 */
[----:B------:R-:W-:-:S03]  /*2020*/  ISETP.LT.OR P1, PT, R0, 0x21, P6 ;  /* 0x000000210000780c */ /* 0x000fc60003721670 */
[----:B-1----:R-:W-:Y:S01]  /*2030*/  HMMA.16816.F32.BF16 R44, R140, R24, RZ ;  /* 0x000000188c2c723c */ /* 0x002fe200000418ff */
[C---:B------:R-:W-:Y:S02]  /*2040*/  ISETP.LT.OR P2, PT, R0.reuse, 0x41, P5 ;  /* 0x000000410000780c */ /* 0x040fe40002f41670 */
[----:B------:R-:W-:-:S05]  /*2050*/  ISETP.LT.OR P5, PT, R0, 0x61, P5 ;  /* 0x000000610000780c */ /* 0x000fca0002fa1670 */
[C---:B------:R-:W-:Y:S01]  /*2060*/  HMMA.16816.F32.BF16 R36, R140.reuse, R26, RZ ;  /* 0x0000001a8c24723c */ /* 0x040fe200000418ff */
[----:B------:R-:W-:Y:S01]  /*2070*/  ISETP.LT.OR P3, PT, R0, 0x61, P6 ;  /* 0x000000610000780c */ /* 0x000fe20003761670 */
[----:B------:R1:W-:Y:S04]  /*2080*/  LDGSTS.E.BYPASS.LTC128B.128 [R228+0x5100], [R8.64], !P1 ;  /* 0x0510000008e47fae */ /* 0x0003e8000c901d46 */
[----:B------:R5:W-:Y:S01]  /*2090*/  LDGSTS.E.BYPASS.LTC128B.128 [R228+0x2100], [R4.64], !P2 ;  /* 0x0210000004e47fae */ /* 0x000be2000d101d46 */
[----:B----4-:R-:W-:Y:S01]  /*20a0*/  IADD3 R2, P0, R4, R29, RZ ;  /* 0x0000001d04027210 */ /* 0x010fe20007f1e0ff */
[----:B------:R-:W-:Y:S03]  /*20b0*/  HMMA.16816.F32.BF16 R24, R140, R12, RZ ;  /* 0x0000000c8c18723c */ /* 0x000fe600000418ff */
[----:B------:R-:W-:-:S02]  /*20c0*/  IADD3.X R3, R5, R28, RZ, P0, !PT ;  /* 0x0000001c05037210 */ /* 0x000fc400007fe4ff */
[----:B------:R-:W-:-:S03]  /*20d0*/  ISETP.LT.OR P0, PT, R0, 0x41, P6 ;  /* 0x000000410000780c */ /* 0x000fc60003701670 */
[C---:B------:R-:W-:Y:S08]  /*20e0*/  HMMA.16816.F32.BF16 R20, R140.reuse, R14, RZ ;  /* 0x0000000e8c14723c */ /* 0x040ff000000418ff */
[C---:B--2---:R-:W-:Y:S02]  /*20f0*/  HMMA.16816.F32.BF16 R12, R140.reuse, R42, RZ ;  /* 0x0000002a8c0c723c */ /* 0x044fe400000418ff */
[----:B------:R5:W-:Y:S04]  /*2100*/  LDGSTS.E.BYPASS.LTC128B.128 [R228+0x6100], [R4.64+0x80], !P0 ;  /* 0x0610008004e47fae */ /* 0x000be8000c101d46 */
[----:B------:R2:W-:Y:S02]  /*2110*/  LDGSTS.E.BYPASS.LTC128B.128 [R228+0x3100], [R2.64], !P5 ;  /* 0x0310000002e47fae */ /* 0x0005e4000e901d46 */
[C---:B---3--:R-:W-:Y:S02]  /*2120*/  HMMA.16816.F32.BF16 R28, R140.reuse, R18, RZ ;  /* 0x000000128c1c723c */ /* 0x048fe400000418ff */
[----:B------:R2:W-:Y:S04]  /*2130*/  LDGSTS.E.BYPASS.LTC128B.128 [R228+0x7100], [R2.64+0x80], !P3 ;  /* 0x0710008002e47fae */ /* 0x0005e8000d901d46 */
[----:B------:R-:W3:Y:S02]  /*2140*/  LDSM.16.M88.4 R64, [R205] ;  /* 0x00000000cd40783b */ /* 0x000ee40000000200 */
[C---:B------:R-:W-:Y:S02]  /*2150*/  HMMA.16816.F32.BF16 R32, R140.reuse, R16, RZ ;  /* 0x000000108c20723c */ /* 0x040fe400000418ff */
[----:B------:R-:W-:Y:S04]  /*2160*/  LDSM.16.M88.4 R72, [R205+0x800] ;  /* 0x00080000cd48783b */ /* 0x000fe80000000200 */
[----:B------:R-:W-:Y:S02]  /*2170*/  LDSM.16.M88.4 R88, [R205+0x1000] ;  /* 0x00100000cd58783b */ /* 0x000fe40000000200 */
[C---:B------:R-:W-:Y:S02]  /*2180*/  HMMA.16816.F32.BF16 R16, R140.reuse, R40, RZ ;  /* 0x000000288c10723c */ /* 0x040fe400000418ff */
[----:B------:R-:W0:Y:S06]  /*2190*/  LDGDEPBAR ;  /* 0x00000000000079af */ /* 0x000e2c0000000000 */
[C---:B-1----:R-:W-:Y:S08]  /*21a0*/  HMMA.16816.F32.BF16 R8, R140.reuse, R48, RZ ;  /* 0x000000308c08723c */ /* 0x042ff000000418ff */
[----:B-----5:R-:W-:Y:S08]  /*21b0*/  HMMA.16816.F32.BF16 R4, R140, R50, RZ ;  /* 0x000000328c04723c */ /* 0x020ff000000418ff */
[C---:B------:R-:W-:Y:S08]  /*21c0*/  HMMA.16816.F32.BF16 R96, R144.reuse, R56, R44 ;  /* 0x000000389060723c */ /* 0x040ff0000004182c */
[C---:B------:R-:W-:Y:S08]  /*21d0*/  HMMA.16816.F32.BF16 R80, R144.reuse, R58, R36 ;  /* 0x0000003a9050723c */ /* 0x040ff00000041824 */
[C---:B------:R-:W-:Y:S01]  /*21e0*/  HMMA.16816.F32.BF16 R56, R144.reuse, R60, R24 ;  /* 0x0000003c9038723c */ /* 0x040fe20000041818 */
[----:B------:R-:W1:Y:S07]  /*21f0*/  LDSM.16.M88.4 R24, [R205+0x2000] ;  /* 0x00200000cd18783b */ /* 0x000e6e0000000200 */
[C---:B------:R-:W-:Y:S01]  /*2200*/  HMMA.16816.F32.BF16 R44, R144.reuse, R78, R12 ;  /* 0x0000004e902c723c */ /* 0x040fe2000004180c */
[----:B------:R-:W4:Y:S07]  /*2210*/  LDSM.16.M88.4 R12, [R205+0x3800] ;  /* 0x00380000cd0c783b */ /* 0x000f2e0000000200 */
[C---:B------:R-:W-:Y:S01]  /*2220*/  HMMA.16816.F32.BF16 R104, R144.reuse, R54, R28 ;  /* 0x000000369068723c */ /* 0x040fe2000004181c */
[----:B------:R-:W5:Y:S07]  /*2230*/  LDSM.16.M88.4 R28, [R205+0x1800] ;  /* 0x00180000cd1c783b */ /* 0x000f6e0000000200 */
[C---:B------:R-:W-:Y:S01]  /*2240*/  HMMA.16816.F32.BF16 R48, R144.reuse, R76, R16 ;  /* 0x0000004c9030723c */ /* 0x040fe20000041810 */
[----:B------:R-:W1:Y:S07]  /*2250*/  LDSM.16.M88.4 R16, [R205+0x3000] ;  /* 0x00300000cd10783b */ /* 0x000e6e0000000200 */
[C---:B------:R-:W-:Y:S08]  /*2260*/  HMMA.16816.F32.BF16 R40, R144.reuse, R92, R8 ;  /* 0x0000005c9028723c */ /* 0x040ff00000041808 */
[C---:B------:R-:W-:Y:S01]  /*2270*/  HMMA.16816.F32.BF16 R84, R144.reuse, R52, R32 ;  /* 0x000000349054723c */ /* 0x040fe20000041820 */
[----:B------:R-:W2:Y:S07]  /*2280*/  LDSM.16.M88.4 R32, [R202] ;  /* 0x00000000ca20783b */ /* 0x000eae0000000200 */
[C---:B------:R-:W-:Y:S01]  /*2290*/  HMMA.16816.F32.BF16 R8, R144.reuse, R94, R4 ;  /* 0x0000005e9008723c */ /* 0x040fe20000041804 */
[----:B------:R-:W-:Y:S07]  /*22a0*/  LDSM.16.M88.4 R92, [R202+0x1800] ;  /* 0x00180000ca5c783b */ /* 0x000fee0000000200 */
[----:B------:R-:W-:Y:S01]  /*22b0*/  HMMA.16816.F32.BF16 R52, R144, R62, R20 ;  /* 0x0000003e9034723c */ /* 0x000fe20000041814 */
[----:B------:R-:W2:Y:S07]  /*22c0*/  LDSM.16.M88.4 R20, [R205+0x2800] ;  /* 0x00280000cd14783b */ /* 0x000eae0000000200 */
[C---:B---3--:R-:W-:Y:S08]  /*22d0*/  HMMA.16816.F32.BF16 R4, R164.reuse, R64, R112 ;  /* 0x00000040a404723c */ /* 0x048ff00000041870 */
[C---:B-1----:R-:W-:Y:S08]  /*22e0*/  HMMA.16816.F32.BF16 R60, R164.reuse, R26, R104 ;  /* 0x0000001aa43c723c */ /* 0x042ff00000041868 */
[C---:B----4-:R-:W-:Y:S01]  /*22f0*/  HMMA.16816.F32.BF16 R104, R164.reuse, R14, R8 ;  /* 0x0000000ea468723c */ /* 0x050fe20000041808 */
[----:B------:R-:W1:Y:S07]  /*2300*/  LDSM.16.M88.4 R8, [R201+0x4000] ;  /* 0x00400000c908783b */ /* 0x000e6e0000000200 */
[C---:B------:R-:W-:Y:S08]  /*2310*/  HMMA.16816.F32.BF16 R36, R164.reuse, R66, R120 ;  /* 0x00000042a424723c */ /* 0x040ff00000041878 */
[C---:B------:R-:W-:Y:S08]  /*2320*/  HMMA.16816.F32.BF16 R64, R164.reuse, R72, R124 ;  /* 0x00000048a440723c */ /* 0x040ff0000004187c */
[C---:B------:R-:W-:Y:S01]  /*2330*/  HMMA.16816.F32.BF16 R100, R164.reuse, R74, R100 ;  /* 0x0000004aa464723c */ /* 0x040fe20000041864 */
[----:B------:R-:W3:Y:S07]  /*2340*/  LDSM.16.M88.4 R72, [R202+0x800] ;  /* 0x00080000ca48783b */ /* 0x000eee0000000200 */
[C---:B------:R-:W-:Y:S08]  /*2350*/  HMMA.16816.F32.BF16 R108, R164.reuse, R88, R108 ;  /* 0x00000058a46c723c */ /* 0x040ff0000004186c */
[C---:B------:R-:W-:Y:S01]  /*2360*/  HMMA.16816.F32.BF16 R112, R164.reuse, R90, R116 ;  /* 0x0000005aa470723c */ /* 0x040fe20000041874 */
[----:B------:R-:W-:Y:S07]  /*2370*/  LDSM.16.M88.4 R116, [R202+0x2000] ;  /* 0x00200000ca74783b */ /* 0x000fee0000000200 */
[C---:B-----5:R-:W-:Y:S08]  /*2380*/  HMMA.16816.F32.BF16 R88, R164.reuse, R28, R96 ;  /* 0x0000001ca458723c */ /* 0x060ff00000041860 */
[C---:B------:R-:W-:Y:S01]  /*2390*/  HMMA.16816.F32.BF16 R96, R164.reuse, R30, R80 ;  /* 0x0000001ea460723c */ /* 0x040fe20000041850 */
[----:B------:R-:W4:Y:S07]  /*23a0*/  LDSM.16.M88.4 R80, [R202+0x1000] ;  /* 0x00100000ca50783b */ /* 0x000f2e0000000200 */
[C---:B------:R-:W-:Y:S01]  /*23b0*/  HMMA.16816.F32.BF16 R76, R164.reuse, R24, R84 ;  /* 0x00000018a44c723c */ /* 0x040fe20000041854 */
[----:B------:R-:W-:Y:S07]  /*23c0*/  LDSM.16.M88.4 R84, [R202+0x2800] ;  /* 0x00280000ca54783b */ /* 0x000fee0000000200 */
[C---:B------:R-:W-:Y:S08]  /*23d0*/  HMMA.16816.F32.BF16 R48, R164.reuse, R16, R48 ;  /* 0x00000010a430723c */ /* 0x040ff00000041830 */
[----:B------:R-:W-:Y:S01]  /*23e0*/  HMMA.16816.F32.BF16 R24, R164, R18, R44 ;  /* 0x00000012a418723c */ /* 0x000fe2000004182c */
[----:B------:R-:W5:Y:S07]  /*23f0*/  LDSM.16.M88.4 R16, [R202+0x3000] ;  /* 0x00300000ca10783b */ /* 0x000f6e0000000200 */
[----:B--2---:R-:W-:Y:S08]  /*2400*/  HMMA.16816.F32.BF16 R4, R172, R32, R4 ;  /* 0x00000020ac04723c */ /* 0x004ff00000041804 */
[C---:B------:R-:W-:Y:S08]  /*2410*/  HMMA.16816.F32.BF16 R56, R164.reuse, R20, R56 ;  /* 0x00000014a438723c */ /* 0x040ff00000041838 */
[C---:B------:R-:W-:Y:S01]  /*2420*/  HMMA.16816.F32.BF16 R28, R164.reuse, R22, R52 ;  /* 0x00000016a41c723c */ /* 0x040fe20000041834 */
[----:B------:R-:W2:Y:S07]  /*2430*/  LDSM.16.M88.4 R20, [R215] ;  /* 0x00000000d714783b */ /* 0x000eae0000000200 */
[----:B------:R-:W-:Y:S01]  /*2440*/  HMMA.16816.F32.BF16 R44, R164, R12, R40 ;  /* 0x0000000ca42c723c */ /* 0x000fe20000041828 */
[----:B------:R-:W2:Y:S07]  /*2450*/  LDSM.16.M88.4 R40, [R202+0x3800] ;  /* 0x00380000ca28783b */ /* 0x000eae0000000200 */
[----:B------:R-:W-:Y:S01]  /*2460*/  HMMA.16816.F32.BF16 R12, R172, R34, R36 ;  /* 0x00000022ac0c723c */ /* 0x000fe20000041824 */
[----:B------:R-:W-:Y:S04]  /*2470*/  LDSM.16.M88.4 R36, [R214] ;  /* 0x00000000d624783b */ /* 0x000fe80000000200 */
[----:B------:R-:W-:Y:S03]  /*2480*/  LDSM.16.M88.4 R32, [R201+0x5800] ;  /* 0x00580000c920783b */ /* 0x000fe60000000200 */
[----:B-1----:R-:W-:Y:S08]  /*2490*/  HMMA.16816.F32.BF16 R4, R176, R8, R4 ;  /* 0x00000008b004723c */ /* 0x002ff00000041804 */
[C---:B---3--:R-:W-:Y:S08]  /*24a0*/  HMMA.16816.F32.BF16 R52, R172.reuse, R72, R64 ;  /* 0x00000048ac34723c */ /* 0x048ff00000041840 */
[C---:B------:R-:W-:Y:S08]  /*24b0*/  HMMA.16816.F32.BF16 R64, R172.reuse, R74, R100 ;  /* 0x0000004aac40723c */ /* 0x040ff00000041864 */
[C---:B----4-:R-:W-:Y:S08]  /*24c0*/  HMMA.16816.F32.BF16 R72, R172.reuse, R80, R108 ;  /* 0x00000050ac48723c */ /* 0x050ff0000004186c */
[----:B-----5:R-:W-:Y:S01]  /*24d0*/  HMMA.16816.F32.BF16 R108, R172, R18, R24 ;  /* 0x00000012ac6c723c */ /* 0x020fe20000041818 */
[----:B------:R-:W1:Y:S07]  /*24e0*/  LDSM.16.M88.4 R24, [R205+0x4000] ;  /* 0x00400000cd18783b */ /* 0x000e6e0000000200 */
[----:B------:R-:W-:Y:S01]  /*24f0*/  HMMA.16816.F32.BF16 R8, R176, R10, R12 ;  /* 0x0000000ab008723c */ /* 0x000fe2000004180c */
[----:B------:R-:W3:Y:S07]  /*2500*/  LDSM.16.M88.4 R12, [R201+0x4800] ;  /* 0x00480000c90c783b */ /* 0x000eee0000000200 */
[----:B--2---:R-:W-:Y:S08]  /*2510*/  HMMA.16816.F32.BF16 R4, R180, R20, R4 ;  /* 0x00000014b404723c */ /* 0x004ff00000041804 */
[C---:B------:R-:W-:Y:S08]  /*2520*/  HMMA.16816.F32.BF16 R80, R172.reuse, R82, R112 ;  /* 0x00000052ac50723c */ /* 0x040ff00000041870 */
[----:B------:R-:W-:Y:S01]  /*2530*/  HMMA.16816.F32.BF16 R112, R172, R40, R44 ;  /* 0x00000028ac70723c */ /* 0x000fe2000004182c */
[----:B------:R-:W2:Y:S07]  /*2540*/  LDSM.16.M88.4 R44, [R202+0x4000] ;  /* 0x00400000ca2c783b */ /* 0x000eae0000000200 */
[----:B------:R-:W-:Y:S08]  /*2550*/  HMMA.16816.F32.BF16 R8, R180, R22, R8 ;  /* 0x00000016b408723c */ /* 0x000ff00000041808 */
[C---:B------:R-:W-:Y:S08]  /*2560*/  HMMA.16816.F32.BF16 R88, R172.reuse, R92, R88 ;  /* 0x0000005cac58723c */ /* 0x040ff00000041858 */
[C---:B------:R-:W-:Y:S08]  /*2570*/  HMMA.16816.F32.BF16 R96, R172.reuse, R94, R96 ;  /* 0x0000005eac60723c */ /* 0x040ff00000041860 */
[C---:B------:R-:W-:Y:S01]  /*2580*/  HMMA.16816.F32.BF16 R92, R172.reuse, R84, R56 ;  /* 0x00000054ac5c723c */ /* 0x040fe20000041838 */
[----:B------:R-:W-:Y:S07]  /*2590*/  LDSM.16.M88.4 R56, [R201+0x6000] ;  /* 0x00600000c938783b */ /* 0x000fee0000000200 */
[C---:B------:R-:W-:Y:S01]  /*25a0*/  HMMA.16816.F32.BF16 R84, R172.reuse, R86, R28 ;  /* 0x00000056ac54723c */ /* 0x040fe2000004181c */
[----:B------:R-:W4:Y:S07]  /*25b0*/  LDSM.16.M88.4 R28, [R201+0x5000] ;  /* 0x00500000c91c783b */ /* 0x000f2e0000000200 */
[----:B------:R-:W-:Y:S01]  /*25c0*/  HMMA.16816.F32.BF16 R100, R172, R16, R48 ;  /* 0x00000010ac64723c */ /* 0x000fe20000041830 */
[----:B------:R-:W-:Y:S07]  /*25d0*/  LDSM.16.M88.4 R48, [R205+0x5000] ;  /* 0x00500000cd30783b */ /* 0x000fee0000000200 */
[----:B-1----:R-:W-:Y:S08]  /*25e0*/  HMMA.16816.F32.BF16 R4, R184, R24, R4 ;  /* 0x00000018b804723c */ /* 0x002ff00000041804 */
[C---:B---3--:R-:W-:Y:S08]  /*25f0*/  HMMA.16816.F32.BF16 R16, R176.reuse, R12, R52 ;  /* 0x0000000cb010723c */ /* 0x048ff00000041834 */
[----:B------:R-:W-:Y:S08]  /*2600*/  HMMA.16816.F32.BF16 R20, R176, R14, R64 ;  /* 0x0000000eb014723c */ /* 0x000ff00000041840 */
[----:B------:R-:W-:Y:S01]  /*2610*/  HMMA.16816.F32.BF16 R8, R184, R26, R8 ;  /* 0x0000001ab808723c */ /* 0x000fe20000041808 */
[----:B------:R-:W1:Y:S07]  /*2620*/  LDSM.16.M88.4 R24, [R205+0x4800] ;  /* 0x00480000cd18783b */ /* 0x000e6e0000000200 */
[----:B------:R-:W-:Y:S01]  /*2630*/  HMMA.16816.F32.BF16 R104, R172, R42, R104 ;  /* 0x0000002aac68723c */ /* 0x000fe20000041868 */
[----:B------:R-:W3:Y:S07]  /*2640*/  LDSM.16.M88.4 R40, [R213] ;  /* 0x00000000d528783b */ /* 0x000eee0000000200 */
[----:B--2---:R-:W-:Y:S08]  /*2650*/  HMMA.16816.F32.BF16 R12, R188, R44, R4 ;  /* 0x0000002cbc0c723c */ /* 0x004ff00000041804 */
[C---:B------:R-:W-:Y:S08]  /*2660*/  HMMA.16816.F32.BF16 R4, R180.reuse, R36, R16 ;  /* 0x00000024b404723c */ /* 0x040ff00000041810 */
[----:B------:R-:W-:Y:S01]  /*2670*/  HMMA.16816.F32.BF16 R16, R180, R38, R20 ;  /* 0x00000026b410723c */ /* 0x000fe20000041814 */
[----:B------:R-:W2:Y:S04]  /*2680*/  LDSM.16.M88.4 R36, [R202+0x4800] ;  /* 0x00480000ca24783b */ /* 0x000ea80000000200 */
[----:B------:R-:W5:Y:S03]  /*2690*/  LDSM.16.M88.4 R20, [R212] ;  /* 0x00000000d414783b */ /* 0x000f660000000200 */
[----:B----4-:R-:W-:Y:S01]  /*26a0*/  HMMA.16816.F32.BF16 R52, R176, R28, R72 ;  /* 0x0000001cb034723c */ /* 0x010fe20000041848 */
[----:B------:R-:W-:-:S07]  /*26b0*/  FMUL.FTZ R0, R12, c[0x0][0x320] ;  /* 0x0000c8000c007a20 */ /* 0x000fce0000410000 */
[----:B-1----:R-:W-:Y:S08]  /*26c0*/  HMMA.16816.F32.BF16 R4, R184, R24, R4 ;  /* 0x00000018b804723c */ /* 0x002ff00000041804 */
[C---:B------:R-:W-:Y:S01]  /*26d0*/  HMMA.16816.F32.BF16 R76, R172.reuse, R116, R76 ;  /* 0x00000074ac4c723c */ /* 0x040fe2000004184c */
[----:B------:R1:W4:Y:S07]  /*26e0*/  MUFU.TANH R123, R0 ;  /* 0x00000000007b7308 */ /* 0x00032e0000002400 */
[----:B------:R-:W-:Y:S08]  /*26f0*/  HMMA.16816.F32.BF16 R116, R172, R118, R60 ;  /* 0x00000076ac74723c */ /* 0x000ff0000004183c */
[----:B------:R-:W-:Y:S01]  /*2700*/  HMMA.16816.F32.BF16 R60, R176, R30, R80 ;  /* 0x0000001eb03c723c */ /* 0x000fe20000041850 */
[----:B-1----:R-:W-:-:S07]  /*2710*/  FMUL.FTZ R0, R13, c[0x0][0x320] ;  /* 0x0000c8000d007a20 */ /* 0x002fce0000410000 */
[----:B------:R-:W-:Y:S01]  /*2720*/  HMMA.16816.F32.BF16 R28, R188, R46, R8 ;  /* 0x0000002ebc1c723c */ /* 0x000fe20000041808 */
[----:B------:R1:W1:Y:S01]  /*2730*/  MUFU.TANH R122, R0 ;  /* 0x00000000007a7308 */ /* 0x0002620000002400 */
[----:B------:R-:W-:Y:S06]  /*2740*/  LDSM.16.M88.4 R44, [R201+0x6800] ;  /* 0x00680000c92c783b */ /* 0x000fec0000000200 */
[----:B---3--:R-:W-:Y:S01]  /*2750*/  HMMA.16816.F32.BF16 R8, R180, R40, R52 ;  /* 0x00000028b408723c */ /* 0x008fe20000041834 */
[----:B------:R-:W-:Y:S01]  /*2760*/  LDSM.16.M88.4 R52, [R205+0x5800] ;  /* 0x00580000cd34783b */ /* 0x000fe20000000200 */
[----:B-1----:R-:W-:-:S04]  /*2770*/  FMUL.FTZ R0, R14, c[0x0][0x320] ;  /* 0x0000c8000e007a20 */ /* 0x002fc80000410000 */
[----:B------:R1:W3:Y:S02]  /*2780*/  MUFU.TANH R127, R0 ;  /* 0x00000000007f7308 */ /* 0x0002e40000002400 */
[C---:B------:R-:W-:Y:S08]  /*2790*/  HMMA.16816.F32.BF16 R88, R176.reuse, R32, R88 ;  /* 0x00000020b058723c */ /* 0x040ff00000041858 */
[----:B------:R-:W-:Y:S01]  /*27a0*/  HMMA.16816.F32.BF16 R64, R176, R34, R96 ;  /* 0x00000022b040723c */ /* 0x000fe20000041860 */
[----:B------:R-:W3:Y:S01]  /*27b0*/  LDSM.16.M88.4 R32, [R202+0x5000] ;  /* 0x00500000ca20783b */ /* 0x000ee20000000200 */
[----:B-1----:R-:W-:-:S06]  /*27c0*/  FMUL.FTZ R0, R15, c[0x0][0x320] ;  /* 0x0000c8000f007a20 */ /* 0x002fcc0000410000 */
[----:B------:R-:W-:Y:S01]  /*27d0*/  HMMA.16816.F32.BF16 R12, R184, R26, R16 ;  /* 0x0000001ab80c723c */ /* 0x000fe20000041810 */
[----:B------:R1:W1:Y:S07]  /*27e0*/  MUFU.TANH R126, R0 ;  /* 0x00000000007e7308 */ /* 0x00026e0000002400 */
[----:B--2---:R-:W-:Y:S01]  /*27f0*/  HMMA.16816.F32.BF16 R16, R188, R36, R4 ;  /* 0x00000024bc10723c */ /* 0x004fe20000041804 */
[----:B-1----:R-:W-:-:S04]  /*2800*/  FMUL.FTZ R0, R28, c[0x0][0x320] ;  /* 0x0000c8001c007a20 */ /* 0x002fc80000410000 */
[----:B------:R1:W2:Y:S03]  /*2810*/  MUFU.TANH R99, R0 ;  /* 0x0000000000637308 */ /* 0x0002a60000002400 */
[----:B------:R-:W-:Y:S01]  /*2820*/  HMMA.16816.F32.BF16 R4, R184, R48, R8 ;  /* 0x00000030b804723c */ /* 0x000fe20000041808 */
[----:B-1----:R-:W-:-:S04]  /*2830*/  FMUL.FTZ R0, R29, c[0x0][0x320] ;  /* 0x0000c8001d007a20 */ /* 0x002fc80000410000 */
[----:B------:R1:W1:Y:S03]  /*2840*/  MUFU.TANH R98, R0 ;  /* 0x0000000000627308 */ /* 0x0002660000002400 */
[----:B------:R-:W-:Y:S01]  /*2850*/  HMMA.16816.F32.BF16 R24, R180, R42, R60 ;  /* 0x0000002ab418723c */ /* 0x000fe2000004183c */
[----:B------:R-:W-:Y:S07]  /*2860*/  LDSM.16.M88.4 R40, [R202+0x5800] ;  /* 0x00580000ca28783b */ /* 0x000fee0000000200 */
[----:B------:R-:W-:Y:S01]  /*2870*/  HMMA.16816.F32.BF16 R8, R188, R38, R12 ;  /* 0x00000026bc08723c */ /* 0x000fe2000004180c */
[----:B------:R-:W-:Y:S01]  /*2880*/  LDSM.16.M88.4 R36, [R210] ;  /* 0x00000000d224783b */ /* 0x000fe20000000200 */
[----:B-1----:R-:W-:-:S04]  /*2890*/  FMUL.FTZ R0, R30, c[0x0][0x320] ;  /* 0x0000c8001e007a20 */ /* 0x002fc80000410000 */
[----:B------:R1:W1:Y:S02]  /*28a0*/  MUFU.TANH R121, R0 ;  /* 0x0000000000797308 */ /* 0x0002640000002400 */
[----:B-1----:R-:W-:Y:S01]  /*28b0*/  FMUL.FTZ R0, R31, c[0x0][0x320] ;  /* 0x0000c8001f007a20 */ /* 0x002fe20000410000 */
[----:B------:R-:W-:Y:S01]  /*28c0*/  HMMA.16816.F32.BF16 R72, R176, R58, R116 ;  /* 0x0000003ab048723c */ /* 0x000fe20000041874 */
[----:B------:R-:W1:Y:S04]  /*28d0*/  LDSM.16.M88.4 R28, [R211] ;  /* 0x00000000d31c783b */ /* 0x000e680000000200 */
[----:B------:R2:W1:Y:S02]  /*28e0*/  MUFU.TANH R120, R0 ;  /* 0x0000000000787308 */ /* 0x0004640000002400 */
[----:B--2---:R-:W-:-:S06]  /*28f0*/  FMUL.FTZ R0, R16, c[0x0][0x320] ;  /* 0x0000c80010007a20 */ /* 0x004fcc0000410000 */
[----:B------:R2:W1:Y:S01]  /*2900*/  MUFU.TANH R97, R0 ;  /* 0x0000000000617308 */ /* 0x0004620000002400 */
[----:B-----5:R-:W-:Y:S01]  /*2910*/  HMMA.16816.F32.BF16 R12, R180, R20, R88 ;  /* 0x00000014b40c723c */ /* 0x020fe20000041858 */
[----:B--2---:R-:W-:-:S06]  /*2920*/  FMUL.FTZ R0, R17, c[0x0][0x320] ;  /* 0x0000c80011007a20 */ /* 0x004fcc0000410000 */
[----:B------:R2:W1:Y:S02]  /*2930*/  MUFU.TANH R96, R0 ;  /* 0x0000000000607308 */ /* 0x0004640000002400 */
[----:B--2---:R-:W-:-:S06]  /*2940*/  FMUL.FTZ R0, R18, c[0x0][0x320] ;  /* 0x0000c80012007a20 */ /* 0x004fcc0000410000 */
[----:B------:R2:W1:Y:S02]  /*2950*/  MUFU.TANH R117, R0 ;  /* 0x0000000000757308 */ /* 0x0004640000002400 */
[----:B--2---:R-:W-:Y:S02]  /*2960*/  FMUL.FTZ R0, R19, c[0x0][0x320] ;  /* 0x0000c80013007a20 */ /* 0x004fe40000410000 */
[----:B---3--:R-:W-:Y:S04]  /*2970*/  HMMA.16816.F32.BF16 R16, R188, R32, R4 ;  /* 0x00000020bc10723c */ /* 0x008fe80000041804 */
[----:B------:R2:W3:Y:S04]  /*2980*/  MUFU.TANH R116, R0 ;  /* 0x0000000000747308 */ /* 0x0004e80000002400 */
[----:B------:R-:W-:Y:S01]  /*2990*/  HMMA.16816.F32.BF16 R4, R184, R50, R24 ;  /* 0x00000032b804723c */ /* 0x000fe20000041818 */
[----:B------:R-:W-:Y:S01]  /*29a0*/  LDSM.16.M88.4 R48, [R202+0x6000] ;  /* 0x00600000ca30783b */ /* 0x000fe20000000200 */
[----:B--2---:R-:W-:-:S04]  /*29b0*/  FMUL.FTZ R0, R8, c[0x0][0x320] ;  /* 0x0000c80008007a20 */ /* 0x004fc80000410000 */
[----:B------:R2:W1:Y:S02]  /*29c0*/  MUFU.TANH R90, R0 ;  /* 0x00000000005a7308 */ /* 0x0004640000002400 */
[----:B------:R-:W-:Y:S01]  /*29d0*/  HMMA.16816.F32.BF16 R76, R176, R56, R76 ;  /* 0x00000038b04c723c */ /* 0x000fe2000004184c */
[----:B------:R-:W-:Y:S01]  /*29e0*/  LDSM.16.M88.4 R56, [R201+0x7000] ;  /* 0x00700000c938783b */ /* 0x000fe20000000200 */
[----:B--2---:R-:W-:-:S04]  /*29f0*/  FMUL.FTZ R0, R9, c[0x0][0x320] ;  /* 0x0000c80009007a20 */ /* 0x004fc80000410000 */
[----:B------:R2:W1:Y:S02]  /*2a00*/  MUFU.TANH R89, R0 ;  /* 0x0000000000597308 */ /* 0x0004640000002400 */
[----:B------:R-:W-:Y:S08]  /*2a10*/  HMMA.16816.F32.BF16 R60, R176, R44, R92 ;  /* 0x0000002cb03c723c */ /* 0x000ff0000004185c */
[----:B------:R-:W-:Y:S01]  /*2a20*/  HMMA.16816.F32.BF16 R20, R180, R22, R64 ;  /* 0x00000016b414723c */ /* 0x000fe20000041840 */
[----:B--2---:R-:W-:-:S04]  /*2a30*/  FMUL.FTZ R0, R10, c[0x0][0x320] ;  /* 0x0000c8000a007a20 */ /* 0x004fc80000410000 */
[----:B------:R2:W1:Y:S03]  /*2a40*/  MUFU.TANH R92, R0 ;  /* 0x00000000005c7308 */ /* 0x0004660000002400 */
[----:B------:R-:W-:Y:S01]  /*2a50*/  HMMA.16816.F32.BF16 R4, R188, R34, R4 ;  /* 0x00000022bc04723c */ /* 0x000fe20000041804 */
[----:B------:R-:W5:Y:S01]  /*2a60*/  LDSM.16.M88.4 R32, [R205+0x6000] ;  /* 0x00600000cd20783b */ /* 0x000f620000000200 */
[----:B--2---:R-:W-:-:S06]  /*2a70*/  FMUL.FTZ R0, R11, c[0x0][0x320] ;  /* 0x0000c8000b007a20 */ /* 0x004fcc0000410000 */
[----:B------:R-:W-:Y:S01]  /*2a80*/  HMMA.16816.F32.BF16 R8, R184, R52, R12 ;  /* 0x00000034b808723c */ /* 0x000fe2000004180c */
[----:B------:R2:W2:Y:S07]  /*2a90*/  MUFU.TANH R91, R0 ;  /* 0x00000000005b7308 */ /* 0x0004ae0000002400 */
[----:B-1----:R-:W-:Y:S01]  /*2aa0*/  HMMA.16816.F32.BF16 R12, R180, R28, R76 ;  /* 0x0000001cb40c723c */ /* 0x002fe2000004184c */
[----:B--2---:R-:W-:-:S04]  /*2ab0*/  FMUL.FTZ R0, R16, c[0x0][0x320] ;  /* 0x0000c80010007a20 */ /* 0x004fc80000410000 */
[----:B------:R1:W2:Y:S11]  /*2ac0*/  MUFU.TANH R88, R0 ;  /* 0x0000000000587308 */ /* 0x0002b60000002400 */
[----:B------:R-:W-:Y:S01]  /*2ad0*/  HMMA.16816.F32.BF16 R24, R188, R40, R8 ;  /* 0x00000028bc18723c */ /* 0x000fe20000041808 */
[----:B-1----:R-:W-:-:S07]  /*2ae0*/  FMUL.FTZ R0, R17, c[0x0][0x320] ;  /* 0x0000c80011007a20 */ /* 0x002fce0000410000 */
[----:B------:R-:W-:Y:S01]  /*2af0*/  HMMA.16816.F32.BF16 R8, R184, R54, R20 ;  /* 0x00000036b808723c */ /* 0x000fe20000041814 */
[----:B------:R1:W1:Y:S07]  /*2b00*/  MUFU.TANH R82, R0 ;  /* 0x0000000000527308 */ /* 0x00026e0000002400 */
[----:B------:R-:W-:Y:S01]  /*2b10*/  HMMA.16816.F32.BF16 R64, R176, R46, R84 ;  /* 0x0000002eb040723c */ /* 0x000fe20000041854 */
[----:B------:R-:W-:Y:S01]  /*2b20*/  LDSM.16.M88.4 R44, [R205+0x6800] ;  /* 0x00680000cd2c783b */ /* 0x000fe20000000200 */
[----:B-1----:R-:W-:-:S04]  /*2b30*/  FMUL.FTZ R0, R18, c[0x0][0x320] ;  /* 0x0000c80012007a20 */ /* 0x002fc80000410000 */
[----:B------:R1:W1:Y:S02]  /*2b40*/  MUFU.TANH R85, R0 ;  /* 0x0000000000557308 */ /* 0x0002640000002400 */
[----:B------:R-:W-:Y:S01]  /*2b50*/  HMMA.16816.F32.BF16 R20, R180, R30, R72 ;  /* 0x0000001eb414723c */ /* 0x000fe20000041848 */
[----:B------:R-:W-:Y:S01]  /*2b60*/  LDSM.16.M88.4 R28, [R209] ;  /* 0x00000000d11c783b */ /* 0x000fe20000000200 */
[----:B-1----:R-:W-:-:S04]  /*2b70*/  FMUL.FTZ R0, R19, c[0x0][0x320] ;  /* 0x0000c80013007a20 */ /* 0x002fc80000410000 */
[----:B------:R1:W1:Y:S02]  /*2b80*/  MUFU.TANH R84, R0 ;  /* 0x0000000000547308 */ /* 0x0002640000002400 */
[----:B-----5:R-:W-:Y:S01]  /*2b90*/  HMMA.16816.F32.BF16 R16, R184, R32, R12 ;  /* 0x00000020b810723c */ /* 0x020fe2000004180c */
[----:B-1----:R-:W-:-:S05]  /*2ba0*/  FMUL.FTZ R0, R4, c[0x0][0x320] ;  /* 0x0000c80004007a20 */ /* 0x002fca0000410000 */
[----:B------:R1:W1:Y:S02]  /*2bb0*/  MUFU.TANH R81, R0 ;  /* 0x0000000000517308 */ /* 0x0002640000002400 */
[----:B-1----:R-:W-:-:S06]  /*2bc0*/  FMUL.FTZ R0, R5, c[0x0][0x320] ;  /* 0x0000c80005007a20 */ /* 0x002fcc0000410000 */
[----:B------:R1:W1:Y:S02]  /*2bd0*/  MUFU.TANH R80, R0 ;  /* 0x0000000000507308 */ /* 0x0002640000002400 */
[----:B-1----:R-:W-:-:S06]  /*2be0*/  FMUL.FTZ R0, R6, c[0x0][0x320] ;  /* 0x0000c80006007a20 */ /* 0x002fcc0000410000 */
[----:B------:R1:W1:Y:S02]  /*2bf0*/  MUFU.TANH R83, R0 ;  /* 0x0000000000537308 */ /* 0x0002640000002400 */
[----:B-1----:R-:W-:Y:S02]  /*2c00*/  FMUL.FTZ R0, R7, c[0x0][0x320] ;  /* 0x0000c80007007a20 */ /* 0x002fe40000410000 */
[----:B------:R-:W-:Y:S04]  /*2c10*/  HMMA.16816.F32.BF16 R4, R188, R42, R8 ;  /* 0x0000002abc04723c */ /* 0x000fe80000041808 */
[----:B------:R1:W1:Y:S02]  /*2c20*/  MUFU.TANH R75, R0 ;  /* 0x00000000004b7308 */ /* 0x0002640000002400 */
[----:B-1----:R-:W-:-:S06]  /*2c30*/  FMUL.FTZ R0, R24, c[0x0][0x320] ;  /* 0x0000c80018007a20 */ /* 0x002fcc0000410000 */
[----:B------:R1:W1:Y:S01]  /*2c40*/  MUFU.TANH R72, R0 ;  /* 0x0000000000487308 */ /* 0x0002620000002400 */
[----:B------:R-:W-:Y:S01]  /*2c50*/  HMMA.16816.F32.BF16 R8, R184, R34, R20 ;  /* 0x00000022b808723c */ /* 0x000fe20000041814 */
[----:B------:R-:W-:Y:S01]  /*2c60*/  LDSM.16.M88.4 R32, [R202+0x6800] ;  /* 0x00680000ca20783b */ /* 0x000fe20000000200 */
[----:B-1----:R-:W-:-:S05]  /*2c70*/  FMUL.FTZ R0, R25, c[0x0][0x320] ;  /* 0x0000c80019007a20 */ /* 0x002fca0000410000 */
[----:B------:R1:W1:Y:S01]  /*2c80*/  MUFU.TANH R71, R0 ;  /* 0x0000000000477308 */ /* 0x0002620000002400 */
[----:B------:R-:W-:Y:S01]  /*2c90*/  HMMA.16816.F32.BF16 R12, R180, R36, R60 ;  /* 0x00000024b40c723c */ /* 0x000fe2000004183c */
[----:B------:R-:W5:Y:S01]  /*2ca0*/  LDSM.16.M88.4 R60, [R201+0x7800] ;  /* 0x00780000c93c783b */ /* 0x000f620000000200 */
[----:B-1----:R-:W-:-:S05]  /*2cb0*/  FMUL.FTZ R0, R26, c[0x0][0x320] ;  /* 0x0000c8001a007a20 */ /* 0x002fca0000410000 */
        /* <DEDUP_REMOVED lines=11> */
[----:B-1----:R-:W-:-:S06]  /*2d70*/  FMUL.FTZ R0, R6, c[0x0][0x320] ;  /* 0x0000c80006007a20 */ /* 0x002fcc0000410000 */
[----:B------:R1:W1:Y:S01]  /*2d80*/  MUFU.TANH R66, R0 ;  /* 0x0000000000427308 */ /* 0x0002620000002400 */
[----:B------:R-:W-:Y:S01]  /*2d90*/  HMMA.16816.F32.BF16 R76, R176, R56, R100 ;  /* 0x00000038b04c723c */ /* 0x000fe20000041864 */
[----:B-1----:R-:W-:-:S07]  /*2da0*/  FMUL.FTZ R0, R7, c[0x0][0x320] ;  /* 0x0000c80007007a20 */ /* 0x002fce0000410000 */
[----:B------:R-:W-:Y:S01]  /*2db0*/  HMMA.16816.F32.BF16 R4, R188, R50, R8 ;  /* 0x00000032bc04723c */ /* 0x000fe20000041808 */
[----:B------:R-:W1:Y:S01]  /*2dc0*/  LDSM.16.M88.4 R48, [R205+0x7000] ;  /* 0x00700000cd30783b */ /* 0x000e620000000200 */
[----:B------:R2:W1:Y:S02]  /*2dd0*/  MUFU.TANH R65, R0 ;  /* 0x0000000000417308 */ /* 0x0004640000002400 */
[----:B--2---:R-:W-:-:S06]  /*2de0*/  FMUL.FTZ R0, R24, c[0x0][0x320] ;  /* 0x0000c80018007a20 */ /* 0x004fcc0000410000 */
[----:B------:R2:W1:Y:S01]  /*2df0*/  MUFU.TANH R58, R0 ;  /* 0x00000000003a7308 */ /* 0x0004620000002400 */
[----:B-----5:R-:W-:Y:S01]  /*2e00*/  HMMA.16816.F32.BF16 R52, R176, R60, R112 ;  /* 0x0000003cb034723c */ /* 0x020fe20000041870 */
[----:B--2---:R-:W-:-:S06]  /*2e10*/  FMUL.FTZ R0, R25, c[0x0][0x320] ;  /* 0x0000c80019007a20 */ /* 0x004fcc0000410000 */
[----:B------:R2:W1:Y:S01]  /*2e20*/  MUFU.TANH R57, R0 ;  /* 0x0000000000397308 */ /* 0x0004620000002400 */
[----:B------:R-:W-:Y:S01]  /*2e30*/  HMMA.16816.F32.BF16 R16, R184, R44, R12 ;  /* 0x0000002cb810723c */ /* 0x000fe2000004180c */
[----:B--2---:R-:W-:-:S06]  /*2e40*/  FMUL.FTZ R0, R26, c[0x0][0x320] ;  /* 0x0000c8001a007a20 */ /* 0x004fcc0000410000 */
[----:B------:R2:W1:Y:S01]  /*2e50*/  MUFU.TANH R64, R0 ;  /* 0x0000000000407308 */ /* 0x0004620000002400 */
[----:B------:R-:W-:Y:S01]  /*2e60*/  HMMA.16816.F32.BF16 R8, R184, R46, R20 ;  /* 0x0000002eb808723c */ /* 0x000fe20000041814 */
[----:B------:R-:W5:Y:S01]  /*2e70*/  LDSM.16.M88.4 R44, [R208] ;  /* 0x00000000d02c783b */ /* 0x000f620000000200 */
[----:B--2---:R-:W-:-:S05]  /*2e80*/  FMUL.FTZ R0, R27, c[0x0][0x320] ;  /* 0x0000c8001b007a20 */ /* 0x004fca0000410000 */
[----:B------:R2:W1:Y:S01]  /*2e90*/  MUFU.TANH R61, R0 ;  /* 0x00000000003d7308 */ /* 0x0004620000002400 */
[----:B------:R-:W-:Y:S01]  /*2ea0*/  HMMA.16816.F32.BF16 R24, R180, R30, R40 ;  /* 0x0000001eb418723c */ /* 0x000fe20000041828 */
[----:B--2---:R-:W-:-:S06]  /*2eb0*/  FMUL.FTZ R0, R4, c[0x0][0x320] ;  /* 0x0000c80004007a20 */ /* 0x004fcc0000410000 */
[----:B------:R2:W1:Y:S01]  /*2ec0*/  MUFU.TANH R56, R0 ;  /* 0x0000000000387308 */ /* 0x0004620000002400 */
[----:B------:R-:W-:Y:S01]  /*2ed0*/  HMMA.16816.F32.BF16 R12, R180, R28, R76 ;  /* 0x0000001cb40c723c */ /* 0x000fe2000004184c */
[----:B------:R-:W-:Y:S01]  /*2ee0*/  LDSM.16.M88.4 R28, [R202+0x7800] ;  /* 0x00780000ca1c783b */ /* 0x000fe20000000200 */
[----:B--2---:R-:W-:-:S05]  /*2ef0*/  FMUL.FTZ R0, R5, c[0x0][0x320] ;  /* 0x0000c80005007a20 */ /* 0x004fca0000410000 */
[----:B------:R2:W1:Y:S01]  /*2f00*/  MUFU.TANH R43, R0 ;  /* 0x00000000002b7308 */ /* 0x0004620000002400 */
[----:B------:R-:W-:Y:S01]  /*2f10*/  HMMA.16816.F32.BF16 R20, R188, R32, R16 ;  /* 0x00000020bc14723c */ /* 0x000fe20000041810 */
[----:B--2---:R-:W-:-:S06]  /*2f20*/  FMUL.FTZ R0, R6, c[0x0][0x320] ;  /* 0x0000c80006007a20 */ /* 0x004fcc0000410000 */
[----:B------:R2:W1:Y:S01]  /*2f30*/  MUFU.TANH R60, R0 ;  /* 0x00000000003c7308 */ /* 0x0004620000002400 */
[----:B------:R-:W-:Y:S01]  /*2f40*/  HMMA.16816.F32.BF16 R8, R188, R34, R8 ;  /* 0x00000022bc08723c */ /* 0x000fe20000041808 */
[----:B------:R-:W3:Y:S01]  /*2f50*/  LDSM.16.M88.4 R32, [R205+0x7800] ;  /* 0x00780000cd20783b */ /* 0x000ee20000000200 */
[----:B------:R-:W-:Y:S01]  /*2f60*/  ISETP.GE.AND P0, PT, R154, 0x2, PT ;  /* 0x000000029a00780c */ /* 0x000fe20003f06270 */
[----:B------:R-:W-:-:S04]  /*2f70*/  DEPBAR.LE SB0, 0x0 ;  /* 0x000080000000791a */ /* 0x000fc80000000000 */
[----:B--2---:R-:W-:Y:S02]  /*2f80*/  FMUL.FTZ R0, R7, c[0x0][0x320] ;  /* 0x0000c80007007a20 */ /* 0x004fe40000410000 */
[----:B------:R-:W-:Y:S08]  /*2f90*/  HMMA.16816.F32.BF16 R4, R176, R62, R104 ;  /* 0x0000003eb004723c */ /* 0x000ff00000041868 */
[----:B-1----:R-:W-:Y:S08]  /*2fa0*/  HMMA.16816.F32.BF16 R16, R184, R48, R12 ;  /* 0x00000030b810723c */ /* 0x002ff0000004180c */
[C---:B-----5:R-:W-:Y:S08]  /*2fb0*/  HMMA.16816.F32.BF16 R12, R180.reuse, R44, R52 ;  /* 0x0000002cb40c723c */ /* 0x060ff00000041834 */
[----:B------:R-:W-:Y:S08]  /*2fc0*/  HMMA.16816.F32.BF16 R4, R180, R46, R4 ;  /* 0x0000002eb404723c */ /* 0x000ff00000041804 */
[C---:B------:R-:W-:Y:S08]  /*2fd0*/  HMMA.16816.F32.BF16 R24, R184.reuse, R50, R24 ;  /* 0x00000032b818723c */ /* 0x040ff00000041818 */
[C---:B---3--:R-:W-:Y:S08]  /*2fe0*/  HMMA.16816.F32.BF16 R12, R184.reuse, R32, R12 ;  /* 0x00000020b80c723c */ /* 0x048ff0000004180c */
[----:B------:R-:W-:Y:S01]  /*2ff0*/  HMMA.16816.F32.BF16 R4, R184, R34, R4 ;  /* 0x00000022b804723c */ /* 0x000fe20000041804 */
[----:B------:R-:W-:-:S02]  /*3000*/  FMUL.FTZ R21, R21, c[0x0][0x320] ;  /* 0x0000c80015157a20 */ /* 0x000fc40000410000 */
[----:B------:R-:W-:Y:S02]  /*3010*/  FMUL.FTZ R22, R22, c[0x0][0x320] ;  /* 0x0000c80016167a20 */ /* 0x000fe40000410000 */
[----:B------:R-:W-:Y:S01]  /*3020*/  FMUL.FTZ R23, R23, c[0x0][0x320] ;  /* 0x0000c80017177a20 */ /* 0x000fe20000410000 */
[----:B------:R1:W2:Y:S01]  /*3030*/  MUFU.TANH R59, R0 ;  /* 0x00000000003b7308 */ /* 0x0002a20000002400 */
[----:B------:R-:W-:Y:S02]  /*3040*/  FMUL.FTZ R8, R8, c[0x0][0x320] ;  /* 0x0000c80008087a20 */ /* 0x000fe40000410000 */
[----:B------:R-:W-:Y:S02]  /*3050*/  FMUL.FTZ R9, R9, c[0x0][0x320] ;  /* 0x0000c80009097a20 */ /* 0x000fe40000410000 */
[----:B------:R-:W-:Y:S02]  /*3060*/  FMUL.FTZ R10, R10, c[0x0][0x320] ;  /* 0x0000c8000a0a7a20 */ /* 0x000fe40000410000 */
[----:B------:R-:W-:Y:S01]  /*3070*/  FMUL.FTZ R11, R11, c[0x0][0x320] ;  /* 0x0000c8000b0b7a20 */ /* 0x000fe20000410000 */
[----:B------:R-:W3:Y:S01]  /*3080*/  MUFU.TANH R40, R21 ;  /* 0x0000001500287308 */ /* 0x000ee20000002400 */
[----:B-1----:R-:W-:-:S07]  /*3090*/  FMUL.FTZ R0, R20, c[0x0][0x320] ;  /* 0x0000c80014007a20 */ /* 0x002fce0000410000 */
[----:B------:R-:W1:Y:S02]  /*30a0*/  MUFU.TANH R49, R22 ;  /* 0x0000001600317308 */ /* 0x000e640000002400 */
[C---:B------:R-:W-:Y:S06]  /*30b0*/  HMMA.16816.F32.BF16 R4, R188.reuse, R30, R4 ;  /* 0x0000001ebc04723c */ /* 0x040fec0000041804 */
[----:B------:R5:W1:Y:S08]  /*30c0*/  MUFU.TANH R48, R23 ;  /* 0x0000001700307308 */ /* 0x000a700000002400 */
[----:B------:R-:W1:Y:S01]  /*30d0*/  MUFU.TANH R45, R10 ;  /* 0x0000000a002d7308 */ /* 0x000e620000002400 */
[C---:B-----5:R-:W-:Y:S07]  /*30e0*/  HMMA.16816.F32.BF16 R20, R188.reuse, R36, R16 ;  /* 0x00000024bc14723c */ /* 0x060fee0000041810 */
[----:B------:R-:W1:Y:S01]  /*30f0*/  MUFU.TANH R37, R8 ;  /* 0x0000000800257308 */ /* 0x000e620000002400 */
[C---:B------:R-:W-:Y:S07]  /*3100*/  HMMA.16816.F32.BF16 R16, R188.reuse, R38, R24 ;  /* 0x00000026bc10723c */ /* 0x040fee0000041818 */
[----:B------:R-:W1:Y:S08]  /*3110*/  MUFU.TANH R36, R9 ;  /* 0x0000000900247308 */ /* 0x000e700000002400 */
[----:B------:R5:W1:Y:S02]  /*3120*/  MUFU.TANH R42, R11 ;  /* 0x0000000b002a7308 */ /* 0x000a640000002400 */
[----:B-----5:R-:W-:Y:S01]  /*3130*/  HMMA.16816.F32.BF16 R8, R188, R28, R12 ;  /* 0x0000001cbc08723c */ /* 0x020fe2000004180c */
[----:B------:R-:W-:-:S06]  /*3140*/  FMUL.FTZ R23, R23, c[0x0][0x320] ;  /* 0x0000c80017177a20 */ /* 0x000fcc0000410000 */
[----:B------:R-:W-:Y:S02]  /*3150*/  FMUL.FTZ R16, R16, c[0x0][0x320] ;  /* 0x0000c80010107a20 */ /* 0x000fe40000410000 */
[----:B------:R-:W-:Y:S02]  /*3160*/  FMUL.FTZ R19, R19, c[0x0][0x320] ;  /* 0x0000c80013137a20 */ /* 0x000fe40000410000 */
[----:B------:R-:W-:Y:S02]  /*3170*/  FMUL.FTZ R15, R17, c[0x0][0x320] ;  /* 0x0000c800110f7a20 */ /* 0x000fe40000410000 */
[----:B------:R-:W-:Y:S02]  /*3180*/  FMUL.FTZ R20, R20, c[0x0][0x320] ;  /* 0x0000c80014147a20 */ /* 0x000fe40000410000 */
[----:B------:R-:W-:Y:S02]  /*3190*/  FMUL.FTZ R21, R21, c[0x0][0x320] ;  /* 0x0000c80015157a20 */ /* 0x000fe40000410000 */
[----:B------:R-:W-:-:S02]  /*31a0*/  FMUL.FTZ R22, R22, c[0x0][0x320] ;  /* 0x0000c80016167a20 */ /* 0x000fc40000410000 */
        /* <DEDUP_REMOVED lines=8> */
[----:B------:R-:W-:Y:S01]  /*3230*/  FMUL.FTZ R11, R11, c[0x0][0x320] ;  /* 0x0000c8000b0b7a20 */ /* 0x000fe20000410000 */
        /* <DEDUP_REMOVED lines=16> */
[----:B------:R1:W1:Y:S01]  /*3340*/  MUFU.TANH R23, R7 ;  /* 0x0000000700177308 */ /* 0x0002620000002400 */
[----:B------:R-:W-:Y:S01]  /*3350*/  BSSY B0, `(.L_x_441) ;  /* 0x0000023000007945 */ /* 0x000fe20003800000 */
[----:B------:R-:W-:Y:S06]  /*3360*/  BAR.SYNC.DEFER_BLOCKING 0x0 ;  /* 0x0000000000007b1d */ /* 0x000fec0000010000 */
[----:B------:R-:W-:Y:S05]  /*3370*/  @!P0 BRA `(.L_x_442) ;  /* 0x0000020000008947 */ /* 0x000fea0003800000 */
[----:B-1234-:R-:W-:Y:S01]  /*3380*/  IADD3 R0, R154, -0x2, RZ ;  /* 0xfffffffe9a007810 */ /* 0x01efe20007ffe0ff */
[C---:B------:R-:W-:Y:S01]  /*3390*/  IMAD.SHL.U32 R8, R129.reuse, 0x40, RZ ;  /* 0x0000004081087824 */ /* 0x040fe200078e00ff */
[----:B------:R-:W-:-:S02]  /*33a0*/  SHF.L.U64.HI R9, R129, 0x6, R130 ;  /* 0x0000000681097819 */ /* 0x000fc40000010282 */
[----:B------:R-:W-:Y:S01]  /*33b0*/  SHF.R.S32.HI R2, RZ, 0x1f, R0 ;  /* 0x0000001fff027819 */ /* 0x000fe20000011400 */
[----:B------:R-:W-:-:S04]  /*33c0*/  IMAD.WIDE.U32 R4, R0, c[0x0][0x1e0], RZ ;  /* 0x0000780000047a25 */ /* 0x000fc800078e00ff */
[----:B------:R-:W-:-:S04]  /*33d0*/  IMAD R2, R2, c[0x0][0x1e0], RZ ;  /* 0x0000780002027a24 */ /* 0x000fc800078e02ff */
[----:B------:R-:W-:Y:S01]  /*33e0*/  IMAD R2, R0, c[0x0][0x1e4], R2 ;  /* 0x0000790000027a24 */ /* 0x000fe200078e0202 */
[----:B------:R-:W-:-:S03]  /*33f0*/  LEA R0, P0, R4, R134, 0x7 ;  /* 0x0000008604007211 */ /* 0x000fc600078038ff */
[----:B------:R-:W-:Y:S01]  /*3400*/  IMAD.IADD R3, R5, 0x1, R2 ;  /* 0x0000000105037824 */ /* 0x000fe200078e0202 */
[----:B------:R-:W-:-:S04]  /*3410*/  LEA R2, P2, R0, c[0x0][0x1c8], 0x1 ;  /* 0x0000720000027a11 */ /* 0x000fc800078408ff */
[----:B------:R-:W-:Y:S02]  /*3420*/  LEA.HI.X R3, R4, R132, R3, 0x7, P0 ;  /* 0x0000008404037211 */ /* 0x000fe400000f3c03 */
[----:B------:R-:W-:Y:S02]  /*3430*/  ISETP.GE.AND P0, PT, R136, c[0x0][0x1d4], PT ;  /* 0x0000750088007a0c */ /* 0x000fe40003f06270 */
[----:B------:R-:W-:Y:S02]  /*3440*/  IADD3 R6, P1, R8, R2, RZ ;  /* 0x0000000208067210 */ /* 0x000fe40007f3e0ff */
[----:B------:R-:W-:Y:S02]  /*3450*/  LEA.HI.X R3, R0, c[0x0][0x1cc], R3, 0x1, P2 ;  /* 0x0000730000037a11 */ /* 0x000fe400010f0c03 */
[-C--:B------:R-:W-:Y:S02]  /*3460*/  IADD3 R4, P2, R6, R8.reuse, RZ ;  /* 0x0000000806047210 */ /* 0x080fe40007f5e0ff */
[----:B------:R-:W-:Y:S01]  /*3470*/  IADD3 R10, P5, P3, R8, 0x80, R2 ;  /* 0x00000080080a7810 */ /* 0x000fe20007bbe002 */
[----:B------:R-:W-:Y:S01]  /*3480*/  IMAD.X R7, R9, 0x1, R3, P1 ;  /* 0x0000000109077824 */ /* 0x000fe200008e0603 */
[----:B------:R-:W-:-:S02]  /*3490*/  IADD3 R8, P1, R4, R8, RZ ;  /* 0x0000000804087210 */ /* 0x000fc40007f3e0ff */
[----:B------:R-:W-:Y:S01]  /*34a0*/  IADD3.X R11, R9, RZ, R3, P5, P3 ;  /* 0x000000ff090b7210 */ /* 0x000fe20002fe6403 */
[--C-:B------:R-:W-:Y:S01]  /*34b0*/  IMAD.X R5, R7, 0x1, R9.reuse, P2 ;  /* 0x0000000107057824 */ /* 0x100fe200010e0609 */
[----:B------:R-:W-:Y:S01]  /*34c0*/  @!PT LDS RZ, [RZ] ;  /* 0x00000000fffff984 */ /* 0x000fe20000000800 */
[----:B------:R-:W-:Y:S01]  /*34d0*/  @!PT LDS RZ, [RZ] ;  /* 0x00000000fffff984 */ /* 0x000fe20000000800 */
[----:B------:R-:W-:Y:S01]  /*34e0*/  @!PT LDS RZ, [RZ] ;  /* 0x00000000fffff984 */ /* 0x000fe20000000800 */
[----:B------:R1:W-:Y:S03]  /*34f0*/  LDGSTS.E.BYPASS.LTC128B.128 [R228+0x8100], [R2.64], !P0 ;  /* 0x0810000002e47fae */ /* 0x0003e6000c101d46 */
[----:B------:R-:W-:Y:S01]  /*3500*/  IMAD.X R9, R5, 0x1, R9, P1 ;  /* 0x0000000105097824 */ /* 0x000fe200008e0609 */
[----:B------:R1:W-:Y:S04]  /*3510*/  LDGSTS.E.BYPASS.LTC128B.128 [R228+0xc100], [R2.64+0x80], !P6 ;  /* 0x0c10008002e47fae */ /* 0x0003e8000f101d46 */
[----:B------:R1:W-:Y:S04]  /*3520*/  LDGSTS.E.BYPASS.LTC128B.128 [R228+0x9100], [R6.64], !P0 ;  /* 0x0910000006e47fae */ /* 0x0003e8000c101d46 */
[----:B------:R1:W-:Y:S04]  /*3530*/  LDGSTS.E.BYPASS.LTC128B.128 [R228+0xd100], [R10.64], !P6 ;  /* 0x0d1000000ae47fae */ /* 0x0003e8000f101d46 */
[----:B------:R1:W-:Y:S04]  /*3540*/  LDGSTS.E.BYPASS.LTC128B.128 [R228+0xa100], [R4.64], !P0 ;  /* 0x0a10000004e47fae */ /* 0x0003e8000c101d46 */
[----:B------:R1:W-:Y:S04]  /*3550*/  LDGSTS.E.BYPASS.LTC128B.128 [R228+0xe100], [R4.64+0x80], !P6 ;  /* 0x0e10008004e47fae */ /* 0x0003e8000f101d46 */
[----:B------:R1:W-:Y:S04]  /*3560*/  LDGSTS.E.BYPASS.LTC128B.128 [R228+0xb100], [R8.64], !P0 ;  /* 0x0b10000008e47fae */ /* 0x0003e8000c101d46 */
[----:B------:R1:W-:Y:S02]  /*3570*/  LDGSTS.E.BYPASS.LTC128B.128 [R228+0xf100], [R8.64+0x80], !P6 ;  /* 0x0f10008008e47fae */ /* 0x0003e4000f101d46 */
.L_x_442:
[----:B--234-:R-:W-:Y:S05]  /*3580*/  BSYNC B0 ;  /* 0x0000000000007941 */ /* 0x01cfea0003800000 */
.L_x_441:
[----:B-1----:R-:W2:Y:S04]  /*3590*/  LDL R0, [R1+0x3c] ;  /* 0x00003c0001007983 */ /* 0x002ea80000100800 */
[----:B------:R-:W3:Y:S04]  /*35a0*/  LDL R3, [R1+0x40] ;  /* 0x0000400001037983 */ /* 0x000ee80000100800 */
[----:B------:R-:W0:Y:S01]  /*35b0*/  LDGDEPBAR ;  /* 0x00000000000079af */ /* 0x000e220000000000 */
[----:B--2---:R-:W-:-:S04]  /*35c0*/  IMAD.IADD R0, R0, 0x1, R153 ;  /* 0x0000000100007824 */ /* 0x004fc800078e0299 */
[----:B------:R-:W-:-:S05]  /*35d0*/  @P4 IMAD.HI.U32 R2, R0, c[0x0][0x2c8], RZ ;  /* 0x0000b20000024a27 */ /* 0x000fca00078e00ff */
[----:B------:R-:W-:-:S05]  /*35e0*/  @P4 SHF.R.U32.HI R0, RZ, c[0x0][0x2cc], R2 ;  /* 0x0000b300ff004a19 */ /* 0x000fca0000011602 */
[----:B------:R-:W1:Y:S04]  /*35f0*/  SHFL.IDX PT, R2, R0, RZ, 0x1c1f ;  /* 0x001c1fff00027589 */ /* 0x000e6800000e0000 */
[----:B------:R2:W4:Y:S02]  /*3600*/  SHFL.IDX PT, R4, R0, 0x1, 0x1c1f ;  /* 0x003c1f0000047f89 */ /* 0x00052400000e0000 */
[----:B--2---:R-:W-:-:S05]  /*3610*/  IMAD R0, R68, R131, 0x1 ;  /* 0x0000000144007424 */ /* 0x004fca00078e0283 */
[----:B---3--:R-:W-:Y:S01]  /*3620*/  IADD3 R0, -R3, c[0x0][0x1d0], R0 ;  /* 0x0000740003007a10 */ /* 0x008fe20007ffe100 */
[----:B------:R-:W-:-:S03]  /*3630*/  IMAD.IADD R3, R128, 0x1, -R3 ;  /* 0x0000000180037824 */ /* 0x000fc600078e0a03 */
[----:B------:R-:W-:-:S05]  /*3640*/  IADD3 R0, R0, -c[0x0][0x168], RZ ;  /* 0x80005a0000007a10 */ /* 0x000fca0007ffe0ff */
[C---:B-1----:R-:W-:Y:S02]  /*3650*/  IMAD.IADD R2, R0.reuse, 0x1, R2 ;  /* 0x0000000100027824 */ /* 0x042fe400078e0202 */
[----:B----4-:R-:W-:-:S03]  /*3660*/  IMAD.IADD R0, R0, 0x1, R4 ;  /* 0x0000000100007824 */ /* 0x010fc600078e0204 */
[C---:B------:R-:W-:Y:S02]  /*3670*/  IMNMX R2, R3.reuse, R2, PT ;  /* 0x0000000203027217 */ /* 0x040fe40003800200 */
[----:B------:R-:W-:Y:S02]  /*3680*/  IMNMX R0, R3, R0, PT ;  /* 0x0000000003007217 */ /* 0x000fe40003800200 */
[C---:B------:R-:W-:Y:S02]  /*3690*/  ISETP.GT.AND P3, PT, R2.reuse, 0x8, PT ;  /* 0x000000080200780c */ /* 0x040fe40003f64270 */
[C---:B------:R-:W-:Y:S02]  /*36a0*/  ISETP.GT.AND P2, PT, R2.reuse, 0x9, PT ;  /* 0x000000090200780c */ /* 0x040fe40003f44270 */
[C---:B------:R-:W-:Y:S02]  /*36b0*/  ISETP.GT.AND P0, PT, R2.reuse, RZ, PT ;  /* 0x000000ff0200720c */ /* 0x040fe40003f04270 */
[----:B------:R-:W-:-:S02]  /*36c0*/  ISETP.GT.AND P1, PT, R2, 0x10, PT ;  /* 0x000000100200780c */ /* 0x000fc40003f24270 */
[----:B------:R-:W-:Y:S02]  /*36d0*/  FSEL R7, R99, -INF , P3 ;  /* 0xff80000063077808 */ /* 0x000fe40001800000 */
[----:B------:R-:W-:Y:S02]  /*36e0*/  FSEL R8, R98, -INF , P2 ;  /* 0xff80000062087808 */ /* 0x000fe40001000000 */
[C---:B------:R-:W-:Y:S02]  /*36f0*/  ISETP.GT.AND P3, PT, R2.reuse, 0x19, PT ;  /* 0x000000190200780c */ /* 0x040fe40003f64270 */
[C---:B------:R-:W-:Y:S02]  /*3700*/  ISETP.GT.AND P2, PT, R2.reuse, 0x20, PT ;  /* 0x000000200200780c */ /* 0x040fe40003f44270 */
[----:B------:R-:W-:Y:S02]  /*3710*/  ISETP.GT.AND P5, PT, R2, 0x1, PT ;  /* 0x000000010200780c */ /* 0x000fe40003fa4270 */
[----:B------:R-:W-:-:S02]  /*3720*/  FSEL R4, R123, -INF , P0 ;  /* 0xff8000007b047808 */ /* 0x000fc40000000000 */
[C---:B------:R-:W-:Y:S02]  /*3730*/  ISETP.GT.AND P0, PT, R2.reuse, 0x11, PT ;  /* 0x000000110200780c */ /* 0x040fe40003f04270 */
[----:B------:R-:W-:Y:S02]  /*3740*/  FSEL R20, R97, -INF , P1 ;  /* 0xff80000061147808 */ /* 0x000fe40000800000 */
[----:B------:R-:W-:Y:S02]  /*3750*/  ISETP.GT.AND P1, PT, R2, 0x21, PT ;  /* 0x000000210200780c */ /* 0x000fe40003f24270 */
[----:B------:R-:W-:Y:S02]  /*3760*/  FSEL R25, R89, -INF , P3 ;  /* 0xff80000059197808 */ /* 0x000fe40001800000 */
[----:B------:R-:W-:Y:S02]  /*3770*/  FSEL R98, R88, -INF , P2 ;  /* 0xff80000058627808 */ /* 0x000fe40001000000 */
[----:B------:R-:W-:-:S02]  /*3780*/  ISETP.GT.AND P3, PT, R2, 0x30, PT ;  /* 0x000000300200780c */ /* 0x000fc40003f64270 */
[----:B------:R-:W-:Y:S02]  /*3790*/  ISETP.GT.AND P2, PT, R2, 0x31, PT ;  /* 0x000000310200780c */ /* 0x000fe40003f44270 */
[----:B------:R-:W-:Y:S02]  /*37a0*/  FSEL R5, R122, -INF , P5 ;  /* 0xff8000007a057808 */ /* 0x000fe40002800000 */
[----:B------:R-:W-:Y:S02]  /*37b0*/  ISETP.GT.AND P5, PT, R2, 0x18, PT ;  /* 0x000000180200780c */ /* 0x000fe40003fa4270 */
[----:B------:R-:W-:Y:S02]  /*37c0*/  FSEL R21, R96, -INF , P0 ;  /* 0xff80000060157808 */ /* 0x000fe40000000000 */
[----:B------:R-:W-:Y:S02]  /*37d0*/  ISETP.GT.AND P0, PT, R2, 0x28, PT ;  /* 0x000000280200780c */ /* 0x000fe40003f04270 */
[----:B------:R-:W-:-:S02]  /*37e0*/  FSEL R99, R82, -INF , P1 ;  /* 0xff80000052637808 */ /* 0x000fc40000800000 */
[----:B------:R-:W-:Y:S02]  /*37f0*/  ISETP.GT.AND P1, PT, R2, 0x38, PT ;  /* 0x000000380200780c */ /* 0x000fe40003f24270 */
[----:B------:R-:W-:Y:S02]  /*3800*/  FSEL R122, R72, -INF , P3 ;  /* 0xff800000487a7808 */ /* 0x000fe40001800000 */
[----:B------:R-:W-:Y:S02]  /*3810*/  FSEL R125, R71, -INF , P2 ;  /* 0xff800000477d7808 */ /* 0x000fe40001000000 */
[C---:B------:R-:W-:Y:S02]  /*3820*/  ISETP.GT.AND P3, PT, R2.reuse, 0x41, PT ;  /* 0x000000410200780c */ /* 0x040fe40003f64270 */
[----:B------:R-:W-:Y:S02]  /*3830*/  ISETP.GT.AND P2, PT, R2, 0x48, PT ;  /* 0x000000480200780c */ /* 0x000fe40003f44270 */
[----:B------:R-:W-:-:S02]  /*3840*/  FSEL R22, R90, -INF , P5 ;  /* 0xff8000005a167808 */ /* 0x000fc40002800000 */
[C---:B------:R-:W-:Y:S02]  /*3850*/  ISETP.GT.AND P5, PT, R2.reuse, 0x29, PT ;  /* 0x000000290200780c */ /* 0x040fe40003fa4270 */
[----:B------:R-:W-:Y:S02]  /*3860*/  FSEL R112, R81, -INF , P0 ;  /* 0xff80000051707808 */ /* 0x000fe40000000000 */
[----:B------:R-:W-:Y:S02]  /*3870*/  ISETP.GT.AND P0, PT, R2, 0x39, PT ;  /* 0x000000390200780c */ /* 0x000fe40003f04270 */
[----:B------:R-:W-:Y:S02]  /*3880*/  FSEL R124, R70, -INF , P1 ;  /* 0xff800000467c7808 */ /* 0x000fe40000800000 */
[----:B------:R-:W-:Y:S02]  /*3890*/  ISETP.GT.AND P1, PT, R2, 0x49, PT ;  /* 0x000000490200780c */ /* 0x000fe40003f24270 */
[----:B------:R-:W-:-:S02]  /*38a0*/  FSEL R132, R57, -INF , P3 ;  /* 0xff80000039847808 */ /* 0x000fc40001800000 */
[----:B------:R-:W-:Y:S02]  /*38b0*/  FSEL R131, R56, -INF , P2 ;  /* 0xff80000038837808 */ /* 0x000fe40001000000 */
[C---:B------:R-:W-:Y:S02]  /*38c0*/  ISETP.GT.AND P3, PT, R2.reuse, 0x58, PT ;  /* 0x000000580200780c */ /* 0x040fe40003f64270 */
[----:B------:R-:W-:Y:S02]  /*38d0*/  ISETP.GT.AND P2, PT, R2, 0x59, PT ;  /* 0x000000590200780c */ /* 0x000fe40003f44270 */
[----:B------:R-:W-:Y:S02]  /*38e0*/  FSEL R113, R80, -INF , P5 ;  /* 0xff80000050717808 */ /* 0x000fe40002800000 */
[----:B------:R-:W-:Y:S02]  /*38f0*/  ISETP.GT.AND P5, PT, R2, 0x40, PT ;  /* 0x000000400200780c */ /* 0x000fe40003fa4270 */
[----:B------:R-:W-:-:S02]  /*3900*/  FSEL R123, R69, -INF , P0 ;  /* 0xff800000457b7808 */ /* 0x000fc40000000000 */
[C---:B------:R-:W-:Y:S02]  /*3910*/  ISETP.GT.AND P0, PT, R2.reuse, 0x50, PT ;  /* 0x000000500200780c */ /* 0x040fe40003f04270 */
[----:B------:R-:W-:Y:S02]  /*3920*/  FSEL R130, R43, -INF , P1 ;  /* 0xff8000002b827808 */ /* 0x000fe40000800000 */
[----:B------:R-:W-:Y:S02]  /*3930*/  ISETP.GT.AND P1, PT, R2, 0x60, PT ;  /* 0x000000600200780c */ /* 0x000fe40003f24270 */
[----:B------:R-:W-:Y:S02]  /*3940*/  FSEL R148, R37, -INF , P3 ;  /* 0xff80000025947808 */ /* 0x000fe40001800000 */
[----:B------:R-:W-:Y:S02]  /*3950*/  FSEL R149, R36, -INF , P2 ;  /* 0xff80000024957808 */ /* 0x000fe40001000000 */
[----:B------:R-:W-:-:S02]  /*3960*/  FMNMX.FTZ R69, R4, R5, !PT ;  /* 0x0000000504457209 */ /* 0x000fc40007810000 */
[C---:B------:R-:W-:Y:S02]  /*3970*/  ISETP.GT.AND P3, PT, R2.reuse, 0x69, PT ;  /* 0x000000690200780c */ /* 0x040fe40003f64270 */
[----:B------:R-:W-:Y:S02]  /*3980*/  ISETP.GT.AND P2, PT, R2, 0x70, PT ;  /* 0x000000700200780c */ /* 0x000fe40003f44270 */
[----:B------:R-:W-:Y:S02]  /*3990*/  FSEL R133, R58, -INF , P5 ;  /* 0xff8000003a857808 */ /* 0x000fe40002800000 */
[C---:B------:R-:W-:Y:S02]  /*39a0*/  ISETP.GT.AND P5, PT, R2.reuse, 0x51, PT ;  /* 0x000000510200780c */ /* 0x040fe40003fa4270 */
[----:B------:R-:W-:Y:S02]  /*39b0*/  FSEL R138, R41, -INF , P0 ;  /* 0xff800000298a7808 */ /* 0x000fe40000000000 */
[----:B------:R-:W-:-:S02]  /*39c0*/  ISETP.GT.AND P0, PT, R2, 0x61, PT ;  /* 0x000000610200780c */ /* 0x000fc40003f04270 */
[----:B------:R-:W-:Y:S02]  /*39d0*/  FSEL R231, R26, -INF , P1 ;  /* 0xff8000001ae77808 */ /* 0x000fe40000800000 */
[----:B------:R-:W-:Y:S02]  /*39e0*/  FMNMX.FTZ R69, R7, R69, !PT ;  /* 0x0000004507457209 */ /* 0x000fe40007810000 */
[----:B------:R-:W-:Y:S02]  /*39f0*/  ISETP.GT.AND P1, PT, R2, 0x71, PT ;  /* 0x000000710200780c */ /* 0x000fe40003f24270 */
[----:B------:R-:W-:Y:S02]  /*3a00*/  FSEL R233, R15, -INF , P3 ;  /* 0xff8000000fe97808 */ /* 0x000fe40001800000 */
[----:B------:R-:W-:Y:S02]  /*3a10*/  FSEL R150, R14, -INF , P2 ;  /* 0xff8000000e967808 */ /* 0x000fe40001000000 */
[----:B------:R-:W-:-:S02]  /*3a20*/  ISETP.GT.AND P3, PT, R0, RZ, PT ;  /* 0x000000ff0000720c */ /* 0x000fc40003f64270 */
[----:B------:R-:W-:Y:S02]  /*3a30*/  ISETP.GT.AND P2, PT, R0, 0x1, PT ;  /* 0x000000010000780c */ /* 0x000fe40003f44270 */
[----:B------:R-:W-:Y:S02]  /*3a40*/  FSEL R139, R40, -INF , P5 ;  /* 0xff800000288b7808 */ /* 0x000fe40002800000 */
[----:B------:R-:W-:Y:S02]  /*3a50*/  ISETP.GT.AND P5, PT, R2, 0x68, PT ;  /* 0x000000680200780c */ /* 0x000fe40003fa4270 */
[----:B------:R-:W-:Y:S02]  /*3a60*/  FSEL R232, R24, -INF , P0 ;  /* 0xff80000018e87808 */ /* 0x000fe40000000000 */
[----:B------:R-:W-:Y:S02]  /*3a70*/  FMNMX.FTZ R69, R8, R69, !PT ;  /* 0x0000004508457209 */ /* 0x000fe40007810000 */
[----:B------:R-:W-:-:S02]  /*3a80*/  ISETP.GT.AND P0, PT, R2, 0x78, PT ;  /* 0x000000780200780c */ /* 0x000fc40003f04270 */
[----:B------:R-:W-:Y:S02]  /*3a90*/  FSEL R151, R13, -INF , P1 ;  /* 0xff8000000d977808 */ /* 0x000fe40000800000 */
[----:B------:R-:W-:Y:S02]  /*3aa0*/  ISETP.GT.AND P1, PT, R0, 0x8, PT ;  /* 0x000000080000780c */ /* 0x000fe40003f24270 */
[----:B------:R-:W-:Y:S02]  /*3ab0*/  FSEL R6, R127, -INF , P3 ;  /* 0xff8000007f067808 */ /* 0x000fe40001800000 */
[----:B------:R-:W-:Y:S02]  /*3ac0*/  FSEL R18, R126, -INF , P2 ;  /* 0xff8000007e127808 */ /* 0x000fe40001000000 */
[----:B------:R-:W-:Y:S02]  /*3ad0*/  FSEL R234, R16, -INF , P5 ;  /* 0xff80000010ea7808 */ /* 0x000fe40002800000 */
[----:B------:R-:W-:-:S02]  /*3ae0*/  FMNMX.FTZ R69, R20, R69, !PT ;  /* 0x0000004514457209 */ /* 0x000fc40007810000 */
[----:B------:R-:W-:Y:S02]  /*3af0*/  ISETP.GT.AND P5, PT, R2, 0x79, PT ;  /* 0x000000790200780c */ /* 0x000fe40003fa4270 */
[----:B------:R-:W-:Y:S02]  /*3b00*/  FSEL R152, R12, -INF , P0 ;  /* 0xff8000000c987808 */ /* 0x000fe40000000000 */
[----:B------:R-:W-:Y:S01]  /*3b10*/  ISETP.GT.AND P0, PT, R0, 0x9, PT ;  /* 0x000000090000780c */ /* 0x000fe20003f04270 */
[----:B------:R-:W-:Y:S01]  /*3b20*/  LDSM.16.MT88.4 R12, [R204] ;  /* 0x00000000cc0c783b */ /* 0x000fe20000004200 */
[----:B------:R-:W-:Y:S02]  /*3b30*/  FSEL R17, R121, -INF , P1 ;  /* 0xff80000079117808 */ /* 0x000fe40000800000 */
[----:B------:R-:W-:Y:S02]  /*3b40*/  FMNMX.FTZ R2, R6, R18, !PT ;  /* 0x0000001206027209 */ /* 0x000fe40007810000 */
[----:B------:R-:W-:-:S02]  /*3b50*/  FMNMX.FTZ R69, R21, R69, !PT ;  /* 0x0000004515457209 */ /* 0x000fc40007810000 */
[----:B------:R-:W-:Y:S02]  /*3b60*/  ISETP.GT.AND P2, PT, R0, 0x10, PT ;  /* 0x000000100000780c */ /* 0x000fe40003f44270 */
[----:B------:R-:W-:Y:S02]  /*3b70*/  FSEL R16, R120, -INF , P0 ;  /* 0xff80000078107808 */ /* 0x000fe40000000000 */
[----:B------:R-:W-:Y:S02]  /*3b80*/  FMNMX.FTZ R2, R17, R2, !PT ;  /* 0x0000000211027209 */ /* 0x000fe40007810000 */
[----:B------:R-:W-:Y:S02]  /*3b90*/  FMNMX.FTZ R69, R22, R69, !PT ;  /* 0x0000004516457209 */ /* 0x000fe40007810000 */
        /* <DEDUP_REMOVED lines=44> */
[C---:B------:R-:W-:Y:S02]  /*3e60*/  ISETP.GT.AND P2, PT, R0.reuse, 0x40, PT ;  /* 0x000000400000780c */ /* 0x040fe40003f44270 */
        /* <DEDUP_REMOVED lines=49> */
[----:B------:R-:W-:Y:S01]  /*4180*/  FMNMX.FTZ R2, R171, R2, !PT ;  /* 0x00000002ab027209 */ /* 0x000fe20007810000 */
[----:B------:R-:W-:Y:S01]  /*4190*/  LDSM.16.MT88.4 R32, [R223] ;  /* 0x00000000df20783b */ /* 0x000fe20000004200 */
[----:B------:R-:W-:Y:S02]  /*41a0*/  FSEL R241, R19, -INF , P5 ;  /* 0xff80000013f17808 */ /* 0x000fe40002800000 */
[----:B------:R-:W-:Y:S02]  /*41b0*/  FMNMX.FTZ R69, R152, R69, !PT ;  /* 0x0000004598457209 */ /* 0x000fe40007810000 */
[----:B------:R-:W-:-:S02]  /*41c0*/  ISETP.GT.AND P0, PT, R0, 0x71, PT ;  /* 0x000000710000780c */ /* 0x000fc40003f04270 */
[----:B------:R-:W-:Y:S02]  /*41d0*/  FSEL R240, R29, -INF , P1 ;  /* 0xff8000001df07808 */ /* 0x000fe40000800000 */
[----:B------:R-:W-:Y:S02]  /*41e0*/  FMNMX.FTZ R2, R193, R2, !PT ;  /* 0x00000002c1027209 */ /* 0x000fe40007810000 */
[----:B------:R-:W-:Y:S02]  /*41f0*/  FMNMX.FTZ R69, R241, R69, !PT ;  /* 0x00000045f1457209 */ /* 0x000fe40007810000 */
[----:B------:R-:W-:Y:S02]  /*4200*/  ISETP.GT.AND P1, PT, R0, 0x78, PT ;  /* 0x000000780000780c */ /* 0x000fe40003f24270 */
[----:B------:R-:W-:Y:S01]  /*4210*/  FSEL R239, R28, -INF , P0 ;  /* 0xff8000001cef7808 */ /* 0x000fe20000000000 */
[----:B------:R-:W1:Y:S01]  /*4220*/  SHFL.BFLY PT, R3, R69, 0x2, 0x1f ;  /* 0x0c401f0045037f89 */ /* 0x000e6200000e0000 */
[----:B------:R-:W-:-:S02]  /*4230*/  FMNMX.FTZ R2, R240, R2, !PT ;  /* 0x00000002f0027209 */ /* 0x000fc40007810000 */
[----:B------:R-:W-:Y:S01]  /*4240*/  ISETP.GT.AND P0, PT, R0, 0x79, PT ;  /* 0x000000790000780c */ /* 0x000fe20003f04270 */
[----:B------:R-:W-:Y:S01]  /*4250*/  LDSM.16.MT88.4 R28, [R200+0x4000] ;  /* 0x00400000c81c783b */ /* 0x000fe20000004200 */
[----:B------:R-:W-:Y:S02]  /*4260*/  FSEL R245, R27, -INF , P1 ;  /* 0xff8000001bf57808 */ /* 0x000fe40000800000 */
[----:B------:R-:W-:Y:S02]  /*4270*/  FMNMX.FTZ R0, R239, R2, !PT ;  /* 0x00000002ef007209 */ /* 0x000fe40007810000 */
[----:B------:R-:W-:Y:S02]  /*4280*/  FSEL R244, R23, -INF , P0 ;  /* 0xff80000017f47808 */ /* 0x000fe40000000000 */
[----:B------:R-:W-:-:S04]  /*4290*/  FMNMX.FTZ R0, R245, R0, !PT ;  /* 0x00000000f5007209 */ /* 0x000fc80007810000 */
[----:B------:R-:W-:-:S05]  /*42a0*/  FMNMX.FTZ R0, R244, R0, !PT ;  /* 0x00000000f4007209 */ /* 0x000fca0007810000 */
[----:B------:R-:W2:Y:S01]  /*42b0*/  SHFL.BFLY PT, R2, R0, 0x2, 0x1f ;  /* 0x0c401f0000027f89 */ /* 0x000ea200000e0000 */
[----:B-1----:R-:W-:-:S05]  /*42c0*/  FMNMX.FTZ R69, R69, R3, !PT ;  /* 0x0000000345457209 */ /* 0x002fca0007810000 */
[----:B------:R-:W1:Y:S01]  /*42d0*/  SHFL.BFLY PT, R3, R69, 0x1, 0x1f ;  /* 0x0c201f0045037f89 */ /* 0x000e6200000e0000 */
[----:B--2---:R-:W-:-:S05]  /*42e0*/  FMNMX.FTZ R0, R0, R2, !PT ;  /* 0x0000000200007209 */ /* 0x004fca0007810000 */
[----:B------:R-:W2:Y:S01]  /*42f0*/  SHFL.BFLY PT, R68, R0, 0x1, 0x1f ;  /* 0x0c201f0000447f89 */ /* 0x000ea200000e0000 */
[----:B-1----:R-:W-:-:S04]  /*4300*/  FMNMX.FTZ R69, R69, R3, !PT ;  /* 0x0000000345457209 */ /* 0x002fc80007810000 */
[C---:B------:R-:W-:Y:S01]  /*4310*/  FSETP.NEU.FTZ.AND P0, PT, R69.reuse, -INF , PT ;  /* 0xff8000004500780b */ /* 0x040fe20003f1d000 */
[----:B------:R-:W-:-:S05]  /*4320*/  FMUL.FTZ R2, R69, c[0x0][0x2d0] ;  /* 0x0000b40045027a20 */ /* 0x000fca0000410000 */
[----:B------:R-:W-:-:S05]  /*4330*/  FSEL R2, R2, RZ, P0 ;  /* 0x000000ff02027208 */ /* 0x000fca0000000000 */
[----:B------:R-:W-:-:S04]  /*4340*/  FFMA.FTZ R3, R4, c[0x0][0x2d0], -R2 ;  /* 0x0000b40004037a23 */ /* 0x000fc80000010802 */
[----:B------:R1:W-:Y:S01]  /*4350*/  MUFU.EX2 R238, R3 ;  /* 0x0000000300ee7308 */ /* 0x0003e20000000800 */
[----:B--2---:R-:W-:Y:S01]  /*4360*/  FMNMX.FTZ R68, R0, R68, !PT ;  /* 0x0000004400447209 */ /* 0x004fe20007810000 */
[----:B------:R-:W-:-:S03]  /*4370*/  FFMA.FTZ R0, R5, c[0x0][0x2d0], -R2 ;  /* 0x0000b40005007a23 */ /* 0x000fc60000010802 */
[----:B------:R-:W-:-:S03]  /*4380*/  FSETP.NEU.FTZ.AND P0, PT, R68, -INF , PT ;  /* 0xff8000004400780b */ /* 0x000fc60003f1d000 */
[----:B------:R2:W3:Y:S01]  /*4390*/  MUFU.EX2 R235, R0 ;  /* 0x0000000000eb7308 */ /* 0x0004e20000000800 */
[----:B-1----:R-:W-:-:S07]  /*43a0*/  FFMA.FTZ R3, R7, c[0x0][0x2d0], -R2 ;  /* 0x0000b40007037a23 */ /* 0x002fce0000010802 */
[----:B------:R1:W-:Y:S01]  /*43b0*/  MUFU.EX2 R243, R3 ;  /* 0x0000000300f37308 */ /* 0x0003e20000000800 */
[----:B--2---:R-:W-:Y:S01]  /*43c0*/  FMUL.FTZ R0, R68, c[0x0][0x2d0] ;  /* 0x0000b40044007a20 */ /* 0x004fe20000410000 */
[----:B---3--:R-:W-:-:S04]  /*43d0*/  F2FP.BF16.PACK_AB R4, R235, R238 ;  /* 0x000000eeeb04723e */ /* 0x008fc800000010ff */
[----:B------:R-:W-:Y:S01]  /*43e0*/  FSEL R0, R0, RZ, P0 ;  /* 0x000000ff00007208 */ /* 0x000fe20000000000 */
[----:B-1----:R-:W-:Y:S02]  /*43f0*/  FFMA.FTZ R3, R8, c[0x0][0x2d0], -R2 ;  /* 0x0000b40008037a23 */ /* 0x002fe40000010802 */
[----:B------:R-:W1:Y:S02]  /*4400*/  LDSM.16.MT88.4 R8, [R200] ;  /* 0x00000000c808783b */ /* 0x000e640000004200 */
[----:B------:R2:W3:Y:S02]  /*4410*/  MUFU.EX2 R246, R3 ;  /* 0x0000000300f67308 */ /* 0x0004e40000000800 */
[----:B--2---:R-:W-:Y:S01]  /*4420*/  FFMA.FTZ R3, R6, c[0x0][0x2d0], -R0 ;  /* 0x0000b40006037a23 */ /* 0x004fe20000010800 */
[----:B---3--:R-:W-:-:S05]  /*4430*/  F2FP.BF16.PACK_AB R6, R246, R243 ;  /* 0x000000f3f606723e */ /* 0x008fca00000010ff */
[----:B------:R2:W-:Y:S02]  /*4440*/  MUFU.EX2 R237, R3 ;  /* 0x0000000300ed7308 */ /* 0x0005e40000000800 */
[----:B--2---:R-:W-:-:S06]  /*4450*/  FFMA.FTZ R3, R18, c[0x0][0x2d0], -R0 ;  /* 0x0000b40012037a23 */ /* 0x004fcc0000010800 */
[----:B------:R2:W3:Y:S02]  /*4460*/  MUFU.EX2 R236, R3 ;  /* 0x0000000300ec7308 */ /* 0x0004e40000000800 */
[----:B--2---:R-:W-:Y:S01]  /*4470*/  FFMA.FTZ R3, R17, c[0x0][0x2d0], -R0 ;  /* 0x0000b40011037a23 */ /* 0x004fe20000010800 */
[----:B---3--:R-:W-:-:S05]  /*4480*/  F2FP.BF16.PACK_AB R5, R236, R237 ;  /* 0x000000edec05723e */ /* 0x008fca00000010ff */
[----:B------:R2:W-:Y:S02]  /*4490*/  MUFU.EX2 R242, R3 ;  /* 0x0000000300f27308 */ /* 0x0005e40000000800 */
[----:B--2---:R-:W-:Y:S02]  /*44a0*/  FFMA.FTZ R3, R16, c[0x0][0x2d0], -R0 ;  /* 0x0000b40010037a23 */ /* 0x004fe40000010800 */
[----:B------:R-:W2:Y:S04]  /*44b0*/  LDSM.16.MT88.4 R16, [R203] ;  /* 0x00000000cb10783b */ /* 0x000ea80000004200 */
[----:B------:R-:W3:Y:S02]  /*44c0*/  MUFU.EX2 R157, R3 ;  /* 0x00000003009d7308 */ /* 0x000ee40000000800 */
[----:B---3--:R-:W-:Y:S01]  /*44d0*/  F2FP.BF16.PACK_AB R7, R157, R242 ;  /* 0x000000f29d07723e */ /* 0x008fe200000010ff */
[----:B------:R-:W-:-:S05]  /*44e0*/  FFMA.FTZ R3, R20, c[0x0][0x2d0], -R2 ;  /* 0x0000b40014037a23 */ /* 0x000fca0000010802 */
[----:B------:R3:W-:Y:S01]  /*44f0*/  MUFU.EX2 R252, R3 ;  /* 0x0000000300fc7308 */ /* 0x0007e20000000800 */
[C---:B------:R-:W-:Y:S08]  /*4500*/  HMMA.16816.F32.BF16 R52, R4.reuse, R12, RZ ;  /* 0x0000000c0434723c */ /* 0x040ff000000418ff */
[----:B------:R-:W-:Y:S01]  /*4510*/  HMMA.16816.F32.BF16 R80, R4, R14, RZ ;  /* 0x0000000e0450723c */ /* 0x000fe200000418ff */
[----:B------:R-:W4:Y:S01]  /*4520*/  LDSM.16.MT88.4 R12, [R203+0x4000] ;  /* 0x00400000cb0c783b */ /* 0x000f220000004200 */
[----:B---3--:R-:W-:-:S06]  /*4530*/  FFMA.FTZ R3, R21, c[0x0][0x2d0], -R2 ;  /* 0x0000b40015037a23 */ /* 0x008fcc0000010802 */
[C---:B-1----:R-:W-:Y:S01]  /*4540*/  HMMA.16816.F32.BF16 R64, R4.reuse, R8, RZ ;  /* 0x000000080440723c */ /* 0x042fe200000418ff */
[----:B------:R1:W3:Y:S07]  /*4550*/  MUFU.EX2 R156, R3 ;  /* 0x00000003009c7308 */ /* 0x0002ee0000000800 */
[C---:B------:R-:W-:Y:S01]  /*4560*/  HMMA.16816.F32.BF16 R56, R4.reuse, R10, RZ ;  /* 0x0000000a0438723c */ /* 0x040fe200000418ff */
[----:B------:R-:W5:Y:S07]  /*4570*/  LDSM.16.MT88.4 R8, [R206+0x4000] ;  /* 0x00400000ce08783b */ /* 0x000f6e0000004200 */
[----:B------:R-:W-:Y:S01]  /*4580*/  HMMA.16816.F32.BF16 R40, R4, R34, RZ ;  /* 0x000000220428723c */ /* 0x000fe200000418ff */
[----:B-1----:R-:W-:-:S02]  /*4590*/  FFMA.FTZ R3, R22, c[0x0][0x2d0], -R2 ;  /* 0x0000b40016037a23 */ /* 0x002fc40000010802 */
[----:B------:R-:W1:Y:S02]  /*45a0*/  LDSM.16.MT88.4 R20, [R204+0x4000] ;  /* 0x00400000cc14783b */ /* 0x000e640000004200 */
[----:B------:R3:W-:Y:S03]  /*45b0*/  MUFU.EX2 R251, R3 ;  /* 0x0000000300fb7308 */ /* 0x0007e60000000800 */
[C---:B------:R-:W-:Y:S08]  /*45c0*/  HMMA.16816.F32.BF16 R48, R4.reuse, R32, RZ ;  /* 0x000000200430723c */ /* 0x040ff000000418ff */
[----:B--2---:R-:W-:Y:S01]  /*45d0*/  HMMA.16816.F32.BF16 R76, R4, R16, RZ ;  /* 0x00000010044c723c */ /* 0x004fe200000418ff */
[----:B---3--:R-:W-:-:S07]  /*45e0*/  FFMA.FTZ R3, R25, c[0x0][0x2d0], -R2 ;  /* 0x0000b40019037a23 */ /* 0x008fce0000010802 */
[C---:B----4-:R-:W-:Y:S01]  /*45f0*/  HMMA.16816.F32.BF16 R84, R4.reuse, R12, RZ ;  /* 0x0000000c0454723c */ /* 0x050fe200000418ff */
[----:B------:R2:W-:Y:S07]  /*4600*/  MUFU.EX2 R155, R3 ;  /* 0x00000003009b7308 */ /* 0x0005ee0000000800 */
[C---:B------:R-:W-:Y:S01]  /*4610*/  HMMA.16816.F32.BF16 R88, R4.reuse, R14, RZ ;  /* 0x0000000e0458723c */ /* 0x040fe200000418ff */
[----:B------:R-:W-:Y:S07]  /*4620*/  LDSM.16.MT88.4 R12, [R206+0x800] ;  /* 0x00080000ce0c783b */ /* 0x000fee0000004200 */
[----:B-----5:R-:W-:Y:S01]  /*4630*/  HMMA.16816.F32.BF16 R108, R4, R8, RZ ;  /* 0x00000008046c723c */ /* 0x020fe200000418ff */
[----:B--2---:R-:W-:-:S02]  /*4640*/  FFMA.FTZ R3, R24, c[0x0][0x2d0], -R0 ;  /* 0x0000b40018037a23 */ /* 0x004fc40000010800 */
[----:B------:R-:W2:Y:S02]  /*4650*/  LDSM.16.MT88.4 R24, [R204+0x800] ;  /* 0x00080000cc18783b */ /* 0x000ea40000004200 */
[----:B------:R3:W-:Y:S03]  /*4660*/  MUFU.EX2 R249, R3 ;  /* 0x0000000300f97308 */ /* 0x0007e60000000800 */
[C---:B------:R-:W-:Y:S01]  /*4670*/  HMMA.16816.F32.BF16 R104, R4.reuse, R10, RZ ;  /* 0x0000000a0468723c */ /* 0x040fe200000418ff */
[----:B------:R-:W4:Y:S07]  /*4680*/  LDSM.16.MT88.4 R8, [R200+0x4800] ;  /* 0x00480000c808783b */ /* 0x000f2e0000004200 */
[----:B------:R-:W-:Y:S01]  /*4690*/  HMMA.16816.F32.BF16 R60, R4, R18, RZ ;  /* 0x00000012043c723c */ /* 0x000fe200000418ff */
[----:B------:R-:W5:Y:S01]  /*46a0*/  LDSM.16.MT88.4 R16, [R200+0x800] ;  /* 0x00080000c810783b */ /* 0x000f620000004200 */
[----:B---3--:R-:W-:-:S06]  /*46b0*/  FFMA.FTZ R3, R36, c[0x0][0x2d0], -R0 ;  /* 0x0000b40024037a23 */ /* 0x008fcc0000010800 */
[C---:B-1----:R-:W-:Y:S01]  /*46c0*/  HMMA.16816.F32.BF16 R32, R4.reuse, R20, RZ ;  /* 0x000000140420723c */ /* 0x042fe200000418ff */
[----:B------:R1:W3:Y:S07]  /*46d0*/  MUFU.EX2 R247, R3 ;  /* 0x0000000300f77308 */ /* 0x0002ee0000000800 */
[----:B------:R-:W-:Y:S01]  /*46e0*/  HMMA.16816.F32.BF16 R72, R4, R22, RZ ;  /* 0x000000160448723c */ /* 0x000fe200000418ff */
[----:B------:R-:W2:Y:S01]  /*46f0*/  LDSM.16.MT88.4 R20, [R204+0x4800] ;  /* 0x00480000cc14783b */ /* 0x000ea20000004200 */
[----:B-1----:R-:W-:-:S06]  /*4700*/  FFMA.FTZ R3, R37, c[0x0][0x2d0], -R0 ;  /* 0x0000b40025037a23 */ /* 0x002fcc0000010800 */
[C---:B------:R-:W-:Y:S01]  /*4710*/  HMMA.16816.F32.BF16 R36, R4.reuse, R28, RZ ;  /* 0x0000001c0424723c */ /* 0x040fe200000418ff */
[----:B------:R1:W-:Y:S07]  /*4720*/  MUFU.EX2 R248, R3 ;  /* 0x0000000300f87308 */ /* 0x0003ee0000000800 */
[----:B------:R-:W-:Y:S07]  /*4730*/  HMMA.16816.F32.BF16 R28, R4, R30, RZ ;  /* 0x0000001e041c723c */ /* 0x000fee00000418ff */
[----:B------:R-:W-:-:S02]  /*4740*/  F2FP.BF16.PACK_AB R4, R156, R252 ;  /* 0x000000fc9c04723e */ /* 0x000fc400000010ff */
[----:B---3--:R-:W-:Y:S01]  /*4750*/  F2FP.BF16.PACK_AB R5, R247, R249 ;  /* 0x000000f9f705723e */ /* 0x008fe200000010ff */
[----:B-1----:R-:W-:Y:S01]  /*4760*/  FFMA.FTZ R3, R44, c[0x0][0x2d0], -R0 ;  /* 0x0000b4002c037a23 */ /* 0x002fe20000010800 */
[----:B------:R-:W-:-:S03]  /*4770*/  F2FP.BF16.PACK_AB R6, R155, R251 ;  /* 0x000000fb9b06723e */ /* 0x000fc600000010ff */
[----:B------:R-:W1:Y:S02]  /*4780*/  MUFU.EX2 R250, R3 ;  /* 0x0000000300fa7308 */ /* 0x000e640000000800 */
[----:B-1----:R-:W-:Y:S01]  /*4790*/  F2FP.BF16.PACK_AB R7, R250, R248 ;  /* 0x000000f8fa07723e */ /* 0x002fe200000010ff */
[----:B------:R-:W-:-:S05]  /*47a0*/  FFMA.FTZ R3, R98, c[0x0][0x2d0], -R2 ;  /* 0x0000b40062037a23 */ /* 0x000fca0000010802 */
[----:B------:R1:W-:Y:S01]  /*47b0*/  MUFU.EX2 R198, R3 ;  /* 0x0000000300c67308 */ /* 0x0003e20000000800 */
[C---:B--2---:R-:W-:Y:S08]  /*47c0*/  HMMA.16816.F32.BF16 R92, R4.reuse, R24, R52 ;  /* 0x00000018045c723c */ /* 0x044ff00000041834 */
[----:B------:R-:W-:Y:S01]  /*47d0*/  HMMA.16816.F32.BF16 R52, R4, R14, R40 ;  /* 0x0000000e0434723c */ /* 0x000fe20000041828 */
[----:B-1----:R-:W-:-:S07]  /*47e0*/  FFMA.FTZ R3, R99, c[0x0][0x2d0], -R2 ;  /* 0x0000b40063037a23 */ /* 0x002fce0000010802 */
[C---:B----4-:R-:W-:Y:S01]  /*47f0*/  HMMA.16816.F32.BF16 R44, R4.reuse, R8, R36 ;  /* 0x00000008042c723c */ /* 0x050fe20000041824 */
[----:B------:R1:W2:Y:S07]  /*4800*/  MUFU.EX2 R229, R3 ;  /* 0x0000000300e57308 */ /* 0x0002ae0000000800 */
[C---:B------:R-:W-:Y:S01]  /*4810*/  HMMA.16816.F32.BF16 R40, R4.reuse, R10, R28 ;  /* 0x0000000a0428723c */ /* 0x040fe2000004181c */
[----:B------:R-:W3:Y:S07]  /*4820*/  LDSM.16.MT88.4 R8, [R203+0x4800] ;  /* 0x00480000cb08783b */ /* 0x000eee0000004200 */
[----:B-----5:R-:W-:Y:S01]  /*4830*/  HMMA.16816.F32.BF16 R100, R4, R18, R56 ;  /* 0x000000120464723c */ /* 0x020fe20000041838 */
[----:B-1----:R-:W-:-:S04]  /*4840*/  FFMA.FTZ R3, R112, c[0x0][0x2d0], -R2 ;  /* 0x0000b40070037a23 */ /* 0x002fc80000010802 */
[----:B------:R1:W-:Y:S03]  /*4850*/  MUFU.EX2 R199, R3 ;  /* 0x0000000300c77308 */ /* 0x0003e60000000800 */
[C---:B------:R-:W-:Y:S01]  /*4860*/  HMMA.16816.F32.BF16 R64, R4.reuse, R16, R64 ;  /* 0x000000100440723c */ /* 0x040fe20000041840 */
[----:B------:R-:W4:Y:S07]  /*4870*/  LDSM.16.MT88.4 R16, [R203+0x800] ;  /* 0x00080000cb10783b */ /* 0x000f2e0000004200 */
[----:B------:R-:W-:Y:S01]  /*4880*/  HMMA.16816.F32.BF16 R56, R4, R12, R48 ;  /* 0x0000000c0438723c */ /* 0x000fe20000041830 */
[----:B------:R-:W5:Y:S01]  /*4890*/  LDSM.16.MT88.4 R12, [R206+0x4800] ;  /* 0x00480000ce0c783b */ /* 0x000f620000004200 */
[----:B-1----:R-:W-:-:S06]  /*48a0*/  FFMA.FTZ R3, R113, c[0x0][0x2d0], -R2 ;  /* 0x0000b40071037a23 */ /* 0x002fcc0000010802 */
[C---:B------:R-:W-:Y:S01]  /*48b0*/  HMMA.16816.F32.BF16 R80, R4.reuse, R26, R80 ;  /* 0x0000001a0450723c */ /* 0x040fe20000041850 */
[----:B------:R1:W-:Y:S07]  /*48c0*/  MUFU.EX2 R230, R3 ;  /* 0x0000000300e67308 */ /* 0x0003ee0000000800 */
[C---:B------:R-:W-:Y:S08]  /*48d0*/  HMMA.16816.F32.BF16 R36, R4.reuse, R20, R32 ;  /* 0x000000140424723c */ /* 0x040ff00000041820 */
[----:B---3--:R-:W-:Y:S01]  /*48e0*/  HMMA.16816.F32.BF16 R24, R4, R8, R84 ;  /* 0x000000080418723c */ /* 0x008fe20000041854 */
[----:B-1----:R-:W-:-:S04]  /*48f0*/  FFMA.FTZ R3, R70, c[0x0][0x2d0], -R0 ;  /* 0x0000b40046037a23 */ /* 0x002fc80000010800 */
[----:B------:R1:W-:Y:S03]  /*4900*/  MUFU.EX2 R197, R3 ;  /* 0x0000000300c57308 */ /* 0x0003e60000000800 */
[C---:B------:R-:W-:Y:S01]  /*4910*/  HMMA.16816.F32.BF16 R28, R4.reuse, R10, R88 ;  /* 0x0000000a041c723c */ /* 0x040fe20000041858 */
[----:B------:R-:W3:Y:S07]  /*4920*/  LDSM.16.MT88.4 R8, [R200+0x1000] ;  /* 0x00100000c808783b */ /* 0x000eee0000004200 */
[----:B------:R-:W-:Y:S01]  /*4930*/  HMMA.16816.F32.BF16 R32, R4, R22, R72 ;  /* 0x000000160420723c */ /* 0x000fe20000041848 */
[----:B------:R-:W3:Y:S01]  /*4940*/  LDSM.16.MT88.4 R20, [R204+0x1000] ;  /* 0x00100000cc14783b */ /* 0x000ee20000004200 */
[----:B-1----:R-:W-:-:S06]  /*4950*/  FFMA.FTZ R3, R96, c[0x0][0x2d0], -R0 ;  /* 0x0000b40060037a23 */ /* 0x002fcc0000010800 */
[C---:B----4-:R-:W-:Y:S01]  /*4960*/  HMMA.16816.F32.BF16 R116, R4.reuse, R16, R76 ;  /* 0x000000100474723c */ /* 0x050fe2000004184c */
[----:B------:R1:W4:Y:S07]  /*4970*/  MUFU.EX2 R195, R3 ;  /* 0x0000000300c37308 */ /* 0x00032e0000000800 */
[C---:B------:R-:W-:Y:S01]  /*4980*/  HMMA.16816.F32.BF16 R60, R4.reuse, R18, R60 ;  /* 0x00000012043c723c */ /* 0x040fe2000004183c */
[----:B------:R-:W-:Y:S07]  /*4990*/  LDSM.16.MT88.4 R16, [R203+0x1000] ;  /* 0x00100000cb10783b */ /* 0x000fee0000004200 */
[----:B-----5:R-:W-:Y:S01]  /*49a0*/  HMMA.16816.F32.BF16 R72, R4, R12, R108 ;  /* 0x0000000c0448723c */ /* 0x020fe2000004186c */
[----:B-1----:R-:W-:-:S04]  /*49b0*/  FFMA.FTZ R3, R71, c[0x0][0x2d0], -R0 ;  /* 0x0000b40047037a23 */ /* 0x002fc80000010800 */
[----:B------:R1:W-:Y:S02]  /*49c0*/  MUFU.EX2 R194, R3 ;  /* 0x0000000300c27308 */ /* 0x0003e40000000800 */
[----:B------:R-:W-:Y:S01]  /*49d0*/  IMAD.MOV.U32 R108, RZ, RZ, R154 ;  /* 0x000000ffff6c7224 */ /* 0x000fe200078e009a */
[----:B------:R-:W-:Y:S01]  /*49e0*/  HMMA.16816.F32.BF16 R48, R4, R14, R104 ;  /* 0x0000000e0430723c */ /* 0x000fe20000041868 */
[----:B------:R-:W5:Y:S01]  /*49f0*/  LDSM.16.MT88.4 R12, [R206+0x1000] ;  /* 0x00100000ce0c783b */ /* 0x000f620000004200 */
[----:B------:R-:W-:Y:S02]  /*4a00*/  IMAD.MOV.U32 R111, RZ, RZ, R157 ;  /* 0x000000ffff6f7224 */ /* 0x000fe400078e009d */
[----:B------:R-:W-:Y:S02]  /*4a10*/  IMAD.MOV.U32 R110, RZ, RZ, R156 ;  /* 0x000000ffff6e7224 */ /* 0x000fe400078e009c */
[----:B------:R-:W-:Y:S01]  /*4a20*/  IMAD.MOV.U32 R109, RZ, RZ, R155 ;  /* 0x000000ffff6d7224 */ /* 0x000fe200078e009b */
[----:B--2---:R-:W-:-:S02]  /*4a30*/  F2FP.BF16.PACK_AB R4, R229, R198 ;  /* 0x000000c6e504723e */ /* 0x004fc400000010ff */
[----:B----4-:R-:W-:Y:S02]  /*4a40*/  F2FP.BF16.PACK_AB R5, R195, R197 ;  /* 0x000000c5c305723e */ /* 0x010fe400000010ff */
[----:B------:R-:W-:Y:S01]  /*4a50*/  F2FP.BF16.PACK_AB R6, R230, R199 ;  /* 0x000000c7e606723e */ /* 0x000fe200000010ff */
[----:B-1----:R-:W-:-:S04]  /*4a60*/  FFMA.FTZ R3, R97, c[0x0][0x2d0], -R0 ;  /* 0x0000b40061037a23 */ /* 0x002fc80000010800 */
[----:B------:R-:W1:Y:S02]  /*4a70*/  MUFU.EX2 R196, R3 ;  /* 0x0000000300c47308 */ /* 0x000e640000000800 */
[----:B-1----:R-:W-:Y:S01]  /*4a80*/  F2FP.BF16.PACK_AB R7, R196, R194 ;  /* 0x000000c2c407723e */ /* 0x002fe200000010ff */
[----:B------:R-:W-:-:S05]  /*4a90*/  FFMA.FTZ R3, R122, c[0x0][0x2d0], -R2 ;  /* 0x0000b4007a037a23 */ /* 0x000fca0000010802 */
[----:B------:R1:W-:Y:S01]  /*4aa0*/  MUFU.EX2 R162, R3 ;  /* 0x0000000300a27308 */ /* 0x0003e20000000800 */
[C---:B---3--:R-:W-:Y:S08]  /*4ab0*/  HMMA.16816.F32.BF16 R64, R4.reuse, R8, R64 ;  /* 0x000000080440723c */ /* 0x048ff00000041840 */
[----:B------:R-:W-:Y:S01]  /*4ac0*/  HMMA.16816.F32.BF16 R76, R4, R10, R100 ;  /* 0x0000000a044c723c */ /* 0x000fe20000041864 */
[----:B------:R-:W2:Y:S01]  /*4ad0*/  LDSM.16.MT88.4 R8, [R200+0x5000] ;  /* 0x00500000c808783b */ /* 0x000ea20000004200 */
[----:B-1----:R-:W-:-:S06]  /*4ae0*/  FFMA.FTZ R3, R125, c[0x0][0x2d0], -R2 ;  /* 0x0000b4007d037a23 */ /* 0x002fcc0000010802 */
[C---:B------:R-:W-:Y:S01]  /*4af0*/  HMMA.16816.F32.BF16 R84, R4.reuse, R20, R92 ;  /* 0x000000140454723c */ /* 0x040fe2000004185c */
[----:B------:R1:W3:Y:S07]  /*4b00*/  MUFU.EX2 R169, R3 ;  /* 0x0000000300a97308 */ /* 0x0002ee0000000800 */
[C---:B------:R-:W-:Y:S01]  /*4b10*/  HMMA.16816.F32.BF16 R96, R4.reuse, R22, R80 ;  /* 0x000000160460723c */ /* 0x040fe20000041850 */
[----:B------:R-:W4:Y:S07]  /*4b20*/  LDSM.16.MT88.4 R20, [R204+0x5000] ;  /* 0x00500000cc14783b */ /* 0x000f2e0000004200 */
[----:B-----5:R-:W-:Y:S01]  /*4b30*/  HMMA.16816.F32.BF16 R92, R4, R12, R56 ;  /* 0x0000000c045c723c */ /* 0x020fe20000041838 */
[----:B-1----:R-:W-:-:S02]  /*4b40*/  FFMA.FTZ R3, R124, c[0x0][0x2d0], -R2 ;  /* 0x0000b4007c037a23 */ /* 0x002fc40000010802 */
[----:B------:R-:W-:Y:S02]  /*4b50*/  IMAD.MOV.U32 R124, RZ, RZ, R108 ;  /* 0x000000ffff7c7224 */ /* 0x000fe400078e006c */
[----:B------:R1:W-:Y:S03]  /*4b60*/  MUFU.EX2 R168, R3 ;  /* 0x0000000300a87308 */ /* 0x0003e60000000800 */
[C---:B------:R-:W-:Y:S01]  /*4b70*/  HMMA.16816.F32.BF16 R88, R4.reuse, R14, R52 ;  /* 0x0000000e0458723c */ /* 0x040fe20000041834 */
[----:B------:R-:W5:Y:S07]  /*4b80*/  LDSM.16.MT88.4 R12, [R206+0x5000] ;  /* 0x00500000ce0c783b */ /* 0x000f6e0000004200 */
[----:B------:R-:W-:Y:S01]  /*4b90*/  HMMA.16816.F32.BF16 R100, R4, R18, R60 ;  /* 0x000000120464723c */ /* 0x000fe2000004183c */
[----:B-1----:R-:W-:-:S07]  /*4ba0*/  FFMA.FTZ R3, R123, c[0x0][0x2d0], -R2 ;  /* 0x0000b4007b037a23 */ /* 0x002fce0000010802 */
[C---:B--2---:R-:W-:Y:S01]  /*4bb0*/  HMMA.16816.F32.BF16 R80, R4.reuse, R8, R44 ;  /* 0x000000080450723c */ /* 0x044fe2000004182c */
[----:B------:R1:W-:Y:S07]  /*4bc0*/  MUFU.EX2 R163, R3 ;  /* 0x0000000300a37308 */ /* 0x0003ee0000000800 */
[C---:B------:R-:W-:Y:S01]  /*4bd0*/  HMMA.16816.F32.BF16 R56, R4.reuse, R10, R40 ;  /* 0x0000000a0438723c */ /* 0x040fe20000041828 */
[----:B------:R-:W2:Y:S07]  /*4be0*/  LDSM.16.MT88.4 R8, [R203+0x5000] ;  /* 0x00500000cb08783b */ /* 0x000eae0000004200 */
[----:B----4-:R-:W-:Y:S01]  /*4bf0*/  HMMA.16816.F32.BF16 R60, R4, R20, R36 ;  /* 0x00000014043c723c */ /* 0x010fe20000041824 */
[----:B-1----:R-:W-:-:S04]  /*4c00*/  FFMA.FTZ R3, R114, c[0x0][0x2d0], -R0 ;  /* 0x0000b40072037a23 */ /* 0x002fc80000010800 */
[----:B------:R1:W-:Y:S03]  /*4c10*/  MUFU.EX2 R161, R3 ;  /* 0x0000000300a17308 */ /* 0x0003e60000000800 */
[C---:B------:R-:W-:Y:S01]  /*4c20*/  HMMA.16816.F32.BF16 R52, R4.reuse, R22, R32 ;  /* 0x000000160434723c */ /* 0x040fe20000041820 */
[----:B------:R-:W-:Y:S07]  /*4c30*/  LDSM.16.MT88.4 R20, [R204+0x1800] ;  /* 0x00180000cc14783b */ /* 0x000fee0000004200 */
[----:B------:R-:W-:Y:S01]  /*4c40*/  HMMA.16816.F32.BF16 R104, R4, R16, R116 ;  /* 0x000000100468723c */ /* 0x000fe20000041874 */
[----:B------:R-:W-:Y:S01]  /*4c50*/  LDSM.16.MT88.4 R16, [R203+0x1800] ;  /* 0x00180000cb10783b */ /* 0x000fe20000004200 */
[----:B-1----:R-:W-:-:S06]  /*4c60*/  FFMA.FTZ R3, R120, c[0x0][0x2d0], -R0 ;  /* 0x0000b40078037a23 */ /* 0x002fcc0000010800 */
[C---:B-----5:R-:W-:Y:S01]  /*4c70*/  HMMA.16816.F32.BF16 R72, R4.reuse, R12, R72 ;  /* 0x0000000c0448723c */ /* 0x060fe20000041848 */
[----:B------:R-:W-:Y:S01]  /*4c80*/  IMAD.MOV.U32 R119, RZ, RZ, R153 ;  /* 0x000000ffff777224 */ /* 0x000fe200078e0099 */
[----:B------:R1:W4:Y:S01]  /*4c90*/  MUFU.EX2 R159, R3 ;  /* 0x00000003009f7308 */ /* 0x0003220000000800 */
[----:B------:R-:W-:Y:S02]  /*4ca0*/  IMAD.MOV.U32 R116, RZ, RZ, R150 ;  /* 0x000000ffff747224 */ /* 0x000fe400078e0096 */
[----:B------:R-:W-:Y:S02]  /*4cb0*/  IMAD.MOV.U32 R118, RZ, RZ, R152 ;  /* 0x000000ffff767224 */ /* 0x000fe400078e0098 */
[----:B------:R-:W-:Y:S01]  /*4cc0*/  IMAD.MOV.U32 R117, RZ, RZ, R151 ;  /* 0x000000ffff757224 */ /* 0x000fe200078e0097 */
[----:B------:R-:W-:Y:S01]  /*4cd0*/  HMMA.16816.F32.BF16 R32, R4, R14, R48 ;  /* 0x0000000e0420723c */ /* 0x000fe20000041830 */
[----:B------:R-:W-:Y:S01]  /*4ce0*/  LDSM.16.MT88.4 R12, [R206+0x1800] ;  /* 0x00180000ce0c783b */ /* 0x000fe20000004200 */
[----:B------:R-:W-:-:S02]  /*4cf0*/  IMAD.MOV.U32 R125, RZ, RZ, R119 ;  /* 0x000000ffff7d7224 */ /* 0x000fc400078e0077 */
[----:B------:R-:W-:-:S04]  /*4d00*/  IMAD.MOV.U32 R119, RZ, RZ, R110 ;  /* 0x000000ffff777224 */ /* 0x000fc800078e006e */
[----:B--2---:R-:W-:Y:S01]  /*4d10*/  HMMA.16816.F32.BF16 R44, R4, R8, R24 ;  /* 0x00000008042c723c */ /* 0x004fe20000041818 */
[----:B-1----:R-:W-:-:S04]  /*4d20*/  FFMA.FTZ R3, R115, c[0x0][0x2d0], -R0 ;  /* 0x0000b40073037a23 */ /* 0x002fc80000010800 */
[----:B------:R1:W-:Y:S03]  /*4d30*/  MUFU.EX2 R158, R3 ;  /* 0x00000003009e7308 */ /* 0x0003e60000000800 */
[----:B------:R-:W-:Y:S01]  /*4d40*/  HMMA.16816.F32.BF16 R36, R4, R10, R28 ;  /* 0x0000000a0424723c */ /* 0x000fe2000004181c */
[----:B------:R-:W2:Y:S06]  /*4d50*/  LDSM.16.MT88.4 R8, [R200+0x1800] ;  /* 0x00180000c808783b */ /* 0x000eac0000004200 */
[----:B---3--:R-:W-:-:S02]  /*4d60*/  F2FP.BF16.PACK_AB R4, R169, R162 ;  /* 0x000000a2a904723e */ /* 0x008fc400000010ff */
[----:B----4-:R-:W-:Y:S02]  /*4d70*/  F2FP.BF16.PACK_AB R5, R159, R161 ;  /* 0x000000a19f05723e */ /* 0x010fe400000010ff */
[----:B------:R-:W-:Y:S01]  /*4d80*/  F2FP.BF16.PACK_AB R6, R163, R168 ;  /* 0x000000a8a306723e */ /* 0x000fe200000010ff */
[----:B-1----:R-:W-:-:S04]  /*4d90*/  FFMA.FTZ R3, R121, c[0x0][0x2d0], -R0 ;  /* 0x0000b40079037a23 */ /* 0x002fc80000010800 */
[----:B------:R-:W1:Y:S02]  /*4da0*/  MUFU.EX2 R160, R3 ;  /* 0x0000000300a07308 */ /* 0x000e640000000800 */
[----:B-1----:R-:W-:Y:S01]  /*4db0*/  F2FP.BF16.PACK_AB R7, R160, R158 ;  /* 0x0000009ea007723e */ /* 0x002fe200000010ff */
[----:B------:R-:W-:-:S05]  /*4dc0*/  FFMA.FTZ R3, R133, c[0x0][0x2d0], -R2 ;  /* 0x0000b40085037a23 */ /* 0x000fca0000010802 */
[----:B------:R1:W-:Y:S01]  /*4dd0*/  MUFU.EX2 R154, R3 ;  /* 0x00000003009a7308 */ /* 0x0003e20000000800 */
[C---:B--2---:R-:W-:Y:S08]  /*4de0*/  HMMA.16816.F32.BF16 R40, R4.reuse, R8, R64 ;  /* 0x000000080428723c */ /* 0x044ff00000041840 */
[----:B------:R-:W-:Y:S01]  /*4df0*/  HMMA.16816.F32.BF16 R28, R4, R10, R76 ;  /* 0x0000000a041c723c */ /* 0x000fe2000004184c */
[----:B------:R-:W2:Y:S01]  /*4e00*/  LDSM.16.MT88.4 R8, [R200+0x5800] ;  /* 0x00580000c808783b */ /* 0x000ea20000004200 */
[----:B-1----:R-:W-:-:S06]  /*4e10*/  FFMA.FTZ R3, R132, c[0x0][0x2d0], -R2 ;  /* 0x0000b40084037a23 */ /* 0x002fcc0000010802 */
[C---:B------:R-:W-:Y:S01]  /*4e20*/  HMMA.16816.F32.BF16 R24, R4.reuse, R20, R84 ;  /* 0x000000140418723c */ /* 0x040fe20000041854 */
[----:B------:R1:W3:Y:S07]  /*4e30*/  MUFU.EX2 R157, R3 ;  /* 0x00000003009d7308 */ /* 0x0002ee0000000800 */
[C---:B------:R-:W-:Y:S01]  /*4e40*/  HMMA.16816.F32.BF16 R96, R4.reuse, R22, R96 ;  /* 0x000000160460723c */ /* 0x040fe20000041860 */
[----:B------:R-:W4:Y:S07]  /*4e50*/  LDSM.16.MT88.4 R20, [R204+0x5800] ;  /* 0x00580000cc14783b */ /* 0x000f2e0000004200 */
[----:B------:R-:W-:Y:S01]  /*4e60*/  HMMA.16816.F32.BF16 R92, R4, R12, R92 ;  /* 0x0000000c045c723c */ /* 0x000fe2000004185c */
[----:B-1----:R-:W-:-:S04]  /*4e70*/  FFMA.FTZ R3, R131, c[0x0][0x2d0], -R2 ;  /* 0x0000b40083037a23 */ /* 0x002fc80000010802 */
        /* <DEDUP_REMOVED lines=10> */
[----:B-1----:R-:W-:-:S02]  /*4f20*/  FFMA.FTZ R3, R126, c[0x0][0x2d0], -R0 ;  /* 0x0000b4007e037a23 */ /* 0x002fc40000010800 */
[----:B------:R-:W-:Y:S02]  /*4f30*/  IMAD.MOV.U32 R126, RZ, RZ, R109 ;  /* 0x000000ffff7e7224 */ /* 0x000fe400078e006d */
[----:B------:R1:W-:Y:S03]  /*4f40*/  MUFU.EX2 R153, R3 ;  /* 0x0000000300997308 */ /* 0x0003e60000000800 */
[C---:B------:R-:W-:Y:S01]  /*4f50*/  HMMA.16816.F32.BF16 R64, R4.reuse, R22, R52 ;  /* 0x000000160440723c */ /* 0x040fe20000041834 */
[----:B------:R-:W-:Y:S07]  /*4f60*/  LDSM.16.MT88.4 R20, [R204+0x2000] ;  /* 0x00200000cc14783b */ /* 0x000fee0000004200 */
[----:B------:R-:W-:Y:S01]  /*4f70*/  HMMA.16816.F32.BF16 R100, R4, R18, R100 ;  /* 0x000000120464723c */ /* 0x000fe20000041864 */
[----:B------:R-:W-:Y:S01]  /*4f80*/  LDSM.16.MT88.4 R16, [R203+0x2000] ;  /* 0x00200000cb10783b */ /* 0x000fe20000004200 */
[----:B-1----:R-:W-:-:S06]  /*4f90*/  FFMA.FTZ R3, R128, c[0x0][0x2d0], -R0 ;  /* 0x0000b40080037a23 */ /* 0x002fcc0000010800 */
[C---:B-----5:R-:W-:Y:S01]  /*4fa0*/  HMMA.16816.F32.BF16 R88, R4.reuse, R12, R72 ;  /* 0x0000000c0458723c */ /* 0x060fe20000041848 */
[----:B------:R1:W4:Y:S07]  /*4fb0*/  MUFU.EX2 R123, R3 ;  /* 0x00000003007b7308 */ /* 0x00032e0000000800 */
[C---:B------:R-:W-:Y:S01]  /*4fc0*/  HMMA.16816.F32.BF16 R56, R4.reuse, R14, R32 ;  /* 0x0000000e0438723c */ /* 0x040fe20000041820 */
[----:B------:R-:W-:Y:S07]  /*4fd0*/  LDSM.16.MT88.4 R12, [R206+0x2000] ;  /* 0x00200000ce0c783b */ /* 0x000fee0000004200 */
        /* <DEDUP_REMOVED lines=42> */
[C---:B--2---:R-:W-:Y:S08]  /*5280*/  HMMA.16816.F32.BF16 R24, R4.reuse, R8, R52 ;  /* 0x000000080418723c */ /* 0x044ff00000041834 */
[----:B------:R-:W-:Y:S01]  /*5290*/  HMMA.16816.F32.BF16 R48, R4, R10, R60 ;  /* 0x0000000a0430723c */ /* 0x000fe2000004183c */
[----:B------:R-:W2:Y:S01]  /*52a0*/  LDSM.16.MT88.4 R8, [R200+0x2800] ;  /* 0x00280000c808783b */ /* 0x000ea20000004200 */
[----:B-1----:R-:W-:-:S04]  /*52b0*/  FFMA.FTZ R3, R135, c[0x0][0x2d0], -R0 ;  /* 0x0000b40087037a23 */ /* 0x002fc80000010800 */
[----:B------:R1:W-:Y:S02]  /*52c0*/  MUFU.EX2 R130, R3 ;  /* 0x0000000300827308 */ /* 0x0003e40000000800 */
[----:B------:R-:W-:Y:S01]  /*52d0*/  HMMA.16816.F32.BF16 R52, R4, R14, R56 ;  /* 0x0000000e0434723c */ /* 0x000fe20000041838 */
[----:B------:R-:W5:Y:S06]  /*52e0*/  LDSM.16.MT88.4 R12, [R206+0x2800] ;  /* 0x00280000ce0c783b */ /* 0x000f6c0000004200 */
[----:B---3--:R-:W-:Y:S02]  /*52f0*/  F2FP.BF16.PACK_AB R4, R150, R120 ;  /* 0x000000789604723e */ /* 0x008fe400000010ff */
[----:B----4-:R-:W-:-:S02]  /*5300*/  F2FP.BF16.PACK_AB R5, R148, R149 ;  /* 0x000000959405723e */ /* 0x010fc400000010ff */
[----:B------:R-:W-:Y:S01]  /*5310*/  F2FP.BF16.PACK_AB R6, R151, R152 ;  /* 0x000000989706723e */ /* 0x000fe200000010ff */
[----:B-1----:R-:W-:-:S04]  /*5320*/  FFMA.FTZ R3, R137, c[0x0][0x2d0], -R0 ;  /* 0x0000b40089037a23 */ /* 0x002fc80000010800 */
[----:B------:R-:W1:Y:S02]  /*5330*/  MUFU.EX2 R131, R3 ;  /* 0x0000000300837308 */ /* 0x000e640000000800 */
[----:B-1----:R-:W-:Y:S01]  /*5340*/  F2FP.BF16.PACK_AB R7, R131, R130 ;  /* 0x000000828307723e */ /* 0x002fe200000010ff */
[----:B------:R-:W-:Y:S02]  /*5350*/  FFMA.FTZ R3, R231, c[0x0][0x2d0], -R2 ;  /* 0x0000b400e7037a23 */ /* 0x000fe40000010802 */
[----:B------:R-:W-:-:S03]  /*5360*/  IMAD.MOV.U32 R231, RZ, RZ, R124 ;  /* 0x000000ffffe77224 */ /* 0x000fc600078e007c */
[----:B------:R1:W-:Y:S01]  /*5370*/  MUFU.EX2 R129, R3 ;  /* 0x0000000300817308 */ /* 0x0003e20000000800 */
[C---:B--2---:R-:W-:Y:S08]  /*5380*/  HMMA.16816.F32.BF16 R72, R4.reuse, R8, R72 ;  /* 0x000000080448723c */ /* 0x044ff00000041848 */
[----:B------:R-:W-:Y:S01]  /*5390*/  HMMA.16816.F32.BF16 R56, R4, R10, R44 ;  /* 0x0000000a0438723c */ /* 0x000fe2000004182c */
[----:B------:R-:W2:Y:S01]  /*53a0*/  LDSM.16.MT88.4 R8, [R200+0x6800] ;  /* 0x00680000c808783b */ /* 0x000ea20000004200 */
[----:B-1----:R-:W-:-:S06]  /*53b0*/  FFMA.FTZ R3, R232, c[0x0][0x2d0], -R2 ;  /* 0x0000b400e8037a23 */ /* 0x002fcc0000010802 */
[C---:B------:R-:W-:Y:S01]  /*53c0*/  HMMA.16816.F32.BF16 R44, R4.reuse, R20, R28 ;  /* 0x00000014042c723c */ /* 0x040fe2000004181c */
[----:B------:R-:W-:Y:S01]  /*53d0*/  IMAD.MOV.U32 R232, RZ, RZ, R125 ;  /* 0x000000ffffe87224 */ /* 0x000fe200078e007d */
[----:B------:R1:W3:Y:S06]  /*53e0*/  MUFU.EX2 R137, R3 ;  /* 0x0000000300897308 */ /* 0x0002ec0000000800 */
[C---:B------:R-:W-:Y:S01]  /*53f0*/  HMMA.16816.F32.BF16 R88, R4.reuse, R22, R96 ;  /* 0x000000160458723c */ /* 0x040fe20000041860 */
[----:B------:R-:W4:Y:S07]  /*5400*/  LDSM.16.MT88.4 R20, [R204+0x6800] ;  /* 0x00680000cc14783b */ /* 0x000f2e0000004200 */
[----:B-----5:R-:W-:Y:S01]  /*5410*/  HMMA.16816.F32.BF16 R92, R4, R12, R92 ;  /* 0x0000000c045c723c */ /* 0x020fe2000004185c */
        /* <DEDUP_REMOVED lines=19> */
[----:B------:R-:W-:Y:S01]  /*5550*/  LDSM.16.MT88.4 R76, [R200+0x3800] ;  /* 0x00380000c84c783b */ /* 0x000fe20000004200 */
[----:B------:R1:W4:Y:S06]  /*5560*/  MUFU.EX2 R71, R3 ;  /* 0x0000000300477308 */ /* 0x00032c0000000800 */
        /* <DEDUP_REMOVED lines=13> */
[----:B------:R-:W-:-:S06]  /*5640*/  FFMA.FTZ R3, R116, c[0x0][0x2d0], -R2 ;  /* 0x0000b40074037a23 */ /* 0x000fcc0000010802 */
[C---:B--2---:R-:W-:Y:S08]  /*5650*/  HMMA.16816.F32.BF16 R72, R4.reuse, R8, R72 ;  /* 0x000000080448723c */ /* 0x044ff00000041848 */
[C---:B------:R-:W-:Y:S01]  /*5660*/  HMMA.16816.F32.BF16 R56, R4.reuse, R10, R56 ;  /* 0x0000000a0438723c */ /* 0x040fe20000041838 */
[----:B------:R-:W1:Y:S07]  /*5670*/  LDSM.16.MT88.4 R8, [R200+0x7000] ;  /* 0x00700000c808783b */ /* 0x000e6e0000004200 */
[C---:B------:R-:W-:Y:S08]  /*5680*/  HMMA.16816.F32.BF16 R44, R4.reuse, R20, R44 ;  /* 0x00000014042c723c */ /* 0x040ff0000004182c */
[C---:B------:R-:W-:Y:S01]  /*5690*/  HMMA.16816.F32.BF16 R48, R4.reuse, R22, R88 ;  /* 0x000000160430723c */ /* 0x040fe20000041858 */
[----:B------:R-:W2:Y:S07]  /*56a0*/  LDSM.16.MT88.4 R20, [R204+0x7000] ;  /* 0x00700000cc14783b */ /* 0x000eae0000004200 */
[C---:B------:R-:W-:Y:S08]  /*56b0*/  HMMA.16816.F32.BF16 R88, R4.reuse, R16, R96 ;  /* 0x000000100458723c */ /* 0x040ff00000041860 */
[C---:B------:R-:W-:Y:S01]  /*56c0*/  HMMA.16816.F32.BF16 R52, R4.reuse, R18, R100 ;  /* 0x000000120434723c */ /* 0x040fe20000041864 */
[----:B------:R-:W-:Y:S07]  /*56d0*/  LDSM.16.MT88.4 R100, [R206+0x3800] ;  /* 0x00380000ce64783b */ /* 0x000fee0000004200 */
[C---:B------:R-:W-:Y:S01]  /*56e0*/  HMMA.16816.F32.BF16 R96, R4.reuse, R12, R92 ;  /* 0x0000000c0460723c */ /* 0x040fe2000004185c */
[----:B------:R-:W-:Y:S07]  /*56f0*/  LDSM.16.MT88.4 R92, [R203+0x3800] ;  /* 0x00380000cb5c783b */ /* 0x000fee0000004200 */
[C---:B-1----:R-:W-:Y:S08]  /*5700*/  HMMA.16816.F32.BF16 R112, R4.reuse, R8, R80 ;  /* 0x000000080470723c */ /* 0x042ff00000041850 */
[C---:B------:R-:W-:Y:S01]  /*5710*/  HMMA.16816.F32.BF16 R64, R4.reuse, R10, R64 ;  /* 0x0000000a0440723c */ /* 0x040fe20000041840 */
[----:B------:R-:W1:Y:S07]  /*5720*/  LDSM.16.MT88.4 R8, [R203+0x7000] ;  /* 0x00700000cb08783b */ /* 0x000e6e0000004200 */
[C---:B--2---:R-:W-:Y:S01]  /*5730*/  HMMA.16816.F32.BF16 R60, R4.reuse, R20, R60 ;  /* 0x00000014043c723c */ /* 0x044fe2000004183c */
[----:B------:R2:W-:Y:S07]  /*5740*/  MUFU.EX2 R20, R3 ;  /* 0x0000000300147308 */ /* 0x0005ee0000000800 */
[C---:B------:R-:W-:Y:S01]  /*5750*/  HMMA.16816.F32.BF16 R104, R4.reuse, R14, R84 ;  /* 0x0000000e0468723c */ /* 0x040fe20000041854 */
[----:B------:R-:W3:Y:S04]  /*5760*/  LDSM.16.MT88.4 R12, [R206+0x7000] ;  /* 0x00700000ce0c783b */ /* 0x000ee80000004200 */
[----:B------:R-:W-:Y:S03]  /*5770*/  LDSM.16.MT88.4 R84, [R204+0x3800] ;  /* 0x00380000cc54783b */ /* 0x000fe60000004200 */
[----:B------:R-:W-:Y:S01]  /*5780*/  HMMA.16816.F32.BF16 R40, R4, R22, R40 ;  /* 0x000000160428723c */ /* 0x000fe20000041828 */
[----:B--2---:R-:W-:-:S04]  /*5790*/  FFMA.FTZ R3, R117, c[0x0][0x2d0], -R2 ;  /* 0x0000b40075037a23 */ /* 0x004fc80000010802 */
[----:B------:R2:W4:Y:S03]  /*57a0*/  MUFU.EX2 R17, R3 ;  /* 0x0000000300117308 */ /* 0x0005260000000800 */
[C---:B-1----:R-:W-:Y:S01]  /*57b0*/  HMMA.16816.F32.BF16 R28, R4.reuse, R8, R28 ;  /* 0x00000008041c723c */ /* 0x042fe2000004181c */
[--C-:B--2---:R-:W-:Y:S01]  /*57c0*/  FFMA.FTZ R3, R118, c[0x0][0x2d0], -R2.reuse ;  /* 0x0000b40076037a23 */ /* 0x104fe20000010802 */
[----:B----4-:R-:W-:Y:S01]  /*57d0*/  F2FP.BF16.PACK_AB R132, R17, R20 ;  /* 0x000000141184723e */ /* 0x010fe200000010ff */
[----:B------:R-:W-:Y:S02]  /*57e0*/  FFMA.FTZ R2, R241, c[0x0][0x2d0], -R2 ;  /* 0x0000b400f1027a23 */ /* 0x000fe40000010802 */
[----:B------:R1:W-:Y:S03]  /*57f0*/  MUFU.EX2 R19, R3 ;  /* 0x0000000300137308 */ /* 0x0003e60000000800 */
[----:B------:R-:W-:Y:S01]  /*5800*/  HMMA.16816.F32.BF16 R24, R4, R10, R24 ;  /* 0x0000000a0418723c */ /* 0x000fe20000041818 */
[----:B------:R-:W-:-:S02]  /*5810*/  IMAD.MOV.U32 R118, RZ, RZ, R111 ;  /* 0x000000ffff767224 */ /* 0x000fc400078e006f */
[----:B------:R-:W2:Y:S02]  /*5820*/  LDSM.16.MT88.4 R108, [R200+0x7800] ;  /* 0x00780000c86c783b */ /* 0x000ea40000004200 */
[----:B------:R4:W5:Y:S03]  /*5830*/  MUFU.EX2 R18, R2 ;  /* 0x0000000200127308 */ /* 0x0009660000000800 */
[----:B---3--:R-:W-:Y:S01]  /*5840*/  HMMA.16816.F32.BF16 R36, R4, R12, R36 ;  /* 0x0000000c0424723c */ /* 0x008fe20000041824 */
[----:B-1----:R-:W-:-:S07]  /*5850*/  FADD.FTZ R3, R238, R235 ;  /* 0x000000ebee037221 */ /* 0x002fce0000010000 */
[----:B------:R-:W-:Y:S01]  /*5860*/  HMMA.16816.F32.BF16 R32, R4, R14, R32 ;  /* 0x0000000e0420723c */ /* 0x000fe20000041820 */
[----:B------:R-:W-:Y:S01]  /*5870*/  LDSM.16.MT88.4 R12, [R206+0x7800] ;  /* 0x00780000ce0c783b */ /* 0x000fe20000004200 */
[----:B----4-:R-:W-:Y:S01]  /*5880*/  FFMA.FTZ R2, R240, c[0x0][0x2d0], -R0 ;  /* 0x0000b400f0027a23 */ /* 0x010fe20000010800 */
[----:B-----5:R-:W-:-:S04]  /*5890*/  F2FP.BF16.PACK_AB R134, R18, R19 ;  /* 0x000000131286723e */ /* 0x020fc800000010ff */
[----:B------:R-:W-:Y:S01]  /*58a0*/  IMAD.MOV.U32 R5, RZ, RZ, c[0x0][0x168] ;  /* 0x00005a00ff057624 */ /* 0x000fe200078e00ff */
[----:B------:R1:W-:Y:S02]  /*58b0*/  MUFU.EX2 R16, R2 ;  /* 0x0000000200107308 */ /* 0x0003e40000000800 */
[----:B-1----:R-:W-:-:S06]  /*58c0*/  FFMA.FTZ R2, R239, c[0x0][0x2d0], -R0 ;  /* 0x0000b400ef027a23 */ /* 0x002fcc0000010800 */
[----:B------:R1:W3:Y:S02]  /*58d0*/  MUFU.EX2 R9, R2 ;  /* 0x0000000200097308 */ /* 0x0002e40000000800 */
[--C-:B-1----:R-:W-:Y:S01]  /*58e0*/  FFMA.FTZ R2, R245, c[0x0][0x2d0], -R0.reuse ;  /* 0x0000b400f5027a23 */ /* 0x102fe20000010800 */
[----:B---3--:R-:W-:Y:S01]  /*58f0*/  F2FP.BF16.PACK_AB R133, R9, R16 ;  /* 0x000000100985723e */ /* 0x008fe200000010ff */
[----:B------:R-:W-:-:S04]  /*5900*/  FFMA.FTZ R0, R244, c[0x0][0x2d0], -R0 ;  /* 0x0000b400f4007a23 */ /* 0x000fc80000010800 */
[----:B------:R1:W-:Y:S08]  /*5910*/  MUFU.EX2 R10, R2 ;  /* 0x00000002000a7308 */ /* 0x0003f00000000800 */
        /* <DEDUP_REMOVED lines=12> */
[----:B------:R-:W-:Y:S01]  /*59e0*/  FADD.FTZ R2, R248, R2 ;  /* 0x00000002f8027221 */ /* 0x000fe20000010000 */
[----:B------:R-:W1:Y:S01]  /*59f0*/  LDSM.16.MT88.4 R116, [R204+0x7800] ;  /* 0x00780000cc74783b */ /* 0x000e620000004200 */
[----:B------:R-:W-:Y:S01]  /*5a00*/  FADD.FTZ R0, R251, R0 ;  /* 0x00000000fb007221 */ /* 0x000fe20000010000 */
[C---:B------:R-:W-:Y:S01]  /*5a10*/  HMMA.16816.F32.BF16 R100, R132.reuse, R102, R104 ;  /* 0x000000668464723c */ /* 0x040fe20000041868 */
[----:B------:R-:W-:Y:S02]  /*5a20*/  FADD.FTZ R2, R250, R2 ;  /* 0x00000002fa027221 */ /* 0x000fe40000010000 */
[----:B------:R-:W-:Y:S02]  /*5a30*/  FADD.FTZ R0, R126, R0 ;  /* 0x000000007e007221 */ /* 0x000fe40000010000 */
[----:B------:R-:W-:Y:S01]  /*5a40*/  FADD.FTZ R2, R197, R2 ;  /* 0x00000002c5027221 */ /* 0x000fe20000010000 */
[----:B------:R-:W3:Y:S01]  /*5a50*/  LDSM.16.MT88.4 R124, [R203+0x7800] ;  /* 0x00780000cb7c783b */ /* 0x000ee20000004200 */
[----:B------:R-:W-:Y:S01]  /*5a60*/  FADD.FTZ R0, R198, R0 ;  /* 0x00000000c6007221 */ /* 0x000fe20000010000 */
[----:B--2---:R-:W-:Y:S01]  /*5a70*/  HMMA.16816.F32.BF16 R104, R132, R108, R112 ;  /* 0x0000006c8468723c */ /* 0x004fe20000041870 */
[----:B------:R-:W-:-:S02]  /*5a80*/  FADD.FTZ R2, R195, R2 ;  /* 0x00000002c3027221 */ /* 0x000fc40000010000 */
[----:B------:R-:W-:Y:S01]  /*5a90*/  FADD.FTZ R0, R229, R0 ;  /* 0x00000000e5007221 */ /* 0x000fe20000010000 */
[----:B------:R-:W-:Y:S01]  /*5aa0*/  IADD3 R229, R231, -0x2, RZ ;  /* 0xfffffffee7e57810 */ /* 0x000fe20007ffe0ff */
        /* <DEDUP_REMOVED lines=29> */
[----:B------:R-:W-:Y:S02]  /*5c80*/  FADD.FTZ R4, R150, R0 ;  /* 0x0000000096047221 */ /* 0x000fe40000010000 */
[----:B------:R-:W-:Y:S01]  /*5c90*/  FADD.FTZ R3, R148, R3 ;  /* 0x0000000394037221 */ /* 0x000fe20000010000 */
[C---:B---3--:R-:W-:Y:S01]  /*5ca0*/  HMMA.16816.F32.BF16 R120, R132.reuse, R124, R28 ;  /* 0x0000007c8478723c */ /* 0x048fe2000004181c */
[----:B------:R-:W-:Y:S02]  /*5cb0*/  FADD.FTZ R4, R152, R4 ;  /* 0x0000000498047221 */ /* 0x000fe40000010000 */
[----:B------:R-:W-:Y:S01]  /*5cc0*/  IMAD.MOV.U32 R0, RZ, RZ, R232 ;  /* 0x000000ffff007224 */ /* 0x000fe200078e00e8 */
[----:B------:R-:W-:Y:S01]  /*5cd0*/  @P4 SHF.R.U32.HI R0, RZ, c[0x0][0x2cc], R2 ;  /* 0x0000b300ff004a19 */ /* 0x000fe20000011602 */
[----:B------:R-:W-:Y:S02]  /*5ce0*/  FADD.FTZ R3, R130, R3 ;  /* 0x0000000382037221 */ /* 0x000fe40000010000 */
[----:B------:R-:W-:Y:S01]  /*5cf0*/  FADD.FTZ R2, R151, R4 ;  /* 0x0000000497027221 */ /* 0x000fe20000010000 */
[----:B------:R-:W-:Y:S01]  /*5d00*/  IADD3 R0, R0, c[0x0][0x1d0], -R5 ;  /* 0x0000740000007a10 */ /* 0x000fe20007ffe805 */
[----:B------:R-:W-:Y:S01]  /*5d10*/  FADD.FTZ R3, R131, R3 ;  /* 0x0000000383037221 */ /* 0x000fe20000010000 */
[----:B------:R-:W-:Y:S01]  /*5d20*/  HMMA.16816.F32.BF16 R92, R132, R94, R52 ;  /* 0x0000005e845c723c */ /* 0x000fe20000041834 */
[----:B------:R-:W-:-:S02]  /*5d30*/  FADD.FTZ R4, R129, R2 ;  /* 0x0000000281047221 */ /* 0x000fc40000010000 */
[----:B------:R-:W-:Y:S02]  /*5d40*/  FADD.FTZ R2, R128, R3 ;  /* 0x0000000380027221 */ /* 0x000fe40000010000 */
[----:B------:R-:W-:Y:S01]  /*5d50*/  FADD.FTZ R3, R137, R4 ;  /* 0x0000000489037221 */ /* 0x000fe20000010000 */
[----:B------:R-:W-:Y:S01]  /*5d60*/  SHF.R.S32.HI R4, RZ, 0x1f, R0 ;  /* 0x0000001fff047819 */ /* 0x000fe20000011400 */
[----:B------:R-:W-:Y:S01]  /*5d70*/  FADD.FTZ R2, R71, R2 ;  /* 0x0000000247027221 */ /* 0x000fe20000010000 */
[C---:B------:R-:W-:Y:S01]  /*5d80*/  HMMA.16816.F32.BF16 R108, R132.reuse, R110, R64 ;  /* 0x0000006e846c723c */ /* 0x040fe20000041840 */
[----:B------:R-:W-:Y:S01]  /*5d90*/  FADD.FTZ R3, R139, R3 ;  /* 0x000000038b037221 */ /* 0x000fe20000010000 */
[----:B------:R-:W-:Y:S01]  /*5da0*/  LEA.HI R4, R4, R0, RZ, 0x7 ;  /* 0x0000000004047211 */ /* 0x000fe200078f38ff */
[----:B------:R-:W-:Y:S02]  /*5db0*/  FADD.FTZ R0, R70, R2 ;  /* 0x0000000246007221 */ /* 0x000fe40000010000 */
[----:B------:R-:W-:Y:S01]  /*5dc0*/  FADD.FTZ R2, R138, R3 ;  /* 0x000000038a027221 */ /* 0x000fe20000010000 */
[----:B------:R-:W-:Y:S01]  /*5dd0*/  SHF.R.S32.HI R3, RZ, 0x7, R4 ;  /* 0x00000007ff037819 */ /* 0x000fe20000011404 */
[----:B------:R-:W-:Y:S01]  /*5de0*/  FADD.FTZ R0, R136, R0 ;  /* 0x0000000088007221 */ /* 0x000fe20000010000 */
[----:B------:R-:W-:Y:S01]  /*5df0*/  HMMA.16816.F32.BF16 R116, R132, R118, R40 ;  /* 0x000000768474723c */ /* 0x000fe20000041828 */
[----:B------:R-:W-:Y:S01]  /*5e00*/  FADD.FTZ R2, R20, R2 ;  /* 0x0000000214027221 */ /* 0x000fe20000010000 */
[----:B------:R-:W-:Y:S01]  /*5e10*/  IMNMX R3, RZ, R3, !PT ;  /* 0x00000003ff037217 */ /* 0x000fe20007800200 */
[----:B------:R-:W-:-:S02]  /*5e20*/  FADD.FTZ R0, R16, R0 ;  /* 0x0000000010007221 */ /* 0x000fc40000010000 */
[----:B------:R-:W-:Y:S01]  /*5e30*/  FADD.FTZ R2, R17, R2 ;  /* 0x0000000211027221 */ /* 0x000fe20000010000 */
[----:B------:R-:W-:Y:S01]  /*5e40*/  ISETP.GE.AND P0, PT, R229, R3, PT ;  /* 0x00000003e500720c */ /* 0x000fe20003f06270 */
[----:B------:R-:W-:Y:S01]  /*5e50*/  FADD.FTZ R0, R9, R0 ;  /* 0x0000000009007221 */ /* 0x000fe20000010000 */
[----:B------:R1:W-:Y:S01]  /*5e60*/  STL [R1], R3 ;  /* 0x0000000301007387 */ /* 0x0003e20000100800 */
[----:B------:R-:W-:Y:S01]  /*5e70*/  FADD.FTZ R2, R19, R2 ;  /* 0x0000000213027221 */ /* 0x000fe20000010000 */
[----:B------:R-:W-:Y:S01]  /*5e80*/  HMMA.16816.F32.BF16 R124, R132, R126, R24 ;  /* 0x0000007e847c723c */ /* 0x000fe20000041818 */
[----:B------:R-:W-:Y:S02]  /*5e90*/  FADD.FTZ R0, R10, R0 ;  /* 0x000000000a007221 */ /* 0x000fe40000010000 */
[----:B------:R-:W-:Y:S02]  /*5ea0*/  FADD.FTZ R2, R18, R2 ;  /* 0x0000000212027221 */ /* 0x000fe40000010000 */
[----:B------:R-:W-:-:S03]  /*5eb0*/  FADD.FTZ R0, R8, R0 ;  /* 0x0000000008007221 */ /* 0x000fc60000010000 */
[C---:B------:R-:W-:Y:S02]  /*5ec0*/  HMMA.16816.F32.BF16 R128, R132.reuse, R12, R36 ;  /* 0x0000000c8480723c */ /* 0x040fe40000041824 */
[----:B------:R1:W-:Y:S04]  /*5ed0*/  STL [R1+0x10], R0 ;  /* 0x0000100001007387 */ /* 0x0003e80000100800 */
[----:B------:R1:W-:Y:S02]  /*5ee0*/  STL [R1+0x4], R2 ;  /* 0x0000040201007387 */ /* 0x0003e40000100800 */
[----:B------:R-:W-:Y:S01]  /*5ef0*/  HMMA.16816.F32.BF16 R132, R132, R14, R32 ;  /* 0x0000000e8484723c */ /* 0x000fe20000041820 */
[----:B------:R-:W-:Y:S01]  /*5f00*/  @!UPT UIADD3 URZ, URZ, URZ, URZ ;  /* 0x0000003f3f3ff290 */ /* 0x000fe2000fffe03f */
[----:B------:R-:W-:Y:S11]  /*5f10*/  @!P0 BRA `(.L_x_443) ;  /* 0x000048c000008947 */ /* 0x000ff60003800000 */
[----:B------:R-:W-:Y:S02]  /*5f20*/  MOV R70, R68 ;  /* 0x0000004400467202 */ /* 0x000fe40000000f00 */
[----:B-1----:R-:W-:-:S02]  /*5f30*/  MOV R3, R69 ;  /* 0x0000004500037202 */ /* 0x002fc40000000f00 */
[----:B------:R-:W-:-:S07]  /*5f40*/  MOV R192, R229 ;  /* 0x000000e500c07202 */ /* 0x000fce0000000f00 */
.L_x_444:
[----:B------:R-:W2:Y:S01]  /*5f50*/  LDL.64 R170, [R1+0x20] ;  /* 0x0000200001aa7983 */ /* 0x000ea20000100a00 */
[----:B------:R-:W-:Y:S04]  /*5f60*/  DEPBAR.LE SB0, 0x0 ;  /* 0x000080000000791a */ /* 0x000fe80000000000 */
[----:B------:R-:W-:Y:S01]  /*5f70*/  WARPSYNC 0xffffffff ;  /* 0xffffffff00007948 */ /* 0x000fe20003800000 */
[----:B------:R-:W3:Y:S04]  /*5f80*/  LDL R168, [R1+0x28] ;  /* 0x0000280001a87983 */ /* 0x000ee80000100800 */
[----:B------:R-:W-:Y:S01]  /*5f90*/  BAR.SYNC.DEFER_BLOCKING 0x0 ;  /* 0x0000000000007b1d */ /* 0x000fe20000010000 */
[C---:B------:R-:W-:Y:S02]  /*5fa0*/  ISETP.GE.AND P5, PT, R192.reuse, RZ, PT ;  /* 0x000000ffc000720c */ /* 0x040fe40003fa6270 */
[C---:B------:R-:W-:Y:S11]  /*5fb0*/  IADD3 R229, R192.reuse, -0x1, RZ ;  /* 0xffffffffc0e57810 */ /* 0x040ff60007ffe0ff */
[----:B------:R-:W-:Y:S01]  /*5fc0*/  @P5 SHF.R.S32.HI R0, RZ, 0x1f, R192 ;  /* 0x0000001fff005819 */ /* 0x000fe200000114c0 */
[----:B------:R-:W-:Y:S04]  /*5fd0*/  @P5 IMAD.WIDE.U32 R68, R192, c[0x0][0x208], RZ ;  /* 0x00008200c0445a25 */ /* 0x000fe800078e00ff */
[----:B------:R-:W-:Y:S01]  /*5fe0*/  @P5 IMAD R0, R0, c[0x0][0x208], RZ ;  /* 0x0000820000005a24 */ /* 0x000fe200078e02ff */
[----:B------:R-:W-:Y:S03]  /*5ff0*/  @P5 SHF.L.U32 R2, R68, 0x7, RZ ;  /* 0x0000000744025819 */ /* 0x000fe600000006ff */
[----:B------:R-:W-:Y:S01]  /*6000*/  @P5 IMAD R0, R192, c[0x0][0x20c], R0 ;  /* 0x00008300c0005a24 */ /* 0x000fe200078e0200 */
[----:B------:R-:W3:Y:S03]  /*6010*/  LDL.64 R232, [R1+0x8] ;  /* 0x0000080001e87983 */ /* 0x000ee60000100a00 */
[----:B------:R-:W-:Y:S03]  /*6020*/  @P5 IMAD.IADD R69, R69, 0x1, R0 ;  /* 0x0000000145455824 */ /* 0x000fe600078e0200 */
[----:B------:R-:W1:Y:S02]  /*6030*/  LDSM.16.M88.4 R8, [R201] ;  /* 0x00000000c908783b */ /* 0x000e640000000200 */
[----:B------:R-:W-:Y:S06]  /*6040*/  @P5 SHF.L.U64.HI R68, R68, 0x7, R69 ;  /* 0x0000000744445819 */ /* 0x000fec0000010245 */
[----:B------:R-:W5:Y:S08]  /*6050*/  LDSM.16.M88.4 R16, [R201+0x800] ;  /* 0x00080000c910783b */ /* 0x000f700000000200 */
[----:B------:R-:W5:Y:S08]  /*6060*/  LDSM.16.M88.4 R24, [R201+0x1000] ;  /* 0x00100000c918783b */ /* 0x000f700000000200 */
[----:B------:R-:W5:Y:S08]  /*6070*/  LDSM.16.M88.4 R32, [R201+0x1800] ;  /* 0x00180000c920783b */ /* 0x000f700000000200 */
[----:B------:R-:W5:Y:S01]  /*6080*/  LDSM.16.M88.4 R40, [R201+0x2000] ;  /* 0x00200000c928783b */ /* 0x000f620000000200 */
[C---:B-1----:R-:W-:Y:S07]  /*6090*/  HMMA.16816.F32.BF16 R4, R140.reuse, R8, RZ ;  /* 0x000000088c04723c */ /* 0x042fee00000418ff */
[----:B------:R-:W1:Y:S01]  /*60a0*/  LDSM.16.M88.4 R48, [R201+0x2800] ;  /* 0x00280000c930783b */ /* 0x000e620000000200 */
[C---:B------:R-:W-:Y:S07]  /*60b0*/  HMMA.16816.F32.BF16 R8, R140.reuse, R10, RZ ;  /* 0x0000000a8c08723c */ /* 0x040fee00000418ff */
[----:B------:R-:W1:Y:S01]  /*60c0*/  LDSM.16.M88.4 R56, [R201+0x3000] ;  /* 0x00300000c938783b */ /* 0x000e620000000200 */
[C---:B-----5:R-:W-:Y:S07]  /*60d0*/  HMMA.16816.F32.BF16 R12, R140.reuse, R16, RZ ;  /* 0x000000108c0c723c */ /* 0x060fee00000418ff */
[----:B------:R-:W5:Y:S01]  /*60e0*/  LDSM.16.M88.4 R64, [R201+0x3800] ;  /* 0x00380000c940783b */ /* 0x000f620000000200 */
[C---:B------:R-:W-:Y:S07]  /*60f0*/  HMMA.16816.F32.BF16 R16, R140.reuse, R18, RZ ;  /* 0x000000128c10723c */ /* 0x040fee00000418ff */
[----:B------:R-:W1:Y:S01]  /*6100*/  LDSM.16.M88.4 R136, [R207] ;  /* 0x00000000cf88783b */ /* 0x000e620000000200 */
[C---:B------:R-:W-:Y:S07]  /*6110*/  HMMA.16816.F32.BF16 R20, R140.reuse, R24, RZ ;  /* 0x000000188c14723c */ /* 0x040fee00000418ff */
[----:B------:R-:W1:Y:S01]  /*6120*/  LDSM.16.M88.4 R148, [R222] ;  /* 0x00000000de94783b */ /* 0x000e620000000200 */
[C---:B------:R-:W-:Y:S07]  /*6130*/  HMMA.16816.F32.BF16 R24, R140.reuse, R26, RZ ;  /* 0x0000001a8c18723c */ /* 0x040fee00000418ff */
[----:B------:R-:W5:Y:S01]  /*6140*/  LDSM.16.M88.4 R152, [R221] ;  /* 0x00000000dd98783b */ /* 0x000f620000000200 */
[C---:B------:R-:W-:Y:S07]  /*6150*/  HMMA.16816.F32.BF16 R28, R140.reuse, R32, RZ ;  /* 0x000000208c1c723c */ /* 0x040fee00000418ff */
[----:B------:R-:W5:Y:S01]  /*6160*/  LDSM.16.M88.4 R156, [R220] ;  /* 0x00000000dc9c783b */ /* 0x000f620000000200 */
[C---:B------:R-:W-:Y:S07]  /*6170*/  HMMA.16816.F32.BF16 R32, R140.reuse, R34, RZ ;  /* 0x000000228c20723c */ /* 0x040fee00000418ff */
[----:B------:R-:W5:Y:S01]  /*6180*/  LDSM.16.M88.4 R160, [R219] ;  /* 0x00000000dba0783b */ /* 0x000f620000000200 */
[C---:B------:R-:W-:Y:S07]  /*6190*/  HMMA.16816.F32.BF16 R36, R140.reuse, R40, RZ ;  /* 0x000000288c24723c */ /* 0x040fee00000418ff */
[----:B------:R-:W4:Y:S04]  /*61a0*/  LDL R195, [R1+0x30] ;  /* 0x0000300001c37983 */ /* 0x000f280000100800 */
[----:B------:R-:W4:Y:S01]  /*61b0*/  LDL R194, [R1+0x3c] ;  /* 0x00003c0001c27983 */ /* 0x000f220000100800 */
[C---:B------:R-:W-:Y:S03]  /*61c0*/  HMMA.16816.F32.BF16 R40, R140.reuse, R42, RZ ;  /* 0x0000002a8c28723c */ /* 0x040fe600000418ff */
[----:B------:R-:W4:Y:S05]  /*61d0*/  LDL R193, [R1+0x40] ;  /* 0x0000400001c17983 */ /* 0x000f2a0000100800 */
[C---:B-1----:R-:W-:Y:S08]  /*61e0*/  HMMA.16816.F32.BF16 R44, R140.reuse, R48, RZ ;  /* 0x000000308c2c723c */ /* 0x042ff000000418ff */
[C---:B------:R-:W-:Y:S08]  /*61f0*/  HMMA.16816.F32.BF16 R48, R140.reuse, R50, RZ ;  /* 0x000000328c30723c */ /* 0x040ff000000418ff */
[C---:B------:R-:W-:Y:S08]  /*6200*/  HMMA.16816.F32.BF16 R52, R140.reuse, R56, RZ ;  /* 0x000000388c34723c */ /* 0x040ff000000418ff */
[C---:B------:R-:W-:Y:S08]  /*6210*/  HMMA.16816.F32.BF16 R56, R140.reuse, R58, RZ ;  /* 0x0000003a8c38723c */ /* 0x040ff000000418ff */
[C---:B-----5:R-:W-:Y:S08]  /*6220*/  HMMA.16816.F32.BF16 R60, R140.reuse, R64, RZ ;  /* 0x000000408c3c723c */ /* 0x060ff000000418ff */
[----:B------:R-:W-:Y:S08]  /*6230*/  HMMA.16816.F32.BF16 R64, R140, R66, RZ ;  /* 0x000000428c40723c */ /* 0x000ff000000418ff */
[C---:B------:R-:W-:Y:S08]  /*6240*/  HMMA.16816.F32.BF16 R4, R144.reuse, R136, R4 ;  /* 0x000000889004723c */ /* 0x040ff00000041804 */
[C---:B------:R-:W-:Y:S01]  /*6250*/  HMMA.16816.F32.BF16 R8, R144.reuse, R138, R8 ;  /* 0x0000008a9008723c */ /* 0x040fe20000041808 */
[----:B------:R-:W1:Y:S07]  /*6260*/  LDSM.16.M88.4 R136, [R218] ;  /* 0x00000000da88783b */ /* 0x000e6e0000000200 */
[C---:B------:R-:W-:Y:S08]  /*6270*/  HMMA.16816.F32.BF16 R12, R144.reuse, R148, R12 ;  /* 0x00000094900c723c */ /* 0x040ff0000004180c */
[C---:B------:R-:W-:Y:S01]  /*6280*/  HMMA.16816.F32.BF16 R16, R144.reuse, R150, R16 ;  /* 0x000000969010723c */ /* 0x040fe20000041810 */
[----:B------:R-:W5:Y:S07]  /*6290*/  LDSM.16.M88.4 R148, [R217] ;  /* 0x00000000d994783b */ /* 0x000f6e0000000200 */
[C---:B------:R-:W-:Y:S07]  /*62a0*/  HMMA.16816.F32.BF16 R20, R144.reuse, R152, R20 ;  /* 0x000000989014723c */ /* 0x040fee0000041814 */
[----:B------:R-:W-:Y:S01]  /*62b0*/  @P5 IMAD.MOV.U32 R152, RZ, RZ, c[0x0][0x208] ;  /* 0x00008200ff985624 */ /* 0x000fe200078e00ff */
[C---:B------:R-:W-:Y:S04]  /*62c0*/  HMMA.16816.F32.BF16 R24, R144.reuse, R154, R24 ;  /* 0x0000009a9018723c */ /* 0x040fe80000041818 */
[----:B------:R-:W-:Y:S04]  /*62d0*/  @P5 IMAD.SHL.U32 R71, R152, 0x40, RZ ;  /* 0x0000004098475824 */ /* 0x000fe800078e00ff */
[C---:B------:R-:W-:Y:S08]  /*62e0*/  HMMA.16816.F32.BF16 R28, R144.reuse, R156, R28 ;  /* 0x0000009c901c723c */ /* 0x040ff0000004181c */
[C---:B------:R-:W-:Y:S08]  /*62f0*/  HMMA.16816.F32.BF16 R32, R144.reuse, R158, R32 ;  /* 0x0000009e9020723c */ /* 0x040ff00000041820 */
[C---:B------:R-:W-:Y:S08]  /*6300*/  HMMA.16816.F32.BF16 R36, R144.reuse, R160, R36 ;  /* 0x000000a09024723c */ /* 0x040ff00000041824 */
[C---:B------:R-:W-:Y:S08]  /*6310*/  HMMA.16816.F32.BF16 R40, R144.reuse, R162, R40 ;  /* 0x000000a29028723c */ /* 0x040ff00000041828 */
[C---:B-1----:R-:W-:Y:S08]  /*6320*/  HMMA.16816.F32.BF16 R44, R144.reuse, R136, R44 ;  /* 0x00000088902c723c */ /* 0x042ff0000004182c */
[C---:B------:R-:W-:Y:S04]  /*6330*/  HMMA.16816.F32.BF16 R48, R144.reuse, R138, R48 ;  /* 0x0000008a9030723c */ /* 0x040fe80000041830 */
[----:B--2---:R-:W-:Y:S04]  /*6340*/  @P5 IADD3 R0, P1, R2, R170, RZ ;  /* 0x000000aa02005210 */ /* 0x004fe80007f3e0ff */
[C---:B-----5:R-:W-:Y:S04]  /*6350*/  HMMA.16816.F32.BF16 R52, R144.reuse, R148, R52 ;  /* 0x000000949034723c */ /* 0x060fe80000041834 */
[----:B------:R-:W-:Y:S02]  /*6360*/  @P5 LEA R158, P0, R0, c[0x0][0x1f8], 0x1 ;  /* 0x00007e00009e5a11 */ /* 0x000fe400078008ff */
[----:B---3--:R-:W-:Y:S02]  /*6370*/  @P5 IADD3.X R69, R68, R168, RZ, P1, !PT ;  /* 0x000000a844455210 */ /* 0x008fe40000ffe4ff */
[C---:B------:R-:W-:Y:S04]  /*6380*/  HMMA.16816.F32.BF16 R56, R144.reuse, R150, R56 ;  /* 0x000000969038723c */ /* 0x040fe80000041838 */
[----:B------:R-:W-:Y:S02]  /*6390*/  @P5 LEA.HI.X R159, R0, c[0x0][0x1fc], R69, 0x1, P0 ;  /* 0x00007f00009f5a11 */ /* 0x000fe400000f0c45 */
[----:B------:R-:W-:Y:S02]  /*63a0*/  @P5 IADD3 R0, P3, P2, R2, 0x40, R170 ;  /* 0x0000004002005810 */ /* 0x000fe40007a7e0aa */
[----:B------:R-:W-:Y:S04]  /*63b0*/  @P5 MOV R2, 0x6 ;  /* 0x0000000600025802 */ /* 0x000fe80000000f00 */
[----:B------:R-:W-:Y:S02]  /*63c0*/  @P5 SHF.L.U64.HI R2, R152, R2, c[0x0][0x20c] ;  /* 0x0000830098025619 */ /* 0x000fe40000010202 */
[----:B------:R-:W1:Y:S01]  /*63d0*/  LDSM.16.M88.4 R152, [R216] ;  /* 0x00000000d898783b */ /* 0x000e620000000200 */
[----:B------:R-:W-:Y:S02]  /*63e0*/  @P5 LEA R160, P1, R0, c[0x0][0x1f8], 0x1 ;  /* 0x00007e0000a05a11 */ /* 0x000fe400078208ff */
[----:B------:R-:W-:Y:S02]  /*63f0*/  @P5 IADD3.X R69, R68, RZ, R168, P3, P2 ;  /* 0x000000ff44455210 */ /* 0x000fe40001fe44a8 */
[-C--:B------:R-:W-:Y:S02]  /*6400*/  @P5 IADD3 R68, P2, R158, R71.reuse, RZ ;  /* 0x000000479e445210 */ /* 0x080fe40007f5e0ff */
[----:B------:R-:W-:Y:S02]  /*6410*/  @P5 LEA.HI.X R161, R0, c[0x0][0x1fc], R69, 0x1, P1 ;  /* 0x00007f0000a15a11 */ /* 0x000fe400008f0c45 */
[----:B------:R-:W-:Y:S02]  /*6420*/  @P5 ISETP.GE.AND P0, PT, R232, c[0x0][0x1d4], PT ;  /* 0x00007500e8005a0c */ /* 0x000fe40003f06270 */
[-C--:B------:R-:W-:Y:S02]  /*6430*/  @P5 IADD3.X R69, R159, R2.reuse, RZ, P2, !PT ;  /* 0x000000029f455210 */ /* 0x080fe400017fe4ff */
[-C--:B------:R-:W-:Y:S04]  /*6440*/  @P5 IADD3 R156, P1, R68, R71.reuse, RZ ;  /* 0x00000047449c5210 */ /* 0x080fe80007f3e0ff */
[----:B------:R-:W-:Y:S01]  /*6450*/  @P5 IADD3 R136, P2, R156, R71, RZ ;  /* 0x000000479c885210 */ /* 0x000fe20007f5e0ff */
[----:B------:R-:W-:Y:S04]  /*6460*/  @P5 IMAD.X R157, R69, 0x1, R2, P1 ;  /* 0x00000001459d5824 */ /* 0x000fe800008e0602 */
[----:B------:R-:W-:Y:S01]  /*6470*/  @!PT LDS RZ, [RZ] ;  /* 0x00000000fffff984 */ /* 0x000fe20000000800 */
[----:B------:R-:W-:Y:S01]  /*6480*/  @!PT LDS RZ, [RZ] ;  /* 0x00000000fffff984 */ /* 0x000fe20000000800 */
[----:B------:R-:W-:Y:S01]  /*6490*/  @!PT LDS RZ, [RZ] ;  /* 0x00000000fffff984 */ /* 0x000fe20000000800 */
[----:B------:R2:W-:Y:S01]  /*64a0*/  @P5 LDGSTS.E.BYPASS.LTC128B.128 [R228+0x100], [R158.64], !P0 ;  /* 0x001000009ee45fae */ /* 0x0005e2000c101d46 */
[----:B------:R-:W-:Y:S07]  /*64b0*/  @P5 IADD3.X R137, R157, R2, RZ, P2, !PT ;  /* 0x000000029d895210 */ /* 0x000fee00017fe4ff */
[----:B------:R3:W-:Y:S08]  /*64c0*/  @P5 LDGSTS.E.BYPASS.LTC128B.128 [R228+0x4100], [R160.64], !P6 ;  /* 0x04100000a0e45fae */ /* 0x0007f0000f101d46 */
[----:B------:R5:W-:Y:S01]  /*64d0*/  @P5 LDGSTS.E.BYPASS.LTC128B.128 [R228+0x1100], [R68.64], !P0 ;  /* 0x0110000044e45fae */ /* 0x000be2000c101d46 */
[C---:B-1----:R-:W-:Y:S07]  /*64e0*/  HMMA.16816.F32.BF16 R60, R144.reuse, R152, R60 ;  /* 0x00000098903c723c */ /* 0x042fee000004183c */
[----:B------:R5:W-:Y:S01]  /*64f0*/  @P5 LDGSTS.E.BYPASS.LTC128B.128 [R228+0x5100], [R68.64+0x80], !P6 ;  /* 0x0510008044e45fae */ /* 0x000be2000f101d46 */
[----:B------:R-:W-:Y:S07]  /*6500*/  HMMA.16816.F32.BF16 R64, R144, R154, R64 ;  /* 0x0000009a9040723c */ /* 0x000fee0000041840 */
[----:B------:R2:W-:Y:S08]  /*6510*/  @P5 LDGSTS.E.BYPASS.LTC128B.128 [R228+0x2100], [R156.64], !P0 ;  /* 0x021000009ce45fae */ /* 0x0005f0000c101d46 */
[----:B------:R2:W-:Y:S08]  /*6520*/  @P5 LDGSTS.E.BYPASS.LTC128B.128 [R228+0x6100], [R156.64+0x80], !P6 ;  /* 0x061000809ce45fae */ /* 0x0005f0000f101d46 */
[----:B------:R1:W-:Y:S08]  /*6530*/  @P5 LDGSTS.E.BYPASS.LTC128B.128 [R228+0x3100], [R136.64], !P0 ;  /* 0x0310000088e45fae */ /* 0x0003f0000c101d46 */
[----:B------:R1:W-:Y:S08]  /*6540*/  @P5 LDGSTS.E.BYPASS.LTC128B.128 [R228+0x7100], [R136.64+0x80], !P6 ;  /* 0x0710008088e45fae */ /* 0x0003f0000f101d46 */
[----:B---3--:R-:W-:Y:S08]  /*6550*/  LDSM.16.M88.4 R160, [R205+0x1000] ;  /* 0x00100000cda0783b */ /* 0x008ff00000000200 */
[----:B--2---:R-:W-:Y:S08]  /*6560*/  LDSM.16.M88.4 R156, [R205+0x800] ;  /* 0x00080000cd9c783b */ /* 0x004ff00000000200 */
[----:B------:R-:W-:Y:S08]  /*6570*/  LDSM.16.M88.4 R168, [R205+0x1800] ;  /* 0x00180000cda8783b */ /* 0x000ff00000000200 */
[----:B-1----:R-:W1:Y:S08]  /*6580*/  LDSM.16.M88.4 R136, [R205] ;  /* 0x00000000cd88783b */ /* 0x002e700000000200 */
[----:B------:R-:W0:Y:S01]  /*6590*/  LDGDEPBAR ;  /* 0x00000000000079af */ /* 0x000e220000000000 */
[----:B----4-:R-:W-:Y:S07]  /*65a0*/  IMAD.IADD R0, R194, 0x1, R195 ;  /* 0x00000001c2007824 */ /* 0x010fee00078e02c3 */
[----:B------:R-:W2:Y:S01]  /*65b0*/  LDSM.16.M88.4 R148, [R205+0x2000] ;  /* 0x00200000cd94783b */ /* 0x000ea20000000200 */
[----:B------:R-:W-:Y:S05]  /*65c0*/  @P4 IMAD.HI.U32 R2, R0, c[0x0][0x2c8], RZ ;  /* 0x0000b20000024a27 */ /* 0x000fea00078e00ff */
[----:B------:R-:W-:Y:S02]  /*65d0*/  @P4 SHF.R.U32.HI R0, RZ, c[0x0][0x2cc], R2 ;  /* 0x0000b300ff004a19 */ /* 0x000fe40000011602 */
[----:B------:R-:W-:Y:S08]  /*65e0*/  LDSM.16.M88.4 R152, [R205+0x3000] ;  /* 0x00300000cd98783b */ /* 0x000ff00000000200 */
[----:B------:R-:W-:Y:S01]  /*65f0*/  SHFL.IDX PT, R2, R0, RZ, 0x1c1f ;  /* 0x001c1fff00027589 */ /* 0x000fe200000e0000 */
[C---:B-1----:R-:W-:Y:S08]  /*6600*/  HMMA.16816.F32.BF16 R4, R164.reuse, R136, R4 ;  /* 0x00000088a404723c */ /* 0x042ff00000041804 */
[C---:B------:R-:W-:Y:S01]  /*6610*/  HMMA.16816.F32.BF16 R8, R164.reuse, R138, R8 ;  /* 0x0000008aa408723c */ /* 0x040fe20000041808 */
[----:B------:R-:W1:Y:S07]  /*6620*/  LDSM.16.M88.4 R136, [R205+0x2800] ;  /* 0x00280000cd88783b */ /* 0x000e6e0000000200 */
[C---:B------:R-:W-:Y:S08]  /*6630*/  HMMA.16816.F32.BF16 R12, R164.reuse, R156, R12 ;  /* 0x0000009ca40c723c */ /* 0x040ff0000004180c */
[C---:B------:R-:W-:Y:S01]  /*6640*/  HMMA.16816.F32.BF16 R16, R164.reuse, R158, R16 ;  /* 0x0000009ea410723c */ /* 0x040fe20000041810 */
[----:B------:R-:W3:Y:S07]  /*6650*/  LDSM.16.M88.4 R156, [R205+0x3800] ;  /* 0x00380000cd9c783b */ /* 0x000eee0000000200 */
[C---:B------:R-:W-:Y:S08]  /*6660*/  HMMA.16816.F32.BF16 R20, R164.reuse, R160, R20 ;  /* 0x000000a0a414723c */ /* 0x040ff00000041814 */
[C---:B------:R-:W-:Y:S01]  /*6670*/  HMMA.16816.F32.BF16 R24, R164.reuse, R162, R24 ;  /* 0x000000a2a418723c */ /* 0x040fe20000041818 */
[----:B------:R-:W4:Y:S07]  /*6680*/  LDSM.16.M88.4 R160, [R202] ;  /* 0x00000000caa0783b */ /* 0x000f2e0000000200 */
[C---:B------:R-:W-:Y:S08]  /*6690*/  HMMA.16816.F32.BF16 R28, R164.reuse, R168, R28 ;  /* 0x000000a8a41c723c */ /* 0x040ff0000004181c */
[C---:B------:R-:W-:Y:S01]  /*66a0*/  HMMA.16816.F32.BF16 R32, R164.reuse, R170, R32 ;  /* 0x000000aaa420723c */ /* 0x040fe20000041820 */
[----:B------:R-:W3:Y:S07]  /*66b0*/  LDSM.16.M88.4 R168, [R202+0x800] ;  /* 0x00080000caa8783b */ /* 0x000eee0000000200 */
[C---:B--2---:R-:W-:Y:S08]  /*66c0*/  HMMA.16816.F32.BF16 R36, R164.reuse, R148, R36 ;  /* 0x00000094a424723c */ /* 0x044ff00000041824 */
        /* <DEDUP_REMOVED lines=9> */
[----:B------:R-:W-:Y:S01]  /*6760*/  HMMA.16816.F32.BF16 R64, R164, R158, R64 ;  /* 0x0000009ea440723c */ /* 0x000fe20000041840 */
[----:B------:R-:W3:Y:S07]  /*6770*/  LDSM.16.M88.4 R156, [R202+0x2800] ;  /* 0x00280000ca9c783b */ /* 0x000eee0000000200 */
[C---:B----4-:R-:W-:Y:S08]  /*6780*/  HMMA.16816.F32.BF16 R4, R172.reuse, R160, R4 ;  /* 0x000000a0ac04723c */ /* 0x050ff00000041804 */
[C---:B------:R-:W-:Y:S01]  /*6790*/  HMMA.16816.F32.BF16 R8, R172.reuse, R162, R8 ;  /* 0x000000a2ac08723c */ /* 0x040fe20000041808 */
[----:B------:R-:W4:Y:S07]  /*67a0*/  LDSM.16.M88.4 R160, [R202+0x3000] ;  /* 0x00300000caa0783b */ /* 0x000f2e0000000200 */
        /* <DEDUP_REMOVED lines=15> */
[C---:B----4-:R-:W-:Y:S08]  /*68a0*/  HMMA.16816.F32.BF16 R52, R172.reuse, R160, R52 ;  /* 0x000000a0ac34723c */ /* 0x050ff00000041834 */
[C---:B------:R-:W-:Y:S01]  /*68b0*/  HMMA.16816.F32.BF16 R56, R172.reuse, R162, R56 ;  /* 0x000000a2ac38723c */ /* 0x040fe20000041838 */
[----:B------:R-:W4:Y:S07]  /*68c0*/  LDSM.16.M88.4 R160, [R201+0x6000] ;  /* 0x00600000c9a0783b */ /* 0x000f2e0000000200 */
[C---:B------:R-:W-:Y:S08]  /*68d0*/  HMMA.16816.F32.BF16 R60, R172.reuse, R168, R60 ;  /* 0x000000a8ac3c723c */ /* 0x040ff0000004183c */
[----:B------:R-:W-:Y:S01]  /*68e0*/  HMMA.16816.F32.BF16 R64, R172, R170, R64 ;  /* 0x000000aaac40723c */ /* 0x000fe20000041840 */
        /* <DEDUP_REMOVED lines=9> */
[----:B------:R-:W1:Y:S07]  /*6980*/  LDSM.16.M88.4 R152, [R215] ;  /* 0x00000000d798783b */ /* 0x000e6e0000000200 */
[C---:B---3--:R-:W-:Y:S08]  /*6990*/  HMMA.16816.F32.BF16 R28, R176.reuse, R156, R28 ;  /* 0x0000009cb01c723c */ /* 0x048ff0000004181c */
[C---:B------:R-:W-:Y:S01]  /*69a0*/  HMMA.16816.F32.BF16 R32, R176.reuse, R158, R32 ;  /* 0x0000009eb020723c */ /* 0x040fe20000041820 */
[----:B------:R-:W3:Y:S07]  /*69b0*/  LDSM.16.M88.4 R156, [R214] ;  /* 0x00000000d69c783b */ /* 0x000eee0000000200 */
[C---:B----4-:R-:W-:Y:S08]  /*69c0*/  HMMA.16816.F32.BF16 R36, R176.reuse, R160, R36 ;  /* 0x000000a0b024723c */ /* 0x050ff00000041824 */
[C---:B------:R-:W-:Y:S01]  /*69d0*/  HMMA.16816.F32.BF16 R40, R176.reuse, R162, R40 ;  /* 0x000000a2b028723c */ /* 0x040fe20000041828 */
[----:B------:R-:W4:Y:S07]  /*69e0*/  LDSM.16.M88.4 R160, [R213] ;  /* 0x00000000d5a0783b */ /* 0x000f2e0000000200 */
[C---:B------:R-:W-:Y:S08]  /*69f0*/  HMMA.16816.F32.BF16 R44, R176.reuse, R168, R44 ;  /* 0x000000a8b02c723c */ /* 0x040ff0000004182c */
[C---:B------:R-:W-:Y:S01]  /*6a00*/  HMMA.16816.F32.BF16 R48, R176.reuse, R170, R48 ;  /* 0x000000aab030723c */ /* 0x040fe20000041830 */
[----:B------:R-:W3:Y:S07]  /*6a10*/  LDSM.16.M88.4 R168, [R212] ;  /* 0x00000000d4a8783b */ /* 0x000eee0000000200 */
[C---:B--2---:R-:W-:Y:S08]  /*6a20*/  HMMA.16816.F32.BF16 R52, R176.reuse, R148, R52 ;  /* 0x00000094b034723c */ /* 0x044ff00000041834 */
[C---:B------:R-:W-:Y:S01]  /*6a30*/  HMMA.16816.F32.BF16 R56, R176.reuse, R150, R56 ;  /* 0x00000096b038723c */ /* 0x040fe20000041838 */
[----:B------:R-:W2:Y:S07]  /*6a40*/  LDSM.16.M88.4 R148, [R211] ;  /* 0x00000000d394783b */ /* 0x000eae0000000200 */
[C---:B-1----:R-:W-:Y:S08]  /*6a50*/  HMMA.16816.F32.BF16 R60, R176.reuse, R136, R60 ;  /* 0x00000088b03c723c */ /* 0x042ff0000004183c */
[----:B------:R-:W-:Y:S01]  /*6a60*/  HMMA.16816.F32.BF16 R64, R176, R138, R64 ;  /* 0x0000008ab040723c */ /* 0x000fe20000041840 */
[----:B------:R-:W1:Y:S07]  /*6a70*/  LDSM.16.M88.4 R136, [R210] ;  /* 0x00000000d288783b */ /* 0x000e6e0000000200 */
        /* <DEDUP_REMOVED lines=37> */
[C---:B------:R-:W-:Y:S08]  /*6cd0*/  HMMA.16816.F32.BF16 R40, R184.reuse, R154, R40 ;  /* 0x0000009ab828723c */ /* 0x040ff00000041828 */
[C---:B---3--:R-:W-:Y:S08]  /*6ce0*/  HMMA.16816.F32.BF16 R44, R184.reuse, R156, R44 ;  /* 0x0000009cb82c723c */ /* 0x048ff0000004182c */
[C---:B------:R-:W-:Y:S08]  /*6cf0*/  HMMA.16816.F32.BF16 R48, R184.reuse, R158, R48 ;  /* 0x0000009eb830723c */ /* 0x040ff00000041830 */
[C---:B----4-:R-:W-:Y:S08]  /*6d00*/  HMMA.16816.F32.BF16 R52, R184.reuse, R160, R52 ;  /* 0x000000a0b834723c */ /* 0x050ff00000041834 */
[C---:B------:R-:W-:Y:S08]  /*6d10*/  HMMA.16816.F32.BF16 R56, R184.reuse, R162, R56 ;  /* 0x000000a2b838723c */ /* 0x040ff00000041838 */
[C---:B------:R-:W-:Y:S08]  /*6d20*/  HMMA.16816.F32.BF16 R60, R184.reuse, R168, R60 ;  /* 0x000000a8b83c723c */ /* 0x040ff0000004183c */
[----:B------:R-:W-:Y:S08]  /*6d30*/  HMMA.16816.F32.BF16 R64, R184, R170, R64 ;  /* 0x000000aab840723c */ /* 0x000ff00000041840 */
[C---:B--2---:R-:W-:Y:S08]  /*6d40*/  HMMA.16816.F32.BF16 R4, R188.reuse, R148, R4 ;  /* 0x00000094bc04723c */ /* 0x044ff00000041804 */
        /* <DEDUP_REMOVED lines=9> */
[----:B------:R-:W1:Y:S01]  /*6de0*/  MUFU.TANH R156, R5 ;  /* 0x00000005009c7308 */ /* 0x000e620000002400 */
        /* <DEDUP_REMOVED lines=11> */
[----:B------:R2:W-:Y:S01]  /*6ea0*/  MUFU.TANH R154, R7 ;  /* 0x00000007009a7308 */ /* 0x0005e20000002400 */
[----:B------:R-:W-:Y:S09]  /*6eb0*/  FMUL.FTZ R17, R17, c[0x0][0x320] ;  /* 0x0000c80011117a20 */ /* 0x000ff20000410000 */
[----:B------:R-:W-:Y:S10]  /*6ec0*/  MUFU.TANH R153, R8 ;  /* 0x0000000800997308 */ /* 0x000ff40000002400 */
[----:B------:R-:W-:Y:S01]  /*6ed0*/  MUFU.TANH R152, R9 ;  /* 0x0000000900987308 */ /* 0x000fe20000002400 */
[----:B--2---:R-:W2:Y:S09]  /*6ee0*/  LDSM.16.M88.4 R4, [R202+0x5000] ;  /* 0x00500000ca04783b */ /* 0x004eb20000000200 */
[----:B------:R-:W3:Y:S10]  /*6ef0*/  MUFU.TANH R149, R10 ;  /* 0x0000000a00957308 */ /* 0x000ef40000002400 */
[----:B------:R4:W-:Y:S10]  /*6f00*/  MUFU.TANH R148, R11 ;  /* 0x0000000b00947308 */ /* 0x0009f40000002400 */
[----:B------:R-:W-:Y:S10]  /*6f10*/  MUFU.TANH R137, R12 ;  /* 0x0000000c00897308 */ /* 0x000ff40000002400 */
[----:B------:R-:W-:Y:S01]  /*6f20*/  MUFU.TANH R136, R13 ;  /* 0x0000000d00887308 */ /* 0x000fe20000002400 */
[----:B----4-:R-:W4:Y:S01]  /*6f30*/  LDSM.16.M88.4 R8, [R202+0x5800] ;  /* 0x00580000ca08783b */ /* 0x010f220000000200 */
[C---:B--2---:R-:W-:Y:S08]  /*6f40*/  HMMA.16816.F32.BF16 R20, R188.reuse, R4, R20 ;  /* 0x00000004bc14723c */ /* 0x044ff00000041814 */
[----:B------:R-:W-:Y:S01]  /*6f50*/  MUFU.TANH R71, R14 ;  /* 0x0000000e00477308 */ /* 0x000fe20000002400 */
[C---:B------:R-:W-:Y:S01]  /*6f60*/  HMMA.16816.F32.BF16 R24, R188.reuse, R6, R24 ;  /* 0x00000006bc18723c */ /* 0x040fe20000041818 */
[----:B------:R-:W2:Y:S08]  /*6f70*/  LDSM.16.M88.4 R4, [R202+0x6000] ;  /* 0x00600000ca04783b */ /* 0x000eb00000000200 */
[----:B-----5:R5:W1:Y:S06]  /*6f80*/  MUFU.TANH R69, R15 ;  /* 0x0000000f00457308 */ /* 0x020a6c0000002400 */
[----:B------:R-:W-:Y:S04]  /*6f90*/  FMUL.FTZ R20, R20, c[0x0][0x320] ;  /* 0x0000c80014147a20 */ /* 0x000fe80000410000 */
[----:B------:R1:W-:Y:S01]  /*6fa0*/  MUFU.TANH R68, R16 ;  /* 0x0000001000447308 */ /* 0x0003e20000002400 */
[----:B------:R-:W-:Y:S02]  /*6fb0*/  FMUL.FTZ R21, R21, c[0x0][0x320] ;  /* 0x0000c80015157a20 */ /* 0x000fe40000410000 */
[----:B------:R-:W-:Y:S02]  /*6fc0*/  FMUL.FTZ R23, R23, c[0x0][0x320] ;  /* 0x0000c80017177a20 */ /* 0x000fe40000410000 */
[----:B------:R-:W-:Y:S02]  /*6fd0*/  FMUL.FTZ R22, R22, c[0x0][0x320] ;  /* 0x0000c80016167a20 */ /* 0x000fe40000410000 */
[----:B------:R-:W-:Y:S02]  /*6fe0*/  FMUL.FTZ R25, R25, c[0x0][0x320] ;  /* 0x0000c80019197a20 */ /* 0x000fe40000410000 */
[----:B------:R-:W-:Y:S01]  /*6ff0*/  FMUL.FTZ R24, R24, c[0x0][0x320] ;  /* 0x0000c80018187a20 */ /* 0x000fe20000410000 */
[----:B------:R-:W1:Y:S01]  /*7000*/  MUFU.TANH R20, R20 ;  /* 0x0000001400147308 */ /* 0x000e620000002400 */
[----:B------:R-:W-:Y:S02]  /*7010*/  FMUL.FTZ R27, R27, c[0x0][0x320] ;  /* 0x0000c8001b1b7a20 */ /* 0x000fe40000410000 */
[----:B------:R-:W-:Y:S01]  /*7020*/  FMUL.FTZ R26, R26, c[0x0][0x320] ;  /* 0x0000c8001a1a7a20 */ /* 0x000fe20000410000 */
[C---:B----4-:R-:W-:Y:S01]  /*7030*/  HMMA.16816.F32.BF16 R28, R188.reuse, R8, R28 ;  /* 0x00000008bc1c723c */ /* 0x050fe2000004181c */
[----:B-----5:R-:W-:Y:S05]  /*7040*/  LDSM.16.M88.4 R12, [R202+0x7800] ;  /* 0x00780000ca0c783b */ /* 0x020fea0000000200 */
[----:B------:R-:W4:Y:S02]  /*7050*/  MUFU.TANH R25, R25 ;  /* 0x0000001900197308 */ /* 0x000f240000002400 */
[C---:B------:R-:W-:Y:S01]  /*7060*/  HMMA.16816.F32.BF16 R32, R188.reuse, R10, R32 ;  /* 0x0000000abc20723c */ /* 0x040fe20000041820 */
[----:B------:R-:W5:Y:S07]  /*7070*/  LDSM.16.M88.4 R8, [R202+0x6800] ;  /* 0x00680000ca08783b */ /* 0x000f6e0000000200 */
[----:B------:R-:W-:Y:S01]  /*7080*/  MUFU.TANH R21, R21 ;  /* 0x0000001500157308 */ /* 0x000fe20000002400 */
[C---:B--2---:R-:W-:Y:S07]  /*7090*/  HMMA.16816.F32.BF16 R36, R188.reuse, R4, R36 ;  /* 0x00000004bc24723c */ /* 0x044fee0000041824 */
[----:B------:R-:W-:Y:S01]  /*70a0*/  FMUL.FTZ R30, R30, c[0x0][0x320] ;  /* 0x0000c8001e1e7a20 */ /* 0x000fe20000410000 */
[C---:B------:R-:W-:Y:S01]  /*70b0*/  HMMA.16816.F32.BF16 R40, R188.reuse, R6, R40 ;  /* 0x00000006bc28723c */ /* 0x040fe20000041828 */
[----:B------:R-:W-:Y:S01]  /*70c0*/  MUFU.TANH R150, R18 ;  /* 0x0000001200967308 */ /* 0x000fe20000002400 */
[----:B------:R-:W2:Y:S01]  /*70d0*/  LDSM.16.M88.4 R4, [R202+0x7000] ;  /* 0x00700000ca04783b */ /* 0x000ea20000000200 */
[----:B------:R-:W-:Y:S04]  /*70e0*/  DEPBAR.LE SB0, 0x0 ;  /* 0x000080000000791a */ /* 0x000fe80000000000 */
[----:B------:R-:W-:Y:S02]  /*70f0*/  FMUL.FTZ R35, R35, c[0x0][0x320] ;  /* 0x0000c80023237a20 */ /* 0x000fe40000410000 */
[----:B------:R-:W-:Y:S02]  /*7100*/  FMUL.FTZ R28, R28, c[0x0][0x320] ;  /* 0x0000c8001c1c7a20 */ /* 0x000fe40000410000 */
[----:B------:R-:W1:Y:S01]  /*7110*/  MUFU.TANH R30, R30 ;  /* 0x0000001e001e7308 */ /* 0x000e620000002400 */
[----:B------:R-:W-:Y:S01]  /*7120*/  BAR.SYNC.DEFER_BLOCKING 0x0 ;  /* 0x0000000000007b1d */ /* 0x000fe20000010000 */
[----:B------:R-:W-:Y:S02]  /*7130*/  FMUL.FTZ R29, R29, c[0x0][0x320] ;  /* 0x0000c8001d1d7a20 */ /* 0x000fe40000410000 */
[----:B------:R-:W-:Y:S02]  /*7140*/  FMUL.FTZ R31, R31, c[0x0][0x320] ;  /* 0x0000c8001f1f7a20 */ /* 0x000fe40000410000 */
[----:B------:R-:W-:Y:S02]  /*7150*/  FMUL.FTZ R36, R36, c[0x0][0x320] ;  /* 0x0000c80024247a20 */ /* 0x000fe40000410000 */
[----:B------:R-:W-:Y:S02]  /*7160*/  FMUL.FTZ R37, R37, c[0x0][0x320] ;  /* 0x0000c80025257a20 */ /* 0x000fe40000410000 */
[----:B------:R-:W1:Y:S01]  /*7170*/  MUFU.TANH R35, R35 ;  /* 0x0000002300237308 */ /* 0x000e620000002400 */
[----:B------:R-:W-:Y:S01]  /*7180*/  FMUL.FTZ R39, R39, c[0x0][0x320] ;  /* 0x0000c80027277a20 */ /* 0x000fe20000410000 */
[C---:B-----5:R-:W-:Y:S01]  /*7190*/  HMMA.16816.F32.BF16 R44, R188.reuse, R8, R44 ;  /* 0x00000008bc2c723c */ /* 0x060fe2000004182c */
[----:B------:R5:W1:Y:S04]  /*71a0*/  SHFL.IDX PT, R8, R0, 0x1, 0x1c1f ;  /* 0x003c1f0000087f89 */ /* 0x000a6800000e0000 */
[----:B------:R-:W-:Y:S03]  /*71b0*/  FMUL.FTZ R40, R40, c[0x0][0x320] ;  /* 0x0000c80028287a20 */ /* 0x000fe60000410000 */
[----:B------:R-:W-:Y:S01]  /*71c0*/  MUFU.TANH R17, R17 ;  /* 0x0000001100117308 */ /* 0x000fe20000002400 */
[C---:B------:R-:W-:Y:S03]  /*71d0*/  HMMA.16816.F32.BF16 R48, R188.reuse, R10, R48 ;  /* 0x0000000abc30723c */ /* 0x040fe60000041830 */
[----:B------:R-:W-:Y:S02]  /*71e0*/  FMUL.FTZ R38, R38, c[0x0][0x320] ;  /* 0x0000c80026267a20 */ /* 0x000fe40000410000 */
[----:B------:R-:W-:Y:S02]  /*71f0*/  FMUL.FTZ R41, R41, c[0x0][0x320] ;  /* 0x0000c80029297a20 */ /* 0x000fe40000410000 */
[----:B------:R-:W-:Y:S02]  /*7200*/  FMUL.FTZ R32, R32, c[0x0][0x320] ;  /* 0x0000c80020207a20 */ /* 0x000fe40000410000 */
[----:B------:R-:W1:Y:S01]  /*7210*/  MUFU.TANH R18, R40 ;  /* 0x0000002800127308 */ /* 0x000e620000002400 */
[C---:B--2---:R-:W-:Y:S03]  /*7220*/  HMMA.16816.F32.BF16 R52, R188.reuse, R4, R52 ;  /* 0x00000004bc34723c */ /* 0x044fe60000041834 */
[----:B------:R-:W-:Y:S02]  /*7230*/  FMUL.FTZ R34, R34, c[0x0][0x320] ;  /* 0x0000c80022227a20 */ /* 0x000fe40000410000 */
[----:B------:R-:W-:Y:S01]  /*7240*/  FMUL.FTZ R43, R43, c[0x0][0x320] ;  /* 0x0000c8002b2b7a20 */ /* 0x000fe20000410000 */
[----:B-----5:R-:W-:Y:S01]  /*7250*/  MOV R0, 0xffffff80 ;  /* 0xffffff8000007802 */ /* 0x020fe20000000f00 */
[----:B------:R-:W-:Y:S01]  /*7260*/  FMUL.FTZ R44, R44, c[0x0][0x320] ;  /* 0x0000c8002c2c7a20 */ /* 0x000fe20000410000 */
[C---:B------:R-:W-:Y:S01]  /*7270*/  HMMA.16816.F32.BF16 R56, R188.reuse, R6, R56 ;  /* 0x00000006bc38723c */ /* 0x040fe20000041838 */
[----:B------:R-:W2:Y:S03]  /*7280*/  MUFU.TANH R151, R19 ;  /* 0x0000001300977308 */ /* 0x000ea60000002400 */
[----:B------:R-:W-:Y:S02]  /*7290*/  IMAD R0, R192, R0, 0x1 ;  /* 0x00000001c0007424 */ /* 0x000fe400078e0200 */
[----:B------:R-:W-:Y:S02]  /*72a0*/  FMUL.FTZ R49, R49, c[0x0][0x320] ;  /* 0x0000c80031317a20 */ /* 0x000fe40000410000 */
[C---:B------:R-:W-:Y:S03]  /*72b0*/  HMMA.16816.F32.BF16 R60, R188.reuse, R12, R60 ;  /* 0x0000000cbc3c723c */ /* 0x040fe6000004183c */
[----:B------:R-:W-:Y:S01]  /*72c0*/  MUFU.TANH R19, R41 ;  /* 0x0000002900137308 */ /* 0x000fe20000002400 */
[----:B------:R-:W-:Y:S01]  /*72d0*/  IADD3 R0, R0, c[0x0][0x1d0], -R193 ;  /* 0x0000740000007a10 */ /* 0x000fe20007ffe8c1 */
[----:B------:R-:W-:Y:S02]  /*72e0*/  FMUL.FTZ R48, R48, c[0x0][0x320] ;  /* 0x0000c80030307a20 */ /* 0x000fe40000410000 */
[----:B------:R-:W-:Y:S01]  /*72f0*/  FMUL.FTZ R45, R45, c[0x0][0x320] ;  /* 0x0000c8002d2d7a20 */ /* 0x000fe20000410000 */
[----:B------:R-:W-:Y:S04]  /*7300*/  HMMA.16816.F32.BF16 R64, R188, R14, R64 ;  /* 0x0000000ebc40723c */ /* 0x000fe80000041840 */
[----:B------:R-:W-:Y:S01]  /*7310*/  FMUL.FTZ R46, R46, c[0x0][0x320] ;  /* 0x0000c8002e2e7a20 */ /* 0x000fe20000410000 */
[----:B------:R5:W-:Y:S01]  /*7320*/  MUFU.TANH R15, R49 ;  /* 0x00000031000f7308 */ /* 0x000be20000002400 */
[----:B------:R-:W-:Y:S01]  /*7330*/  IADD3 R0, R0, -c[0x0][0x168], RZ ;  /* 0x80005a0000007a10 */ /* 0x000fe20007ffe0ff */
[----:B------:R-:W-:Y:S02]  /*7340*/  FMUL.FTZ R47, R47, c[0x0][0x320] ;  /* 0x0000c8002f2f7a20 */ /* 0x000fe40000410000 */
[----:B------:R-:W-:Y:S03]  /*7350*/  FMUL.FTZ R5, R56, c[0x0][0x320] ;  /* 0x0000c80038057a20 */ /* 0x000fe60000410000 */
[C---:B------:R-:W-:Y:S01]  /*7360*/  IMAD.IADD R2, R0.reuse, 0x1, R2 ;  /* 0x0000000100027824 */ /* 0x040fe200078e0202 */
[----:B-1----:R-:W-:Y:S01]  /*7370*/  IADD3 R0, R0, R8, RZ ;  /* 0x0000000800007210 */ /* 0x002fe20007ffe0ff */
[----:B------:R-:W-:Y:S01]  /*7380*/  FMUL.FTZ R52, R52, c[0x0][0x320] ;  /* 0x0000c80034347a20 */ /* 0x000fe20000410000 */
[----:B------:R1:W-:Y:S01]  /*7390*/  MUFU.TANH R6, R48 ;  /* 0x0000003000067308 */ /* 0x0003e20000002400 */
[----:B------:R-:W-:Y:S01]  /*73a0*/  FMUL.FTZ R53, R53, c[0x0][0x320] ;  /* 0x0000c80035357a20 */ /* 0x000fe20000410000 */
[----:B------:R-:W-:Y:S01]  /*73b0*/  ISETP.GT.AND P0, PT, R2, 0x1, PT ;  /* 0x000000010200780c */ /* 0x000fe20003f04270 */
[----:B------:R-:W-:Y:S01]  /*73c0*/  FMUL.FTZ R60, R60, c[0x0][0x320] ;  /* 0x0000c8003c3c7a20 */ /* 0x000fe20000410000 */
[----:B------:R-:W-:Y:S01]  /*73d0*/  ISETP.GT.AND P1, PT, R2, RZ, PT ;  /* 0x000000ff0200720c */ /* 0x000fe20003f24270 */
[----:B------:R-:W-:Y:S01]  /*73e0*/  FMUL.FTZ R61, R61, c[0x0][0x320] ;  /* 0x0000c8003d3d7a20 */ /* 0x000fe20000410000 */
[----:B------:R-:W-:Y:S01]  /*73f0*/  FSEL R8, R156, -INF , P0 ;  /* 0xff8000009c087808 */ /* 0x000fe20000000000 */
[----:B------:R-:W-:Y:S01]  /*7400*/  FMUL.FTZ R54, R54, c[0x0][0x320] ;  /* 0x0000c80036367a20 */ /* 0x000fe20000410000 */
[C---:B------:R-:W-:Y:S01]  /*7410*/  ISETP.GT.AND P0, PT, R0.reuse, 0x8, PT ;  /* 0x000000080000780c */ /* 0x040fe20003f04270 */
[----:B------:R-:W-:Y:S01]  /*7420*/  FMUL.FTZ R55, R55, c[0x0][0x320] ;  /* 0x0000c80037377a20 */ /* 0x000fe20000410000 */
[----:B------:R-:W1:Y:S01]  /*7430*/  MUFU.TANH R24, R24 ;  /* 0x0000001800187308 */ /* 0x000e620000002400 */
[----:B------:R-:W-:Y:S01]  /*7440*/  ISETP.GT.AND P5, PT, R0, RZ, PT ;  /* 0x000000ff0000720c */ /* 0x000fe20003fa4270 */
[----:B------:R-:W-:Y:S01]  /*7450*/  FMUL.FTZ R16, R57, c[0x0][0x320] ;  /* 0x0000c80039107a20 */ /* 0x000fe20000410000 */
[----:B---3--:R-:W-:Y:S01]  /*7460*/  FSEL R13, R149, -INF , P0 ;  /* 0xff800000950d7808 */ /* 0x008fe20000000000 */
[----:B------:R-:W-:Y:S01]  /*7470*/  FMUL.FTZ R62, R62, c[0x0][0x320] ;  /* 0x0000c8003e3e7a20 */ /* 0x000fe20000410000 */
[----:B------:R-:W-:Y:S01]  /*7480*/  ISETP.GT.AND P0, PT, R0, 0x11, PT ;  /* 0x000000110000780c */ /* 0x000fe20003f04270 */
[----:B------:R-:W-:Y:S01]  /*7490*/  FMUL.FTZ R65, R65, c[0x0][0x320] ;  /* 0x0000c80041417a20 */ /* 0x000fe20000410000 */
[----:B------:R-:W-:Y:S01]  /*74a0*/  FSEL R7, R157, -INF , P1 ;  /* 0xff8000009d077808 */ /* 0x000fe20000800000 */
[----:B------:R-:W-:Y:S01]  /*74b0*/  FMUL.FTZ R42, R42, c[0x0][0x320] ;  /* 0x0000c8002a2a7a20 */ /* 0x000fe20000410000 */
[C---:B------:R-:W-:Y:S01]  /*74c0*/  ISETP.GT.AND P1, PT, R2.reuse, 0x9, PT ;  /* 0x000000090200780c */ /* 0x040fe20003f24270 */
[----:B------:R-:W3:Y:S01]  /*74d0*/  MUFU.TANH R23, R23 ;  /* 0x0000001700177308 */ /* 0x000ee20000002400 */
[----:B-----5:R-:W-:Y:S01]  /*74e0*/  FSEL R49, R69, -INF , P0 ;  /* 0xff80000045317808 */ /* 0x020fe20000000000 */
[----:B------:R-:W-:Y:S01]  /*74f0*/  FMUL.FTZ R59, R59, c[0x0][0x320] ;  /* 0x0000c8003b3b7a20 */ /* 0x000fe20000410000 */
[----:B------:R-:W-:Y:S01]  /*7500*/  ISETP.GT.AND P0, PT, R2, 0x20, PT ;  /* 0x000000200200780c */ /* 0x000fe20003f04270 */
[----:B------:R-:W-:Y:S01]  /*7510*/  FMUL.FTZ R50, R50, c[0x0][0x320] ;  /* 0x0000c80032327a20 */ /* 0x000fe20000410000 */
[----:B------:R-:W-:Y:S01]  /*7520*/  FSEL R11, R155, -INF , P5 ;  /* 0xff8000009b0b7808 */ /* 0x000fe20002800000 */
[----:B------:R-:W-:Y:S01]  /*7530*/  FMUL.FTZ R64, R64, c[0x0][0x320] ;  /* 0x0000c80040407a20 */ /* 0x000fe20000410000 */
[----:B------:R-:W-:Y:S01]  /*7540*/  ISETP.GT.AND P5, PT, R0, 0x9, PT ;  /* 0x000000090000780c */ /* 0x000fe20003fa4270 */
[----:B------:R-:W-:Y:S01]  /*7550*/  FMUL.FTZ R51, R51, c[0x0][0x320] ;  /* 0x0000c80033337a20 */ /* 0x000fe20000410000 */
[----:B------:R-:W-:Y:S01]  /*7560*/  FSEL R10, R152, -INF , P1 ;  /* 0xff800000980a7808 */ /* 0x000fe20000800000 */
[----:B------:R-:W-:Y:S01]  /*7570*/  MUFU.TANH R65, R65 ;  /* 0x0000004100417308 */ /* 0x000fe20000002400 */
[----:B------:R-:W-:Y:S01]  /*7580*/  FSEL R152, R20, -INF , P0 ;  /* 0xff80000014987808 */ /* 0x000fe20000000000 */
[----:B------:R-:W-:Y:S01]  /*7590*/  FMUL.FTZ R33, R33, c[0x0][0x320] ;  /* 0x0000c80021217a20 */ /* 0x000fe20000410000 */
[----:B------:R-:W-:Y:S01]  /*75a0*/  ISETP.GT.AND P0, PT, R2, 0x29, PT ;  /* 0x000000290200780c */ /* 0x000fe20003f04270 */
[----:B------:R-:W-:Y:S01]  /*75b0*/  FMUL.FTZ R67, R67, c[0x0][0x320] ;  /* 0x0000c80043437a20 */ /* 0x000fe20000410000 */
[----:B------:R-:W-:Y:S01]  /*75c0*/  FSEL R14, R148, -INF , P5 ;  /* 0xff800000940e7808 */ /* 0x000fe20002800000 */
[----:B------:R-:W-:Y:S01]  /*75d0*/  FMUL.FTZ R58, R58, c[0x0][0x320] ;  /* 0x0000c8003a3a7a20 */ /* 0x000fe20000410000 */
[----:B------:R-:W-:Y:S02]  /*75e0*/  ISETP.GT.AND P5, PT, R2, 0x18, PT ;  /* 0x000000180200780c */ /* 0x000fe40003fa4270 */
[----:B----4-:R-:W-:Y:S01]  /*75f0*/  FSEL R157, R25, -INF , P0 ;  /* 0xff800000199d7808 */ /* 0x010fe20000000000 */
[----:B------:R-:W4:Y:S01]  /*7600*/  MUFU.TANH R22, R22 ;  /* 0x0000001600167308 */ /* 0x000f220000002400 */
[----:B------:R-:W-:Y:S02]  /*7610*/  ISETP.GT.AND P0, PT, R0, 0x30, PT ;  /* 0x000000300000780c */ /* 0x000fe40003f04270 */
[----:B------:R-:W-:Y:S02]  /*7620*/  ISETP.GT.AND P2, PT, R2, 0x8, PT ;  /* 0x000000080200780c */ /* 0x000fe40003f44270 */
[----:B------:R-:W-:Y:S02]  /*7630*/  FSEL R56, R68, -INF , P5 ;  /* 0xff80000044387808 */ /* 0x000fe40002800000 */
[----:B------:R-:W-:Y:S02]  /*7640*/  ISETP.GT.AND P5, PT, R2, 0x21, PT ;  /* 0x000000210200780c */ /* 0x000fe40003fa4270 */
[----:B------:R-:W-:Y:S01]  /*7650*/  FSEL R162, R30, -INF , P0 ;  /* 0xff8000001ea27808 */ /* 0x000fe20000000000 */
[----:B------:R-:W2:Y:S01]  /*7660*/  MUFU.TANH R28, R28 ;  /* 0x0000001c001c7308 */ /* 0x000ea20000002400 */
[----:B------:R-:W-:Y:S02]  /*7670*/  ISETP.GT.AND P0, PT, R0, 0x39, PT ;  /* 0x000000390000780c */ /* 0x000fe40003f04270 */
[----:B------:R-:W-:Y:S02]  /*7680*/  FSEL R9, R153, -INF , P2 ;  /* 0xff80000099097808 */ /* 0x000fe40001000000 */
[----:B------:R-:W-:Y:S02]  /*7690*/  FSEL R153, R21, -INF , P5 ;  /* 0xff80000015997808 */ /* 0x000fe40002800000 */
[----:B------:R-:W-:Y:S01]  /*76a0*/  FSEL R171, R35, -INF , P0 ;  /* 0xff80000023ab7808 */ /* 0x000fe20000000000 */
[----:B------:R-:W5:Y:S01]  /*76b0*/  LDL.64 R20, [R1+0x18] ;  /* 0x0000180001147983 */ /* 0x000f620000100a00 */
[----:B------:R-:W-:Y:S01]  /*76c0*/  ISETP.GT.AND P0, PT, R2, 0x48, PT ;  /* 0x000000480200780c */ /* 0x000fe20003f04270 */
[----:B------:R-:W1:Y:S01]  /*76d0*/  MUFU.TANH R29, R29 ;  /* 0x0000001d001d7308 */ /* 0x000e620000002400 */
[----:B------:R-:W-:Y:S02]  /*76e0*/  FMNMX.FTZ R4, R7, R3, !PT ;  /* 0x0000000307047209 */ /* 0x000fe40007810000 */
[----:B------:R-:W-:Y:S02]  /*76f0*/  FSEL R198, R18, -INF , P0 ;  /* 0xff80000012c67808 */ /* 0x000fe40000000000 */
[----:B------:R-:W5:Y:S01]  /*7700*/  LDL R18, [R1+0x14] ;  /* 0x0000140001127983 */ /* 0x000f620000100800 */
[----:B------:R-:W-:Y:S02]  /*7710*/  ISETP.GT.AND P3, PT, R0, 0x1, PT ;  /* 0x000000010000780c */ /* 0x000fe40003f64270 */
[----:B------:R-:W-:Y:S02]  /*7720*/  FMNMX.FTZ R4, R8, R4, !PT ;  /* 0x0000000408047209 */ /* 0x000fe40007810000 */
[----:B------:R-:W-:Y:S01]  /*7730*/  FSEL R12, R154, -INF , P3 ;  /* 0xff8000009a0c7808 */ /* 0x000fe20001800000 */
[----:B------:R-:W2:Y:S01]  /*7740*/  MUFU.TANH R27, R27 ;  /* 0x0000001b001b7308 */ /* 0x000ea20000002400 */
[C---:B------:R-:W-:Y:S02]  /*7750*/  ISETP.GT.AND P3, PT, R2.reuse, 0x10, PT ;  /* 0x000000100200780c */ /* 0x040fe40003f64270 */
[----:B------:R-:W-:Y:S02]  /*7760*/  FMNMX.FTZ R4, R9, R4, !PT ;  /* 0x0000000409047209 */ /* 0x000fe40007810000 */
[----:B------:R-:W-:Y:S02]  /*7770*/  FSEL R40, R137, -INF , P3 ;  /* 0xff80000089287808 */ /* 0x000fe40001800000 */
[----:B------:R-:W-:Y:S02]  /*7780*/  ISETP.GT.AND P3, PT, R2, 0x19, PT ;  /* 0x000000190200780c */ /* 0x000fe40003f64270 */
[----:B------:R-:W-:Y:S01]  /*7790*/  FMNMX.FTZ R4, R10, R4, !PT ;  /* 0x000000040a047209 */ /* 0x000fe20007810000 */
[----:B------:R-:W3:Y:S01]  /*77a0*/  MUFU.TANH R32, R32 ;  /* 0x0000002000207308 */ /* 0x000ee20000002400 */
[----:B------:R-:W-:Y:S02]  /*77b0*/  ISETP.GT.AND P2, PT, R2, 0x11, PT ;  /* 0x000000110200780c */ /* 0x000fe40003f44270 */
[----:B------:R-:W-:Y:S02]  /*77c0*/  FSEL R57, R17, -INF , P3 ;  /* 0xff80000011397808 */ /* 0x000fe40001800000 */
[----:B------:R-:W-:Y:S02]  /*77d0*/  FSEL R41, R136, -INF , P2 ;  /* 0xff80000088297808 */ /* 0x000fe40001000000 */
[----:B------:R-:W-:Y:S02]  /*77e0*/  FMNMX.FTZ R4, R40, R4, !PT ;  /* 0x0000000428047209 */ /* 0x000fe40007810000 */
[----:B------:R-:W-:Y:S01]  /*77f0*/  ISETP.GT.AND P1, PT, R0, 0x10, PT ;  /* 0x000000100000780c */ /* 0x000fe20003f24270 */
[----:B------:R3:W-:Y:S01]  /*7800*/  MUFU.TANH R17, R5 ;  /* 0x0000000500117308 */ /* 0x0007e20000002400 */
[----:B------:R-:W-:Y:S02]  /*7810*/  FMNMX.FTZ R4, R41, R4, !PT ;  /* 0x0000000429047209 */ /* 0x000fe40007810000 */
[----:B-1----:R-:W-:Y:S02]  /*7820*/  FSEL R48, R71, -INF , P1 ;  /* 0xff80000047307808 */ /* 0x002fe40000800000 */
[----:B------:R-:W-:Y:S02]  /*7830*/  FMNMX.FTZ R4, R56, R4, !PT ;  /* 0x0000000438047209 */ /* 0x000fe40007810000 */
[C---:B------:R-:W-:Y:S02]  /*7840*/  ISETP.GT.AND P1, PT, R0.reuse, 0x19, PT ;  /* 0x000000190000780c */ /* 0x040fe40003f24270 */
[----:B------:R-:W-:Y:S01]  /*7850*/  FMNMX.FTZ R4, R57, R4, !PT ;  /* 0x0000000439047209 */ /* 0x000fe20007810000 */
[----:B------:R-:W1:Y:S01]  /*7860*/  MUFU.TANH R26, R26 ;  /* 0x0000001a001a7308 */ /* 0x000e620000002400 */
[----:B------:R-:W-:Y:S02]  /*7870*/  ISETP.GT.AND P2, PT, R0, 0x18, PT ;  /* 0x000000180000780c */ /* 0x000fe40003f44270 */
[----:B--2---:R-:W-:Y:S02]  /*7880*/  FSEL R151, R151, -INF , P1 ;  /* 0xff80000097977808 */ /* 0x004fe40000800000 */
[----:B------:R-:W-:Y:S02]  /*7890*/  ISETP.GT.AND P1, PT, R2, 0x28, PT ;  /* 0x000000280200780c */ /* 0x000fe40003f24270 */
[----:B------:R-:W-:Y:S02]  /*78a0*/  FMNMX.FTZ R4, R152, R4, !PT ;  /* 0x0000000498047209 */ /* 0x000fe40007810000 */
[----:B------:R-:W-:Y:S01]  /*78b0*/  FSEL R150, R150, -INF , P2 ;  /* 0xff80000096967808 */ /* 0x000fe20001000000 */
[----:B------:R-:W2:Y:S01]  /*78c0*/  MUFU.TANH R31, R31 ;  /* 0x0000001f001f7308 */ /* 0x000ea20000002400 */
[----:B------:R-:W-:Y:S02]  /*78d0*/  ISETP.GT.AND P2, PT, R0, 0x21, PT ;  /* 0x000000210000780c */ /* 0x000fe40003f44270 */
[----:B------:R-:W-:Y:S02]  /*78e0*/  FSEL R156, R24, -INF , P1 ;  /* 0xff800000189c7808 */ /* 0x000fe40000800000 */
[----:B------:R-:W-:Y:S02]  /*78f0*/  FMNMX.FTZ R4, R153, R4, !PT ;  /* 0x0000000499047209 */ /* 0x000fe40007810000 */
[----:B---3--:R-:W-:Y:S02]  /*7900*/  FSEL R155, R23, -INF , P2 ;  /* 0xff800000179b7808 */ /* 0x008fe40001000000 */
[----:B------:R-:W-:Y:S01]  /*7910*/  ISETP.GT.AND P3, PT, R0, 0x20, PT ;  /* 0x000000200000780c */ /* 0x000fe20003f64270 */
[----:B------:R-:W3:Y:S01]  /*7920*/  MUFU.TANH R33, R33 ;  /* 0x0000002100217308 */ /* 0x000ee20000002400 */
[----:B------:R-:W-:Y:S02]  /*7930*/  ISETP.GT.AND P2, PT, R2, 0x30, PT ;  /* 0x000000300200780c */ /* 0x000fe40003f44270 */
[----:B------:R-:W-:Y:S02]  /*7940*/  FMNMX.FTZ R5, R11, R70, !PT ;  /* 0x000000460b057209 */ /* 0x000fe40007810000 */
[----:B------:R-:W-:Y:S02]  /*7950*/  FMNMX.FTZ R4, R156, R4, !PT ;  /* 0x000000049c047209 */ /* 0x000fe40007810000 */
[----:B----4-:R-:W-:Y:S02]  /*7960*/  FSEL R154, R22, -INF , P3 ;  /* 0xff800000169a7808 */ /* 0x010fe40001800000 */
[----:B------:R-:W-:Y:S01]  /*7970*/  FSEL R160, R28, -INF , P2 ;  /* 0xff8000001ca07808 */ /* 0x000fe20001000000 */
[----:B------:R-:W4:Y:S01]  /*7980*/  MUFU.TANH R36, R36 ;  /* 0x0000002400247308 */ /* 0x000f220000002400 */
[----:B------:R-:W-:Y:S02]  /*7990*/  FMNMX.FTZ R5, R12, R5, !PT ;  /* 0x000000050c057209 */ /* 0x000fe40007810000 */
[----:B------:R-:W-:Y:S02]  /*79a0*/  ISETP.GT.AND P1, PT, R2, 0x31, PT ;  /* 0x000000310200780c */ /* 0x000fe40003f24270 */
[C---:B------:R-:W-:Y:S02]  /*79b0*/  ISETP.GT.AND P3, PT, R0.reuse, 0x29, PT ;  /* 0x000000290000780c */ /* 0x040fe40003f64270 */
[----:B------:R-:W-:Y:S02]  /*79c0*/  FMNMX.FTZ R4, R157, R4, !PT ;  /* 0x000000049d047209 */ /* 0x000fe40007810000 */
[----:B------:R-:W-:Y:S01]  /*79d0*/  FSEL R161, R29, -INF , P1 ;  /* 0xff8000001da17808 */ /* 0x000fe20000800000 */
[----:B------:R-:W3:Y:S01]  /*79e0*/  MUFU.TANH R37, R37 ;  /* 0x0000002500257308 */ /* 0x000ee20000002400 */
[----:B------:R-:W-:Y:S02]  /*79f0*/  FMNMX.FTZ R5, R13, R5, !PT ;  /* 0x000000050d057209 */ /* 0x000fe40007810000 */
[----:B------:R-:W-:Y:S02]  /*7a00*/  ISETP.GT.AND P5, PT, R0, 0x28, PT ;  /* 0x000000280000780c */ /* 0x000fe40003fa4270 */
[----:B------:R-:W-:Y:S02]  /*7a10*/  FSEL R159, R27, -INF , P3 ;  /* 0xff8000001b9f7808 */ /* 0x000fe40001800000 */
[----:B------:R-:W-:Y:S02]  /*7a20*/  ISETP.GT.AND P3, PT, R2, 0x38, PT ;  /* 0x000000380200780c */ /* 0x000fe40003f64270 */
[----:B------:R-:W-:Y:S01]  /*7a30*/  FMNMX.FTZ R4, R160, R4, !PT ;  /* 0x00000004a0047209 */ /* 0x000fe20007810000 */
[----:B------:R-:W4:Y:S01]  /*7a40*/  MUFU.TANH R34, R34 ;  /* 0x0000002200227308 */ /* 0x000f220000002400 */
[----:B------:R-:W-:Y:S02]  /*7a50*/  FSEL R168, R32, -INF , P3 ;  /* 0xff80000020a87808 */ /* 0x000fe40001800000 */
[----:B------:R-:W-:Y:S02]  /*7a60*/  FMNMX.FTZ R5, R14, R5, !PT ;  /* 0x000000050e057209 */ /* 0x000fe40007810000 */
[----:B------:R-:W-:Y:S02]  /*7a70*/  FMNMX.FTZ R4, R161, R4, !PT ;  /* 0x00000004a1047209 */ /* 0x000fe40007810000 */
[----:B-1----:R-:W-:Y:S02]  /*7a80*/  FSEL R158, R26, -INF , P5 ;  /* 0xff8000001a9e7808 */ /* 0x002fe40002800000 */
[----:B------:R-:W-:Y:S01]  /*7a90*/  ISETP.GT.AND P5, PT, R0, 0x31, PT ;  /* 0x000000310000780c */ /* 0x000fe20003fa4270 */
[----:B------:R-:W1:Y:S01]  /*7aa0*/  MUFU.TANH R39, R39 ;  /* 0x0000002700277308 */ /* 0x000e620000002400 */
[----:B------:R-:W-:Y:S02]  /*7ab0*/  ISETP.GT.AND P2, PT, R2, 0x39, PT ;  /* 0x000000390200780c */ /* 0x000fe40003f44270 */
[----:B--2---:R-:W-:Y:S02]  /*7ac0*/  FSEL R163, R31, -INF , P5 ;  /* 0xff8000001fa37808 */ /* 0x004fe40002800000 */
[----:B------:R-:W-:Y:S02]  /*7ad0*/  FMNMX.FTZ R4, R168, R4, !PT ;  /* 0x00000004a8047209 */ /* 0x000fe40007810000 */
[----:B------:R-:W-:Y:S02]  /*7ae0*/  ISETP.GT.AND P5, PT, R2, 0x40, PT ;  /* 0x000000400200780c */ /* 0x000fe40003fa4270 */
[----:B---3--:R-:W-:Y:S01]  /*7af0*/  FSEL R169, R33, -INF , P2 ;  /* 0xff80000021a97808 */ /* 0x008fe20001000000 */
[----:B------:R-:W2:Y:S01]  /*7b00*/  MUFU.TANH R38, R38 ;  /* 0x0000002600267308 */ /* 0x000ea20000002400 */
[----:B------:R-:W-:Y:S02]  /*7b10*/  FMNMX.FTZ R5, R48, R5, !PT ;  /* 0x0000000530057209 */ /* 0x000fe40007810000 */
[----:B----4-:R-:W-:Y:S02]  /*7b20*/  FSEL R194, R36, -INF , P5 ;  /* 0xff80000024c27808 */ /* 0x010fe40002800000 */
[----:B------:R-:W-:Y:S02]  /*7b30*/  ISETP.GT.AND P3, PT, R2, 0x41, PT ;  /* 0x000000410200780c */ /* 0x000fe40003f64270 */
[----:B------:R-:W-:Y:S02]  /*7b40*/  FMNMX.FTZ R5, R49, R5, !PT ;  /* 0x0000000531057209 */ /* 0x000fe40007810000 */
[----:B------:R-:W-:Y:S01]  /*7b50*/  FMNMX.FTZ R4, R169, R4, !PT ;  /* 0x00000004a9047209 */ /* 0x000fe20007810000 */
[----:B------:R-:W3:Y:S01]  /*7b60*/  MUFU.TANH R44, R44 ;  /* 0x0000002c002c7308 */ /* 0x000ee20000002400 */
[----:B------:R-:W-:Y:S02]  /*7b70*/  FSEL R195, R37, -INF , P3 ;  /* 0xff80000025c37808 */ /* 0x000fe40001800000 */
[----:B------:R-:W-:Y:S02]  /*7b80*/  ISETP.GT.AND P1, PT, R0, 0x38, PT ;  /* 0x000000380000780c */ /* 0x000fe40003f24270 */
[----:B------:R-:W-:Y:S02]  /*7b90*/  FMNMX.FTZ R5, R150, R5, !PT ;  /* 0x0000000596057209 */ /* 0x000fe40007810000 */
[----:B------:R-:W-:Y:S02]  /*7ba0*/  FMNMX.FTZ R4, R194, R4, !PT ;  /* 0x00000004c2047209 */ /* 0x000fe40007810000 */
[----:B------:R-:W-:Y:S01]  /*7bb0*/  FSEL R170, R34, -INF , P1 ;  /* 0xff80000022aa7808 */ /* 0x000fe20000800000 */
[----:B------:R-:W4:Y:S01]  /*7bc0*/  MUFU.TANH R45, R45 ;  /* 0x0000002d002d7308 */ /* 0x000f220000002400 */
[----:B------:R-:W-:Y:S02]  /*7bd0*/  ISETP.GT.AND P1, PT, R0, 0x41, PT ;  /* 0x000000410000780c */ /* 0x000fe40003f24270 */
[----:B------:R-:W-:Y:S02]  /*7be0*/  ISETP.GT.AND P5, PT, R2, 0x49, PT ;  /* 0x000000490200780c */ /* 0x000fe40003fa4270 */
[----:B------:R-:W-:Y:S02]  /*7bf0*/  FMNMX.FTZ R5, R151, R5, !PT ;  /* 0x0000000597057209 */ /* 0x000fe40007810000 */
[----:B------:R-:W-:Y:S02]  /*7c00*/  FMNMX.FTZ R4, R195, R4, !PT ;  /* 0x00000004c3047209 */ /* 0x000fe40007810000 */
[----:B-1----:R-:W-:Y:S01]  /*7c10*/  FSEL R197, R39, -INF , P1 ;  /* 0xff80000027c57808 */ /* 0x002fe20000800000 */
[----:B------:R-:W1:Y:S01]  /*7c20*/  MUFU.TANH R43, R43 ;  /* 0x0000002b002b7308 */ /* 0x000e620000002400 */
[----:B------:R-:W-:Y:S02]  /*7c30*/  ISETP.GT.AND P2, PT, R0, 0x40, PT ;  /* 0x000000400000780c */ /* 0x000fe40003f44270 */
[----:B------:R-:W-:Y:S02]  /*7c40*/  ISETP.GT.AND P1, PT, R2, 0x50, PT ;  /* 0x000000500200780c */ /* 0x000fe40003f24270 */
[----:B------:R-:W-:Y:S02]  /*7c50*/  FSEL R199, R19, -INF , P5 ;  /* 0xff80000013c77808 */ /* 0x000fe40002800000 */
[----:B------:R-:W-:Y:S02]  /*7c60*/  FMNMX.FTZ R5, R154, R5, !PT ;  /* 0x000000059a057209 */ /* 0x000fe40007810000 */
[----:B------:R-:W-:Y:S01]  /*7c70*/  FMNMX.FTZ R4, R198, R4, !PT ;  /* 0x00000004c6047209 */ /* 0x000fe20007810000 */
[----:B------:R-:W1:Y:S01]  /*7c80*/  MUFU.TANH R42, R42 ;  /* 0x0000002a002a7308 */ /* 0x000e620000002400 */
[----:B--2---:R-:W-:Y:S02]  /*7c90*/  FSEL R196, R38, -INF , P2 ;  /* 0xff80000026c47808 */ /* 0x004fe40001000000 */
[----:B---3--:R-:W-:Y:S02]  /*7ca0*/  FSEL R240, R44, -INF , P1 ;  /* 0xff8000002cf07808 */ /* 0x008fe40000800000 */
[----:B------:R-:W-:Y:S02]  /*7cb0*/  ISETP.GT.AND P0, PT, R2, 0x51, PT ;  /* 0x000000510200780c */ /* 0x000fe40003f04270 */
[C---:B------:R-:W-:Y:S02]  /*7cc0*/  ISETP.GT.AND P2, PT, R0.reuse, 0x49, PT ;  /* 0x000000490000780c */ /* 0x040fe40003f44270 */
[----:B------:R-:W-:Y:S01]  /*7cd0*/  FMNMX.FTZ R5, R155, R5, !PT ;  /* 0x000000059b057209 */ /* 0x000fe20007810000 */
[----:B------:R-:W2:Y:S01]  /*7ce0*/  MUFU.TANH R46, R46 ;  /* 0x0000002e002e7308 */ /* 0x000ea20000002400 */
[----:B------:R-:W-:Y:S02]  /*7cf0*/  FMNMX.FTZ R4, R199, R4, !PT ;  /* 0x00000004c7047209 */ /* 0x000fe40007810000 */
[----:B----4-:R-:W-:Y:S02]  /*7d00*/  FSEL R239, R45, -INF , P0 ;  /* 0xff8000002def7808 */ /* 0x010fe40000000000 */
[----:B------:R-:W-:Y:S02]  /*7d10*/  ISETP.GT.AND P3, PT, R0, 0x48, PT ;  /* 0x000000480000780c */ /* 0x000fe40003f64270 */
[----:B-1----:R-:W-:Y:S02]  /*7d20*/  FSEL R231, R43, -INF , P2 ;  /* 0xff8000002be77808 */ /* 0x002fe40001000000 */
[----:B------:R-:W-:Y:S01]  /*7d30*/  ISETP.GT.AND P2, PT, R2, 0x58, PT ;  /* 0x000000580200780c */ /* 0x000fe20003f44270 */
[----:B------:R-:W1:Y:S01]  /*7d40*/  MUFU.TANH R47, R47 ;  /* 0x0000002f002f7308 */ /* 0x000e620000002400 */
[----:B------:R-:W-:Y:S02]  /*7d50*/  FMNMX.FTZ R5, R158, R5, !PT ;  /* 0x000000059e057209 */ /* 0x000fe40007810000 */
[----:B------:R-:W-:Y:S02]  /*7d60*/  FMNMX.FTZ R4, R240, R4, !PT ;  /* 0x00000004f0047209 */ /* 0x000fe40007810000 */
[----:B------:R-:W-:Y:S02]  /*7d70*/  ISETP.GT.AND P5, PT, R0, 0x50, PT ;  /* 0x000000500000780c */ /* 0x000fe40003fa4270 */
[----:B------:R-:W-:Y:S02]  /*7d80*/  FSEL R230, R42, -INF , P3 ;  /* 0xff8000002ae67808 */ /* 0x000fe40001800000 */
[----:B------:R-:W-:Y:S01]  /*7d90*/  ISETP.GT.AND P3, PT, R0, 0x51, PT ;  /* 0x000000510000780c */ /* 0x000fe20003f64270 */
[----:B------:R-:W3:Y:S01]  /*7da0*/  MUFU.TANH R52, R52 ;  /* 0x0000003400347308 */ /* 0x000ee20000002400 */
[----:B------:R-:W-:Y:S02]  /*7db0*/  ISETP.GT.AND P1, PT, R2, 0x59, PT ;  /* 0x000000590200780c */ /* 0x000fe40003f24270 */
[----:B------:R-:W-:Y:S02]  /*7dc0*/  FMNMX.FTZ R4, R239, R4, !PT ;  /* 0x00000004ef047209 */ /* 0x000fe40007810000 */
[----:B------:R-:W-:Y:S02]  /*7dd0*/  FSEL R246, R6, -INF , P2 ;  /* 0xff80000006f67808 */ /* 0x000fe40001000000 */
[----:B------:R-:W-:Y:S02]  /*7de0*/  FMNMX.FTZ R6, R159, R5, !PT ;  /* 0x000000059f067209 */ /* 0x000fe40007810000 */
[----:B--2---:R-:W-:Y:S01]  /*7df0*/  FSEL R241, R46, -INF , P5 ;  /* 0xff8000002ef17808 */ /* 0x004fe20002800000 */
[----:B------:R-:W2:Y:S01]  /*7e00*/  MUFU.TANH R53, R53 ;  /* 0x0000003500357308 */ /* 0x000ea20000002400 */
[C---:B------:R-:W-:Y:S02]  /*7e10*/  ISETP.GT.AND P5, PT, R2.reuse, 0x60, PT ;  /* 0x000000600200780c */ /* 0x040fe40003fa4270 */
[----:B------:R-:W-:Y:S02]  /*7e20*/  FSEL R245, R15, -INF , P1 ;  /* 0xff8000000ff57808 */ /* 0x000fe40000800000 */
[----:B-1----:R-:W-:Y:S02]  /*7e30*/  FSEL R243, R47, -INF , P3 ;  /* 0xff8000002ff37808 */ /* 0x002fe40001800000 */
[C---:B------:R-:W-:Y:S02]  /*7e40*/  ISETP.GT.AND P3, PT, R2.reuse, 0x61, PT ;  /* 0x000000610200780c */ /* 0x040fe40003f64270 */
[----:B------:R-:W-:Y:S01]  /*7e50*/  ISETP.GT.AND P2, PT, R2, 0x68, PT ;  /* 0x000000680200780c */ /* 0x000fe20003f44270 */
[----:B------:R-:W1:Y:S01]  /*7e60*/  MUFU.TANH R50, R50 ;  /* 0x0000003200327308 */ /* 0x000e620000002400 */
[----:B------:R-:W-:Y:S02]  /*7e70*/  ISETP.GT.AND P0, PT, R0, 0x58, PT ;  /* 0x000000580000780c */ /* 0x000fe40003f04270 */
[----:B------:R-:W-:Y:S02]  /*7e80*/  FMNMX.FTZ R5, R246, R4, !PT ;  /* 0x00000004f6057209 */ /* 0x000fe40007810000 */
[----:B------:R-:W-:Y:S02]  /*7e90*/  FMNMX.FTZ R6, R162, R6, !PT ;  /* 0x00000006a2067209 */ /* 0x000fe40007810000 */
[----:B---3--:R-:W-:Y:S02]  /*7ea0*/  FSEL R193, R52, -INF , P5 ;  /* 0xff80000034c17808 */ /* 0x008fe40002800000 */
[C---:B------:R-:W-:Y:S01]  /*7eb0*/  ISETP.GT.AND P5, PT, R2.reuse, 0x71, PT ;  /* 0x000000710200780c */ /* 0x040fe20003fa4270 */
[----:B------:R-:W3:Y:S01]  /*7ec0*/  MUFU.TANH R16, R16 ;  /* 0x0000001000107308 */ /* 0x000ee20000002400 */
[----:B------:R-:W-:Y:S02]  /*7ed0*/  FSEL R251, R17, -INF , P2 ;  /* 0xff80000011fb7808 */ /* 0x000fe40001000000 */
[C---:B------:R-:W-:Y:S02]  /*7ee0*/  ISETP.GT.AND P2, PT, R2.reuse, 0x79, PT ;  /* 0x000000790200780c */ /* 0x040fe40003f44270 */
[----:B--2---:R-:W-:Y:S02]  /*7ef0*/  FSEL R252, R53, -INF , P3 ;  /* 0xff80000035fc7808 */ /* 0x004fe40001800000 */
[C---:B------:R-:W-:Y:S02]  /*7f00*/  ISETP.GT.AND P3, PT, R2.reuse, 0x78, PT ;  /* 0x000000780200780c */ /* 0x040fe40003f64270 */
[----:B------:R-:W-:Y:S01]  /*7f10*/  ISETP.GT.AND P1, PT, R2, 0x69, PT ;  /* 0x000000690200780c */ /* 0x000fe20003f24270 */
[----:B------:R-:W2:Y:S01]  /*7f20*/  MUFU.TANH R60, R60 ;  /* 0x0000003c003c7308 */ /* 0x000ea20000002400 */
[----:B------:R-:W-:Y:S02]  /*7f30*/  FMNMX.FTZ R6, R163, R6, !PT ;  /* 0x00000006a3067209 */ /* 0x000fe40007810000 */
[----:B------:R-:W-:Y:S02]  /*7f40*/  FSEL R242, R65, -INF , P2 ;  /* 0xff80000041f27808 */ /* 0x000fe40001000000 */
[----:B-1----:R-:W-:Y:S02]  /*7f50*/  FSEL R248, R50, -INF , P0 ;  /* 0xff80000032f87808 */ /* 0x002fe40000000000 */
[----:B------:R-:W-:Y:S02]  /*7f60*/  ISETP.GT.AND P0, PT, R2, 0x70, PT ;  /* 0x000000700200780c */ /* 0x000fe40003f04270 */
[----:B------:R-:W-:Y:S01]  /*7f70*/  FMNMX.FTZ R2, R245, R5, !PT ;  /* 0x00000005f5027209 */ /* 0x000fe20007810000 */
[----:B------:R-:W1:Y:S01]  /*7f80*/  MUFU.TANH R61, R61 ;  /* 0x0000003d003d7308 */ /* 0x000e620000002400 */
[----:B------:R-:W-:Y:S01]  /*7f90*/  FMNMX.FTZ R6, R170, R6, !PT ;  /* 0x00000006aa067209 */ /* 0x000fe20007810000 */
[----:B------:R-:W-:Y:S01]  /*7fa0*/  FMUL.FTZ R5, R66, c[0x0][0x320] ;  /* 0x0000c80042057a20 */ /* 0x000fe20000410000 */
[----:B------:R-:W-:Y:S02]  /*7fb0*/  FMNMX.FTZ R2, R193, R2, !PT ;  /* 0x00000002c1027209 */ /* 0x000fe40007810000 */
[----:B------:R-:W-:Y:S01]  /*7fc0*/  FMNMX.FTZ R4, R171, R6, !PT ;  /* 0x00000006ab047209 */ /* 0x000fe20007810000 */
[----:B------:R-:W-:Y:S01]  /*7fd0*/  FMUL.FTZ R6, R63, c[0x0][0x320] ;  /* 0x0000c8003f067a20 */ /* 0x000fe20000410000 */
[----:B------:R-:W-:Y:S02]  /*7fe0*/  FMNMX.FTZ R2, R252, R2, !PT ;  /* 0x00000002fc027209 */ /* 0x000fe40007810000 */
[----:B---3--:R-:W-:Y:S01]  /*7ff0*/  FSEL R250, R16, -INF , P1 ;  /* 0xff80000010fa7808 */ /* 0x008fe20000800000 */
[----:B------:R-:W3:Y:S01]  /*8000*/  MUFU.TANH R64, R64 ;  /* 0x0000004000407308 */ /* 0x000ee20000002400 */
[----:B------:R-:W-:Y:S02]  /*8010*/  FMNMX.FTZ R2, R251, R2, !PT ;  /* 0x00000002fb027209 */ /* 0x000fe40007810000 */
[----:B------:R-:W-:Y:S02]  /*8020*/  FMNMX.FTZ R4, R196, R4, !PT ;  /* 0x00000004c4047209 */ /* 0x000fe40007810000 */
[----:B--2---:R-:W-:Y:S02]  /*8030*/  FSEL R249, R60, -INF , P0 ;  /* 0xff8000003cf97808 */ /* 0x004fe40000000000 */
[----:B------:R-:W-:Y:S02]  /*8040*/  FMNMX.FTZ R2, R250, R2, !PT ;  /* 0x00000002fa027209 */ /* 0x000fe40007810000 */
[----:B------:R-:W-:Y:S01]  /*8050*/  FMNMX.FTZ R4, R197, R4, !PT ;  /* 0x00000004c5047209 */ /* 0x000fe20007810000 */
[----:B------:R-:W2:Y:S01]  /*8060*/  MUFU.TANH R54, R54 ;  /* 0x0000003600367308 */ /* 0x000ea20000002400 */
[----:B------:R-:W-:Y:S02]  /*8070*/  FMNMX.FTZ R2, R249, R2, !PT ;  /* 0x00000002f9027209 */ /* 0x000fe40007810000 */
[----:B------:R-:W-:Y:S02]  /*8080*/  FMNMX.FTZ R4, R230, R4, !PT ;  /* 0x00000004e6047209 */ /* 0x000fe40007810000 */
[----:B-1----:R-:W-:Y:S02]  /*8090*/  FSEL R247, R61, -INF , P5 ;  /* 0xff8000003df77808 */ /* 0x002fe40002800000 */
[----:B------:R-:W-:Y:S02]  /*80a0*/  FMNMX.FTZ R4, R231, R4, !PT ;  /* 0x00000004e7047209 */ /* 0x000fe40007810000 */
[----:B------:R-:W-:Y:S01]  /*80b0*/  FMNMX.FTZ R2, R247, R2, !PT ;  /* 0x00000002f7027209 */ /* 0x000fe20007810000 */
[----:B------:R-:W1:Y:S01]  /*80c0*/  MUFU.TANH R51, R51 ;  /* 0x0000003300337308 */ /* 0x000e620000002400 */
[----:B------:R-:W-:Y:S02]  /*80d0*/  FMNMX.FTZ R4, R241, R4, !PT ;  /* 0x00000004f1047209 */ /* 0x000fe40007810000 */
[----:B------:R-:W-:Y:S02]  /*80e0*/  ISETP.GT.AND P0, PT, R0, 0x60, PT ;  /* 0x000000600000780c */ /* 0x000fe40003f04270 */
[----:B---3--:R-:W-:Y:S02]  /*80f0*/  FSEL R244, R64, -INF , P3 ;  /* 0xff80000040f47808 */ /* 0x008fe40001800000 */
[----:B------:R-:W-:Y:S02]  /*8100*/  ISETP.GT.AND P1, PT, R0, 0x59, PT ;  /* 0x000000590000780c */ /* 0x000fe40003f24270 */
[----:B------:R-:W-:Y:S01]  /*8110*/  FMNMX.FTZ R2, R244, R2, !PT ;  /* 0x00000002f4027209 */ /* 0x000fe20007810000 */
[----:B------:R3:W-:Y:S01]  /*8120*/  MUFU.TANH R71, R67 ;  /* 0x0000004300477308 */ /* 0x0007e20000002400 */
[----:B------:R-:W-:Y:S02]  /*8130*/  FMNMX.FTZ R4, R243, R4, !PT ;  /* 0x00000004f3047209 */ /* 0x000fe40007810000 */
[----:B------:R-:W-:Y:S02]  /*8140*/  FMNMX.FTZ R2, R242, R2, !PT ;  /* 0x00000002f2027209 */ /* 0x000fe40007810000 */
[----:B--2---:R-:W-:Y:S02]  /*8150*/  FSEL R139, R54, -INF , P0 ;  /* 0xff800000368b7808 */ /* 0x004fe40000000000 */
[----:B------:R-:W-:Y:S01]  /*8160*/  FMNMX.FTZ R4, R248, R4, !PT ;  /* 0x00000004f8047209 */ /* 0x000fe20007810000 */
[----:B------:R-:W2:Y:S01]  /*8170*/  SHFL.BFLY PT, R69, R2, 0x2, 0x1f ;  /* 0x0c401f0002457f89 */ /* 0x000ea200000e0000 */
[----:B------:R-:W-:Y:S01]  /*8180*/  ISETP.GT.AND P0, PT, R0, 0x68, PT ;  /* 0x000000680000780c */ /* 0x000fe20003f04270 */
[----:B------:R-:W4:Y:S01]  /*8190*/  MUFU.TANH R55, R55 ;  /* 0x0000003700377308 */ /* 0x000f220000002400 */
[----:B------:R-:W-:Y:S02]  /*81a0*/  ISETP.GE.AND P5, PT, R192, 0x1, PT ;  /* 0x00000001c000780c */ /* 0x000fe40003fa6270 */
[----:B-1----:R-:W-:Y:S02]  /*81b0*/  FSEL R238, R51, -INF , P1 ;  /* 0xff80000033ee7808 */ /* 0x002fe40000800000 */
[----:B------:R-:W-:Y:S02]  /*81c0*/  ISETP.GT.AND P1, PT, R0, 0x61, PT ;  /* 0x000000610000780c */ /* 0x000fe40003f24270 */
[----:B------:R-:W-:Y:S03]  /*81d0*/  FMNMX.FTZ R4, R238, R4, !PT ;  /* 0x00000004ee047209 */ /* 0x000fe60007810000 */
[----:B------:R-:W1:Y:S01]  /*81e0*/  MUFU.TANH R58, R58 ;  /* 0x0000003a003a7308 */ /* 0x000e620000002400 */
[----:B---3--:R-:W-:Y:S01]  /*81f0*/  IMAD.MOV.U32 R67, RZ, RZ, R139 ;  /* 0x000000ffff437224 */ /* 0x008fe200078e008b */
[----:B------:R-:W-:Y:S04]  /*8200*/  MOV R139, R233 ;  /* 0x000000e9008b7202 */ /* 0x000fe80000000f00 */
[----:B------:R-:W-:Y:S04]  /*8210*/  FMNMX.FTZ R4, R67, R4, !PT ;  /* 0x0000000443047209 */ /* 0x000fe80007810000 */
[----:B------:R-:W3:Y:S01]  /*8220*/  MUFU.TANH R59, R59 ;  /* 0x0000003b003b7308 */ /* 0x000ee20000002400 */
[----:B--2---:R-:W-:Y:S02]  /*8230*/  FMNMX.FTZ R69, R2, R69, !PT ;  /* 0x0000004502457209 */ /* 0x004fe40007810000 */
[----:B----4-:R-:W-:Y:S02]  /*8240*/  FSEL R138, R55, -INF , P1 ;  /* 0xff800000378a7808 */ /* 0x010fe40000800000 */
[----:B------:R-:W-:Y:S05]  /*8250*/  ISETP.GT.AND P1, PT, R0, 0x69, PT ;  /* 0x000000690000780c */ /* 0x000fea0003f24270 */
[----:B------:R-:W2:Y:S01]  /*8260*/  MUFU.TANH R62, R62 ;  /* 0x0000003e003e7308 */ /* 0x000ea20000002400 */
[----:B-1----:R-:W-:Y:S02]  /*8270*/  FSEL R16, R58, -INF , P0 ;  /* 0xff8000003a107808 */ /* 0x002fe40000000000 */
[----:B------:R-:W-:Y:S01]  /*8280*/  MOV R58, R138 ;  /* 0x0000008a003a7202 */ /* 0x000fe20000000f00 */
[----:B------:R-:W-:Y:S01]  /*8290*/  IMAD.MOV.U32 R138, RZ, RZ, R232 ;  /* 0x000000ffff8a7224 */ /* 0x000fe200078e00e8 */
[----:B------:R-:W-:Y:S05]  /*82a0*/  ISETP.GT.AND P0, PT, R0, 0x70, PT ;  /* 0x000000700000780c */ /* 0x000fea0003f04270 */
[----:B------:R-:W1:Y:S01]  /*82b0*/  MUFU.TANH R6, R6 ;  /* 0x0000000600067308 */ /* 0x000e620000002400 */
[----:B------:R-:W-:Y:S02]  /*82c0*/  FMNMX.FTZ R4, R58, R4, !PT ;  /* 0x000000043a047209 */ /* 0x000fe40007810000 */
[----:B---3--:R-:W-:Y:S02]  /*82d0*/  FSEL R17, R59, -INF , P1 ;  /* 0xff8000003b117808 */ /* 0x008fe40000800000 */
[----:B------:R-:W-:Y:S02]  /*82e0*/  FMNMX.FTZ R4, R16, R4, !PT ;  /* 0x0000000410047209 */ /* 0x000fe40007810000 */
[----:B------:R-:W-:Y:S02]  /*82f0*/  ISETP.GT.AND P1, PT, R0, 0x71, PT ;  /* 0x000000710000780c */ /* 0x000fe40003f24270 */
[----:B------:R-:W-:Y:S01]  /*8300*/  FMNMX.FTZ R4, R17, R4, !PT ;  /* 0x0000000411047209 */ /* 0x000fe20007810000 */
[----:B------:R-:W3:Y:S01]  /*8310*/  MUFU.TANH R5, R5 ;  /* 0x0000000500057308 */ /* 0x000ee20000002400 */
[----:B--2---:R-:W-:Y:S02]  /*8320*/  FSEL R66, R62, -INF , P0 ;  /* 0xff8000003e427808 */ /* 0x004fe40000000000 */
[----:B------:R-:W-:Y:S02]  /*8330*/  ISETP.GT.AND P0, PT, R0, 0x78, PT ;  /* 0x000000780000780c */ /* 0x000fe40003f04270 */
[----:B------:R-:W-:Y:S02]  /*8340*/  FMNMX.FTZ R4, R66, R4, !PT ;  /* 0x0000000442047209 */ /* 0x000fe40007810000 */
[----:B-1----:R-:W-:Y:S02]  /*8350*/  FSEL R237, R6, -INF , P1 ;  /* 0xff80000006ed7808 */ /* 0x002fe40000800000 */
[----:B------:R-:W-:Y:S02]  /*8360*/  ISETP.GT.AND P1, PT, R0, 0x79, PT ;  /* 0x000000790000780c */ /* 0x000fe40003f24270 */
[----:B------:R-:W-:Y:S02]  /*8370*/  FMNMX.FTZ R0, R237, R4, !PT ;  /* 0x00000004ed007209 */ /* 0x000fe40007810000 */
[----:B------:R-:W1:Y:S01]  /*8380*/  SHFL.BFLY PT, R4, R69, 0x1, 0x1f ;  /* 0x0c201f0045047f89 */ /* 0x000e6200000e0000 */
[----:B------:R-:W-:Y:S02]  /*8390*/  FSEL R71, R71, -INF , P1 ;  /* 0xff80000047477808 */ /* 0x000fe40000800000 */
[----:B---3--:R-:W-:Y:S04]  /*83a0*/  FSEL R235, R5, -INF , P0 ;  /* 0xff80000005eb7808 */ /* 0x008fe80000000000 */
[----:B------:R-:W-:Y:S04]  /*83b0*/  FMNMX.FTZ R0, R235, R0, !PT ;  /* 0x00000000eb007209 */ /* 0x000fe80007810000 */
[----:B------:R-:W-:Y:S05]  /*83c0*/  FMNMX.FTZ R0, R71, R0, !PT ;  /* 0x0000000047007209 */ /* 0x000fea0007810000 */
[----:B------:R-:W2:Y:S01]  /*83d0*/  SHFL.BFLY PT, R2, R0, 0x2, 0x1f ;  /* 0x0c401f0000027f89 */ /* 0x000ea200000e0000 */
[----:B-1----:R-:W-:Y:S04]  /*83e0*/  FMNMX.FTZ R69, R69, R4, !PT ;  /* 0x0000000445457209 */ /* 0x002fe80007810000 */
[C---:B------:R-:W-:Y:S01]  /*83f0*/  FSETP.NEU.FTZ.AND P1, PT, R69.reuse, -INF , PT ;  /* 0xff8000004500780b */ /* 0x040fe20003f3d000 */
[----:B------:R-:W-:Y:S05]  /*8400*/  FMUL.FTZ R148, R69, c[0x0][0x2d0] ;  /* 0x0000b40045947a20 */ /* 0x000fea0000410000 */
[----:B------:R-:W-:Y:S05]  /*8410*/  FSEL R148, R148, RZ, P1 ;  /* 0x000000ff94947208 */ /* 0x000fea0000800000 */
[--C-:B------:R-:W-:Y:S02]  /*8420*/  FFMA.FTZ R6, R8, c[0x0][0x2d0], -R148.reuse ;  /* 0x0000b40008067a23 */ /* 0x100fe40000010894 */
[--C-:B------:R-:W-:Y:S01]  /*8430*/  FFMA.FTZ R4, R7, c[0x0][0x2d0], -R148.reuse ;  /* 0x0000b40007047a23 */ /* 0x100fe20000010894 */
[----:B--2---:R-:W-:Y:S01]  /*8440*/  FMNMX.FTZ R0, R0, R2, !PT ;  /* 0x0000000200007209 */ /* 0x004fe20007810000 */
[----:B------:R1:W-:Y:S01]  /*8450*/  MUFU.EX2 R236, R6 ;  /* 0x0000000600ec7308 */ /* 0x0003e20000000800 */
[----:B------:R-:W-:Y:S03]  /*8460*/  @P5 SHF.R.S32.HI R7, RZ, 0x1f, R229 ;  /* 0x0000001fff075819 */ /* 0x000fe600000114e5 */
[----:B------:R-:W2:Y:S02]  /*8470*/  SHFL.BFLY PT, R2, R0, 0x1, 0x1f ;  /* 0x0c201f0000027f89 */ /* 0x000ea400000e0000 */
[----:B------:R-:W-:Y:S04]  /*8480*/  @P5 IMAD R7, R7, c[0x0][0x1e0], RZ ;  /* 0x0000780007075a24 */ /* 0x000fe800078e02ff */
[----:B------:R-:W3:Y:S01]  /*8490*/  MUFU.EX2 R233, R4 ;  /* 0x0000000400e97308 */ /* 0x000ee20000000800 */
[----:B-1----:R-:W-:Y:S02]  /*84a0*/  @P5 IMAD R6, R229, c[0x0][0x1e4], R7 ;  /* 0x00007900e5065a24 */ /* 0x002fe400078e0207 */
[----:B------:R-:W-:Y:S01]  /*84b0*/  FFMA.FTZ R7, R9, c[0x0][0x2d0], -R148 ;  /* 0x0000b40009077a23 */ /* 0x000fe20000010894 */
[----:B--2---:R-:W-:Y:S06]  /*84c0*/  FMNMX.FTZ R68, R0, R2, !PT ;  /* 0x0000000200447209 */ /* 0x004fec0007810000 */
[----:B------:R1:W-:Y:S01]  /*84d0*/  MUFU.EX2 R15, R7 ;  /* 0x00000007000f7308 */ /* 0x0003e20000000800 */
[C---:B------:R-:W-:Y:S01]  /*84e0*/  FSETP.NEU.FTZ.AND P0, PT, R68.reuse, -INF , PT ;  /* 0xff8000004400780b */ /* 0x040fe20003f1d000 */
[----:B------:R-:W-:Y:S01]  /*84f0*/  FMUL.FTZ R149, R68, c[0x0][0x2d0] ;  /* 0x0000b40044957a20 */ /* 0x000fe20000410000 */
[----:B---3--:R-:W-:Y:S01]  /*8500*/  F2FP.BF16.PACK_AB R136, R236, R233 ;  /* 0x000000e9ec88723e */ /* 0x008fe200000010ff */
[----:B------:R-:W-:Y:S03]  /*8510*/  @P5 IMAD.WIDE.U32 R4, R229, c[0x0][0x1e0], RZ ;  /* 0x00007800e5045a25 */ /* 0x000fe600078e00ff */
[----:B------:R-:W-:Y:S01]  /*8520*/  FSEL R149, R149, RZ, P0 ;  /* 0x000000ff95957208 */ /* 0x000fe20000000000 */
[----:B------:R-:W-:Y:S01]  /*8530*/  @P5 IMAD.SHL.U32 R8, R4, 0x80, RZ ;  /* 0x0000008004085824 */ /* 0x000fe200078e00ff */
[----:B------:R-:W-:Y:S04]  /*8540*/  @P5 IADD3 R0, R5, R6, RZ ;  /* 0x0000000605005210 */ /* 0x000fe80007ffe0ff */
[----:B-----5:R-:W-:Y:S02]  /*8550*/  @P5 IADD3 R2, P3, R8, R20, RZ ;  /* 0x0000001408025210 */ /* 0x020fe40007f7e0ff */
[----:B------:R-:W-:Y:S01]  /*8560*/  @P5 SHF.L.U64.HI R0, R4, 0x7, R0 ;  /* 0x0000000704005819 */ /* 0x000fe20000010200 */
[----:B------:R-:W-:Y:S01]  /*8570*/  FFMA.FTZ R4, R10, c[0x0][0x2d0], -R148 ;  /* 0x0000b4000a047a23 */ /* 0x000fe20000010894 */
[----:B------:R-:W-:Y:S02]  /*8580*/  @P5 LEA R6, P2, R2, c[0x0][0x1c8], 0x1 ;  /* 0x0000720002065a11 */ /* 0x000fe400078408ff */
[----:B------:R-:W-:Y:S01]  /*8590*/  @P5 MOV R10, c[0x0][0x1e0] ;  /* 0x00007800000a5a02 */ /* 0x000fe20000000f00 */
[----:B------:R2:W-:Y:S01]  /*85a0*/  MUFU.EX2 R234, R4 ;  /* 0x0000000400ea7308 */ /* 0x0005e20000000800 */
[----:B------:R-:W-:Y:S05]  /*85b0*/  @P5 IMAD.X R5, R0, 0x1, R18, P3 ;  /* 0x0000000100055824 */ /* 0x000fea00018e0612 */
[----:B-1----:R-:W-:Y:S01]  /*85c0*/  @P5 LEA.HI.X R7, R2, c[0x0][0x1cc], R5, 0x1, P2 ;  /* 0x0000730002075a11 */ /* 0x002fe200010f0c05 */
[----:B------:R-:W-:Y:S01]  /*85d0*/  @P5 IMAD.MOV.U32 R5, RZ, RZ, 0x6 ;  /* 0x00000006ff055424 */ /* 0x000fe200078e00ff */
[----:B------:R-:W-:Y:S04]  /*85e0*/  @P5 IADD3 R2, P3, P2, R8, 0x40, R20 ;  /* 0x0000004008025810 */ /* 0x000fe80007a7e014 */
[----:B------:R-:W-:Y:S02]  /*85f0*/  @P5 IADD3.X R0, R0, RZ, R18, P3, P2 ;  /* 0x000000ff00005210 */ /* 0x000fe40001fe4412 */
[----:B------:R-:W-:Y:S02]  /*8600*/  @P5 LEA R8, P3, R2, c[0x0][0x1c8], 0x1 ;  /* 0x0000720002085a11 */ /* 0x000fe400078608ff */
[----:B------:R-:W-:Y:S02]  /*8610*/  @P5 ISETP.GE.AND P2, PT, R138, c[0x0][0x1d4], PT ;  /* 0x000075008a005a0c */ /* 0x000fe40003f46270 */
[----:B------:R-:W-:Y:S01]  /*8620*/  @P5 LEA.HI.X R9, R2, c[0x0][0x1cc], R0, 0x1, P3 ;  /* 0x0000730002095a11 */ /* 0x000fe200018f0c00 */
[--C-:B------:R-:W-:Y:S02]  /*8630*/  FFMA.FTZ R0, R13, c[0x0][0x2d0], -R149.reuse ;  /* 0x0000b4000d007a23 */ /* 0x100fe40000010895 */
[--C-:B------:R-:W-:Y:S02]  /*8640*/  FFMA.FTZ R2, R14, c[0x0][0x2d0], -R149.reuse ;  /* 0x0000b4000e027a23 */ /* 0x100fe40000010895 */
[----:B------:R1:W-:Y:S01]  /*8650*/  MUFU.EX2 R64, R0 ;  /* 0x0000000000407308 */ /* 0x0003e20000000800 */
[--C-:B--2---:R-:W-:Y:S01]  /*8660*/  FFMA.FTZ R4, R11, c[0x0][0x2d0], -R149.reuse ;  /* 0x0000b4000b047a23 */ /* 0x104fe20000010895 */
[C---:B------:R-:W-:Y:S02]  /*8670*/  @P5 SHF.L.U32 R11, R10.reuse, 0x6, RZ ;  /* 0x000000060a0b5819 */ /* 0x040fe400000006ff */
[----:B------:R-:W-:Y:S01]  /*8680*/  @P5 SHF.L.U64.HI R10, R10, R5, c[0x0][0x1e4] ;  /* 0x000079000a0a5619 */ /* 0x000fe20000010205 */
[----:B------:R-:W-:Y:S01]  /*8690*/  FFMA.FTZ R5, R12, c[0x0][0x2d0], -R149 ;  /* 0x0000b4000c057a23 */ /* 0x000fe20000010895 */
[----:B------:R2:W-:Y:S04]  /*86a0*/  @P5 LDGSTS.E.BYPASS.LTC128B.128 [R228+0x8100], [R6.64], !P2 ;  /* 0x0810000006e45fae */ /* 0x0005e8000d101d46 */
[----:B------:R3:W-:Y:S04]  /*86b0*/  MUFU.EX2 R232, R4 ;  /* 0x0000000400e87308 */ /* 0x0007e80000000800 */
[----:B------:R4:W-:Y:S06]  /*86c0*/  @P5 LDGSTS.E.BYPASS.LTC128B.128 [R228+0xc100], [R8.64], !P6 ;  /* 0x0c10000008e45fae */ /* 0x0009ec000f101d46 */
[----:B------:R5:W2:Y:S01]  /*86d0*/  MUFU.EX2 R59, R5 ;  /* 0x00000005003b7308 */ /* 0x000aa20000000800 */
[----:B-1----:R-:W-:Y:S05]  /*86e0*/  FSEL R0, R69, RZ, P1 ;  /* 0x000000ff45007208 */ /* 0x002fea0000800000 */
[----:B------:R-:W-:Y:S04]  /*86f0*/  FADD.FTZ R0, -R0, R3 ;  /* 0x0000000300007221 */ /* 0x000fe80000010100 */
[----:B------:R1:W1:Y:S01]  /*8700*/  MUFU.EX2 R65, R2 ;  /* 0x0000000200417308 */ /* 0x0002620000000800 */
[----:B------:R-:W-:Y:S01]  /*8710*/  FMUL.FTZ R0, R0, c[0x0][0x2d0] ;  /* 0x0000b40000007a20 */ /* 0x000fe20000410000 */
[-C--:B---3--:R-:W-:Y:S08]  /*8720*/  @P5 IADD3 R4, P3, R6, R11.reuse, RZ ;  /* 0x0000000b06045210 */ /* 0x088ff00007f7e0ff */
[----:B------:R3:W3:Y:S01]  /*8730*/  MUFU.EX2 R3, R0 ;  /* 0x0000000000037308 */ /* 0x0006e20000000800 */
[----:B-----5:R-:W-:Y:S01]  /*8740*/  @P5 IMAD.X R5, R10, 0x1, R7, P3 ;  /* 0x000000010a055824 */ /* 0x020fe200018e0607 */
[-C--:B--2---:R-:W-:Y:S02]  /*8750*/  @P5 IADD3 R6, P3, R4, R11.reuse, RZ ;  /* 0x0000000b04065210 */ /* 0x084fe40007f7e0ff */
[----:B------:R-:W-:Y:S02]  /*8760*/  F2FP.BF16.PACK_AB R137, R59, R232 ;  /* 0x000000e83b89723e */ /* 0x000fe400000010ff */
[----:B------:R2:W-:Y:S01]  /*8770*/  @P5 LDGSTS.E.BYPASS.LTC128B.128 [R228+0x9100], [R4.64], !P2 ;  /* 0x0910000004e45fae */ /* 0x0005e2000d101d46 */
[----:B------:R-:W-:Y:S02]  /*8780*/  @P5 IADD3.X R7, R5, R10, RZ, P3, !PT ;  /* 0x0000000a05075210 */ /* 0x000fe40001ffe4ff */
[----:B----4-:R-:W-:Y:S02]  /*8790*/  @P5 IADD3 R8, P1, R6, R11, RZ ;  /* 0x0000000b06085210 */ /* 0x010fe40007f3e0ff */
[----:B-1----:R-:W-:Y:S02]  /*87a0*/  FSEL R2, R68, RZ, P0 ;  /* 0x000000ff44027208 */ /* 0x002fe40000000000 */
[----:B------:R-:W-:Y:S01]  /*87b0*/  F2FP.BF16.PACK_AB R139, R65, R64 ;  /* 0x00000040418b723e */ /* 0x000fe200000010ff */
[----:B------:R2:W-:Y:S01]  /*87c0*/  @P5 LDGSTS.E.BYPASS.LTC128B.128 [R228+0xd100], [R4.64+0x80], !P6 ;  /* 0x0d10008004e45fae */ /* 0x0005e2000f101d46 */
[----:B------:R-:W-:Y:S02]  /*87d0*/  @P5 IMAD.X R9, R7, 0x1, R10, P1 ;  /* 0x0000000107095824 */ /* 0x000fe400008e060a */
[----:B---3--:R-:W-:Y:S05]  /*87e0*/  FADD.FTZ R0, -R2, R70 ;  /* 0x0000004602007221 */ /* 0x008fea0000010100 */
[----:B------:R1:W-:Y:S01]  /*87f0*/  @P5 LDGSTS.E.BYPASS.LTC128B.128 [R228+0xa100], [R6.64], !P2 ;  /* 0x0a10000006e45fae */ /* 0x0003e2000d101d46 */
[--C-:B------:R-:W-:Y:S01]  /*8800*/  FFMA.FTZ R2, R40, c[0x0][0x2d0], -R148.reuse ;  /* 0x0000b40028027a23 */ /* 0x100fe20000010894 */
[----:B------:R-:W-:Y:S01]  /*8810*/  MOV R70, R15 ;  /* 0x0000000f00467202 */ /* 0x000fe20000000f00 */
[----:B------:R-:W-:Y:S02]  /*8820*/  FMUL.FTZ R0, R0, c[0x0][0x2d0] ;  /* 0x0000b40000007a20 */ /* 0x000fe40000410000 */
[C---:B------:R-:W-:Y:S01]  /*8830*/  FMUL.FTZ R40, R3.reuse, R108 ;  /* 0x0000006c03287220 */ /* 0x040fe20000410000 */
[----:B------:R-:W-:Y:S01]  /*8840*/  F2FP.BF16.PACK_AB R138, R234, R70 ;  /* 0x00000046ea8a723e */ /* 0x000fe200000010ff */
[C---:B------:R-:W-:Y:S01]  /*8850*/  FMUL.FTZ R32, R3.reuse, R100 ;  /* 0x0000006403207220 */ /* 0x040fe20000410000 */
[----:B------:R1:W-:Y:S01]  /*8860*/  @P5 LDGSTS.E.BYPASS.LTC128B.128 [R228+0xe100], [R6.64+0x80], !P6 ;  /* 0x0e10008006e45fae */ /* 0x0003e2000f101d46 */
[----:B------:R-:W3:Y:S01]  /*8870*/  MUFU.EX2 R0, R0 ;  /* 0x0000000000007308 */ /* 0x000ee20000000800 */
[----:B------:R-:W-:Y:S02]  /*8880*/  IMAD.MOV.U32 R100, RZ, RZ, R235 ;  /* 0x000000ffff647224 */ /* 0x000fe400078e00eb */
[C---:B------:R-:W-:Y:S02]  /*8890*/  FMUL.FTZ R24, R3.reuse, R92 ;  /* 0x0000005c03187220 */ /* 0x040fe40000410000 */
[C---:B------:R-:W-:Y:S02]  /*88a0*/  FMUL.FTZ R25, R3.reuse, R93 ;  /* 0x0000005d03197220 */ /* 0x040fe40000410000 */
[----:B------:R4:W-:Y:S01]  /*88b0*/  @P5 LDGSTS.E.BYPASS.LTC128B.128 [R228+0xb100], [R8.64], !P2 ;  /* 0x0b10000008e45fae */ /* 0x0009e2000d101d46 */
[C---:B------:R-:W-:Y:S02]  /*88c0*/  FMUL.FTZ R33, R3.reuse, R101 ;  /* 0x0000006503217220 */ /* 0x040fe40000410000 */
[C---:B--2---:R-:W-:Y:S02]  /*88d0*/  FMUL.FTZ R4, R3.reuse, R72 ;  /* 0x0000004803047220 */ /* 0x044fe40000410000 */
[C---:B------:R-:W-:Y:S01]  /*88e0*/  FMUL.FTZ R5, R3.reuse, R73 ;  /* 0x0000004903057220 */ /* 0x040fe20000410000 */
[----:B------:R-:W-:Y:S01]  /*88f0*/  MOV R73, R16 ;  /* 0x0000001000497202 */ /* 0x000fe20000000f00 */
[----:B------:R-:W-:Y:S01]  /*8900*/  IMAD.MOV.U32 R72, RZ, RZ, R17 ;  /* 0x000000ffff487224 */ /* 0x000fe200078e0011 */
[----:B------:R4:W-:Y:S01]  /*8910*/  @P5 LDGSTS.E.BYPASS.LTC128B.128 [R228+0xf100], [R8.64+0x80], !P6 ;  /* 0x0f10008008e45fae */ /* 0x0009e2000f101d46 */
[C---:B------:R-:W-:Y:S02]  /*8920*/  FMUL.FTZ R16, R3.reuse, R84 ;  /* 0x0000005403107220 */ /* 0x040fe40000410000 */
[C---:B------:R-:W-:Y:S01]  /*8930*/  FMUL.FTZ R17, R3.reuse, R85 ;  /* 0x0000005503117220 */ /* 0x040fe20000410000 */
[----:B------:R-:W-:Y:S01]  /*8940*/  MOV R93, R72 ;  /* 0x00000048005d7202 */ /* 0x000fe20000000f00 */
[----:B------:R-:W-:Y:S02]  /*8950*/  IMAD.MOV.U32 R92, RZ, RZ, R73 ;  /* 0x000000ffff5c7224 */ /* 0x000fe400078e0049 */
[----:B------:R-:W-:Y:S01]  /*8960*/  FFMA.FTZ R100, R100, c[0x0][0x2d0], -R149 ;  /* 0x0000b40064647a23 */ /* 0x000fe20000010895 */
[----:B------:R-:W2:Y:S01]  /*8970*/  LDSM.16.MT88.4 R12, [R200] ;  /* 0x00000000c80c783b */ /* 0x000ea20000004200 */
[C---:B---3--:R-:W-:Y:S02]  /*8980*/  FMUL.FTZ R42, R0.reuse, R110 ;  /* 0x0000006e002a7220 */ /* 0x048fe40000410000 */
[C---:B-1----:R-:W-:Y:S02]  /*8990*/  FMUL.FTZ R6, R0.reuse, R74 ;  /* 0x0000004a00067220 */ /* 0x042fe40000410000 */
[----:B------:R1:W3:Y:S01]  /*89a0*/  MUFU.EX2 R74, R2 ;  /* 0x00000002004a7308 */ /* 0x0002e20000000800 */
[C---:B------:R-:W-:Y:S02]  /*89b0*/  FMUL.FTZ R35, R0.reuse, R103 ;  /* 0x0000006700237220 */ /* 0x040fe40000410000 */
[C---:B------:R-:W-:Y:S01]  /*89c0*/  FMUL.FTZ R34, R0.reuse, R102 ;  /* 0x0000006600227220 */ /* 0x040fe20000410000 */
[----:B------:R-:W5:Y:S01]  /*89d0*/  LDSM.16.MT88.4 R20, [R204] ;  /* 0x00000000cc14783b */ /* 0x000f620000004200 */
[C---:B------:R-:W-:Y:S02]  /*89e0*/  FMUL.FTZ R7, R0.reuse, R75 ;  /* 0x0000004b00077220 */ /* 0x040fe40000410000 */
[C---:B------:R-:W-:Y:S02]  /*89f0*/  FMUL.FTZ R43, R0.reuse, R111 ;  /* 0x0000006f002b7220 */ /* 0x040fe40000410000 */
[C---:B------:R-:W-:Y:S02]  /*8a00*/  FMUL.FTZ R10, R0.reuse, R78 ;  /* 0x0000004e000a7220 */ /* 0x040fe40000410000 */
[C---:B------:R-:W-:Y:S01]  /*8a10*/  FMUL.FTZ R11, R0.reuse, R79 ;  /* 0x0000004f000b7220 */ /* 0x040fe20000410000 */
[----:B------:R-:W5:Y:S01]  /*8a20*/  LDSM.16.MT88.4 R28, [R203] ;  /* 0x00000000cb1c783b */ /* 0x000f620000004200 */
[C---:B------:R-:W-:Y:S02]  /*8a30*/  FMUL.FTZ R18, R0.reuse, R86 ;  /* 0x0000005600127220 */ /* 0x040fe40000410000 */
[C---:B----4-:R-:W-:Y:S02]  /*8a40*/  FMUL.FTZ R8, R3.reuse, R76 ;  /* 0x0000004c03087220 */ /* 0x050fe40000410000 */
[----:B------:R-:W-:Y:S02]  /*8a50*/  FMUL.FTZ R9, R3, R77 ;  /* 0x0000004d03097220 */ /* 0x000fe40000410000 */
[C---:B------:R-:W-:Y:S01]  /*8a60*/  FMUL.FTZ R19, R0.reuse, R87 ;  /* 0x0000005700137220 */ /* 0x040fe20000410000 */
[----:B------:R-:W4:Y:S01]  /*8a70*/  LDSM.16.MT88.4 R36, [R223] ;  /* 0x00000000df24783b */ /* 0x000f220000004200 */
[C---:B------:R-:W-:Y:S02]  /*8a80*/  FMUL.FTZ R26, R0.reuse, R94 ;  /* 0x0000005e001a7220 */ /* 0x040fe40000410000 */
[----:B------:R-:W-:Y:S02]  /*8a90*/  IMAD.MOV.U32 R94, RZ, RZ, R59 ;  /* 0x000000ffff5e7224 */ /* 0x000fe400078e003b */
[----:B-1----:R-:W-:Y:S02]  /*8aa0*/  FFMA.FTZ R2, R41, c[0x0][0x2d0], -R148 ;  /* 0x0000b40029027a23 */ /* 0x002fe40000010894 */
[C---:B------:R-:W-:Y:S01]  /*8ab0*/  FMUL.FTZ R41, R3.reuse, R109 ;  /* 0x0000006d03297220 */ /* 0x040fe20000410000 */
[----:B------:R-:W1:Y:S01]  /*8ac0*/  LDSM.16.MT88.4 R44, [R200+0x4000] ;  /* 0x00400000c82c783b */ /* 0x000e620000004200 */
[----:B------:R5:W5:Y:S01]  /*8ad0*/  MUFU.EX2 R50, R2 ;  /* 0x0000000200327308 */ /* 0x000b620000000800 */
[C---:B------:R-:W-:Y:S02]  /*8ae0*/  FMUL.FTZ R59, R0.reuse, R127 ;  /* 0x0000007f003b7220 */ /* 0x040fe40000410000 */
[C---:B------:R-:W-:Y:S01]  /*8af0*/  FMUL.FTZ R27, R0.reuse, R95 ;  /* 0x0000005f001b7220 */ /* 0x040fe20000410000 */
[----:B------:R-:W-:Y:S01]  /*8b00*/  MOV R95, R58 ;  /* 0x0000003a005f7202 */ /* 0x000fe20000000f00 */
[C---:B------:R-:W-:Y:S01]  /*8b10*/  FMUL.FTZ R58, R0.reuse, R126 ;  /* 0x0000007e003a7220 */ /* 0x040fe20000410000 */
[C---:B--2---:R-:W-:Y:S01]  /*8b20*/  HMMA.16816.F32.BF16 R4, R136.reuse, R12, R4 ;  /* 0x0000000c8804723c */ /* 0x044fe20000041804 */
[----:B------:R-:W2:Y:S04]  /*8b30*/  LDSM.16.MT88.4 R52, [R204+0x4000] ;  /* 0x00400000cc34783b */ /* 0x000ea80000004200 */
[C---:B------:R-:W-:Y:S01]  /*8b40*/  FMUL.FTZ R51, R0.reuse, R119 ;  /* 0x0000007700337220 */ /* 0x040fe20000410000 */
[----:B---3--:R-:W-:Y:S01]  /*8b50*/  MOV R119, R74 ;  /* 0x0000004a00777202 */ /* 0x008fe20000000f00 */
[C---:B------:R-:W-:Y:S01]  /*8b60*/  FMUL.FTZ R12, R3.reuse, R80 ;  /* 0x00000050030c7220 */ /* 0x040fe20000410000 */
[C---:B------:R-:W-:Y:S01]  /*8b70*/  HMMA.16816.F32.BF16 R8, R136.reuse, R14, R8 ;  /* 0x0000000e8808723c */ /* 0x040fe20000041808 */
[----:B------:R-:W2:Y:S03]  /*8b80*/  LDSM.16.MT88.4 R60, [R203+0x4000] ;  /* 0x00400000cb3c783b */ /* 0x000ea60000004200 */
[C---:B------:R-:W-:Y:S02]  /*8b90*/  FMUL.FTZ R13, R3.reuse, R81 ;  /* 0x00000051030d7220 */ /* 0x040fe40000410000 */
[----:B------:R-:W-:Y:S02]  /*8ba0*/  IMAD.MOV.U32 R101, RZ, RZ, R64 ;  /* 0x000000ffff657224 */ /* 0x000fe400078e0040 */
[----:B------:R-:W-:Y:S01]  /*8bb0*/  FMUL.FTZ R14, R0, R82 ;  /* 0x00000052000e7220 */ /* 0x000fe20000410000 */
[----:B------:R-:W1:Y:S03]  /*8bc0*/  LDSM.16.MT88.4 R72, [R206+0x4000] ;  /* 0x00400000ce48783b */ /* 0x000e660000004200 */
[--C-:B-----5:R-:W-:Y:S02]  /*8bd0*/  FFMA.FTZ R2, R48, c[0x0][0x2d0], -R149.reuse ;  /* 0x0000b40030027a23 */ /* 0x120fe40000010895 */
[----:B------:R-:W-:Y:S02]  /*8be0*/  IMAD.MOV.U32 R111, RZ, RZ, R50 ;  /* 0x000000ffff6f7224 */ /* 0x000fe400078e0032 */
[----:B------:R5:W-:Y:S01]  /*8bf0*/  MUFU.EX2 R110, R2 ;  /* 0x00000002006e7308 */ /* 0x000be20000000800 */
[C---:B------:R-:W-:Y:S01]  /*8c00*/  FMUL.FTZ R50, R0.reuse, R118 ;  /* 0x0000007600327220 */ /* 0x040fe20000410000 */
[----:B------:R-:W1:Y:S01]  /*8c10*/  LDSM.16.MT88.4 R76, [R200+0x800] ;  /* 0x00080000c84c783b */ /* 0x000e620000004200 */
[C---:B------:R-:W-:Y:S02]  /*8c20*/  FMUL.FTZ R15, R0.reuse, R83 ;  /* 0x00000053000f7220 */ /* 0x040fe40000410000 */
[C---:B------:R-:W-:Y:S02]  /*8c30*/  FMUL.FTZ R48, R3.reuse, R116 ;  /* 0x0000007403307220 */ /* 0x040fe40000410000 */
[C---:B------:R-:W-:Y:S03]  /*8c40*/  FMUL.FTZ R64, R3.reuse, R132 ;  /* 0x0000008403407220 */ /* 0x040fe60000410000 */
[C---:B------:R-:W-:Y:S01]  /*8c50*/  HMMA.16816.F32.BF16 R12, R136.reuse, R20, R12 ;  /* 0x00000014880c723c */ /* 0x040fe2000004180c */
[----:B------:R-:W1:Y:S06]  /*8c60*/  LDSM.16.MT88.4 R80, [R204+0x800] ;  /* 0x00080000cc50783b */ /* 0x000e6c0000004200 */
[C---:B------:R-:W-:Y:S01]  /*8c70*/  FMUL.FTZ R20, R3.reuse, R88 ;  /* 0x0000005803147220 */ /* 0x040fe20000410000 */
[C---:B------:R-:W-:Y:S01]  /*8c80*/  HMMA.16816.F32.BF16 R16, R136.reuse, R22, R16 ;  /* 0x000000168810723c */ /* 0x040fe20000041810 */
[----:B------:R-:W1:Y:S03]  /*8c90*/  LDSM.16.MT88.4 R84, [R203+0x800] ;  /* 0x00080000cb54783b */ /* 0x000e660000004200 */
[----:B------:R-:W-:Y:S02]  /*8ca0*/  FMUL.FTZ R21, R3, R89 ;  /* 0x0000005903157220 */ /* 0x000fe40000410000 */
[--C-:B-----5:R-:W-:Y:S02]  /*8cb0*/  FFMA.FTZ R2, R49, c[0x0][0x2d0], -R149.reuse ;  /* 0x0000b40031027a23 */ /* 0x120fe40000010895 */
[C---:B------:R-:W-:Y:S01]  /*8cc0*/  FMUL.FTZ R49, R3.reuse, R117 ;  /* 0x0000007503317220 */ /* 0x040fe20000410000 */
[----:B------:R-:W0:Y:S01]  /*8cd0*/  LDGDEPBAR ;  /* 0x00000000000079af */ /* 0x000e220000000000 */
[----:B------:R5:W1:Y:S02]  /*8ce0*/  MUFU.EX2 R109, R2 ;  /* 0x00000002006d7308 */ /* 0x000a640000000800 */
[C---:B------:R-:W-:Y:S02]  /*8cf0*/  FMUL.FTZ R22, R0.reuse, R90 ;  /* 0x0000005a00167220 */ /* 0x040fe40000410000 */
[----:B------:R-:W-:Y:S03]  /*8d00*/  FMUL.FTZ R23, R0, R91 ;  /* 0x0000005b00177220 */ /* 0x000fe60000410000 */
[----:B------:R-:W1:Y:S04]  /*8d10*/  LDSM.16.MT88.4 R88, [R206+0x800] ;  /* 0x00080000ce58783b */ /* 0x000e680000004200 */
[C---:B------:R-:W-:Y:S07]  /*8d20*/  HMMA.16816.F32.BF16 R20, R136.reuse, R28, R20 ;  /* 0x0000001c8814723c */ /* 0x040fee0000041814 */
[C---:B------:R-:W-:Y:S01]  /*8d30*/  FMUL.FTZ R29, R3.reuse, R97 ;  /* 0x00000061031d7220 */ /* 0x040fe20000410000 */
[C---:B------:R-:W-:Y:S04]  /*8d40*/  HMMA.16816.F32.BF16 R24, R136.reuse, R30, R24 ;  /* 0x0000001e8818723c */ /* 0x040fe80000041818 */
[----:B------:R-:W-:Y:S01]  /*8d50*/  MOV R97, R237 ;  /* 0x000000ed00617202 */ /* 0x000fe20000000f00 */
[----:B-----5:R-:W-:Y:S02]  /*8d60*/  FFMA.FTZ R2, R56, c[0x0][0x2d0], -R148 ;  /* 0x0000b40038027a23 */ /* 0x020fe40000010894 */
[C---:B------:R-:W-:Y:S02]  /*8d70*/  FMUL.FTZ R30, R0.reuse, R98 ;  /* 0x00000062001e7220 */ /* 0x040fe40000410000 */
[----:B------:R5:W-:Y:S01]  /*8d80*/  MUFU.EX2 R103, R2 ;  /* 0x0000000200677308 */ /* 0x000be20000000800 */
[----:B------:R-:W3:Y:S02]  /*8d90*/  LDL.LU R98, [R1+0x10] ;  /* 0x0000100001627983 */ /* 0x000ee40000300800 */
[C---:B------:R-:W-:Y:S01]  /*8da0*/  FMUL.FTZ R31, R0.reuse, R99 ;  /* 0x00000063001f7220 */ /* 0x040fe20000410000 */
[----:B------:R-:W-:Y:S01]  /*8db0*/  MOV R99, R65 ;  /* 0x0000004100637202 */ /* 0x000fe20000000f00 */
[C---:B------:R-:W-:Y:S02]  /*8dc0*/  FMUL.FTZ R28, R3.reuse, R96 ;  /* 0x00000060031c7220 */ /* 0x040fe40000410000 */
[C---:B------:R-:W-:Y:S02]  /*8dd0*/  FMUL.FTZ R56, R3.reuse, R124 ;  /* 0x0000007c03387220 */ /* 0x040fe40000410000 */
[----:B------:R-:W-:Y:S02]  /*8de0*/  IMAD.MOV.U32 R96, RZ, RZ, R66 ;  /* 0x000000ffff607224 */ /* 0x000fe400078e0042 */
[----:B------:R-:W-:Y:S01]  /*8df0*/  FMUL.FTZ R65, R3, R133 ;  /* 0x0000008503417220 */ /* 0x000fe20000410000 */
[C---:B----4-:R-:W-:Y:S03]  /*8e00*/  HMMA.16816.F32.BF16 R28, R136.reuse, R36, R28 ;  /* 0x00000024881c723c */ /* 0x050fe6000004181c */
[----:B------:R-:W-:Y:S02]  /*8e10*/  IMAD.MOV.U32 R132, RZ, RZ, R96 ;  /* 0x000000ffff847224 */ /* 0x000fe400078e0060 */
[--C-:B------:R-:W-:Y:S02]  /*8e20*/  FFMA.FTZ R96, R251, c[0x0][0x2d0], -R148.reuse ;  /* 0x0000b400fb607a23 */ /* 0x100fe40000010894 */
[----:B------:R-:W-:Y:S01]  /*8e30*/  FMUL.FTZ R36, R3, R104 ;  /* 0x0000006803247220 */ /* 0x000fe20000410000 */
[C---:B------:R-:W-:Y:S04]  /*8e40*/  HMMA.16816.F32.BF16 R32, R136.reuse, R38, R32 ;  /* 0x000000268820723c */ /* 0x040fe80000041820 */
[----:B-----5:R-:W-:Y:S02]  /*8e50*/  FFMA.FTZ R2, R57, c[0x0][0x2d0], -R148 ;  /* 0x0000b40039027a23 */ /* 0x020fe40000010894 */
[C---:B------:R-:W-:Y:S02]  /*8e60*/  FMUL.FTZ R37, R3.reuse, R105 ;  /* 0x0000006903257220 */ /* 0x040fe40000410000 */
[----:B------:R4:W5:Y:S01]  /*8e70*/  MUFU.EX2 R108, R2 ;  /* 0x00000002006c7308 */ /* 0x0009620000000800 */
[C---:B------:R-:W-:Y:S03]  /*8e80*/  FMUL.FTZ R38, R0.reuse, R106 ;  /* 0x0000006a00267220 */ /* 0x040fe60000410000 */
[C---:B------:R-:W-:Y:S02]  /*8e90*/  FMUL.FTZ R39, R0.reuse, R107 ;  /* 0x0000006b00277220 */ /* 0x040fe40000410000 */
[C---:B------:R-:W-:Y:S02]  /*8ea0*/  FMUL.FTZ R57, R3.reuse, R125 ;  /* 0x0000007d03397220 */ /* 0x040fe40000410000 */
[----:B------:R-:W-:Y:S03]  /*8eb0*/  FMUL.FTZ R66, R0, R134 ;  /* 0x0000008600427220 */ /* 0x000fe60000410000 */
[C---:B-1----:R-:W-:Y:S07]  /*8ec0*/  HMMA.16816.F32.BF16 R36, R136.reuse, R44, R36 ;  /* 0x0000002c8824723c */ /* 0x042fee0000041824 */
[C---:B------:R-:W-:Y:S01]  /*8ed0*/  FMUL.FTZ R44, R3.reuse, R112 ;  /* 0x00000070032c7220 */ /* 0x040fe20000410000 */
[C---:B------:R-:W-:Y:S04]  /*8ee0*/  HMMA.16816.F32.BF16 R40, R136.reuse, R46, R40 ;  /* 0x0000002e8828723c */ /* 0x040fe80000041828 */
[C---:B------:R-:W-:Y:S02]  /*8ef0*/  FMUL.FTZ R45, R3.reuse, R113 ;  /* 0x00000071032d7220 */ /* 0x040fe40000410000 */
[--C-:B----4-:R-:W-:Y:S02]  /*8f00*/  FFMA.FTZ R2, R150, c[0x0][0x2d0], -R149.reuse ;  /* 0x0000b40096027a23 */ /* 0x110fe40000010895 */
[C---:B------:R-:W-:Y:S02]  /*8f10*/  FMUL.FTZ R46, R0.reuse, R114 ;  /* 0x00000072002e7220 */ /* 0x040fe40000410000 */
[----:B------:R1:W-:Y:S02]  /*8f20*/  MUFU.EX2 R102, R2 ;  /* 0x0000000200667308 */ /* 0x0003e40000000800 */
[C---:B------:R-:W-:Y:S02]  /*8f30*/  FMUL.FTZ R47, R0.reuse, R115 ;  /* 0x00000073002f7220 */ /* 0x040fe40000410000 */
[----:B------:R-:W-:Y:S01]  /*8f40*/  IMAD.MOV.U32 R150, RZ, RZ, R70 ;  /* 0x000000ffff967224 */ /* 0x000fe200078e0046 */
[----:B------:R-:W-:Y:S01]  /*8f50*/  MOV R70, R67 ;  /* 0x0000004300467202 */ /* 0x000fe20000000f00 */
[----:B------:R-:W-:Y:S01]  /*8f60*/  FMUL.FTZ R67, R0, R135 ;  /* 0x0000008700437220 */ /* 0x000fe20000410000 */
[----:B------:R-:W-:Y:S02]  /*8f70*/  MOV R135, R132 ;  /* 0x0000008400877202 */ /* 0x000fe40000000f00 */
[C---:B--2---:R-:W-:Y:S03]  /*8f80*/  HMMA.16816.F32.BF16 R44, R136.reuse, R52, R44 ;  /* 0x00000034882c723c */ /* 0x044fe6000004182c */
[----:B------:R-:W-:Y:S01]  /*8f90*/  MOV R133, R70 ;  /* 0x0000004600857202 */ /* 0x000fe20000000f00 */
[--C-:B------:R-:W-:Y:S03]  /*8fa0*/  FFMA.FTZ R70, R252, c[0x0][0x2d0], -R148.reuse ;  /* 0x0000b400fc467a23 */ /* 0x100fe60000010894 */
[C---:B------:R-:W-:Y:S01]  /*8fb0*/  FMUL.FTZ R52, R3.reuse, R120 ;  /* 0x0000007803347220 */ /* 0x040fe20000410000 */
[C---:B------:R-:W-:Y:S04]  /*8fc0*/  HMMA.16816.F32.BF16 R48, R136.reuse, R54, R48 ;  /* 0x000000368830723c */ /* 0x040fe80000041830 */
[----:B------:R-:W-:Y:S02]  /*8fd0*/  FMUL.FTZ R53, R3, R121 ;  /* 0x0000007903357220 */ /* 0x000fe40000410000 */
[----:B-1----:R-:W-:Y:S01]  /*8fe0*/  FFMA.FTZ R2, R151, c[0x0][0x2d0], -R149 ;  /* 0x0000b40097027a23 */ /* 0x002fe20000010895 */
[----:B------:R-:W-:Y:S01]  /*8ff0*/  MOV R151, R234 ;  /* 0x000000ea00977202 */ /* 0x000fe20000000f00 */
[C---:B------:R-:W-:Y:S02]  /*9000*/  FMUL.FTZ R54, R0.reuse, R122 ;  /* 0x0000007a00367220 */ /* 0x040fe40000410000 */
[----:B------:R1:W2:Y:S02]  /*9010*/  MUFU.EX2 R118, R2 ;  /* 0x0000000200767308 */ /* 0x0002a40000000800 */
[----:B------:R-:W-:Y:S07]  /*9020*/  FMUL.FTZ R55, R0, R123 ;  /* 0x0000007b00377220 */ /* 0x000fee0000410000 */
[C---:B------:R-:W-:Y:S07]  /*9030*/  HMMA.16816.F32.BF16 R52, R136.reuse, R60, R52 ;  /* 0x0000003c8834723c */ /* 0x040fee0000041834 */
[C---:B------:R-:W-:Y:S01]  /*9040*/  FMUL.FTZ R60, R3.reuse, R128 ;  /* 0x00000080033c7220 */ /* 0x040fe20000410000 */
[C---:B------:R-:W-:Y:S04]  /*9050*/  HMMA.16816.F32.BF16 R56, R136.reuse, R62, R56 ;  /* 0x0000003e8838723c */ /* 0x040fe80000041838 */
[----:B------:R-:W-:Y:S02]  /*9060*/  IMAD.MOV.U32 R128, RZ, RZ, R193 ;  /* 0x000000ffff807224 */ /* 0x000fe400078e00c1 */
[----:B------:R-:W-:Y:S02]  /*9070*/  FMUL.FTZ R61, R3, R129 ;  /* 0x00000081033d7220 */ /* 0x000fe40000410000 */
[--C-:B-1----:R-:W-:Y:S01]  /*9080*/  FFMA.FTZ R2, R152, c[0x0][0x2d0], -R148.reuse ;  /* 0x0000b40098027a23 */ /* 0x102fe20000010894 */
[----:B------:R-:W4:Y:S01]  /*9090*/  LDL.LU R129, [R1+0x4] ;  /* 0x0000040001817983 */ /* 0x000f220000300800 */
[----:B------:R1:W-:Y:S02]  /*90a0*/  MUFU.EX2 R152, R70 ;  /* 0x0000004600987308 */ /* 0x0003e40000000800 */
[C---:B------:R-:W-:Y:S02]  /*90b0*/  FMUL.FTZ R62, R0.reuse, R130 ;  /* 0x00000082003e7220 */ /* 0x040fe40000410000 */
[----:B------:R-:W-:Y:S01]  /*90c0*/  FMUL.FTZ R63, R0, R131 ;  /* 0x00000083003f7220 */ /* 0x000fe20000410000 */
[----:B------:R-:W-:Y:S01]  /*90d0*/  MOV R131, R97 ;  /* 0x0000006100837202 */ /* 0x000fe20000000f00 */
[--C-:B------:R-:W-:Y:S02]  /*90e0*/  FFMA.FTZ R97, R250, c[0x0][0x2d0], -R148.reuse ;  /* 0x0000b400fa617a23 */ /* 0x100fe40000010894 */
[----:B------:R-:W-:Y:S02]  /*90f0*/  IMAD.MOV.U32 R130, RZ, RZ, R101 ;  /* 0x000000ffff827224 */ /* 0x000fe400078e0065 */
[----:B------:R2:W-:Y:S01]  /*9100*/  MUFU.EX2 R117, R2 ;  /* 0x0000000200757308 */ /* 0x0005e20000000800 */
[C---:B------:R-:W-:Y:S03]  /*9110*/  HMMA.16816.F32.BF16 R60, R136.reuse, R72, R60 ;  /* 0x00000048883c723c */ /* 0x040fe6000004183c */
[----:B------:R-:W-:Y:S02]  /*9120*/  FFMA.FTZ R101, R244, c[0x0][0x2d0], -R148 ;  /* 0x0000b400f4657a23 */ /* 0x000fe40000010894 */
[----:B------:R-:W-:Y:S02]  /*9130*/  IMAD.MOV.U32 R134, RZ, RZ, R131 ;  /* 0x000000ffff867224 */ /* 0x000fe400078e0083 */
[----:B------:R-:W-:Y:S01]  /*9140*/  F2FP.BF16.PACK_AB R72, R111, R119 ;  /* 0x000000776f48723e */ /* 0x000fe200000010ff */
[----:B------:R-:W-:Y:S04]  /*9150*/  HMMA.16816.F32.BF16 R64, R136, R74, R64 ;  /* 0x0000004a8840723c */ /* 0x000fe80000041840 */
[----:B------:R-:W-:Y:S01]  /*9160*/  F2FP.BF16.PACK_AB R73, R109, R110 ;  /* 0x0000006e6d49723e */ /* 0x000fe200000010ff */
[--C-:B-1----:R-:W-:Y:S02]  /*9170*/  FFMA.FTZ R70, R134, c[0x0][0x2d0], -R149.reuse ;  /* 0x0000b40086467a23 */ /* 0x102fe40000010895 */
[----:B-----5:R-:W-:Y:S01]  /*9180*/  F2FP.BF16.PACK_AB R74, R108, R103 ;  /* 0x000000676c4a723e */ /* 0x020fe200000010ff */
[----:B------:R-:W-:Y:S01]  /*9190*/  IMAD.MOV.U32 R136, RZ, RZ, R94 ;  /* 0x000000ffff887224 */ /* 0x000fe200078e005e */
[----:B--2---:R-:W-:Y:S03]  /*91a0*/  F2FP.BF16.PACK_AB R75, R118, R102 ;  /* 0x00000066764b723e */ /* 0x004fe600000010ff */
[----:B------:R-:W-:Y:S01]  /*91b0*/  IMAD.MOV.U32 R137, RZ, RZ, R150 ;  /* 0x000000ffff897224 */ /* 0x000fe200078e0096 */
[----:B------:R-:W-:Y:S01]  /*91c0*/  MOV R150, R93 ;  /* 0x0000005d00967202 */ /* 0x000fe20000000f00 */
[--C-:B------:R-:W-:Y:S02]  /*91d0*/  FFMA.FTZ R139, R249, c[0x0][0x2d0], -R148.reuse ;  /* 0x0000b400f98b7a23 */ /* 0x100fe40000010894 */
[C---:B------:R-:W-:Y:S04]  /*91e0*/  HMMA.16816.F32.BF16 R4, R72.reuse, R76, R4 ;  /* 0x0000004c4804723c */ /* 0x040fe80000041804 */
[----:B------:R-:W-:Y:S01]  /*91f0*/  MUFU.EX2 R139, R139 ;  /* 0x0000008b008b7308 */ /* 0x000fe20000000800 */
[--C-:B------:R-:W-:Y:S02]  /*9200*/  FFMA.FTZ R2, R153, c[0x0][0x2d0], -R148.reuse ;  /* 0x0000b40099027a23 */ /* 0x100fe40000010894 */
[--C-:B------:R-:W-:Y:S01]  /*9210*/  FFMA.FTZ R138, R247, c[0x0][0x2d0], -R148.reuse ;  /* 0x0000b400f78a7a23 */ /* 0x100fe20000010894 */
[C---:B------:R-:W-:Y:S01]  /*9220*/  HMMA.16816.F32.BF16 R8, R72.reuse, R78, R8 ;  /* 0x0000004e4808723c */ /* 0x040fe20000041808 */
[----:B------:R-:W1:Y:S05]  /*9230*/  LDSM.16.MT88.4 R76, [R200+0x4800] ;  /* 0x00480000c84c783b */ /* 0x000e6a0000004200 */
[----:B------:R2:W5:Y:S02]  /*9240*/  MUFU.EX2 R237, R2 ;  /* 0x0000000200ed7308 */ /* 0x0005640000000800 */
[C---:B------:R-:W-:Y:S08]  /*9250*/  HMMA.16816.F32.BF16 R12, R72.reuse, R80, R12 ;  /* 0x00000050480c723c */ /* 0x040ff0000004180c */
[C---:B------:R-:W-:Y:S01]  /*9260*/  HMMA.16816.F32.BF16 R16, R72.reuse, R82, R16 ;  /* 0x000000524810723c */ /* 0x040fe20000041810 */
[----:B------:R-:W5:Y:S01]  /*9270*/  LDSM.16.MT88.4 R80, [R204+0x4800] ;  /* 0x00480000cc50783b */ /* 0x000f620000004200 */
[----:B------:R-:W-:Y:S06]  /*9280*/  MUFU.EX2 R138, R138 ;  /* 0x0000008a008a7308 */ /* 0x000fec0000000800 */
[C---:B------:R-:W-:Y:S04]  /*9290*/  HMMA.16816.F32.BF16 R20, R72.reuse, R84, R20 ;  /* 0x000000544814723c */ /* 0x040fe80000041814 */
[--C-:B--2---:R-:W-:Y:S04]  /*92a0*/  FFMA.FTZ R2, R154, c[0x0][0x2d0], -R149.reuse ;  /* 0x0000b4009a027a23 */ /* 0x104fe80000010895 */
[C---:B------:R-:W-:Y:S01]  /*92b0*/  HMMA.16816.F32.BF16 R24, R72.reuse, R86, R24 ;  /* 0x000000564818723c */ /* 0x040fe20000041818 */
[----:B------:R-:W2:Y:S01]  /*92c0*/  LDSM.16.MT88.4 R84, [R203+0x4800] ;  /* 0x00480000cb54783b */ /* 0x000ea20000004200 */
[----:B------:R5:W-:Y:S06]  /*92d0*/  MUFU.EX2 R116, R2 ;  /* 0x0000000200747308 */ /* 0x000bec0000000800 */
[C---:B------:R-:W-:Y:S08]  /*92e0*/  HMMA.16816.F32.BF16 R28, R72.reuse, R88, R28 ;  /* 0x00000058481c723c */ /* 0x040ff0000004181c */
[C---:B------:R-:W-:Y:S01]  /*92f0*/  HMMA.16816.F32.BF16 R32, R72.reuse, R90, R32 ;  /* 0x0000005a4820723c */ /* 0x040fe20000041820 */
[----:B------:R-:W2:Y:S07]  /*9300*/  LDSM.16.MT88.4 R88, [R206+0x4800] ;  /* 0x00480000ce58783b */ /* 0x000eae0000004200 */
[C---:B-1----:R-:W-:Y:S04]  /*9310*/  HMMA.16816.F32.BF16 R36, R72.reuse, R76, R36 ;  /* 0x0000004c4824723c */ /* 0x042fe80000041824 */
[--C-:B-----5:R-:W-:Y:S04]  /*9320*/  FFMA.FTZ R2, R155, c[0x0][0x2d0], -R149.reuse ;  /* 0x0000b4009b027a23 */ /* 0x120fe80000010895 */
[C---:B------:R-:W-:Y:S01]  /*9330*/  HMMA.16816.F32.BF16 R40, R72.reuse, R78, R40 ;  /* 0x0000004e4828723c */ /* 0x040fe20000041828 */
[----:B------:R1:W5:Y:S01]  /*9340*/  MUFU.EX2 R235, R2 ;  /* 0x0000000200eb7308 */ /* 0x0003620000000800 */
[----:B------:R-:W3:Y:S06]  /*9350*/  LDSM.16.MT88.4 R76, [R200+0x1000] ;  /* 0x00100000c84c783b */ /* 0x000eec0000004200 */
[C---:B------:R-:W-:Y:S08]  /*9360*/  HMMA.16816.F32.BF16 R44, R72.reuse, R80, R44 ;  /* 0x00000050482c723c */ /* 0x040ff0000004182c */
[C---:B------:R-:W-:Y:S01]  /*9370*/  HMMA.16816.F32.BF16 R48, R72.reuse, R82, R48 ;  /* 0x000000524830723c */ /* 0x040fe20000041830 */
[----:B------:R-:W3:Y:S07]  /*9380*/  LDSM.16.MT88.4 R80, [R204+0x1000] ;  /* 0x00100000cc50783b */ /* 0x000eee0000004200 */
[C---:B--2---:R-:W-:Y:S04]  /*9390*/  HMMA.16816.F32.BF16 R52, R72.reuse, R84, R52 ;  /* 0x000000544834723c */ /* 0x044fe80000041834 */
[--C-:B-1----:R-:W-:Y:S04]  /*93a0*/  FFMA.FTZ R2, R156, c[0x0][0x2d0], -R148.reuse ;  /* 0x0000b4009c027a23 */ /* 0x102fe80000010894 */
[C---:B------:R-:W-:Y:S01]  /*93b0*/  HMMA.16816.F32.BF16 R56, R72.reuse, R86, R56 ;  /* 0x000000564838723c */ /* 0x040fe20000041838 */
[----:B------:R1:W-:Y:S01]  /*93c0*/  MUFU.EX2 R234, R2 ;  /* 0x0000000200ea7308 */ /* 0x0003e20000000800 */
[----:B------:R-:W2:Y:S06]  /*93d0*/  LDSM.16.MT88.4 R84, [R203+0x1000] ;  /* 0x00100000cb54783b */ /* 0x000eac0000004200 */
[C---:B------:R-:W-:Y:S08]  /*93e0*/  HMMA.16816.F32.BF16 R60, R72.reuse, R88, R60 ;  /* 0x00000058483c723c */ /* 0x040ff0000004183c */
[----:B------:R-:W-:Y:S01]  /*93f0*/  HMMA.16816.F32.BF16 R64, R72, R90, R64 ;  /* 0x0000005a4840723c */ /* 0x000fe20000041840 */
[----:B------:R-:W2:Y:S06]  /*9400*/  LDSM.16.MT88.4 R88, [R206+0x1000] ;  /* 0x00100000ce58783b */ /* 0x000eac0000004200 */
[----:B------:R-:W-:Y:S01]  /*9410*/  F2FP.BF16.PACK_AB R72, R237, R117 ;  /* 0x00000075ed48723e */ /* 0x000fe200000010ff */
[----:B-1----:R-:W-:Y:S01]  /*9420*/  FFMA.FTZ R2, R157, c[0x0][0x2d0], -R148 ;  /* 0x0000b4009d027a23 */ /* 0x002fe20000010894 */
[----:B-----5:R-:W-:Y:S03]  /*9430*/  F2FP.BF16.PACK_AB R73, R235, R116 ;  /* 0x00000074eb49723e */ /* 0x020fe600000010ff */
[----:B------:R1:W5:Y:S01]  /*9440*/  MUFU.EX2 R127, R2 ;  /* 0x00000002007f7308 */ /* 0x0003620000000800 */
[----:B---3--:R-:W-:Y:S02]  /*9450*/  FFMA.FTZ R98, R0, R98, R232 ;  /* 0x0000006200627223 */ /* 0x008fe400000100e8 */
[--C-:B-1----:R-:W-:Y:S01]  /*9460*/  FFMA.FTZ R2, R158, c[0x0][0x2d0], -R149.reuse ;  /* 0x0000b4009e027a23 */ /* 0x102fe20000010895 */
[----:B-----5:R-:W-:Y:S01]  /*9470*/  F2FP.BF16.PACK_AB R74, R127, R234 ;  /* 0x000000ea7f4a723e */ /* 0x020fe200000010ff */
[--C-:B------:R-:W-:Y:S01]  /*9480*/  FFMA.FTZ R0, R133, c[0x0][0x2d0], -R149.reuse ;  /* 0x0000b40085007a23 */ /* 0x100fe20000010895 */
[----:B------:R-:W-:Y:S04]  /*9490*/  MOV R133, R130 ;  /* 0x0000008200857202 */ /* 0x000fe80000000f00 */
[----:B------:R1:W-:Y:S10]  /*94a0*/  MUFU.EX2 R126, R2 ;  /* 0x00000002007e7308 */ /* 0x0003f40000000800 */
[----:B------:R-:W-:Y:S01]  /*94b0*/  MUFU.EX2 R131, R0 ;  /* 0x0000000000837308 */ /* 0x000fe20000000800 */
[----:B-1----:R-:W-:Y:S09]  /*94c0*/  FFMA.FTZ R2, R159, c[0x0][0x2d0], -R149 ;  /* 0x0000b4009f027a23 */ /* 0x002ff20000010895 */
        /* <DEDUP_REMOVED lines=11> */
[----:B------:R-:W5:Y:S06]  /*9580*/  LDSM.16.MT88.4 R80, [R204+0x5000] ;  /* 0x00500000cc50783b */ /* 0x000f6c0000004200 */
[C---:B--2---:R-:W-:Y:S08]  /*9590*/  HMMA.16816.F32.BF16 R20, R72.reuse, R84, R20 ;  /* 0x000000544814723c */ /* 0x044ff00000041814 */
[C---:B------:R-:W-:Y:S01]  /*95a0*/  HMMA.16816.F32.BF16 R24, R72.reuse, R86, R24 ;  /* 0x000000564818723c */ /* 0x040fe20000041818 */
[----:B------:R-:W2:Y:S03]  /*95b0*/  LDSM.16.MT88.4 R84, [R203+0x5000] ;  /* 0x00500000cb54783b */ /* 0x000ea60000004200 */
[----:B----4-:R-:W-:Y:S01]  /*95c0*/  FFMA.FTZ R3, R3, R129, R233 ;  /* 0x0000008103037223 */ /* 0x010fe200000100e9 */
[----:B------:R-:W-:Y:S02]  /*95d0*/  MOV R129, R151 ;  /* 0x0000009700817202 */ /* 0x000fe40000000f00 */
[----:B------:R-:W-:Y:S01]  /*95e0*/  MOV R151, R95 ;  /* 0x0000005f00977202 */ /* 0x000fe20000000f00 */
[C---:B------:R-:W-:Y:S04]  /*95f0*/  HMMA.16816.F32.BF16 R28, R72.reuse, R88, R28 ;  /* 0x00000058481c723c */ /* 0x040fe8000004181c */
[--C-:B-1----:R-:W-:Y:S02]  /*9600*/  FFMA.FTZ R2, R162, c[0x0][0x2d0], -R149.reuse ;  /* 0x0000b400a2027a23 */ /* 0x102fe40000010895 */
[----:B------:R-:W-:Y:S02]  /*9610*/  FFMA.FTZ R0, R151, c[0x0][0x2d0], -R149 ;  /* 0x0000b40097007a23 */ /* 0x000fe40000010895 */
[C---:B------:R-:W-:Y:S01]  /*9620*/  HMMA.16816.F32.BF16 R32, R72.reuse, R90, R32 ;  /* 0x0000005a4820723c */ /* 0x040fe20000041820 */
[----:B------:R1:W-:Y:S01]  /*9630*/  MUFU.EX2 R106, R2 ;  /* 0x00000002006a7308 */ /* 0x0003e20000000800 */
[----:B------:R-:W4:Y:S02]  /*9640*/  LDSM.16.MT88.4 R88, [R206+0x5000] ;  /* 0x00500000ce58783b */ /* 0x000f240000004200 */
[----:B------:R-:W-:Y:S02]  /*9650*/  IMAD.MOV.U32 R132, RZ, RZ, R129 ;  /* 0x000000ffff847224 */ /* 0x000fe400078e0081 */
[----:B------:R-:W-:Y:S02]  /*9660*/  FADD.FTZ R3, R236, R3 ;  /* 0x00000003ec037221 */ /* 0x000fe40000010000 */
[C---:B---3--:R-:W-:Y:S03]  /*9670*/  HMMA.16816.F32.BF16 R36, R72.reuse, R76, R36 ;  /* 0x0000004c4824723c */ /* 0x048fe60000041824 */
[----:B------:R-:W-:Y:S05]  /*9680*/  MUFU.EX2 R129, R96 ;  /* 0x0000006000817308 */ /* 0x000fea0000000800 */
[C---:B------:R-:W-:Y:S01]  /*9690*/  HMMA.16816.F32.BF16 R40, R72.reuse, R78, R40 ;  /* 0x0000004e4828723c */ /* 0x040fe20000041828 */
[----:B------:R-:W3:Y:S04]  /*96a0*/  LDSM.16.MT88.4 R76, [R200+0x1800] ;  /* 0x00180000c84c783b */ /* 0x000ee80000004200 */
[----:B------:R-:W-:Y:S03]  /*96b0*/  MUFU.EX2 R151, R97 ;  /* 0x0000006100977308 */ /* 0x000fe60000000800 */
[C---:B-----5:R-:W-:Y:S04]  /*96c0*/  HMMA.16816.F32.BF16 R44, R72.reuse, R80, R44 ;  /* 0x00000050482c723c */ /* 0x060fe8000004182c */
[--C-:B-1----:R-:W-:Y:S03]  /*96d0*/  FFMA.FTZ R2, R163, c[0x0][0x2d0], -R149.reuse ;  /* 0x0000b400a3027a23 */ /* 0x102fe60000010895 */
[----:B------:R-:W-:Y:S01]  /*96e0*/  MUFU.EX2 R130, R0 ;  /* 0x0000000000827308 */ /* 0x000fe20000000800 */
[C---:B------:R-:W-:Y:S01]  /*96f0*/  HMMA.16816.F32.BF16 R48, R72.reuse, R82, R48 ;  /* 0x000000524830723c */ /* 0x040fe20000041830 */
[----:B------:R-:W1:Y:S07]  /*9700*/  LDSM.16.MT88.4 R80, [R204+0x1800] ;  /* 0x00180000cc50783b */ /* 0x000e6e0000004200 */
[C---:B--2---:R-:W-:Y:S01]  /*9710*/  HMMA.16816.F32.BF16 R52, R72.reuse, R84, R52 ;  /* 0x000000544834723c */ /* 0x044fe20000041834 */
[----:B------:R2:W5:Y:S07]  /*9720*/  MUFU.EX2 R107, R2 ;  /* 0x00000002006b7308 */ /* 0x00056e0000000800 */
[C---:B------:R-:W-:Y:S01]  /*9730*/  HMMA.16816.F32.BF16 R56, R72.reuse, R86, R56 ;  /* 0x000000564838723c */ /* 0x040fe20000041838 */
[----:B------:R-:W1:Y:S07]  /*9740*/  LDSM.16.MT88.4 R84, [R203+0x1800] ;  /* 0x00180000cb54783b */ /* 0x000e6e0000004200 */
[C---:B----4-:R-:W-:Y:S08]  /*9750*/  HMMA.16816.F32.BF16 R60, R72.reuse, R88, R60 ;  /* 0x00000058483c723c */ /* 0x050ff0000004183c */
[----:B------:R-:W-:Y:S01]  /*9760*/  HMMA.16816.F32.BF16 R64, R72, R90, R64 ;  /* 0x0000005a4840723c */ /* 0x000fe20000041840 */
[----:B------:R-:W4:Y:S03]  /*9770*/  LDSM.16.MT88.4 R88, [R206+0x1800] ;  /* 0x00180000ce58783b */ /* 0x000f260000004200 */
[--C-:B--2---:R-:W-:Y:S03]  /*9780*/  FFMA.FTZ R2, R168, c[0x0][0x2d0], -R148.reuse ;  /* 0x0000b400a8027a23 */ /* 0x104fe60000010894 */
[----:B------:R-:W-:Y:S01]  /*9790*/  F2FP.BF16.PACK_AB R72, R193, R124 ;  /* 0x0000007cc148723e */ /* 0x000fe200000010ff */
[----:B------:R2:W-:Y:S01]  /*97a0*/  MUFU.EX2 R105, R2 ;  /* 0x0000000200697308 */ /* 0x0005e20000000800 */
[----:B-----5:R-:W-:Y:S01]  /*97b0*/  F2FP.BF16.PACK_AB R73, R107, R106 ;  /* 0x0000006a6b49723e */ /* 0x020fe200000010ff */
[----:B------:R-:W5:Y:S02]  /*97c0*/  LDL R168, [R1] ;  /* 0x0000000001a87983 */ /* 0x000f640000100800 */
[--C-:B--2---:R-:W-:Y:S06]  /*97d0*/  FFMA.FTZ R2, R169, c[0x0][0x2d0], -R148.reuse ;  /* 0x0000b400a9027a23 */ /* 0x104fec0000010894 */
[----:B------:R2:W1:Y:S02]  /*97e0*/  MUFU.EX2 R163, R2 ;  /* 0x0000000200a37308 */ /* 0x0004640000000800 */
[--C-:B--2---:R-:W-:Y:S01]  /*97f0*/  FFMA.FTZ R2, R170, c[0x0][0x2d0], -R149.reuse ;  /* 0x0000b400aa027a23 */ /* 0x104fe20000010895 */
[----:B-1----:R-:W-:Y:S07]  /*9800*/  F2FP.BF16.PACK_AB R74, R163, R105 ;  /* 0x00000069a34a723e */ /* 0x002fee00000010ff */
[----:B------:R1:W-:Y:S02]  /*9810*/  MUFU.EX2 R104, R2 ;  /* 0x0000000200687308 */ /* 0x0003e40000000800 */
[--C-:B-1----:R-:W-:Y:S08]  /*9820*/  FFMA.FTZ R2, R171, c[0x0][0x2d0], -R149.reuse ;  /* 0x0000b400ab027a23 */ /* 0x102ff00000010895 */
[----:B------:R1:W2:Y:S02]  /*9830*/  MUFU.EX2 R162, R2 ;  /* 0x0000000200a27308 */ /* 0x0002a40000000800 */
[--C-:B-1----:R-:W-:Y:S01]  /*9840*/  FFMA.FTZ R2, R194, c[0x0][0x2d0], -R148.reuse ;  /* 0x0000b400c2027a23 */ /* 0x102fe20000010894 */
[----:B--2---:R-:W-:Y:S07]  /*9850*/  F2FP.BF16.PACK_AB R75, R162, R104 ;  /* 0x00000068a24b723e */ /* 0x004fee00000010ff */
[----:B------:R1:W-:Y:S01]  /*9860*/  MUFU.EX2 R160, R2 ;  /* 0x0000000200a07308 */ /* 0x0003e20000000800 */
[C---:B---3--:R-:W-:Y:S08]  /*9870*/  HMMA.16816.F32.BF16 R4, R72.reuse, R76, R4 ;  /* 0x0000004c4804723c */ /* 0x048ff00000041804 */
[C---:B------:R-:W-:Y:S01]  /*9880*/  HMMA.16816.F32.BF16 R8, R72.reuse, R78, R8 ;  /* 0x0000004e4808723c */ /* 0x040fe20000041808 */
[----:B------:R-:W2:Y:S07]  /*9890*/  LDSM.16.MT88.4 R76, [R200+0x5800] ;  /* 0x00580000c84c783b */ /* 0x000eae0000004200 */
[C---:B------:R-:W-:Y:S04]  /*98a0*/  HMMA.16816.F32.BF16 R12, R72.reuse, R80, R12 ;  /* 0x00000050480c723c */ /* 0x040fe8000004180c */
[--C-:B-1----:R-:W-:Y:S04]  /*98b0*/  FFMA.FTZ R2, R195, c[0x0][0x2d0], -R148.reuse ;  /* 0x0000b400c3027a23 */ /* 0x102fe80000010894 */
[C---:B------:R-:W-:Y:S01]  /*98c0*/  HMMA.16816.F32.BF16 R16, R72.reuse, R82, R16 ;  /* 0x000000524810723c */ /* 0x040fe20000041810 */
[----:B------:R1:W3:Y:S01]  /*98d0*/  MUFU.EX2 R161, R2 ;  /* 0x0000000200a17308 */ /* 0x0002e20000000800 */
[----:B------:R-:W3:Y:S06]  /*98e0*/  LDSM.16.MT88.4 R80, [R204+0x5800] ;  /* 0x00580000cc50783b */ /* 0x000eec0000004200 */
[C---:B------:R-:W-:Y:S08]  /*98f0*/  HMMA.16816.F32.BF16 R20, R72.reuse, R84, R20 ;  /* 0x000000544814723c */ /* 0x040ff00000041814 */
[C---:B------:R-:W-:Y:S01]  /*9900*/  HMMA.16816.F32.BF16 R24, R72.reuse, R86, R24 ;  /* 0x000000564818723c */ /* 0x040fe20000041818 */
[----:B------:R-:W3:Y:S07]  /*9910*/  LDSM.16.MT88.4 R84, [R203+0x5800] ;  /* 0x00580000cb54783b */ /* 0x000eee0000004200 */
        /* <DEDUP_REMOVED lines=8> */
[C---:B---3--:R-:W-:Y:S04]  /*99a0*/  HMMA.16816.F32.BF16 R44, R72.reuse, R80, R44 ;  /* 0x00000050482c723c */ /* 0x048fe8000004182c */
[--C-:B-1----:R-:W-:Y:S04]  /*99b0*/  FFMA.FTZ R2, R197, c[0x0][0x2d0], -R149.reuse ;  /* 0x0000b400c5027a23 */ /* 0x102fe80000010895 */
[C---:B------:R-:W-:Y:S01]  /*99c0*/  HMMA.16816.F32.BF16 R48, R72.reuse, R82, R48 ;  /* 0x000000524830723c */ /* 0x040fe20000041830 */
[----:B------:R1:W3:Y:S01]  /*99d0*/  MUFU.EX2 R115, R2 ;  /* 0x0000000200737308 */ /* 0x0002e20000000800 */
[----:B------:R-:W2:Y:S06]  /*99e0*/  LDSM.16.MT88.4 R80, [R204+0x2000] ;  /* 0x00200000cc50783b */ /* 0x000eac0000004200 */
[C---:B------:R-:W-:Y:S08]  /*99f0*/  HMMA.16816.F32.BF16 R52, R72.reuse, R84, R52 ;  /* 0x000000544834723c */ /* 0x040ff00000041834 */
[C---:B------:R-:W-:Y:S01]  /*9a00*/  HMMA.16816.F32.BF16 R56, R72.reuse, R86, R56 ;  /* 0x000000564838723c */ /* 0x040fe20000041838 */
[----:B------:R-:W2:Y:S07]  /*9a10*/  LDSM.16.MT88.4 R84, [R203+0x2000] ;  /* 0x00200000cb54783b */ /* 0x000eae0000004200 */
[C---:B----4-:R-:W-:Y:S04]  /*9a20*/  HMMA.16816.F32.BF16 R60, R72.reuse, R88, R60 ;  /* 0x00000058483c723c */ /* 0x050fe8000004183c */
[--C-:B-1----:R-:W-:Y:S04]  /*9a30*/  FFMA.FTZ R2, R198, c[0x0][0x2d0], -R148.reuse ;  /* 0x0000b400c6027a23 */ /* 0x102fe80000010894 */
[----:B------:R-:W-:Y:S01]  /*9a40*/  HMMA.16816.F32.BF16 R64, R72, R90, R64 ;  /* 0x0000005a4840723c */ /* 0x000fe20000041840 */
[----:B------:R1:W-:Y:S01]  /*9a50*/  MUFU.EX2 R113, R2 ;  /* 0x0000000200717308 */ /* 0x0003e20000000800 */
[----:B------:R-:W4:Y:S05]  /*9a60*/  LDSM.16.MT88.4 R88, [R206+0x2000] ;  /* 0x00200000ce58783b */ /* 0x000f2a0000004200 */
[----:B------:R-:W-:Y:S02]  /*9a70*/  F2FP.BF16.PACK_AB R72, R161, R160 ;  /* 0x000000a0a148723e */ /* 0x000fe400000010ff */
[----:B---3--:R-:W-:Y:S03]  /*9a80*/  F2FP.BF16.PACK_AB R73, R115, R114 ;  /* 0x000000727349723e */ /* 0x008fe600000010ff */
[--C-:B-1----:R-:W-:Y:S04]  /*9a90*/  FFMA.FTZ R2, R199, c[0x0][0x2d0], -R148.reuse ;  /* 0x0000b400c7027a23 */ /* 0x102fe80000010894 */
[----:B------:R1:W3:Y:S02]  /*9aa0*/  MUFU.EX2 R159, R2 ;  /* 0x00000002009f7308 */ /* 0x0002e40000000800 */
[----:B-1----:R-:W-:Y:S01]  /*9ab0*/  FFMA.FTZ R2, R230, c[0x0][0x2d0], -R149 ;  /* 0x0000b400e6027a23 */ /* 0x002fe20000010895 */
[----:B---3--:R-:W-:Y:S07]  /*9ac0*/  F2FP.BF16.PACK_AB R74, R159, R113 ;  /* 0x000000719f4a723e */ /* 0x008fee00000010ff */
[----:B------:R1:W-:Y:S01]  /*9ad0*/  MUFU.EX2 R112, R2 ;  /* 0x0000000200707308 */ /* 0x0003e20000000800 */
[----:B-----5:R-:W-:Y:S01]  /*9ae0*/  ISETP.GT.AND P0, PT, R192, R168, PT ;  /* 0x000000a8c000720c */ /* 0x020fe20003f04270 */
[----:B------:R-:W-:Y:S02]  /*9af0*/  IMAD.MOV.U32 R192, RZ, RZ, R229 ;  /* 0x000000ffffc07224 */ /* 0x000fe400078e00e5 */
[--C-:B-1----:R-:W-:Y:S06]  /*9b00*/  FFMA.FTZ R2, R231, c[0x0][0x2d0], -R149.reuse ;  /* 0x0000b400e7027a23 */ /* 0x102fec0000010895 */
        /* <DEDUP_REMOVED lines=11> */
[----:B------:R-:W5:Y:S06]  /*9bc0*/  LDSM.16.MT88.4 R80, [R204+0x6000] ;  /* 0x00600000cc50783b */ /* 0x000f6c0000004200 */
        /* <DEDUP_REMOVED lines=11> */
[C---:B-----5:R-:W-:Y:S04]  /*9c80*/  HMMA.16816.F32.BF16 R44, R72.reuse, R80, R44 ;  /* 0x00000050482c723c */ /* 0x060fe8000004182c */
[--C-:B-1----:R-:W-:Y:S04]  /*9c90*/  FFMA.FTZ R2, R243, c[0x0][0x2d0], -R149.reuse ;  /* 0x0000b400f3027a23 */ /* 0x102fe80000010895 */
[C---:B------:R-:W-:Y:S01]  /*9ca0*/  HMMA.16816.F32.BF16 R48, R72.reuse, R82, R48 ;  /* 0x000000524830723c */ /* 0x040fe20000041830 */
[----:B------:R1:W5:Y:S01]  /*9cb0*/  MUFU.EX2 R122, R2 ;  /* 0x00000002007a7308 */ /* 0x0003620000000800 */
[----:B------:R-:W2:Y:S06]  /*9cc0*/  LDSM.16.MT88.4 R80, [R204+0x2800] ;  /* 0x00280000cc50783b */ /* 0x000eac0000004200 */
[C---:B---3--:R-:W-:Y:S08]  /*9cd0*/  HMMA.16816.F32.BF16 R52, R72.reuse, R84, R52 ;  /* 0x000000544834723c */ /* 0x048ff00000041834 */
[C---:B------:R-:W-:Y:S01]  /*9ce0*/  HMMA.16816.F32.BF16 R56, R72.reuse, R86, R56 ;  /* 0x000000564838723c */ /* 0x040fe20000041838 */
[----:B------:R-:W3:Y:S07]  /*9cf0*/  LDSM.16.MT88.4 R84, [R203+0x2800] ;  /* 0x00280000cb54783b */ /* 0x000eee0000004200 */
[C---:B----4-:R-:W-:Y:S04]  /*9d00*/  HMMA.16816.F32.BF16 R60, R72.reuse, R88, R60 ;  /* 0x00000058483c723c */ /* 0x050fe8000004183c */
[--C-:B-1----:R-:W-:Y:S04]  /*9d10*/  FFMA.FTZ R2, R246, c[0x0][0x2d0], -R148.reuse ;  /* 0x0000b400f6027a23 */ /* 0x102fe80000010894 */
[----:B------:R-:W-:Y:S01]  /*9d20*/  HMMA.16816.F32.BF16 R64, R72, R90, R64 ;  /* 0x0000005a4840723c */ /* 0x000fe20000041840 */
[----:B------:R1:W-:Y:S01]  /*9d30*/  MUFU.EX2 R121, R2 ;  /* 0x0000000200797308 */ /* 0x0003e20000000800 */
[----:B------:R-:W4:Y:S05]  /*9d40*/  LDSM.16.MT88.4 R88, [R206+0x2800] ;  /* 0x00280000ce58783b */ /* 0x000f2a0000004200 */
[----:B------:R-:W-:Y:S02]  /*9d50*/  F2FP.BF16.PACK_AB R72, R157, R156 ;  /* 0x0000009c9d48723e */ /* 0x000fe400000010ff */
[----:B-----5:R-:W-:Y:S03]  /*9d60*/  F2FP.BF16.PACK_AB R73, R122, R123 ;  /* 0x0000007b7a49723e */ /* 0x020fe600000010ff */
[--C-:B-1----:R-:W-:Y:S04]  /*9d70*/  FFMA.FTZ R2, R245, c[0x0][0x2d0], -R148.reuse ;  /* 0x0000b400f5027a23 */ /* 0x102fe80000010894 */
[----:B------:R1:W5:Y:S02]  /*9d80*/  MUFU.EX2 R155, R2 ;  /* 0x00000002009b7308 */ /* 0x0003640000000800 */
[--C-:B-1----:R-:W-:Y:S01]  /*9d90*/  FFMA.FTZ R2, R248, c[0x0][0x2d0], -R149.reuse ;  /* 0x0000b400f8027a23 */ /* 0x102fe20000010895 */
[----:B-----5:R-:W-:Y:S07]  /*9da0*/  F2FP.BF16.PACK_AB R74, R155, R121 ;  /* 0x000000799b4a723e */ /* 0x020fee00000010ff */
[----:B------:R1:W-:Y:S02]  /*9db0*/  MUFU.EX2 R120, R2 ;  /* 0x0000000200787308 */ /* 0x0003e40000000800 */
[--C-:B-1----:R-:W-:Y:S08]  /*9dc0*/  FFMA.FTZ R2, R238, c[0x0][0x2d0], -R149.reuse ;  /* 0x0000b400ee027a23 */ /* 0x102ff00000010895 */
[----:B------:R-:W1:Y:S02]  /*9dd0*/  MUFU.EX2 R154, R2 ;  /* 0x00000002009a7308 */ /* 0x000e640000000800 */
[----:B-1----:R-:W-:Y:S01]  /*9de0*/  F2FP.BF16.PACK_AB R75, R154, R120 ;  /* 0x000000789a4b723e */ /* 0x002fe200000010ff */
[----:B------:R-:W-:Y:S02]  /*9df0*/  FFMA.FTZ R2, R128, c[0x0][0x2d0], -R148 ;  /* 0x0000b40080027a23 */ /* 0x000fe40000010894 */
[----:B------:R-:W-:Y:S02]  /*9e00*/  IMAD.MOV.U32 R128, RZ, RZ, R92 ;  /* 0x000000ffff807224 */ /* 0x000fe400078e005c */
[----:B------:R-:W1:Y:S03]  /*9e10*/  LDSM.16.MT88.4 R92, [R200+0x6800] ;  /* 0x00680000c85c783b */ /* 0x000e660000004200 */
[----:B------:R5:W-:Y:S01]  /*9e20*/  MUFU.EX2 R153, R2 ;  /* 0x0000000200997308 */ /* 0x000be20000000800 */
[C---:B--2---:R-:W-:Y:S03]  /*9e30*/  HMMA.16816.F32.BF16 R4, R72.reuse, R76, R4 ;  /* 0x0000004c4804723c */ /* 0x044fe60000041804 */
[--C-:B------:R-:W-:Y:S02]  /*9e40*/  FFMA.FTZ R0, R128, c[0x0][0x2d0], -R149.reuse ;  /* 0x0000b40080007a23 */ /* 0x100fe40000010895 */
[----:B------:R-:W-:Y:S03]  /*9e50*/  FFMA.FTZ R148, R242, c[0x0][0x2d0], -R148 ;  /* 0x0000b400f2947a23 */ /* 0x000fe60000010894 */
[C---:B------:R-:W-:Y:S01]  /*9e60*/  HMMA.16816.F32.BF16 R8, R72.reuse, R78, R8 ;  /* 0x0000004e4808723c */ /* 0x040fe20000041808 */
[----:B------:R-:W2:Y:S01]  /*9e70*/  LDSM.16.MT88.4 R76, [R204+0x6800] ;  /* 0x00680000cc4c783b */ /* 0x000ea20000004200 */
[----:B------:R4:W-:Y:S06]  /*9e80*/  MUFU.EX2 R128, R0 ;  /* 0x0000000000807308 */ /* 0x0009ec0000000800 */
[C---:B------:R-:W-:Y:S04]  /*9e90*/  HMMA.16816.F32.BF16 R12, R72.reuse, R80, R12 ;  /* 0x00000050480c723c */ /* 0x040fe8000004180c */
[----:B------:R-:W-:Y:S01]  /*9ea0*/  MUFU.EX2 R148, R148 ;  /* 0x0000009400947308 */ /* 0x000fe20000000800 */
[----:B-----5:R-:W-:Y:S03]  /*9eb0*/  FADD.FTZ R2, R136, R98 ;  /* 0x0000006288027221 */ /* 0x020fe60000010000 */
[C---:B------:R-:W-:Y:S01]  /*9ec0*/  HMMA.16816.F32.BF16 R16, R72.reuse, R82, R16 ;  /* 0x000000524810723c */ /* 0x040fe20000041810 */
[----:B------:R-:W5:Y:S03]  /*9ed0*/  LDSM.16.MT88.4 R80, [R203+0x6800] ;  /* 0x00680000cb50783b */ /* 0x000f660000004200 */
[----:B------:R-:W-:Y:S02]  /*9ee0*/  FADD.FTZ R2, R133, R2 ;  /* 0x0000000285027221 */ /* 0x000fe40000010000 */
[----:B------:R-:W-:Y:S02]  /*9ef0*/  MUFU.EX2 R136, R70 ;  /* 0x0000004600887308 */ /* 0x000fe40000000800 */
[C---:B---3--:R-:W-:Y:S04]  /*9f00*/  HMMA.16816.F32.BF16 R20, R72.reuse, R84, R20 ;  /* 0x000000544814723c */ /* 0x048fe80000041814 */
[----:B----4-:R-:W-:Y:S04]  /*9f10*/  FFMA.FTZ R0, R150, c[0x0][0x2d0], -R149 ;  /* 0x0000b40096007a23 */ /* 0x010fe80000010895 */
[C---:B------:R-:W-:Y:S01]  /*9f20*/  HMMA.16816.F32.BF16 R24, R72.reuse, R86, R24 ;  /* 0x000000564818723c */ /* 0x040fe20000041818 */
[----:B------:R-:W3:Y:S01]  /*9f30*/  LDSM.16.MT88.4 R84, [R206+0x6800] ;  /* 0x00680000ce54783b */ /* 0x000ee20000004200 */
[----:B------:R-:W-:Y:S06]  /*9f40*/  MUFU.EX2 R70, R100 ;  /* 0x0000006400467308 */ /* 0x000fec0000000800 */
[C---:B------:R-:W-:Y:S04]  /*9f50*/  HMMA.16816.F32.BF16 R28, R72.reuse, R88, R28 ;  /* 0x00000058481c723c */ /* 0x040fe8000004181c */
[----:B------:R4:W-:Y:S04]  /*9f60*/  MUFU.EX2 R150, R0 ;  /* 0x0000000000967308 */ /* 0x0009e80000000800 */
[C---:B------:R-:W-:Y:S01]  /*9f70*/  HMMA.16816.F32.BF16 R32, R72.reuse, R90, R32 ;  /* 0x0000005a4820723c */ /* 0x040fe20000041820 */
[----:B------:R-:W-:Y:S07]  /*9f80*/  LDSM.16.MT88.4 R88, [R203+0x3000] ;  /* 0x00300000cb58783b */ /* 0x000fee0000004200 */
[C---:B-1----:R-:W-:Y:S08]  /*9f90*/  HMMA.16816.F32.BF16 R36, R72.reuse, R92, R36 ;  /* 0x0000005c4824723c */ /* 0x042ff00000041824 */
[C---:B------:R-:W-:Y:S01]  /*9fa0*/  HMMA.16816.F32.BF16 R40, R72.reuse, R94, R40 ;  /* 0x0000005e4828723c */ /* 0x040fe20000041828 */
[----:B------:R-:W-:Y:S03]  /*9fb0*/  LDSM.16.MT88.4 R92, [R206+0x3000] ;  /* 0x00300000ce5c783b */ /* 0x000fe60000004200 */
[----:B----4-:R-:W-:Y:S02]  /*9fc0*/  FADD.FTZ R0, R137, R3 ;  /* 0x0000000389007221 */ /* 0x010fe40000010000 */
[--C-:B------:R-:W-:Y:S02]  /*9fd0*/  FFMA.FTZ R3, R135, c[0x0][0x2d0], -R149.reuse ;  /* 0x0000b40087037a23 */ /* 0x100fe40000010895 */
[C---:B--2---:R-:W-:Y:S02]  /*9fe0*/  HMMA.16816.F32.BF16 R44, R72.reuse, R76, R44 ;  /* 0x0000004c482c723c */ /* 0x044fe4000004182c */
[----:B------:R1:W2:Y:S02]  /*9ff0*/  MUFU.EX2 R137, R3 ;  /* 0x0000000300897308 */ /* 0x0002a40000000800 */
[----:B------:R-:W-:Y:S01]  /*a000*/  FADD.FTZ R0, R132, R0 ;  /* 0x0000000084007221 */ /* 0x000fe20000010000 */
[----:B------:R-:W-:Y:S01]  /*a010*/  MOV R132, R99 ;  /* 0x0000006300847202 */ /* 0x000fe20000000f00 */
[----:B------:R-:W-:Y:S01]  /*a020*/  FFMA.FTZ R149, R71, c[0x0][0x2d0], -R149 ;  /* 0x0000b40047957a23 */ /* 0x000fe20000010895 */
[----:B------:R-:W-:Y:S01]  /*a030*/  LDSM.16.MT88.4 R96, [R204+0x7000] ;  /* 0x00700000cc60783b */ /* 0x000fe20000004200 */
[C---:B------:R-:W-:Y:S04]  /*a040*/  HMMA.16816.F32.BF16 R48, R72.reuse, R78, R48 ;  /* 0x0000004e4830723c */ /* 0x040fe80000041830 */
[----:B------:R-:W4:Y:S01]  /*a050*/  MUFU.EX2 R71, R101 ;  /* 0x0000006500477308 */ /* 0x000f220000000800 */
[----:B------:R-:W-:Y:S02]  /*a060*/  FADD.FTZ R0, R119, R0 ;  /* 0x0000000077007221 */ /* 0x000fe40000010000 */
[----:B------:R-:W4:Y:S01]  /*a070*/  LDSM.16.MT88.4 R76, [R200+0x3000] ;  /* 0x00300000c84c783b */ /* 0x000f220000004200 */
[C---:B-----5:R-:W-:Y:S04]  /*a080*/  HMMA.16816.F32.BF16 R52, R72.reuse, R80, R52 ;  /* 0x000000504834723c */ /* 0x060fe80000041834 */
[----:B------:R-:W-:Y:S01]  /*a090*/  FADD.FTZ R2, R132, R2 ;  /* 0x0000000284027221 */ /* 0x000fe20000010000 */
[----:B------:R-:W-:Y:S01]  /*a0a0*/  F2FP.BF16.PACK_AB R132, R138, R139 ;  /* 0x0000008b8a84723e */ /* 0x000fe200000010ff */
[----:B------:R-:W5:Y:S02]  /*a0b0*/  MUFU.EX2 R149, R149 ;  /* 0x0000009500957308 */ /* 0x000f640000000800 */
[C---:B------:R-:W-:Y:S01]  /*a0c0*/  HMMA.16816.F32.BF16 R56, R72.reuse, R82, R56 ;  /* 0x000000524838723c */ /* 0x040fe20000041838 */
[----:B------:R-:W5:Y:S03]  /*a0d0*/  LDSM.16.MT88.4 R80, [R204+0x3000] ;  /* 0x00300000cc50783b */ /* 0x000f660000004200 */
[----:B-1----:R-:W-:Y:S01]  /*a0e0*/  FADD.FTZ R3, R110, R2 ;  /* 0x000000026e037221 */ /* 0x002fe20000010000 */
[----:B--2---:R-:W-:Y:S01]  /*a0f0*/  F2FP.BF16.PACK_AB R133, R136, R137 ;  /* 0x000000898885723e */ /* 0x004fe200000010ff */
[----:B------:R-:W-:Y:S02]  /*a100*/  FADD.FTZ R2, R111, R0 ;  /* 0x000000006f027221 */ /* 0x000fe40000010000 */
[C---:B---3--:R-:W-:Y:S04]  /*a110*/  HMMA.16816.F32.BF16 R60, R72.reuse, R84, R60 ;  /* 0x00000054483c723c */ /* 0x048fe8000004183c */
[----:B------:R-:W-:Y:S01]  /*a120*/  FADD.FTZ R0, R109, R3 ;  /* 0x000000036d007221 */ /* 0x000fe20000010000 */
[----:B----4-:R-:W-:Y:S01]  /*a130*/  F2FP.BF16.PACK_AB R134, R148, R71 ;  /* 0x000000479486723e */ /* 0x010fe200000010ff */
[----:B------:R-:W-:Y:S02]  /*a140*/  FADD.FTZ R2, R103, R2 ;  /* 0x0000000267027221 */ /* 0x000fe40000010000 */
[----:B------:R-:W-:Y:S01]  /*a150*/  HMMA.16816.F32.BF16 R64, R72, R86, R64 ;  /* 0x000000564840723c */ /* 0x000fe20000041840 */
[----:B------:R-:W1:Y:S03]  /*a160*/  LDSM.16.MT88.4 R84, [R200+0x7000] ;  /* 0x00700000c854783b */ /* 0x000e660000004200 */
[----:B------:R-:W-:Y:S02]  /*a170*/  FADD.FTZ R0, R102, R0 ;  /* 0x0000000066007221 */ /* 0x000fe40000010000 */
[----:B------:R-:W-:Y:S01]  /*a180*/  FADD.FTZ R2, R108, R2 ;  /* 0x000000026c027221 */ /* 0x000fe20000010000 */
[----:B------:R-:W-:Y:S01]  /*a190*/  F2FP.BF16.PACK_AB R72, R152, R153 ;  /* 0x000000999848723e */ /* 0x000fe200000010ff */
[----:B------:R-:W-:Y:S01]  /*a1a0*/  FADD.FTZ R0, R118, R0 ;  /* 0x0000000076007221 */ /* 0x000fe20000010000 */
[----:B------:R-:W-:Y:S01]  /*a1b0*/  F2FP.BF16.PACK_AB R73, R130, R131 ;  /* 0x000000838249723e */ /* 0x000fe200000010ff */
[----:B------:R-:W-:Y:S02]  /*a1c0*/  LDSM.16.MT88.4 R100, [R206+0x3800] ;  /* 0x00380000ce64783b */ /* 0x000fe40000004200 */
[----:B------:R-:W-:Y:S01]  /*a1d0*/  F2FP.BF16.PACK_AB R74, R151, R129 ;  /* 0x00000081974a723e */ /* 0x000fe200000010ff */
[----:B------:R-:W-:Y:S01]  /*a1e0*/  FADD.FTZ R2, R117, R2 ;  /* 0x0000000275027221 */ /* 0x000fe20000010000 */
[----:B------:R-:W-:Y:S01]  /*a1f0*/  F2FP.BF16.PACK_AB R75, R150, R128 ;  /* 0x00000080964b723e */ /* 0x000fe200000010ff */
[----:B------:R-:W-:Y:S01]  /*a200*/  FADD.FTZ R0, R116, R0 ;  /* 0x0000000074007221 */ /* 0x000fe20000010000 */
[----:B-----5:R-:W-:Y:S01]  /*a210*/  F2FP.BF16.PACK_AB R135, R149, R70 ;  /* 0x000000469587723e */ /* 0x020fe200000010ff */
[----:B------:R-:W-:Y:S01]  /*a220*/  FADD.FTZ R2, R237, R2 ;  /* 0x00000002ed027221 */ /* 0x000fe20000010000 */
[----:B------:R-:W-:Y:S01]  /*a230*/  LDSM.16.MT88.4 R108, [R200+0x7800] ;  /* 0x00780000c86c783b */ /* 0x000fe20000004200 */
[----:B------:R-:W-:Y:S02]  /*a240*/  FADD.FTZ R0, R235, R0 ;  /* 0x00000000eb007221 */ /* 0x000fe40000010000 */
[C---:B------:R-:W-:Y:S03]  /*a250*/  HMMA.16816.F32.BF16 R4, R72.reuse, R76, R4 ;  /* 0x0000004c4804723c */ /* 0x040fe60000041804 */
[----:B------:R-:W-:Y:S02]  /*a260*/  FADD.FTZ R0, R126, R0 ;  /* 0x000000007e007221 */ /* 0x000fe40000010000 */
[----:B------:R-:W-:Y:S01]  /*a270*/  LDSM.16.MT88.4 R116, [R204+0x7800] ;  /* 0x00780000cc74783b */ /* 0x000fe20000004200 */
[----:B------:R-:W-:Y:S02]  /*a280*/  FADD.FTZ R2, R234, R2 ;  /* 0x00000002ea027221 */ /* 0x000fe40000010000 */
[C---:B------:R-:W-:Y:S04]  /*a290*/  HMMA.16816.F32.BF16 R8, R72.reuse, R78, R8 ;  /* 0x0000004e4808723c */ /* 0x040fe80000041808 */
[----:B------:R-:W-:Y:S01]  /*a2a0*/  FADD.FTZ R2, R127, R2 ;  /* 0x000000027f027221 */ /* 0x000fe20000010000 */
[----:B------:R-:W2:Y:S01]  /*a2b0*/  LDSM.16.MT88.4 R76, [R203+0x7000] ;  /* 0x00700000cb4c783b */ /* 0x000ea20000004200 */
[----:B------:R-:W-:Y:S02]  /*a2c0*/  FADD.FTZ R0, R125, R0 ;  /* 0x000000007d007221 */ /* 0x000fe40000010000 */
[C---:B------:R-:W-:Y:S04]  /*a2d0*/  HMMA.16816.F32.BF16 R12, R72.reuse, R80, R12 ;  /* 0x00000050480c723c */ /* 0x040fe8000004180c */
[----:B------:R-:W-:Y:S02]  /*a2e0*/  FADD.FTZ R2, R124, R2 ;  /* 0x000000027c027221 */ /* 0x000fe40000010000 */
[----:B------:R-:W-:Y:S01]  /*a2f0*/  LDSM.16.MT88.4 R124, [R203+0x7800] ;  /* 0x00780000cb7c783b */ /* 0x000fe20000004200 */
[----:B------:R-:W-:Y:S01]  /*a300*/  FADD.FTZ R0, R106, R0 ;  /* 0x000000006a007221 */ /* 0x000fe20000010000 */
[C---:B------:R-:W-:Y:S04]  /*a310*/  HMMA.16816.F32.BF16 R16, R72.reuse, R82, R16 ;  /* 0x000000524810723c */ /* 0x040fe80000041810 */
[----:B------:R-:W-:Y:S02]  /*a320*/  FADD.FTZ R2, R193, R2 ;  /* 0x00000002c1027221 */ /* 0x000fe40000010000 */
[----:B------:R-:W3:Y:S01]  /*a330*/  LDSM.16.MT88.4 R80, [R206+0x7000] ;  /* 0x00700000ce50783b */ /* 0x000ee20000004200 */
[----:B------:R-:W-:Y:S01]  /*a340*/  FADD.FTZ R0, R107, R0 ;  /* 0x000000006b007221 */ /* 0x000fe20000010000 */
[C---:B------:R-:W-:Y:S04]  /*a350*/  HMMA.16816.F32.BF16 R20, R72.reuse, R88, R20 ;  /* 0x000000584814723c */ /* 0x040fe80000041814 */
[----:B------:R-:W-:Y:S02]  /*a360*/  FADD.FTZ R2, R105, R2 ;  /* 0x0000000269027221 */ /* 0x000fe40000010000 */
[----:B------:R-:W-:Y:S02]  /*a370*/  FADD.FTZ R0, R104, R0 ;  /* 0x0000000068007221 */ /* 0x000fe40000010000 */
[C---:B------:R-:W-:Y:S01]  /*a380*/  HMMA.16816.F32.BF16 R24, R72.reuse, R90, R24 ;  /* 0x0000005a4818723c */ /* 0x040fe20000041818 */
[----:B------:R-:W-:Y:S03]  /*a390*/  LDSM.16.MT88.4 R88, [R204+0x3800] ;  /* 0x00380000cc58783b */ /* 0x000fe60000004200 */
[----:B------:R-:W-:Y:S02]  /*a3a0*/  FADD.FTZ R2, R163, R2 ;  /* 0x00000002a3027221 */ /* 0x000fe40000010000 */
[----:B------:R-:W-:Y:S02]  /*a3b0*/  FADD.FTZ R0, R162, R0 ;  /* 0x00000000a2007221 */ /* 0x000fe40000010000 */
[C---:B------:R-:W-:Y:S04]  /*a3c0*/  HMMA.16816.F32.BF16 R28, R72.reuse, R92, R28 ;  /* 0x0000005c481c723c */ /* 0x040fe8000004181c */
[----:B------:R-:W-:Y:S02]  /*a3d0*/  FADD.FTZ R2, R160, R2 ;  /* 0x00000002a0027221 */ /* 0x000fe40000010000 */
[----:B------:R-:W-:Y:S02]  /*a3e0*/  FADD.FTZ R0, R114, R0 ;  /* 0x0000000072007221 */ /* 0x000fe40000010000 */
[C---:B------:R-:W-:Y:S01]  /*a3f0*/  HMMA.16816.F32.BF16 R32, R72.reuse, R94, R32 ;  /* 0x0000005e4820723c */ /* 0x040fe20000041820 */
[----:B------:R-:W-:Y:S03]  /*a400*/  LDSM.16.MT88.4 R92, [R203+0x3800] ;  /* 0x00380000cb5c783b */ /* 0x000fe60000004200 */
[----:B------:R-:W-:Y:S02]  /*a410*/  FADD.FTZ R2, R161, R2 ;  /* 0x00000002a1027221 */ /* 0x000fe40000010000 */
[----:B------:R-:W-:Y:S02]  /*a420*/  FADD.FTZ R0, R115, R0 ;  /* 0x0000000073007221 */ /* 0x000fe40000010000 */
[C---:B-1----:R-:W-:Y:S04]  /*a430*/  HMMA.16816.F32.BF16 R36, R72.reuse, R84, R36 ;  /* 0x000000544824723c */ /* 0x042fe80000041824 */
[----:B------:R-:W-:Y:S02]  /*a440*/  FADD.FTZ R2, R113, R2 ;  /* 0x0000000271027221 */ /* 0x000fe40000010000 */
[----:B------:R-:W-:Y:S02]  /*a450*/  FADD.FTZ R0, R112, R0 ;  /* 0x0000000070007221 */ /* 0x000fe40000010000 */
[C---:B------:R-:W-:Y:S01]  /*a460*/  HMMA.16816.F32.BF16 R40, R72.reuse, R86, R40 ;  /* 0x000000564828723c */ /* 0x040fe20000041828 */
[----:B------:R-:W1:Y:S03]  /*a470*/  LDSM.16.MT88.4 R84, [R200+0x3800] ;  /* 0x00380000c854783b */ /* 0x000e660000004200 */
[----:B------:R-:W-:Y:S02]  /*a480*/  FADD.FTZ R2, R159, R2 ;  /* 0x000000029f027221 */ /* 0x000fe40000010000 */
[----:B------:R-:W-:Y:S02]  /*a490*/  FADD.FTZ R0, R158, R0 ;  /* 0x000000009e007221 */ /* 0x000fe40000010000 */
[C---:B------:R-:W-:Y:S04]  /*a4a0*/  HMMA.16816.F32.BF16 R44, R72.reuse, R96, R44 ;  /* 0x00000060482c723c */ /* 0x040fe8000004182c */
[----:B------:R-:W-:Y:S02]  /*a4b0*/  FADD.FTZ R2, R156, R2 ;  /* 0x000000029c027221 */ /* 0x000fe40000010000 */
[----:B------:R-:W-:Y:S02]  /*a4c0*/  FADD.FTZ R0, R123, R0 ;  /* 0x000000007b007221 */ /* 0x000fe40000010000 */
[C---:B------:R-:W-:Y:S04]  /*a4d0*/  HMMA.16816.F32.BF16 R48, R72.reuse, R98, R48 ;  /* 0x000000624830723c */ /* 0x040fe80000041830 */
[----:B------:R-:W-:Y:S02]  /*a4e0*/  FADD.FTZ R2, R157, R2 ;  /* 0x000000029d027221 */ /* 0x000fe40000010000 */
[----:B------:R-:W-:Y:S02]  /*a4f0*/  FADD.FTZ R0, R122, R0 ;  /* 0x000000007a007221 */ /* 0x000fe40000010000 */
[C---:B--2---:R-:W-:Y:S04]  /*a500*/  HMMA.16816.F32.BF16 R52, R72.reuse, R76, R52 ;  /* 0x0000004c4834723c */ /* 0x044fe80000041834 */
[----:B------:R-:W-:Y:S02]  /*a510*/  FADD.FTZ R2, R121, R2 ;  /* 0x0000000279027221 */ /* 0x000fe40000010000 */
[----:B------:R-:W-:Y:S02]  /*a520*/  FADD.FTZ R0, R120, R0 ;  /* 0x0000000078007221 */ /* 0x000fe40000010000 */
[C---:B------:R-:W-:Y:S04]  /*a530*/  HMMA.16816.F32.BF16 R56, R72.reuse, R78, R56 ;  /* 0x0000004e4838723c */ /* 0x040fe80000041838 */
[----:B------:R-:W-:Y:S02]  /*a540*/  FADD.FTZ R2, R155, R2 ;  /* 0x000000029b027221 */ /* 0x000fe40000010000 */
[----:B------:R-:W-:Y:S02]  /*a550*/  FADD.FTZ R0, R154, R0 ;  /* 0x000000009a007221 */ /* 0x000fe40000010000 */
[C---:B---3--:R-:W-:Y:S04]  /*a560*/  HMMA.16816.F32.BF16 R60, R72.reuse, R80, R60 ;  /* 0x00000050483c723c */ /* 0x048fe8000004183c */
[----:B------:R-:W-:Y:S02]  /*a570*/  FADD.FTZ R2, R153, R2 ;  /* 0x0000000299027221 */ /* 0x000fe40000010000 */
[----:B------:R-:W-:Y:S02]  /*a580*/  FADD.FTZ R0, R131, R0 ;  /* 0x0000000083007221 */ /* 0x000fe40000010000 */
[----:B------:R-:W-:Y:S04]  /*a590*/  HMMA.16816.F32.BF16 R64, R72, R82, R64 ;  /* 0x000000524840723c */ /* 0x000fe80000041840 */
[----:B------:R-:W-:Y:S02]  /*a5a0*/  FADD.FTZ R2, R152, R2 ;  /* 0x0000000298027221 */ /* 0x000fe40000010000 */
[----:B------:R-:W-:Y:S02]  /*a5b0*/  FADD.FTZ R0, R130, R0 ;  /* 0x0000000082007221 */ /* 0x000fe40000010000 */
[C---:B-1----:R-:W-:Y:S01]  /*a5c0*/  HMMA.16816.F32.BF16 R72, R132.reuse, R84, R4 ;  /* 0x000000548448723c */ /* 0x042fe20000041804 */
[----:B------:R-:W1:Y:S04]  /*a5d0*/  LDSM.16.MT88.4 R4, [R206+0x7800] ;  /* 0x00780000ce04783b */ /* 0x000e680000004200 */
[----:B------:R-:W-:Y:S02]  /*a5e0*/  FADD.FTZ R2, R129, R2 ;  /* 0x0000000281027221 */ /* 0x000fe40000010000 */
[----:B------:R-:W-:Y:S01]  /*a5f0*/  FADD.FTZ R0, R128, R0 ;  /* 0x0000000080007221 */ /* 0x000fe20000010000 */
[C---:B------:R-:W-:Y:S04]  /*a600*/  HMMA.16816.F32.BF16 R76, R132.reuse, R86, R8 ;  /* 0x00000056844c723c */ /* 0x040fe80000041808 */
        /* <DEDUP_REMOVED lines=10> */
[----:B------:R-:W-:Y:S01]  /*a6b0*/  FADD.FTZ R0, R70, R3 ;  /* 0x0000000346007221 */ /* 0x000fe20000010000 */
[----:B------:R-:W-:Y:S01]  /*a6c0*/  MOV R70, R68 ;  /* 0x0000004400467202 */ /* 0x000fe20000000f00 */
[C---:B------:R-:W-:Y:S04]  /*a6d0*/  HMMA.16816.F32.BF16 R92, R132.reuse, R94, R24 ;  /* 0x0000005e845c723c */ /* 0x040fe80000041818 */
[----:B------:R-:W-:Y:S01]  /*a6e0*/  FADD.FTZ R2, R148, R2 ;  /* 0x0000000294027221 */ /* 0x000fe20000010000 */
[----:B------:R-:W-:Y:S01]  /*a6f0*/  MOV R3, R69 ;  /* 0x0000004500037202 */ /* 0x000fe20000000f00 */
[----:B------:R-:W-:Y:S02]  /*a700*/  FADD.FTZ R0, R149, R0 ;  /* 0x0000000095007221 */ /* 0x000fe40000010000 */
[C---:B------:R-:W-:Y:S01]  /*a710*/  HMMA.16816.F32.BF16 R96, R132.reuse, R100, R28 ;  /* 0x000000648460723c */ /* 0x040fe2000004181c */
[----:B------:R2:W-:Y:S04]  /*a720*/  STL [R1+0x4], R2 ;  /* 0x0000040201007387 */ /* 0x0005e80000100800 */
[----:B------:R2:W-:Y:S03]  /*a730*/  STL [R1+0x10], R0 ;  /* 0x0000100001007387 */ /* 0x0005e60000100800 */
        /* <DEDUP_REMOVED lines=8> */
[----:B------:R-:W-:Y:S01]  /*a7c0*/  HMMA.16816.F32.BF16 R132, R132, R6, R64 ;  /* 0x000000068484723c */ /* 0x000fe20000041840 */
[----:B--2---:R-:W-:-:S07]  /*a7d0*/  @P0 BRA `(.L_x_444) ;  /* 0xffffb77000000947 */ /* 0x004fce000383ffff */
.L_x_443:
[----:B------:R-:W-:-:S13]  /*a7e0*/  ISETP.GE.AND P0, PT, R229, RZ, PT ;  /* 0x000000ffe500720c */ /* 0x000fda0003f06270 */
[----:B------:R-:W-:Y:S05]  /*a7f0*/  @!P0 BRA `(.L_x_445) ;  /* 0x00003f7000008947 */ /* 0x000fea0003800000 */
[----:B------:R-:W-:Y:S02]  /*a800*/  MOV R71, R68 ;  /* 0x0000004400477202 */ /* 0x000fe40000000f00 */
[----:B------:R-:W-:Y:S02]  /*a810*/  MOV R70, R69 ;  /* 0x0000004500467202 */ /* 0x000fe40000000f00 */
.L_x_446:
[----:B------:R-:W2:Y:S01]  /*a820*/  LDL.64 R38, [R1+0x20] ;  /* 0x0000200001267983 */ /* 0x000ea20000100a00 */
[----:B------:R-:W-:Y:S04]  /*a830*/  DEPBAR.LE SB0, 0x0 ;  /* 0x000080000000791a */ /* 0x000fe80000000000 */
[----:B------:R-:W-:Y:S01]  /*a840*/  WARPSYNC 0xffffffff ;  /* 0xffffffff00007948 */ /* 0x000fe20003800000 */
[----:B------:R-:W3:Y:S01]  /*a850*/  LDL R37, [R1+0x28] ;  /* 0x0000280001257983 */ /* 0x000ee20000100800 */
[----:B-1----:R-:W-:Y:S01]  /*a860*/  SHF.R.S32.HI R0, RZ, 0x1f, R229 ;  /* 0x0000001fff007819 */ /* 0x002fe200000114e5 */
[C---:B------:R-:W-:Y:S01]  /*a870*/  IMAD.WIDE.U32 R2, R229.reuse, c[0x0][0x208], RZ ;  /* 0x00008200e5027a25 */ /* 0x040fe200078e00ff */
[----:B------:R-:W-:Y:S01]  /*a880*/  MOV R230, 0x6 ;  /* 0x0000000600e67802 */ /* 0x000fe20000000f00 */
[----:B------:R-:W4:Y:S02]  /*a890*/  LDL.64 R46, [R1+0x8] ;  /* 0x00000800012e7983 */ /* 0x000f240000100a00 */
[----:B------:R-:W-:Y:S01]  /*a8a0*/  IMAD R0, R0, c[0x0][0x208], RZ ;  /* 0x0000820000007a24 */ /* 0x000fe200078e02ff */
[C---:B------:R-:W-:Y:S03]  /*a8b0*/  SHF.L.U32 R36, R2.reuse, 0x7, RZ ;  /* 0x0000000702247819 */ /* 0x040fe600000006ff */
[----:B------:R-:W-:Y:S01]  /*a8c0*/  BAR.SYNC.DEFER_BLOCKING 0x0 ;  /* 0x0000000000007b1d */ /* 0x000fe20000010000 */
[----:B------:R-:W-:Y:S05]  /*a8d0*/  IMAD R0, R229, c[0x0][0x20c], R0 ;  /* 0x00008300e5007a24 */ /* 0x000fea00078e0200 */
[----:B------:R-:W-:Y:S04]  /*a8e0*/  IADD3 R3, R3, R0, RZ ;  /* 0x0000000003037210 */ /* 0x000fe80007ffe0ff */
[----:B------:R-:W-:Y:S01]  /*a8f0*/  SHF.L.U64.HI R2, R2, 0x7, R3 ;  /* 0x0000000702027819 */ /* 0x000fe20000010203 */
[----:B------:R-:W1:Y:S08]  /*a900*/  LDSM.16.M88.4 R8, [R201] ;  /* 0x00000000c908783b */ /* 0x000e700000000200 */
[----:B------:R-:W5:Y:S08]  /*a910*/  LDSM.16.M88.4 R16, [R201+0x800] ;  /* 0x00080000c910783b */ /* 0x000f700000000200 */
[----:B------:R-:W5:Y:S08]  /*a920*/  LDSM.16.M88.4 R24, [R201+0x1000] ;  /* 0x00100000c918783b */ /* 0x000f700000000200 */
[----:B------:R-:W5:Y:S08]  /*a930*/  LDSM.16.M88.4 R32, [R201+0x1800] ;  /* 0x00180000c920783b */ /* 0x000f700000000200 */
[----:B------:R-:W2:Y:S01]  /*a940*/  LDSM.16.M88.4 R40, [R201+0x2000] ;  /* 0x00200000c928783b */ /* 0x000ea20000000200 */
        /* <DEDUP_REMOVED lines=11> */
[----:B------:R-:W1:Y:S01]  /*aa00*/  LDSM.16.M88.4 R152, [R221] ;  /* 0x00000000dd98783b */ /* 0x000e620000000200 */
[C---:B------:R-:W-:Y:S07]  /*aa10*/  HMMA.16816.F32.BF16 R28, R140.reuse, R32, RZ ;  /* 0x000000208c1c723c */ /* 0x040fee00000418ff */
[----:B------:R-:W1:Y:S01]  /*aa20*/  LDSM.16.M88.4 R156, [R220] ;  /* 0x00000000dc9c783b */ /* 0x000e620000000200 */
[C---:B------:R-:W-:Y:S07]  /*aa30*/  HMMA.16816.F32.BF16 R32, R140.reuse, R34, RZ ;  /* 0x000000228c20723c */ /* 0x040fee00000418ff */
[----:B------:R-:W1:Y:S08]  /*aa40*/  LDSM.16.M88.4 R160, [R219] ;  /* 0x00000000dba0783b */ /* 0x000e700000000200 */
[----:B------:R-:W1:Y:S08]  /*aa50*/  LDSM.16.M88.4 R168, [R218] ;  /* 0x00000000daa8783b */ /* 0x000e700000000200 */
[----:B------:R-:W1:Y:S08]  /*aa60*/  LDSM.16.M88.4 R192, [R217] ;  /* 0x00000000d9c0783b */ /* 0x000e700000000200 */
[----:B------:R-:W1:Y:S01]  /*aa70*/  LDSM.16.M88.4 R196, [R216] ;  /* 0x00000000d8c4783b */ /* 0x000e620000000200 */
[----:B--2---:R-:W-:Y:S04]  /*aa80*/  IADD3 R0, P1, R36, R38, RZ ;  /* 0x0000002624007210 */ /* 0x004fe80007f3e0ff */
[----:B------:R-:W-:Y:S02]  /*aa90*/  LEA R44, P0, R0, c[0x0][0x1f8], 0x1 ;  /* 0x00007e00002c7a11 */ /* 0x000fe400078008ff */
[----:B---3--:R-:W-:Y:S04]  /*aaa0*/  IADD3.X R3, R2, R37, RZ, P1, !PT ;  /* 0x0000002502037210 */ /* 0x008fe80000ffe4ff */
[----:B------:R-:W-:Y:S02]  /*aab0*/  LEA.HI.X R45, R0, c[0x0][0x1fc], R3, 0x1, P0 ;  /* 0x00007f00002d7a11 */ /* 0x000fe400000f0c03 */
[----:B----4-:R-:W-:Y:S02]  /*aac0*/  ISETP.GE.AND P0, PT, R46, c[0x0][0x1d4], PT ;  /* 0x000075002e007a0c */ /* 0x010fe40003f06270 */
[----:B------:R-:W-:Y:S02]  /*aad0*/  IADD3 R0, P3, P2, R36, 0x40, R38 ;  /* 0x0000004024007810 */ /* 0x000fe40007a7e026 */
[----:B------:R-:W-:Y:S02]  /*aae0*/  MOV R3, c[0x0][0x208] ;  /* 0x0000820000037a02 */ /* 0x000fe40000000f00 */
[----:B------:R-:W-:Y:S02]  /*aaf0*/  LEA R54, P1, R0, c[0x0][0x1f8], 0x1 ;  /* 0x00007e0000367a11 */ /* 0x000fe400078208ff */
[----:B------:R-:W-:Y:S02]  /*ab00*/  IADD3.X R2, R2, RZ, R37, P3, P2 ;  /* 0x000000ff02027210 */ /* 0x000fe40001fe4425 */
[C---:B------:R-:W-:Y:S01]  /*ab10*/  HMMA.16816.F32.BF16 R36, R140.reuse, R40, RZ ;  /* 0x000000288c24723c */ /* 0x040fe200000418ff */
[C---:B------:R-:W-:Y:S02]  /*ab20*/  SHF.L.U32 R60, R3.reuse, 0x6, RZ ;  /* 0x00000006033c7819 */ /* 0x040fe400000006ff */
[----:B------:R-:W-:Y:S01]  /*ab30*/  @!PT LDS RZ, [RZ] ;  /* 0x00000000fffff984 */ /* 0x000fe20000000800 */
[----:B------:R-:W-:Y:S01]  /*ab40*/  @!PT LDS RZ, [RZ] ;  /* 0x00000000fffff984 */ /* 0x000fe20000000800 */
[----:B------:R-:W-:Y:S01]  /*ab50*/  @!PT LDS RZ, [RZ] ;  /* 0x00000000fffff984 */ /* 0x000fe20000000800 */
[----:B------:R1:W-:Y:S01]  /*ab60*/  LDGSTS.E.BYPASS.LTC128B.128 [R228+0x100], [R44.64], !P0 ;  /* 0x001000002ce47fae */ /* 0x0003e2000c101d46 */
[----:B------:R-:W-:Y:S02]  /*ab70*/  LEA.HI.X R55, R0, c[0x0][0x1fc], R2, 0x1, P1 ;  /* 0x00007f0000377a11 */ /* 0x000fe400008f0c02 */
[----:B------:R-:W-:Y:S02]  /*ab80*/  IADD3 R2, P1, R44, R60, RZ ;  /* 0x0000003c2c027210 */ /* 0x000fe40007f3e0ff */
[C---:B------:R-:W-:Y:S01]  /*ab90*/  HMMA.16816.F32.BF16 R40, R140.reuse, R42, RZ ;  /* 0x0000002a8c28723c */ /* 0x040fe200000418ff */
[----:B------:R-:W-:Y:S02]  /*aba0*/  SHF.L.U64.HI R0, R3, R230, c[0x0][0x20c] ;  /* 0x0000830003007619 */ /* 0x000fe400000102e6 */
[----:B------:R2:W-:Y:S01]  /*abb0*/  LDGSTS.E.BYPASS.LTC128B.128 [R228+0x4100], [R54.64], !P6 ;  /* 0x0410000036e47fae */ /* 0x0005e2000f101d46 */
[----:B------:R-:W-:Y:S02]  /*abc0*/  IADD3 R52, P2, R2, R60, RZ ;  /* 0x0000003c02347210 */ /* 0x000fe40007f5e0ff */
[----:B------:R-:W-:Y:S02]  /*abd0*/  IADD3.X R3, R45, R0, RZ, P1, !PT ;  /* 0x000000002d037210 */ /* 0x000fe40000ffe4ff */
[----:B------:R-:W-:Y:S03]  /*abe0*/  IADD3 R60, P1, R52, R60, RZ ;  /* 0x0000003c343c7210 */ /* 0x000fe60007f3e0ff */
[----:B------:R3:W-:Y:S01]  /*abf0*/  LDGSTS.E.BYPASS.LTC128B.128 [R228+0x1100], [R2.64], !P0 ;  /* 0x0110000002e47fae */ /* 0x0007e2000c101d46 */
[-C--:B------:R-:W-:Y:S04]  /*ac00*/  IADD3.X R53, R3, R0.reuse, RZ, P2, !PT ;  /* 0x0000000003357210 */ /* 0x080fe800017fe4ff */
[----:B------:R-:W-:Y:S02]  /*ac10*/  IADD3.X R61, R53, R0, RZ, P1, !PT ;  /* 0x00000000353d7210 */ /* 0x000fe40000ffe4ff */
[C---:B------:R-:W-:Y:S01]  /*ac20*/  ISETP.GT.AND P1, PT, R229.reuse, RZ, PT ;  /* 0x000000ffe500720c */ /* 0x040fe20003f24270 */
[----:B------:R3:W-:Y:S01]  /*ac30*/  LDGSTS.E.BYPASS.LTC128B.128 [R228+0x5100], [R2.64+0x80], !P6 ;  /* 0x0510008002e47fae */ /* 0x0007e2000f101d46 */
[----:B------:R-:W-:Y:S01]  /*ac40*/  IADD3 R229, R229, -0x1, RZ ;  /* 0xffffffffe5e57810 */ /* 0x000fe20007ffe0ff */
[C---:B-1----:R-:W-:Y:S06]  /*ac50*/  HMMA.16816.F32.BF16 R44, R140.reuse, R48, RZ ;  /* 0x000000308c2c723c */ /* 0x042fec00000418ff */
[----:B------:R2:W-:Y:S02]  /*ac60*/  LDGSTS.E.BYPASS.LTC128B.128 [R228+0x2100], [R52.64], !P0 ;  /* 0x0210000034e47fae */ /* 0x0005e4000c101d46 */
[C---:B------:R-:W-:Y:S06]  /*ac70*/  HMMA.16816.F32.BF16 R48, R140.reuse, R50, RZ ;  /* 0x000000328c30723c */ /* 0x040fec00000418ff */
[----:B------:R2:W-:Y:S08]  /*ac80*/  LDGSTS.E.BYPASS.LTC128B.128 [R228+0x6100], [R52.64+0x80], !P6 ;  /* 0x0610008034e47fae */ /* 0x0005f0000f101d46 */
[----:B------:R5:W-:Y:S08]  /*ac90*/  LDGSTS.E.BYPASS.LTC128B.128 [R228+0x3100], [R60.64], !P0 ;  /* 0x031000003ce47fae */ /* 0x000bf0000c101d46 */
[----:B------:R5:W-:Y:S08]  /*aca0*/  LDGSTS.E.BYPASS.LTC128B.128 [R228+0x7100], [R60.64+0x80], !P6 ;  /* 0x071000803ce47fae */ /* 0x000bf0000f101d46 */
[----:B------:R-:W0:Y:S01]  /*acb0*/  LDGDEPBAR ;  /* 0x00000000000079af */ /* 0x000e220000000000 */
[C---:B--2---:R-:W-:Y:S08]  /*acc0*/  HMMA.16816.F32.BF16 R52, R140.reuse, R56, RZ ;  /* 0x000000388c34723c */ /* 0x044ff000000418ff */
        /* <DEDUP_REMOVED lines=8> */
[----:B------:R-:W2:Y:S07]  /*ad50*/  LDSM.16.M88.4 R148, [R205+0x800] ;  /* 0x00080000cd94783b */ /* 0x000eae0000000200 */
[C---:B------:R-:W-:Y:S08]  /*ad60*/  HMMA.16816.F32.BF16 R20, R144.reuse, R152, R20 ;  /* 0x000000989014723c */ /* 0x040ff00000041814 */
        /* <DEDUP_REMOVED lines=10> */
[----:B------:R-:W2:Y:S07]  /*ae10*/  LDSM.16.M88.4 R168, [R205+0x2800] ;  /* 0x00280000cda8783b */ /* 0x000eae0000000200 */
[C---:B------:R-:W-:Y:S08]  /*ae20*/  HMMA.16816.F32.BF16 R52, R144.reuse, R192, R52 ;  /* 0x000000c09034723c */ /* 0x040ff00000041834 */
[C---:B------:R-:W-:Y:S01]  /*ae30*/  HMMA.16816.F32.BF16 R56, R144.reuse, R194, R56 ;  /* 0x000000c29038723c */ /* 0x040fe20000041838 */
[----:B------:R-:W-:Y:S07]  /*ae40*/  LDSM.16.M88.4 R192, [R202+0x1000] ;  /* 0x00100000cac0783b */ /* 0x000fee0000000200 */
[C---:B------:R-:W-:Y:S08]  /*ae50*/  HMMA.16816.F32.BF16 R60, R144.reuse, R196, R60 ;  /* 0x000000c4903c723c */ /* 0x040ff0000004183c */
[----:B------:R-:W-:Y:S08]  /*ae60*/  HMMA.16816.F32.BF16 R64, R144, R198, R64 ;  /* 0x000000c69040723c */ /* 0x000ff00000041840 */
[C---:B-1----:R-:W-:Y:S08]  /*ae70*/  HMMA.16816.F32.BF16 R4, R164.reuse, R136, R4 ;  /* 0x00000088a404723c */ /* 0x042ff00000041804 */
[C---:B------:R-:W-:Y:S01]  /*ae80*/  HMMA.16816.F32.BF16 R8, R164.reuse, R138, R8 ;  /* 0x0000008aa408723c */ /* 0x040fe20000041808 */
[----:B------:R-:W1:Y:S07]  /*ae90*/  LDSM.16.M88.4 R136, [R205+0x3000] ;  /* 0x00300000cd88783b */ /* 0x000e6e0000000200 */
[C---:B--2---:R-:W-:Y:S08]  /*aea0*/  HMMA.16816.F32.BF16 R12, R164.reuse, R148, R12 ;  /* 0x00000094a40c723c */ /* 0x044ff0000004180c */
[C---:B------:R-:W-:Y:S01]  /*aeb0*/  HMMA.16816.F32.BF16 R16, R164.reuse, R150, R16 ;  /* 0x00000096a410723c */ /* 0x040fe20000041810 */
[----:B------:R-:W2:Y:S07]  /*aec0*/  LDSM.16.M88.4 R148, [R205+0x3800] ;  /* 0x00380000cd94783b */ /* 0x000eae0000000200 */
[C---:B----4-:R-:W-:Y:S08]  /*aed0*/  HMMA.16816.F32.BF16 R20, R164.reuse, R152, R20 ;  /* 0x00000098a414723c */ /* 0x050ff00000041814 */
[C---:B------:R-:W-:Y:S01]  /*aee0*/  HMMA.16816.F32.BF16 R24, R164.reuse, R154, R24 ;  /* 0x0000009aa418723c */ /* 0x040fe20000041818 */
[----:B------:R-:W4:Y:S07]  /*aef0*/  LDSM.16.M88.4 R152, [R202] ;  /* 0x00000000ca98783b */ /* 0x000f2e0000000200 */
[C---:B-----5:R-:W-:Y:S08]  /*af00*/  HMMA.16816.F32.BF16 R28, R164.reuse, R156, R28 ;  /* 0x0000009ca41c723c */ /* 0x060ff0000004181c */
[C---:B------:R-:W-:Y:S01]  /*af10*/  HMMA.16816.F32.BF16 R32, R164.reuse, R158, R32 ;  /* 0x0000009ea420723c */ /* 0x040fe20000041820 */
[----:B------:R-:W5:Y:S07]  /*af20*/  LDSM.16.M88.4 R156, [R202+0x800] ;  /* 0x00080000ca9c783b */ /* 0x000f6e0000000200 */
[C---:B------:R-:W-:Y:S08]  /*af30*/  HMMA.16816.F32.BF16 R36, R164.reuse, R160, R36 ;  /* 0x000000a0a424723c */ /* 0x040ff00000041824 */
[C---:B------:R-:W-:Y:S01]  /*af40*/  HMMA.16816.F32.BF16 R40, R164.reuse, R162, R40 ;  /* 0x000000a2a428723c */ /* 0x040fe20000041828 */
[----:B------:R-:W3:Y:S07]  /*af50*/  LDSM.16.M88.4 R160, [R202+0x1800] ;  /* 0x00180000caa0783b */ /* 0x000eee0000000200 */
[C---:B------:R-:W-:Y:S08]  /*af60*/  HMMA.16816.F32.BF16 R44, R164.reuse, R168, R44 ;  /* 0x000000a8a42c723c */ /* 0x040ff0000004182c */
[C---:B------:R-:W-:Y:S01]  /*af70*/  HMMA.16816.F32.BF16 R48, R164.reuse, R170, R48 ;  /* 0x000000aaa430723c */ /* 0x040fe20000041830 */
[----:B------:R-:W3:Y:S07]  /*af80*/  LDSM.16.M88.4 R168, [R202+0x2000] ;  /* 0x00200000caa8783b */ /* 0x000eee0000000200 */
[C---:B-1----:R-:W-:Y:S08]  /*af90*/  HMMA.16816.F32.BF16 R52, R164.reuse, R136, R52 ;  /* 0x00000088a434723c */ /* 0x042ff00000041834 */
[C---:B------:R-:W-:Y:S01]  /*afa0*/  HMMA.16816.F32.BF16 R56, R164.reuse, R138, R56 ;  /* 0x0000008aa438723c */ /* 0x040fe20000041838 */
[----:B------:R-:W1:Y:S07]  /*afb0*/  LDSM.16.M88.4 R136, [R202+0x2800] ;  /* 0x00280000ca88783b */ /* 0x000e6e0000000200 */
[C---:B--2---:R-:W-:Y:S08]  /*afc0*/  HMMA.16816.F32.BF16 R60, R164.reuse, R148, R60 ;  /* 0x00000094a43c723c */ /* 0x044ff0000004183c */
[----:B------:R-:W-:Y:S01]  /*afd0*/  HMMA.16816.F32.BF16 R64, R164, R150, R64 ;  /* 0x00000096a440723c */ /* 0x000fe20000041840 */
        /* <DEDUP_REMOVED lines=9> */
[----:B------:R-:W-:Y:S07]  /*b070*/  LDSM.16.M88.4 R192, [R201+0x5000] ;  /* 0x00500000c9c0783b */ /* 0x000fee0000000200 */
[C---:B---3--:R-:W-:Y:S08]  /*b080*/  HMMA.16816.F32.BF16 R28, R172.reuse, R160, R28 ;  /* 0x000000a0ac1c723c */ /* 0x048ff0000004181c */
        /* <DEDUP_REMOVED lines=9> */
[C---:B------:R-:W-:Y:S01]  /*b120*/  HMMA.16816.F32.BF16 R56, R172.reuse, R150, R56 ;  /* 0x00000096ac38723c */ /* 0x040fe20000041838 */
[----:B------:R-:W2:Y:S07]  /*b130*/  LDSM.16.M88.4 R148, [R201+0x6800] ;  /* 0x00680000c994783b */ /* 0x000eae0000000200 */
[C---:B----4-:R-:W-:Y:S08]  /*b140*/  HMMA.16816.F32.BF16 R60, R172.reuse, R152, R60 ;  /* 0x00000098ac3c723c */ /* 0x050ff0000004183c */
[----:B------:R-:W-:Y:S01]  /*b150*/  HMMA.16816.F32.BF16 R64, R172, R154, R64 ;  /* 0x0000009aac40723c */ /* 0x000fe20000041840 */
[----:B------:R-:W4:Y:S07]  /*b160*/  LDSM.16.M88.4 R152, [R201+0x7000] ;  /* 0x00700000c998783b */ /* 0x000f2e0000000200 */
[C---:B-----5:R-:W-:Y:S08]  /*b170*/  HMMA.16816.F32.BF16 R4, R176.reuse, R156, R4 ;  /* 0x0000009cb004723c */ /* 0x060ff00000041804 */
[C---:B------:R-:W-:Y:S01]  /*b180*/  HMMA.16816.F32.BF16 R8, R176.reuse, R158, R8 ;  /* 0x0000009eb008723c */ /* 0x040fe20000041808 */
[----:B------:R-:W5:Y:S07]  /*b190*/  LDSM.16.M88.4 R156, [R201+0x7800] ;  /* 0x00780000c99c783b */ /* 0x000f6e0000000200 */
[C---:B---3--:R-:W-:Y:S08]  /*b1a0*/  HMMA.16816.F32.BF16 R12, R176.reuse, R160, R12 ;  /* 0x000000a0b00c723c */ /* 0x048ff0000004180c */
[C---:B------:R-:W-:Y:S01]  /*b1b0*/  HMMA.16816.F32.BF16 R16, R176.reuse, R162, R16 ;  /* 0x000000a2b010723c */ /* 0x040fe20000041810 */
[----:B------:R-:W3:Y:S07]  /*b1c0*/  LDSM.16.M88.4 R160, [R215] ;  /* 0x00000000d7a0783b */ /* 0x000eee0000000200 */
[C---:B------:R-:W-:Y:S08]  /*b1d0*/  HMMA.16816.F32.BF16 R20, R176.reuse, R192, R20 ;  /* 0x000000c0b014723c */ /* 0x040ff00000041814 */
[C---:B------:R-:W-:Y:S01]  /*b1e0*/  HMMA.16816.F32.BF16 R24, R176.reuse, R194, R24 ;  /* 0x000000c2b018723c */ /* 0x040fe20000041818 */
        /* <DEDUP_REMOVED lines=9> */
[----:B------:R-:W2:Y:S07]  /*b280*/  LDSM.16.M88.4 R148, [R211] ;  /* 0x00000000d394783b */ /* 0x000eae0000000200 */
[C---:B----4-:R-:W-:Y:S08]  /*b290*/  HMMA.16816.F32.BF16 R52, R176.reuse, R152, R52 ;  /* 0x00000098b034723c */ /* 0x050ff00000041834 */
[C---:B------:R-:W-:Y:S01]  /*b2a0*/  HMMA.16816.F32.BF16 R56, R176.reuse, R154, R56 ;  /* 0x0000009ab038723c */ /* 0x040fe20000041838 */
[----:B------:R-:W4:Y:S07]  /*b2b0*/  LDSM.16.M88.4 R152, [R210] ;  /* 0x00000000d298783b */ /* 0x000f2e0000000200 */
[C---:B-----5:R-:W-:Y:S08]  /*b2c0*/  HMMA.16816.F32.BF16 R60, R176.reuse, R156, R60 ;  /* 0x0000009cb03c723c */ /* 0x060ff0000004183c */
[----:B------:R-:W-:Y:S01]  /*b2d0*/  HMMA.16816.F32.BF16 R64, R176, R158, R64 ;  /* 0x0000009eb040723c */ /* 0x000fe20000041840 */
[----:B------:R-:W5:Y:S07]  /*b2e0*/  LDSM.16.M88.4 R156, [R209] ;  /* 0x00000000d19c783b */ /* 0x000f6e0000000200 */
[C---:B---3--:R-:W-:Y:S08]  /*b2f0*/  HMMA.16816.F32.BF16 R4, R180.reuse, R160, R4 ;  /* 0x000000a0b404723c */ /* 0x048ff00000041804 */
[C---:B------:R-:W-:Y:S01]  /*b300*/  HMMA.16816.F32.BF16 R8, R180.reuse, R162, R8 ;  /* 0x000000a2b408723c */ /* 0x040fe20000041808 */
[----:B------:R-:W3:Y:S07]  /*b310*/  LDSM.16.M88.4 R160, [R208] ;  /* 0x00000000d0a0783b */ /* 0x000eee0000000200 */
        /* <DEDUP_REMOVED lines=18> */
[C---:B---3--:R-:W-:Y:S08]  /*b440*/  HMMA.16816.F32.BF16 R60, R180.reuse, R160, R60 ;  /* 0x000000a0b43c723c */ /* 0x048ff0000004183c */
[----:B------:R-:W-:Y:S01]  /*b450*/  HMMA.16816.F32.BF16 R64, R180, R162, R64 ;  /* 0x000000a2b440723c */ /* 0x000fe20000041840 */
[----:B------:R-:W3:Y:S07]  /*b460*/  LDSM.16.M88.4 R160, [R205+0x7000] ;  /* 0x00700000cda0783b */ /* 0x000eee0000000200 */
        /* <DEDUP_REMOVED lines=10> */
[C---:B------:R-:W-:Y:S08]  /*b510*/  HMMA.16816.F32.BF16 R32, R184.reuse, R150, R32 ;  /* 0x00000096b820723c */ /* 0x040ff00000041820 */
[C---:B----4-:R-:W-:Y:S08]  /*b520*/  HMMA.16816.F32.BF16 R36, R184.reuse, R152, R36 ;  /* 0x00000098b824723c */ /* 0x050ff00000041824 */
[C---:B------:R-:W-:Y:S08]  /*b530*/  HMMA.16816.F32.BF16 R40, R184.reuse, R154, R40 ;  /* 0x0000009ab828723c */ /* 0x040ff00000041828 */
[C---:B-----5:R-:W-:Y:S08]  /*b540*/  HMMA.16816.F32.BF16 R44, R184.reuse, R156, R44 ;  /* 0x0000009cb82c723c */ /* 0x060ff0000004182c */
[C---:B------:R-:W-:Y:S08]  /*b550*/  HMMA.16816.F32.BF16 R48, R184.reuse, R158, R48 ;  /* 0x0000009eb830723c */ /* 0x040ff00000041830 */
[C---:B---3--:R-:W-:Y:S08]  /*b560*/  HMMA.16816.F32.BF16 R52, R184.reuse, R160, R52 ;  /* 0x000000a0b834723c */ /* 0x048ff00000041834 */
        /* <DEDUP_REMOVED lines=38> */
[----:B------:R3:W-:Y:S01]  /*b7d0*/  MUFU.TANH R156, R13 ;  /* 0x0000000d009c7308 */ /* 0x0007e20000002400 */
[----:B----4-:R-:W-:Y:S09]  /*b7e0*/  FMNMX.FTZ R2, R152, R2, !PT ;  /* 0x0000000298027209 */ /* 0x010ff20007810000 */
[----:B------:R-:W4:Y:S01]  /*b7f0*/  MUFU.TANH R139, R12 ;  /* 0x0000000c008b7308 */ /* 0x000f220000002400 */
[----:B--2---:R-:W2:Y:S01]  /*b800*/  LDSM.16.M88.4 R8, [R202+0x5800] ;  /* 0x00580000ca08783b */ /* 0x004ea20000000200 */
[C---:B-1----:R-:W-:Y:S03]  /*b810*/  HMMA.16816.F32.BF16 R20, R188.reuse, R4, R20 ;  /* 0x00000004bc14723c */ /* 0x042fe60000041814 */
[----:B-----5:R-:W-:Y:S05]  /*b820*/  FMNMX.FTZ R2, R153, R2, !PT ;  /* 0x0000000299027209 */ /* 0x020fea0007810000 */
[----:B------:R-:W1:Y:S01]  /*b830*/  MUFU.TANH R157, R14 ;  /* 0x0000000e009d7308 */ /* 0x000e620000002400 */
[C---:B------:R-:W-:Y:S01]  /*b840*/  HMMA.16816.F32.BF16 R24, R188.reuse, R6, R24 ;  /* 0x00000006bc18723c */ /* 0x040fe20000041818 */
[----:B------:R-:W5:Y:S08]  /*b850*/  LDSM.16.M88.4 R4, [R202+0x6000] ;  /* 0x00600000ca04783b */ /* 0x000f700000000200 */
[----:B------:R-:W2:Y:S01]  /*b860*/  MUFU.TANH R159, R16 ;  /* 0x00000010009f7308 */ /* 0x000ea20000002400 */
[----:B---3--:R-:W3:Y:S02]  /*b870*/  LDL R13, [R1+0x14] ;  /* 0x00001400010d7983 */ /* 0x008ee40000100800 */
[----:B----4-:R-:W-:Y:S03]  /*b880*/  FMNMX.FTZ R0, R139, R0, !PT ;  /* 0x000000008b007209 */ /* 0x010fe60007810000 */
[----:B------:R-:W-:Y:S04]  /*b890*/  FMUL.FTZ R20, R20, c[0x0][0x320] ;  /* 0x0000c80014147a20 */ /* 0x000fe80000410000 */
[----:B------:R-:W4:Y:S01]  /*b8a0*/  MUFU.TANH R158, R15 ;  /* 0x0000000f009e7308 */ /* 0x000f220000002400 */
[----:B------:R-:W-:Y:S01]  /*b8b0*/  FMUL.FTZ R21, R21, c[0x0][0x320] ;  /* 0x0000c80015157a20 */ /* 0x000fe20000410000 */
[----:B------:R-:W-:Y:S01]  /*b8c0*/  FMNMX.FTZ R0, R156, R0, !PT ;  /* 0x000000009c007209 */ /* 0x000fe20007810000 */
[----:B------:R-:W-:Y:S01]  /*b8d0*/  FMUL.FTZ R22, R22, c[0x0][0x320] ;  /* 0x0000c80016167a20 */ /* 0x000fe20000410000 */
[----:B-1----:R-:W-:Y:S01]  /*b8e0*/  FMNMX.FTZ R2, R157, R2, !PT ;  /* 0x000000029d027209 */ /* 0x002fe20007810000 */
[----:B------:R-:W-:Y:S02]  /*b8f0*/  FMUL.FTZ R23, R23, c[0x0][0x320] ;  /* 0x0000c80017177a20 */ /* 0x000fe40000410000 */
[----:B------:R-:W-:Y:S02]  /*b900*/  FMUL.FTZ R24, R24, c[0x0][0x320] ;  /* 0x0000c80018187a20 */ /* 0x000fe40000410000 */
[----:B------:R-:W-:Y:S01]  /*b910*/  FMUL.FTZ R25, R25, c[0x0][0x320] ;  /* 0x0000c80019197a20 */ /* 0x000fe20000410000 */
[----:B------:R-:W1:Y:S01]  /*b920*/  MUFU.TANH R160, R17 ;  /* 0x0000001100a07308 */ /* 0x000e620000002400 */
[----:B------:R-:W-:Y:S02]  /*b930*/  FMUL.FTZ R26, R26, c[0x0][0x320] ;  /* 0x0000c8001a1a7a20 */ /* 0x000fe40000410000 */
[----:B------:R-:W-:Y:S01]  /*b940*/  FMUL.FTZ R27, R27, c[0x0][0x320] ;  /* 0x0000c8001b1b7a20 */ /* 0x000fe20000410000 */
[C---:B--2---:R-:W-:Y:S03]  /*b950*/  HMMA.16816.F32.BF16 R28, R188.reuse, R8, R28 ;  /* 0x00000008bc1c723c */ /* 0x044fe6000004181c */
[----:B------:R-:W-:Y:S03]  /*b960*/  FMNMX.FTZ R0, R159, R0, !PT ;  /* 0x000000009f007209 */ /* 0x000fe60007810000 */
[----:B------:R-:W2:Y:S02]  /*b970*/  MUFU.TANH R171, R18 ;  /* 0x0000001200ab7308 */ /* 0x000ea40000002400 */
[C---:B------:R-:W-:Y:S01]  /*b980*/  HMMA.16816.F32.BF16 R32, R188.reuse, R10, R32 ;  /* 0x0000000abc20723c */ /* 0x040fe20000041820 */
[----:B------:R-:W2:Y:S03]  /*b990*/  LDSM.16.M88.4 R8, [R202+0x6800] ;  /* 0x00680000ca08783b */ /* 0x000ea60000000200 */
[----:B----4-:R-:W-:Y:S04]  /*b9a0*/  FMNMX.FTZ R2, R158, R2, !PT ;  /* 0x000000029e027209 */ /* 0x010fe80007810000 */
[----:B------:R-:W4:Y:S01]  /*b9b0*/  MUFU.TANH R193, R20 ;  /* 0x0000001400c17308 */ /* 0x000f220000002400 */
[C---:B-----5:R-:W-:Y:S03]  /*b9c0*/  HMMA.16816.F32.BF16 R36, R188.reuse, R4, R36 ;  /* 0x00000004bc24723c */ /* 0x060fe60000041824 */
[----:B-1----:R-:W-:Y:S04]  /*b9d0*/  FMNMX.FTZ R0, R160, R0, !PT ;  /* 0x00000000a0007209 */ /* 0x002fe80007810000 */
[----:B------:R-:W-:Y:S01]  /*b9e0*/  FMUL.FTZ R28, R28, c[0x0][0x320] ;  /* 0x0000c8001c1c7a20 */ /* 0x000fe20000410000 */
[C---:B------:R-:W-:Y:S01]  /*b9f0*/  HMMA.16816.F32.BF16 R40, R188.reuse, R6, R40 ;  /* 0x00000006bc28723c */ /* 0x040fe20000041828 */
[----:B------:R-:W1:Y:S01]  /*ba00*/  MUFU.TANH R192, R19 ;  /* 0x0000001300c07308 */ /* 0x000e620000002400 */
[----:B------:R-:W5:Y:S02]  /*ba10*/  LDSM.16.M88.4 R4, [R202+0x7000] ;  /* 0x00700000ca04783b */ /* 0x000f640000000200 */
[----:B------:R-:W-:Y:S01]  /*ba20*/  FMUL.FTZ R29, R29, c[0x0][0x320] ;  /* 0x0000c8001d1d7a20 */ /* 0x000fe20000410000 */
[----:B--2---:R-:W-:Y:S01]  /*ba30*/  FMNMX.FTZ R2, R171, R2, !PT ;  /* 0x00000002ab027209 */ /* 0x004fe20007810000 */
[----:B------:R-:W-:Y:S02]  /*ba40*/  FMUL.FTZ R30, R30, c[0x0][0x320] ;  /* 0x0000c8001e1e7a20 */ /* 0x000fe40000410000 */
[----:B------:R-:W-:Y:S03]  /*ba50*/  FMUL.FTZ R31, R31, c[0x0][0x320] ;  /* 0x0000c8001f1f7a20 */ /* 0x000fe60000410000 */
[----:B------:R-:W2:Y:S01]  /*ba60*/  MUFU.TANH R194, R21 ;  /* 0x0000001500c27308 */ /* 0x000ea20000002400 */
[----:B------:R-:W-:Y:S02]  /*ba70*/  FMUL.FTZ R33, R33, c[0x0][0x320] ;  /* 0x0000c80021217a20 */ /* 0x000fe40000410000 */
[----:B------:R-:W-:Y:S01]  /*ba80*/  FMUL.FTZ R34, R34, c[0x0][0x320] ;  /* 0x0000c80022227a20 */ /* 0x000fe20000410000 */
[----:B----4-:R-:W-:Y:S01]  /*ba90*/  FMNMX.FTZ R0, R193, R0, !PT ;  /* 0x00000000c1007209 */ /* 0x010fe20007810000 */
[----:B------:R-:W-:Y:S02]  /*baa0*/  FMUL.FTZ R36, R36, c[0x0][0x320] ;  /* 0x0000c80024247a20 */ /* 0x000fe40000410000 */
[----:B------:R-:W-:Y:S02]  /*bab0*/  FMUL.FTZ R37, R37, c[0x0][0x320] ;  /* 0x0000c80025257a20 */ /* 0x000fe40000410000 */
[----:B------:R-:W-:Y:S01]  /*bac0*/  FMUL.FTZ R38, R38, c[0x0][0x320] ;  /* 0x0000c80026267a20 */ /* 0x000fe20000410000 */
[----:B------:R-:W4:Y:S01]  /*bad0*/  MUFU.TANH R195, R22 ;  /* 0x0000001600c37308 */ /* 0x000f220000002400 */
[----:B------:R-:W-:Y:S01]  /*bae0*/  FMUL.FTZ R39, R39, c[0x0][0x320] ;  /* 0x0000c80027277a20 */ /* 0x000fe20000410000 */
[C---:B------:R-:W-:Y:S03]  /*baf0*/  HMMA.16816.F32.BF16 R44, R188.reuse, R8, R44 ;  /* 0x00000008bc2c723c */ /* 0x040fe6000004182c */
[----:B------:R-:W-:Y:S01]  /*bb00*/  FMUL.FTZ R35, R35, c[0x0][0x320] ;  /* 0x0000c80023237a20 */ /* 0x000fe20000410000 */
[----:B-1----:R-:W-:Y:S01]  /*bb10*/  FMNMX.FTZ R2, R192, R2, !PT ;  /* 0x00000002c0027209 */ /* 0x002fe20007810000 */
[----:B------:R-:W-:Y:S03]  /*bb20*/  FMUL.FTZ R41, R41, c[0x0][0x320] ;  /* 0x0000c80029297a20 */ /* 0x000fe60000410000 */
[----:B------:R-:W1:Y:S01]  /*bb30*/  MUFU.TANH R197, R24 ;  /* 0x0000001800c57308 */ /* 0x000e620000002400 */
[C---:B------:R-:W-:Y:S01]  /*bb40*/  HMMA.16816.F32.BF16 R48, R188.reuse, R10, R48 ;  /* 0x0000000abc30723c */ /* 0x040fe20000041830 */
[----:B------:R-:W1:Y:S01]  /*bb50*/  LDSM.16.M88.4 R8, [R202+0x7800] ;  /* 0x00780000ca08783b */ /* 0x000e620000000200 */
[----:B------:R-:W-:Y:S04]  /*bb60*/  DEPBAR.LE SB0, 0x0 ;  /* 0x000080000000791a */ /* 0x000fe80000000000 */
[----:B------:R-:W-:Y:S01]  /*bb70*/  FMUL.FTZ R42, R42, c[0x0][0x320] ;  /* 0x0000c8002a2a7a20 */ /* 0x000fe20000410000 */
[----:B--2---:R-:W-:Y:S01]  /*bb80*/  FMNMX.FTZ R0, R194, R0, !PT ;  /* 0x00000000c2007209 */ /* 0x004fe20007810000 */
[----:B------:R-:W-:Y:S01]  /*bb90*/  FMUL.FTZ R43, R43, c[0x0][0x320] ;  /* 0x0000c8002b2b7a20 */ /* 0x000fe20000410000 */
[----:B------:R-:W2:Y:S01]  /*bba0*/  MUFU.TANH R196, R23 ;  /* 0x0000001700c47308 */ /* 0x000ea20000002400 */
[C---:B-----5:R-:W-:Y:S01]  /*bbb0*/  HMMA.16816.F32.BF16 R52, R188.reuse, R4, R52 ;  /* 0x00000004bc34723c */ /* 0x060fe20000041834 */
[----:B------:R-:W-:Y:S04]  /*bbc0*/  BAR.SYNC.DEFER_BLOCKING 0x0 ;  /* 0x0000000000007b1d */ /* 0x000fe80000010000 */
[----:B------:R-:W-:Y:S01]  /*bbd0*/  FMUL.FTZ R32, R32, c[0x0][0x320] ;  /* 0x0000c80020207a20 */ /* 0x000fe20000410000 */
[----:B----4-:R-:W-:Y:S01]  /*bbe0*/  FMNMX.FTZ R2, R195, R2, !PT ;  /* 0x00000002c3027209 */ /* 0x010fe20007810000 */
[----:B------:R-:W-:Y:S01]  /*bbf0*/  FMUL.FTZ R44, R44, c[0x0][0x320] ;  /* 0x0000c8002c2c7a20 */ /* 0x000fe20000410000 */
[C---:B------:R-:W-:Y:S01]  /*bc00*/  HMMA.16816.F32.BF16 R56, R188.reuse, R6, R56 ;  /* 0x00000006bc38723c */ /* 0x040fe20000041838 */
[----:B------:R-:W4:Y:S03]  /*bc10*/  MUFU.TANH R198, R25 ;  /* 0x0000001900c67308 */ /* 0x000f260000002400 */
[----:B------:R-:W-:Y:S01]  /*bc20*/  FMUL.FTZ R45, R45, c[0x0][0x320] ;  /* 0x0000c8002d2d7a20 */ /* 0x000fe20000410000 */
[----:B-1----:R-:W-:Y:S01]  /*bc30*/  FMNMX.FTZ R0, R197, R0, !PT ;  /* 0x00000000c5007209 */ /* 0x002fe20007810000 */
[----:B------:R-:W-:Y:S02]  /*bc40*/  FMUL.FTZ R46, R46, c[0x0][0x320] ;  /* 0x0000c8002e2e7a20 */ /* 0x000fe40000410000 */
[----:B------:R-:W-:Y:S03]  /*bc50*/  FMUL.FTZ R47, R47, c[0x0][0x320] ;  /* 0x0000c8002f2f7a20 */ /* 0x000fe60000410000 */
[----:B------:R-:W1:Y:S01]  /*bc60*/  MUFU.TANH R231, R26 ;  /* 0x0000001a00e77308 */ /* 0x000e620000002400 */
[----:B------:R-:W-:Y:S02]  /*bc70*/  FMUL.FTZ R50, R50, c[0x0][0x320] ;  /* 0x0000c80032327a20 */ /* 0x000fe40000410000 */
[----:B------:R-:W-:Y:S01]  /*bc80*/  FMUL.FTZ R48, R48, c[0x0][0x320] ;  /* 0x0000c80030307a20 */ /* 0x000fe20000410000 */
[----:B--2---:R-:W-:Y:S01]  /*bc90*/  FMNMX.FTZ R2, R196, R2, !PT ;  /* 0x00000002c4027209 */ /* 0x004fe20007810000 */
[----:B------:R-:W-:Y:S02]  /*bca0*/  FMUL.FTZ R52, R52, c[0x0][0x320] ;  /* 0x0000c80034347a20 */ /* 0x000fe40000410000 */
[----:B------:R-:W-:Y:S02]  /*bcb0*/  FMUL.FTZ R53, R53, c[0x0][0x320] ;  /* 0x0000c80035357a20 */ /* 0x000fe40000410000 */
[----:B------:R-:W-:Y:S01]  /*bcc0*/  FMUL.FTZ R54, R54, c[0x0][0x320] ;  /* 0x0000c80036367a20 */ /* 0x000fe20000410000 */
[----:B------:R-:W2:Y:S01]  /*bcd0*/  MUFU.TANH R236, R28 ;  /* 0x0000001c00ec7308 */ /* 0x000ea20000002400 */
[----:B------:R-:W-:Y:S01]  /*bce0*/  FMUL.FTZ R55, R55, c[0x0][0x320] ;  /* 0x0000c80037377a20 */ /* 0x000fe20000410000 */
[C---:B------:R-:W-:Y:S03]  /*bcf0*/  HMMA.16816.F32.BF16 R60, R188.reuse, R8, R60 ;  /* 0x00000008bc3c723c */ /* 0x040fe6000004183c */
[----:B------:R-:W-:Y:S01]  /*bd00*/  FMUL.FTZ R58, R58, c[0x0][0x320] ;  /* 0x0000c8003a3a7a20 */ /* 0x000fe20000410000 */
[----:B----4-:R-:W-:Y:S01]  /*bd10*/  FMNMX.FTZ R0, R198, R0, !PT ;  /* 0x00000000c6007209 */ /* 0x010fe20007810000 */
[----:B------:R-:W-:Y:S02]  /*bd20*/  FMUL.FTZ R59, R59, c[0x0][0x320] ;  /* 0x0000c8003b3b7a20 */ /* 0x000fe40000410000 */
[----:B------:R-:W-:Y:S01]  /*bd30*/  FMUL.FTZ R49, R49, c[0x0][0x320] ;  /* 0x0000c80031317a20 */ /* 0x000fe20000410000 */
[----:B------:R-:W4:Y:S01]  /*bd40*/  MUFU.TANH R232, R27 ;  /* 0x0000001b00e87308 */ /* 0x000f220000002400 */
[----:B------:R-:W-:Y:S01]  /*bd50*/  HMMA.16816.F32.BF16 R64, R188, R10, R64 ;  /* 0x0000000abc40723c */ /* 0x000fe20000041840 */
[----:B------:R-:W5:Y:S02]  /*bd60*/  LDL.64 R10, [R1+0x18] ;  /* 0x00001800010a7983 */ /* 0x000f640000100a00 */
[----:B------:R-:W-:Y:S01]  /*bd70*/  FMUL.FTZ R40, R40, c[0x0][0x320] ;  /* 0x0000c80028287a20 */ /* 0x000fe20000410000 */
[----:B-1----:R-:W-:Y:S01]  /*bd80*/  FMNMX.FTZ R2, R231, R2, !PT ;  /* 0x00000002e7027209 */ /* 0x002fe20007810000 */
[----:B------:R-:W-:Y:S02]  /*bd90*/  FMUL.FTZ R56, R56, c[0x0][0x320] ;  /* 0x0000c80038387a20 */ /* 0x000fe40000410000 */
[----:B------:R-:W-:Y:S02]  /*bda0*/  FMUL.FTZ R51, R51, c[0x0][0x320] ;  /* 0x0000c80033337a20 */ /* 0x000fe40000410000 */
[----:B------:R-:W1:Y:S03]  /*bdb0*/  MUFU.TANH R237, R29 ;  /* 0x0000001d00ed7308 */ /* 0x000e660000002400 */
[----:B------:R-:W-:Y:S01]  /*bdc0*/  FMUL.FTZ R57, R57, c[0x0][0x320] ;  /* 0x0000c80039397a20 */ /* 0x000fe20000410000 */
[----:B--2---:R-:W-:Y:S02]  /*bdd0*/  FMNMX.FTZ R0, R236, R0, !PT ;  /* 0x00000000ec007209 */ /* 0x004fe40007810000 */
[----:B------:R-:W-:Y:S02]  /*bde0*/  FMUL.FTZ R61, R61, c[0x0][0x320] ;  /* 0x0000c8003d3d7a20 */ /* 0x000fe40000410000 */
[----:B------:R-:W-:Y:S02]  /*bdf0*/  FMUL.FTZ R62, R62, c[0x0][0x320] ;  /* 0x0000c8003e3e7a20 */ /* 0x000fe40000410000 */
[----:B------:R-:W2:Y:S01]  /*be00*/  MUFU.TANH R238, R30 ;  /* 0x0000001e00ee7308 */ /* 0x000ea20000002400 */
[----:B------:R-:W-:Y:S02]  /*be10*/  FMUL.FTZ R63, R63, c[0x0][0x320] ;  /* 0x0000c8003f3f7a20 */ /* 0x000fe40000410000 */
[----:B------:R-:W-:Y:S01]  /*be20*/  FMUL.FTZ R60, R60, c[0x0][0x320] ;  /* 0x0000c8003c3c7a20 */ /* 0x000fe20000410000 */
[----:B----4-:R-:W-:Y:S01]  /*be30*/  FMNMX.FTZ R2, R232, R2, !PT ;  /* 0x00000002e8027209 */ /* 0x010fe20007810000 */
[----:B------:R-:W-:Y:S02]  /*be40*/  FMUL.FTZ R64, R64, c[0x0][0x320] ;  /* 0x0000c80040407a20 */ /* 0x000fe40000410000 */
[----:B------:R-:W-:Y:S02]  /*be50*/  FMUL.FTZ R66, R66, c[0x0][0x320] ;  /* 0x0000c80042427a20 */ /* 0x000fe40000410000 */
[----:B------:R-:W-:Y:S01]  /*be60*/  FMUL.FTZ R65, R65, c[0x0][0x320] ;  /* 0x0000c80041417a20 */ /* 0x000fe20000410000 */
[----:B------:R-:W-:Y:S01]  /*be70*/  MUFU.TANH R3, R64 ;  /* 0x0000004000037308 */ /* 0x000fe20000002400 */
[----:B-1----:R-:W-:Y:S09]  /*be80*/  FMNMX.FTZ R0, R237, R0, !PT ;  /* 0x00000000ed007209 */ /* 0x002ff20007810000 */
[----:B------:R-:W1:Y:S01]  /*be90*/  MUFU.TANH R241, R32 ;  /* 0x0000002000f17308 */ /* 0x000e620000002400 */
[----:B--2---:R-:W-:Y:S09]  /*bea0*/  FMNMX.FTZ R2, R238, R2, !PT ;  /* 0x00000002ee027209 */ /* 0x004ff20007810000 */
[----:B------:R-:W2:Y:S10]  /*beb0*/  MUFU.TANH R239, R31 ;  /* 0x0000001f00ef7308 */ /* 0x000eb40000002400 */
[----:B------:R-:W4:Y:S01]  /*bec0*/  MUFU.TANH R240, R33 ;  /* 0x0000002100f07308 */ /* 0x000f220000002400 */
[----:B-1----:R-:W-:Y:S09]  /*bed0*/  FMNMX.FTZ R0, R241, R0, !PT ;  /* 0x00000000f1007209 */ /* 0x002ff20007810000 */
        /* <DEDUP_REMOVED lines=18> */
[----:B------:R4:W-:Y:S01]  /*c000*/  MUFU.TANH R162, R56 ;  /* 0x0000003800a27308 */ /* 0x0009e20000002400 */
[----:B--2---:R-:W-:Y:S09]  /*c010*/  FMNMX.FTZ R0, R199, R0, !PT ;  /* 0x00000000c7007209 */ /* 0x004ff20007810000 */
[----:B------:R-:W1:Y:S10]  /*c020*/  MUFU.TANH R163, R44 ;  /* 0x0000002c00a37308 */ /* 0x000e740000002400 */
[----:B------:R-:W2:Y:S01]  /*c030*/  MUFU.TANH R244, R43 ;  /* 0x0000002b00f47308 */ /* 0x000ea20000002400 */
[----:B----4-:R-:W-:Y:S04]  /*c040*/  MOV R56, R245 ;  /* 0x000000f500387202 */ /* 0x010fe80000000f00 */
[----:B------:R-:W-:Y:S05]  /*c050*/  FMNMX.FTZ R2, R56, R2, !PT ;  /* 0x0000000238027209 */ /* 0x000fea0007810000 */
[----:B------:R-:W-:Y:S01]  /*c060*/  MUFU.TANH R235, R51 ;  /* 0x0000003300eb7308 */ /* 0x000fe20000002400 */
[----:B-1----:R-:W-:Y:S09]  /*c070*/  FMNMX.FTZ R0, R163, R0, !PT ;  /* 0x00000000a3007209 */ /* 0x002ff20007810000 */
[----:B------:R2:W-:Y:S10]  /*c080*/  MUFU.TANH R51, R57 ;  /* 0x0000003900337308 */ /* 0x0005f40000002400 */
[----:B------:R-:W1:Y:S10]  /*c090*/  MUFU.TANH R247, R45 ;  /* 0x0000002d00f77308 */ /* 0x000e740000002400 */
[----:B------:R-:W4:Y:S01]  /*c0a0*/  MUFU.TANH R69, R48 ;  /* 0x0000003000457308 */ /* 0x000f220000002400 */
[----:B--2---:R-:W-:Y:S04]  /*c0b0*/  MOV R57, R244 ;  /* 0x000000f400397202 */ /* 0x004fe80000000f00 */
[----:B------:R-:W-:Y:S05]  /*c0c0*/  FMNMX.FTZ R2, R57, R2, !PT ;  /* 0x0000000239027209 */ /* 0x000fea0007810000 */
[----:B------:R4:W2:Y:S01]  /*c0d0*/  MUFU.TANH R233, R49 ;  /* 0x0000003100e97308 */ /* 0x0008a20000002400 */
[----:B-1----:R-:W-:Y:S09]  /*c0e0*/  FMNMX.FTZ R0, R247, R0, !PT ;  /* 0x00000000f7007209 */ /* 0x002ff20007810000 */
[----:B------:R-:W1:Y:S10]  /*c0f0*/  MUFU.TANH R234, R46 ;  /* 0x0000002e00ea7308 */ /* 0x000e740000002400 */
[----:B------:R-:W3:Y:S01]  /*c100*/  MUFU.TANH R68, R47 ;  /* 0x0000002f00447308 */ /* 0x000ee20000002400 */
[----:B----4-:R-:W-:Y:S04]  /*c110*/  MOV R49, R69 ;  /* 0x0000004500317202 */ /* 0x010fe80000000f00 */
[----:B------:R-:W-:Y:S05]  /*c120*/  FMNMX.FTZ R0, R49, R0, !PT ;  /* 0x0000000031007209 */ /* 0x000fea0007810000 */
[----:B------:R3:W-:Y:S01]  /*c130*/  MUFU.TANH R9, R60 ;  /* 0x0000003c00097308 */ /* 0x0007e20000002400 */
[----:B--2---:R-:W-:Y:S02]  /*c140*/  FMNMX.FTZ R0, R233, R0, !PT ;  /* 0x00000000e9007209 */ /* 0x004fe40007810000 */
[----:B-1----:R-:W-:Y:S07]  /*c150*/  FMNMX.FTZ R2, R234, R2, !PT ;  /* 0x00000002ea027209 */ /* 0x002fee0007810000 */
[----:B------:R-:W1:Y:S10]  /*c160*/  MUFU.TANH R161, R50 ;  /* 0x0000003200a17308 */ /* 0x000e740000002400 */
[----:B------:R-:W2:Y:S01]  /*c170*/  MUFU.TANH R50, R52 ;  /* 0x0000003400327308 */ /* 0x000ea20000002400 */
[----:B---3--:R-:W-:Y:S04]  /*c180*/  MOV R60, R68 ;  /* 0x00000044003c7202 */ /* 0x008fe80000000f00 */
[----:B------:R-:W-:Y:S05]  /*c190*/  FMNMX.FTZ R2, R60, R2, !PT ;  /* 0x000000023c027209 */ /* 0x000fea0007810000 */
[----:B------:R-:W3:Y:S01]  /*c1a0*/  MUFU.TANH R168, R53 ;  /* 0x0000003500a87308 */ /* 0x000ee20000002400 */
[----:B-1----:R-:W-:Y:S09]  /*c1b0*/  FMNMX.FTZ R2, R161, R2, !PT ;  /* 0x00000002a1027209 */ /* 0x002ff20007810000 */
[----:B------:R1:W-:Y:S01]  /*c1c0*/  MUFU.TANH R137, R66 ;  /* 0x0000004200897308 */ /* 0x0003e20000002400 */
[----:B--2---:R-:W-:Y:S09]  /*c1d0*/  FMNMX.FTZ R0, R50, R0, !PT ;  /* 0x0000000032007209 */ /* 0x004ff20007810000 */
[----:B------:R-:W2:Y:S10]  /*c1e0*/  MUFU.TANH R4, R61 ;  /* 0x0000003d00047308 */ /* 0x000eb40000002400 */
[----:B------:R-:W4:Y:S01]  /*c1f0*/  MUFU.TANH R243, R54 ;  /* 0x0000003600f37308 */ /* 0x000f220000002400 */
[----:B-1----:R-:W-:Y:S02]  /*c200*/  MOV R66, R3 ;  /* 0x0000000300427202 */ /* 0x002fe40000000f00 */
[----:B------:R-:W-:Y:S02]  /*c210*/  FMNMX.FTZ R3, R235, R2, !PT ;  /* 0x00000002eb037209 */ /* 0x000fe40007810000 */
[----:B---3--:R-:W-:Y:S01]  /*c220*/  FMNMX.FTZ R2, R168, R0, !PT ;  /* 0x00000000a8027209 */ /* 0x008fe20007810000 */
[----:B------:R-:W-:Y:S04]  /*c230*/  FMUL.FTZ R0, R67, c[0x0][0x320] ;  /* 0x0000c80043007a20 */ /* 0x000fe80000410000 */
[----:B------:R4:W-:Y:S01]  /*c240*/  MUFU.TANH R12, R58 ;  /* 0x0000003a000c7308 */ /* 0x0009e20000002400 */
[----:B------:R-:W-:Y:S02]  /*c250*/  FMNMX.FTZ R2, R162, R2, !PT ;  /* 0x00000002a2027209 */ /* 0x000fe40007810000 */
[----:B--2---:R-:W-:Y:S07]  /*c260*/  MOV R67, R4 ;  /* 0x0000000400437202 */ /* 0x004fee0000000f00 */
[----:B------:R1:W-:Y:S10]  /*c270*/  MUFU.TANH R136, R0 ;  /* 0x0000000000887308 */ /* 0x0003f40000002400 */
[----:B------:R-:W2:Y:S01]  /*c280*/  MUFU.TANH R169, R55 ;  /* 0x0000003700a97308 */ /* 0x000ea20000002400 */
[----:B----4-:R-:W-:Y:S04]  /*c290*/  MOV R58, R243 ;  /* 0x000000f3003a7202 */ /* 0x010fe80000000f00 */
[----:B------:R-:W-:Y:S05]  /*c2a0*/  FMNMX.FTZ R3, R58, R3, !PT ;  /* 0x000000033a037209 */ /* 0x000fea0007810000 */
[----:B------:R-:W3:Y:S01]  /*c2b0*/  MUFU.TANH R65, R65 ;  /* 0x0000004100417308 */ /* 0x000ee20000002400 */
[----:B-1----:R-:W-:Y:S04]  /*c2c0*/  FMNMX.FTZ R0, R51, R2, !PT ;  /* 0x0000000233007209 */ /* 0x002fe80007810000 */
[----:B------:R-:W-:Y:S05]  /*c2d0*/  FMNMX.FTZ R0, R9, R0, !PT ;  /* 0x0000000009007209 */ /* 0x000fea0007810000 */
[----:B------:R-:W1:Y:S01]  /*c2e0*/  MUFU.TANH R5, R62 ;  /* 0x0000003e00057308 */ /* 0x000e620000002400 */
[----:B------:R-:W-:Y:S02]  /*c2f0*/  FMNMX.FTZ R0, R67, R0, !PT ;  /* 0x0000000043007209 */ /* 0x000fe40007810000 */
[----:B--2---:R-:W-:Y:S02]  /*c300*/  FMNMX.FTZ R3, R169, R3, !PT ;  /* 0x00000003a9037209 */ /* 0x004fe40007810000 */
[----:B------:R-:W-:Y:S02]  /*c310*/  FMNMX.FTZ R69, R66, R0, !PT ;  /* 0x0000000042457209 */ /* 0x000fe40007810000 */
[----:B------:R-:W-:Y:S03]  /*c320*/  FMNMX.FTZ R2, R12, R3, !PT ;  /* 0x000000030c027209 */ /* 0x000fe60007810000 */
[----:B------:R-:W2:Y:S01]  /*c330*/  MUFU.TANH R48, R59 ;  /* 0x0000003b00307308 */ /* 0x000ea20000002400 */
[----:B---3--:R-:W-:Y:S05]  /*c340*/  FMNMX.FTZ R69, R65, R69, !PT ;  /* 0x0000004541457209 */ /* 0x008fea0007810000 */
[----:B------:R-:W3:Y:S04]  /*c350*/  SHFL.BFLY PT, R3, R69, 0x2, 0x1f ;  /* 0x0c401f0045037f89 */ /* 0x000ee800000e0000 */
[----:B------:R-:W4:Y:S01]  /*c360*/  MUFU.TANH R59, R63 ;  /* 0x0000003f003b7308 */ /* 0x000f220000002400 */
[----:B-1----:R-:W-:Y:S02]  /*c370*/  MOV R64, R5 ;  /* 0x0000000500407202 */ /* 0x002fe40000000f00 */
[----:B--2---:R-:W-:Y:S04]  /*c380*/  FMNMX.FTZ R2, R48, R2, !PT ;  /* 0x0000000230027209 */ /* 0x004fe80007810000 */
[----:B------:R-:W-:Y:S02]  /*c390*/  FMNMX.FTZ R2, R64, R2, !PT ;  /* 0x0000000240027209 */ /* 0x000fe40007810000 */
[----:B---3--:R-:W-:Y:S02]  /*c3a0*/  FMNMX.FTZ R69, R69, R3, !PT ;  /* 0x0000000345457209 */ /* 0x008fe40007810000 */
[----:B----4-:R-:W-:Y:S03]  /*c3b0*/  FMNMX.FTZ R0, R59, R2, !PT ;  /* 0x000000023b007209 */ /* 0x010fe60007810000 */
[----:B------:R-:W1:Y:S01]  /*c3c0*/  SHFL.BFLY PT, R4, R69, 0x1, 0x1f ;  /* 0x0c201f0045047f89 */ /* 0x000e6200000e0000 */
[----:B------:R-:W-:Y:S04]  /*c3d0*/  FMNMX.FTZ R0, R137, R0, !PT ;  /* 0x0000000089007209 */ /* 0x000fe80007810000 */
[----:B------:R-:W-:Y:S05]  /*c3e0*/  FMNMX.FTZ R0, R136, R0, !PT ;  /* 0x0000000088007209 */ /* 0x000fea0007810000 */
[----:B------:R-:W2:Y:S01]  /*c3f0*/  SHFL.BFLY PT, R2, R0, 0x2, 0x1f ;  /* 0x0c401f0000027f89 */ /* 0x000ea200000e0000 */
[----:B-1----:R-:W-:Y:S05]  /*c400*/  FMNMX.FTZ R69, R69, R4, !PT ;  /* 0x0000000445457209 */ /* 0x002fea0007810000 */
[----:B------:R-:W-:Y:S04]  /*c410*/  FMUL.FTZ R138, R69, c[0x0][0x2d0] ;  /* 0x0000b400458a7a20 */ /* 0x000fe80000410000 */
[--C-:B------:R-:W-:Y:S01]  /*c420*/  FFMA.FTZ R4, R148, c[0x0][0x2d0], -R138.reuse ;  /* 0x0000b40094047a23 */ /* 0x100fe2000001088a */
[----:B--2---:R-:W-:Y:S01]  /*c430*/  FMNMX.FTZ R0, R0, R2, !PT ;  /* 0x0000000200007209 */ /* 0x004fe20007810000 */
[--C-:B------:R-:W-:Y:S01]  /*c440*/  FFMA.FTZ R7, R150, c[0x0][0x2d0], -R138.reuse ;  /* 0x0000b40096077a23 */ /* 0x100fe2000001088a */
[----:B------:R-:W-:Y:S01]  /*c450*/  MOV R150, R169 ;  /* 0x000000a900967202 */ /* 0x000fe20000000f00 */
[----:B------:R1:W-:Y:S01]  /*c460*/  MUFU.EX2 R244, R4 ;  /* 0x0000000400f47308 */ /* 0x0003e20000000800 */
[----:B------:R-:W-:Y:S01]  /*c470*/  FFMA.FTZ R8, R149, c[0x0][0x2d0], -R138 ;  /* 0x0000b40095087a23 */ /* 0x000fe2000001088a */
[----:B------:R-:W2:Y:S01]  /*c480*/  SHFL.BFLY PT, R3, R0, 0x1, 0x1f ;  /* 0x0c201f0000037f89 */ /* 0x000ea200000e0000 */
[----:B------:R-:W-:Y:S01]  /*c490*/  FADD.FTZ R2, -R69, R70 ;  /* 0x0000004645027221 */ /* 0x000fe20000010100 */
[----:B------:R-:W-:Y:S01]  /*c4a0*/  MOV R70, R9 ;  /* 0x0000000900467202 */ /* 0x000fe20000000f00 */
[--C-:B------:R-:W-:Y:S01]  /*c4b0*/  FFMA.FTZ R32, R139, c[0x0][0x2d0], -R138.reuse ;  /* 0x0000b4008b207a23 */ /* 0x100fe2000001088a */
[----:B------:R-:W-:Y:S02]  /*c4c0*/  MOV R148, R12 ;  /* 0x0000000c00947202 */ /* 0x000fe40000000f00 */
[----:B------:R-:W-:Y:S02]  /*c4d0*/  MOV R149, R162 ;  /* 0x000000a200957202 */ /* 0x000fe40000000f00 */
[----:B------:R3:W-:Y:S01]  /*c4e0*/  MUFU.EX2 R245, R7 ;  /* 0x0000000700f57308 */ /* 0x0007e20000000800 */
[----:B------:R-:W-:Y:S01]  /*c4f0*/  MOV R139, R48 ;  /* 0x00000030008b7202 */ /* 0x000fe20000000f00 */
[----:B------:R-:W-:Y:S08]  /*c500*/  FFMA.FTZ R48, R159, c[0x0][0x2d0], -R138 ;  /* 0x0000b4009f307a23 */ /* 0x000ff0000001088a */
[----:B------:R4:W-:Y:S01]  /*c510*/  MUFU.EX2 R243, R8 ;  /* 0x0000000800f37308 */ /* 0x0009e20000000800 */
[----:B-1----:R-:W-:Y:S01]  /*c520*/  @P1 IMAD.WIDE.U32 R4, R229, c[0x0][0x1e0], RZ ;  /* 0x00007800e5041a25 */ /* 0x002fe200078e00ff */
[----:B--2---:R-:W-:Y:S02]  /*c530*/  FMNMX.FTZ R68, R0, R3, !PT ;  /* 0x0000000300447209 */ /* 0x004fe40007810000 */
[----:B------:R-:W-:Y:S01]  /*c540*/  @P1 SHF.R.S32.HI R3, RZ, 0x1f, R229 ;  /* 0x0000001fff031819 */ /* 0x000fe200000114e5 */
[----:B------:R-:W-:Y:S01]  /*c550*/  FMUL.FTZ R0, R2, c[0x0][0x2d0] ;  /* 0x0000b40002007a20 */ /* 0x000fe20000410000 */
[----:B------:R-:W-:Y:S03]  /*c560*/  @P1 SHF.L.U32 R6, R4, 0x7, RZ ;  /* 0x0000000704061819 */ /* 0x000fe600000006ff */
[----:B------:R-:W-:Y:S01]  /*c570*/  @P1 IMAD R3, R3, c[0x0][0x1e0], RZ ;  /* 0x0000780003031a24 */ /* 0x000fe200078e02ff */
[----:B------:R1:W2:Y:S03]  /*c580*/  MUFU.EX2 R2, R0 ;  /* 0x0000000000027308 */ /* 0x0002a60000000800 */
[----:B------:R-:W-:Y:S05]  /*c590*/  @P1 IMAD R3, R229, c[0x0][0x1e4], R3 ;  /* 0x00007900e5031a24 */ /* 0x000fea00078e0203 */
[----:B------:R-:W-:Y:S02]  /*c5a0*/  @P1 IADD3 R3, R5, R3, RZ ;  /* 0x0000000305031210 */ /* 0x000fe40007ffe0ff */
[----:B-----5:R-:W-:Y:S02]  /*c5b0*/  @P1 IADD3 R5, P3, R6, R10, RZ ;  /* 0x0000000a06051210 */ /* 0x020fe40007f7e0ff */
[----:B------:R-:W-:Y:S02]  /*c5c0*/  @P1 SHF.L.U64.HI R3, R4, 0x7, R3 ;  /* 0x0000000704031819 */ /* 0x000fe40000010203 */
[----:B------:R-:W-:Y:S02]  /*c5d0*/  @P1 LEA R4, P2, R5, c[0x0][0x1c8], 0x1 ;  /* 0x0000720005041a11 */ /* 0x000fe400078408ff */
[----:B---3--:R-:W-:Y:S02]  /*c5e0*/  @P1 IADD3.X R7, R3, R13, RZ, P3, !PT ;  /* 0x0000000d03071210 */ /* 0x008fe40001ffe4ff */
[----:B------:R-:W-:Y:S02]  /*c5f0*/  @P1 IADD3 R6, P4, P3, R6, 0x40, R10 ;  /* 0x0000004006061810 */ /* 0x000fe40007b9e00a */
[----:B------:R-:W-:Y:S01]  /*c600*/  @P1 LEA.HI.X R5, R5, c[0x0][0x1cc], R7, 0x1, P2 ;  /* 0x0000730005051a11 */ /* 0x000fe200010f0c07 */
[--C-:B------:R-:W-:Y:S01]  /*c610*/  FFMA.FTZ R7, R151, c[0x0][0x2d0], -R138.reuse ;  /* 0x0000b40097077a23 */ /* 0x100fe2000001088a */
[----:B------:R-:W-:Y:S02]  /*c620*/  MOV R151, R247 ;  /* 0x000000f700977202 */ /* 0x000fe40000000f00 */
[----:B------:R-:W-:Y:S01]  /*c630*/  @P1 LEA R10, P2, R6, c[0x0][0x1c8], 0x1 ;  /* 0x00007200060a1a11 */ /* 0x000fe200078408ff */
[----:B------:R3:W-:Y:S01]  /*c640*/  MUFU.EX2 R247, R7 ;  /* 0x0000000700f77308 */ /* 0x0007e20000000800 */
[----:B------:R-:W-:Y:S01]  /*c650*/  @P1 IADD3.X R3, R3, RZ, R13, P4, P3 ;  /* 0x000000ff03031210 */ /* 0x000fe200027e640d */
[----:B------:R5:W-:Y:S01]  /*c660*/  @P1 LDGSTS.E.BYPASS.LTC128B.128 [R228+0x8100], [R4.64], !P0 ;  /* 0x0810000004e41fae */ /* 0x000be2000c101d46 */
[----:B----4-:R-:W-:Y:S01]  /*c670*/  @P1 MOV R8, c[0x0][0x1e0] ;  /* 0x0000780000081a02 */ /* 0x010fe20000000f00 */
[----:B-1----:R-:W-:Y:S01]  /*c680*/  FADD.FTZ R0, -R68, R71 ;  /* 0x0000004744007221 */ /* 0x002fe20000010100 */
[----:B------:R-:W-:Y:S01]  /*c690*/  @P1 LEA.HI.X R11, R6, c[0x0][0x1cc], R3, 0x1, P2 ;  /* 0x00007300060b1a11 */ /* 0x000fe200010f0c03 */
[----:B------:R-:W-:Y:S01]  /*c6a0*/  FMUL.FTZ R3, R68, c[0x0][0x2d0] ;  /* 0x0000b40044037a20 */ /* 0x000fe20000410000 */
[----:B------:R-:W-:Y:S01]  /*c6b0*/  @P1 SHF.L.U64.HI R9, R8, R230, c[0x0][0x1e4] ;  /* 0x0000790008091619 */ /* 0x000fe200000102e6 */
[----:B------:R-:W-:Y:S01]  /*c6c0*/  FMUL.FTZ R0, R0, c[0x0][0x2d0] ;  /* 0x0000b40000007a20 */ /* 0x000fe20000410000 */
[----:B------:R-:W-:Y:S01]  /*c6d0*/  @P1 SHF.L.U32 R8, R8, 0x6, RZ ;  /* 0x0000000608081819 */ /* 0x000fe200000006ff */
[----:B------:R1:W-:Y:S01]  /*c6e0*/  @P1 LDGSTS.E.BYPASS.LTC128B.128 [R228+0xc100], [R10.64], !P6 ;  /* 0x0c1000000ae41fae */ /* 0x0003e2000f101d46 */
[----:B------:R-:W-:Y:S01]  /*c6f0*/  MOV R230, R163 ;  /* 0x000000a300e67202 */ /* 0x000fe20000000f00 */
[----:B--2---:R-:W-:Y:S01]  /*c700*/  FMUL.FTZ R16, R2, R84 ;  /* 0x0000005402107220 */ /* 0x004fe20000410000 */
[----:B------:R-:W-:Y:S01]  /*c710*/  @P1 IADD3 R6, P2, R4, R8, RZ ;  /* 0x0000000804061210 */ /* 0x000fe20007f5e0ff */
[----:B------:R-:W2:Y:S01]  /*c720*/  MUFU.EX2 R0, R0 ;  /* 0x0000000000007308 */ /* 0x000ea20000000800 */
[----:B------:R-:W-:Y:S01]  /*c730*/  MOV R71, R168 ;  /* 0x000000a800477202 */ /* 0x000fe20000000f00 */
[C---:B------:R-:W-:Y:S01]  /*c740*/  FMUL.FTZ R17, R2.reuse, R85 ;  /* 0x0000005502117220 */ /* 0x040fe20000410000 */
[----:B------:R-:W-:Y:S01]  /*c750*/  MOV R159, R151 ;  /* 0x00000097009f7202 */ /* 0x000fe20000000f00 */
[C---:B------:R-:W-:Y:S01]  /*c760*/  FMUL.FTZ R24, R2.reuse, R92 ;  /* 0x0000005c02187220 */ /* 0x040fe20000410000 */
[----:B------:R-:W-:Y:S01]  /*c770*/  MOV R151, R65 ;  /* 0x0000004100977202 */ /* 0x000fe20000000f00 */
[C---:B------:R-:W-:Y:S02]  /*c780*/  FMUL.FTZ R25, R2.reuse, R93 ;  /* 0x0000005d02197220 */ /* 0x040fe40000410000 */
[----:B------:R-:W-:Y:S01]  /*c790*/  FMUL.FTZ R33, R2, R101 ;  /* 0x0000006502217220 */ /* 0x000fe20000410000 */
[----:B------:R-:W-:Y:S01]  /*c7a0*/  MOV R101, R71 ;  /* 0x0000004700657202 */ /* 0x000fe20000000f00 */
[--C-:B---3--:R-:W-:Y:S01]  /*c7b0*/  FFMA.FTZ R7, R154, c[0x0][0x2d0], -R3.reuse ;  /* 0x0000b4009a077a23 */ /* 0x108fe20000010803 */
[----:B------:R-:W-:Y:S01]  /*c7c0*/  MOV R154, R235 ;  /* 0x000000eb009a7202 */ /* 0x000fe20000000f00 */
[--C-:B------:R-:W-:Y:S01]  /*c7d0*/  FFMA.FTZ R40, R157, c[0x0][0x2d0], -R3.reuse ;  /* 0x0000b4009d287a23 */ /* 0x100fe20000010803 */
[----:B------:R3:W-:Y:S01]  /*c7e0*/  MUFU.EX2 R235, R32 ;  /* 0x0000002000eb7308 */ /* 0x0007e20000000800 */
[----:B------:R-:W-:Y:S01]  /*c7f0*/  FMUL.FTZ R41, R2, R109 ;  /* 0x0000006d02297220 */ /* 0x000fe20000410000 */
[----:B-----5:R-:W-:Y:S01]  /*c800*/  @P1 IADD3 R4, P3, R6, R8, RZ ;  /* 0x0000000806041210 */ /* 0x020fe20007f7e0ff */
[----:B------:R-:W-:Y:S01]  /*c810*/  FMUL.FTZ R65, R2, R133 ;  /* 0x0000008502417220 */ /* 0x000fe20000410000 */
[----:B------:R-:W-:Y:S01]  /*c820*/  MOV R109, R161 ;  /* 0x000000a1006d7202 */ /* 0x000fe20000000f00 */
[--C-:B------:R-:W-:Y:S01]  /*c830*/  FFMA.FTZ R71, R241, c[0x0][0x2d0], -R138.reuse ;  /* 0x0000b400f1477a23 */ /* 0x100fe2000001088a */
[----:B------:R-:W-:Y:S01]  /*c840*/  MOV R157, R233 ;  /* 0x000000e9009d7202 */ /* 0x000fe20000000f00 */
[--C-:B------:R-:W-:Y:S03]  /*c850*/  FFMA.FTZ R137, R137, c[0x0][0x2d0], -R3.reuse ;  /* 0x0000b40089897a23 */ /* 0x100fe60000010803 */
[----:B------:R4:W-:Y:S01]  /*c860*/  MUFU.EX2 R169, R7 ;  /* 0x0000000700a97308 */ /* 0x0009e20000000800 */
[--C-:B-1----:R-:W-:Y:S01]  /*c870*/  FFMA.FTZ R10, R155, c[0x0][0x2d0], -R3.reuse ;  /* 0x0000b4009b0a7a23 */ /* 0x102fe20000010803 */
[----:B------:R-:W-:Y:S01]  /*c880*/  MOV R155, R234 ;  /* 0x000000ea009b7202 */ /* 0x000fe20000000f00 */
[C---:B--2---:R-:W-:Y:S02]  /*c890*/  FMUL.FTZ R11, R0.reuse, R79 ;  /* 0x0000004f000b7220 */ /* 0x044fe40000410000 */
[C---:B------:R-:W-:Y:S02]  /*c8a0*/  FMUL.FTZ R18, R0.reuse, R86 ;  /* 0x0000005600127220 */ /* 0x040fe40000410000 */
[C---:B------:R-:W-:Y:S02]  /*c8b0*/  FMUL.FTZ R19, R0.reuse, R87 ;  /* 0x0000005700137220 */ /* 0x040fe40000410000 */
[C---:B------:R-:W-:Y:S01]  /*c8c0*/  FMUL.FTZ R26, R0.reuse, R94 ;  /* 0x0000005e001a7220 */ /* 0x040fe20000410000 */
[----:B------:R1:W2:Y:S01]  /*c8d0*/  MUFU.EX2 R168, R10 ;  /* 0x0000000a00a87308 */ /* 0x0002a20000000800 */
[C---:B------:R-:W-:Y:S02]  /*c8e0*/  FMUL.FTZ R27, R0.reuse, R95 ;  /* 0x0000005f001b7220 */ /* 0x040fe40000410000 */
[----:B------:R-:W-:Y:S01]  /*c8f0*/  FMUL.FTZ R34, R0, R102 ;  /* 0x0000006600227220 */ /* 0x000fe20000410000 */
[----:B------:R-:W-:Y:S01]  /*c900*/  MOV R102, R150 ;  /* 0x0000009600667202 */ /* 0x000fe20000000f00 */
[----:B---3--:R-:W-:Y:S01]  /*c910*/  FMUL.FTZ R32, R2, R100 ;  /* 0x0000006402207220 */ /* 0x008fe20000410000 */
[----:B------:R-:W-:Y:S01]  /*c920*/  MOV R100, R70 ;  /* 0x0000004600647202 */ /* 0x000fe20000000f00 */
[C---:B------:R-:W-:Y:S01]  /*c930*/  FMUL.FTZ R35, R0.reuse, R103 ;  /* 0x0000006700237220 */ /* 0x040fe20000410000 */
[----:B------:R-:W-:Y:S01]  /*c940*/  MOV R150, R59 ;  /* 0x0000003b00967202 */ /* 0x000fe20000000f00 */
[--C-:B------:R-:W-:Y:S01]  /*c950*/  FFMA.FTZ R70, R193, c[0x0][0x2d0], -R138.reuse ;  /* 0x0000b400c1467a23 */ /* 0x100fe2000001088a */
[----:B------:R3:W-:Y:S01]  /*c960*/  MUFU.EX2 R162, R40 ;  /* 0x0000002800a27308 */ /* 0x0007e20000000800 */
[C---:B------:R-:W-:Y:S01]  /*c970*/  FMUL.FTZ R42, R0.reuse, R110 ;  /* 0x0000006e002a7220 */ /* 0x040fe20000410000 */
[----:B------:R-:W-:Y:S01]  /*c980*/  MOV R110, R49 ;  /* 0x00000031006e7202 */ /* 0x000fe20000000f00 */
[----:B------:R-:W-:Y:S01]  /*c990*/  FMUL.FTZ R43, R0, R111 ;  /* 0x0000006f002b7220 */ /* 0x000fe20000410000 */
[----:B----4-:R-:W-:Y:S01]  /*c9a0*/  @P1 IADD3.X R7, R5, R9, RZ, P2, !PT ;  /* 0x0000000905071210 */ /* 0x010fe200017fe4ff */
[----:B------:R-:W-:Y:S01]  /*c9b0*/  FMUL.FTZ R49, R2, R117 ;  /* 0x0000007502317220 */ /* 0x000fe20000410000 */
[----:B------:R-:W-:Y:S01]  /*c9c0*/  @P1 IADD3 R8, P2, R4, R8, RZ ;  /* 0x0000000804081210 */ /* 0x000fe20007f5e0ff */
[C---:B------:R-:W-:Y:S01]  /*c9d0*/  FMUL.FTZ R59, R0.reuse, R127 ;  /* 0x0000007f003b7220 */ /* 0x040fe20000410000 */
[-C--:B------:R-:W-:Y:S01]  /*c9e0*/  @P1 IADD3.X R5, R7, R9.reuse, RZ, P3, !PT ;  /* 0x0000000907051210 */ /* 0x080fe20001ffe4ff */
[----:B------:R4:W-:Y:S01]  /*c9f0*/  @P1 LDGSTS.E.BYPASS.LTC128B.128 [R228+0x9100], [R6.64], !P0 ;  /* 0x0910000006e41fae */ /* 0x0009e2000c101d46 */
[----:B------:R-:W-:Y:S01]  /*ca00*/  MOV R103, R58 ;  /* 0x0000003a00677202 */ /* 0x000fe20000000f00 */
[C---:B------:R-:W-:Y:S01]  /*ca10*/  FMUL.FTZ R58, R0.reuse, R126 ;  /* 0x0000007e003a7220 */ /* 0x040fe20000410000 */
[----:B------:R-:W-:Y:S01]  /*ca20*/  @P1 IADD3.X R9, R5, R9, RZ, P2, !PT ;  /* 0x0000000905091210 */ /* 0x000fe200017fe4ff */
[----:B------:R5:W-:Y:S01]  /*ca30*/  MUFU.EX2 R233, R48 ;  /* 0x0000003000e97308 */ /* 0x000be20000000800 */
[----:B-1----:R-:W-:Y:S01]  /*ca40*/  FMUL.FTZ R10, R0, R78 ;  /* 0x0000004e000a7220 */ /* 0x002fe20000410000 */
[----:B------:R-:W-:Y:S01]  /*ca50*/  MOV R111, R60 ;  /* 0x0000003c006f7202 */ /* 0x000fe20000000f00 */
[--C-:B------:R-:W-:Y:S01]  /*ca60*/  FFMA.FTZ R100, R100, c[0x0][0x2d0], -R138.reuse ;  /* 0x0000b40064647a23 */ /* 0x100fe2000001088a */
[----:B------:R4:W-:Y:S01]  /*ca70*/  @P1 LDGSTS.E.BYPASS.LTC128B.128 [R228+0xd100], [R6.64+0x80], !P6 ;  /* 0x0d10008006e41fae */ /* 0x0009e2000f101d46 */
[C---:B---3--:R-:W-:Y:S07]  /*ca80*/  FMUL.FTZ R40, R2.reuse, R108 ;  /* 0x0000006c02287220 */ /* 0x048fee0000410000 */
[----:B------:R1:W-:Y:S01]  /*ca90*/  @P1 LDGSTS.E.BYPASS.LTC128B.128 [R228+0xa100], [R4.64], !P0 ;  /* 0x0a10000004e41fae */ /* 0x0003e2000c101d46 */
[----:B------:R-:W-:Y:S02]  /*caa0*/  MOV R108, R154 ;  /* 0x0000009a006c7202 */ /* 0x000fe40000000f00 */
[----:B------:R-:W-:Y:S02]  /*cab0*/  MOV R154, R149 ;  /* 0x00000095009a7202 */ /* 0x000fe40000000f00 */
[----:B------:R-:W-:Y:S01]  /*cac0*/  MOV R149, R64 ;  /* 0x0000004000957202 */ /* 0x000fe20000000f00 */
[C---:B------:R-:W-:Y:S02]  /*cad0*/  FMUL.FTZ R64, R2.reuse, R132 ;  /* 0x0000008402407220 */ /* 0x040fe40000410000 */
[----:B------:R1:W-:Y:S01]  /*cae0*/  @P1 LDGSTS.E.BYPASS.LTC128B.128 [R228+0xe100], [R4.64+0x80], !P6 ;  /* 0x0e10008004e41fae */ /* 0x0003e2000f101d46 */
[----:B-----5:R-:W-:Y:S07]  /*caf0*/  FMUL.FTZ R48, R2, R116 ;  /* 0x0000007402307220 */ /* 0x020fee0000410000 */
[----:B------:R3:W-:Y:S01]  /*cb00*/  @P1 LDGSTS.E.BYPASS.LTC128B.128 [R228+0xb100], [R8.64], !P0 ;  /* 0x0b10000008e41fae */ /* 0x0007e2000c101d46 */
[C---:B----4-:R-:W-:Y:S01]  /*cb10*/  FMUL.FTZ R6, R0.reuse, R74 ;  /* 0x0000004a00067220 */ /* 0x050fe20000410000 */
[----:B------:R-:W-:Y:S01]  /*cb20*/  F2FP.BF16.PACK_AB R74, R247, R243 ;  /* 0x000000f3f74a723e */ /* 0x000fe200000010ff */
[----:B------:R-:W-:Y:S05]  /*cb30*/  FMUL.FTZ R7, R0, R75 ;  /* 0x0000004b00077220 */ /* 0x000fea0000410000 */
[----:B------:R3:W-:Y:S08]  /*cb40*/  @P1 LDGSTS.E.BYPASS.LTC128B.128 [R228+0xf100], [R8.64+0x80], !P6 ;  /* 0x0f10008008e41fae */ /* 0x0007f0000f101d46 */
[----:B------:R-:W4:Y:S01]  /*cb50*/  LDSM.16.MT88.4 R12, [R200] ;  /* 0x00000000c80c783b */ /* 0x000f220000004200 */
[--C-:B-1----:R-:W-:Y:S01]  /*cb60*/  FFMA.FTZ R4, R152, c[0x0][0x2d0], -R3.reuse ;  /* 0x0000b40098047a23 */ /* 0x102fe20000010803 */
[----:B------:R-:W-:Y:S01]  /*cb70*/  MOV R152, R67 ;  /* 0x0000004300987202 */ /* 0x000fe20000000f00 */
[----:B------:R-:W-:Y:S01]  /*cb80*/  FMUL.FTZ R5, R2, R73 ;  /* 0x0000004902057220 */ /* 0x000fe20000410000 */
[----:B--2---:R-:W-:Y:S01]  /*cb90*/  F2FP.BF16.PACK_AB R73, R168, R169 ;  /* 0x000000a9a849723e */ /* 0x004fe200000010ff */
[----:B------:R1:W-:Y:S03]  /*cba0*/  MUFU.EX2 R163, R4 ;  /* 0x0000000400a37308 */ /* 0x0003e60000000800 */
[----:B------:R-:W2:Y:S01]  /*cbb0*/  LDSM.16.MT88.4 R20, [R204] ;  /* 0x00000000cc14783b */ /* 0x000ea20000004200 */
[----:B------:R-:W-:Y:S07]  /*cbc0*/  FMUL.FTZ R67, R0, R135 ;  /* 0x0000008700437220 */ /* 0x000fee0000410000 */
[----:B------:R-:W5:Y:S01]  /*cbd0*/  LDSM.16.MT88.4 R28, [R203] ;  /* 0x00000000cb1c783b */ /* 0x000f620000004200 */
[C---:B---3--:R-:W-:Y:S02]  /*cbe0*/  FMUL.FTZ R8, R2.reuse, R76 ;  /* 0x0000004c02087220 */ /* 0x048fe40000410000 */
[----:B------:R-:W-:Y:S05]  /*cbf0*/  FMUL.FTZ R9, R2, R77 ;  /* 0x0000004d02097220 */ /* 0x000fea0000410000 */
[----:B------:R-:W3:Y:S01]  /*cc00*/  LDSM.16.MT88.4 R36, [R223] ;  /* 0x00000000df24783b */ /* 0x000ee20000004200 */
[--C-:B-1----:R-:W-:Y:S07]  /*cc10*/  FFMA.FTZ R4, R153, c[0x0][0x2d0], -R3.reuse ;  /* 0x0000b40099047a23 */ /* 0x102fee0000010803 */
[----:B------:R-:W1:Y:S01]  /*cc20*/  LDSM.16.MT88.4 R44, [R200+0x4000] ;  /* 0x00400000c82c783b */ /* 0x000e620000004200 */
[----:B------:R-:W-:Y:S01]  /*cc30*/  MOV R153, R51 ;  /* 0x0000003300997202 */ /* 0x000fe20000000f00 */
[----:B------:R-:W-:Y:S01]  /*cc40*/  FMUL.FTZ R51, R0, R119 ;  /* 0x0000007700337220 */ /* 0x000fe20000410000 */
[----:B------:R2:W2:Y:S01]  /*cc50*/  MUFU.EX2 R170, R4 ;  /* 0x0000000400aa7308 */ /* 0x0004a20000000800 */
[----:B------:R-:W-:Y:S04]  /*cc60*/  MOV R119, R230 ;  /* 0x000000e600777202 */ /* 0x000fe80000000f00 */
[----:B------:R-:W1:Y:S05]  /*cc70*/  LDSM.16.MT88.4 R52, [R204+0x4000] ;  /* 0x00400000cc34783b */ /* 0x000e6a0000004200 */
[----:B------:R3:W-:Y:S03]  /*cc80*/  MUFU.EX2 R230, R70 ;  /* 0x0000004600e67308 */ /* 0x0007e60000000800 */
[----:B------:R-:W1:Y:S08]  /*cc90*/  LDSM.16.MT88.4 R60, [R203+0x4000] ;  /* 0x00400000cb3c783b */ /* 0x000e700000004200 */
[----:B------:R-:W1:Y:S01]  /*cca0*/  LDSM.16.MT88.4 R76, [R206+0x4000] ;  /* 0x00400000ce4c783b */ /* 0x000e620000004200 */
[----:B--2---:R-:W-:Y:S01]  /*ccb0*/  FMUL.FTZ R4, R2, R72 ;  /* 0x0000004802047220 */ /* 0x004fe20000410000 */
[----:B------:R-:W-:Y:S02]  /*ccc0*/  F2FP.BF16.PACK_AB R72, R245, R244 ;  /* 0x000000f4f548723e */ /* 0x000fe400000010ff */
[----:B------:R-:W-:Y:S04]  /*ccd0*/  F2FP.BF16.PACK_AB R75, R170, R163 ;  /* 0x000000a3aa4b723e */ /* 0x000fe800000010ff */
[----:B------:R-:W-:Y:S03]  /*cce0*/  LDSM.16.MT88.4 R84, [R204+0x800] ;  /* 0x00080000cc54783b */ /* 0x000fe60000004200 */
[C---:B----4-:R-:W-:Y:S05]  /*ccf0*/  HMMA.16816.F32.BF16 R4, R72.reuse, R12, R4 ;  /* 0x0000000c4804723c */ /* 0x050fea0000041804 */
[----:B------:R-:W-:Y:S01]  /*cd00*/  LDSM.16.MT88.4 R92, [R206+0x4800] ;  /* 0x00480000ce5c783b */ /* 0x000fe20000004200 */
[--C-:B---3--:R-:W-:Y:S02]  /*cd10*/  FFMA.FTZ R70, R194, c[0x0][0x2d0], -R138.reuse ;  /* 0x0000b400c2467a23 */ /* 0x108fe4000001088a */
[C---:B------:R-:W-:Y:S01]  /*cd20*/  FMUL.FTZ R12, R2.reuse, R80 ;  /* 0x00000050020c7220 */ /* 0x040fe20000410000 */
[C---:B------:R-:W-:Y:S04]  /*cd30*/  HMMA.16816.F32.BF16 R8, R72.reuse, R14, R8 ;  /* 0x0000000e4808723c */ /* 0x040fe80000041808 */
[----:B------:R-:W0:Y:S01]  /*cd40*/  LDGDEPBAR ;  /* 0x00000000000079af */ /* 0x000e220000000000 */
[----:B------:R-:W-:Y:S02]  /*cd50*/  FMUL.FTZ R13, R2, R81 ;  /* 0x00000051020d7220 */ /* 0x000fe40000410000 */
[C---:B------:R-:W-:Y:S02]  /*cd60*/  FMUL.FTZ R14, R0.reuse, R82 ;  /* 0x00000052000e7220 */ /* 0x040fe40000410000 */
[----:B------:R-:W-:Y:S03]  /*cd70*/  FMUL.FTZ R15, R0, R83 ;  /* 0x00000053000f7220 */ /* 0x000fe60000410000 */
[----:B------:R-:W2:Y:S04]  /*cd80*/  LDSM.16.MT88.4 R80, [R200+0x800] ;  /* 0x00080000c850783b */ /* 0x000ea80000004200 */
[C---:B------:R-:W-:Y:S07]  /*cd90*/  HMMA.16816.F32.BF16 R12, R72.reuse, R20, R12 ;  /* 0x00000014480c723c */ /* 0x040fee000004180c */
[C---:B------:R-:W-:Y:S01]  /*cda0*/  FMUL.FTZ R20, R2.reuse, R88 ;  /* 0x0000005802147220 */ /* 0x040fe20000410000 */
[C---:B------:R-:W-:Y:S04]  /*cdb0*/  HMMA.16816.F32.BF16 R16, R72.reuse, R22, R16 ;  /* 0x000000164810723c */ /* 0x040fe80000041810 */
[----:B------:R-:W-:Y:S03]  /*cdc0*/  FMUL.FTZ R21, R2, R89 ;  /* 0x0000005902157220 */ /* 0x000fe60000410000 */
[C---:B------:R-:W-:Y:S02]  /*cdd0*/  FMUL.FTZ R22, R0.reuse, R90 ;  /* 0x0000005a00167220 */ /* 0x040fe40000410000 */
[----:B------:R-:W-:Y:S02]  /*cde0*/  FMUL.FTZ R23, R0, R91 ;  /* 0x0000005b00177220 */ /* 0x000fe40000410000 */
[----:B------:R-:W3:Y:S05]  /*cdf0*/  LDSM.16.MT88.4 R88, [R203+0x800] ;  /* 0x00080000cb58783b */ /* 0x000eea0000004200 */
[C---:B-----5:R-:W-:Y:S07]  /*ce00*/  HMMA.16816.F32.BF16 R20, R72.reuse, R28, R20 ;  /* 0x0000001c4814723c */ /* 0x060fee0000041814 */
        /* <DEDUP_REMOVED lines=15> */
[----:B----4-:R-:W-:Y:S07]  /*cf00*/  FMUL.FTZ R36, R2, R104 ;  /* 0x0000006802247220 */ /* 0x010fee0000410000 */
[C---:B-1----:R-:W-:Y:S07]  /*cf10*/  HMMA.16816.F32.BF16 R36, R72.reuse, R44, R36 ;  /* 0x0000002c4824723c */ /* 0x042fee0000041824 */
[--C-:B------:R-:W-:Y:S01]  /*cf20*/  FFMA.FTZ R44, R158, c[0x0][0x2d0], -R3.reuse ;  /* 0x0000b4009e2c7a23 */ /* 0x100fe20000010803 */
[C---:B------:R-:W-:Y:S03]  /*cf30*/  HMMA.16816.F32.BF16 R40, R72.reuse, R46, R40 ;  /* 0x0000002e4828723c */ /* 0x040fe60000041828 */
[----:B------:R1:W-:Y:S01]  /*cf40*/  MUFU.EX2 R161, R44 ;  /* 0x0000002c00a17308 */ /* 0x0003e20000000800 */
[----:B------:R-:W-:Y:S01]  /*cf50*/  FMUL.FTZ R45, R2, R113 ;  /* 0x00000071022d7220 */ /* 0x000fe20000410000 */
[----:B------:R-:W-:Y:S02]  /*cf60*/  MOV R158, R155 ;  /* 0x0000009b009e7202 */ /* 0x000fe40000000f00 */
[C---:B------:R-:W-:Y:S01]  /*cf70*/  FMUL.FTZ R46, R0.reuse, R114 ;  /* 0x00000072002e7220 */ /* 0x040fe20000410000 */
[----:B------:R-:W-:Y:S01]  /*cf80*/  MOV R155, R66 ;  /* 0x00000042009b7202 */ /* 0x000fe20000000f00 */
[C---:B------:R-:W-:Y:S03]  /*cf90*/  FMUL.FTZ R47, R0.reuse, R115 ;  /* 0x00000073002f7220 */ /* 0x040fe60000410000 */
[----:B------:R-:W-:Y:S02]  /*cfa0*/  FMUL.FTZ R66, R0, R134 ;  /* 0x0000008600427220 */ /* 0x000fe40000410000 */
[----:B-1----:R-:W-:Y:S07]  /*cfb0*/  FMUL.FTZ R44, R2, R112 ;  /* 0x00000070022c7220 */ /* 0x002fee0000410000 */
[C---:B------:R-:W-:Y:S07]  /*cfc0*/  HMMA.16816.F32.BF16 R44, R72.reuse, R52, R44 ;  /* 0x00000034482c723c */ /* 0x040fee000004182c */
[--C-:B------:R-:W-:Y:S01]  /*cfd0*/  FFMA.FTZ R52, R160, c[0x0][0x2d0], -R138.reuse ;  /* 0x0000b400a0347a23 */ /* 0x100fe2000001088a */
[C---:B------:R-:W-:Y:S03]  /*cfe0*/  HMMA.16816.F32.BF16 R48, R72.reuse, R54, R48 ;  /* 0x000000364830723c */ /* 0x040fe60000041830 */
[----:B------:R1:W4:Y:S01]  /*cff0*/  MUFU.EX2 R118, R52 ;  /* 0x0000003400767308 */ /* 0x0003220000000800 */
[C---:B------:R-:W-:Y:S01]  /*d000*/  FMUL.FTZ R53, R2.reuse, R121 ;  /* 0x0000007902357220 */ /* 0x040fe20000410000 */
[----:B------:R-:W-:Y:S02]  /*d010*/  MOV R121, R199 ;  /* 0x000000c700797202 */ /* 0x000fe40000000f00 */
[----:B------:R-:W-:Y:S01]  /*d020*/  MOV R160, R57 ;  /* 0x0000003900a07202 */ /* 0x000fe20000000f00 */
[----:B------:R-:W-:Y:S04]  /*d030*/  FMUL.FTZ R57, R2, R125 ;  /* 0x0000007d02397220 */ /* 0x000fe80000410000 */
[C---:B------:R-:W-:Y:S01]  /*d040*/  FMUL.FTZ R54, R0.reuse, R122 ;  /* 0x0000007a00367220 */ /* 0x040fe20000410000 */
[----:B------:R5:W-:Y:S01]  /*d050*/  MUFU.EX2 R199, R70 ;  /* 0x0000004600c77308 */ /* 0x000be20000000800 */
[----:B------:R-:W-:Y:S02]  /*d060*/  FMUL.FTZ R55, R0, R123 ;  /* 0x0000007b00377220 */ /* 0x000fe40000410000 */
[----:B-1----:R-:W-:Y:S01]  /*d070*/  FMUL.FTZ R52, R2, R120 ;  /* 0x0000007802347220 */ /* 0x002fe20000410000 */
[----:B------:R-:W-:Y:S01]  /*d080*/  MOV R120, R56 ;  /* 0x0000003800787202 */ /* 0x000fe20000000f00 */
[--C-:B------:R-:W-:Y:S05]  /*d090*/  FFMA.FTZ R56, R171, c[0x0][0x2d0], -R3.reuse ;  /* 0x0000b400ab387a23 */ /* 0x100fea0000010803 */
[----:B------:R1:W-:Y:S01]  /*d0a0*/  MUFU.EX2 R117, R56 ;  /* 0x0000003800757308 */ /* 0x0003e20000000800 */
[C---:B------:R-:W-:Y:S03]  /*d0b0*/  HMMA.16816.F32.BF16 R52, R72.reuse, R60, R52 ;  /* 0x0000003c4834723c */ /* 0x040fe60000041834 */
[--C-:B-----5:R-:W-:Y:S04]  /*d0c0*/  FFMA.FTZ R70, R195, c[0x0][0x2d0], -R3.reuse ;  /* 0x0000b400c3467a23 */ /* 0x120fe80000010803 */
[--C-:B------:R-:W-:Y:S02]  /*d0d0*/  FFMA.FTZ R60, R192, c[0x0][0x2d0], -R3.reuse ;  /* 0x0000b400c03c7a23 */ /* 0x100fe40000010803 */
[----:B------:R5:W-:Y:S03]  /*d0e0*/  MUFU.EX2 R125, R70 ;  /* 0x00000046007d7308 */ /* 0x000be60000000800 */
[C---:B------:R-:W-:Y:S07]  /*d0f0*/  FMUL.FTZ R61, R2.reuse, R129 ;  /* 0x00000081023d7220 */ /* 0x040fee0000410000 */
[----:B------:R2:W2:Y:S01]  /*d100*/  MUFU.EX2 R116, R60 ;  /* 0x0000003c00747308 */ /* 0x0004a20000000800 */
[----:B-1----:R-:W-:Y:S07]  /*d110*/  FMUL.FTZ R56, R2, R124 ;  /* 0x0000007c02387220 */ /* 0x002fee0000410000 */
[C---:B------:R-:W-:Y:S03]  /*d120*/  HMMA.16816.F32.BF16 R56, R72.reuse, R62, R56 ;  /* 0x0000003e4838723c */ /* 0x040fe60000041838 */
[--C-:B-----5:R-:W-:Y:S02]  /*d130*/  FFMA.FTZ R70, R196, c[0x0][0x2d0], -R3.reuse ;  /* 0x0000b400c4467a23 */ /* 0x120fe40000010803 */
[----:B------:R1:W-:Y:S02]  /*d140*/  MUFU.EX2 R196, R71 ;  /* 0x0000004700c47308 */ /* 0x0003e40000000800 */
[C---:B------:R-:W-:Y:S02]  /*d150*/  FMUL.FTZ R62, R0.reuse, R130 ;  /* 0x00000082003e7220 */ /* 0x040fe40000410000 */
[----:B------:R-:W-:Y:S03]  /*d160*/  FMUL.FTZ R63, R0, R131 ;  /* 0x00000083003f7220 */ /* 0x000fe60000410000 */
[----:B--2---:R-:W-:Y:S03]  /*d170*/  FMUL.FTZ R60, R2, R128 ;  /* 0x00000080023c7220 */ /* 0x004fe60000410000 */
[----:B------:R2:W5:Y:S04]  /*d180*/  MUFU.EX2 R124, R70 ;  /* 0x00000046007c7308 */ /* 0x0005680000000800 */
[C---:B------:R-:W-:Y:S08]  /*d190*/  HMMA.16816.F32.BF16 R60, R72.reuse, R76, R60 ;  /* 0x0000004c483c723c */ /* 0x040ff0000004183c */
[----:B------:R-:W-:Y:S01]  /*d1a0*/  HMMA.16816.F32.BF16 R64, R72, R78, R64 ;  /* 0x0000004e4840723c */ /* 0x000fe20000041840 */
[----:B------:R-:W3:Y:S03]  /*d1b0*/  LDSM.16.MT88.4 R76, [R206+0x800] ;  /* 0x00080000ce4c783b */ /* 0x000ee60000004200 */
[--C-:B-1----:R-:W-:Y:S03]  /*d1c0*/  FFMA.FTZ R71, R150, c[0x0][0x2d0], -R3.reuse ;  /* 0x0000b40096477a23 */ /* 0x102fe60000010803 */
[----:B----4-:R-:W-:Y:S02]  /*d1d0*/  F2FP.BF16.PACK_AB R74, R118, R233 ;  /* 0x000000e9764a723e */ /* 0x010fe400000010ff */
[----:B------:R-:W-:Y:S03]  /*d1e0*/  F2FP.BF16.PACK_AB R75, R116, R117 ;  /* 0x00000075744b723e */ /* 0x000fe600000010ff */
[--C-:B--2---:R-:W-:Y:S01]  /*d1f0*/  FFMA.FTZ R70, R197, c[0x0][0x2d0], -R138.reuse ;  /* 0x0000b400c5467a23 */ /* 0x104fe2000001088a */
[----:B------:R-:W-:Y:S02]  /*d200*/  F2FP.BF16.PACK_AB R72, R234, R235 ;  /* 0x000000ebea48723e */ /* 0x000fe400000010ff */
[----:B------:R-:W-:Y:S01]  /*d210*/  F2FP.BF16.PACK_AB R73, R161, R162 ;  /* 0x000000a2a149723e */ /* 0x000fe200000010ff */
[----:B------:R1:W-:Y:S06]  /*d220*/  MUFU.EX2 R127, R70 ;  /* 0x00000046007f7308 */ /* 0x0003ec0000000800 */
[C---:B------:R-:W-:Y:S08]  /*d230*/  HMMA.16816.F32.BF16 R4, R72.reuse, R80, R4 ;  /* 0x000000504804723c */ /* 0x040ff00000041804 */
[C---:B------:R-:W-:Y:S01]  /*d240*/  HMMA.16816.F32.BF16 R8, R72.reuse, R82, R8 ;  /* 0x000000524808723c */ /* 0x040fe20000041808 */
[----:B------:R-:W2:Y:S07]  /*d250*/  LDSM.16.MT88.4 R80, [R200+0x4800] ;  /* 0x00480000c850783b */ /* 0x000eae0000004200 */
[C---:B------:R-:W-:Y:S04]  /*d260*/  HMMA.16816.F32.BF16 R12, R72.reuse, R84, R12 ;  /* 0x00000054480c723c */ /* 0x040fe8000004180c */
[--C-:B-1----:R-:W-:Y:S04]  /*d270*/  FFMA.FTZ R70, R198, c[0x0][0x2d0], -R138.reuse ;  /* 0x0000b400c6467a23 */ /* 0x102fe8000001088a */
[C---:B------:R-:W-:Y:S01]  /*d280*/  HMMA.16816.F32.BF16 R16, R72.reuse, R86, R16 ;  /* 0x000000564810723c */ /* 0x040fe20000041810 */
[----:B------:R1:W4:Y:S01]  /*d290*/  MUFU.EX2 R126, R70 ;  /* 0x00000046007e7308 */ /* 0x0003220000000800 */
[----:B------:R-:W4:Y:S06]  /*d2a0*/  LDSM.16.MT88.4 R84, [R204+0x4800] ;  /* 0x00480000cc54783b */ /* 0x000f2c0000004200 */
[C---:B---3--:R-:W-:Y:S08]  /*d2b0*/  HMMA.16816.F32.BF16 R20, R72.reuse, R88, R20 ;  /* 0x000000584814723c */ /* 0x048ff00000041814 */
[C---:B------:R-:W-:Y:S01]  /*d2c0*/  HMMA.16816.F32.BF16 R24, R72.reuse, R90, R24 ;  /* 0x0000005a4818723c */ /* 0x040fe20000041818 */
[----:B------:R-:W3:Y:S07]  /*d2d0*/  LDSM.16.MT88.4 R88, [R203+0x4800] ;  /* 0x00480000cb58783b */ /* 0x000eee0000004200 */
[C---:B------:R-:W-:Y:S04]  /*d2e0*/  HMMA.16816.F32.BF16 R28, R72.reuse, R76, R28 ;  /* 0x0000004c481c723c */ /* 0x040fe8000004181c */
[--C-:B-1----:R-:W-:Y:S04]  /*d2f0*/  FFMA.FTZ R70, R231, c[0x0][0x2d0], -R3.reuse ;  /* 0x0000b400e7467a23 */ /* 0x102fe80000010803 */
[C---:B------:R-:W-:Y:S01]  /*d300*/  HMMA.16816.F32.BF16 R32, R72.reuse, R78, R32 ;  /* 0x0000004e4820723c */ /* 0x040fe20000041820 */
[----:B------:R1:W-:Y:S01]  /*d310*/  MUFU.EX2 R107, R70 ;  /* 0x00000046006b7308 */ /* 0x0003e20000000800 */
[----:B------:R-:W5:Y:S06]  /*d320*/  LDSM.16.MT88.4 R76, [R200+0x1000] ;  /* 0x00100000c84c783b */ /* 0x000f6c0000004200 */
[C---:B--2---:R-:W-:Y:S08]  /*d330*/  HMMA.16816.F32.BF16 R36, R72.reuse, R80, R36 ;  /* 0x000000504824723c */ /* 0x044ff00000041824 */
[C---:B------:R-:W-:Y:S01]  /*d340*/  HMMA.16816.F32.BF16 R40, R72.reuse, R82, R40 ;  /* 0x000000524828723c */ /* 0x040fe20000041828 */
[----:B------:R-:W2:Y:S07]  /*d350*/  LDSM.16.MT88.4 R80, [R203+0x1000] ;  /* 0x00100000cb50783b */ /* 0x000eae0000004200 */
[C---:B----4-:R-:W-:Y:S04]  /*d360*/  HMMA.16816.F32.BF16 R44, R72.reuse, R84, R44 ;  /* 0x00000054482c723c */ /* 0x050fe8000004182c */
[--C-:B-1----:R-:W-:Y:S04]  /*d370*/  FFMA.FTZ R70, R232, c[0x0][0x2d0], -R3.reuse ;  /* 0x0000b400e8467a23 */ /* 0x102fe80000010803 */
[C---:B------:R-:W-:Y:S01]  /*d380*/  HMMA.16816.F32.BF16 R48, R72.reuse, R86, R48 ;  /* 0x000000564830723c */ /* 0x040fe20000041830 */
[----:B------:R1:W4:Y:S01]  /*d390*/  MUFU.EX2 R106, R70 ;  /* 0x00000046006a7308 */ /* 0x0003220000000800 */
[----:B------:R-:W2:Y:S06]  /*d3a0*/  LDSM.16.MT88.4 R84, [R206+0x1000] ;  /* 0x00100000ce54783b */ /* 0x000eac0000004200 */
[C---:B---3--:R-:W-:Y:S08]  /*d3b0*/  HMMA.16816.F32.BF16 R52, R72.reuse, R88, R52 ;  /* 0x000000584834723c */ /* 0x048ff00000041834 */
[C---:B------:R-:W-:Y:S01]  /*d3c0*/  HMMA.16816.F32.BF16 R56, R72.reuse, R90, R56 ;  /* 0x0000005a4838723c */ /* 0x040fe20000041838 */
[----:B------:R-:W-:Y:S07]  /*d3d0*/  LDSM.16.MT88.4 R88, [R204+0x5000] ;  /* 0x00500000cc58783b */ /* 0x000fee0000004200 */
[C---:B------:R-:W-:Y:S04]  /*d3e0*/  HMMA.16816.F32.BF16 R60, R72.reuse, R92, R60 ;  /* 0x0000005c483c723c */ /* 0x040fe8000004183c */
[--C-:B-1----:R-:W-:Y:S04]  /*d3f0*/  FFMA.FTZ R70, R236, c[0x0][0x2d0], -R138.reuse ;  /* 0x0000b400ec467a23 */ /* 0x102fe8000001088a */
[----:B------:R-:W-:Y:S01]  /*d400*/  HMMA.16816.F32.BF16 R64, R72, R94, R64 ;  /* 0x0000005e4840723c */ /* 0x000fe20000041840 */
[----:B------:R1:W-:Y:S01]  /*d410*/  MUFU.EX2 R198, R70 ;  /* 0x0000004600c67308 */ /* 0x0003e20000000800 */
[----:B------:R-:W-:Y:S05]  /*d420*/  LDSM.16.MT88.4 R92, [R206+0x5800] ;  /* 0x00580000ce5c783b */ /* 0x000fea0000004200 */
[----:B-----5:R-:W-:Y:S02]  /*d430*/  F2FP.BF16.PACK_AB R73, R124, R125 ;  /* 0x0000007d7c49723e */ /* 0x020fe400000010ff */
[----:B------:R-:W-:Y:S03]  /*d440*/  F2FP.BF16.PACK_AB R74, R126, R127 ;  /* 0x0000007f7e4a723e */ /* 0x000fe600000010ff */
[----:B------:R-:W-:Y:S02]  /*d450*/  F2FP.BF16.PACK_AB R72, R199, R230 ;  /* 0x000000e6c748723e */ /* 0x000fe400000010ff */
[----:B----4-:R-:W-:Y:S07]  /*d460*/  F2FP.BF16.PACK_AB R75, R106, R107 ;  /* 0x0000006b6a4b723e */ /* 0x010fee00000010ff */
[C---:B------:R-:W-:Y:S03]  /*d470*/  HMMA.16816.F32.BF16 R4, R72.reuse, R76, R4 ;  /* 0x0000004c4804723c */ /* 0x040fe60000041804 */
[--C-:B-1----:R-:W-:Y:S05]  /*d480*/  FFMA.FTZ R70, R237, c[0x0][0x2d0], -R138.reuse ;  /* 0x0000b400ed467a23 */ /* 0x102fea000001088a */
[C---:B------:R-:W-:Y:S01]  /*d490*/  HMMA.16816.F32.BF16 R8, R72.reuse, R78, R8 ;  /* 0x0000004e4808723c */ /* 0x040fe20000041808 */
[----:B------:R1:W3:Y:S01]  /*d4a0*/  MUFU.EX2 R197, R70 ;  /* 0x0000004600c57308 */ /* 0x0002e20000000800 */
[----:B------:R-:W4:Y:S06]  /*d4b0*/  LDSM.16.MT88.4 R76, [R200+0x5000] ;  /* 0x00500000c84c783b */ /* 0x000f2c0000004200 */
[C---:B------:R-:W-:Y:S08]  /*d4c0*/  HMMA.16816.F32.BF16 R12, R72.reuse, R96, R12 ;  /* 0x00000060480c723c */ /* 0x040ff0000004180c */
[C---:B------:R-:W-:Y:S01]  /*d4d0*/  HMMA.16816.F32.BF16 R16, R72.reuse, R98, R16 ;  /* 0x000000624810723c */ /* 0x040fe20000041810 */
[----:B------:R-:W-:Y:S07]  /*d4e0*/  LDSM.16.MT88.4 R96, [R204+0x2000] ;  /* 0x00200000cc60783b */ /* 0x000fee0000004200 */
[C---:B--2---:R-:W-:Y:S04]  /*d4f0*/  HMMA.16816.F32.BF16 R20, R72.reuse, R80, R20 ;  /* 0x000000504814723c */ /* 0x044fe80000041814 */
[--C-:B-1----:R-:W-:Y:S04]  /*d500*/  FFMA.FTZ R70, R238, c[0x0][0x2d0], -R3.reuse ;  /* 0x0000b400ee467a23 */ /* 0x102fe80000010803 */
[C---:B------:R-:W-:Y:S01]  /*d510*/  HMMA.16816.F32.BF16 R24, R72.reuse, R82, R24 ;  /* 0x000000524818723c */ /* 0x040fe20000041818 */
[----:B------:R1:W-:Y:S01]  /*d520*/  MUFU.EX2 R105, R70 ;  /* 0x0000004600697308 */ /* 0x0003e20000000800 */
[----:B------:R-:W2:Y:S06]  /*d530*/  LDSM.16.MT88.4 R80, [R203+0x5000] ;  /* 0x00500000cb50783b */ /* 0x000eac0000004200 */
[C---:B------:R-:W-:Y:S08]  /*d540*/  HMMA.16816.F32.BF16 R28, R72.reuse, R84, R28 ;  /* 0x00000054481c723c */ /* 0x040ff0000004181c */
[C---:B------:R-:W-:Y:S01]  /*d550*/  HMMA.16816.F32.BF16 R32, R72.reuse, R86, R32 ;  /* 0x000000564820723c */ /* 0x040fe20000041820 */
[----:B------:R-:W5:Y:S07]  /*d560*/  LDSM.16.MT88.4 R84, [R206+0x5000] ;  /* 0x00500000ce54783b */ /* 0x000f6e0000004200 */
[C---:B----4-:R-:W-:Y:S04]  /*d570*/  HMMA.16816.F32.BF16 R36, R72.reuse, R76, R36 ;  /* 0x0000004c4824723c */ /* 0x050fe80000041824 */
[--C-:B-1----:R-:W-:Y:S04]  /*d580*/  FFMA.FTZ R70, R239, c[0x0][0x2d0], -R3.reuse ;  /* 0x0000b400ef467a23 */ /* 0x102fe80000010803 */
[C---:B------:R-:W-:Y:S01]  /*d590*/  HMMA.16816.F32.BF16 R40, R72.reuse, R78, R40 ;  /* 0x0000004e4828723c */ /* 0x040fe20000041828 */
[----:B------:R1:W4:Y:S01]  /*d5a0*/  MUFU.EX2 R104, R70 ;  /* 0x0000004600687308 */ /* 0x0003220000000800 */
[----:B------:R-:W3:Y:S06]  /*d5b0*/  LDSM.16.MT88.4 R76, [R200+0x1800] ;  /* 0x00180000c84c783b */ /* 0x000eec0000004200 */
[C---:B------:R-:W-:Y:S08]  /*d5c0*/  HMMA.16816.F32.BF16 R44, R72.reuse, R88, R44 ;  /* 0x00000058482c723c */ /* 0x040ff0000004182c */
[C---:B------:R-:W-:Y:S01]  /*d5d0*/  HMMA.16816.F32.BF16 R48, R72.reuse, R90, R48 ;  /* 0x0000005a4830723c */ /* 0x040fe20000041830 */
[----:B------:R-:W4:Y:S07]  /*d5e0*/  LDSM.16.MT88.4 R88, [R204+0x1800] ;  /* 0x00180000cc58783b */ /* 0x000f2e0000004200 */
[C---:B--2---:R-:W-:Y:S04]  /*d5f0*/  HMMA.16816.F32.BF16 R52, R72.reuse, R80, R52 ;  /* 0x000000504834723c */ /* 0x044fe80000041834 */
[--C-:B-1----:R-:W-:Y:S04]  /*d600*/  FFMA.FTZ R70, R240, c[0x0][0x2d0], -R138.reuse ;  /* 0x0000b400f0467a23 */ /* 0x102fe8000001088a */
[C---:B------:R-:W-:Y:S01]  /*d610*/  HMMA.16816.F32.BF16 R56, R72.reuse, R82, R56 ;  /* 0x000000524838723c */ /* 0x040fe20000041838 */
[----:B------:R1:W2:Y:S01]  /*d620*/  MUFU.EX2 R195, R70 ;  /* 0x0000004600c37308 */ /* 0x0002a20000000800 */
[----:B------:R-:W2:Y:S06]  /*d630*/  LDSM.16.MT88.4 R80, [R203+0x1800] ;  /* 0x00180000cb50783b */ /* 0x000eac0000004200 */
[C---:B-----5:R-:W-:Y:S08]  /*d640*/  HMMA.16816.F32.BF16 R60, R72.reuse, R84, R60 ;  /* 0x00000054483c723c */ /* 0x060ff0000004183c */
[----:B------:R-:W-:Y:S01]  /*d650*/  HMMA.16816.F32.BF16 R64, R72, R86, R64 ;  /* 0x000000564840723c */ /* 0x000fe20000041840 */
[----:B------:R-:W5:Y:S06]  /*d660*/  LDSM.16.MT88.4 R84, [R206+0x1800] ;  /* 0x00180000ce54783b */ /* 0x000f6c0000004200 */
[----:B---3--:R-:W-:Y:S01]  /*d670*/  F2FP.BF16.PACK_AB R72, R197, R198 ;  /* 0x000000c6c548723e */ /* 0x008fe200000010ff */
[--C-:B-1----:R-:W-:Y:S01]  /*d680*/  FFMA.FTZ R70, R242, c[0x0][0x2d0], -R3.reuse ;  /* 0x0000b400f2467a23 */ /* 0x102fe20000010803 */
[----:B----4-:R-:W-:Y:S03]  /*d690*/  F2FP.BF16.PACK_AB R73, R104, R105 ;  /* 0x000000696849723e */ /* 0x010fe600000010ff */
[----:B------:R1:W-:Y:S01]  /*d6a0*/  MUFU.EX2 R115, R70 ;  /* 0x0000004600737308 */ /* 0x0003e20000000800 */
[----:B--2---:R-:W-:Y:S01]  /*d6b0*/  F2FP.BF16.PACK_AB R74, R195, R196 ;  /* 0x000000c4c34a723e */ /* 0x004fe200000010ff */
[--C-:B-1----:R-:W-:Y:S08]  /*d6c0*/  FFMA.FTZ R70, R246, c[0x0][0x2d0], -R3.reuse ;  /* 0x0000b400f6467a23 */ /* 0x102ff00000010803 */
        /* <DEDUP_REMOVED lines=11> */
[----:B------:R-:W4:Y:S06]  /*d780*/  LDSM.16.MT88.4 R88, [R204+0x5800] ;  /* 0x00580000cc58783b */ /* 0x000f2c0000004200 */
[C---:B------:R-:W-:Y:S08]  /*d790*/  HMMA.16816.F32.BF16 R20, R72.reuse, R80, R20 ;  /* 0x000000504814723c */ /* 0x040ff00000041814 */
[C---:B------:R-:W-:Y:S01]  /*d7a0*/  HMMA.16816.F32.BF16 R24, R72.reuse, R82, R24 ;  /* 0x000000524818723c */ /* 0x040fe20000041818 */
[----:B------:R-:W3:Y:S07]  /*d7b0*/  LDSM.16.MT88.4 R80, [R203+0x5800] ;  /* 0x00580000cb50783b */ /* 0x000eee0000004200 */
[C---:B-----5:R-:W-:Y:S04]  /*d7c0*/  HMMA.16816.F32.BF16 R28, R72.reuse, R84, R28 ;  /* 0x00000054481c723c */ /* 0x060fe8000004181c */
        /* <DEDUP_REMOVED lines=11> */
[----:B------:R-:W-:Y:S06]  /*d880*/  LDSM.16.MT88.4 R88, [R204+0x6000] ;  /* 0x00600000cc58783b */ /* 0x000fec0000004200 */
[C---:B---3--:R-:W-:Y:S08]  /*d890*/  HMMA.16816.F32.BF16 R52, R72.reuse, R80, R52 ;  /* 0x000000504834723c */ /* 0x048ff00000041834 */
[C---:B------:R-:W-:Y:S01]  /*d8a0*/  HMMA.16816.F32.BF16 R56, R72.reuse, R82, R56 ;  /* 0x000000524838723c */ /* 0x040fe20000041838 */
[----:B------:R-:W3:Y:S07]  /*d8b0*/  LDSM.16.MT88.4 R80, [R206+0x2000] ;  /* 0x00200000ce50783b */ /* 0x000eee0000004200 */
[C---:B------:R-:W-:Y:S04]  /*d8c0*/  HMMA.16816.F32.BF16 R60, R72.reuse, R92, R60 ;  /* 0x0000005c483c723c */ /* 0x040fe8000004183c */
[--C-:B-1----:R-:W-:Y:S04]  /*d8d0*/  FFMA.FTZ R70, R252, c[0x0][0x2d0], -R138.reuse ;  /* 0x0000b400fc467a23 */ /* 0x102fe8000001088a */
[----:B------:R-:W-:Y:S01]  /*d8e0*/  HMMA.16816.F32.BF16 R64, R72, R94, R64 ;  /* 0x0000005e4840723c */ /* 0x000fe20000041840 */
[----:B------:R1:W-:Y:S01]  /*d8f0*/  MUFU.EX2 R192, R70 ;  /* 0x0000004600c07308 */ /* 0x0003e20000000800 */
[----:B------:R-:W-:Y:S05]  /*d900*/  LDSM.16.MT88.4 R92, [R206+0x6000] ;  /* 0x00600000ce5c783b */ /* 0x000fea0000004200 */
[----:B------:R-:W-:Y:S02]  /*d910*/  F2FP.BF16.PACK_AB R72, R193, R194 ;  /* 0x000000c2c148723e */ /* 0x000fe400000010ff */
[----:B----4-:R-:W-:Y:S03]  /*d920*/  F2FP.BF16.PACK_AB R73, R112, R113 ;  /* 0x000000717049723e */ /* 0x010fe600000010ff */
[--C-:B-1----:R-:W-:Y:S04]  /*d930*/  FFMA.FTZ R70, R121, c[0x0][0x2d0], -R138.reuse ;  /* 0x0000b40079467a23 */ /* 0x102fe8000001088a */
[----:B------:R1:W4:Y:S02]  /*d940*/  MUFU.EX2 R171, R70 ;  /* 0x0000004600ab7308 */ /* 0x0003240000000800 */
[--C-:B-1----:R-:W-:Y:S01]  /*d950*/  FFMA.FTZ R70, R120, c[0x0][0x2d0], -R3.reuse ;  /* 0x0000b40078467a23 */ /* 0x102fe20000010803 */
[----:B----4-:R-:W-:Y:S07]  /*d960*/  F2FP.BF16.PACK_AB R74, R171, R192 ;  /* 0x000000c0ab4a723e */ /* 0x010fee00000010ff */
[----:B------:R1:W-:Y:S02]  /*d970*/  MUFU.EX2 R123, R70 ;  /* 0x00000046007b7308 */ /* 0x0003e40000000800 */
[--C-:B-1----:R-:W-:Y:S08]  /*d980*/  FFMA.FTZ R70, R160, c[0x0][0x2d0], -R3.reuse ;  /* 0x0000b400a0467a23 */ /* 0x102ff00000010803 */
[----:B------:R1:W4:Y:S02]  /*d990*/  MUFU.EX2 R122, R70 ;  /* 0x00000046007a7308 */ /* 0x0003240000000800 */
[--C-:B-1----:R-:W-:Y:S01]  /*d9a0*/  FFMA.FTZ R70, R119, c[0x0][0x2d0], -R138.reuse ;  /* 0x0000b40077467a23 */ /* 0x102fe2000001088a */
[----:B----4-:R-:W-:Y:S07]  /*d9b0*/  F2FP.BF16.PACK_AB R75, R122, R123 ;  /* 0x0000007b7a4b723e */ /* 0x010fee00000010ff */
[----:B------:R1:W-:Y:S01]  /*d9c0*/  MUFU.EX2 R160, R70 ;  /* 0x0000004600a07308 */ /* 0x0003e20000000800 */
[C---:B-----5:R-:W-:Y:S08]  /*d9d0*/  HMMA.16816.F32.BF16 R4, R72.reuse, R84, R4 ;  /* 0x000000544804723c */ /* 0x060ff00000041804 */
        /* <DEDUP_REMOVED lines=19> */
[--C-:B-1----:R-:W-:Y:S04]  /*db10*/  FFMA.FTZ R70, R111, c[0x0][0x2d0], -R3.reuse ;  /* 0x0000b4006f467a23 */ /* 0x102fe80000010803 */
[C---:B------:R-:W-:Y:S01]  /*db20*/  HMMA.16816.F32.BF16 R48, R72.reuse, R90, R48 ;  /* 0x0000005a4830723c */ /* 0x040fe20000041830 */
[----:B------:R1:W1:Y:S01]  /*db30*/  MUFU.EX2 R120, R70 ;  /* 0x0000004600787308 */ /* 0x0002620000000800 */
[----:B------:R-:W-:Y:S06]  /*db40*/  LDSM.16.MT88.4 R88, [R200+0x6800] ;  /* 0x00680000c858783b */ /* 0x000fec0000004200 */
[C---:B--2---:R-:W-:Y:S08]  /*db50*/  HMMA.16816.F32.BF16 R52, R72.reuse, R76, R52 ;  /* 0x0000004c4834723c */ /* 0x044ff00000041834 */
[C---:B------:R-:W-:Y:S01]  /*db60*/  HMMA.16816.F32.BF16 R56, R72.reuse, R78, R56 ;  /* 0x0000004e4838723c */ /* 0x040fe20000041838 */
[----:B------:R-:W2:Y:S07]  /*db70*/  LDSM.16.MT88.4 R76, [R206+0x2800] ;  /* 0x00280000ce4c783b */ /* 0x000eae0000004200 */
[C---:B------:R-:W-:Y:S04]  /*db80*/  HMMA.16816.F32.BF16 R60, R72.reuse, R92, R60 ;  /* 0x0000005c483c723c */ /* 0x040fe8000004183c */
[--C-:B-1----:R-:W-:Y:S04]  /*db90*/  FFMA.FTZ R70, R110, c[0x0][0x2d0], -R138.reuse ;  /* 0x0000b4006e467a23 */ /* 0x102fe8000001088a */
[----:B------:R-:W-:Y:S01]  /*dba0*/  HMMA.16816.F32.BF16 R64, R72, R94, R64 ;  /* 0x0000005e4840723c */ /* 0x000fe20000041840 */
[----:B------:R1:W-:Y:S01]  /*dbb0*/  MUFU.EX2 R158, R70 ;  /* 0x00000046009e7308 */ /* 0x0003e20000000800 */
[----:B------:R-:W-:Y:S05]  /*dbc0*/  LDSM.16.MT88.4 R92, [R206+0x3000] ;  /* 0x00300000ce5c783b */ /* 0x000fea0000004200 */
[----:B-----5:R-:W-:Y:S02]  /*dbd0*/  F2FP.BF16.PACK_AB R72, R159, R160 ;  /* 0x000000a09f48723e */ /* 0x020fe400000010ff */
[----:B------:R-:W-:Y:S03]  /*dbe0*/  F2FP.BF16.PACK_AB R73, R120, R121 ;  /* 0x000000797849723e */ /* 0x000fe600000010ff */
[--C-:B-1----:R-:W-:Y:S04]  /*dbf0*/  FFMA.FTZ R70, R157, c[0x0][0x2d0], -R138.reuse ;  /* 0x0000b4009d467a23 */ /* 0x102fe8000001088a */
[----:B------:R1:W5:Y:S02]  /*dc00*/  MUFU.EX2 R157, R70 ;  /* 0x00000046009d7308 */ /* 0x0003640000000800 */
[--C-:B-1----:R-:W-:Y:S01]  /*dc10*/  FFMA.FTZ R70, R109, c[0x0][0x2d0], -R3.reuse ;  /* 0x0000b4006d467a23 */ /* 0x102fe20000010803 */
[----:B-----5:R-:W-:Y:S01]  /*dc20*/  F2FP.BF16.PACK_AB R74, R157, R158 ;  /* 0x0000009e9d4a723e */ /* 0x020fe200000010ff */
[----:B------:R-:W5:Y:S06]  /*dc30*/  LDL.LU R109, [R1+0x4] ;  /* 0x00000400016d7983 */ /* 0x000f6c0000300800 */
[----:B------:R1:W-:Y:S02]  /*dc40*/  MUFU.EX2 R131, R70 ;  /* 0x0000004600837308 */ /* 0x0003e40000000800 */
[--C-:B-1----:R-:W-:Y:S02]  /*dc50*/  FFMA.FTZ R70, R108, c[0x0][0x2d0], -R3.reuse ;  /* 0x0000b4006c467a23 */ /* 0x102fe40000010803 */
[----:B------:R-:W5:Y:S06]  /*dc60*/  LDL.LU R108, [R1+0x10] ;  /* 0x00001000016c7983 */ /* 0x000f6c0000300800 */
        /* <DEDUP_REMOVED lines=8> */
[--C-:B-1----:R-:W-:Y:S01]  /*dcf0*/  FFMA.FTZ R70, R101, c[0x0][0x2d0], -R138.reuse ;  /* 0x0000b40065467a23 */ /* 0x102fe2000001088a */
[----:B------:R-:W-:Y:S02]  /*dd00*/  MOV R101, R152 ;  /* 0x0000009800657202 */ /* 0x000fe40000000f00 */
[----:B------:R-:W-:Y:S01]  /*dd10*/  MOV R152, R155 ;  /* 0x0000009b00987202 */ /* 0x000fe20000000f00 */
[C---:B------:R-:W-:Y:S01]  /*dd20*/  HMMA.16816.F32.BF16 R16, R72.reuse, R86, R16 ;  /* 0x000000564810723c */ /* 0x040fe20000041810 */
[----:B------:R1:W-:Y:S01]  /*dd30*/  MUFU.EX2 R155, R70 ;  /* 0x00000046009b7308 */ /* 0x0003e20000000800 */
[----:B------:R-:W4:Y:S02]  /*dd40*/  LDSM.16.MT88.4 R84, [R203+0x6800] ;  /* 0x00680000cb54783b */ /* 0x000f240000004200 */
[--C-:B------:R-:W-:Y:S04]  /*dd50*/  FFMA.FTZ R101, R101, c[0x0][0x2d0], -R138.reuse ;  /* 0x0000b40065657a23 */ /* 0x100fe8000001088a */
[C---:B------:R-:W-:Y:S08]  /*dd60*/  HMMA.16816.F32.BF16 R20, R72.reuse, R96, R20 ;  /* 0x000000604814723c */ /* 0x040ff00000041814 */
[C---:B------:R-:W-:Y:S01]  /*dd70*/  HMMA.16816.F32.BF16 R24, R72.reuse, R98, R24 ;  /* 0x000000624818723c */ /* 0x040fe20000041818 */
[----:B------:R-:W-:Y:S07]  /*dd80*/  LDSM.16.MT88.4 R96, [R204+0x7000] ;  /* 0x00700000cc60783b */ /* 0x000fee0000004200 */
[C---:B--2---:R-:W-:Y:S04]  /*dd90*/  HMMA.16816.F32.BF16 R28, R72.reuse, R76, R28 ;  /* 0x0000004c481c723c */ /* 0x044fe8000004181c */
[--C-:B-1----:R-:W-:Y:S02]  /*dda0*/  FFMA.FTZ R70, R103, c[0x0][0x2d0], -R3.reuse ;  /* 0x0000b40067467a23 */ /* 0x102fe40000010803 */
[--C-:B------:R-:W-:Y:S02]  /*ddb0*/  FFMA.FTZ R103, R151, c[0x0][0x2d0], -R138.reuse ;  /* 0x0000b40097677a23 */ /* 0x100fe4000001088a */
[C---:B------:R-:W-:Y:S01]  /*ddc0*/  HMMA.16816.F32.BF16 R32, R72.reuse, R78, R32 ;  /* 0x0000004e4820723c */ /* 0x040fe20000041820 */
[----:B------:R1:W-:Y:S01]  /*ddd0*/  MUFU.EX2 R129, R70 ;  /* 0x0000004600817308 */ /* 0x0003e20000000800 */
[----:B------:R-:W2:Y:S06]  /*dde0*/  LDSM.16.MT88.4 R76, [R206+0x6800] ;  /* 0x00680000ce4c783b */ /* 0x000eac0000004200 */
[C---:B------:R-:W-:Y:S03]  /*ddf0*/  HMMA.16816.F32.BF16 R36, R72.reuse, R88, R36 ;  /* 0x000000584824723c */ /* 0x040fe60000041824 */
[----:B------:R-:W-:Y:S05]  /*de00*/  MUFU.EX2 R151, R101 ;  /* 0x0000006500977308 */ /* 0x000fea0000000800 */
[C---:B------:R-:W-:Y:S01]  /*de10*/  HMMA.16816.F32.BF16 R40, R72.reuse, R90, R40 ;  /* 0x0000005a4828723c */ /* 0x040fe20000041828 */
[----:B------:R-:W-:Y:S07]  /*de20*/  LDSM.16.MT88.4 R88, [R203+0x3000] ;  /* 0x00300000cb58783b */ /* 0x000fee0000004200 */
[C---:B---3--:R-:W-:Y:S04]  /*de30*/  HMMA.16816.F32.BF16 R44, R72.reuse, R80, R44 ;  /* 0x00000050482c723c */ /* 0x048fe8000004182c */
[--C-:B-1----:R-:W-:Y:S02]  /*de40*/  FFMA.FTZ R70, R102, c[0x0][0x2d0], -R3.reuse ;  /* 0x0000b40066467a23 */ /* 0x102fe40000010803 */
[--C-:B------:R-:W-:Y:S02]  /*de50*/  FFMA.FTZ R102, R152, c[0x0][0x2d0], -R138.reuse ;  /* 0x0000b40098667a23 */ /* 0x100fe4000001088a */
[C---:B------:R-:W-:Y:S01]  /*de60*/  HMMA.16816.F32.BF16 R48, R72.reuse, R82, R48 ;  /* 0x000000524830723c */ /* 0x040fe20000041830 */
[----:B------:R1:W-:Y:S01]  /*de70*/  MUFU.EX2 R128, R70 ;  /* 0x0000004600807308 */ /* 0x0003e20000000800 */
[----:B------:R-:W3:Y:S06]  /*de80*/  LDSM.16.MT88.4 R80, [R200+0x3000] ;  /* 0x00300000c850783b */ /* 0x000eec0000004200 */
[C---:B----4-:R-:W-:Y:S03]  /*de90*/  HMMA.16816.F32.BF16 R52, R72.reuse, R84, R52 ;  /* 0x000000544834723c */ /* 0x050fe60000041834 */
[----:B------:R-:W4:Y:S05]  /*dea0*/  MUFU.EX2 R152, R100 ;  /* 0x0000006400987308 */ /* 0x000f2a0000000800 */
[C---:B------:R-:W-:Y:S01]  /*deb0*/  HMMA.16816.F32.BF16 R56, R72.reuse, R86, R56 ;  /* 0x000000564838723c */ /* 0x040fe20000041838 */
[----:B------:R-:W3:Y:S04]  /*dec0*/  LDSM.16.MT88.4 R84, [R204+0x3000] ;  /* 0x00300000cc54783b */ /* 0x000ee80000004200 */
[----:B------:R-:W-:Y:S03]  /*ded0*/  MUFU.EX2 R150, R102 ;  /* 0x0000006600967308 */ /* 0x000fe60000000800 */
[C---:B--2---:R-:W-:Y:S04]  /*dee0*/  HMMA.16816.F32.BF16 R60, R72.reuse, R76, R60 ;  /* 0x0000004c483c723c */ /* 0x044fe8000004183c */
[--C-:B-1----:R-:W-:Y:S04]  /*def0*/  FFMA.FTZ R70, R154, c[0x0][0x2d0], -R138.reuse ;  /* 0x0000b4009a467a23 */ /* 0x102fe8000001088a */
[----:B------:R-:W-:Y:S01]  /*df00*/  HMMA.16816.F32.BF16 R64, R72, R78, R64 ;  /* 0x0000004e4840723c */ /* 0x000fe20000041840 */
[----:B------:R1:W-:Y:S01]  /*df10*/  MUFU.EX2 R154, R70 ;  /* 0x00000046009a7308 */ /* 0x0003e20000000800 */
[----:B------:R-:W2:Y:S02]  /*df20*/  LDSM.16.MT88.4 R76, [R200+0x7000] ;  /* 0x00700000c84c783b */ /* 0x000ea40000004200 */
[----:B----4-:R-:W-:Y:S03]  /*df30*/  F2FP.BF16.PACK_AB R132, R151, R152 ;  /* 0x000000989784723e */ /* 0x010fe600000010ff */
[----:B------:R-:W-:Y:S02]  /*df40*/  F2FP.BF16.PACK_AB R72, R155, R156 ;  /* 0x0000009c9b48723e */ /* 0x000fe400000010ff */
[----:B------:R-:W-:Y:S03]  /*df50*/  F2FP.BF16.PACK_AB R73, R128, R129 ;  /* 0x000000818049723e */ /* 0x000fe600000010ff */
[----:B-1----:R-:W-:Y:S04]  /*df60*/  FFMA.FTZ R70, R153, c[0x0][0x2d0], -R138 ;  /* 0x0000b40099467a23 */ /* 0x002fe8000001088a */
[----:B------:R1:W4:Y:S02]  /*df70*/  MUFU.EX2 R153, R70 ;  /* 0x0000004600997308 */ /* 0x0003240000000800 */
[--C-:B-1----:R-:W-:Y:S01]  /*df80*/  FFMA.FTZ R70, R148, c[0x0][0x2d0], -R3.reuse ;  /* 0x0000b40094467a23 */ /* 0x102fe20000010803 */
[----:B----4-:R-:W-:Y:S07]  /*df90*/  F2FP.BF16.PACK_AB R74, R153, R154 ;  /* 0x0000009a994a723e */ /* 0x010fee00000010ff */
[----:B------:R1:W-:Y:S02]  /*dfa0*/  MUFU.EX2 R148, R70 ;  /* 0x0000004600947308 */ /* 0x0003e40000000800 */
[--C-:B-1----:R-:W-:Y:S08]  /*dfb0*/  FFMA.FTZ R70, R139, c[0x0][0x2d0], -R3.reuse ;  /* 0x0000b4008b467a23 */ /* 0x102ff00000010803 */
[----:B------:R-:W1:Y:S02]  /*dfc0*/  MUFU.EX2 R139, R70 ;  /* 0x00000046008b7308 */ /* 0x000e640000000800 */
[----:B-1----:R-:W-:Y:S01]  /*dfd0*/  F2FP.BF16.PACK_AB R75, R139, R148 ;  /* 0x000000948b4b723e */ /* 0x002fe200000010ff */
[--C-:B------:R-:W-:Y:S07]  /*dfe0*/  FFMA.FTZ R70, R149, c[0x0][0x2d0], -R3.reuse ;  /* 0x0000b40095467a23 */ /* 0x100fee0000010803 */
[----:B------:R1:W4:Y:S01]  /*dff0*/  MUFU.EX2 R149, R103 ;  /* 0x0000006700957308 */ /* 0x0003220000000800 */
[----:B------:R-:W-:Y:S01]  /*e000*/  FFMA.FTZ R3, R136, c[0x0][0x2d0], -R3 ;  /* 0x0000b40088037a23 */ /* 0x000fe20000010803 */
[C---:B---3--:R-:W-:Y:S03]  /*e010*/  HMMA.16816.F32.BF16 R4, R72.reuse, R80, R4 ;  /* 0x000000504804723c */ /* 0x048fe60000041804 */
[----:B-----5:R-:W-:Y:S05]  /*e020*/  FFMA.FTZ R2, R2, R109, R244 ;  /* 0x0000006d02027223 */ /* 0x020fea00000100f4 */
[----:B------:R-:W-:Y:S01]  /*e030*/  MUFU.EX2 R138, R70 ;  /* 0x00000046008a7308 */ /* 0x000fe20000000800 */
[----:B------:R-:W-:Y:S01]  /*e040*/  FADD.FTZ R2, R245, R2 ;  /* 0x00000002f5027221 */ /* 0x000fe20000010000 */
[C---:B------:R-:W-:Y:S01]  /*e050*/  HMMA.16816.F32.BF16 R8, R72.reuse, R82, R8 ;  /* 0x000000524808723c */ /* 0x040fe20000041808 */
[----:B------:R-:W3:Y:S02]  /*e060*/  LDSM.16.MT88.4 R80, [R203+0x7000] ;  /* 0x00700000cb50783b */ /* 0x000ee40000004200 */
[----:B------:R-:W-:Y:S05]  /*e070*/  FADD.FTZ R2, R243, R2 ;  /* 0x00000002f3027221 */ /* 0x000fea0000010000 */
[C---:B------:R-:W-:Y:S01]  /*e080*/  HMMA.16816.F32.BF16 R12, R72.reuse, R84, R12 ;  /* 0x00000054480c723c */ /* 0x040fe2000004180c */
[----:B------:R-:W-:Y:S01]  /*e090*/  MUFU.EX2 R70, R3 ;  /* 0x0000000300467308 */ /* 0x000fe20000000800 */
[----:B-1----:R-:W-:Y:S02]  /*e0a0*/  LDSM.16.MT88.4 R100, [R206+0x3800] ;  /* 0x00380000ce64783b */ /* 0x002fe40000004200 */
[----:B----4-:R-:W-:Y:S01]  /*e0b0*/  F2FP.BF16.PACK_AB R134, R149, R150 ;  /* 0x000000969586723e */ /* 0x010fe200000010ff */
[----:B------:R-:W-:Y:S03]  /*e0c0*/  FADD.FTZ R2, R247, R2 ;  /* 0x00000002f7027221 */ /* 0x000fe60000010000 */
[C---:B------:R-:W-:Y:S03]  /*e0d0*/  HMMA.16816.F32.BF16 R16, R72.reuse, R86, R16 ;  /* 0x000000564810723c */ /* 0x040fe60000041810 */
[----:B------:R-:W1:Y:S01]  /*e0e0*/  MUFU.EX2 R136, R71 ;  /* 0x0000004700887308 */ /* 0x000e620000000800 */
[----:B------:R-:W4:Y:S01]  /*e0f0*/  LDSM.16.MT88.4 R84, [R206+0x7000] ;  /* 0x00700000ce54783b */ /* 0x000f220000004200 */
[----:B------:R-:W-:Y:S02]  /*e100*/  FADD.FTZ R2, R235, R2 ;  /* 0x00000002eb027221 */ /* 0x000fe40000010000 */
[----:B------:R-:W-:Y:S01]  /*e110*/  FFMA.FTZ R0, R0, R108, R169 ;  /* 0x0000006c00007223 */ /* 0x000fe200000100a9 */
[C---:B------:R-:W-:Y:S04]  /*e120*/  HMMA.16816.F32.BF16 R20, R72.reuse, R88, R20 ;  /* 0x000000584814723c */ /* 0x040fe80000041814 */
[----:B------:R-:W-:Y:S01]  /*e130*/  LDSM.16.MT88.4 R108, [R200+0x7800] ;  /* 0x00780000c86c783b */ /* 0x000fe20000004200 */
[----:B------:R-:W5:Y:S01]  /*e140*/  MUFU.EX2 R71, R137 ;  /* 0x0000008900477308 */ /* 0x000f620000000800 */
[----:B------:R-:W-:Y:S02]  /*e150*/  FADD.FTZ R2, R234, R2 ;  /* 0x00000002ea027221 */ /* 0x000fe40000010000 */
[C---:B------:R-:W-:Y:S04]  /*e160*/  HMMA.16816.F32.BF16 R24, R72.reuse, R90, R24 ;  /* 0x0000005a4818723c */ /* 0x040fe80000041818 */
[----:B------:R-:W-:Y:S01]  /*e170*/  LDSM.16.MT88.4 R88, [R204+0x3800] ;  /* 0x00380000cc58783b */ /* 0x000fe20000004200 */
[----:B------:R-:W-:Y:S02]  /*e180*/  FADD.FTZ R2, R233, R2 ;  /* 0x00000002e9027221 */ /* 0x000fe40000010000 */
[----:B------:R-:W-:Y:S01]  /*e190*/  FADD.FTZ R0, R168, R0 ;  /* 0x00000000a8007221 */ /* 0x000fe20000010000 */
[C---:B------:R-:W-:Y:S04]  /*e1a0*/  HMMA.16816.F32.BF16 R28, R72.reuse, R92, R28 ;  /* 0x0000005c481c723c */ /* 0x040fe8000004181c */
[----:B------:R-:W-:Y:S01]  /*e1b0*/  FADD.FTZ R2, R118, R2 ;  /* 0x0000000276027221 */ /* 0x000fe20000010000 */
[----:B-1----:R-:W-:Y:S01]  /*e1c0*/  F2FP.BF16.PACK_AB R133, R136, R138 ;  /* 0x0000008a8885723e */ /* 0x002fe200000010ff */
[----:B------:R-:W-:Y:S02]  /*e1d0*/  FADD.FTZ R0, R163, R0 ;  /* 0x00000000a3007221 */ /* 0x000fe40000010000 */
[C---:B------:R-:W-:Y:S01]  /*e1e0*/  HMMA.16816.F32.BF16 R32, R72.reuse, R94, R32 ;  /* 0x0000005e4820723c */ /* 0x040fe20000041820 */
[----:B------:R-:W-:Y:S03]  /*e1f0*/  LDSM.16.MT88.4 R92, [R203+0x3800] ;  /* 0x00380000cb5c783b */ /* 0x000fe60000004200 */
[----:B------:R-:W-:Y:S01]  /*e200*/  FADD.FTZ R2, R230, R2 ;  /* 0x00000002e6027221 */ /* 0x000fe20000010000 */
[----:B-----5:R-:W-:Y:S01]  /*e210*/  F2FP.BF16.PACK_AB R135, R70, R71 ;  /* 0x000000474687723e */ /* 0x020fe200000010ff */
[----:B------:R-:W-:Y:S02]  /*e220*/  FADD.FTZ R0, R170, R0 ;  /* 0x00000000aa007221 */ /* 0x000fe40000010000 */
[C---:B--2---:R-:W-:Y:S04]  /*e230*/  HMMA.16816.F32.BF16 R36, R72.reuse, R76, R36 ;  /* 0x0000004c4824723c */ /* 0x044fe80000041824 */
        /* <DEDUP_REMOVED lines=11> */
[----:B------:R-:W2:Y:S01]  /*e2f0*/  LDSM.16.MT88.4 R116, [R204+0x7800] ;  /* 0x00780000cc74783b */ /* 0x000ea20000004200 */
[----:B------:R-:W-:Y:S01]  /*e300*/  FADD.FTZ R2, R198, R2 ;  /* 0x00000002c6027221 */ /* 0x000fe20000010000 */
[C---:B---3--:R-:W-:Y:S04]  /*e310*/  HMMA.16816.F32.BF16 R52, R72.reuse, R80, R52 ;  /* 0x000000504834723c */ /* 0x048fe80000041834 */
[----:B------:R-:W-:Y:S02]  /*e320*/  FADD.FTZ R0, R125, R0 ;  /* 0x000000007d007221 */ /* 0x000fe40000010000 */
[----:B------:R-:W-:Y:S02]  /*e330*/  FADD.FTZ R2, R197, R2 ;  /* 0x00000002c5027221 */ /* 0x000fe40000010000 */
[C---:B------:R-:W-:Y:S04]  /*e340*/  HMMA.16816.F32.BF16 R56, R72.reuse, R82, R56 ;  /* 0x000000524838723c */ /* 0x040fe80000041838 */
[----:B------:R-:W-:Y:S02]  /*e350*/  FADD.FTZ R0, R124, R0 ;  /* 0x000000007c007221 */ /* 0x000fe40000010000 */
[----:B------:R-:W3:Y:S01]  /*e360*/  LDSM.16.MT88.4 R124, [R203+0x7800] ;  /* 0x00780000cb7c783b */ /* 0x000ee20000004200 */
[----:B------:R-:W-:Y:S01]  /*e370*/  FADD.FTZ R2, R196, R2 ;  /* 0x00000002c4027221 */ /* 0x000fe20000010000 */
[C---:B----4-:R-:W-:Y:S04]  /*e380*/  HMMA.16816.F32.BF16 R60, R72.reuse, R84, R60 ;  /* 0x00000054483c723c */ /* 0x050fe8000004183c */
        /* <DEDUP_REMOVED lines=40> */
[----:B------:R-:W-:Y:S04]  /*e610*/  FADD.FTZ R0, R130, R0 ;  /* 0x0000000082007221 */ /* 0x000fe80000010000 */
[C---:B---3--:R-:W-:Y:S04]  /*e620*/  HMMA.16816.F32.BF16 R120, R132.reuse, R124, R52 ;  /* 0x0000007c8478723c */ /* 0x048fe80000041834 */
[----:B------:R-:W-:Y:S04]  /*e630*/  FADD.FTZ R0, R129, R0 ;  /* 0x0000000081007221 */ /* 0x000fe80000010000 */
[C---:B------:R-:W-:Y:S04]  /*e640*/  HMMA.16816.F32.BF16 R124, R132.reuse, R126, R56 ;  /* 0x0000007e847c723c */ /* 0x040fe80000041838 */
[----:B------:R-:W-:Y:S04]  /*e650*/  FADD.FTZ R0, R128, R0 ;  /* 0x0000000080007221 */ /* 0x000fe80000010000 */
        /* <DEDUP_REMOVED lines=10> */
[----:B------:R-:W-:Y:S01]  /*e700*/  FADD.FTZ R0, R71, R3 ;  /* 0x0000000347007221 */ /* 0x000fe20000010000 */
[----:B------:R-:W-:Y:S02]  /*e710*/  MOV R71, R68 ;  /* 0x0000004400477202 */ /* 0x000fe40000000f00 */
[----:B------:R1:W-:Y:S01]  /*e720*/  STL [R1+0x4], R2 ;  /* 0x0000040201007387 */ /* 0x0003e20000100800 */
[----:B------:R-:W-:Y:S01]  /*e730*/  FADD.FTZ R0, R70, R0 ;  /* 0x0000000046007221 */ /* 0x000fe20000010000 */
[----:B------:R-:W-:Y:S04]  /*e740*/  MOV R70, R69 ;  /* 0x0000004500467202 */ /* 0x000fe80000000f00 */
[----:B------:R1:W-:Y:S01]  /*e750*/  STL [R1+0x10], R0 ;  /* 0x0000100001007387 */ /* 0x0003e20000100800 */
[----:B------:R-:W-:-:S05]  /*e760*/  @P1 BRA `(.L_x_446) ;  /* 0xffffc0b000001947 */ /* 0x000fca000383ffff */
.L_x_445:
[----:B------:R-:W-:Y:S02]  /*e770*/  MOV R7, 0x1f ;  /* 0x0000001f00077802 */ /* 0x000fe40000000f00 */
[----:B------:R-:W-:Y:S01]  /*e780*/  MOV R6, 0xffffffff ;  /* 0xffffffff00067802 */ /* 0x000fe20000000f00 */
[----:B------:R-:W-:Y:S05]  /*e790*/  BRA.DIV ~URZ, `(.L_x_447) ;  /* 0x000021327f007947 */ /* 0x000fea000b800000 */
[----:B-1----:R-:W2:Y:S04]  /*e7a0*/  LDL R0, [R1+0x4] ;  /* 0x0000040001007983 */ /* 0x002ea80000100800 */
[----:B--2---:R1:W2:Y:S02]  /*e7b0*/  SHFL.BFLY PT, R4, R0, 0x2, 0x1f ;  /* 0x0c401f0000047f89 */ /* 0x0042a400000e0000 */
.L_x_479:
[----:B-1----:R-:W3:Y:S02]  /*e7c0*/  LDL.LU R0, [R1+0x4] ;  /* 0x0000040001007983 */ /* 0x002ee40000300800 */
[----:B--23--:R-:W-:Y:S01]  /*e7d0*/  FADD.FTZ R4, R4, R0 ;  /* 0x0000000004047221 */ /* 0x00cfe20000010000 */
[----:B------:R-:W-:Y:S05]  /*e7e0*/  BRA.DIV ~URZ, `(.L_x_448) ;  /* 0x000021427f007947 */ /* 0x000fea000b800000 */
[----:B------:R-:W2:Y:S04]  /*e7f0*/  LDL.LU R5, [R1+0x10] ;  /* 0x0000100001057983 */ /* 0x000ea80000300800 */
[----:B------:R-:W1:Y:S02]  /*e800*/  SHFL.BFLY PT, R2, R4, 0x1, 0x1f ;  /* 0x0c201f0004027f89 */ /* 0x000e6400000e0000 */
[----:B-1----:R-:W-:-:S02]  /*e810*/  FADD.FTZ R4, R4, R2 ;  /* 0x0000000204047221 */ /* 0x002fc40000010000 */
[----:B--2---:R-:W1:Y:S02]  /*e820*/  SHFL.BFLY PT, R0, R5, 0x2, 0x1f ;  /* 0x0c401f0005007f89 */ /* 0x004e6400000e0000 */
[----:B-1----:R-:W-:-:S05]  /*e830*/  FADD.FTZ R0, R0, R5 ;  /* 0x0000000500007221 */ /* 0x002fca0000010000 */
[----:B------:R1:W2:Y:S02]  /*e840*/  SHFL.BFLY PT, R3, R0, 0x1, 0x1f ;  /* 0x0c201f0000037f89 */ /* 0x0002a400000e0000 */
.L_x_480:
[----:B------:R-:W-:Y:S01]  /*e850*/  FSETP.NE.FTZ.AND P1, PT, R4, RZ, PT ;  /* 0x000000ff0400720b */ /* 0x000fe20003f35000 */
[----:B--2---:R-:W-:Y:S01]  /*e860*/  FADD.FTZ R3, R3, R0 ;  /* 0x0000000003037221 */ /* 0x004fe20000010000 */
[----:B------:R-:W-:Y:S02]  /*e870*/  MOV R2, RZ ;  /* 0x000000ff00027202 */ /* 0x000fe40000000f00 */
[----:B-1----:R-:W-:Y:S02]  /*e880*/  MOV R0, RZ ;  /* 0x000000ff00007202 */ /* 0x002fe40000000f00 */
[----:B------:R-:W-:Y:S02]  /*e890*/  FSETP.NE.FTZ.AND P0, PT, R3, RZ, PT ;  /* 0x000000ff0300720b */ /* 0x000fe40003f15000 */
[----:B------:R-:W-:Y:S02]  /*e8a0*/  MOV R35, 0x1 ;  /* 0x0000000100237802 */ /* 0x000fe40000000f00 */
[----:B------:R-:W-:-:S02]  /*e8b0*/  MOV R34, 0xff800000 ;  /* 0xff80000000227802 */ /* 0x000fc40000000f00 */
[----:B------:R-:W-:Y:S01]  /*e8c0*/  MOV R33, 0xff800000 ;  /* 0xff80000000217802 */ /* 0x000fe20000000f00 */
[----:B------:R-:W1:Y:S01]  /*e8d0*/  @P1 MUFU.RCP R2, R4 ;  /* 0x0000000400021308 */ /* 0x000e620000001000 */
[----:B------:R-:W-:-:S05]  /*e8e0*/  @P1 MOV R5, 0x3f317218 ;  /* 0x3f31721800051802 */ /* 0x000fca0000000f00 */
[----:B------:R-:W-:Y:S02]  /*e8f0*/  @P1 FMUL.FTZ R5, R5, c[0x0][0x2d0] ;  /* 0x0000b40005051a20 */ /* 0x000fe40000410000 */
[----:B------:R-:W2:Y:S01]  /*e900*/  @P1 MUFU.LG2 R4, R4 ;  /* 0x0000000400041308 */ /* 0x000ea20000000c00 */
[----:B-1----:R-:W-:-:S07]  /*e910*/  FMUL.FTZ R72, R2, R72 ;  /* 0x0000004802487220 */ /* 0x002fce0000410000 */
[----:B------:R-:W1:Y:S01]  /*e920*/  @P0 MUFU.RCP R0, R3 ;  /* 0x0000000300000308 */ /* 0x000e620000001000 */
[C---:B------:R-:W-:Y:S02]  /*e930*/  FMUL.FTZ R32, R2.reuse, R73 ;  /* 0x0000004902207220 */ /* 0x040fe40000410000 */
[C---:B------:R-:W-:Y:S02]  /*e940*/  FMUL.FTZ R76, R2.reuse, R76 ;  /* 0x0000004c024c7220 */ /* 0x040fe40000410000 */
[----:B------:R-:W-:Y:S02]  /*e950*/  FMUL.FTZ R30, R2, R77 ;  /* 0x0000004d021e7220 */ /* 0x000fe40000410000 */
[----:B--2---:R-:W-:Y:S02]  /*e960*/  @P1 FMUL.FTZ R7, R4, 0.69314718246459960938 ;  /* 0x3f31721804071820 */ /* 0x004fe40000410000 */
        /* <DEDUP_REMOVED lines=27> */
[----:B------:R-:W-:Y:S02]  /*eb20*/  FMUL.FTZ R133, R2, R133 ;  /* 0x0000008502857220 */ /* 0x000fe40000410000 */
[----:B------:R2:W3:Y:S01]  /*eb30*/  @P0 MUFU.LG2 R2, R3 ;  /* 0x0000000300020308 */ /* 0x0004e20000000c00 */
[----:B------:R-:W-:Y:S02]  /*eb40*/  @P1 FFMA.FTZ R34, R5, R69, R7 ;  /* 0x0000004505221223 */ /* 0x000fe40000010007 */
[C---:B-1----:R-:W-:Y:S02]  /*eb50*/  FMUL.FTZ R74, R0.reuse, R74 ;  /* 0x0000004a004a7220 */ /* 0x042fe40000410000 */
[C---:B------:R-:W-:Y:S02]  /*eb60*/  FMUL.FTZ R31, R0.reuse, R75 ;  /* 0x0000004b001f7220 */ /* 0x040fe40000410000 */
[----:B------:R-:W-:-:S02]  /*eb70*/  FMUL.FTZ R78, R0, R78 ;  /* 0x0000004e004e7220 */ /* 0x000fc40000410000 */
[C---:B------:R-:W-:Y:S02]  /*eb80*/  FMUL.FTZ R29, R0.reuse, R79 ;  /* 0x0000004f001d7220 */ /* 0x040fe40000410000 */
[C---:B------:R-:W-:Y:S02]  /*eb90*/  FMUL.FTZ R82, R0.reuse, R82 ;  /* 0x0000005200527220 */ /* 0x040fe40000410000 */
[C---:B------:R-:W-:Y:S02]  /*eba0*/  FMUL.FTZ R27, R0.reuse, R83 ;  /* 0x00000053001b7220 */ /* 0x040fe40000410000 */
[----:B------:R-:W-:Y:S01]  /*ebb0*/  FMUL.FTZ R86, R0, R86 ;  /* 0x0000005600567220 */ /* 0x000fe20000410000 */
[----:B--2---:R-:W-:Y:S01]  /*ebc0*/  @P0 MOV R3, 0x3f317218 ;  /* 0x3f31721800030802 */ /* 0x004fe20000000f00 */
[----:B---3--:R-:W-:Y:S02]  /*ebd0*/  @P0 FMUL.FTZ R2, R2, 0.69314718246459960938 ;  /* 0x3f31721802020820 */ /* 0x008fe40000410000 */
[----:B------:R-:W-:-:S02]  /*ebe0*/  FMUL.FTZ R25, R0, R87 ;  /* 0x0000005700197220 */ /* 0x000fc40000410000 */
[----:B------:R-:W-:Y:S02]  /*ebf0*/  @P0 FMUL.FTZ R3, R3, c[0x0][0x2d0] ;  /* 0x0000b40003030a20 */ /* 0x000fe40000410000 */
        /* <DEDUP_REMOVED lines=24> */
[----:B------:R-:W-:Y:S01]  /*ed80*/  PRMT R0, R35, 0x7610, R0 ;  /* 0x0000761023007816 */ /* 0x000fe20000000000 */
[----:B------:R-:W-:Y:S02]  /*ed90*/  @P0 FFMA.FTZ R33, R3, R68, R2 ;  /* 0x0000004403210223 */ /* 0x000fe40000010002 */
.L_x_440:
[----:B-1----:R1:W5:Y:S01]  /*eda0*/  LDL R39, [R1+0x48] ;  /* 0x0000480001277983 */ /* 0x0023620000100800 */
[----:B------:R-:W-:Y:S03]  /*edb0*/  BSSY B0, `(.L_x_449) ;  /* 0x0000012000007945 */ /* 0x000fe60003800000 */
[----:B------:R-:W2:Y:S02]  /*edc0*/  S2R R38, SR_TID.X ;  /* 0x0000000000267919 */ /* 0x000ea40000002100 */
[----:B--2---:R-:W-:-:S13]  /*edd0*/  LOP3.LUT P4, RZ, R38, 0xff, RZ, 0xc0, !PT ;  /* 0x000000ff26ff7812 */ /* 0x004fda000788c0ff */
[----:B------:R-:W-:Y:S05]  /*ede0*/  @P4 BRA `(.L_x_450) ;  /* 0x000000e000004947 */ /* 0x000fea0003800000 */
[----:B-1----:R-:W1:Y:S01]  /*edf0*/  S2R R35, SR_LANEID ;  /* 0x0000000000237919 */ /* 0x002e620000000000 */
[----:B------:R-:W-:Y:S01]  /*ee00*/  VOTEU.ANY UR4, UPT, PT ;  /* 0x0000000000047886 */ /* 0x000fe200038e0100 */
[----:B------:R-:W-:Y:S01]  /*ee10*/  IMAD.MOV.U32 R36, RZ, RZ, c[0x0][0x580] ;  /* 0x00016000ff247624 */ /* 0x000fe200078e00ff */
[----:B------:R-:W1:Y:S01]  /*ee20*/  FLO.U32 R3, UR4 ;  /* 0x0000000400037d00 */ /* 0x000e6200080e0000 */
[----:B------:R-:W-:-:S07]  /*ee30*/  IMAD.MOV.U32 R37, RZ, RZ, c[0x0][0x584] ;  /* 0x00016100ff257624 */ /* 0x000fce00078e00ff */
[----:B------:R-:W2:Y:S01]  /*ee40*/  POPC R2, UR4 ;  /* 0x0000000400027d09 */ /* 0x000ea20008000000 */
[----:B-1----:R-:W-:-:S13]  /*ee50*/  ISETP.EQ.U32.AND P0, PT, R3, R35, PT ;  /* 0x000000230300720c */ /* 0x002fda0003f02070 */
[----:B--2---:R-:W2:Y:S04]  /*ee60*/  @P0 ATOMG.E.ADD.STRONG.GPU PT, R2, [R36.64], R2 ;  /* 0x00000002240209a8 */ /* 0x004ea800081ee1c6 */
[----:B------:R-:W1:Y:S04]  /*ee70*/  S2R R35, SR_LTMASK ;  /* 0x0000000000237919 */ /* 0x000e680000003900 */
[----:B--2---:R1:W2:Y:S02]  /*ee80*/  SHFL.IDX PT, R3, R2, R3, 0x1f ;  /* 0x00001f0302037589 */ /* 0x0042a400000e0000 */
[----:B-1----:R-:W-:-:S06]  /*ee90*/  LOP3.LUT R2, R35, UR4, RZ, 0xc0, !PT ;  /* 0x0000000423027c12 */ /* 0x002fcc000f8ec0ff */
[----:B------:R-:W2:Y:S02]  /*eea0*/  POPC R2, R2 ;  /* 0x0000000200027309 */ /* 0x000ea40000000000 */
[----:B--2--5:R-:W-:-:S05]  /*eeb0*/  IADD3 R39, R3, c[0x0][0xc], R2 ;  /* 0x0000030003277a10 */ /* 0x024fca0007ffe002 */
[----:B------:R1:W-:Y:S02]  /*eec0*/  STL [R1+0x48], R39 ;  /* 0x0000482701007387 */ /* 0x0003e40000100800 */
.L_x_450:
[----:B-1----:R-:W-:Y:S05]  /*eed0*/  BSYNC B0 ;  /* 0x0000000000007941 */ /* 0x002fea0003800000 */
.L_x_449:
[----:B------:R-:W-:Y:S01]  /*eee0*/  PRMT R0, R0, 0x9910, RZ ;  /* 0x0000991000007816 */ /* 0x000fe200000000ff */
[----:B------:R-:W-:Y:S01]  /*eef0*/  BSSY B1, `(.L_x_451) ;  /* 0x0000189000017945 */ /* 0x000fe20003800000 */
[----:B-----5:R-:W-:Y:S02]  /*ef00*/  IMAD.MOV.U32 R40, RZ, RZ, R39 ;  /* 0x000000ffff287224 */ /* 0x020fe400078e0027 */
[----:B------:R-:W-:Y:S01]  /*ef10*/  ISETP.NE.AND P0, PT, R0, RZ, PT ;  /* 0x000000ff0000720c */ /* 0x000fe20003f05270 */
[----:B------:R-:W-:-:S12]  /*ef20*/  IMAD.MOV.U32 R41, RZ, RZ, -0x1 ;  /* 0xffffffffff297424 */ /* 0x000fd800078e00ff */
[----:B------:R-:W-:Y:S05]  /*ef30*/  @!P0 BRA `(.L_x_452) ;  /* 0x00000ed000008947 */ /* 0x000fea0003800000 */
[----:B------:R-:W2:Y:S04]  /*ef40*/  LDL R45, [R1+0x4c] ;  /* 0x00004c00012d7983 */ /* 0x000ea80000100800 */
[----:B------:R-:W3:Y:S04]  /*ef50*/  LDL R44, [R1+0x50] ;  /* 0x00005000012c7983 */ /* 0x000ee80000100800 */
[----:B------:R-:W4:Y:S04]  /*ef60*/  LDL R43, [R1+0x58] ;  /* 0x00005800012b7983 */ /* 0x000f280000100800 */
[----:B------:R-:W5:Y:S04]  /*ef70*/  LDL R42, [R1+0x54] ;  /* 0x00005400012a7983 */ /* 0x000f680000100800 */
[----:B------:R-:W4:Y:S04]  /*ef80*/  LDL R39, [R1+0x68] ;  /* 0x0000680001277983 */ /* 0x000f280000100800 */
[----:B------:R-:W5:Y:S04]  /*ef90*/  LDL R37, [R1+0x60] ;  /* 0x0000600001257983 */ /* 0x000f680000100800 */
[----:B------:R-:W5:Y:S04]  /*efa0*/  LDL R36, [R1+0x64] ;  /* 0x0000640001247983 */ /* 0x000f680000100800 */
[----:B------:R-:W5:Y:S01]  /*efb0*/  LDL R35, [R1+0x5c] ;  /* 0x00005c0001237983 */ /* 0x000f620000100800 */
[----:B------:R-:W-:Y:S01]  /*efc0*/  WARPSYNC 0xffffffff ;  /* 0xffffffff00007948 */ /* 0x000fe20003800000 */
[----:B------:R-:W-:-:S02]  /*efd0*/  F2FP.BF16.PACK_AB R32, R32, R72 ;  /* 0x000000482020723e */ /* 0x000fc400000010ff */
[----:B------:R-:W-:Y:S01]  /*efe0*/  BAR.SYNC.DEFER_BLOCKING 0x1, 0x100 ;  /* 0x0044000000007b1d */ /* 0x000fe20000010000 */
        /* <DEDUP_REMOVED lines=30> */
[----:B------:R-:W-:Y:S01]  /*f1d0*/  F2FP.BF16.PACK_AB R0, R135, R134 ;  /* 0x000000868700723e */ /* 0x000fe200000010ff */
[----:B--2---:R1:W-:Y:S04]  /*f1e0*/  STS [R45], R32 ;  /* 0x000000202d007388 */ /* 0x0043e80000000800 */
[----:B------:R1:W-:Y:S04]  /*f1f0*/  STS [R45+0x400], R31 ;  /* 0x0004001f2d007388 */ /* 0x0003e80000000800 */
[----:B---3--:R1:W-:Y:S04]  /*f200*/  STS [R44], R30 ;  /* 0x0000001e2c007388 */ /* 0x0083e80000000800 */
[----:B------:R1:W-:Y:S04]  /*f210*/  STS [R44+0x400], R29 ;  /* 0x0004001d2c007388 */ /* 0x0003e80000000800 */
[----:B----4-:R1:W-:Y:S04]  /*f220*/  STS [R43], R28 ;  /* 0x0000001c2b007388 */ /* 0x0103e80000000800 */
[----:B------:R1:W-:Y:S04]  /*f230*/  STS [R43+0x400], R27 ;  /* 0x0004001b2b007388 */ /* 0x0003e80000000800 */
[----:B-----5:R1:W-:Y:S04]  /*f240*/  STS [R42], R26 ;  /* 0x0000001a2a007388 */ /* 0x0203e80000000800 */
[----:B------:R1:W-:Y:S04]  /*f250*/  STS [R42+0x400], R25 ;  /* 0x000400192a007388 */ /* 0x0003e80000000800 */
[----:B------:R1:W-:Y:S04]  /*f260*/  STS [R39], R24 ;  /* 0x0000001827007388 */ /* 0x0003e80000000800 */
[----:B------:R1:W-:Y:S04]  /*f270*/  STS [R39+0x400], R23 ;  /* 0x0004001727007388 */ /* 0x0003e80000000800 */
[----:B------:R1:W-:Y:S04]  /*f280*/  STS [R37], R22 ;  /* 0x0000001625007388 */ /* 0x0003e80000000800 */
[----:B------:R1:W-:Y:S04]  /*f290*/  STS [R37+0x400], R21 ;  /* 0x0004001525007388 */ /* 0x0003e80000000800 */
[----:B------:R1:W-:Y:S04]  /*f2a0*/  STS [R36], R20 ;  /* 0x0000001424007388 */ /* 0x0003e80000000800 */
[----:B------:R1:W-:Y:S04]  /*f2b0*/  STS [R36+0x400], R19 ;  /* 0x0004001324007388 */ /* 0x0003e80000000800 */
[----:B------:R1:W-:Y:S04]  /*f2c0*/  STS [R35], R18 ;  /* 0x0000001223007388 */ /* 0x0003e80000000800 */
[----:B------:R1:W-:Y:S04]  /*f2d0*/  STS [R35+0x400], R17 ;  /* 0x0004001123007388 */ /* 0x0003e80000000800 */
        /* <DEDUP_REMOVED lines=16> */
[----:B------:R-:W-:Y:S06]  /*f3e0*/  BAR.SYNC.DEFER_BLOCKING 0x1, 0x100 ;  /* 0x0044000000007b1d */ /* 0x000fec0000010000 */
[----:B------:R-:W-:Y:S05]  /*f3f0*/  BRA.CONV ~URZ, `(.L_x_453) ;  /* 0x000000737f007947 */ /* 0x000fea000b800000 */
[----:B-1----:R-:W-:Y:S01]  /*f400*/  SHF.R.S32.HI R8, RZ, 0x1f, R38 ;  /* 0x0000001fff087819 */ /* 0x002fe20000011426 */
[----:B------:R-:W-:Y:S01]  /*f410*/  IMAD.MOV.U32 R7, RZ, RZ, RZ ;  /* 0x000000ffff077224 */ /* 0x000fe200078e00ff */
[----:B------:R-:W-:Y:S01]  /*f420*/  MOV R9, 0xf470 ;  /* 0x0000f47000097802 */ /* 0x000fe20000000f00 */
[----:B------:R-:W-:Y:S01]  /*f430*/  IMAD.MOV.U32 R4, RZ, RZ, 0x1f ;  /* 0x0000001fff047424 */ /* 0x000fe200078e00ff */
[----:B------:R-:W-:-:S04]  /*f440*/  LEA.HI R8, R8, R38, RZ, 0x7 ;  /* 0x0000002608087211 */ /* 0x000fc800078f38ff */
[----:B------:R-:W-:Y:S02]  /*f450*/  SHF.R.S32.HI R8, RZ, 0x7, R8 ;  /* 0x00000007ff087819 */ /* 0x000fe40000011408 */
[----:B------:R-:W-:Y:S05]  /*f460*/  CALL.REL.NOINC `($__internal_1_$__cuda_sm70_shflsync_idx_p) ;  /* 0x000019a000007944 */ /* 0x000fea0003c00000 */
.L_x_453:
[----:B-1----:R-:W2:Y:S04]  /*f470*/  LDL R2, [R1+0x3c] ;  /* 0x00003c0001027983 */ /* 0x002ea80000100800 */
[----:B------:R-:W3:Y:S04]  /*f480*/  LDL R15, [R1+0x6c] ;  /* 0x00006c00010f7983 */ /* 0x000ee80000100800 */
[----:B------:R-:W4:Y:S04]  /*f490*/  LDL.LU R11, [R1+0x34] ;  /* 0x00003400010b7983 */ /* 0x000f280000300800 */
[----:B------:R-:W2:Y:S04]  /*f4a0*/  LDL.LU R12, [R1+0x38] ;  /* 0x00003800010c7983 */ /* 0x000ea80000300800 */
[----:B------:R-:W2:Y:S01]  /*f4b0*/  LDL.LU R14, [R1+0x30] ;  /* 0x00003000010e7983 */ /* 0x000ea20000300800 */
[----:B------:R-:W-:-:S03]  /*f4c0*/  IMAD.MOV.U32 R0, RZ, RZ, 0x1 ;  /* 0x00000001ff007424 */ /* 0x000fc600078e00ff */
[----:B------:R-:W3:Y:S02]  /*f4d0*/  LDL R13, [R1+0x74] ;  /* 0x00007400010d7983 */ /* 0x000ee40000100800 */
[----:B------:R-:W-:Y:S02]  /*f4e0*/  ISETP.NE.AND P1, PT, R0, c[0x0][0x4e8], PT ;  /* 0x00013a0000007a0c */ /* 0x000fe40003f25270 */
[----:B------:R1:W5:Y:S04]  /*f4f0*/  LDL.64 R44, [R1+0x8] ;  /* 0x00000800012c7983 */ /* 0x0003680000100a00 */
[----:B------:R1:W5:Y:S04]  /*f500*/  LDL R43, [R1+0x44] ;  /* 0x00004400012b7983 */ /* 0x0003680000100800 */
[----:B------:R1:W5:Y:S04]  /*f510*/  LDL R42, [R1+0x2c] ;  /* 0x00002c00012a7983 */ /* 0x0003680000100800 */
[----:B------:R-:W1:Y:S01]  /*f520*/  S2R R16, SR_TID.X ;  /* 0x0000000000107919 */ /* 0x000e620000002100 */
[----:B------:R-:W-:-:S02]  /*f530*/  ULDC UR5, c[0x0][0x4e8] ;  /* 0x00013a0000057ab9 */ /* 0x000fc40000000800 */
[----:B------:R-:W-:Y:S02]  /*f540*/  ULDC UR4, c[0x0][0x388] ;  /* 0x0000e20000047ab9 */ /* 0x000fe40000000800 */
[----:B------:R-:W-:Y:S01]  /*f550*/  UIMAD UR4, UR5, UR4, URZ ;  /* 0x00000004050472a4 */ /* 0x000fe2000f8e023f */
[----:B------:R-:W-:Y:S01]  /*f560*/  BSSY B0, `(.L_x_454) ;  /* 0x000005d000007945 */ /* 0x000fe20003800000 */
[----:B----4-:R-:W-:Y:S02]  /*f570*/  SHF.R.S32.HI R5, RZ, 0x1f, R11 ;  /* 0x0000001fff057819 */ /* 0x010fe4000001140b */
[----:B--2---:R-:W-:-:S03]  /*f580*/  IADD3 R4, R2, R14, RZ ;  /* 0x0000000e02047210 */ /* 0x004fc60007ffe0ff */
[----:B------:R-:W-:Y:S02]  /*f590*/  IMAD R6, R5, c[0x0][0x490], RZ ;  /* 0x0001240005067a24 */ /* 0x000fe400078e02ff */
[----:B------:R-:W-:-:S04]  /*f5a0*/  @P1 IMAD.HI.U32 R7, R4, c[0x0][0x4ec], RZ ;  /* 0x00013b0004071a27 */ /* 0x000fc800078e00ff */
[----:B------:R-:W-:-:S04]  /*f5b0*/  IMAD.WIDE.U32 R2, R11, c[0x0][0x490], RZ ;  /* 0x000124000b027a25 */ /* 0x000fc800078e00ff */
[----:B------:R-:W-:Y:S02]  /*f5c0*/  IMAD R6, R11, c[0x0][0x494], R6 ;  /* 0x000125000b067a24 */ /* 0x000fe400078e0206 */
[----:B------:R-:W-:Y:S01]  /*f5d0*/  IMAD.MOV.U32 R0, RZ, RZ, R4 ;  /* 0x000000ffff007224 */ /* 0x000fe200078e0004 */
[----:B------:R-:W-:Y:S02]  /*f5e0*/  @P1 SHF.R.U32.HI R0, RZ, c[0x0][0x4f0], R7 ;  /* 0x00013c00ff001a19 */ /* 0x000fe40000011607 */
[----:B------:R-:W-:Y:S02]  /*f5f0*/  IADD3 R3, R3, R6, RZ ;  /* 0x0000000603037210 */ /* 0x000fe40007ffe0ff */
[----:B------:R-:W-:Y:S01]  /*f600*/  SHF.R.S32.HI R10, RZ, 0x1f, R12 ;  /* 0x0000001fff0a7819 */ /* 0x000fe2000001140c */
[----:B------:R-:W-:Y:S02]  /*f610*/  IMAD.MOV R8, RZ, RZ, -R0 ;  /* 0x000000ffff087224 */ /* 0x000fe400078e0a00 */
[----:B------:R-:W-:-:S04]  /*f620*/  IMAD.WIDE.U32 R6, R12, c[0x0][0x498], R2 ;  /* 0x000126000c067a25 */ /* 0x000fc800078e0002 */
[----:B------:R-:W-:Y:S02]  /*f630*/  IMAD R9, R10, c[0x0][0x498], RZ ;  /* 0x000126000a097a24 */ /* 0x000fe400078e02ff */
[----:B------:R-:W-:Y:S01]  /*f640*/  IMAD R2, R8, c[0x0][0x4e8], R4 ;  /* 0x00013a0008027a24 */ /* 0x000fe200078e0204 */
[----:B------:R-:W-:Y:S01]  /*f650*/  SHF.R.S32.HI R8, RZ, 0x1f, R0 ;  /* 0x0000001fff087819 */ /* 0x000fe20000011400 */
[----:B------:R-:W-:Y:S01]  /*f660*/  IMAD R3, R12, c[0x0][0x49c], R9 ;  /* 0x000127000c037a24 */ /* 0x000fe200078e0209 */
[----:B------:R-:W-:Y:S02]  /*f670*/  IADD3 R4, P0, R0, R6, RZ ;  /* 0x0000000600047210 */ /* 0x000fe40007f1e0ff */
[----:B------:R-:W-:Y:S01]  /*f680*/  SHF.R.S32.HI R9, RZ, 0x1f, R2 ;  /* 0x0000001fff097819 */ /* 0x000fe20000011402 */
[----:B------:R-:W-:Y:S01]  /*f690*/  IMAD R0, R5, c[0x0][0x3e8], RZ ;  /* 0x0000fa0005007a24 */ /* 0x000fe200078e02ff */
[----:B------:R-:W-:Y:S02]  /*f6a0*/  IADD3.X R5, R8, R7, R3, P0, !PT ;  /* 0x0000000708057210 */ /* 0x000fe400007fe403 */
[----:B---3--:R-:W-:Y:S01]  /*f6b0*/  IADD3 R6, R15, R14, RZ ;  /* 0x0000000e0f067210 */ /* 0x008fe20007ffe0ff */
[----:B------:R-:W-:-:S02]  /*f6c0*/  IMAD R3, R9, c[0x0][0x488], RZ ;  /* 0x0001220009037a24 */ /* 0x000fc400078e02ff */
[C---:B------:R-:W-:Y:S02]  /*f6d0*/  IMAD R7, R11.reuse, c[0x0][0x3ec], R0 ;  /* 0x0000fb000b077a24 */ /* 0x040fe400078e0200 */
[----:B------:R-:W-:Y:S01]  /*f6e0*/  IMAD.WIDE.U32 R8, R11, c[0x0][0x3e8], RZ ;  /* 0x0000fa000b087a25 */ /* 0x000fe200078e00ff */
[----:B-1----:R-:W-:-:S03]  /*f6f0*/  SHF.R.S32.HI R15, RZ, 0x1f, R16 ;  /* 0x0000001fff0f7819 */ /* 0x002fc60000011410 */
[C---:B------:R-:W-:Y:S02]  /*f700*/  IMAD R11, R2.reuse, c[0x0][0x48c], R3 ;  /* 0x00012300020b7a24 */ /* 0x040fe400078e0203 */
[----:B------:R-:W-:Y:S01]  /*f710*/  IMAD.WIDE.U32 R4, R2, c[0x0][0x488], R4 ;  /* 0x0001220002047a25 */ /* 0x000fe200078e0004 */
[----:B------:R-:W-:-:S03]  /*f720*/  IADD3 R3, R9, R7, RZ ;  /* 0x0000000709037210 */ /* 0x000fc60007ffe0ff */
[----:B------:R-:W-:Y:S01]  /*f730*/  @P1 IMAD.HI.U32 R2, R6, c[0x0][0x4ec], RZ ;  /* 0x00013b0006021a27 */ /* 0x000fe200078e00ff */
[----:B------:R-:W-:Y:S02]  /*f740*/  LEA R9, P0, R4, c[0x0][0x450], 0x2 ;  /* 0x0001140004097a11 */ /* 0x000fe400078010ff */
[----:B------:R-:W-:Y:S01]  /*f750*/  LEA.HI R15, R15, R16, RZ, 0x5 ;  /* 0x000000100f0f7211 */ /* 0x000fe200078f28ff */
[----:B------:R-:W-:Y:S02]  /*f760*/  IMAD.IADD R5, R5, 0x1, R11 ;  /* 0x0000000105057824 */ /* 0x000fe400078e020b */
[----:B------:R-:W-:Y:S01]  /*f770*/  IMAD.MOV.U32 R0, RZ, RZ, R6 ;  /* 0x000000ffff007224 */ /* 0x000fe200078e0006 */
[----:B------:R-:W-:Y:S01]  /*f780*/  @P1 SHF.R.U32.HI R0, RZ, c[0x0][0x4f0], R2 ;  /* 0x00013c00ff001a19 */ /* 0x000fe20000011602 */
[----:B------:R-:W-:Y:S01]  /*f790*/  IMAD R10, R10, c[0x0][0x3f0], RZ ;  /* 0x0000fc000a0a7a24 */ /* 0x000fe200078e02ff */
[----:B------:R-:W-:Y:S02]  /*f7a0*/  MOV R2, R8 ;  /* 0x0000000800027202 */ /* 0x000fe40000000f00 */
[----:B------:R-:W-:-:S02]  /*f7b0*/  LEA.HI.X R4, R4, c[0x0][0x454], R5, 0x2, P0 ;  /* 0x0001150004047a11 */ /* 0x000fc400000f1405 */
[----:B------:R-:W-:Y:S01]  /*f7c0*/  LOP3.LUT R15, R15, 0xffffffe0, RZ, 0xc0, !PT ;  /* 0xffffffe00f0f7812 */ /* 0x000fe200078ec0ff */
[C---:B------:R-:W-:Y:S01]  /*f7d0*/  IMAD R5, R12.reuse, c[0x0][0x3f4], R10 ;  /* 0x0000fd000c057a24 */ /* 0x040fe200078e020a */
[----:B------:R-:W-:Y:S01]  /*f7e0*/  SHFL.IDX PT, R8, R9, 0x1, 0x1c1f ;  /* 0x003c1f0009087f89 */ /* 0x000fe200000e0000 */
[----:B------:R-:W-:Y:S01]  /*f7f0*/  IMAD.WIDE.U32 R2, R12, c[0x0][0x3f0], R2 ;  /* 0x0000fc000c027a25 */ /* 0x000fe200078e0002 */
[----:B------:R-:W-:Y:S02]  /*f800*/  IADD3 R15, -R15, R16, RZ ;  /* 0x000000100f0f7210 */ /* 0x000fe40007ffe1ff */
[----:B------:R-:W-:Y:S01]  /*f810*/  SHFL.IDX PT, R10, R9, RZ, 0x1c1f ;  /* 0x001c1fff090a7589 */ /* 0x000fe200000e0000 */
[----:B------:R-:W-:-:S03]  /*f820*/  IMAD.MOV R7, RZ, RZ, -R0 ;  /* 0x000000ffff077224 */ /* 0x000fc600078e0a00 */
[----:B------:R-:W1:Y:S01]  /*f830*/  SHFL.IDX PT, R11, R4, RZ, 0x1c1f ;  /* 0x001c1fff040b7589 */ /* 0x000e6200000e0000 */
[----:B------:R-:W-:-:S03]  /*f840*/  IMAD.IADD R3, R3, 0x1, R5 ;  /* 0x0000000103037824 */ /* 0x000fc600078e0205 */
[----:B------:R2:W3:Y:S01]  /*f850*/  SHFL.IDX PT, R9, R4, 0x1, 0x1c1f ;  /* 0x003c1f0004097f89 */ /* 0x0004e200000e0000 */
[----:B------:R-:W-:Y:S02]  /*f860*/  LOP3.LUT P0, RZ, R15, 0x3, RZ, 0xc0, !PT ;  /* 0x000000030fff7812 */ /* 0x000fe4000780c0ff */
[----:B------:R-:W-:Y:S01]  /*f870*/  IADD3 R5, R13, R14, RZ ;  /* 0x0000000e0d057210 */ /* 0x000fe20007ffe0ff */
[----:B------:R-:W4:Y:S01]  /*f880*/  S2R R15, SR_TID.X ;  /* 0x00000000000f7919 */ /* 0x000f220000002100 */
[----:B------:R-:W-:Y:S02]  /*f890*/  SHF.R.S32.HI R12, RZ, 0x1f, R0 ;  /* 0x0000001fff0c7819 */ /* 0x000fe40000011400 */
[----:B------:R-:W-:Y:S01]  /*f8a0*/  ISETP.GE.OR P1, PT, R5, UR4, P0 ;  /* 0x0000000405007c0c */ /* 0x000fe20008726670 */
[----:B------:R-:W-:-:S04]  /*f8b0*/  IMAD.WIDE.U32 R2, R0, c[0x0][0x3e0], R2 ;  /* 0x0000f80000027a25 */ /* 0x000fc800078e0002 */
[----:B--2---:R-:W-:Y:S01]  /*f8c0*/  IMAD R4, R7, c[0x0][0x4e8], R6 ;  /* 0x00013a0007047a24 */ /* 0x004fe200078e0206 */
[----:B------:R-:W-:-:S04]  /*f8d0*/  IADD3 R7, R5, 0x8, RZ ;  /* 0x0000000805077810 */ /* 0x000fc80007ffe0ff */
[----:B------:R-:W-:Y:S01]  /*f8e0*/  ISETP.GE.OR P0, PT, R7, UR4, P0 ;  /* 0x0000000407007c0c */ /* 0x000fe20008706670 */
[----:B------:R-:W-:Y:S02]  /*f8f0*/  IMAD R6, R12, c[0x0][0x3e0], RZ ;  /* 0x0000f8000c067a24 */ /* 0x000fe400078e02ff */
[----:B-1----:R1:W-:Y:S02]  /*f900*/  @!P1 ST.E [R10.64], R34 ;  /* 0x000000220a009985 */ /* 0x0023e4000c101906 */
[----:B------:R-:W-:Y:S01]  /*f910*/  IMAD R5, R0, c[0x0][0x3e4], R6 ;  /* 0x0000f90000057a24 */ /* 0x000fe200078e0206 */
[----:B------:R-:W-:-:S03]  /*f920*/  SHF.R.S32.HI R0, RZ, 0x1f, R4 ;  /* 0x0000001fff007819 */ /* 0x000fc60000011404 */
[----:B------:R-:W-:Y:S02]  /*f930*/  IMAD.IADD R3, R3, 0x1, R5 ;  /* 0x0000000103037824 */ /* 0x000fe400078e0205 */
[----:B------:R-:W-:Y:S02]  /*f940*/  IMAD R0, R0, c[0x0][0x3d8], RZ ;  /* 0x0000f60000007a24 */ /* 0x000fe400078e02ff */
[----:B---3--:R1:W-:Y:S01]  /*f950*/  @!P0 ST.E [R8.64], R33 ;  /* 0x0000002108008985 */ /* 0x0083e2000c101906 */
[----:B----4-:R-:W-:-:S03]  /*f960*/  SHF.R.S32.HI R13, RZ, 0x1f, R15 ;  /* 0x0000001fff0d7819 */ /* 0x010fc6000001140f */
[----:B------:R1:W2:Y:S04]  /*f970*/  LDS.128 R20, [R228+0x1080] ;  /* 0x00108000e4147984 */ /* 0x0002a80000000c00 */
[----:B------:R1:W3:Y:S04]  /*f980*/  LDS.128 R28, [R228+0x2080] ;  /* 0x00208000e41c7984 */ /* 0x0002e80000000c00 */
[----:B------:R1:W4:Y:S04]  /*f990*/  LDS.128 R32, [R228+0x3080] ;  /* 0x00308000e4207984 */ /* 0x0003280000000c00 */
[----:B------:R1:W1:Y:S04]  /*f9a0*/  LDS.128 R16, [R228+0x5080] ;  /* 0x00508000e4107984 */ /* 0x0002680000000c00 */
[----:B------:R1:W1:Y:S04]  /*f9b0*/  LDS.128 R24, [R228+0x6080] ;  /* 0x00608000e4187984 */ /* 0x0002680000000c00 */
[----:B------:R1:W1:Y:S01]  /*f9c0*/  LDS.128 R36, [R228+0x7080] ;  /* 0x00708000e4247984 */ /* 0x0002620000000c00 */
[----:B------:R-:W-:-:S02]  /*f9d0*/  IMAD R0, R4, c[0x0][0x3dc], R0 ;  /* 0x0000f70004007a24 */ /* 0x000fc400078e0200 */
[----:B------:R-:W-:Y:S01]  /*f9e0*/  IMAD.WIDE.U32 R2, R4, c[0x0][0x3d8], R2 ;  /* 0x0000f60004027a25 */ /* 0x000fe200078e0002 */
[----:B------:R-:W-:-:S04]  /*f9f0*/  LEA.HI R13, R13, R15, RZ, 0x3 ;  /* 0x0000000f0d0d7211 */ /* 0x000fc800078f18ff */
[----:B------:R-:W-:Y:S02]  /*fa00*/  IADD3 R0, R3, R0, RZ ;  /* 0x0000000003007210 */ /* 0x000fe40007ffe0ff */
[C---:B------:R-:W-:Y:S02]  /*fa10*/  LEA R3, P0, R2.reuse, c[0x0][0x380], 0x1 ;  /* 0x0000e00002037a11 */ /* 0x040fe400078008ff */
[----:B------:R-:W-:Y:S02]  /*fa20*/  SHF.R.S32.HI R13, RZ, 0x3, R13 ;  /* 0x00000003ff0d7819 */ /* 0x000fe4000001140d */
[----:B------:R-:W-:-:S03]  /*fa30*/  LEA.HI.X R2, R2, c[0x0][0x384], R0, 0x1, P0 ;  /* 0x0000e10002027a11 */ /* 0x000fc600000f0c00 */
[----:B------:R-:W-:-:S05]  /*fa40*/  IMAD.IADD R0, R13, 0x1, R14 ;  /* 0x000000010d007824 */ /* 0x000fca00078e020e */
[----:B------:R-:W-:Y:S01]  /*fa50*/  ISETP.GE.AND P0, PT, R0, UR4, PT ;  /* 0x0000000400007c0c */ /* 0x000fe2000bf06270 */
[----:B------:R1:W1:Y:S04]  /*fa60*/  SHFL.IDX PT, R4, R3, RZ, 0x181f ;  /* 0x00181fff03047589 */ /* 0x00026800000e0000 */
[----:B------:R1:W1:Y:S08]  /*fa70*/  SHFL.IDX PT, R5, R2, RZ, 0x181f ;  /* 0x00181fff02057589 */ /* 0x00027000000e0000 */
[----:B------:R-:W-:Y:S05]  /*fa80*/  @P0 BRA `(.L_x_455) ;  /* 0x000000a000000947 */ /* 0x000fea0003800000 */
[----:B--234-:R-:W2:Y:S01]  /*fa90*/  LDS.128 R12, [R228+0x80] ;  /* 0x00008000e40c7984 */ /* 0x01cea20000000c00 */
[----:B-----5:R-:W-:-:S02]  /*faa0*/  ISETP.GE.AND P3, PT, R44, c[0x0][0x3c8], PT ;  /* 0x0000f2002c007a0c */ /* 0x020fc40003f66270 */
[----:B------:R-:W-:Y:S01]  /*fab0*/  ISETP.GE.AND P2, PT, R42, c[0x0][0x3c8], PT ;  /* 0x0000f2002a007a0c */ /* 0x000fe20003f46270 */
[----:B-1----:R-:W1:Y:S10]  /*fac0*/  LDS.128 R8, [R228+0x4080] ;  /* 0x00408000e4087984 */ /* 0x002e740000000c00 */
[----:B------:R-:W-:-:S02]  /*fad0*/  @!P3 LEA R6, P1, R44, R4, 0x1 ;  /* 0x000000042c06b211 */ /* 0x000fc400078208ff */
[----:B------:R-:W-:Y:S02]  /*fae0*/  @!P2 LEA R4, P0, R42, R4, 0x1 ;  /* 0x000000042a04a211 */ /* 0x000fe400078008ff */
[-C--:B------:R-:W-:Y:S02]  /*faf0*/  @!P3 LEA.HI.X R7, R44, R5.reuse, R45, 0x1, P1 ;  /* 0x000000052c07b211 */ /* 0x080fe400008f0c2d */
[----:B------:R-:W-:-:S03]  /*fb00*/  @!P2 LEA.HI.X R5, R42, R5, R43, 0x1, P0 ;  /* 0x000000052a05a211 */ /* 0x000fc600000f0c2b */
[----:B--2---:R2:W-:Y:S04]  /*fb10*/  @!P3 ST.E.128 [R6.64], R12 ;  /* 0x0000000c0600b985 */ /* 0x0045e8000c101d06 */
[----:B-1----:R2:W-:Y:S02]  /*fb20*/  @!P2 ST.E.128 [R4.64], R8 ;  /* 0x000000080400a985 */ /* 0x0025e4000c101d06 */
.L_x_455:
[----:B--234-:R-:W-:Y:S05]  /*fb30*/  BSYNC B0 ;  /* 0x0000000000007941 */ /* 0x01cfea0003800000 */
.L_x_454:
[----:B------:R-:W-:Y:S01]  /*fb40*/  IADD3 R6, R0, 0x20, RZ ;  /* 0x0000002000067810 */ /* 0x000fe20007ffe0ff */
[----:B-1----:R1:W2:Y:S01]  /*fb50*/  SHFL.IDX PT, R5, R2, 0x1, 0x181f ;  /* 0x00381f0002057f89 */ /* 0x0022a200000e0000 */
[----:B------:R-:W-:Y:S02]  /*fb60*/  BSSY B0, `(.L_x_456) ;  /* 0x000000c000007945 */ /* 0x000fe40003800000 */
[----:B------:R-:W-:Y:S01]  /*fb70*/  ISETP.GE.AND P0, PT, R6, UR4, PT ;  /* 0x0000000406007c0c */ /* 0x000fe2000bf06270 */
[----:B------:R1:W3:-:S12]  /*fb80*/  SHFL.IDX PT, R4, R3, 0x1, 0x181f ;  /* 0x00381f0003047f89 */ /* 0x0002d800000e0000 */
[----:B------:R-:W-:Y:S05]  /*fb90*/  @P0 BRA `(.L_x_457) ;  /* 0x0000008000000947 */ /* 0x000fea0003800000 */
[----:B-----5:R-:W-:Y:S02]  /*fba0*/  ISETP.GE.AND P1, PT, R44, c[0x0][0x3c8], PT ;  /* 0x0000f2002c007a0c */ /* 0x020fe40003f26270 */
[----:B------:R-:W-:-:S11]  /*fbb0*/  ISETP.GE.AND P0, PT, R42, c[0x0][0x3c8], PT ;  /* 0x0000f2002a007a0c */ /* 0x000fd60003f06270 */
[-C--:B---3--:R-:W-:Y:S02]  /*fbc0*/  @!P1 LEA R6, P3, R44, R4.reuse, 0x1 ;  /* 0x000000042c069211 */ /* 0x088fe400078608ff */
[----:B------:R-:W-:Y:S02]  /*fbd0*/  @!P0 LEA R4, P2, R42, R4, 0x1 ;  /* 0x000000042a048211 */ /* 0x000fe400078408ff */
[-C--:B--2---:R-:W-:Y:S02]  /*fbe0*/  @!P1 LEA.HI.X R7, R44, R5.reuse, R45, 0x1, P3 ;  /* 0x000000052c079211 */ /* 0x084fe400018f0c2d */
[----:B------:R-:W-:-:S03]  /*fbf0*/  @!P0 LEA.HI.X R5, R42, R5, R43, 0x1, P2 ;  /* 0x000000052a058211 */ /* 0x000fc600010f0c2b */
[----:B------:R2:W-:Y:S04]  /*fc00*/  @!P1 ST.E.128 [R6.64], R20 ;  /* 0x0000001406009985 */ /* 0x0005e8000c101d06 */
[----:B------:R2:W-:Y:S02]  /*fc10*/  @!P0 ST.E.128 [R4.64], R16 ;  /* 0x0000001004008985 */ /* 0x0005e4000c101d06 */
.L_x_457:
[----:B------:R-:W-:Y:S05]  /*fc20*/  BSYNC B0 ;  /* 0x0000000000007941 */ /* 0x000fea0003800000 */
.L_x_456:
[----:B--2---:R-:W-:Y:S01]  /*fc30*/  IADD3 R6, R0, 0x40, RZ ;  /* 0x0000004000067810 */ /* 0x004fe20007ffe0ff */
[----:B------:R2:W4:Y:S01]  /*fc40*/  SHFL.IDX PT, R5, R2, 0x2, 0x181f ;  /* 0x00581f0002057f89 */ /* 0x00052200000e0000 */
[----:B------:R-:W-:Y:S02]  /*fc50*/  BSSY B0, `(.L_x_458) ;  /* 0x000000c000007945 */ /* 0x000fe40003800000 */
[----:B------:R-:W-:Y:S01]  /*fc60*/  ISETP.GE.AND P0, PT, R6, UR4, PT ;  /* 0x0000000406007c0c */ /* 0x000fe2000bf06270 */
[----:B---3--:R2:W3:-:S12]  /*fc70*/  SHFL.IDX PT, R4, R3, 0x2, 0x181f ;  /* 0x00581f0003047f89 */ /* 0x0084d800000e0000 */
[----:B------:R-:W-:Y:S05]  /*fc80*/  @P0 BRA `(.L_x_459) ;  /* 0x0000008000000947 */ /* 0x000fea0003800000 */
[----:B-----5:R-:W-:Y:S02]  /*fc90*/  ISETP.GE.AND P1, PT, R44, c[0x0][0x3c8], PT ;  /* 0x0000f2002c007a0c */ /* 0x020fe40003f26270 */
[----:B------:R-:W-:-:S11]  /*fca0*/  ISETP.GE.AND P0, PT, R42, c[0x0][0x3c8], PT ;  /* 0x0000f2002a007a0c */ /* 0x000fd60003f06270 */
[-C--:B---3--:R-:W-:Y:S02]  /*fcb0*/  @!P1 LEA R6, P3, R44, R4.reuse, 0x1 ;  /* 0x000000042c069211 */ /* 0x088fe400078608ff */
[----:B------:R-:W-:Y:S02]  /*fcc0*/  @!P0 LEA R4, P2, R42, R4, 0x1 ;  /* 0x000000042a048211 */ /* 0x000fe400078408ff */
[-C--:B----4-:R-:W-:Y:S02]  /*fcd0*/  @!P1 LEA.HI.X R7, R44, R5.reuse, R45, 0x1, P3 ;  /* 0x000000052c079211 */ /* 0x090fe400018f0c2d */
[----:B------:R-:W-:-:S03]  /*fce0*/  @!P0 LEA.HI.X R5, R42, R5, R43, 0x1, P2 ;  /* 0x000000052a058211 */ /* 0x000fc600010f0c2b */
[----:B------:R3:W-:Y:S04]  /*fcf0*/  @!P1 ST.E.128 [R6.64], R28 ;  /* 0x0000001c06009985 */ /* 0x0007e8000c101d06 */
[----:B------:R3:W-:Y:S02]  /*fd00*/  @!P0 ST.E.128 [R4.64], R24 ;  /* 0x0000001804008985 */ /* 0x0007e4000c101d06 */
.L_x_459:
[----:B------:R-:W-:Y:S05]  /*fd10*/  BSYNC B0 ;  /* 0x0000000000007941 */ /* 0x000fea0003800000 */
.L_x_458:
[----:B------:R-:W-:Y:S01]  /*fd20*/  IADD3 R0, R0, 0x60, RZ ;  /* 0x0000006000007810 */ /* 0x000fe20007ffe0ff */
[----:B---34-:R3:W4:Y:S03]  /*fd30*/  SHFL.IDX PT, R5, R2, 0x3, 0x181f ;  /* 0x00781f0002057f89 */ /* 0x01872600000e0000 */
[----:B------:R-:W-:Y:S01]  /*fd40*/  ISETP.GE.AND P0, PT, R0, UR4, PT ;  /* 0x0000000400007c0c */ /* 0x000fe2000bf06270 */
[----:B------:R3:W1:-:S12]  /*fd50*/  SHFL.IDX PT, R4, R3, 0x3, 0x181f ;  /* 0x00781f0003047f89 */ /* 0x00065800000e0000 */
[----:B------:R-:W-:Y:S05]  /*fd60*/  @P0 BRA `(.L_x_460) ;  /* 0x00000a1000000947 */ /* 0x000fea0003800000 */
[----:B-----5:R-:W-:-:S13]  /*fd70*/  ISETP.GE.AND P0, PT, R44, c[0x0][0x3c8], PT ;  /* 0x0000f2002c007a0c */ /* 0x020fda0003f06270 */
[----:B-123--:R-:W-:-:S04]  /*fd80*/  @!P0 LEA R2, P1, R44, R4, 0x1 ;  /* 0x000000042c028211 */ /* 0x00efc800078208ff */
[----:B----4-:R-:W-:-:S05]  /*fd90*/  @!P0 LEA.HI.X R3, R44, R5, R45, 0x1, P1 ;  /* 0x000000052c038211 */ /* 0x010fca00008f0c2d */
[----:B------:R1:W-:Y:S01]  /*fda0*/  @!P0 ST.E.128 [R2.64], R32 ;  /* 0x0000002002008985 */ /* 0x0003e2000c101d06 */
[----:B------:R-:W-:-:S13]  /*fdb0*/  ISETP.GE.AND P0, PT, R42, c[0x0][0x3c8], PT ;  /* 0x0000f2002a007a0c */ /* 0x000fda0003f06270 */
[----:B------:R-:W-:Y:S05]  /*fdc0*/  @P0 BRA `(.L_x_460) ;  /* 0x000009b000000947 */ /* 0x000fea0003800000 */
[----:B-1----:R-:W-:-:S04]  /*fdd0*/  LEA R2, P0, R42, R4, 0x1 ;  /* 0x000000042a027211 */ /* 0x002fc800078008ff */
[----:B------:R-:W-:-:S05]  /*fde0*/  LEA.HI.X R3, R42, R5, R43, 0x1, P0 ;  /* 0x000000052a037211 */ /* 0x000fca00000f0c2b */
[----:B------:R1:W-:Y:S01]  /*fdf0*/  ST.E.128 [R2.64], R36 ;  /* 0x0000002402007985 */ /* 0x0003e2000c101d06 */
[----:B------:R-:W-:Y:S05]  /*fe00*/  BRA `(.L_x_460) ;  /* 0x0000097000007947 */ /* 0x000fea0003800000 */
.L_x_452:
[----:B------:R-:W2:Y:S04]  /*fe10*/  LDL R0, [R1+0x30] ;  /* 0x0000300001007983 */ /* 0x000ea80000100800 */
[----:B------:R-:W3:Y:S04]  /*fe20*/  LDL R14, [R1+0x34] ;  /* 0x00003400010e7983 */ /* 0x000ee80000100800 */
[----:B------:R-:W4:Y:S01]  /*fe30*/  LDL R13, [R1+0x38] ;  /* 0x00003800010d7983 */ /* 0x000f220000100800 */
[----:B------:R-:W-:Y:S03]  /*fe40*/  BSSY B0, `(.L_x_461) ;  /* 0x0000025000007945 */ /* 0x000fe60003800000 */
[----:B------:R-:W1:Y:S02]  /*fe50*/  S2R R12, SR_TID.X ;  /* 0x00000000000c7919 */ /* 0x000e640000002100 */
[----:B-1----:R-:W-:Y:S01]  /*fe60*/  ISETP.GE.AND P0, PT, R12, 0x80, PT ;  /* 0x000000800c00780c */ /* 0x002fe20003f06270 */
[----:B--2---:R-:W-:Y:S01]  /*fe70*/  IMAD.MOV.U32 R11, RZ, RZ, R0 ;  /* 0x000000ffff0b7224 */ /* 0x004fe200078e0000 */
[----:B---3--:R-:W-:-:S02]  /*fe80*/  SHF.R.S32.HI R7, RZ, 0x1f, R14 ;  /* 0x0000001fff077819 */ /* 0x008fc4000001140e */
[----:B----4-:R-:W-:-:S09]  /*fe90*/  SHF.R.S32.HI R8, RZ, 0x1f, R13 ;  /* 0x0000001fff087819 */ /* 0x010fd2000001140d */
[----:B------:R-:W-:Y:S05]  /*fea0*/  @P0 BRA `(.L_x_462) ;  /* 0x000001e000000947 */ /* 0x000fea0003800000 */
[----:B------:R-:W-:Y:S02]  /*feb0*/  MOV R2, c[0x0][0x4e8] ;  /* 0x00013a0000027a02 */ /* 0x000fe40000000f00 */
[----:B------:R-:W-:-:S03]  /*fec0*/  IADD3 R6, R11, R12, RZ ;  /* 0x0000000c0b067210 */ /* 0x000fc60007ffe0ff */
[----:B------:R-:W-:-:S05]  /*fed0*/  IMAD R0, R2, c[0x0][0x388], RZ ;  /* 0x0000e20002007a24 */ /* 0x000fca00078e02ff */
[----:B------:R-:W-:-:S13]  /*fee0*/  ISETP.GE.AND P0, PT, R6, R0, PT ;  /* 0x000000000600720c */ /* 0x000fda0003f06270 */
[----:B------:R-:W-:Y:S05]  /*fef0*/  @P0 BRA `(.L_x_462) ;  /* 0x0000019000000947 */ /* 0x000fea0003800000 */
[----:B------:R-:W-:Y:S01]  /*ff00*/  ISETP.NE.AND P0, PT, R2, 0x1, PT ;  /* 0x000000010200780c */ /* 0x000fe20003f05270 */
[----:B------:R-:W-:Y:S01]  /*ff10*/  IMAD R4, R7, c[0x0][0x490], RZ ;  /* 0x0001240007047a24 */ /* 0x000fe200078e02ff */
[----:B------:R-:W-:Y:S01]  /*ff20*/  MOV R0, R6 ;  /* 0x0000000600007202 */ /* 0x000fe20000000f00 */
[----:B------:R-:W-:-:S04]  /*ff30*/  IMAD.WIDE.U32 R2, R14, c[0x0][0x490], RZ ;  /* 0x000124000e027a25 */ /* 0x000fc800078e00ff */
[----:B------:R-:W-:Y:S02]  /*ff40*/  IMAD R4, R14, c[0x0][0x494], R4 ;  /* 0x000125000e047a24 */ /* 0x000fe400078e0204 */
[----:B------:R-:W-:-:S03]  /*ff50*/  IMAD R10, R8, c[0x0][0x498], RZ ;  /* 0x00012600080a7a24 */ /* 0x000fc600078e02ff */
[----:B------:R-:W-:Y:S01]  /*ff60*/  IADD3 R3, R3, R4, RZ ;  /* 0x0000000403037210 */ /* 0x000fe20007ffe0ff */
[----:B------:R-:W-:-:S05]  /*ff70*/  @P0 IMAD.HI.U32 R5, R6, c[0x0][0x4ec], RZ ;  /* 0x00013b0006050a27 */ /* 0x000fca00078e00ff */
[----:B------:R-:W-:Y:S01]  /*ff80*/  @P0 SHF.R.U32.HI R0, RZ, c[0x0][0x4f0], R5 ;  /* 0x00013c00ff000a19 */ /* 0x000fe20000011605 */
[----:B------:R-:W-:-:S03]  /*ff90*/  IMAD.WIDE.U32 R4, R13, c[0x0][0x498], R2 ;  /* 0x000126000d047a25 */ /* 0x000fc600078e0002 */
[C---:B------:R-:W-:Y:S01]  /*ffa0*/  IADD3 R9, -R0.reuse, RZ, RZ ;  /* 0x000000ff00097210 */ /* 0x040fe20007ffe1ff */
[----:B------:R-:W-:Y:S01]  /*ffb0*/  IMAD R3, R13, c[0x0][0x49c], R10 ;  /* 0x000127000d037a24 */ /* 0x000fe200078e020a */
[----:B------:R-:W-:-:S03]  /*ffc0*/  IADD3 R4, P0, R0, R4, RZ ;  /* 0x0000000400047210 */ /* 0x000fc60007f1e0ff */
[----:B------:R-:W-:Y:S01]  /*ffd0*/  IMAD R2, R9, c[0x0][0x4e8], R6 ;  /* 0x00013a0009027a24 */ /* 0x000fe200078e0206 */
[----:B------:R-:W-:-:S04]  /*ffe0*/  SHF.R.S32.HI R6, RZ, 0x1f, R0 ;  /* 0x0000001fff067819 */ /* 0x000fc80000011400 */
[----:B------:R-:W-:Y:S02]  /*fff0*/  SHF.R.S32.HI R0, RZ, 0x1f, R2 ;  /* 0x0000001fff007819 */ /* 0x000fe40000011402 */
[----:B------:R-:W-:-:S03]  /*10000*/  IADD3.X R5, R6, R5, R3, P0, !PT ;  /* 0x0000000506057210 */ /* 0x000fc600007fe403 */
[----:B------:R-:W-:-:S04]  /*10010*/  IMAD R0, R0, c[0x0][0x488], RZ ;  /* 0x0001220000007a24 */ /* 0x000fc800078e02ff */
[C---:B------:R-:W-:Y:S02]  /*10020*/  IMAD R0, R2.reuse, c[0x0][0x48c], R0 ;  /* 0x0001230002007a24 */ /* 0x040fe400078e0200 */
[----:B------:R-:W-:-:S05]  /*10030*/  IMAD.WIDE.U32 R2, R2, c[0x0][0x488], R4 ;  /* 0x0001220002027a25 */ /* 0x000fca00078e0004 */
[----:B------:R-:W-:Y:S02]  /*10040*/  IADD3 R0, R3, R0, RZ ;  /* 0x0000000003007210 */ /* 0x000fe40007ffe0ff */
[----:B------:R-:W-:-:S04]  /*10050*/  LEA R4, P0, R2, c[0x0][0x450], 0x2 ;  /* 0x0001140002047a11 */ /* 0x000fc800078010ff */
[----:B------:R-:W-:Y:S02]  /*10060*/  LEA.HI.X R5, R2, c[0x0][0x454], R0, 0x2, P0 ;  /* 0x0001150002057a11 */ /* 0x000fe400000f1400 */
[----:B------:R-:W-:-:S05]  /*10070*/  MOV R0, 0xff800000 ;  /* 0xff80000000007802 */ /* 0x000fca0000000f00 */
[----:B------:R1:W-:Y:S02]  /*10080*/  STG.E [R4.64], R0 ;  /* 0x0000000004007986 */ /* 0x0003e4000c101906 */
.L_x_462:
[----:B------:R-:W-:Y:S05]  /*10090*/  BSYNC B0 ;  /* 0x0000000000007941 */ /* 0x000fea0003800000 */
.L_x_461:
[----:B------:R-:W2:Y:S01]  /*100a0*/  LDL R2, [R1+0x6c] ;  /* 0x00006c0001027983 */ /* 0x000ea20000100800 */
[----:B-1----:R-:W-:Y:S01]  /*100b0*/  MOV R0, c[0x0][0x4e8] ;  /* 0x00013a0000007a02 */ /* 0x002fe20000000f00 */
[----:B------:R-:W-:Y:S01]  /*100c0*/  IMAD R7, R7, c[0x0][0x3e8], RZ ;  /* 0x0000fa0007077a24 */ /* 0x000fe200078e02ff */
[----:B------:R-:W-:Y:S01]  /*100d0*/  SHF.R.S32.HI R9, RZ, 0x1f, R12 ;  /* 0x0000001fff097819 */ /* 0x000fe2000001140c */
[----:B------:R-:W-:Y:S01]  /*100e0*/  IMAD R5, R8, c[0x0][0x3f0], RZ ;  /* 0x0000fc0008057a24 */ /* 0x000fe200078e02ff */
[----:B------:R-:W-:Y:S01]  /*100f0*/  ISETP.NE.AND P0, PT, R0, 0x1, PT ;  /* 0x000000010000780c */ /* 0x000fe20003f05270 */
[----:B------:R-:W-:Y:S01]  /*10100*/  IMAD R7, R14, c[0x0][0x3ec], R7 ;  /* 0x0000fb000e077a24 */ /* 0x000fe200078e0207 */
[----:B------:R-:W-:-:S04]  /*10110*/  LEA.HI R9, R9, R12, RZ, 0x3 ;  /* 0x0000000c09097211 */ /* 0x000fc800078f18ff */
[----:B------:R-:W-:Y:S02]  /*10120*/  SHF.R.S32.HI R9, RZ, 0x3, R9 ;  /* 0x00000003ff097819 */ /* 0x000fe40000011409 */
[----:B--2---:R-:W-:Y:S01]  /*10130*/  IADD3 R4, R2, R11, RZ ;  /* 0x0000000b02047210 */ /* 0x004fe20007ffe0ff */
[----:B------:R-:W-:-:S03]  /*10140*/  IMAD.WIDE.U32 R2, R14, c[0x0][0x3e8], RZ ;  /* 0x0000fa000e027a25 */ /* 0x000fc600078e00ff */
[----:B------:R-:W-:Y:S01]  /*10150*/  MOV R0, R4 ;  /* 0x0000000400007202 */ /* 0x000fe20000000f00 */
[----:B------:R-:W-:-:S04]  /*10160*/  @P0 IMAD.HI.U32 R6, R4, c[0x0][0x4ec], RZ ;  /* 0x00013b0004060a27 */ /* 0x000fc800078e00ff */
[----:B------:R-:W-:Y:S01]  /*10170*/  IMAD.IADD R3, R3, 0x1, R7 ;  /* 0x0000000103037824 */ /* 0x000fe200078e0207 */
[----:B------:R-:W-:Y:S01]  /*10180*/  @P0 SHF.R.U32.HI R0, RZ, c[0x0][0x4f0], R6 ;  /* 0x00013c00ff000a19 */ /* 0x000fe20000011606 */
[C---:B------:R-:W-:Y:S02]  /*10190*/  IMAD R7, R13.reuse, c[0x0][0x3f4], R5 ;  /* 0x0000fd000d077a24 */ /* 0x040fe400078e0205 */
[----:B------:R-:W-:Y:S01]  /*101a0*/  IMAD.WIDE.U32 R2, R13, c[0x0][0x3f0], R2 ;  /* 0x0000fc000d027a25 */ /* 0x000fe200078e0002 */
[----:B------:R-:W-:Y:S02]  /*101b0*/  SHF.R.S32.HI R5, RZ, 0x1f, R0 ;  /* 0x0000001fff057819 */ /* 0x000fe40000011400 */
[----:B------:R-:W-:Y:S02]  /*101c0*/  IADD3 R6, -R0, RZ, RZ ;  /* 0x000000ff00067210 */ /* 0x000fe40007ffe1ff */
[----:B------:R-:W-:Y:S01]  /*101d0*/  IADD3 R3, R3, R7, RZ ;  /* 0x0000000703037210 */ /* 0x000fe20007ffe0ff */
[----:B------:R-:W-:-:S02]  /*101e0*/  IMAD R5, R5, c[0x0][0x3e0], RZ ;  /* 0x0000f80005057a24 */ /* 0x000fc400078e02ff */
[----:B------:R-:W-:Y:S02]  /*101f0*/  IMAD R6, R6, c[0x0][0x4e8], R4 ;  /* 0x00013a0006067a24 */ /* 0x000fe400078e0204 */
[C---:B------:R-:W-:Y:S02]  /*10200*/  IMAD R4, R0.reuse, c[0x0][0x3e4], R5 ;  /* 0x0000f90000047a24 */ /* 0x040fe400078e0205 */
[----:B------:R-:W-:Y:S01]  /*10210*/  IMAD.WIDE.U32 R2, R0, c[0x0][0x3e0], R2 ;  /* 0x0000f80000027a25 */ /* 0x000fe200078e0002 */
[----:B------:R-:W-:-:S03]  /*10220*/  SHF.R.S32.HI R0, RZ, 0x1f, R6 ;  /* 0x0000001fff007819 */ /* 0x000fc60000011406 */
[----:B------:R-:W-:Y:S02]  /*10230*/  IMAD.IADD R3, R3, 0x1, R4 ;  /* 0x0000000103037824 */ /* 0x000fe400078e0204 */
[----:B------:R-:W-:Y:S02]  /*10240*/  IMAD R0, R0, c[0x0][0x3d8], RZ ;  /* 0x0000f60000007a24 */ /* 0x000fe400078e02ff */
[----:B------:R-:W-:-:S04]  /*10250*/  IMAD.WIDE.U32 R4, R6, c[0x0][0x3d8], R2 ;  /* 0x0000f60006047a25 */ /* 0x000fc800078e0002 */
[----:B------:R-:W-:Y:S01]  /*10260*/  IMAD R6, R6, c[0x0][0x3dc], R0 ;  /* 0x0000f70006067a24 */ /* 0x000fe200078e0200 */
[----:B------:R-:W-:Y:S02]  /*10270*/  LEA R3, P0, R4, c[0x0][0x380], 0x1 ;  /* 0x0000e00004037a11 */ /* 0x000fe400078008ff */
[----:B------:R-:W-:Y:S02]  /*10280*/  IADD3 R0, R9, R11, RZ ;  /* 0x0000000b09007210 */ /* 0x000fe40007ffe0ff */
[----:B------:R-:W-:-:S04]  /*10290*/  IADD3 R2, R5, R6, RZ ;  /* 0x0000000605027210 */ /* 0x000fc80007ffe0ff */
[----:B------:R-:W-:Y:S01]  /*102a0*/  LEA.HI.X R2, R4, c[0x0][0x384], R2, 0x1, P0 ;  /* 0x0000e10004027a11 */ /* 0x000fe200000f0c02 */
[----:B------:R-:W-:Y:S05]  /*102b0*/  BRA.DIV ~URZ, `(.L_x_463) ;  /* 0x000007727f007947 */ /* 0x000fea000b800000 */
[----:B------:R1:W2:Y:S02]  /*102c0*/  SHFL.IDX PT, R5, R2, RZ, 0x181f ;  /* 0x00181fff02057589 */ /* 0x0002a400000e0000 */
.L_x_481:
[----:B------:R-:W-:Y:S05]  /*102d0*/  BRA.DIV ~URZ, `(.L_x_464) ;  /* 0x000007c27f007947 */ /* 0x000fea000b800000 */
[----:B------:R3:W4:Y:S02]  /*102e0*/  SHFL.IDX PT, R4, R3, RZ, 0x181f ;  /* 0x00181fff03047589 */ /* 0x00072400000e0000 */
.L_x_482:
[----:B------:R-:W-:Y:S01]  /*102f0*/  MOV R10, c[0x0][0x4e8] ;  /* 0x00013a00000a7a02 */ /* 0x000fe20000000f00 */
[----:B------:R-:W-:Y:S04]  /*10300*/  BSSY B0, `(.L_x_465) ;  /* 0x000000f000007945 */ /* 0x000fe80003800000 */
[----:B------:R-:W-:-:S05]  /*10310*/  IMAD R10, R10, c[0x0][0x388], RZ ;  /* 0x0000e2000a0a7a24 */ /* 0x000fca00078e02ff */
[----:B------:R-:W-:-:S13]  /*10320*/  ISETP.GE.AND P0, PT, R0, R10, PT ;  /* 0x0000000a0000720c */ /* 0x000fda0003f06270 */
[----:B------:R-:W-:Y:S05]  /*10330*/  @P0 BRA `(.L_x_466) ;  /* 0x000000b000000947 */ /* 0x000fea0003800000 */
[----:B------:R-:W5:Y:S04]  /*10340*/  LDL.64 R12, [R1+0x8] ;  /* 0x00000800010c7983 */ /* 0x000f680000100a00 */
[----:B---3--:R-:W3:Y:S04]  /*10350*/  LDL R8, [R1+0x2c] ;  /* 0x00002c0001087983 */ /* 0x008ee80000100800 */
[----:B----4-:R-:W4:Y:S01]  /*10360*/  LDL R9, [R1+0x44] ;  /* 0x0000440001097983 */ /* 0x010f220000100800 */
[----:B-----5:R-:W-:Y:S02]  /*10370*/  ISETP.GE.AND P1, PT, R12, c[0x0][0x3c8], PT ;  /* 0x0000f2000c007a0c */ /* 0x020fe40003f26270 */
[----:B---3--:R-:W-:-:S11]  /*10380*/  ISETP.GE.AND P0, PT, R8, c[0x0][0x3c8], PT ;  /* 0x0000f20008007a0c */ /* 0x008fd60003f06270 */
[-C--:B------:R-:W-:Y:S02]  /*10390*/  @!P1 LEA R6, P3, R12, R4.reuse, 0x1 ;  /* 0x000000040c069211 */ /* 0x080fe400078608ff */
[----:B------:R-:W-:Y:S02]  /*103a0*/  @!P0 LEA R4, P2, R8, R4, 0x1 ;  /* 0x0000000408048211 */ /* 0x000fe400078408ff */
[-C--:B--2---:R-:W-:Y:S02]  /*103b0*/  @!P1 LEA.HI.X R7, R12, R5.reuse, R13, 0x1, P3 ;  /* 0x000000050c079211 */ /* 0x084fe400018f0c0d */
[----:B----4-:R-:W-:-:S03]  /*103c0*/  @!P0 LEA.HI.X R5, R8, R5, R9, 0x1, P2 ;  /* 0x0000000508058211 */ /* 0x010fc600010f0c09 */
[----:B------:R2:W-:Y:S04]  /*103d0*/  @!P1 ST.E.128 [R6.64], RZ ;  /* 0x000000ff06009985 */ /* 0x0005e8000c101d06 */
[----:B------:R2:W-:Y:S02]  /*103e0*/  @!P0 ST.E.128 [R4.64], RZ ;  /* 0x000000ff04008985 */ /* 0x0005e4000c101d06 */
.L_x_466:
[----:B------:R-:W-:Y:S05]  /*103f0*/  BSYNC B0 ;  /* 0x0000000000007941 */ /* 0x000fea0003800000 */
.L_x_465:
[----:B------:R-:W-:Y:S05]  /*10400*/  BRA.DIV ~URZ, `(.L_x_467) ;  /* 0x000006f27f007947 */ /* 0x000fea000b800000 */
[----:B--2---:R2:W1:Y:S04]  /*10410*/  SHFL.IDX PT, R5, R2, 0x1, 0x181f ;  /* 0x00381f0002057f89 */ /* 0x00446800000e0000 */
[----:B----4-:R2:W4:Y:S02]  /*10420*/  SHFL.IDX PT, R4, R3, 0x1, 0x181f ;  /* 0x00381f0003047f89 */ /* 0x01052400000e0000 */
.L_x_483:
[----:B------:R-:W-:Y:S01]  /*10430*/  IADD3 R6, R0, 0x20, RZ ;  /* 0x0000002000067810 */ /* 0x000fe20007ffe0ff */
[----:B------:R-:W-:Y:S03]  /*10440*/  BSSY B0, `(.L_x_468) ;  /* 0x000000e000007945 */ /* 0x000fe60003800000 */
[----:B------:R-:W-:-:S13]  /*10450*/  ISETP.GE.AND P0, PT, R6, R10, PT ;  /* 0x0000000a0600720c */ /* 0x000fda0003f06270 */
[----:B------:R-:W-:Y:S05]  /*10460*/  @P0 BRA `(.L_x_469) ;  /* 0x000000b000000947 */ /* 0x000fea0003800000 */
[----:B------:R-:W5:Y:S04]  /*10470*/  LDL.64 R12, [R1+0x8] ;  /* 0x00000800010c7983 */ /* 0x000f680000100a00 */
[----:B--2---:R-:W2:Y:S04]  /*10480*/  LDL R8, [R1+0x2c] ;  /* 0x00002c0001087983 */ /* 0x004ea80000100800 */
[----:B---3--:R-:W3:Y:S01]  /*10490*/  LDL R9, [R1+0x44] ;  /* 0x0000440001097983 */ /* 0x008ee20000100800 */
[----:B-----5:R-:W-:Y:S02]  /*104a0*/  ISETP.GE.AND P1, PT, R12, c[0x0][0x3c8], PT ;  /* 0x0000f2000c007a0c */ /* 0x020fe40003f26270 */
[----:B--2---:R-:W-:-:S11]  /*104b0*/  ISETP.GE.AND P0, PT, R8, c[0x0][0x3c8], PT ;  /* 0x0000f20008007a0c */ /* 0x004fd60003f06270 */
[-C--:B----4-:R-:W-:Y:S02]  /*104c0*/  @!P1 LEA R6, P3, R12, R4.reuse, 0x1 ;  /* 0x000000040c069211 */ /* 0x090fe400078608ff */
[----:B------:R-:W-:Y:S02]  /*104d0*/  @!P0 LEA R4, P2, R8, R4, 0x1 ;  /* 0x0000000408048211 */ /* 0x000fe400078408ff */
[-C--:B-1----:R-:W-:Y:S02]  /*104e0*/  @!P1 LEA.HI.X R7, R12, R5.reuse, R13, 0x1, P3 ;  /* 0x000000050c079211 */ /* 0x082fe400018f0c0d */
[----:B---3--:R-:W-:-:S03]  /*104f0*/  @!P0 LEA.HI.X R5, R8, R5, R9, 0x1, P2 ;  /* 0x0000000508058211 */ /* 0x008fc600010f0c09 */
[----:B------:R1:W-:Y:S04]  /*10500*/  @!P1 ST.E.128 [R6.64], RZ ;  /* 0x000000ff06009985 */ /* 0x0003e8000c101d06 */
[----:B------:R1:W-:Y:S02]  /*10510*/  @!P0 ST.E.128 [R4.64], RZ ;  /* 0x000000ff04008985 */ /* 0x0003e4000c101d06 */
.L_x_469:
[----:B------:R-:W-:Y:S05]  /*10520*/  BSYNC B0 ;  /* 0x0000000000007941 */ /* 0x000fea0003800000 */
.L_x_468:
[----:B------:R-:W-:Y:S05]  /*10530*/  BRA.DIV ~URZ, `(.L_x_470) ;  /* 0x000006827f007947 */ /* 0x000fea000b800000 */
[----:B-1----:R1:W2:Y:S02]  /*10540*/  SHFL.IDX PT, R5, R2, 0x2, 0x181f ;  /* 0x00581f0002057f89 */ /* 0x0022a400000e0000 */
.L_x_484:
[----:B------:R-:W-:Y:S05]  /*10550*/  BRA.DIV ~URZ, `(.L_x_471) ;  /* 0x000006d27f007947 */ /* 0x000fea000b800000 */
[----:B----4-:R4:W1:Y:S02]  /*10560*/  SHFL.IDX PT, R4, R3, 0x2, 0x181f ;  /* 0x00581f0003047f89 */ /* 0x01086400000e0000 */
.L_x_485:
[----:B------:R-:W-:Y:S01]  /*10570*/  IADD3 R6, R0, 0x40, RZ ;  /* 0x0000004000067810 */ /* 0x000fe20007ffe0ff */
[----:B------:R-:W-:Y:S03]  /*10580*/  BSSY B0, `(.L_x_472) ;  /* 0x000000e000007945 */ /* 0x000fe60003800000 */
[----:B------:R-:W-:-:S13]  /*10590*/  ISETP.GE.AND P0, PT, R6, R10, PT ;  /* 0x0000000a0600720c */ /* 0x000fda0003f06270 */
[----:B------:R-:W-:Y:S05]  /*105a0*/  @P0 BRA `(.L_x_473) ;  /* 0x000000b000000947 */ /* 0x000fea0003800000 */
[----:B------:R-:W5:Y:S04]  /*105b0*/  LDL.64 R12, [R1+0x8] ;  /* 0x00000800010c7983 */ /* 0x000f680000100a00 */
[----:B---3--:R-:W3:Y:S04]  /*105c0*/  LDL R8, [R1+0x2c] ;  /* 0x00002c0001087983 */ /* 0x008ee80000100800 */
[----:B----4-:R-:W4:Y:S01]  /*105d0*/  LDL R9, [R1+0x44] ;  /* 0x0000440001097983 */ /* 0x010f220000100800 */
[----:B-----5:R-:W-:Y:S02]  /*105e0*/  ISETP.GE.AND P1, PT, R12, c[0x0][0x3c8], PT ;  /* 0x0000f2000c007a0c */ /* 0x020fe40003f26270 */
[----:B---3--:R-:W-:-:S11]  /*105f0*/  ISETP.GE.AND P0, PT, R8, c[0x0][0x3c8], PT ;  /* 0x0000f20008007a0c */ /* 0x008fd60003f06270 */
[-C--:B-1----:R-:W-:Y:S02]  /*10600*/  @!P1 LEA R6, P3, R12, R4.reuse, 0x1 ;  /* 0x000000040c069211 */ /* 0x082fe400078608ff */
[----:B------:R-:W-:Y:S02]  /*10610*/  @!P0 LEA R4, P2, R8, R4, 0x1 ;  /* 0x0000000408048211 */ /* 0x000fe400078408ff */
[-C--:B--2---:R-:W-:Y:S02]  /*10620*/  @!P1 LEA.HI.X R7, R12, R5.reuse, R13, 0x1, P3 ;  /* 0x000000050c079211 */ /* 0x084fe400018f0c0d */
[----:B----4-:R-:W-:-:S03]  /*10630*/  @!P0 LEA.HI.X R5, R8, R5, R9, 0x1, P2 ;  /* 0x0000000508058211 */ /* 0x010fc600010f0c09 */
[----:B------:R1:W-:Y:S04]  /*10640*/  @!P1 ST.E.128 [R6.64], RZ ;  /* 0x000000ff06009985 */ /* 0x0003e8000c101d06 */
[----:B------:R1:W-:Y:S02]  /*10650*/  @!P0 ST.E.128 [R4.64], RZ ;  /* 0x000000ff04008985 */ /* 0x0003e4000c101d06 */
.L_x_473:
[----:B------:R-:W-:Y:S05]  /*10660*/  BSYNC B0 ;  /* 0x0000000000007941 */ /* 0x000fea0003800000 */
.L_x_472:
[----:B------:R-:W-:Y:S05]  /*10670*/  BRA.DIV ~URZ, `(.L_x_474) ;  /* 0x000006127f007947 */ /* 0x000fea000b800000 */
[----:B-1----:R1:W3:Y:S04]  /*10680*/  SHFL.IDX PT, R6, R2, 0x3, 0x181f ;  /* 0x00781f0002067f89 */ /* 0x0022e800000e0000 */
[----:B--234-:R-:W2:Y:S02]  /*10690*/  SHFL.IDX PT, R3, R3, 0x3, 0x181f ;  /* 0x00781f0003037f89 */ /* 0x01cea400000e0000 */
.L_x_486:
[----:B------:R-:W-:-:S04]  /*106a0*/  IADD3 R0, R0, 0x60, RZ ;  /* 0x0000006000007810 */ /* 0x000fc80007ffe0ff */
[----:B------:R-:W-:-:S13]  /*106b0*/  ISETP.GE.AND P0, PT, R0, R10, PT ;  /* 0x0000000a0000720c */ /* 0x000fda0003f06270 */
[----:B------:R-:W-:Y:S05]  /*106c0*/  @P0 BRA `(.L_x_460) ;  /* 0x000000b000000947 */ /* 0x000fea0003800000 */
[----:B------:R-:W3:Y:S04]  /*106d0*/  LDL.64 R12, [R1+0x8] ;  /* 0x00000800010c7983 */ /* 0x000ee80000100a00 */
[----:B------:R-:W4:Y:S04]  /*106e0*/  LDL R7, [R1+0x2c] ;  /* 0x00002c0001077983 */ /* 0x000f280000100800 */
[----:B------:R-:W5:Y:S01]  /*106f0*/  LDL R8, [R1+0x44] ;  /* 0x0000440001087983 */ /* 0x000f620000100800 */
[----:B---3--:R-:W-:Y:S02]  /*10700*/  ISETP.GE.AND P1, PT, R12, c[0x0][0x3c8], PT ;  /* 0x0000f2000c007a0c */ /* 0x008fe40003f26270 */
[----:B----4-:R-:W-:-:S11]  /*10710*/  ISETP.GE.AND P0, PT, R7, c[0x0][0x3c8], PT ;  /* 0x0000f20007007a0c */ /* 0x010fd60003f06270 */
[CC--:B--2---:R-:W-:Y:S02]  /*10720*/  @!P1 LEA R4, P3, R12.reuse, R3.reuse, 0x1 ;  /* 0x000000030c049211 */ /* 0x0c4fe400078608ff */
[C---:B-1----:R-:W-:Y:S02]  /*10730*/  @!P0 LEA R2, P2, R7.reuse, R3, 0x1 ;  /* 0x0000000307028211 */ /* 0x042fe400078408ff */
[-C--:B------:R-:W-:Y:S02]  /*10740*/  @!P1 LEA.HI.X R5, R12, R6.reuse, R13, 0x1, P3 ;  /* 0x000000060c059211 */ /* 0x080fe400018f0c0d */
[----:B-----5:R-:W-:-:S03]  /*10750*/  @!P0 LEA.HI.X R3, R7, R6, R8, 0x1, P2 ;  /* 0x0000000607038211 */ /* 0x020fc600010f0c08 */
[----:B------:R1:W-:Y:S04]  /*10760*/  @!P1 ST.E.128 [R4.64], RZ ;  /* 0x000000ff04009985 */ /* 0x0003e8000c101d06 */
[----:B------:R1:W-:Y:S02]  /*10770*/  @!P0 ST.E.128 [R2.64], RZ ;  /* 0x000000ff02008985 */ /* 0x0003e4000c101d06 */
.L_x_460:
[----:B------:R-:W-:Y:S05]  /*10780*/  BSYNC B1 ;  /* 0x0000000000017941 */ /* 0x000fea0003800000 */
.L_x_451:
[----:B---3--:R-:W3:Y:S02]  /*10790*/  LDL R0, [R1+0x70] ;  /* 0x0000700001007983 */ /* 0x008ee40000100800 */
[----:B---3--:R-:W-:-:S13]  /*107a0*/  ISETP.NE.AND P0, PT, R0, RZ, PT ;  /* 0x000000ff0000720c */ /* 0x008fda0003f05270 */
[----:B------:R-:W-:Y:S01]  /*107b0*/  @P0 WARPSYNC 0xffffffff ;  /* 0xffffffff00000948 */ /* 0x000fe20003800000 */
[----:B------:R-:W-:Y:S06]  /*107c0*/  @P0 BAR.SYNC.DEFER_BLOCKING 0x5, 0x100 ;  /* 0x0144000000000b1d */ /* 0x000fec0000010000 */
[----:B------:R-:W3:Y:S04]  /*107d0*/  @P0 LDS R0, [0x10100] ;  /* 0x01010000ff000984 */ /* 0x000ee80000000800 */
[----:B---3--:R3:W-:Y:S04]  /*107e0*/  @P0 STL [R1+0x48], R0 ;  /* 0x0000480001000387 */ /* 0x0087e80000100800 */
[----:B------:R-:W-:Y:S06]  /*107f0*/  @P0 BAR.ARV 0x4, 0x100 ;  /* 0x0104000000000b1d */ /* 0x000fec0000002000 */
[----:B------:R-:W-:Y:S05]  /*10800*/  @P0 BRA `(.L_x_475) ;  /* 0x0000007000000947 */ /* 0x000fea0003800000 */
[----:B------:R-:W-:Y:S05]  /*10810*/  BRA.DIV ~URZ, `(.L_x_476) ;  /* 0x000005427f007947 */ /* 0x000fea000b800000 */
[----:B---3--:R3:W4:Y:S02]  /*10820*/  SHFL.IDX PT, R0, R40, RZ, 0x1f ;  /* 0x00001fff28007589 */ /* 0x00872400000e0000 */
.L_x_487:
[----:B------:R-:W-:Y:S01]  /*10830*/  WARPSYNC 0xffffffff ;  /* 0xffffffff00007948 */ /* 0x000fe20003800000 */
[----:B------:R-:W-:Y:S06]  /*10840*/  BAR.SYNC.DEFER_BLOCKING 0x4, 0x100 ;  /* 0x0104000000007b1d */ /* 0x000fec0000010000 */
[----:B----4-:R4:W-:Y:S04]  /*10850*/  STL [R1+0x48], R0 ;  /* 0x0000480001007387 */ /* 0x0109e80000100800 */
[----:B------:R4:W-:Y:S04]  /*10860*/  @!P4 STS [0x10100], R40 ;  /* 0x01010028ff00c388 */ /* 0x0009e80000000800 */
[----:B------:R-:W-:Y:S06]  /*10870*/  BAR.ARV 0x5, 0x100 ;  /* 0x0144000000007b1d */ /* 0x000fec0000002000 */
.L_x_475:
[----:B---34-:R-:W3:Y:S02]  /*10880*/  LDL R0, [R1+0x48] ;  /* 0x0000480001007983 */ /* 0x018ee40000100800 */
[----:B---3--:R-:W-:-:S13]  /*10890*/  ISETP.GE.AND P0, PT, R0, c[0x0][0x538], PT ;  /* 0x00014e0000007a0c */ /* 0x008fda0003f06270 */
[----:B-12--5:R-:W-:Y:S01]  /*108a0*/  @P0 CALL.REL.NOINC `(.L_x_477) ;  /* 0x0000001000000944 */ /* 0x026fe20003c00000 */
[----:B------:R-:W-:Y:S05]  /*108b0*/  BRA `(.L_x_478) ;  /* 0xffff014000007947 */ /* 0x000fea000383ffff */
.L_x_477:
[----:B------:R-:W-:Y:S05]  /*108c0*/  EXIT ;  /* 0x000000000000794d */ /* 0x000fea0003800000 */
.L_x_447:
[----:B-1----:R1:W5:Y:S01]  /*108d0*/  LDL R0, [R1+0x4] ;  /* 0x0000040001007983 */ /* 0x0023620000100800 */
[----:B------:R-:W-:Y:S02]  /*108e0*/  MOV R3, 0x2 ;  /* 0x0000000200037802 */ /* 0x000fe40000000f00 */
[----:B------:R-:W-:Y:S02]  /*108f0*/  MOV R2, 0x10910 ;  /* 0x0001091000027802 */ /* 0x000fe40000000f00 */
[----:B-1---5:R-:W-:Y:S05]  /*10900*/  CALL.REL.NOINC `($__internal_0_$__cuda_sm70_shflsync_bfly_p) ;  /* 0x000004c000007944 */ /* 0x022fea0003c00000 */
[----:B------:R-:W-:Y:S01]  /*10910*/  MOV R4, R5 ;  /* 0x0000000500047202 */ /* 0x000fe20000000f00 */
[----:B------:R-:W-:Y:S05]  /*10920*/  BRA `(.L_x_479) ;  /* 0xffffde9000007947 */ /* 0x000fea000383ffff */
.L_x_448:
[----:B------:R-:W-:Y:S01]  /*10930*/  IMAD.MOV.U32 R0, RZ, RZ, R4 ;  /* 0x000000ffff007224 */ /* 0x000fe200078e0004 */
[----:B------:R-:W-:Y:S02]  /*10940*/  MOV R3, 0x1 ;  /* 0x0000000100037802 */ /* 0x000fe40000000f00 */
[----:B------:R-:W-:Y:S02]  /*10950*/  MOV R2, 0x10970 ;  /* 0x0001097000027802 */ /* 0x000fe40000000f00 */
[----:B------:R-:W-:Y:S05]  /*10960*/  CALL.REL.NOINC `($__internal_0_$__cuda_sm70_shflsync_bfly_p) ;  /* 0x0000046000007944 */ /* 0x000fea0003c00000 */
[----:B------:R1:W5:Y:S01]  /*10970*/  LDL R0, [R1+0x10] ;  /* 0x0000100001007983 */ /* 0x0003620000100800 */
[----:B------:R-:W-:Y:S01]  /*10980*/  FADD.FTZ R4, R4, R5 ;  /* 0x0000000504047221 */ /* 0x000fe20000010000 */
[----:B------:R-:W-:Y:S02]  /*10990*/  MOV R3, 0x2 ;  /* 0x0000000200037802 */ /* 0x000fe40000000f00 */
[----:B------:R-:W-:-:S02]  /*109a0*/  MOV R2, 0x109c0 ;  /* 0x000109c000027802 */ /* 0x000fc40000000f00 */
[----:B-1---5:R-:W-:Y:S05]  /*109b0*/  CALL.REL.NOINC `($__internal_0_$__cuda_sm70_shflsync_bfly_p) ;  /* 0x0000041000007944 */ /* 0x022fea0003c00000 */
[----:B------:R-:W2:Y:S01]  /*109c0*/  LDL.LU R0, [R1+0x10] ;  /* 0x0000100001007983 */ /* 0x000ea20000300800 */
[----:B------:R-:W-:-:S02]  /*109d0*/  MOV R3, 0x1 ;  /* 0x0000000100037802 */ /* 0x000fc40000000f00 */
[----:B------:R-:W-:Y:S01]  /*109e0*/  MOV R2, 0x10a10 ;  /* 0x00010a1000027802 */ /* 0x000fe20000000f00 */
[----:B--2---:R-:W-:Y:S02]  /*109f0*/  FADD.FTZ R0, R0, R5 ;  /* 0x0000000500007221 */ /* 0x004fe40000010000 */
[----:B------:R-:W-:Y:S05]  /*10a00*/  CALL.REL.NOINC `($__internal_0_$__cuda_sm70_shflsync_bfly_p) ;  /* 0x000003c000007944 */ /* 0x000fea0003c00000 */
[----:B------:R-:W-:Y:S01]  /*10a10*/  MOV R3, R5 ;  /* 0x0000000500037202 */ /* 0x000fe20000000f00 */
[----:B------:R-:W-:Y:S05]  /*10a20*/  BRA `(.L_x_480) ;  /* 0xffffde2000007947 */ /* 0x000fea000383ffff */
.L_x_463:
[----:B------:R-:W-:Y:S01]  /*10a30*/  IMAD.MOV.U32 R8, RZ, RZ, R2 ;  /* 0x000000ffff087224 */ /* 0x000fe200078e0002 */
[----:B------:R-:W-:Y:S01]  /*10a40*/  MOV R7, RZ ;  /* 0x000000ff00077202 */ /* 0x000fe20000000f00 */
[----:B------:R-:W-:Y:S01]  /*10a50*/  IMAD.MOV.U32 R4, RZ, RZ, 0x181f ;  /* 0x0000181fff047424 */ /* 0x000fe200078e00ff */
[----:B------:R-:W-:Y:S02]  /*10a60*/  MOV R9, 0x10a80 ;  /* 0x00010a8000097802 */ /* 0x000fe40000000f00 */
[----:B------:R-:W-:Y:S05]  /*10a70*/  CALL.REL.NOINC `($__internal_1_$__cuda_sm70_shflsync_idx_p) ;  /* 0x0000039000007944 */ /* 0x000fea0003c00000 */
[----:B------:R-:W-:Y:S01]  /*10a80*/  MOV R5, R4 ;  /* 0x0000000400057202 */ /* 0x000fe20000000f00 */
[----:B------:R-:W-:Y:S05]  /*10a90*/  BRA `(.L_x_481) ;  /* 0xfffff83000007947 */ /* 0x000fea000383ffff */
.L_x_464:
[----:B------:R-:W-:Y:S01]  /*10aa0*/  IMAD.MOV.U32 R8, RZ, RZ, R3 ;  /* 0x000000ffff087224 */ /* 0x000fe200078e0003 */
[----:B------:R-:W-:Y:S01]  /*10ab0*/  MOV R7, RZ ;  /* 0x000000ff00077202 */ /* 0x000fe20000000f00 */
[----:B------:R-:W-:Y:S01]  /*10ac0*/  IMAD.MOV.U32 R4, RZ, RZ, 0x181f ;  /* 0x0000181fff047424 */ /* 0x000fe200078e00ff */
[----:B------:R-:W-:Y:S02]  /*10ad0*/  MOV R9, 0x10af0 ;  /* 0x00010af000097802 */ /* 0x000fe40000000f00 */
[----:B-12---:R-:W-:Y:S05]  /*10ae0*/  CALL.REL.NOINC `($__internal_1_$__cuda_sm70_shflsync_idx_p) ;  /* 0x0000032000007944 */ /* 0x006fea0003c00000 */
[----:B------:R-:W-:Y:S05]  /*10af0*/  BRA `(.L_x_482) ;  /* 0xfffff7f000007947 */ /* 0x000fea000383ffff */
.L_x_467:
[----:B------:R-:W-:Y:S01]  /*10b00*/  IMAD.MOV.U32 R8, RZ, RZ, R2 ;  /* 0x000000ffff087224 */ /* 0x000fe200078e0002 */
[----:B--2---:R-:W-:Y:S01]  /*10b10*/  MOV R7, 0x1 ;  /* 0x0000000100077802 */ /* 0x004fe20000000f00 */
[----:B----4-:R-:W-:Y:S01]  /*10b20*/  IMAD.MOV.U32 R4, RZ, RZ, 0x181f ;  /* 0x0000181fff047424 */ /* 0x010fe200078e00ff */
[----:B------:R-:W-:-:S02]  /*10b30*/  MOV R9, 0x10b50 ;  /* 0x00010b5000097802 */ /* 0x000fc40000000f00 */
[----:B-1-3--:R-:W-:Y:S05]  /*10b40*/  CALL.REL.NOINC `($__internal_1_$__cuda_sm70_shflsync_idx_p) ;  /* 0x000002c000007944 */ /* 0x00afea0003c00000 */
[----:B------:R-:W-:Y:S01]  /*10b50*/  IMAD.MOV.U32 R5, RZ, RZ, R4 ;  /* 0x000000ffff057224 */ /* 0x000fe200078e0004 */
[----:B------:R-:W-:Y:S01]  /*10b60*/  MOV R7, 0x1 ;  /* 0x0000000100077802 */ /* 0x000fe20000000f00 */
[----:B------:R-:W-:Y:S01]  /*10b70*/  IMAD.MOV.U32 R8, RZ, RZ, R3 ;  /* 0x000000ffff087224 */ /* 0x000fe200078e0003 */
[----:B------:R-:W-:-:S02]  /*10b80*/  MOV R4, 0x181f ;  /* 0x0000181f00047802 */ /* 0x000fc40000000f00 */
[----:B------:R-:W-:Y:S02]  /*10b90*/  MOV R9, 0x10bb0 ;  /* 0x00010bb000097802 */ /* 0x000fe40000000f00 */
[----:B------:R-:W-:Y:S05]  /*10ba0*/  CALL.REL.NOINC `($__internal_1_$__cuda_sm70_shflsync_idx_p) ;  /* 0x0000026000007944 */ /* 0x000fea0003c00000 */
[----:B------:R-:W-:Y:S05]  /*10bb0*/  BRA `(.L_x_483) ;  /* 0xfffff87000007947 */ /* 0x000fea000383ffff */
.L_x_470:
[----:B------:R-:W-:Y:S01]  /*10bc0*/  IMAD.MOV.U32 R8, RZ, RZ, R2 ;  /* 0x000000ffff087224 */ /* 0x000fe200078e0002 */
[----:B-1----:R-:W-:Y:S01]  /*10bd0*/  MOV R7, 0x2 ;  /* 0x0000000200077802 */ /* 0x002fe20000000f00 */
[----:B----4-:R-:W-:Y:S01]  /*10be0*/  IMAD.MOV.U32 R4, RZ, RZ, 0x181f ;  /* 0x0000181fff047424 */ /* 0x010fe200078e00ff */
[----:B------:R-:W-:Y:S02]  /*10bf0*/  MOV R9, 0x10c10 ;  /* 0x00010c1000097802 */ /* 0x000fe40000000f00 */
[----:B--23--:R-:W-:Y:S05]  /*10c00*/  CALL.REL.NOINC `($__internal_1_$__cuda_sm70_shflsync_idx_p) ;  /* 0x0000020000007944 */ /* 0x00cfea0003c00000 */
[----:B------:R-:W-:Y:S01]  /*10c10*/  MOV R5, R4 ;  /* 0x0000000400057202 */ /* 0x000fe20000000f00 */
[----:B------:R-:W-:Y:S05]  /*10c20*/  BRA `(.L_x_484) ;  /* 0xfffff92000007947 */ /* 0x000fea000383ffff */
.L_x_471:
[----:B------:R-:W-:Y:S01]  /*10c30*/  IMAD.MOV.U32 R8, RZ, RZ, R3 ;  /* 0x000000ffff087224 */ /* 0x000fe200078e0003 */
[----:B------:R-:W-:Y:S01]  /*10c40*/  MOV R7, 0x2 ;  /* 0x0000000200077802 */ /* 0x000fe20000000f00 */
[----:B----4-:R-:W-:Y:S01]  /*10c50*/  IMAD.MOV.U32 R4, RZ, RZ, 0x181f ;  /* 0x0000181fff047424 */ /* 0x010fe200078e00ff */
[----:B------:R-:W-:Y:S02]  /*10c60*/  MOV R9, 0x10c80 ;  /* 0x00010c8000097802 */ /* 0x000fe40000000f00 */
[----:B-123--:R-:W-:Y:S05]  /*10c70*/  CALL.REL.NOINC `($__internal_1_$__cuda_sm70_shflsync_idx_p) ;  /* 0x0000019000007944 */ /* 0x00efea0003c00000 */
[----:B------:R-:W-:Y:S05]  /*10c80*/  BRA `(.L_x_485) ;  /* 0xfffff8e000007947 */ /* 0x000fea000383ffff */
.L_x_474:
[----:B------:R-:W-:Y:S01]  /*10c90*/  IMAD.MOV.U32 R8, RZ, RZ, R2 ;  /* 0x000000ffff087224 */ /* 0x000fe200078e0002 */
[----:B-1----:R-:W-:Y:S01]  /*10ca0*/  MOV R7, 0x3 ;  /* 0x0000000300077802 */ /* 0x002fe20000000f00 */
[----:B------:R-:W-:Y:S01]  /*10cb0*/  IMAD.MOV.U32 R4, RZ, RZ, 0x181f ;  /* 0x0000181fff047424 */ /* 0x000fe200078e00ff */
[----:B------:R-:W-:-:S02]  /*10cc0*/  MOV R9, 0x10ce0 ;  /* 0x00010ce000097802 */ /* 0x000fc40000000f00 */
[----:B--234-:R-:W-:Y:S05]  /*10cd0*/  CALL.REL.NOINC `($__internal_1_$__cuda_sm70_shflsync_idx_p) ;  /* 0x0000013000007944 */ /* 0x01cfea0003c00000 */
[----:B------:R-:W-:Y:S01]  /*10ce0*/  IMAD.MOV.U32 R6, RZ, RZ, R4 ;  /* 0x000000ffff067224 */ /* 0x000fe200078e0004 */
[----:B------:R-:W-:Y:S01]  /*10cf0*/  MOV R7, 0x3 ;  /* 0x0000000300077802 */ /* 0x000fe20000000f00 */
[----:B------:R-:W-:Y:S01]  /*10d00*/  IMAD.MOV.U32 R8, RZ, RZ, R3 ;  /* 0x000000ffff087224 */ /* 0x000fe200078e0003 */
[----:B------:R-:W-:-:S02]  /*10d10*/  MOV R4, 0x181f ;  /* 0x0000181f00047802 */ /* 0x000fc40000000f00 */
[----:B------:R-:W-:Y:S02]  /*10d20*/  MOV R9, 0x10d40 ;  /* 0x00010d4000097802 */ /* 0x000fe40000000f00 */
[----:B------:R-:W-:Y:S05]  /*10d30*/  CALL.REL.NOINC `($__internal_1_$__cuda_sm70_shflsync_idx_p) ;  /* 0x000000d000007944 */ /* 0x000fea0003c00000 */
[----:B------:R-:W-:Y:S01]  /*10d40*/  MOV R3, R4 ;  /* 0x0000000400037202 */ /* 0x000fe20000000f00 */
[----:B------:R-:W-:Y:S05]  /*10d50*/  BRA `(.L_x_486) ;  /* 0xfffff94000007947 */ /* 0x000fea000383ffff */
.L_x_476:
[----:B------:R-:W-:Y:S01]  /*10d60*/  IMAD.MOV.U32 R8, RZ, RZ, R40 ;  /* 0x000000ffff087224 */ /* 0x000fe200078e0028 */
[----:B------:R-:W-:Y:S01]  /*10d70*/  MOV R7, RZ ;  /* 0x000000ff00077202 */ /* 0x000fe20000000f00 */
[----:B-1----:R-:W-:Y:S01]  /*10d80*/  IMAD.MOV.U32 R4, RZ, RZ, 0x1f ;  /* 0x0000001fff047424 */ /* 0x002fe200078e00ff */
[----:B------:R-:W-:Y:S02]  /*10d90*/  MOV R9, 0x10db0 ;  /* 0x00010db000097802 */ /* 0x000fe40000000f00 */
[----:B--2345:R-:W-:Y:S05]  /*10da0*/  CALL.REL.NOINC `($__internal_1_$__cuda_sm70_shflsync_idx_p) ;  /* 0x0000006000007944 */ /* 0x03cfea0003c00000 */
[----:B------:R-:W-:Y:S01]  /*10db0*/  MOV R0, R4 ;  /* 0x0000000400007202 */ /* 0x000fe20000000f00 */
[----:B------:R-:W-:Y:S05]  /*10dc0*/  BRA `(.L_x_487) ;  /* 0xfffffa6000007947 */ /* 0x000fea000383ffff */
        .weak           $__internal_0_$__cuda_sm70_shflsync_bfly_p
        .type           $__internal_0_$__cuda_sm70_shflsync_bfly_p,@function
        .size           $__internal_0_$__cuda_sm70_shflsync_bfly_p,($__internal_1_$__cuda_sm70_shflsync_idx_p - $__internal_0_$__cuda_sm70_shflsync_bfly_p)
$__internal_0_$__cuda_sm70_shflsync_bfly_p:
[----:B------:R-:W-:Y:S04]  /*10dd0*/  WARPSYNC R6 ;  /* 0x0000000600007348 */ /* 0x000fe80003800000 */
[----:B------:R1:W2:Y:S02]  /*10de0*/  SHFL.BFLY PT, R5, R0, R3, R7 ;  /* 0x0c00000300057389 */ /* 0x0002a400000e0007 */
[----:B-1----:R-:W-:-:S04]  /*10df0*/  MOV R3, 0x0 ;  /* 0x0000000000037802 */ /* 0x002fc80000000f00 */
[----:B--2---:R-:W-:Y:S05]  /*10e00*/  RET.REL.NODEC R2 `(_ZN7cutlass13device_kernelIN5flash19enable_sm80_to_sm89INS1_16FlashAttnFwdSm80INS1_25CollectiveMainloopFwdSm80ILi8ELi1ELb1EN4cute5tupleIJNS5_1CILi128EEES8_S8_EEELi128ENS_10bfloat16_tEfNS_4arch4Sm80ELb1ELb0ELb1ELb0ELb0ELb0ELb1ELb0EEENS1_21CollectiveEpilogueFwdIS9_NS6_IJNS7_ILi1EEESF_SF_EEESA_SC_Li256ELb0ELb1ELb0ELb0EEENS1_30DynamicPersistentTileSchedulerILi256ELi256ELb0ELb1ELb0EEEEEEEEEvNT_6ParamsE) ;  /* 0xfffef1f002007950 */ /* 0x004fea0003c3ffff */
        .weak           $__internal_1_$__cuda_sm70_shflsync_idx_p
        .type           $__internal_1_$__cuda_sm70_shflsync_idx_p,@function
        .size           $__internal_1_$__cuda_sm70_shflsync_idx_p,(.L_x_1830 - $__internal_1_$__cuda_sm70_shflsync_idx_p)
$__internal_1_$__cuda_sm70_shflsync_idx_p:
[----:B------:R-:W-:Y:S04]  /*10e10*/  WARPSYNC R41 ;  /* 0x0000002900007348 */ /* 0x000fe80003800000 */
[----:B------:R1:W2:Y:S02]  /*10e20*/  SHFL.IDX PT, R4, R8, R7, R4 ;  /* 0x0000000708047389 */ /* 0x0002a400000e0004 */
[----:B-1----:R-:W-:Y:S02]  /*10e30*/  MOV R8, R9 ;  /* 0x0000000900087202 */ /* 0x002fe40000000f00 */
[----:B------:R-:W-:-:S04]  /*10e40*/  MOV R9, 0x0 ;  /* 0x0000000000097802 */ /* 0x000fc80000000f00 */
[----:B--2---:R-:W-:Y:S05]  /*10e50*/  RET.REL.NODEC R8 `(_ZN7cutlass13device_kernelIN5flash19enable_sm80_to_sm89INS1_16FlashAttnFwdSm80INS1_25CollectiveMainloopFwdSm80ILi8ELi1ELb1EN4cute5tupleIJNS5_1CILi128EEES8_S8_EEELi128ENS_10bfloat16_tEfNS_4arch4Sm80ELb1ELb0ELb1ELb0ELb0ELb0ELb1ELb0EEENS1_21CollectiveEpilogueFwdIS9_NS6_IJNS7_ILi1EEESF_SF_EEESA_SC_Li256ELb0ELb1ELb0ELb0EEENS1_30DynamicPersistentTileSchedulerILi256ELi256ELb0ELb1ELb0EEEEEEEEEvNT_6ParamsE) ;  /* 0xfffef1a008007950 */ /* 0x004fea0003c3ffff */
.L_x_488:
        /* <DEDUP_REMOVED lines=10> */
.L_x_1830:


//--------------------- .text._ZN7cutlass13device_kernelIN5flash19enable_sm80_to_sm89INS1_16FlashAttnFwdSm80INS1_25CollectiveMainloopFwdSm80ILi8ELi1ELb1EN4cute5tupleIJNS5_1CILi128EEES8_S8_EEELi128ENS_10bfloat16_tEfNS_4arch4Sm80ELb1ELb0ELb1ELb1ELb0ELb0ELb1ELb0EEENS1_21CollectiveEpilogueFwdIS9_NS6_IJNS7_ILi1EEESF_SF_EEESA_SC_Li256ELb1ELb1ELb0ELb0EEENS1_19SingleTileSchedulerILb1ELb0ELb1ELi128EEEEEEEEEvNT_6ParamsE --------------------------
	.section	.text._ZN7cutlass13device_kernelIN5flash19enable_sm80_to_sm89INS1_16FlashAttnFwdSm80INS1_25CollectiveMainloopFwdSm80ILi8ELi1ELb1EN4cute5tupleIJNS5_1CILi128EEES8_S8_EEELi128ENS_10bfloat16_tEfNS_4arch4Sm80ELb1ELb0ELb1ELb1ELb0ELb0ELb1ELb0EEENS1_21CollectiveEpilogueFwdIS9_NS6_IJNS7_ILi1EEESF_SF_EEESA_SC_Li256ELb1ELb1ELb0ELb0EEENS1_19SingleTileSchedulerILb1ELb0ELb1ELi128EEEEEEEEEvNT_6ParamsE,"ax",@progbits
	.sectioninfo	@"SHI_REGISTERS=255"
	.align	128
.text._ZN7cutlass13device_kernelIN5flash19enable_sm80_to_sm89INS1_16FlashAttnFwdSm80INS1_25CollectiveMainloopFwdSm80ILi8ELi1ELb1EN4cute5tupleIJNS5_1CILi128EEES8_S8_EEELi128ENS_10bfloat16_tEfNS_4arch4Sm80ELb1ELb0ELb1ELb1ELb0ELb0ELb1ELb0EEENS1_21CollectiveEpilogueFwdIS9_NS6_IJNS7_ILi1EEESF_SF_EEESA_SC_Li256ELb1ELb1ELb0ELb0EEENS1_19SingleTileSchedulerILb1ELb0ELb1ELi128EEEEEEEEEvNT_6ParamsE:
        .type           _ZN7cutlass13device_kernelIN5flash19enable_sm80_to_sm89INS1_16FlashAttnFwdSm80INS1_25CollectiveMainloopFwdSm80ILi8ELi1ELb1EN4cute5tupleIJNS5_1CILi128EEES8_S8_EEELi128ENS_10bfloat16_tEfNS_4arch4Sm80ELb1ELb0ELb1ELb1ELb0ELb0ELb1ELb0EEENS1_21CollectiveEpilogueFwdIS9_NS6_IJNS7_ILi1EEESF_SF_EEESA_SC_Li256ELb1ELb1ELb0ELb0EEENS1_19SingleTileSchedulerILb1ELb0ELb1ELi128EEEEEEEEEvNT_6ParamsE,@function
        .size           _ZN7cutlass13device_kernelIN5flash19enable_sm80_to_sm89INS1_16FlashAttnFwdSm80INS1_25CollectiveMainloopFwdSm80ILi8ELi1ELb1EN4cute5tupleIJNS5_1CILi128EEES8_S8_EEELi128ENS_10bfloat16_tEfNS_4arch4Sm80ELb1ELb0ELb1ELb1ELb0ELb0ELb1ELb0EEENS1_21CollectiveEpilogueFwdIS9_NS6_IJNS7_ILi1EEESF_SF_EEESA_SC_Li256ELb1ELb1ELb0ELb0EEENS1_19SingleTileSchedulerILb1ELb0ELb1ELi128EEEEEEEEEvNT_6ParamsE,(.L_x_1833 - _ZN7cutlass13device_kernelIN5flash19enable_sm80_to_sm89INS1_16FlashAttnFwdSm80INS1_25CollectiveMainloopFwdSm80ILi8ELi1ELb1EN4cute5tupleIJNS5_1CILi128EEES8_S8_EEELi128ENS_10bfloat16_tEfNS_4arch4Sm80ELb1ELb0ELb1ELb1ELb0ELb0ELb1ELb0EEENS1_21CollectiveEpilogueFwdIS9_NS6_IJNS7_ILi1EEESF_SF_EEESA_SC_Li256ELb1ELb1ELb0ELb0EEENS1_19SingleTileSchedulerILb1ELb0ELb1ELi128EEEEEEEEEvNT_6ParamsE)
        .other          _ZN7cutlass13device_kernelIN5flash19enable_sm80_to_sm89INS1_16FlashAttnFwdSm80INS1_25CollectiveMainloopFwdSm80ILi8ELi1ELb1EN4cute5tupleIJNS5_1CILi128EEES8_S8_EEELi128ENS_10bfloat16_tEfNS_4arch4Sm80ELb1ELb0ELb1ELb1ELb0ELb0ELb1ELb0EEENS1_21CollectiveEpilogueFwdIS9_NS6_IJNS7_ILi1EEESF_SF_EEESA_SC_Li256ELb1ELb1ELb0ELb0EEENS1_19SingleTileSchedulerILb1ELb0ELb1ELi128EEEEEEEEEvNT_6ParamsE,@"STO_CUDA_ENTRY STV_DEFAULT"
_ZN7cutlass13device_kernelIN5flash19enable_sm80_to_sm89INS1_16FlashAttnFwdSm80INS1_25CollectiveMainloopFwdSm80ILi8ELi1ELb1EN4cute5tupleIJNS5_1CILi128EEES8_S8_EEELi128ENS_10bfloat16_tEfNS_4arch4Sm80ELb1ELb0ELb1ELb1ELb0ELb0ELb1ELb0EEENS1_21CollectiveEpilogueFwdIS9_NS6_IJNS7_ILi1EEESF_SF_EEESA_SC_Li256ELb1ELb1ELb0ELb0EEENS1_19SingleTileSchedulerILb1ELb0ELb1ELi128EEEEEEEEEvNT_6ParamsE:
[----:B------:R-:W-:Y:S02]  /*0000*/  MOV R1, c[0x0][0x28] ;  /* 0x00000a0000017a02 */ /* 0x000fe40000000f00 */
[----:B------:R-:W1:Y:S01]  /*0010*/  S2R R189, SR_TID.X ;  /* 0x0000000000bd7919 */ /* 0x000e620000002100 */
[----:B------:R-:W-:Y:S01]  /*0020*/  IMAD.MOV.U32 R23, RZ, RZ, 0x4 ;  /* 0x00000004ff177424 */ /* 0x000fe200078e00ff */
[----:B------:R-:W2:Y:S01]  /*0030*/  S2UR UR4, SR_CTAID.X ;  /* 0x00000000000479c3 */ /* 0x000ea20000002500 */
[----:B------:R-:W-:Y:S01]  /*0040*/  ULDC.64 UR18, c[0x0][0x118] ;  /* 0x0000460000127ab9 */ /* 0x000fe20000000a00 */
[----:B------:R-:W3:Y:S01]  /*0050*/  S2R R5, SR_CTAID.Z ;  /* 0x0000000000057919 */ /* 0x000ee20000002700 */
[----:B------:R-:W-:Y:S02]  /*0060*/  IADD3 R1, R1, -0x58, RZ ;  /* 0xffffffa801017810 */ /* 0x000fe40007ffe0ff */
        /* <DEDUP_REMOVED lines=10> */
.L_x_490:
        /* <DEDUP_REMOVED lines=8> */
.L_x_492:
[----:B------:R-:W-:-:S04]  /*0190*/  MOV R0, c[0x0][0x54c] ;  /* 0x0001530000007a02 */ /* 0x000fc80000000f00 */
.L_x_491:
[----:B------:R-:W-:Y:S01]  /*01a0*/  USHF.L.U32 UR4, UR4, 0x7, URZ ;  /* 0x0000000704047899 */ /* 0x000fe2000800063f */
[----:B-----5:R-:W-:-:S05]  /*01b0*/  IMAD R0, R0, c[0x0][0x548], RZ ;  /* 0x0001520000007a24 */ /* 0x020fca00078e02ff */
[----:B-1----:R-:W-:-:S04]  /*01c0*/  MOV R2, UR4 ;  /* 0x0000000400027c02 */ /* 0x002fc80008000f00 */
[----:B------:R-:W-:Y:S01]  /*01d0*/  ISETP.GE.AND P0, PT, R2, R0, PT ;  /* 0x000000000200720c */ /* 0x000fe20003f06270 */
[----:B------:R1:W-:Y:S03]  /*01e0*/  STL [R1], R2 ;  /* 0x0000000201007387 */ /* 0x0003e60000100800 */
[----:B------:R-:W-:-:S05]  /*01f0*/  SEL R0, R5, 0xffffffff, !P0 ;  /* 0xffffffff05007807 */ /* 0x000fca0004000000 */
[----:B------:R1:W-:Y:S01]  /*0200*/  STL [R1+0x50], R0 ;  /* 0x0000500001007387 */ /* 0x0003e20000100800 */
[----:B------:R-:W-:Y:S05]  /*0210*/  BRA `(.L_x_493) ;  /* 0x0000015000007947 */ /* 0x000fea0003800000 */
.L_x_489:
[----:B------:R-:W-:-:S04]  /*0220*/  ISETP.NE.U32.AND P0, PT, RZ, c[0x0][0x568], PT ;  /* 0x00015a00ff007a0c */ /* 0x000fc80003f05070 */
[----:B------:R-:W-:-:S13]  /*0230*/  ISETP.NE.AND.EX P0, PT, RZ, c[0x0][0x56c], PT, P0 ;  /* 0x00015b00ff007a0c */ /* 0x000fda0003f05300 */
[----:B------:R-:W-:Y:S05]  /*0240*/  @!P0 BRA `(.L_x_494) ;  /* 0x0000002000008947 */ /* 0x000fea0003800000 */
[----:B------:R1:W5:Y:S01]  /*0250*/  LDG.E R0, [R2.64] ;  /* 0x0000001202007981 */ /* 0x000362000c1e1900 */
[----:B------:R-:W-:Y:S05]  /*0260*/  BRA `(.L_x_495) ;  /* 0x0000009000007947 */ /* 0x000fea0003800000 */
.L_x_494:
        /* <DEDUP_REMOVED lines=8> */
.L_x_496:
[----:B------:R-:W-:-:S04]  /*02f0*/  MOV R0, c[0x0][0x54c] ;  /* 0x0001530000007a02 */ /* 0x000fc80000000f00 */
.L_x_495:
[----:B------:R-:W-:Y:S01]  /*0300*/  USHF.L.U32 UR4, UR4, 0x7, URZ ;  /* 0x0000000704047899 */ /* 0x000fe2000800063f */
[----:B-----5:R-:W-:-:S05]  /*0310*/  IMAD R0, R0, c[0x0][0x548], RZ ;  /* 0x0001520000007a24 */ /* 0x020fca00078e02ff */
[----:B-1----:R-:W-:-:S04]  /*0320*/  MOV R2, UR4 ;  /* 0x0000000400027c02 */ /* 0x002fc80008000f00 */
[----:B------:R-:W-:Y:S01]  /*0330*/  ISETP.GE.AND P0, PT, R2, R0, PT ;  /* 0x000000000200720c */ /* 0x000fe20003f06270 */
[----:B------:R1:W-:Y:S03]  /*0340*/  STL [R1], R2 ;  /* 0x0000000201007387 */ /* 0x0003e60000100800 */
[----:B------:R-:W-:-:S05]  /*0350*/  SEL R0, R5, 0xffffffff, !P0 ;  /* 0xffffffff05007807 */ /* 0x000fca0004000000 */
[----:B------:R1:W-:Y:S04]  /*0360*/  STL [R1+0x50], R0 ;  /* 0x0000500001007387 */ /* 0x0003e80000100800 */
.L_x_493:
[----:B------:R-:W2:Y:S02]  /*0370*/  LDL R28, [R1+0x50] ;  /* 0x00005000011c7983 */ /* 0x000ea40000100800 */
[----:B--2---:R-:W-:-:S13]  /*0380*/  ISETP.GE.AND P0, PT, R28, RZ, PT ;  /* 0x000000ff1c00720c */ /* 0x004fda0003f06270 */
        /* <DEDUP_REMOVED lines=9> */
[----:B------:R-:W-:-:S04]  /*0420*/  @P2 IMAD.WIDE R4, R28, R23, c[0x0][0x370] ;  /* 0x0000dc001c042625 */ /* 0x000fc800078e0217 */
[CC--:B-1----:R-:W-:Y:S01]  /*0430*/  @P1 IMAD.WIDE R2, R28.reuse, R23.reuse, c[0x0][0x360] ;  /* 0x0000d8001c021625 */ /* 0x0c2fe200078e0217 */
[----:B------:R1:W2:Y:S03]  /*0440*/  @P2 LDG.E R7, [R4.64] ;  /* 0x0000001204072981 */ /* 0x0002a6000c1e1900 */
[----:B------:R-:W-:Y:S01]  /*0450*/  IMAD.MOV.U32 R6, RZ, RZ, RZ ;  /* 0x000000ffff067224 */ /* 0x000fe200078e00ff */
[----:B------:R3:W4:Y:S01]  /*0460*/  @P1 LDG.E R0, [R2.64] ;  /* 0x0000001202001981 */ /* 0x000722000c1e1900 */
[----:B------:R-:W-:Y:S02]  /*0470*/  IMAD.MOV.U32 R8, RZ, RZ, RZ ;  /* 0x000000ffff087224 */ /* 0x000fe400078e00ff */
[----:B-1----:R-:W-:-:S04]  /*0480*/  IMAD.WIDE R4, R28, R23, c[0x0][0x348] ;  /* 0x0000d2001c047625 */ /* 0x002fc800078e0217 */
[----:B---3--:R-:W-:Y:S01]  /*0490*/  IMAD.WIDE R2, R28, R23, c[0x0][0x350] ;  /* 0x0000d4001c027625 */ /* 0x008fe200078e0217 */
[----:B------:R1:W5:Y:S04]  /*04a0*/  @P0 LDG.E R6, [R4.64] ;  /* 0x0000001204060981 */ /* 0x000368000c1e1900 */
[----:B------:R1:W5:Y:S01]  /*04b0*/  @P6 LDG.E R8, [R2.64] ;  /* 0x0000001202086981 */ /* 0x000362000c1e1900 */
[----:B------:R-:W-:Y:S02]  /*04c0*/  UMOV UR4, URZ ;  /* 0x0000003f00047c82 */ /* 0x000fe40008000000 */
[----:B------:R-:W-:Y:S02]  /*04d0*/  ULDC UR11, c[0x0][0x168] ;  /* 0x00005a00000b7ab9 */ /* 0x000fe40000000800 */
[----:B------:R-:W-:Y:S01]  /*04e0*/  ULDC UR8, c[0x0][0x1d0] ;  /* 0x0000740000087ab9 */ /* 0x000fe20000000800 */
[----:B--2---:R1:W2:Y:S08]  /*04f0*/  @P2 R2UR UR4, R7 ;  /* 0x00000000070423c2 */ /* 0x0042b000000e0000 */
[----:B----4-:R1:W3:Y:S02]  /*0500*/  @P1 R2UR UR11, R0 ;  /* 0x00000000000b13c2 */ /* 0x0102e400000e0000 */
[----:B-123--:R-:W-:Y:S05]  /*0510*/  @P1 BRA `(.L_x_497) ;  /* 0x0000006000001947 */ /* 0x00efea0003800000 */
[----:B------:R-:W-:Y:S05]  /*0520*/  @!P0 BRA `(.L_x_497) ;  /* 0x0000005000008947 */ /* 0x000fea0003800000 */
[----:B------:R1:W2:Y:S04]  /*0530*/  LDG.E R0, [R4.64] ;  /* 0x0000001204007981 */ /* 0x0002a8000c1e1900 */
[----:B-1----:R-:W3:Y:S01]  /*0540*/  LDG.E R4, [R4.64+0x4] ;  /* 0x0000041204047981 */ /* 0x002ee2000c1e1900 */
[----:B--2---:R-:W1:Y:S08]  /*0550*/  R2UR UR11, R0 ;  /* 0x00000000000b73c2 */ /* 0x004e7000000e0000 */
[----:B---3--:R-:W1:Y:S02]  /*0560*/  R2UR UR5, R4 ;  /* 0x00000000040573c2 */ /* 0x008e6400000e0000 */
[----:B-1----:R-:W-:-:S06]  /*0570*/  UIADD3 UR11, -UR11, UR5, URZ ;  /* 0x000000050b0b7290 */ /* 0x002fcc000fffe13f */
.L_x_497:
[----:B------:R-:W-:-:S04]  /*0580*/  ISETP.NE.U32.AND P1, PT, RZ, c[0x0][0x368], PT ;  /* 0x0000da00ff007a0c */ /* 0x000fc80003f25070 */
[----:B------:R-:W-:-:S13]  /*0590*/  ISETP.NE.AND.EX P1, PT, RZ, c[0x0][0x36c], PT, P1 ;  /* 0x0000db00ff007a0c */ /* 0x000fda0003f25310 */
[----:B------:R-:W-:Y:S05]  /*05a0*/  @!P1 BRA `(.L_x_498) ;  /* 0x0000004000009947 */ /* 0x000fea0003800000 */
[----:B------:R-:W-:-:S05]  /*05b0*/  IMAD.WIDE R2, R28, R23, c[0x0][0x368] ;  /* 0x0000da001c027625 */ /* 0x000fca00078e0217 */
[----:B------:R-:W2:Y:S02]  /*05c0*/  LDG.E R0, [R2.64] ;  /* 0x0000001202007981 */ /* 0x000ea4000c1e1900 */
[----:B--2---:R1:W2:Y:S02]  /*05d0*/  R2UR UR8, R0 ;  /* 0x00000000000873c2 */ /* 0x0042a400000e0000 */
[----:B-12---:R-:W-:Y:S05]  /*05e0*/  BRA `(.L_x_499) ;  /* 0x0000006000007947 */ /* 0x006fea0003800000 */
.L_x_498:
[----:B------:R-:W-:Y:S05]  /*05f0*/  @!P6 BRA `(.L_x_499) ;  /* 0x000000500000e947 */ /* 0x000fea0003800000 */
[----:B------:R1:W2:Y:S04]  /*0600*/  LDG.E R0, [R2.64] ;  /* 0x0000001202007981 */ /* 0x0002a8000c1e1900 */
[----:B-1----:R-:W3:Y:S01]  /*0610*/  LDG.E R2, [R2.64+0x4] ;  /* 0x0000041202027981 */ /* 0x002ee2000c1e1900 */
[----:B--2---:R-:W1:Y:S08]  /*0620*/  R2UR UR8, R0 ;  /* 0x00000000000873c2 */ /* 0x004e7000000e0000 */
[----:B---3--:R-:W1:Y:S02]  /*0630*/  R2UR UR5, R2 ;  /* 0x00000000020573c2 */ /* 0x008e6400000e0000 */
[----:B-1----:R-:W-:-:S06]  /*0640*/  UIADD3 UR8, -UR8, UR5, URZ ;  /* 0x0000000508087290 */ /* 0x002fcc000fffe13f */
.L_x_499:
[----:B------:R-:W2:Y:S01]  /*0650*/  LDL R197, [R1] ;  /* 0x0000000001c57983 */ /* 0x000ea20000100800 */
[----:B------:R-:W-:Y:S01]  /*0660*/  ULDC UR5, c[0x0][0x2c4] ;  /* 0x0000b10000057ab9 */ /* 0x000fe20000000800 */
[----:B-----5:R-:W-:Y:S01]  /*0670*/  IADD3 R10, R8, UR4, RZ ;  /* 0x00000004080a7c10 */ /* 0x020fe2000fffe0ff */
[----:B------:R-:W-:Y:S01]  /*0680*/  UISETP.NE.AND UP0, UPT, UR5, 0x1, UPT ;  /* 0x000000010500788c */ /* 0x000fe2000bf05270 */
[----:B------:R-:W-:Y:S01]  /*0690*/  PLOP3.LUT P2, PT, PT, PT, PT, 0x80, 0x0 ;  /* 0x000000000000781c */ /* 0x000fe20003f4f070 */
[----:B------:R-:W-:Y:S01]  /*06a0*/  ULDC UR12, c[0x0][0x2c8] ;  /* 0x0000b200000c7ab9 */ /* 0x000fe20000000800 */
[----:B------:R-:W-:Y:S01]  /*06b0*/  CS2R R134, SRZ ;  /* 0x0000000000867805 */ /* 0x000fe2000001ff00 */
[----:B------:R-:W-:Y:S01]  /*06c0*/  UIADD3 UR8, -UR4, UR8, URZ ;  /* 0x0000000804087290 */ /* 0x000fe2000fffe13f */
[----:B------:R-:W-:Y:S01]  /*06d0*/  CS2R R14, SRZ ;  /* 0x00000000000e7805 */ /* 0x000fe2000001ff00 */
[----:B------:R-:W-:Y:S01]  /*06e0*/  PLOP3.LUT P3, PT, PT, PT, UP0, 0x80, 0x0 ;  /* 0x000000000000781c */ /* 0x000fe20003f6f008 */
[----:B------:R-:W-:Y:S01]  /*06f0*/  ULDC UR4, c[0x0][0x2cc] ;  /* 0x0000b30000047ab9 */ /* 0x000fe20000000800 */
[----:B------:R-:W-:Y:S01]  /*0700*/  PLOP3.LUT P1, PT, PT, PT, UP0, 0x80, 0x0 ;  /* 0x000000000000781c */ /* 0x000fe20003f2f008 */
[----:B------:R-:W-:Y:S01]  /*0710*/  UIADD3 UR5, UR8, 0x80, -UR11 ;  /* 0x0000008008057890 */ /* 0x000fe2000fffe80b */
[----:B------:R-:W-:Y:S01]  /*0720*/  IMAD.MOV.U32 R132, RZ, RZ, RZ ;  /* 0x000000ffff847224 */ /* 0x000fe200078e00ff */
[----:B------:R-:W-:Y:S01]  /*0730*/  MOV R130, RZ ;  /* 0x000000ff00827202 */ /* 0x000fe20000000f00 */
[----:B------:R-:W-:Y:S01]  /*0740*/  CS2R R8, SRZ ;  /* 0x0000000000087805 */ /* 0x000fe2000001ff00 */
[----:B------:R-:W-:Y:S01]  /*0750*/  IMAD.MOV.U32 R128, RZ, RZ, RZ ;  /* 0x000000ffff807224 */ /* 0x000fe200078e00ff */
[----:B------:R-:W-:Y:S01]  /*0760*/  MOV R126, RZ ;  /* 0x000000ff007e7202 */ /* 0x000fe20000000f00 */
[----:B------:R-:W-:Y:S01]  /*0770*/  IMAD.MOV.U32 R11, RZ, RZ, RZ ;  /* 0x000000ffff0b7224 */ /* 0x000fe200078e00ff */
[----:B------:R-:W-:Y:S01]  /*0780*/  CS2R R12, SRZ ;  /* 0x00000000000c7805 */ /* 0x000fe2000001ff00 */
[----:B------:R-:W-:Y:S01]  /*0790*/  IMAD.MOV.U32 R124, RZ, RZ, RZ ;  /* 0x000000ffff7c7224 */ /* 0x000fe200078e00ff */
[----:B------:R-:W-:Y:S01]  /*07a0*/  CS2R R16, SRZ ;  /* 0x0000000000107805 */ /* 0x000fe2000001ff00 */
[----:B------:R-:W-:Y:S01]  /*07b0*/  IMAD.MOV.U32 R122, RZ, RZ, RZ ;  /* 0x000000ffff7a7224 */ /* 0x000fe200078e00ff */
[----:B------:R-:W-:Y:S01]  /*07c0*/  MOV R120, RZ ;  /* 0x000000ff00787202 */ /* 0x000fe20000000f00 */
[----:B------:R-:W-:Y:S01]  /*07d0*/  IMAD.MOV.U32 R118, RZ, RZ, RZ ;  /* 0x000000ffff767224 */ /* 0x000fe200078e00ff */
[----:B------:R-:W-:Y:S01]  /*07e0*/  CS2R R18, SRZ ;  /* 0x0000000000127805 */ /* 0x000fe2000001ff00 */
[----:B------:R-:W-:Y:S01]  /*07f0*/  MOV R116, RZ ;  /* 0x000000ff00747202 */ /* 0x000fe20000000f00 */
[----:B------:R-:W-:Y:S01]  /*0800*/  IMAD.MOV.U32 R114, RZ, RZ, RZ ;  /* 0x000000ffff727224 */ /* 0x000fe200078e00ff */
[----:B------:R-:W-:Y:S01]  /*0810*/  CS2R R20, SRZ ;  /* 0x0000000000147805 */ /* 0x000fe2000001ff00 */
[----:B------:R-:W-:Y:S01]  /*0820*/  MOV R112, RZ ;  /* 0x000000ff00707202 */ /* 0x000fe20000000f00 */
[----:B------:R-:W-:Y:S01]  /*0830*/  CS2R R110, SRZ ;  /* 0x00000000006e7805 */ /* 0x000fe2000001ff00 */
[----:B------:R-:W-:Y:S01]  /*0840*/  IMAD.MOV.U32 R108, RZ, RZ, RZ ;  /* 0x000000ffff6c7224 */ /* 0x000fe200078e00ff */
[----:B------:R-:W-:Y:S01]  /*0850*/  CS2R R106, SRZ ;  /* 0x00000000006a7805 */ /* 0x000fe2000001ff00 */
[----:B------:R-:W-:Y:S01]  /*0860*/  MOV R22, RZ ;  /* 0x000000ff00167202 */ /* 0x000fe20000000f00 */
[----:B------:R-:W-:Y:S01]  /*0870*/  IMAD.MOV.U32 R104, RZ, RZ, RZ ;  /* 0x000000ffff687224 */ /* 0x000fe200078e00ff */
[----:B------:R-:W-:Y:S01]  /*0880*/  CS2R R102, SRZ ;  /* 0x0000000000667805 */ /* 0x000fe2000001ff00 */
[----:B------:R-:W-:Y:S01]  /*0890*/  CS2R R24, SRZ ;  /* 0x0000000000187805 */ /* 0x000fe2000001ff00 */
[----:B------:R-:W-:Y:S01]  /*08a0*/  MOV R100, RZ ;  /* 0x000000ff00647202 */ /* 0x000fe20000000f00 */
[----:B------:R-:W-:Y:S01]  /*08b0*/  CS2R R98, SRZ ;  /* 0x0000000000627805 */ /* 0x000fe2000001ff00 */
[----:B------:R-:W-:Y:S01]  /*08c0*/  IMAD.MOV.U32 R96, RZ, RZ, RZ ;  /* 0x000000ffff607224 */ /* 0x000fe200078e00ff */
[----:B------:R-:W-:Y:S01]  /*08d0*/  CS2R R94, SRZ ;  /* 0x00000000005e7805 */ /* 0x000fe2000001ff00 */
[----:B------:R-:W-:Y:S01]  /*08e0*/  CS2R R26, SRZ ;  /* 0x00000000001a7805 */ /* 0x000fe2000001ff00 */
[----:B------:R-:W-:Y:S01]  /*08f0*/  MOV R92, RZ ;  /* 0x000000ff005c7202 */ /* 0x000fe20000000f00 */
[----:B------:R-:W-:Y:S01]  /*0900*/  CS2R R90, SRZ ;  /* 0x00000000005a7805 */ /* 0x000fe2000001ff00 */
[----:B------:R-:W-:Y:S01]  /*0910*/  IMAD.MOV.U32 R7, RZ, RZ, RZ ;  /* 0x000000ffff077224 */ /* 0x000fe200078e00ff */
[----:B------:R-:W-:Y:S01]  /*0920*/  MOV R88, RZ ;  /* 0x000000ff00587202 */ /* 0x000fe20000000f00 */
[----:B------:R-:W-:Y:S01]  /*0930*/  CS2R R86, SRZ ;  /* 0x0000000000567805 */ /* 0x000fe2000001ff00 */
[----:B------:R-:W-:Y:S01]  /*0940*/  CS2R R84, SRZ ;  /* 0x0000000000547805 */ /* 0x000fe2000001ff00 */
[----:B------:R-:W-:Y:S01]  /*0950*/  CS2R R82, SRZ ;  /* 0x0000000000527805 */ /* 0x000fe2000001ff00 */
[----:B------:R-:W-:Y:S01]  /*0960*/  CS2R R80, SRZ ;  /* 0x0000000000507805 */ /* 0x000fe2000001ff00 */
[----:B------:R-:W-:Y:S01]  /*0970*/  CS2R R78, SRZ ;  /* 0x00000000004e7805 */ /* 0x000fe2000001ff00 */
[----:B------:R-:W-:Y:S01]  /*0980*/  IMAD.MOV.U32 R76, RZ, RZ, RZ ;  /* 0x000000ffff4c7224 */ /* 0x000fe200078e00ff */
[----:B------:R-:W-:Y:S01]  /*0990*/  CS2R R74, SRZ ;  /* 0x00000000004a7805 */ /* 0x000fe2000001ff00 */
[----:B------:R-:W-:Y:S01]  /*09a0*/  MOV R72, RZ ;  /* 0x000000ff00487202 */ /* 0x000fe20000000f00 */
[----:B------:R-:W-:Y:S01]  /*09b0*/  CS2R R30, SRZ ;  /* 0x00000000001e7805 */ /* 0x000fe2000001ff00 */
[----:B--2---:R-:W1:Y:S08]  /*09c0*/  R2UR UR23, R197 ;  /* 0x00000000c51773c2 */ /* 0x004e7000000e0000 */
[----:B------:R-:W2:Y:S01]  /*09d0*/  R2UR UR6, R197 ;  /* 0x00000000c50673c2 */ /* 0x000ea200000e0000 */
[----:B-1----:R-:W-:-:S05]  /*09e0*/  IMAD.U32 R0, RZ, RZ, UR23 ;  /* 0x00000017ff007e24 */ /* 0x002fca000f8e00ff */
[----:B------:R-:W-:Y:S01]  /*09f0*/  @P3 IADD3 R0, R0, 0x7f, RZ ;  /* 0x0000007f00003810 */ /* 0x000fe20007ffe0ff */
[----:B--2---:R-:W-:-:S03]  /*0a00*/  UIADD3 UR6, UR6, 0x7f, URZ ;  /* 0x0000007f06067890 */ /* 0x004fc6000fffe03f */
[----:B------:R-:W1:Y:S02]  /*0a10*/  @P1 R2UR UR13, R0 ;  /* 0x00000000000d13c2 */ /* 0x000e6400000e0000 */
[----:B-1----:R-:W-:-:S04]  /*0a20*/  UIMAD.WIDE.U32 UR12, UR13, UR12, URZ ;  /* 0x0000000c0d0c72a5 */ /* 0x002fc8000f8e003f */
[----:B------:R-:W-:Y:S02]  /*0a30*/  @UP0 USHF.R.U32.HI UR6, URZ, UR4, UR13 ;  /* 0x000000043f060299 */ /* 0x000fe4000801160d */
[----:B------:R-:W-:Y:S02]  /*0a40*/  UIADD3 UR4, UR8, 0x7f, URZ ;  /* 0x0000007f08047890 */ /* 0x000fe4000fffe03f */
[----:B------:R-:W-:Y:S02]  /*0a50*/  UIADD3 UR6, UR5, UR6, URZ ;  /* 0x0000000605067290 */ /* 0x000fe4000fffe03f */
[----:B------:R-:W-:Y:S02]  /*0a60*/  USHF.R.S32.HI UR7, URZ, 0x1f, UR4 ;  /* 0x0000001f3f077899 */ /* 0x000fe40008011404 */
[----:B------:R-:W-:Y:S02]  /*0a70*/  USHF.R.S32.HI UR5, URZ, 0x1f, UR6 ;  /* 0x0000001f3f057899 */ /* 0x000fe40008011406 */
[----:B------:R-:W-:-:S02]  /*0a80*/  ULEA.HI UR7, UR7, UR4, URZ, 0x7 ;  /* 0x0000000407077291 */ /* 0x000fc4000f8f383f */
[----:B------:R-:W-:Y:S02]  /*0a90*/  ULEA.HI UR5, UR5, UR6, URZ, 0x7 ;  /* 0x0000000605057291 */ /* 0x000fe4000f8f383f */
[----:B------:R-:W-:Y:S02]  /*0aa0*/  USHF.R.S32.HI UR7, URZ, 0x7, UR7 ;  /* 0x000000073f077899 */ /* 0x000fe40008011407 */
[----:B------:R-:W-:-:S04]  /*0ab0*/  USHF.R.S32.HI UR5, URZ, 0x7, UR5 ;  /* 0x000000073f057899 */ /* 0x000fc80008011405 */
[----:B------:R-:W-:-:S04]  /*0ac0*/  UISETP.LT.AND UP0, UPT, UR7, UR5, UPT ;  /* 0x000000050700728c */ /* 0x000fc8000bf01270 */
[----:B------:R-:W-:-:S04]  /*0ad0*/  USEL UR25, UR7, UR5, UP0 ;  /* 0x0000000507197287 */ /* 0x000fc80008000000 */
[----:B------:R-:W-:-:S06]  /*0ae0*/  UISETP.GE.AND UP0, UPT, UR25, 0x1, UPT ;  /* 0x000000011900788c */ /* 0x000fcc000bf06270 */
[----:B------:R-:W-:-:S13]  /*0af0*/  PLOP3.LUT P1, PT, PT, PT, UP0, 0x80, 0x0 ;  /* 0x000000000000781c */ /* 0x000fda0003f2f008 */
[----:B------:R-:W-:Y:S05]  /*0b00*/  @!P1 BRA `(.L_x_500) ;  /* 0x0000e7b000009947 */ /* 0x000fea0003800000 */
[----:B------:R-:W-:Y:S01]  /*0b10*/  ISETP.NE.U32.AND P1, PT, RZ, c[0x0][0x340], PT ;  /* 0x0000d000ff007a0c */ /* 0x000fe20003f25070 */
[----:B------:R-:W1:Y:S01]  /*0b20*/  S2R R71, SR_CTAID.Y ;  /* 0x0000000000477919 */ /* 0x000e620000002600 */
[----:B------:R-:W-:Y:S02]  /*0b30*/  SHF.R.S32.HI R190, RZ, 0x1f, R189 ;  /* 0x0000001fffbe7819 */ /* 0x000fe400000114bd */
[----:B------:R-:W-:Y:S02]  /*0b40*/  SHF.R.S32.HI R0, RZ, 0x1f, R6 ;  /* 0x0000001fff007819 */ /* 0x000fe40000011406 */
[----:B------:R-:W-:Y:S01]  /*0b50*/  SHF.R.S32.HI R11, RZ, 0x1f, R28 ;  /* 0x0000001fff0b7819 */ /* 0x000fe2000001141c */
[----:B------:R-:W-:Y:S01]  /*0b60*/  UIADD3 UR20, UR25, -0x1, URZ ;  /* 0xffffffff19147890 */ /* 0x000fe2000fffe03f */
[----:B------:R-:W-:Y:S01]  /*0b70*/  ISETP.NE.AND.EX P1, PT, RZ, c[0x0][0x344], PT, P1 ;  /* 0x0000d100ff007a0c */ /* 0x000fe20003f25310 */
[----:B------:R-:W-:Y:S02]  /*0b80*/  ULDC UR4, c[0x0][0x2c4] ;  /* 0x0000b10000047ab9 */ /* 0x000fe40000000800 */
[----:B------:R-:W-:-:S02]  /*0b90*/  UMOV UR21, 0x7 ;  /* 0x0000000700157882 */ /* 0x000fc40000000000 */
[----:B------:R-:W-:-:S08]  /*0ba0*/  ULDC.64 UR6, c[0x0][0x1e0] ;  /* 0x0000780000067ab9 */ /* 0x000fd00000000a00 */
[----:B------:R-:W-:-:S05]  /*0bb0*/  @P1 IMAD.WIDE R2, R28, R23, c[0x0][0x340] ;  /* 0x0000d0001c021625 */ /* 0x000fca00078e0217 */
[----:B------:R2:W3:Y:S01]  /*0bc0*/  @P1 LDG.E R13, [R2.64] ;  /* 0x00000012020d1981 */ /* 0x0004e2000c1e1900 */
[-C--:B------:R-:W-:Y:S01]  /*0bd0*/  LEA.HI R5, R190, R189.reuse, RZ, 0x3 ;  /* 0x000000bdbe057211 */ /* 0x080fe200078f18ff */
[----:B------:R-:W-:Y:S01]  /*0be0*/  IMAD R0, R0, c[0x0][0x178], RZ ;  /* 0x00005e0000007a24 */ /* 0x000fe200078e02ff */
[----:B-1----:R-:W-:Y:S01]  /*0bf0*/  SHF.R.S32.HI R72, RZ, 0x1f, R71 ;  /* 0x0000001fff487819 */ /* 0x002fe20000011447 */
[----:B------:R-:W-:Y:S01]  /*0c00*/  UIMAD UR4, UR11, UR4, URZ ;  /* 0x000000040b0472a4 */ /* 0x000fe2000f8e023f */
[----:B------:R-:W-:Y:S01]  /*0c10*/  LOP3.LUT R4, R5, 0xfffffff8, RZ, 0xc0, !PT ;  /* 0xfffffff805047812 */ /* 0x000fe200078ec0ff */
[----:B------:R-:W-:Y:S01]  /*0c20*/  IMAD R0, R6, c[0x0][0x17c], R0 ;  /* 0x00005f0006007a24 */ /* 0x000fe200078e0200 */
[----:B------:R-:W-:Y:S01]  /*0c30*/  SHF.R.S32.HI R20, RZ, 0x3, R5 ;  /* 0x00000003ff147819 */ /* 0x000fe20000011405 */
[----:B------:R-:W-:Y:S01]  /*0c40*/  USHF.L.U64.HI UR21, UR6, UR21, UR7 ;  /* 0x0000001506157299 */ /* 0x000fe20008010207 */
[----:B------:R-:W-:Y:S01]  /*0c50*/  SEL R5, R11, RZ, !P0 ;  /* 0x000000ff0b057207 */ /* 0x000fe20004000000 */
[----:B------:R-:W-:Y:S01]  /*0c60*/  IMAD.IADD R22, R189, 0x1, -R4 ;  /* 0x00000001bd167824 */ /* 0x000fe200078e0a04 */
[----:B------:R-:W-:Y:S01]  /*0c70*/  SEL R4, R28, RZ, !P0 ;  /* 0x000000ff1c047207 */ /* 0x000fe20004000000 */
[----:B------:R-:W-:Y:S01]  /*0c80*/  USHF.L.U32 UR22, UR6, 0x7, URZ ;  /* 0x0000000706167899 */ /* 0x000fe2000800063f */
[----:B------:R-:W-:Y:S01]  /*0c90*/  IADD3 R9, R20, UR23, RZ ;  /* 0x0000001714097c10 */ /* 0x000fe2000fffe0ff */
[----:B------:R-:W-:Y:S01]  /*0ca0*/  IMAD R7, R22, 0x20, R20 ;  /* 0x0000002016077824 */ /* 0x000fe200078e0214 */
[----:B------:R-:W-:Y:S01]  /*0cb0*/  IADD3 R23, P0, R10, R20, RZ ;  /* 0x000000140a177210 */ /* 0x000fe20007f1e0ff */
[----:B------:R-:W-:Y:S01]  /*0cc0*/  IMAD R5, R5, c[0x0][0x1c0], RZ ;  /* 0x0000700005057a24 */ /* 0x000fe200078e02ff */
[----:B------:R-:W-:Y:S01]  /*0cd0*/  USHF.R.S32.HI UR10, URZ, 0x1f, UR20 ;  /* 0x0000001f3f0a7899 */ /* 0x000fe20008011414 */
[----:B------:R-:W-:Y:S01]  /*0ce0*/  IMAD.SHL.U32 R16, R22, 0x8, RZ ;  /* 0x0000000816107824 */ /* 0x000fe200078e00ff */
[----:B------:R-:W-:Y:S01]  /*0cf0*/  IADD3 R7, R7, UR23, RZ ;  /* 0x0000001707077c10 */ /* 0x000fe2000fffe0ff */
[----:B------:R-:W-:Y:S01]  /*0d00*/  IMAD R5, R4, c[0x0][0x1c4], R5 ;  /* 0x0000710004057a24 */ /* 0x000fe200078e0205 */
[----:B------:R-:W-:Y:S01]  /*0d10*/  UIMAD.WIDE.U32 UR12, UR6, 0x40, URZ ;  /* 0x00000040060c78a5 */ /* 0x000fe2000f8e003f */
[----:B------:R-:W-:Y:S01]  /*0d20*/  LEA.HI R188, R190, R189, RZ, 0x5 ;  /* 0x000000bdbebc7211 */ /* 0x000fe200078f28ff */
[----:B------:R-:W-:Y:S01]  /*0d30*/  USHF.L.U32 UR9, UR7, 0x6, URZ ;  /* 0x0000000607097899 */ /* 0x000fe2000800063f */
[----:B------:R-:W-:Y:S01]  /*0d40*/  SHF.R.S32.HI R17, RZ, 0x1f, R16 ;  /* 0x0000001fff117819 */ /* 0x000fe20000011410 */
[----:B--2---:R-:W-:Y:S01]  /*0d50*/  IMAD.WIDE.U32 R2, R6, c[0x0][0x178], RZ ;  /* 0x00005e0006027a25 */ /* 0x004fe200078e00ff */
[----:B------:R-:W-:Y:S01]  /*0d60*/  IADD3 R21, R16, 0x40, RZ ;  /* 0x0000004010157810 */ /* 0x000fe20007ffe0ff */
[----:B------:R-:W-:Y:S01]  /*0d70*/  UIADD3 UR9, UR13, UR9, URZ ;  /* 0x000000090d097290 */ /* 0x000fe2000fffe03f */
[----:B------:R-:W-:Y:S01]  /*0d80*/  SHF.R.S32.HI R171, RZ, 0x5, R188 ;  /* 0x00000005ffab7819 */ /* 0x000fe200000114bc */
[----:B------:R-:W-:Y:S01]  /*0d90*/  IMAD.IADD R3, R3, 0x1, R0 ;  /* 0x0000000103037824 */ /* 0x000fe200078e0200 */
[----:B------:R-:W-:Y:S01]  /*0da0*/  UIMAD UR17, UR20, -0x80, UR8 ;  /* 0xffffff80141178a4 */ /* 0x000fe2000f8e0208 */
[----:B------:R-:W-:-:S02]  /*0db0*/  IMAD R0, R72, c[0x0][0x1b8], RZ ;  /* 0x00006e0048007a24 */ /* 0x000fc400078e02ff */
[----:B------:R-:W-:-:S04]  /*0dc0*/  IMAD.WIDE.U32 R2, R71, c[0x0][0x1b8], R2 ;  /* 0x00006e0047027a25 */ /* 0x000fc800078e0002 */
[----:B------:R-:W-:Y:S02]  /*0dd0*/  IMAD R0, R71, c[0x0][0x1bc], R0 ;  /* 0x00006f0047007a24 */ /* 0x000fe400078e0200 */
[----:B------:R-:W-:-:S04]  /*0de0*/  @P3 IMAD.HI.U32 R6, R7, c[0x0][0x2c8], RZ ;  /* 0x0000b20007063a27 */ /* 0x000fc800078e00ff */
[----:B------:R-:W-:Y:S02]  /*0df0*/  IMAD.IADD R3, R3, 0x1, R0 ;  /* 0x0000000103037824 */ /* 0x000fe400078e0200 */
[----:B------:R-:W-:Y:S01]  /*0e00*/  IMAD.MOV.U32 R0, RZ, RZ, R7 ;  /* 0x000000ffff007224 */ /* 0x000fe200078e0007 */
[----:B------:R-:W-:Y:S01]  /*0e10*/  @P3 SHF.R.U32.HI R0, RZ, c[0x0][0x2cc], R6 ;  /* 0x0000b300ff003a19 */ /* 0x000fe20000011606 */
[----:B------:R-:W-:Y:S01]  /*0e20*/  IMAD.WIDE.U32 R2, R4, c[0x0][0x1c0], R2 ;  /* 0x0000700004027a25 */ /* 0x000fe200078e0002 */
[----:B------:R-:W-:Y:S02]  /*0e30*/  IADD3 R6, -R20, UR8, RZ ;  /* 0x0000000814067c10 */ /* 0x000fe4000fffe1ff */
[----:B------:R-:W-:Y:S01]  /*0e40*/  SHF.R.S32.HI R4, RZ, 0x1f, R0 ;  /* 0x0000001fff047819 */ /* 0x000fe20000011400 */
[----:B------:R-:W-:Y:S02]  /*0e50*/  IMAD.IADD R3, R3, 0x1, R5 ;  /* 0x0000000103037824 */ /* 0x000fe400078e0205 */
[----:B------:R-:W-:-:S02]  /*0e60*/  IMAD.U32 R5, RZ, RZ, UR20 ;  /* 0x00000014ff057e24 */ /* 0x000fc4000f8e00ff */
[----:B------:R-:W-:Y:S02]  /*0e70*/  IMAD R4, R4, c[0x0][0x1b0], RZ ;  /* 0x00006c0004047a24 */ /* 0x000fe400078e02ff */
[----:B------:R-:W-:-:S04]  /*0e80*/  IMAD.WIDE.U32 R2, R0, c[0x0][0x1b0], R2 ;  /* 0x00006c0000027a25 */ /* 0x000fc800078e0002 */
[----:B------:R-:W-:Y:S01]  /*0e90*/  IMAD R8, R0, c[0x0][0x1b4], R4 ;  /* 0x00006d0000087a24 */ /* 0x000fe200078e0204 */
[----:B------:R-:W-:Y:S01]  /*0ea0*/  IADD3 R4, R9, 0x20, RZ ;  /* 0x0000002009047810 */ /* 0x000fe20007ffe0ff */
[----:B------:R-:W-:Y:S02]  /*0eb0*/  IMAD.MOV R0, RZ, RZ, -R0 ;  /* 0x000000ffff007224 */ /* 0x000fe400078e0a00 */
[----:B------:R-:W-:Y:S01]  /*0ec0*/  IMAD R19, R5, -0x80, R6 ;  /* 0xffffff8005137824 */ /* 0x000fe200078e0206 */
[----:B------:R-:W-:Y:S01]  /*0ed0*/  BAR.SYNC.DEFER_BLOCKING 0x0 ;  /* 0x0000000000007b1d */ /* 0x000fe20000010000 */
[----:B------:R-:W-:Y:S01]  /*0ee0*/  IMAD R0, R0, c[0x0][0x2c4], R7 ;  /* 0x0000b10000007a24 */ /* 0x000fe200078e0207 */
[----:B------:R-:W-:Y:S01]  /*0ef0*/  ISETP.GE.AND P5, PT, R4, UR4, PT ;  /* 0x0000000404007c0c */ /* 0x000fe2000bfa6270 */
[----:B------:R-:W-:Y:S01]  /*0f00*/  IMAD.IADD R3, R3, 0x1, R8 ;  /* 0x0000000103037824 */ /* 0x000fe200078e0208 */
[----:B------:R-:W-:Y:S01]  /*0f10*/  SHF.R.S32.HI R8, RZ, 0x1f, R10 ;  /* 0x0000001fff087819 */ /* 0x000fe2000001140a */
[----:B------:R-:W-:Y:S01]  /*0f20*/  IMAD.SHL.U32 R4, R20, 0x40, RZ ;  /* 0x0000004014047824 */ /* 0x000fe200078e00ff */
[----:B------:R-:W-:Y:S01]  /*0f30*/  SHF.R.S32.HI R5, RZ, 0x1f, R0 ;  /* 0x0000001fff057819 */ /* 0x000fe20000011400 */
[----:B------:R-:W-:Y:S01]  /*0f40*/  IMAD.WIDE.U32 R2, R0, c[0x0][0x1a8], R2 ;  /* 0x00006a0000027a25 */ /* 0x000fe200078e0002 */
[----:B------:R-:W-:-:S02]  /*0f50*/  LEA.HI.X.SX32 R70, R20, R8, 0x1, P0 ;  /* 0x0000000814467211 */ /* 0x000fc400000f0eff */
[----:B------:R-:W-:Y:S01]  /*0f60*/  LOP3.LUT R4, R4, 0x1c0, RZ, 0xc0, !PT ;  /* 0x000001c004047812 */ /* 0x000fe200078ec0ff */
[----:B------:R-:W-:Y:S01]  /*0f70*/  IMAD R5, R5, c[0x0][0x1a8], RZ ;  /* 0x00006a0005057a24 */ /* 0x000fe200078e02ff */
[----:B------:R-:W-:Y:S02]  /*0f80*/  LEA R18, P0, R2, c[0x0][0x160], 0x1 ;  /* 0x0000580002127a11 */ /* 0x000fe400078008ff */
[----:B------:R-:W-:Y:S01]  /*0f90*/  IADD3 R7, R9, 0x40, RZ ;  /* 0x0000004009077810 */ /* 0x000fe20007ffe0ff */
[----:B------:R-:W-:Y:S01]  /*0fa0*/  IMAD R6, R0, c[0x0][0x1ac], R5 ;  /* 0x00006b0000067a24 */ /* 0x000fe200078e0205 */
[----:B------:R-:W-:Y:S01]  /*0fb0*/  LOP3.LUT R5, R4, 0x38, R16, 0xf8, !PT ;  /* 0x0000003804057812 */ /* 0x000fe200078ef810 */
[----:B------:R-:W1:Y:S01]  /*0fc0*/  SHFL.IDX PT, R8, R18, RZ, 0x181f ;  /* 0x00181fff12087589 */ /* 0x000e6200000e0000 */
[----:B------:R-:W-:Y:S01]  /*0fd0*/  SHF.R.U32.HI R4, RZ, 0x3, R4 ;  /* 0x00000003ff047819 */ /* 0x000fe20000011604 */
[----:B------:R-:W-:Y:S01]  /*0fe0*/  IMAD.IADD R0, R3, 0x1, R6 ;  /* 0x0000000103007824 */ /* 0x000fe200078e0206 */
[----:B------:R-:W-:Y:S01]  /*0ff0*/  ISETP.GE.AND P4, PT, R7, UR4, PT ;  /* 0x0000000407007c0c */ /* 0x000fe2000bf86270 */
[----:B------:R-:W-:Y:S01]  /*1000*/  IMAD R3, R70, c[0x0][0x1e0], RZ ;  /* 0x0000780046037a24 */ /* 0x000fe200078e02ff */
[----:B------:R-:W-:-:S02]  /*1010*/  LOP3.LUT R7, R5, R4, RZ, 0x3c, !PT ;  /* 0x0000000405077212 */ /* 0x000fc400078e3cff */
[----:B------:R-:W-:Y:S01]  /*1020*/  LEA.HI.X R12, R2, c[0x0][0x164], R0, 0x1, P0 ;  /* 0x00005900020c7a11 */ /* 0x000fe200000f0c00 */
[----:B------:R-:W-:Y:S01]  /*1030*/  IMAD R4, R23, c[0x0][0x1e4], R3 ;  /* 0x0000790017047a24 */ /* 0x000fe200078e0203 */
[----:B------:R-:W-:Y:S01]  /*1040*/  ISETP.GE.AND P0, PT, R9, UR4, PT ;  /* 0x0000000409007c0c */ /* 0x000fe2000bf06270 */
[----:B------:R-:W-:Y:S01]  /*1050*/  IMAD.WIDE.U32 R2, R23, c[0x0][0x1e0], R16 ;  /* 0x0000780017027a25 */ /* 0x000fe200078e0010 */
[----:B------:R-:W-:Y:S02]  /*1060*/  IADD3 R0, R9, 0x60, RZ ;  /* 0x0000006009007810 */ /* 0x000fe40007ffe0ff */
[----:B------:R-:W2:Y:S01]  /*1070*/  SHFL.IDX PT, R9, R12, RZ, 0x181f ;  /* 0x00181fff0c097589 */ /* 0x000ea200000e0000 */
[----:B------:R-:W-:Y:S01]  /*1080*/  LEA.HI R6, R190, R189, RZ, 0x6 ;  /* 0x000000bdbe067211 */ /* 0x000fe200078f30ff */
[----:B------:R-:W-:Y:S01]  /*1090*/  IMAD.IADD R5, R3, 0x1, R4 ;  /* 0x0000000103057824 */ /* 0x000fe200078e0204 */
[----:B------:R-:W-:Y:S01]  /*10a0*/  ISETP.GE.AND P2, PT, R0, UR4, PT ;  /* 0x0000000400007c0c */ /* 0x000fe2000bf46270 */
[----:B------:R-:W-:Y:S01]  /*10b0*/  IMAD.MOV.U32 R4, RZ, RZ, R2 ;  /* 0x000000ffff047224 */ /* 0x000fe200078e0002 */
[----:B------:R-:W-:Y:S01]  /*10c0*/  UIMAD UR4, UR21, UR20, URZ ;  /* 0x00000014150472a4 */ /* 0x000fe2000f8e023f */
[----:B------:R-:W-:-:S02]  /*10d0*/  IMAD R0, R72, c[0x0][0x1e8], RZ ;  /* 0x00007a0048007a24 */ /* 0x000fc400078e02ff */
[----:B------:R-:W-:Y:S01]  /*10e0*/  IMAD.SHL.U32 R6, R6, 0x8, RZ ;  /* 0x0000000806067824 */ /* 0x000fe200078e00ff */
[----:B------:R-:W-:Y:S01]  /*10f0*/  UIMAD UR4, UR10, UR22, UR4 ;  /* 0x000000160a0472a4 */ /* 0x000fe2000f8e0204 */
[----:B------:R-:W-:-:S03]  /*1100*/  IMAD R0, R71, c[0x0][0x1ec], R0 ;  /* 0x00007b0047007a24 */ /* 0x000fc600078e0200 */
[----:B------:R-:W-:Y:S02]  /*1110*/  LOP3.LUT R243, R7, 0xfffffe00, R6, 0xf8, !PT ;  /* 0xfffffe0007f37812 */ /* 0x000fe400078ef806 */
[----:B------:R-:W-:Y:S03]  /*1120*/  SHFL.IDX PT, R6, R18, 0x1, 0x181f ;  /* 0x00381f0012067f89 */ /* 0x000fe600000e0000 */
[----:B------:R-:W-:Y:S01]  /*1130*/  IMAD.SHL.U32 R243, R243, 0x2, RZ ;  /* 0x00000002f3f37824 */ /* 0x000fe200078e00ff */
[----:B------:R-:W4:Y:S01]  /*1140*/  SHFL.IDX PT, R7, R12, 0x1, 0x181f ;  /* 0x00381f000c077f89 */ /* 0x000f2200000e0000 */
[--C-:B---3--:R-:W-:Y:S01]  /*1150*/  @P1 SHF.R.S32.HI R3, RZ, 0x1f, R13.reuse ;  /* 0x0000001fff031819 */ /* 0x108fe2000001140d */
[----:B------:R-:W-:Y:S01]  /*1160*/  @P1 IMAD.MOV.U32 R2, RZ, RZ, R13 ;  /* 0x000000ffff021224 */ /* 0x000fe200078e000d */
[----:B------:R-:W-:Y:S01]  /*1170*/  @!P0 SHF.R.S32.HI R13, RZ, 0x1f, R21 ;  /* 0x0000001fff0d8819 */ /* 0x000fe20000011415 */
[----:B------:R-:W-:-:S02]  /*1180*/  @!P1 IMAD.MOV.U32 R2, RZ, RZ, R28 ;  /* 0x000000ffff029224 */ /* 0x000fc400078e001c */
[----:B------:R-:W-:Y:S01]  /*1190*/  @!P1 IMAD.MOV.U32 R3, RZ, RZ, R11 ;  /* 0x000000ffff039224 */ /* 0x000fe200078e000b */
[----:B------:R-:W-:Y:S01]  /*11a0*/  ISETP.GE.AND P1, PT, R16, c[0x0][0x198], PT ;  /* 0x0000660010007a0c */ /* 0x000fe20003f26270 */
[----:B------:R-:W-:Y:S01]  /*11b0*/  IMAD.WIDE.U32 R10, R71, c[0x0][0x1e8], R4 ;  /* 0x00007a00470a7a25 */ /* 0x000fe200078e0004 */
[----:B------:R-:W-:Y:S02]  /*11c0*/  SEL R68, R2, RZ, !P6 ;  /* 0x000000ff02447207 */ /* 0x000fe40007000000 */
[----:B------:R-:W-:Y:S01]  /*11d0*/  SEL R69, R3, RZ, !P6 ;  /* 0x000000ff03457207 */ /* 0x000fe20007000000 */
[----:B------:R-:W-:Y:S01]  /*11e0*/  IMAD.IADD R11, R11, 0x1, R0 ;  /* 0x000000010b0b7824 */ /* 0x000fe200078e0200 */
[----:B------:R-:W-:Y:S01]  /*11f0*/  @!P5 SHF.R.S32.HI R5, RZ, 0x1f, R21 ;  /* 0x0000001fff05d819 */ /* 0x000fe20000011415 */
[----:B------:R-:W3:Y:S01]  /*1200*/  SHFL.IDX PT, R2, R18, 0x2, 0x181f ;  /* 0x00581f0012027f89 */ /* 0x000ee200000e0000 */
[----:B-1----:R-:W-:Y:S01]  /*1210*/  @!P0 LEA R4, P6, R16, R8, 0x1 ;  /* 0x0000000810048211 */ /* 0x002fe200078c08ff */
[----:B------:R-:W-:Y:S01]  /*1220*/  IMAD.WIDE.U32 R24, R68, c[0x0][0x1f0], R10 ;  /* 0x00007c0044187a25 */ /* 0x000fe200078e000a */
[-C--:B------:R-:W-:Y:S01]  /*1230*/  @!P5 LEA.HI R0, R5, R21.reuse, RZ, 0x3 ;  /* 0x000000150500d211 */ /* 0x080fe200078f18ff */
[----:B------:R-:W1:Y:S01]  /*1240*/  SHFL.IDX PT, R3, R12, 0x2, 0x181f ;  /* 0x00581f000c037f89 */ /* 0x000e6200000e0000 */
[----:B------:R-:W-:Y:S01]  /*1250*/  @!P0 LEA.HI R13, R13, R21, RZ, 0x3 ;  /* 0x000000150d0d8211 */ /* 0x000fe200078f18ff */
[----:B------:R-:W-:Y:S01]  /*1260*/  IMAD.MOV.U32 R168, RZ, RZ, R24 ;  /* 0x000000ffffa87224 */ /* 0x000fe200078e0018 */
[----:B--2---:R-:W-:Y:S01]  /*1270*/  @!P0 LEA.HI.X R5, R16, R9, R17, 0x1, P6 ;  /* 0x0000000910058211 */ /* 0x004fe200030f0c11 */
[----:B------:R-:W-:Y:S01]  /*1280*/  STL.64 [R1+0x40], R24 ;  /* 0x0000401801007387 */ /* 0x000fe20000100a00 */
[----:B------:R-:W-:-:S02]  /*1290*/  ISETP.GE.AND P6, PT, R21, c[0x0][0x198], PT ;  /* 0x0000660015007a0c */ /* 0x000fc40003fc6270 */
[----:B------:R-:W-:Y:S01]  /*12a0*/  @!P0 LOP3.LUT R13, R13, 0xfffffff8, RZ, 0xc0, !PT ;  /* 0xfffffff80d0d8812 */ /* 0x000fe200078ec0ff */
[----:B------:R3:W-:Y:S01]  /*12b0*/  @!P0 LDGSTS.E.BYPASS.LTC128B.128 [R243+0x100], [R4.64], !P1 ;  /* 0x0010000004f38fae */ /* 0x0007e2000c901d52 */
[----:B------:R-:W-:Y:S02]  /*12c0*/  @!P5 LOP3.LUT R14, R0, 0xfffffff8, RZ, 0xc0, !PT ;  /* 0xfffffff8000ed812 */ /* 0x000fe400078ec0ff */
[----:B------:R-:W-:Y:S01]  /*12d0*/  @!P4 SHF.R.S32.HI R0, RZ, 0x1f, R21 ;  /* 0x0000001fff00c819 */ /* 0x000fe20000011415 */
[----:B------:R-:W-:-:S03]  /*12e0*/  @!P0 IMAD.WIDE R8, R13, 0x2, R8 ;  /* 0x000000020d088825 */ /* 0x000fc600078e0208 */
[----:B------:R-:W-:Y:S01]  /*12f0*/  @!P4 LEA.HI R0, R0, R21, RZ, 0x3 ;  /* 0x000000150000c211 */ /* 0x000fe200078f18ff */
[----:B----4-:R-:W-:Y:S02]  /*1300*/  @!P5 IMAD.WIDE R14, R14, 0x2, R6 ;  /* 0x000000020e0ed825 */ /* 0x010fe400078e0206 */
[----:B------:R2:W-:Y:S01]  /*1310*/  @!P0 LDGSTS.E.BYPASS.LTC128B.128 [R243+0x4100], [R8.64], !P6 ;  /* 0x0410000008f38fae */ /* 0x0005e2000f101d52 */
[----:B------:R-:W-:Y:S02]  /*1320*/  @!P5 LEA R6, P0, R16, R6, 0x1 ;  /* 0x000000061006d211 */ /* 0x000fe400078008ff */
[----:B------:R-:W-:Y:S01]  /*1330*/  @!P4 LOP3.LUT R13, R0, 0xfffffff8, RZ, 0xc0, !PT ;  /* 0xfffffff8000dc812 */ /* 0x000fe200078ec0ff */
[----:B------:R-:W-:Y:S01]  /*1340*/  IMAD R0, R69, c[0x0][0x1f0], RZ ;  /* 0x00007c0045007a24 */ /* 0x000fe200078e02ff */
[----:B------:R-:W-:-:S05]  /*1350*/  @!P5 LEA.HI.X R7, R16, R7, R17, 0x1, P0 ;  /* 0x000000071007d211 */ /* 0x000fca00000f0c11 */
[----:B------:R4:W-:Y:S04]  /*1360*/  @!P5 LDGSTS.E.BYPASS.LTC128B.128 [R243+0x1100], [R6.64], !P1 ;  /* 0x0110000006f3dfae */ /* 0x0009e8000c901d52 */
[----:B------:R5:W-:Y:S01]  /*1370*/  @!P5 LDGSTS.E.BYPASS.LTC128B.128 [R243+0x5100], [R14.64], !P6 ;  /* 0x051000000ef3dfae */ /* 0x000be2000f101d52 */
[C---:B------:R-:W-:Y:S02]  /*1380*/  ISETP.GE.AND P5, PT, R16.reuse, c[0x0][0x1d4], PT ;  /* 0x0000750010007a0c */ /* 0x040fe40003fa6270 */
[----:B---3--:R-:W-:-:S04]  /*1390*/  @!P4 LEA R4, P0, R16, R2, 0x1 ;  /* 0x000000021004c211 */ /* 0x008fc800078008ff */
[----:B-1----:R-:W-:Y:S02]  /*13a0*/  @!P4 LEA.HI.X R5, R16, R3, R17, 0x1, P0 ;  /* 0x000000031005c211 */ /* 0x002fe400000f0c11 */
[----:B------:R-:W-:-:S03]  /*13b0*/  ISETP.GE.AND P0, PT, R19, 0x1, PT ;  /* 0x000000011300780c */ /* 0x000fc60003f06270 */
[----:B------:R1:W-:Y:S04]  /*13c0*/  @!P4 LDGSTS.E.BYPASS.LTC128B.128 [R243+0x2100], [R4.64], !P1 ;  /* 0x0210000004f3cfae */ /* 0x0003e8000c901d52 */
[----:B--2---:R-:W1:Y:S04]  /*13d0*/  SHFL.IDX PT, R8, R18, 0x3, 0x181f ;  /* 0x00781f0012087f89 */ /* 0x004e6800000e0000 */
[----:B------:R2:W3:Y:S01]  /*13e0*/  SHFL.IDX PT, R9, R12, 0x3, 0x181f ;  /* 0x00781f000c097f89 */ /* 0x0004e200000e0000 */
[----:B----4-:R-:W-:Y:S01]  /*13f0*/  LEA.HI R6, R190, R189, RZ, 0x4 ;  /* 0x000000bdbe067211 */ /* 0x010fe200078f20ff */
[----:B------:R-:W-:-:S02]  /*1400*/  IMAD.U32 R7, RZ, RZ, UR6 ;  /* 0x00000006ff077e24 */ /* 0x000fc4000f8e00ff */
[----:B--2---:R-:W-:-:S04]  /*1410*/  @!P4 IMAD.WIDE R12, R13, 0x2, R2 ;  /* 0x000000020d0cc825 */ /* 0x004fc800078e0202 */
[----:B------:R-:W-:Y:S01]  /*1420*/  IMAD R2, R68, c[0x0][0x1f4], R0 ;  /* 0x00007d0044027a24 */ /* 0x000fe200078e0200 */
[----:B------:R2:W-:Y:S01]  /*1430*/  @!P4 LDGSTS.E.BYPASS.LTC128B.128 [R243+0x6100], [R12.64], !P6 ;  /* 0x061000000cf3cfae */ /* 0x0005e2000f101d52 */
[----:B------:R-:W-:Y:S01]  /*1440*/  @!P2 SHF.R.S32.HI R0, RZ, 0x1f, R21 ;  /* 0x0000001fff00a819 */ /* 0x000fe20000011415 */
[----:B------:R-:W-:Y:S01]  /*1450*/  IMAD.U32 R3, RZ, RZ, UR20 ;  /* 0x00000014ff037e24 */ /* 0x000fe2000f8e00ff */
[----:B-1----:R-:W-:Y:S01]  /*1460*/  @!P2 LEA R4, P4, R16, R8, 0x1 ;  /* 0x000000081004a211 */ /* 0x002fe200078808ff */
[----:B------:R-:W-:Y:S01]  /*1470*/  IMAD.IADD R169, R25, 0x1, R2 ;  /* 0x0000000119a97824 */ /* 0x000fe200078e0202 */
[----:B------:R-:W-:Y:S02]  /*1480*/  @!P2 LEA.HI R0, R0, R21, RZ, 0x3 ;  /* 0x000000150000a211 */ /* 0x000fe400078f18ff */
[----:B---3--:R-:W-:Y:S01]  /*1490*/  @!P2 LEA.HI.X R5, R16, R9, R17, 0x1, P4 ;  /* 0x000000091005a211 */ /* 0x008fe200020f0c11 */
[----:B------:R-:W-:Y:S01]  /*14a0*/  IMAD.WIDE.U32 R2, R3, UR22, R168 ;  /* 0x0000001603027c25 */ /* 0x000fe2000f8e00a8 */
[----:B------:R-:W-:Y:S01]  /*14b0*/  ISETP.GE.AND P4, PT, R21, c[0x0][0x1d4], PT ;  /* 0x0000750015007a0c */ /* 0x000fe20003f86270 */
[----:B------:R-:W-:Y:S01]  /*14c0*/  STL.64 [R1+0x30], R168 ;  /* 0x000030a801007387 */ /* 0x000fe20000100a00 */
[----:B------:R-:W-:-:S02]  /*14d0*/  @!P2 LOP3.LUT R0, R0, 0xfffffff8, RZ, 0xc0, !PT ;  /* 0xfffffff80000a812 */ /* 0x000fc400078ec0ff */
[----:B------:R-:W-:Y:S01]  /*14e0*/  IADD3 R3, R3, UR4, RZ ;  /* 0x0000000403037c10 */ /* 0x000fe2000fffe0ff */
[----:B------:R1:W-:Y:S02]  /*14f0*/  @!P2 LDGSTS.E.BYPASS.LTC128B.128 [R243+0x3100], [R4.64], !P1 ;  /* 0x0310000004f3afae */ /* 0x0003e4000c901d52 */
[----:B------:R-:W-:Y:S01]  /*1500*/  @!P2 IMAD.WIDE R8, R0, 0x2, R8 ;  /* 0x000000020008a825 */ /* 0x000fe200078e0208 */
[----:B------:R-:W-:-:S04]  /*1510*/  LOP3.LUT R0, R6, 0xfffffff0, RZ, 0xc0, !PT ;  /* 0xfffffff006007812 */ /* 0x000fc800078ec0ff */
[----:B------:R3:W-:Y:S01]  /*1520*/  @!P2 LDGSTS.E.BYPASS.LTC128B.128 [R243+0x7100], [R8.64], !P6 ;  /* 0x0710000008f3afae */ /* 0x0007e2000f101d52 */
[----:B------:R-:W-:Y:S01]  /*1530*/  ISETP.GE.AND P6, PT, R19, 0x21, PT ;  /* 0x000000211300780c */ /* 0x000fe20003fc6270 */
[----:B------:R-:W-:Y:S01]  /*1540*/  IMAD.IADD R0, R189, 0x1, -R0 ;  /* 0x00000001bd007824 */ /* 0x000fe200078e0a00 */
[----:B------:R-:W-:Y:S01]  /*1550*/  ISETP.GE.AND P2, PT, R19, 0x41, PT ;  /* 0x000000411300780c */ /* 0x000fe20003f46270 */
[----:B------:R-:W0:Y:S03]  /*1560*/  LDGDEPBAR ;  /* 0x00000000000079af */ /* 0x000e260000000000 */
[----:B------:R-:W-:-:S04]  /*1570*/  SHF.R.S32.HI R11, RZ, 0x1f, R0 ;  /* 0x0000001fff0b7819 */ /* 0x000fc80000011400 */
[----:B------:R-:W-:Y:S02]  /*1580*/  LEA.HI R11, R11, R0, RZ, 0x3 ;  /* 0x000000000b0b7211 */ /* 0x000fe400078f18ff */
[----:B-1----:R-:W-:-:S04]  /*1590*/  @P0 LEA R4, P1, R2, c[0x0][0x1c8], 0x1 ;  /* 0x0000720002040a11 */ /* 0x002fc800078208ff */
[----:B------:R-:W-:Y:S02]  /*15a0*/  @P0 LEA.HI.X R5, R2, c[0x0][0x1cc], R3, 0x1, P1 ;  /* 0x0000730002050a11 */ /* 0x000fe400008f0c03 */
[----:B------:R-:W-:Y:S01]  /*15b0*/  ISETP.GE.AND P1, PT, R19, 0x61, PT ;  /* 0x000000611300780c */ /* 0x000fe20003f26270 */
[----:B---3--:R-:W-:Y:S02]  /*15c0*/  IMAD.U32 R9, RZ, RZ, UR6 ;  /* 0x00000006ff097e24 */ /* 0x008fe4000f8e00ff */
[----:B------:R1:W-:Y:S01]  /*15d0*/  @P0 LDGSTS.E.BYPASS.LTC128B.128 [R243+0x8100], [R4.64], !P5 ;  /* 0x0810000004f30fae */ /* 0x0003e2000e901d52 */
[----:B------:R-:W-:-:S03]  /*15e0*/  IMAD.U32 R8, RZ, RZ, UR7 ;  /* 0x00000007ff087e24 */ /* 0x000fc6000f8e00ff */
[----:B------:R1:W-:Y:S06]  /*15f0*/  @P0 LDGSTS.E.BYPASS.LTC128B.128 [R243+0xc100], [R4.64+0x80], !P4 ;  /* 0x0c10008004f30fae */ /* 0x0003ec000e101d52 */
[----:B------:R-:W-:-:S05]  /*1600*/  VOTEU.ANY UP0, P1 ;  /* 0x00000000003f7886 */ /* 0x000fca0000800100 */
[----:B------:R-:W-:Y:S01]  /*1610*/  @UP0 UIMAD UR4, UR7, 0x60, URZ ;  /* 0x00000060070408a4 */ /* 0x000fe2000f8e023f */
[----:B-1----:R-:W-:-:S04]  /*1620*/  SHF.R.S32.HI R4, RZ, 0x4, R6 ;  /* 0x00000004ff047819 */ /* 0x002fc80000011406 */
[----:B------:R-:W-:-:S04]  /*1630*/  LEA.HI R5, R6, R4, RZ, 0x1 ;  /* 0x0000000406057211 */ /* 0x000fc800078f08ff */
[----:B------:R-:W-:Y:S02]  /*1640*/  LOP3.LUT R6, R5, 0xfffffffe, RZ, 0xc0, !PT ;  /* 0xfffffffe05067812 */ /* 0x000fe400078ec0ff */
[----:B------:R-:W-:-:S03]  /*1650*/  @P6 LEA R5, P0, R7, R2, 0x5 ;  /* 0x0000000207056211 */ /* 0x000fc600078028ff */
[----:B--2---:R-:W-:Y:S01]  /*1660*/  IMAD.IADD R13, R4, 0x1, -R6 ;  /* 0x00000001040d7824 */ /* 0x004fe200078e0a06 */
[----:B------:R-:W-:Y:S02]  /*1670*/  LOP3.LUT R6, R11, 0xfffffff8, RZ, 0xc0, !PT ;  /* 0xfffffff80b067812 */ /* 0x000fe400078ec0ff */
[----:B------:R-:W-:Y:S01]  /*1680*/  @P6 LEA.HI.X R4, R9, R3, R8, 0x5, P0 ;  /* 0x0000000309046211 */ /* 0x000fe200000f2c08 */
[----:B------:R-:W-:Y:S01]  /*1690*/  IMAD.SHL.U32 R10, R13, 0x8, RZ ;  /* 0x000000080d0a7824 */ /* 0x000fe200078e00ff */
[----:B------:R-:W-:Y:S01]  /*16a0*/  @P6 LEA R8, P0, R5, c[0x0][0x1c8], 0x1 ;  /* 0x0000720005086a11 */ /* 0x000fe200078008ff */
[----:B------:R-:W-:-:S03]  /*16b0*/  IMAD.IADD R12, R0, 0x1, -R6 ;  /* 0x00000001000c7824 */ /* 0x000fc600078e0a06 */
[----:B------:R-:W-:Y:S01]  /*16c0*/  @P6 LEA.HI.X R9, R5, c[0x0][0x1cc], R4, 0x1, P0 ;  /* 0x0000730005096a11 */ /* 0x000fe200000f0c04 */
[----:B------:R-:W-:Y:S01]  /*16d0*/  IMAD.SHL.U32 R0, R12, 0x40, RZ ;  /* 0x000000400c007824 */ /* 0x000fe200078e00ff */
[----:B------:R-:W-:Y:S01]  /*16e0*/  @P2 IADD3 R4, P0, R2, UR12, RZ ;  /* 0x0000000c02042c10 */ /* 0x000fe2000ff1e0ff */
[----:B------:R-:W-:Y:S02]  /*16f0*/  IMAD.U32 R5, RZ, RZ, UR6 ;  /* 0x00000006ff057e24 */ /* 0x000fe4000f8e00ff */
[----:B------:R1:W-:Y:S01]  /*1700*/  @P6 LDGSTS.E.BYPASS.LTC128B.128 [R243+0x9100], [R8.64], !P5 ;  /* 0x0910000008f36fae */ /* 0x0003e2000e901d52 */
[----:B------:R-:W-:Y:S01]  /*1710*/  @P2 IADD3.X R7, R3, UR9, RZ, P0, !PT ;  /* 0x0000000903072c10 */ /* 0x000fe200087fe4ff */
[----:B------:R-:W-:Y:S01]  /*1720*/  @P1 IMAD.WIDE.U32 R2, R5, 0x60, R2 ;  /* 0x0000006005021825 */ /* 0x000fe200078e0002 */
[----:B------:R-:W-:Y:S01]  /*1730*/  @P2 LEA R6, P0, R4, c[0x0][0x1c8], 0x1 ;  /* 0x0000720004062a11 */ /* 0x000fe200078008ff */
[----:B------:R1:W-:Y:S01]  /*1740*/  @P6 LDGSTS.E.BYPASS.LTC128B.128 [R243+0xd100], [R8.64+0x80], !P4 ;  /* 0x0d10008008f36fae */ /* 0x0003e2000e101d52 */
[----:B------:R-:W-:-:S02]  /*1750*/  LOP3.LUT R0, R0, 0x1c0, RZ, 0xc0, !PT ;  /* 0x000001c000007812 */ /* 0x000fc400078ec0ff */
[----:B------:R-:W-:Y:S02]  /*1760*/  @P2 LEA.HI.X R7, R4, c[0x0][0x1cc], R7, 0x1, P0 ;  /* 0x0000730004072a11 */ /* 0x000fe400000f0c07 */
[----:B------:R-:W-:Y:S02]  /*1770*/  LOP3.LUT R10, R0, 0x8, R10, 0xf8, !PT ;  /* 0x00000008000a7812 */ /* 0x000fe400078ef80a */
[----:B------:R-:W-:Y:S01]  /*1780*/  SHF.R.U32.HI R5, RZ, 0x3, R0 ;  /* 0x00000003ff057819 */ /* 0x000fe20000011600 */
[----:B------:R2:W-:Y:S01]  /*1790*/  @P2 LDGSTS.E.BYPASS.LTC128B.128 [R243+0xa100], [R6.64], !P5 ;  /* 0x0a10000006f32fae */ /* 0x0005e2000e901d52 */
[----:B------:R-:W-:Y:S01]  /*17a0*/  @P1 IADD3 R0, R3, UR4, RZ ;  /* 0x0000000403001c10 */ /* 0x000fe2000fffe0ff */
[----:B------:R-:W-:Y:S01]  /*17b0*/  IMAD.SHL.U32 R3, R11, 0x40, RZ ;  /* 0x000000400b037824 */ /* 0x000fe200078e00ff */
[----:B------:R-:W-:Y:S01]  /*17c0*/  @P1 LEA R4, P0, R2, c[0x0][0x1c8], 0x1 ;  /* 0x0000720002041a11 */ /* 0x000fe200078008ff */
[----:B------:R2:W-:Y:S01]  /*17d0*/  @P2 LDGSTS.E.BYPASS.LTC128B.128 [R243+0xe100], [R6.64+0x80], !P4 ;  /* 0x0e10008006f32fae */ /* 0x0005e2000e101d52 */
[----:B------:R-:W-:Y:S01]  /*17e0*/  LOP3.LUT R10, R10, R5, RZ, 0x3c, !PT ;  /* 0x000000050a0a7212 */ /* 0x000fe200078e3cff */
[----:B------:R-:W-:Y:S01]  /*17f0*/  ULDC.64 UR4, c[0x0][0x208] ;  /* 0x0000820000047ab9 */ /* 0x000fe20000000a00 */
[----:B------:R-:W-:Y:S01]  /*1800*/  @P1 LEA.HI.X R5, R2, c[0x0][0x1cc], R0, 0x1, P0 ;  /* 0x0000730002051a11 */ /* 0x000fe200000f0c00 */
[----:B------:R-:W-:Y:S01]  /*1810*/  IMAD.SHL.U32 R0, R22, 0x40, RZ ;  /* 0x0000004016007824 */ /* 0x000fe200078e00ff */
[----:B------:R-:W-:Y:S01]  /*1820*/  LOP3.LUT R3, R10, 0xfffffe00, R3, 0xf8, !PT ;  /* 0xfffffe000a037812 */ /* 0x000fe200078ef803 */
[----:B------:R-:W-:Y:S01]  /*1830*/  IMAD.SHL.U32 R2, R20, 0x8, RZ ;  /* 0x0000000814027824 */ /* 0x000fe200078e00ff */
[----:B------:R-:W-:Y:S01]  /*1840*/  UIMAD UR10, UR10, UR4, URZ ;  /* 0x000000040a0a72a4 */ /* 0x000fe2000f8e023f */
[----:B------:R3:W-:Y:S01]  /*1850*/  @P1 LDGSTS.E.BYPASS.LTC128B.128 [R243+0xb100], [R4.64], !P5 ;  /* 0x0b10000004f31fae */ /* 0x0007e2000e901d52 */
[----:B------:R-:W-:Y:S01]  /*1860*/  LOP3.LUT R0, R0, 0x1c0, RZ, 0xc0, !PT ;  /* 0x000001c000007812 */ /* 0x000fe200078ec0ff */
[----:B------:R-:W-:Y:S01]  /*1870*/  IMAD R180, R171, 0x400, R3 ;  /* 0x00000400abb47824 */ /* 0x000fe200078e0203 */
[----:B------:R-:W-:Y:S01]  /*1880*/  UIMAD.WIDE.U32 UR14, UR20, UR4, URZ ;  /* 0x00000004140e72a5 */ /* 0x000fe2000f8e003f */
[----:B------:R3:W-:Y:S01]  /*1890*/  @P1 LDGSTS.E.BYPASS.LTC128B.128 [R243+0xf100], [R4.64+0x80], !P4 ;  /* 0x0f10008004f31fae */ /* 0x0007e2000e101d52 */
[----:B------:R-:W-:Y:S01]  /*18a0*/  LOP3.LUT R2, R0, 0x8, R2, 0xf8, !PT ;  /* 0x0000000800027812 */ /* 0x000fe200078ef802 */
[----:B------:R-:W-:Y:S01]  /*18b0*/  UIMAD UR10, UR20, UR5, UR10 ;  /* 0x00000005140a72a4 */ /* 0x000fe2000f8e020a */
[----:B------:R-:W-:Y:S01]  /*18c0*/  SHF.R.U32.HI R0, RZ, 0x3, R0 ;  /* 0x00000003ff007819 */ /* 0x000fe20000011600 */
[----:B------:R-:W0:Y:S01]  /*18d0*/  LDGDEPBAR ;  /* 0x00000000000079af */ /* 0x000e220000000000 */
[----:B------:R-:W-:Y:S01]  /*18e0*/  R2P PR, R12, 0x6 ;  /* 0x000000060c007804 */ /* 0x000fe20000000000 */
[----:B------:R-:W-:Y:S01]  /*18f0*/  UIADD3 UR10, UR15, UR10, URZ ;  /* 0x0000000a0f0a7290 */ /* 0x000fe2000fffe03f */
[----:B------:R-:W-:Y:S01]  /*1900*/  LOP3.LUT R0, R2, R0, RZ, 0x3c, !PT ;  /* 0x0000000002007212 */ /* 0x000fe200078e3cff */
[----:B------:R-:W-:Y:S01]  /*1910*/  IMAD.MOV.U32 R2, RZ, RZ, 0x20 ;  /* 0x00000020ff027424 */ /* 0x000fe200078e00ff */
[C---:B------:R-:W-:Y:S01]  /*1920*/  LEA R192, R180.reuse, 0x100, 0x1 ;  /* 0x00000100b4c07811 */ /* 0x040fe200078e08ff */
[----:B------:R-:W-:Y:S01]  /*1930*/  IMAD.SHL.U32 R180, R180, 0x2, RZ ;  /* 0x00000002b4b47824 */ /* 0x000fe200078e00ff */
[----:B------:R-:W-:Y:S01]  /*1940*/  LOP3.LUT P0, RZ, R22, 0x2, RZ, 0xc0, !PT ;  /* 0x0000000216ff7812 */ /* 0x000fe2000780c0ff */
[----:B------:R-:W-:Y:S01]  /*1950*/  IMAD R0, R13, 0x200, R0 ;  /* 0x000002000d007824 */ /* 0x000fe200078e0200 */
[----:B------:R-:W-:Y:S01]  /*1960*/  SEL R2, R2, 0xffffffe0, !P2 ;  /* 0xffffffe002027807 */ /* 0x000fe20005000000 */
[----:B--2---:R-:W-:-:S04]  /*1970*/  IMAD.WIDE.U32 R6, R23, c[0x0][0x208], R16 ;  /* 0x0000820017067a25 */ /* 0x004fc800078e0010 */
[----:B------:R-:W-:-:S05]  /*1980*/  IMAD.SHL.U32 R220, R0, 0x2, RZ ;  /* 0x0000000200dc7824 */ /* 0x000fca00078e00ff */
[C---:B------:R-:W-:Y:S02]  /*1990*/  IADD3 R0, R220.reuse, 0x8100, RZ ;  /* 0x00008100dc007810 */ /* 0x040fe40007ffe0ff */
[----:B------:R-:W-:Y:S01]  /*19a0*/  IADD3 R227, R220, 0x8120, RZ ;  /* 0x00008120dce37810 */ /* 0x000fe20007ffe0ff */
[----:B---3--:R-:W-:Y:S01]  /*19b0*/  IMAD.MOV.U32 R4, RZ, RZ, 0x10 ;  /* 0x00000010ff047424 */ /* 0x008fe200078e00ff */
[----:B------:R-:W-:-:S04]  /*19c0*/  DEPBAR.LE SB0, 0x1 ;  /* 0x000080400000791a */ /* 0x000fc80000000000 */
[----:B------:R-:W-:Y:S01]  /*19d0*/  BAR.SYNC.DEFER_BLOCKING 0x0 ;  /* 0x0000000000007b1d */ /* 0x000fe20000010000 */
[----:B------:R-:W-:Y:S01]  /*19e0*/  SEL R4, R4, 0xfffffff0, !P1 ;  /* 0xfffffff004047807 */ /* 0x000fe20004800000 */
[----:B------:R-:W-:Y:S01]  /*19f0*/  IMAD.U32 R5, RZ, RZ, UR10 ;  /* 0x0000000aff057e24 */ /* 0x000fe2000f8e00ff */
[----:B------:R-:W-:Y:S01]  /*1a00*/  @P0 IADD3 R227, R0, -0x20, RZ ;  /* 0xffffffe000e30810 */ /* 0x000fe20007ffe0ff */
[----:B------:R-:W-:Y:S01]  /*1a10*/  IMAD R0, R70, c[0x0][0x208], RZ ;  /* 0x0000820046007a24 */ /* 0x000fe200078e02ff */
[----:B------:R-:W-:Y:S01]  /*1a20*/  USHF.L.U32 UR10, UR4, 0x6, URZ ;  /* 0x00000006040a7899 */ /* 0x000fe2000800063f */
[--C-:B------:R-:W-:Y:S01]  /*1a30*/  IMAD R184, R4, 0x2, R192.reuse ;  /* 0x0000000204b87824 */ /* 0x100fe200078e02c0 */
[C---:B------:R-:W-:Y:S01]  /*1a40*/  IADD3 R242, R227.reuse, 0x800, RZ ;  /* 0x00000800e3f27810 */ /* 0x040fe20007ffe0ff */
[C---:B------:R-:W-:Y:S01]  /*1a50*/  IMAD R192, R2.reuse, 0x2, R192 ;  /* 0x0000000202c07824 */ /* 0x040fe200078e02c0 */
[----:B------:R-:W-:Y:S01]  /*1a60*/  UIADD3 UR16, UP0, UR10, 0x80, URZ ;  /* 0x000000800a107890 */ /* 0x000fe2000ff1e03f */
[----:B------:R-:W-:Y:S01]  /*1a70*/  IMAD R208, R2, 0x2, R184 ;  /* 0x0000000202d07824 */ /* 0x000fe200078e02b8 */
[----:B------:R-:W-:Y:S01]  /*1a80*/  IADD3 R241, R227, 0x1000, RZ ;  /* 0x00001000e3f17810 */ /* 0x000fe20007ffe0ff */
[----:B------:R-:W-:Y:S01]  /*1a90*/  IMAD R0, R23, c[0x0][0x20c], R0 ;  /* 0x0000830017007a24 */ /* 0x000fe200078e0200 */
[----:B------:R-:W-:-:S02]  /*1aa0*/  IADD3 R240, R227, 0x1800, RZ ;  /* 0x00001800e3f07810 */ /* 0x000fc40007ffe0ff */
[----:B------:R-:W-:Y:S01]  /*1ab0*/  IADD3 R239, R227, 0x2000, RZ ;  /* 0x00002000e3ef7810 */ /* 0x000fe20007ffe0ff */
[----:B------:R-:W-:Y:S01]  /*1ac0*/  IMAD.IADD R7, R7, 0x1, R0 ;  /* 0x0000000107077824 */ /* 0x000fe200078e0200 */
[C---:B------:R-:W-:Y:S01]  /*1ad0*/  IADD3 R238, R227.reuse, 0x2800, RZ ;  /* 0x00002800e3ee7810 */ /* 0x040fe20007ffe0ff */
[----:B------:R-:W-:Y:S01]  /*1ae0*/  IMAD R0, R72, c[0x0][0x210], RZ ;  /* 0x0000840048007a24 */ /* 0x000fe200078e02ff */
[----:B------:R-:W-:Y:S01]  /*1af0*/  IADD3 R237, R227, 0x3000, RZ ;  /* 0x00003000e3ed7810 */ /* 0x000fe20007ffe0ff */
[----:B------:R-:W-:Y:S01]  /*1b00*/  IMAD.WIDE.U32 R6, R71, c[0x0][0x210], R6 ;  /* 0x0000840047067a25 */ /* 0x000fe200078e0006 */
[C---:B------:R-:W-:Y:S02]  /*1b10*/  IADD3 R236, R227.reuse, 0x3800, RZ ;  /* 0x00003800e3ec7810 */ /* 0x040fe40007ffe0ff */
[----:B------:R-:W-:Y:S01]  /*1b20*/  IADD3 R235, R227, 0x4000, RZ ;  /* 0x00004000e3eb7810 */ /* 0x000fe20007ffe0ff */
[----:B------:R-:W-:Y:S01]  /*1b30*/  LDSM.16.M88.4 R140, [R180+0x100] ;  /* 0x00010000b48c783b */ /* 0x000fe20000000200 */
[----:B------:R-:W-:Y:S01]  /*1b40*/  IMAD R0, R71, c[0x0][0x214], R0 ;  /* 0x0000850047007a24 */ /* 0x000fe200078e0200 */
[----:B------:R-:W-:-:S02]  /*1b50*/  IADD3 R234, R227, 0x4800, RZ ;  /* 0x00004800e3ea7810 */ /* 0x000fc40007ffe0ff */
[----:B------:R-:W-:Y:S01]  /*1b60*/  LDSM.16.M88.4 R144, [R184] ;  /* 0x00000000b890783b */ /* 0x000fe20000000200 */
[----:B------:R-:W-:Y:S01]  /*1b70*/  IMAD.IADD R7, R7, 0x1, R0 ;  /* 0x0000000107077824 */ /* 0x000fe200078e0200 */
[----:B------:R-:W-:Y:S01]  /*1b80*/  IADD3 R233, R227, 0x5000, RZ ;  /* 0x00005000e3e97810 */ /* 0x000fe20007ffe0ff */
[----:B------:R-:W-:Y:S01]  /*1b90*/  IMAD R0, R69, c[0x0][0x218], RZ ;  /* 0x0000860045007a24 */ /* 0x000fe200078e02ff */
[----:B------:R-:W-:Y:S01]  /*1ba0*/  LDSM.16.M88.4 R172, [R192] ;  /* 0x00000000c0ac783b */ /* 0x000fe20000000200 */
[C---:B------:R-:W-:Y:S01]  /*1bb0*/  IMAD.WIDE.U32 R88, R68.reuse, c[0x0][0x218], R6 ;  /* 0x0000860044587a25 */ /* 0x040fe200078e0006 */
[C---:B------:R-:W-:Y:S02]  /*1bc0*/  IADD3 R232, R227.reuse, 0x5800, RZ ;  /* 0x00005800e3e87810 */ /* 0x040fe40007ffe0ff */
[----:B------:R-:W-:Y:S01]  /*1bd0*/  LDSM.16.M88.4 R176, [R208] ;  /* 0x00000000d0b0783b */ /* 0x000fe20000000200 */
[----:B------:R-:W-:Y:S01]  /*1be0*/  IMAD R0, R68, c[0x0][0x21c], R0 ;  /* 0x0000870044007a24 */ /* 0x000fe200078e0200 */
[----:B------:R-:W-:Y:S01]  /*1bf0*/  IADD3 R231, R227, 0x6000, RZ ;  /* 0x00006000e3e77810 */ /* 0x000fe20007ffe0ff */
[----:B------:R-:W-:Y:S01]  /*1c00*/  IMAD.U32 R6, RZ, RZ, UR14 ;  /* 0x0000000eff067e24 */ /* 0x000fe2000f8e00ff */
[----:B------:R-:W-:Y:S01]  /*1c10*/  LDSM.16.M88.4 R180, [R180+0x4100] ;  /* 0x00410000b4b4783b */ /* 0x000fe20000000200 */
[----:B------:R-:W-:Y:S01]  /*1c20*/  IMAD.IADD R75, R89, 0x1, R0 ;  /* 0x00000001594b7824 */ /* 0x000fe200078e0200 */
[----:B------:R-:W-:Y:S01]  /*1c30*/  UMOV UR14, 0x6 ;  /* 0x00000006000e7882 */ /* 0x000fe20000000000 */
[----:B------:R-:W-:Y:S01]  /*1c40*/  IMAD.U32 R7, RZ, RZ, UR15 ;  /* 0x0000000fff077e24 */ /* 0x000fe2000f8e00ff */
[----:B------:R-:W-:Y:S01]  /*1c50*/  LDSM.16.M88.4 R184, [R184+0x4000] ;  /* 0x00400000b8b8783b */ /* 0x000fe20000000200 */
[C---:B------:R-:W-:Y:S01]  /*1c60*/  LEA R0, P0, R6.reuse, R88, 0x7 ;  /* 0x0000005806007211 */ /* 0x040fe200078038ff */
[----:B------:R-:W-:Y:S01]  /*1c70*/  USHF.L.U64.HI UR14, UR4, UR14, UR5 ;  /* 0x0000000e040e7299 */ /* 0x000fe20008010205 */
[C---:B------:R-:W-:Y:S01]  /*1c80*/  IADD3 R230, R227.reuse, 0x6800, RZ ;  /* 0x00006800e3e67810 */ /* 0x040fe20007ffe0ff */
[----:B------:R-:W-:Y:S01]  /*1c90*/  LDSM.16.M88.4 R192, [R192+0x4000] ;  /* 0x00400000c0c0783b */ /* 0x000fe20000000200 */
[----:B------:R-:W-:Y:S01]  /*1ca0*/  LEA.HI.X R5, R6, R75, R5, 0x7, P0 ;  /* 0x0000004b06057211 */ /* 0x000fe200000f3c05 */
[----:B------:R-:W-:Y:S01]  /*1cb0*/  UIADD3.X UR15, URZ, UR14, URZ, UP0, !UPT ;  /* 0x0000000e3f0f7290 */ /* 0x000fe200087fe43f */
[----:B------:R-:W-:Y:S01]  /*1cc0*/  LEA R6, P0, R0, c[0x0][0x1f8], 0x1 ;  /* 0x00007e0000067a11 */ /* 0x000fe200078008ff */
[----:B------:R-:W-:Y:S01]  /*1cd0*/  LDSM.16.M88.4 R208, [R208+0x4000] ;  /* 0x00400000d0d0783b */ /* 0x000fe20000000200 */
[----:B------:R-:W-:Y:S01]  /*1ce0*/  UISETP.GE.AND UP0, UPT, UR25, 0x2, UPT ;  /* 0x000000021900788c */ /* 0x000fe2000bf06270 */
[----:B------:R-:W-:-:S02]  /*1cf0*/  IADD3 R229, R227, 0x7000, RZ ;  /* 0x00007000e3e57810 */ /* 0x000fc40007ffe0ff */
[----:B------:R-:W-:Y:S01]  /*1d00*/  BAR.SYNC.DEFER_BLOCKING 0x0 ;  /* 0x0000000000007b1d */ /* 0x000fe20000010000 */
[----:B------:R-:W-:Y:S01]  /*1d10*/  LEA.HI.X R7, R0, c[0x0][0x1fc], R5, 0x1, P0 ;  /* 0x00007f0000077a11 */ /* 0x000fe200000f0c05 */
[----:B------:R-:W-:Y:S01]  /*1d20*/  IMAD.U32 R5, RZ, RZ, UR10 ;  /* 0x0000000aff057e24 */ /* 0x000fe2000f8e00ff */
[----:B------:R-:W-:Y:S02]  /*1d30*/  IADD3 R0, -R20, UR17, RZ ;  /* 0x0000001114007c10 */ /* 0x000fe4000fffe1ff */
[----:B------:R-:W-:Y:S01]  /*1d40*/  IADD3 R228, R227, 0x7800, RZ ;  /* 0x00007800e3e47810 */ /* 0x000fe20007ffe0ff */
[----:B------:R-:W-:Y:S01]  /*1d50*/  STL.64 [R1+0x48], R88 ;  /* 0x0000485801007387 */ /* 0x000fe20000100a00 */
[----:B------:R-:W-:-:S03]  /*1d60*/  ISETP.LT.OR P6, PT, R0, 0x1, P5 ;  /* 0x000000010000780c */ /* 0x000fc60002fc1670 */
[----:B------:R-:W-:Y:S01]  /*1d70*/  STL [R1+0x3c], R75 ;  /* 0x00003c4b01007387 */ /* 0x000fe20000100800 */
[----:B------:R-:W-:-:S04]  /*1d80*/  DEPBAR.LE SB0, 0x0 ;  /* 0x000080000000791a */ /* 0x000fc80000000000 */
[----:B------:R-:W-:Y:S06]  /*1d90*/  BAR.SYNC.DEFER_BLOCKING 0x0 ;  /* 0x0000000000007b1d */ /* 0x000fec0000010000 */
[----:B-1----:R-:W1:Y:S04]  /*1da0*/  LDSM.16.M88.4 R8, [R220+0x8900] ;  /* 0x00890000dc08783b */ /* 0x002e680000000200 */
[----:B------:R-:W2:Y:S04]  /*1db0*/  LDSM.16.M88.4 R28, [R220+0x9100] ;  /* 0x00910000dc1c783b */ /* 0x000ea80000000200 */
[----:B------:R-:W-:Y:S04]  /*1dc0*/  LDSM.16.M88.4 R40, [R227+0x1000] ;  /* 0x00100000e328783b */ /* 0x000fe80000000200 */
[----:B------:R-:W-:Y:S04]  /*1dd0*/  LDSM.16.M88.4 R56, [R220+0x9900] ;  /* 0x00990000dc38783b */ /* 0x000fe80000000200 */
[----:B-----5:R-:W3:Y:S04]  /*1de0*/  LDSM.16.M88.4 R12, [R220+0x8100] ;  /* 0x00810000dc0c783b */ /* 0x020ee80000000200 */
[----:B------:R-:W4:Y:S04]  /*1df0*/  LDSM.16.M88.4 R48, [R227+0x800] ;  /* 0x00080000e330783b */ /* 0x000f280000000200 */
[----:B------:R-:W5:Y:S04]  /*1e00*/  LDSM.16.M88.4 R60, [R227+0x1800] ;  /* 0x00180000e33c783b */ /* 0x000f680000000200 */
[----:B------:R-:W4:Y:S04]  /*1e10*/  LDSM.16.M88.4 R64, [R220+0xa100] ;  /* 0x00a10000dc40783b */ /* 0x000f280000000200 */
[----:B------:R-:W-:Y:S01]  /*1e20*/  LDSM.16.M88.4 R52, [R227] ;  /* 0x00000000e334783b */ /* 0x000fe20000000200 */
[C---:B-1----:R-:W-:Y:S08]  /*1e30*/  HMMA.16816.F32.BF16 R32, R140.reuse, R8, RZ ;  /* 0x000000088c20723c */ /* 0x042ff000000418ff */
[C---:B------:R-:W-:Y:S08]  /*1e40*/  HMMA.16816.F32.BF16 R24, R140.reuse, R10, RZ ;  /* 0x0000000a8c18723c */ /* 0x040ff000000418ff */
[C---:B--2---:R-:W-:Y:S08]  /*1e50*/  HMMA.16816.F32.BF16 R8, R140.reuse, R30, RZ ;  /* 0x0000001e8c08723c */ /* 0x044ff000000418ff */
[C---:B---3--:R-:W-:Y:S08]  /*1e60*/  HMMA.16816.F32.BF16 R44, R140.reuse, R12, RZ ;  /* 0x0000000c8c2c723c */ /* 0x048ff000000418ff */
[----:B------:R-:W-:Y:S08]  /*1e70*/  HMMA.16816.F32.BF16 R36, R140, R14, RZ ;  /* 0x0000000e8c24723c */ /* 0x000ff000000418ff */
[----:B------:R-:W-:Y:S08]  /*1e80*/  HMMA.16816.F32.BF16 R100, R144, R42, R8 ;  /* 0x0000002a9064723c */ /* 0x000ff00000041808 */
[C---:B------:R-:W-:Y:S08]  /*1e90*/  HMMA.16816.F32.BF16 R8, R140.reuse, R58, RZ ;  /* 0x0000003a8c08723c */ /* 0x040ff000000418ff */
[----:B------:R-:W-:Y:S08]  /*1ea0*/  HMMA.16816.F32.BF16 R12, R140, R28, RZ ;  /* 0x0000001c8c0c723c */ /* 0x000ff000000418ff */
[C---:B----4-:R-:W-:Y:S01]  /*1eb0*/  HMMA.16816.F32.BF16 R112, R144.reuse, R48, R32 ;  /* 0x000000309070723c */ /* 0x050fe20000041820 */
[----:B------:R-:W1:Y:S07]  /*1ec0*/  LDSM.16.M88.4 R32, [R227+0x2000] ;  /* 0x00200000e320783b */ /* 0x000e6e0000000200 */
[----:B-----5:R-:W-:Y:S08]  /*1ed0*/  HMMA.16816.F32.BF16 R80, R144, R62, R8 ;  /* 0x0000003e9050723c */ /* 0x020ff00000041808 */
[----:B------:R-:W-:Y:S08]  /*1ee0*/  HMMA.16816.F32.BF16 R8, R140, R66, RZ ;  /* 0x000000428c08723c */ /* 0x000ff000000418ff */
[----:B------:R-:W-:Y:S01]  /*1ef0*/  HMMA.16816.F32.BF16 R96, R144, R40, R12 ;  /* 0x000000289060723c */ /* 0x000fe2000004180c */
[----:B------:R-:W-:Y:S07]  /*1f00*/  LDSM.16.M88.4 R40, [R220+0xa900] ;  /* 0x00a90000dc28783b */ /* 0x000fee0000000200 */
[C---:B------:R-:W-:Y:S01]  /*1f10*/  HMMA.16816.F32.BF16 R28, R140.reuse, R56, RZ ;  /* 0x000000388c1c723c */ /* 0x040fe200000418ff */
[----:B------:R-:W-:Y:S07]  /*1f20*/  LDSM.16.M88.4 R56, [R227+0x3800] ;  /* 0x00380000e338783b */ /* 0x000fee0000000200 */
[----:B------:R-:W-:Y:S08]  /*1f30*/  HMMA.16816.F32.BF16 R12, R140, R64, RZ ;  /* 0x000000408c0c723c */ /* 0x000ff000000418ff */
[C---:B-1----:R-:W-:Y:S07]  /*1f40*/  HMMA.16816.F32.BF16 R92, R144.reuse, R34, R8 ;  /* 0x00000022905c723c */ /* 0x042fee0000041808 */
[----:B------:R-:W-:Y:S01]  /*1f50*/  IADD3 R10, P2, R6, UR10, RZ ;  /* 0x0000000a060a7c10 */ /* 0x000fe2000ff5e0ff */
[----:B------:R-:W-:Y:S01]  /*1f60*/  HMMA.16816.F32.BF16 R76, R144, R60, R28 ;  /* 0x0000003c904c723c */ /* 0x000fe2000004181c */
[----:B------:R-:W1:Y:S02]  /*1f70*/  LDSM.16.M88.4 R28, [R220+0xb100] ;  /* 0x00b10000dc1c783b */ /* 0x000e640000000200 */
[----:B------:R-:W-:-:S02]  /*1f80*/  IADD3.X R11, R7, UR14, RZ, P2, !PT ;  /* 0x0000000e070b7c10 */ /* 0x000fc400097fe4ff */
[----:B------:R-:W-:-:S03]  /*1f90*/  ISETP.LT.OR P2, PT, R0, 0x1, P4 ;  /* 0x000000010000780c */ /* 0x000fc60002741670 */
[C---:B------:R-:W-:Y:S01]  /*1fa0*/  HMMA.16816.F32.BF16 R84, R144.reuse, R32, R12 ;  /* 0x000000209054723c */ /* 0x040fe2000004180c */
[----:B------:R-:W2:Y:S06]  /*1fb0*/  LDSM.16.M88.4 R32, [R220+0xb900] ;  /* 0x00b90000dc20783b */ /* 0x000eac0000000200 */
[----:B------:R-:W-:Y:S01]  /*1fc0*/  IADD3 R12, P1, P0, R5, 0x80, R6 ;  /* 0x00000080050c7810 */ /* 0x000fe2000783e006 */
[----:B------:R-:W-:Y:S01]  /*1fd0*/  HMMA.16816.F32.BF16 R116, R144, R52, R44 ;  /* 0x000000349074723c */ /* 0x000fe2000004182c */
[----:B------:R-:W-:Y:S02]  /*1fe0*/  LDSM.16.M88.4 R44, [R227+0x3000] ;  /* 0x00300000e32c783b */ /* 0x000fe40000000200 */
[----:B------:R-:W-:-:S02]  /*1ff0*/  IADD3.X R13, RZ, UR14, R7, P1, P0 ;  /* 0x0000000eff0d7c10 */ /* 0x000fc40008fe0407 */
[----:B------:R-:W-:Y:S02]  /*2000*/  IADD3 R8, P0, R10, UR10, RZ ;  /* 0x0000000a0a087c10 */ /* 0x000fe4000ff1e0ff */
[----:B------:R-:W-:Y:S01]  /*2010*/  ISETP.LT.OR P1, PT, R0, 0x21, P5 ;  /* 0x000000210000780c */ /* 0x000fe20002f21670 */
[C---:B------:R-:W-:Y:S01]  /*2020*/  HMMA.16816.F32.BF16 R104, R144.reuse, R50, R24 ;  /* 0x000000329068723c */ /* 0x040fe20000041818 */
[----:B------:R-:W3:Y:S01]  /*2030*/  LDSM.16.M88.4 R48, [R227+0x2800] ;  /* 0x00280000e330783b */ /* 0x000ee20000000200 */
[C---:B------:R-:W-:Y:S02]  /*2040*/  IADD3.X R9, R11.reuse, UR14, RZ, P0, !PT ;  /* 0x0000000e0b097c10 */ /* 0x040fe400087fe4ff */
[----:B------:R-:W-:Y:S01]  /*2050*/  IADD3 R16, P0, R10, UR16, RZ ;  /* 0x000000100a107c10 */ /* 0x000fe2000ff1e0ff */
[----:B------:R-:W-:Y:S01]  /*2060*/  @!PT LDS RZ, [RZ] ;  /* 0x00000000fffff984 */ /* 0x000fe20000000800 */
[----:B------:R-:W-:Y:S01]  /*2070*/  @!PT LDS RZ, [RZ] ;  /* 0x00000000fffff984 */ /* 0x000fe20000000800 */
[----:B------:R-:W-:Y:S01]  /*2080*/  @!PT LDS RZ, [RZ] ;  /* 0x00000000fffff984 */ /* 0x000fe20000000800 */
[----:B------:R4:W-:Y:S01]  /*2090*/  LDGSTS.E.BYPASS.LTC128B.128 [R243+0x100], [R6.64], !P6 ;  /* 0x0010000006f37fae */ /* 0x0009e2000f101d52 */
[C---:B------:R-:W-:Y:S02]  /*20a0*/  ISETP.LT.OR P6, PT, R0.reuse, 0x21, P4 ;  /* 0x000000210000780c */ /* 0x040fe400027c1670 */
[----:B------:R-:W-:Y:S01]  /*20b0*/  IADD3.X R17, R11, UR15, RZ, P0, !PT ;  /* 0x0000000f0b117c10 */ /* 0x000fe200087fe4ff */
[----:B------:R4:W-:Y:S01]  /*20c0*/  LDGSTS.E.BYPASS.LTC128B.128 [R243+0x4100], [R6.64+0x80], !P2 ;  /* 0x0410008006f37fae */ /* 0x0009e2000d101d52 */
[----:B------:R-:W-:Y:S01]  /*20d0*/  ISETP.LT.OR P2, PT, R0, 0x41, P5 ;  /* 0x000000410000780c */ /* 0x000fe20002f41670 */
[----:B------:R-:W-:Y:S01]  /*20e0*/  HMMA.16816.F32.BF16 R108, R144, R54, R36 ;  /* 0x00000036906c723c */ /* 0x000fe20000041824 */
[----:B------:R-:W-:Y:S01]  /*20f0*/  IADD3 R14, P0, R8, UR10, RZ ;  /* 0x0000000a080e7c10 */ /* 0x000fe2000ff1e0ff */
[----:B------:R2:W-:Y:S01]  /*2100*/  LDGSTS.E.BYPASS.LTC128B.128 [R243+0x1100], [R10.64], !P1 ;  /* 0x011000000af37fae */ /* 0x0005e2000c901d52 */
[----:B------:R-:W-:-:S02]  /*2110*/  LOP3.LUT P1, RZ, R22, 0x4, RZ, 0xc0, !PT ;  /* 0x0000000416ff7812 */ /* 0x000fc4000782c0ff */
[----:B------:R-:W-:-:S03]  /*2120*/  IADD3.X R15, R9, UR14, RZ, P0, !PT ;  /* 0x0000000e090f7c10 */ /* 0x000fc600087fe4ff */
[----:B------:R5:W-:Y:S01]  /*2130*/  LDGSTS.E.BYPASS.LTC128B.128 [R243+0x5100], [R12.64], !P6 ;  /* 0x051000000cf37fae */ /* 0x000be2000f101d52 */
[C---:B------:R-:W-:Y:S01]  /*2140*/  ISETP.LT.OR P6, PT, R0.reuse, 0x41, P4 ;  /* 0x000000410000780c */ /* 0x040fe200027c1670 */
[----:B-1----:R-:W-:Y:S02]  /*2150*/  HMMA.16816.F32.BF16 R36, R140, R28, RZ ;  /* 0x0000001c8c24723c */ /* 0x002fe400000418ff */
[----:B------:R2:W-:Y:S01]  /*2160*/  LDGSTS.E.BYPASS.LTC128B.128 [R243+0x2100], [R8.64], !P2 ;  /* 0x0210000008f37fae */ /* 0x0005e2000d101d52 */
[----:B------:R-:W-:-:S05]  /*2170*/  ISETP.LT.OR P2, PT, R0, 0x61, P4 ;  /* 0x000000610000780c */ /* 0x000fca0002741670 */
[----:B------:R-:W-:Y:S04]  /*2180*/  HMMA.16816.F32.BF16 R20, R140, R30, RZ ;  /* 0x0000001e8c14723c */ /* 0x000fe800000418ff */
[----:B------:R1:W-:Y:S01]  /*2190*/  LDGSTS.E.BYPASS.LTC128B.128 [R243+0x6100], [R16.64], !P6 ;  /* 0x0610000010f37fae */ /* 0x0003e2000f101d52 */
[----:B----4-:R-:W-:-:S03]  /*21a0*/  IADD3 R6, P0, R8, UR16, RZ ;  /* 0x0000001008067c10 */ /* 0x010fc6000ff1e0ff */
[----:B------:R-:W-:Y:S01]  /*21b0*/  HMMA.16816.F32.BF16 R24, R140, R40, RZ ;  /* 0x000000288c18723c */ /* 0x000fe200000418ff */
[----:B------:R-:W-:Y:S02]  /*21c0*/  IADD3.X R7, R9, UR15, RZ, P0, !PT ;  /* 0x0000000f09077c10 */ /* 0x000fe400087fe4ff */
[----:B------:R-:W-:Y:S01]  /*21d0*/  ISETP.LT.OR P0, PT, R0, 0x61, P5 ;  /* 0x000000610000780c */ /* 0x000fe20002f01670 */
[----:B------:R-:W-:-:S04]  /*21e0*/  IMAD.MOV.U32 R0, RZ, RZ, 0x40 ;  /* 0x00000040ff007424 */ /* 0x000fc800078e00ff */
[----:B------:R-:W-:Y:S01]  /*21f0*/  HMMA.16816.F32.BF16 R40, R140, R42, RZ ;  /* 0x0000002a8c28723c */ /* 0x000fe200000418ff */
[----:B------:R-:W-:-:S05]  /*2200*/  SEL R0, R0, 0xffffffc0, !P1 ;  /* 0xffffffc000007807 */ /* 0x000fca0004800000 */
[----:B------:R-:W-:Y:S02]  /*2210*/  IMAD.IADD R226, R220, 0x1, R0 ;  /* 0x00000001dce27824 */ /* 0x000fe400078e0200 */
[----:B--2---:R-:W-:Y:S01]  /*2220*/  HMMA.16816.F32.BF16 R8, R140, R34, RZ ;  /* 0x000000228c08723c */ /* 0x004fe200000418ff */
[----:B------:R5:W-:Y:S01]  /*2230*/  LDGSTS.E.BYPASS.LTC128B.128 [R243+0x3100], [R14.64], !P0 ;  /* 0x031000000ef37fae */ /* 0x000be2000c101d52 */
[----:B------:R-:W-:Y:S01]  /*2240*/  IMAD.IADD R223, R0, 0x1, R227 ;  /* 0x0000000100df7824 */ /* 0x000fe200078e02e3 */
[----:B------:R-:W-:Y:S02]  /*2250*/  PLOP3.LUT P0, PT, PT, PT, UP0, 0x80, 0x0 ;  /* 0x000000000000781c */ /* 0x000fe40003f0f008 */
[----:B------:R2:W-:Y:S03]  /*2260*/  LDGSTS.E.BYPASS.LTC128B.128 [R243+0x7100], [R6.64], !P2 ;  /* 0x0710000006f37fae */ /* 0x0005e6000d101d52 */
[C---:B---3--:R-:W-:Y:S01]  /*2270*/  HMMA.16816.F32.BF16 R88, R144.reuse, R48, R24 ;  /* 0x000000309058723c */ /* 0x048fe20000041818 */
[----:B------:R-:W3:Y:S04]  /*2280*/  LDSM.16.M88.4 R28, [R226+0x8900] ;  /* 0x00890000e21c783b */ /* 0x000ee80000000200 */
[----:B------:R-:W4:Y:S03]  /*2290*/  LDSM.16.M88.4 R24, [R226+0x8100] ;  /* 0x00810000e218783b */ /* 0x000f260000000200 */
[C---:B------:R-:W-:Y:S01]  /*22a0*/  HMMA.16816.F32.BF16 R72, R144.reuse, R50, R40 ;  /* 0x000000329048723c */ /* 0x040fe20000041828 */
[----:B-1----:R-:W-:Y:S04]  /*22b0*/  LDSM.16.M88.4 R16, [R226+0x9900] ;  /* 0x00990000e210783b */ /* 0x002fe80000000200 */
[----:B------:R-:W-:Y:S03]  /*22c0*/  LDSM.16.M88.4 R164, [R226+0xc100] ;  /* 0x00c10000e2a4783b */ /* 0x000fe60000000200 */
[----:B------:R-:W-:Y:S01]  /*22d0*/  HMMA.16816.F32.BF16 R64, R144, R46, R20 ;  /* 0x0000002e9040723c */ /* 0x000fe20000041814 */
[----:B------:R-:W-:Y:S04]  /*22e0*/  LDSM.16.M88.4 R20, [R226+0xb100] ;  /* 0x00b10000e214783b */ /* 0x000fe80000000200 */
[----:B------:R-:W0:Y:S03]  /*22f0*/  LDGDEPBAR ;  /* 0x00000000000079af */ /* 0x000e260000000000 */
[----:B-----5:R-:W-:Y:S01]  /*2300*/  HMMA.16816.F32.BF16 R12, R140, R32, RZ ;  /* 0x000000208c0c723c */ /* 0x020fe200000418ff */
[----:B------:R-:W1:Y:S07]  /*2310*/  LDSM.16.M88.4 R32, [R226+0x9100] ;  /* 0x00910000e220783b */ /* 0x000e6e0000000200 */
[----:B------:R-:W-:Y:S08]  /*2320*/  HMMA.16816.F32.BF16 R68, R144, R44, R36 ;  /* 0x0000002c9044723c */ /* 0x000ff00000041824 */
[----:B---3--:R-:W-:Y:S08]  /*2330*/  HMMA.16816.F32.BF16 R48, R172, R28, R112 ;  /* 0x0000001cac30723c */ /* 0x008ff00000041870 */
[C---:B------:R-:W-:Y:S01]  /*2340*/  HMMA.16816.F32.BF16 R60, R144.reuse, R56, R12 ;  /* 0x00000038903c723c */ /* 0x040fe2000004180c */
[----:B------:R-:W-:Y:S07]  /*2350*/  LDSM.16.M88.4 R12, [R226+0xa900] ;  /* 0x00a90000e20c783b */ /* 0x000fee0000000200 */
[----:B------:R-:W-:Y:S01]  /*2360*/  HMMA.16816.F32.BF16 R56, R144, R58, R8 ;  /* 0x0000003a9038723c */ /* 0x000fe20000041808 */
[----:B------:R-:W3:Y:S07]  /*2370*/  LDSM.16.M88.4 R8, [R226+0xa100] ;  /* 0x00a10000e208783b */ /* 0x000eee0000000200 */
[C---:B------:R-:W-:Y:S01]  /*2380*/  HMMA.16816.F32.BF16 R40, R172.reuse, R30, R104 ;  /* 0x0000001eac28723c */ /* 0x040fe20000041868 */
[----:B------:R-:W5:Y:S07]  /*2390*/  LDSM.16.M88.4 R28, [R226+0xb900] ;  /* 0x00b90000e21c783b */ /* 0x000f6e0000000200 */
[C---:B----4-:R-:W-:Y:S08]  /*23a0*/  HMMA.16816.F32.BF16 R52, R172.reuse, R24, R116 ;  /* 0x00000018ac34723c */ /* 0x050ff00000041874 */
[C---:B------:R-:W-:Y:S01]  /*23b0*/  HMMA.16816.F32.BF16 R44, R172.reuse, R26, R108 ;  /* 0x0000001aac2c723c */ /* 0x040fe2000004186c */
[----:B------:R-:W4:Y:S07]  /*23c0*/  LDSM.16.M88.4 R24, [R223] ;  /* 0x00000000df18783b */ /* 0x000f2e0000000200 */
[C---:B-1----:R-:W-:Y:S08]  /*23d0*/  HMMA.16816.F32.BF16 R36, R172.reuse, R32, R96 ;  /* 0x00000020ac24723c */ /* 0x042ff00000041860 */
[C---:B------:R-:W-:Y:S08]  /*23e0*/  HMMA.16816.F32.BF16 R32, R172.reuse, R34, R100 ;  /* 0x00000022ac20723c */ /* 0x040ff00000041864 */
[C---:B---3--:R-:W-:Y:S08]  /*23f0*/  HMMA.16816.F32.BF16 R84, R172.reuse, R8, R84 ;  /* 0x00000008ac54723c */ /* 0x048ff00000041854 */
[C---:B------:R-:W-:Y:S01]  /*2400*/  HMMA.16816.F32.BF16 R92, R172.reuse, R10, R92 ;  /* 0x0000000aac5c723c */ /* 0x040fe2000004185c */
[----:B------:R-:W1:Y:S07]  /*2410*/  LDSM.16.M88.4 R8, [R223+0x800] ;  /* 0x00080000df08783b */ /* 0x000e6e0000000200 */
[C---:B------:R-:W-:Y:S08]  /*2420*/  HMMA.16816.F32.BF16 R76, R172.reuse, R16, R76 ;  /* 0x00000010ac4c723c */ /* 0x040ff0000004184c */
[C---:B------:R-:W-:Y:S01]  /*2430*/  HMMA.16816.F32.BF16 R80, R172.reuse, R18, R80 ;  /* 0x00000012ac50723c */ /* 0x040fe20000041850 */
[----:B------:R-:W3:Y:S07]  /*2440*/  LDSM.16.M88.4 R16, [R223+0x1000] ;  /* 0x00100000df10783b */ /* 0x000eee0000000200 */
[C---:B------:R-:W-:Y:S08]  /*2450*/  HMMA.16816.F32.BF16 R96, R172.reuse, R12, R88 ;  /* 0x0000000cac60723c */ /* 0x040ff00000041858 */
[C---:B------:R-:W-:Y:S01]  /*2460*/  HMMA.16816.F32.BF16 R108, R172.reuse, R14, R72 ;  /* 0x0000000eac6c723c */ /* 0x040fe20000041848 */
[----:B------:R-:W-:Y:S07]  /*2470*/  LDSM.16.M88.4 R12, [R223+0x3000] ;  /* 0x00300000df0c783b */ /* 0x000fee0000000200 */
[C---:B------:R-:W-:Y:S08]  /*2480*/  HMMA.16816.F32.BF16 R100, R172.reuse, R20, R68 ;  /* 0x00000014ac64723c */ /* 0x040ff00000041844 */
[C---:B------:R-:W-:Y:S01]  /*2490*/  HMMA.16816.F32.BF16 R88, R172.reuse, R22, R64 ;  /* 0x00000016ac58723c */ /* 0x040fe20000041840 */
[----:B------:R-:W2:Y:S07]  /*24a0*/  LDSM.16.M88.4 R20, [R223+0x1800] ;  /* 0x00180000df14783b */ /* 0x000eae0000000200 */
[C---:B-----5:R-:W-:Y:S08]  /*24b0*/  HMMA.16816.F32.BF16 R72, R172.reuse, R28, R60 ;  /* 0x0000001cac48723c */ /* 0x060ff0000004183c */
[----:B------:R-:W-:Y:S01]  /*24c0*/  HMMA.16816.F32.BF16 R68, R172, R30, R56 ;  /* 0x0000001eac44723c */ /* 0x000fe20000041838 */
[----:B------:R-:W5:Y:S07]  /*24d0*/  LDSM.16.M88.4 R28, [R223+0x2000] ;  /* 0x00200000df1c783b */ /* 0x000f6e0000000200 */
[C---:B----4-:R-:W-:Y:S08]  /*24e0*/  HMMA.16816.F32.BF16 R64, R176.reuse, R24, R52 ;  /* 0x00000018b040723c */ /* 0x050ff00000041834 */
[C---:B-1----:R-:W-:Y:S08]  /*24f0*/  HMMA.16816.F32.BF16 R56, R176.reuse, R8, R48 ;  /* 0x00000008b038723c */ /* 0x042ff00000041830 */
[C---:B------:R-:W-:Y:S01]  /*2500*/  HMMA.16816.F32.BF16 R60, R176.reuse, R26, R44 ;  /* 0x0000001ab03c723c */ /* 0x040fe2000004182c */
[----:B------:R-:W1:Y:S07]  /*2510*/  LDSM.16.M88.4 R24, [R223+0x2800] ;  /* 0x00280000df18783b */ /* 0x000e6e0000000200 */
[C---:B------:R-:W-:Y:S01]  /*2520*/  HMMA.16816.F32.BF16 R52, R176.reuse, R10, R40 ;  /* 0x0000000ab034723c */ /* 0x040fe20000041828 */
[----:B------:R-:W4:Y:S07]  /*2530*/  LDSM.16.M88.4 R8, [R223+0x3800] ;  /* 0x00380000df08783b */ /* 0x000f2e0000000200 */
[C---:B---3--:R-:W-:Y:S08]  /*2540*/  HMMA.16816.F32.BF16 R48, R176.reuse, R16, R36 ;  /* 0x00000010b030723c */ /* 0x048ff00000041824 */
[C---:B------:R-:W-:Y:S01]  /*2550*/  HMMA.16816.F32.BF16 R44, R176.reuse, R18, R32 ;  /* 0x00000012b02c723c */ /* 0x040fe20000041820 */
[----:B------:R-:W-:Y:S07]  /*2560*/  LDSM.16.M88.4 R16, [R220+0xd900] ;  /* 0x00d90000dc10783b */ /* 0x000fee0000000200 */
[C---:B--2---:R-:W-:Y:S01]  /*2570*/  HMMA.16816.F32.BF16 R40, R176.reuse, R20, R76 ;  /* 0x00000014b028723c */ /* 0x044fe2000004184c */
[----:B------:R-:W-:Y:S07]  /*2580*/  LDSM.16.M88.4 R76, [R227+0x4800] ;  /* 0x00480000e34c783b */ /* 0x000fee0000000200 */
[C---:B------:R-:W-:Y:S01]  /*2590*/  HMMA.16816.F32.BF16 R36, R176.reuse, R22, R80 ;  /* 0x00000016b024723c */ /* 0x040fe20000041850 */
[----:B------:R-:W2:Y:S07]  /*25a0*/  LDSM.16.M88.4 R20, [R220+0xc100] ;  /* 0x00c10000dc14783b */ /* 0x000eae0000000200 */
[C---:B-----5:R-:W-:Y:S08]  /*25b0*/  HMMA.16816.F32.BF16 R32, R176.reuse, R28, R84 ;  /* 0x0000001cb020723c */ /* 0x060ff00000041854 */
[C---:B------:R-:W-:Y:S01]  /*25c0*/  HMMA.16816.F32.BF16 R92, R176.reuse, R30, R92 ;  /* 0x0000001eb05c723c */ /* 0x040fe2000004185c */
[----:B------:R-:W3:Y:S07]  /*25d0*/  LDSM.16.M88.4 R28, [R220+0xc900] ;  /* 0x00c90000dc1c783b */ /* 0x000eee0000000200 */
[C---:B------:R-:W-:Y:S08]  /*25e0*/  HMMA.16816.F32.BF16 R136, R176.reuse, R12, R100 ;  /* 0x0000000cb088723c */ /* 0x040ff00000041864 */
[C---:B------:R-:W-:Y:S01]  /*25f0*/  HMMA.16816.F32.BF16 R132, R176.reuse, R14, R88 ;  /* 0x0000000eb084723c */ /* 0x040fe20000041858 */
[----:B------:R-:W5:Y:S07]  /*2600*/  LDSM.16.M88.4 R12, [R220+0xe100] ;  /* 0x00e10000dc0c783b */ /* 0x000f6e0000000200 */
[C---:B-1----:R-:W-:Y:S08]  /*2610*/  HMMA.16816.F32.BF16 R96, R176.reuse, R24, R96 ;  /* 0x00000018b060723c */ /* 0x042ff00000041860 */
[C---:B------:R-:W-:Y:S01]  /*2620*/  HMMA.16816.F32.BF16 R108, R176.reuse, R26, R108 ;  /* 0x0000001ab06c723c */ /* 0x040fe2000004186c */
[----:B------:R-:W1:Y:S07]  /*2630*/  LDSM.16.M88.4 R24, [R220+0xd100] ;  /* 0x00d10000dc18783b */ /* 0x000e6e0000000200 */
[C---:B----4-:R-:W-:Y:S01]  /*2640*/  HMMA.16816.F32.BF16 R128, R176.reuse, R8, R72 ;  /* 0x00000008b080723c */ /* 0x050fe20000041848 */
[----:B------:R-:W-:Y:S07]  /*2650*/  LDSM.16.M88.4 R72, [R227+0x5000] ;  /* 0x00500000e348783b */ /* 0x000fee0000000200 */
[----:B------:R-:W-:Y:S01]  /*2660*/  HMMA.16816.F32.BF16 R124, R176, R10, R68 ;  /* 0x0000000ab07c723c */ /* 0x000fe20000041844 */
[----:B------:R-:W4:Y:S04]  /*2670*/  LDSM.16.M88.4 R8, [R220+0xe900] ;  /* 0x00e90000dc08783b */ /* 0x000f280000000200 */
[----:B------:R-:W-:Y:S03]  /*2680*/  LDSM.16.M88.4 R68, [R227+0x5800] ;  /* 0x00580000e344783b */ /* 0x000fe60000000200 */
[C---:B--2---:R-:W-:Y:S01]  /*2690*/  HMMA.16816.F32.BF16 R116, R180.reuse, R22, R60 ;  /* 0x00000016b474723c */ /* 0x044fe2000004183c */
[----:B------:R-:W2:Y:S07]  /*26a0*/  LDSM.16.M88.4 R60, [R220+0xf100] ;  /* 0x00f10000dc3c783b */ /* 0x000eae0000000200 */
[C---:B---3--:R-:W-:Y:S01]  /*26b0*/  HMMA.16816.F32.BF16 R104, R180.reuse, R30, R52 ;  /* 0x0000001eb468723c */ /* 0x048fe20000041834 */
[----:B------:R-:W3:Y:S07]  /*26c0*/  LDSM.16.M88.4 R52, [R220+0xf900] ;  /* 0x00f90000dc34783b */ /* 0x000eee0000000200 */
[C---:B------:R-:W-:Y:S01]  /*26d0*/  HMMA.16816.F32.BF16 R112, R180.reuse, R28, R56 ;  /* 0x0000001cb470723c */ /* 0x040fe20000041838 */
[----:B------:R-:W2:Y:S04]  /*26e0*/  LDSM.16.M88.4 R56, [R227+0x4000] ;  /* 0x00400000e338783b */ /* 0x000ea80000000200 */
[----:B------:R-:W-:Y:S03]  /*26f0*/  LDSM.16.M88.4 R28, [R227+0x7800] ;  /* 0x00780000e31c783b */ /* 0x000fe60000000200 */
[C---:B------:R-:W-:Y:S08]  /*2700*/  HMMA.16816.F32.BF16 R120, R180.reuse, R20, R64 ;  /* 0x00000014b478723c */ /* 0x040ff00000041840 */
[C---:B-----5:R-:W-:Y:S01]  /*2710*/  HMMA.16816.F32.BF16 R64, R180.reuse, R12, R32 ;  /* 0x0000000cb440723c */ /* 0x060fe20000041820 */
[----:B------:R-:W5:Y:S07]  /*2720*/  LDSM.16.M88.4 R32, [R227+0x7000] ;  /* 0x00700000e320783b */ /* 0x000f6e0000000200 */
[C---:B------:R-:W-:Y:S01]  /*2730*/  HMMA.16816.F32.BF16 R80, R180.reuse, R18, R36 ;  /* 0x00000012b450723c */ /* 0x040fe20000041824 */
[----:B------:R-:W2:Y:S07]  /*2740*/  LDSM.16.M88.4 R36, [R227+0x6800] ;  /* 0x00680000e324783b */ /* 0x000eae0000000200 */
[C---:B-1----:R-:W-:Y:S08]  /*2750*/  HMMA.16816.F32.BF16 R100, R180.reuse, R24, R48 ;  /* 0x00000018b464723c */ /* 0x042ff00000041830 */
[C---:B------:R-:W-:Y:S01]  /*2760*/  HMMA.16816.F32.BF16 R88, R180.reuse, R26, R44 ;  /* 0x0000001ab458723c */ /* 0x040fe2000004182c */
[----:B------:R-:W1:Y:S07]  /*2770*/  LDSM.16.M88.4 R44, [R227+0x6000] ;  /* 0x00600000e32c783b */ /* 0x000e6e0000000200 */
[C---:B------:R-:W-:Y:S08]  /*2780*/  HMMA.16816.F32.BF16 R84, R180.reuse, R16, R40 ;  /* 0x00000010b454723c */ /* 0x040ff00000041828 */
[C---:B------:R-:W-:Y:S08]  /*2790*/  HMMA.16816.F32.BF16 R48, R180.reuse, R14, R92 ;  /* 0x0000000eb430723c */ /* 0x040ff0000004185c */
[C---:B----4-:R-:W-:Y:S01]  /*27a0*/  HMMA.16816.F32.BF16 R40, R180.reuse, R8, R96 ;  /* 0x00000008b428723c */ /* 0x050fe20000041860 */
[----:B------:R-:W-:Y:S07]  /*27b0*/  LDSM.16.M88.4 R96, [R223+0x4000] ;  /* 0x00400000df60783b */ /* 0x000fee0000000200 */
[C---:B------:R-:W-:Y:S08]  /*27c0*/  HMMA.16816.F32.BF16 R24, R180.reuse, R10, R108 ;  /* 0x0000000ab418723c */ /* 0x040ff0000004186c */
[C---:B--2---:R-:W-:Y:S08]  /*27d0*/  HMMA.16816.F32.BF16 R16, R180.reuse, R62, R132 ;  /* 0x0000003eb410723c */ /* 0x044ff00000041884 */
[C---:B---3--:R-:W-:Y:S08]  /*27e0*/  HMMA.16816.F32.BF16 R12, R180.reuse, R52, R128 ;  /* 0x00000034b40c723c */ /* 0x048ff00000041880 */
[C---:B------:R-:W-:Y:S08]  /*27f0*/  HMMA.16816.F32.BF16 R8, R180.reuse, R54, R124 ;  /* 0x00000036b408723c */ /* 0x040ff0000004187c */
[----:B------:R-:W-:Y:S01]  /*2800*/  HMMA.16816.F32.BF16 R20, R180, R60, R136 ;  /* 0x0000003cb414723c */ /* 0x000fe20000041888 */
[----:B------:R-:W2:Y:S07]  /*2810*/  LDSM.16.M88.4 R60, [R226+0xc900] ;  /* 0x00c90000e23c783b */ /* 0x000eae0000000200 */
[C---:B------:R-:W-:Y:S08]  /*2820*/  HMMA.16816.F32.BF16 R52, R184.reuse, R56, R120 ;  /* 0x00000038b834723c */ /* 0x040ff00000041878 */
[C---:B------:R-:W-:Y:S01]  /*2830*/  HMMA.16816.F32.BF16 R56, R184.reuse, R58, R116 ;  /* 0x0000003ab838723c */ /* 0x040fe20000041874 */
[----:B------:R-:W3:Y:S07]  /*2840*/  LDSM.16.M88.4 R116, [R226+0xd100] ;  /* 0x00d10000e274783b */ /* 0x000eee0000000200 */
[C---:B------:R-:W-:Y:S08]  /*2850*/  HMMA.16816.F32.BF16 R132, R184.reuse, R76, R112 ;  /* 0x0000004cb884723c */ /* 0x040ff00000041870 */
[C---:B------:R-:W-:Y:S08]  /*2860*/  HMMA.16816.F32.BF16 R128, R184.reuse, R72, R100 ;  /* 0x00000048b880723c */ /* 0x040ff00000041864 */
[C---:B-----5:R-:W-:Y:S01]  /*2870*/  HMMA.16816.F32.BF16 R112, R184.reuse, R34, R16 ;  /* 0x00000022b870723c */ /* 0x060fe20000041810 */
[----:B------:R-:W4:Y:S07]  /*2880*/  LDSM.16.M88.4 R16, [R226+0xd900] ;  /* 0x00d90000e210783b */ /* 0x000f2e0000000200 */
[C---:B------:R-:W-:Y:S01]  /*2890*/  HMMA.16816.F32.BF16 R108, R184.reuse, R28, R12 ;  /* 0x0000001cb86c723c */ /* 0x040fe2000004180c */
[----:B------:R-:W5:Y:S07]  /*28a0*/  LDSM.16.M88.4 R12, [R226+0xe100] ;  /* 0x00e10000e20c783b */ /* 0x000f6e0000000200 */
[C---:B------:R-:W-:Y:S01]  /*28b0*/  HMMA.16816.F32.BF16 R100, R184.reuse, R30, R8 ;  /* 0x0000001eb864723c */ /* 0x040fe20000041808 */
[----:B------:R-:W1:Y:S07]  /*28c0*/  LDSM.16.M88.4 R8, [R226+0xe900] ;  /* 0x00e90000e208783b */ /* 0x000e6e0000000200 */
[C---:B------:R-:W-:Y:S08]  /*28d0*/  HMMA.16816.F32.BF16 R104, R184.reuse, R78, R104 ;  /* 0x0000004eb868723c */ /* 0x040ff00000041868 */
[C---:B------:R-:W-:Y:S01]  /*28e0*/  HMMA.16816.F32.BF16 R160, R184.reuse, R74, R88 ;  /* 0x0000004ab8a0723c */ /* 0x040fe20000041858 */
[----:B------:R-:W-:Y:S04]  /*28f0*/  LDSM.16.M88.4 R88, [R223+0x4800] ;  /* 0x00480000df58783b */ /* 0x000fe80000000200 */
[----:B------:R-:W-:Y:S03]  /*2900*/  LDSM.16.M88.4 R72, [R223+0x5000] ;  /* 0x00500000df48783b */ /* 0x000fe60000000200 */
[C---:B------:R-:W-:Y:S01]  /*2910*/  HMMA.16816.F32.BF16 R152, R184.reuse, R70, R80 ;  /* 0x00000046b898723c */ /* 0x040fe20000041850 */
[----:B------:R-:W-:Y:S07]  /*2920*/  LDSM.16.M88.4 R80, [R226+0xf900] ;  /* 0x00f90000e250783b */ /* 0x000fee0000000200 */
[C---:B------:R-:W-:Y:S01]  /*2930*/  HMMA.16816.F32.BF16 R120, R184.reuse, R38, R24 ;  /* 0x00000026b878723c */ /* 0x040fe20000041818 */
[----:B------:R-:W2:Y:S07]  /*2940*/  LDSM.16.M88.4 R24, [R226+0xf100] ;  /* 0x00f10000e218783b */ /* 0x000eae0000000200 */
[C---:B------:R-:W-:Y:S01]  /*2950*/  HMMA.16816.F32.BF16 R156, R184.reuse, R68, R84 ;  /* 0x00000044b89c723c */ /* 0x040fe20000041854 */
[----:B------:R-:W2:Y:S07]  /*2960*/  LDSM.16.M88.4 R68, [R223+0x5800] ;  /* 0x00580000df44783b */ /* 0x000eae0000000200 */
[C---:B-1----:R-:W-:Y:S01]  /*2970*/  HMMA.16816.F32.BF16 R148, R184.reuse, R44, R64 ;  /* 0x0000002cb894723c */ /* 0x042fe20000041840 */
[----:B------:R-:W1:Y:S07]  /*2980*/  LDSM.16.M88.4 R64, [R223+0x6000] ;  /* 0x00600000df40783b */ /* 0x000e6e0000000200 */
[C---:B------:R-:W-:Y:S08]  /*2990*/  HMMA.16816.F32.BF16 R136, R184.reuse, R46, R48 ;  /* 0x0000002eb888723c */ /* 0x040ff00000041830 */
[C---:B------:R-:W-:Y:S08]  /*29a0*/  HMMA.16816.F32.BF16 R124, R184.reuse, R36, R40 ;  /* 0x00000024b87c723c */ /* 0x040ff00000041828 */
[----:B------:R-:W-:Y:S08]  /*29b0*/  HMMA.16816.F32.BF16 R20, R184, R32, R20 ;  /* 0x00000020b814723c */ /* 0x000ff00000041814 */
[C---:B------:R-:W-:Y:S08]  /*29c0*/  HMMA.16816.F32.BF16 R92, R192.reuse, R164, R52 ;  /* 0x000000a4c05c723c */ /* 0x040ff00000041834 */
[C---:B------:R-:W-:Y:S08]  /*29d0*/  HMMA.16816.F32.BF16 R84, R192.reuse, R166, R56 ;  /* 0x000000a6c054723c */ /* 0x040ff00000041838 */
[C---:B--2---:R-:W-:Y:S08]  /*29e0*/  HMMA.16816.F32.BF16 R76, R192.reuse, R60, R132 ;  /* 0x0000003cc04c723c */ /* 0x044ff00000041884 */
[C---:B------:R-:W-:Y:S01]  /*29f0*/  HMMA.16816.F32.BF16 R60, R192.reuse, R62, R104 ;  /* 0x0000003ec03c723c */ /* 0x040fe20000041868 */
[----:B------:R-:W2:Y:S07]  /*2a00*/  LDSM.16.M88.4 R104, [R223+0x6800] ;  /* 0x00680000df68783b */ /* 0x000eae0000000200 */
[C---:B---3--:R-:W-:Y:S01]  /*2a10*/  HMMA.16816.F32.BF16 R56, R192.reuse, R116, R128 ;  /* 0x00000074c038723c */ /* 0x048fe20000041880 */
[----:B------:R-:W3:Y:S07]  /*2a20*/  LDSM.16.M88.4 R128, [R223+0x7000] ;  /* 0x00700000df80783b */ /* 0x000eee0000000200 */
[----:B------:R-:W-:Y:S01]  /*2a30*/  HMMA.16816.F32.BF16 R52, R192, R118, R160 ;  /* 0x00000076c034723c */ /* 0x000fe200000418a0 */
[----:B------:R-:W1:Y:S01]  /*2a40*/  LDSM.16.M88.4 R116, [R223+0x7800] ;  /* 0x00780000df74783b */ /* 0x000e620000000200 */
[----:B------:R-:W-:-:S06]  /*2a50*/  DEPBAR.LE SB0, 0x0 ;  /* 0x000080000000791a */ /* 0x000fcc0000000000 */
[C---:B----4-:R-:W-:Y:S08]  /*2a60*/  HMMA.16816.F32.BF16 R48, R192.reuse, R16, R156 ;  /* 0x00000010c030723c */ /* 0x050ff0000004189c */
[C---:B------:R-:W-:Y:S08]  /*2a70*/  HMMA.16816.F32.BF16 R44, R192.reuse, R18, R152 ;  /* 0x00000012c02c723c */ /* 0x040ff00000041898 */
[C---:B-----5:R-:W-:Y:S08]  /*2a80*/  HMMA.16816.F32.BF16 R40, R192.reuse, R12, R148 ;  /* 0x0000000cc028723c */ /* 0x060ff00000041894 */
        /* <DEDUP_REMOVED lines=21> */
[C---:B------:R-:W-:Y:S08]  /*2be0*/  HMMA.16816.F32.BF16 R24, R208.reuse, R116, R12 ;  /* 0x00000074d018723c */ /* 0x040ff0000004180c */
[----:B------:R-:W-:Y:S01]  /*2bf0*/  HMMA.16816.F32.BF16 R44, R208, R118, R8 ;  /* 0x00000076d02c723c */ /* 0x000fe20000041808 */
[----:B------:R-:W-:Y:S06]  /*2c00*/  BAR.SYNC.DEFER_BLOCKING 0x0 ;  /* 0x0000000000007b1d */ /* 0x000fec0000010000 */
[----:B------:R-:W-:Y:S05]  /*2c10*/  @!P0 BRA `(.L_x_501) ;  /* 0x0000025000008947 */ /* 0x000fea0003800000 */
[----:B------:R-:W-:-:S04]  /*2c20*/  UIADD3 UR5, UR25, -0x2, URZ ;  /* 0xfffffffe19057890 */ /* 0x000fc8000fffe03f */
        /* <DEDUP_REMOVED lines=36> */
.L_x_501:
[----:B------:R-:W-:Y:S01]  /*2e70*/  FMUL.FTZ R0, R40, c[0x0][0x320] ;  /* 0x0000c80028007a20 */ /* 0x000fe20000410000 */
[----:B---3--:R-:W-:Y:S01]  /*2e80*/  LEA.HI R6, R190, R189, RZ, 0x2 ;  /* 0x000000bdbe067211 */ /* 0x008fe200078f10ff */
[----:B------:R-:W-:Y:S01]  /*2e90*/  FMUL.FTZ R5, R50, c[0x0][0x320] ;  /* 0x0000c80032057a20 */ /* 0x000fe20000410000 */
[----:B------:R-:W-:Y:S01]  /*2ea0*/  SHF.R.S32.HI R7, RZ, 0x1f, R171 ;  /* 0x0000001fff077819 */ /* 0x000fe200000114ab */
[----:B------:R1:W-:Y:S01]  /*2eb0*/  MUFU.TANH R160, R0 ;  /* 0x0000000000a07308 */ /* 0x0003e20000002400 */
[----:B------:R-:W-:Y:S01]  /*2ec0*/  FMUL.FTZ R8, R18, c[0x0][0x320] ;  /* 0x0000c80012087a20 */ /* 0x000fe20000410000 */
[----:B------:R-:W-:Y:S01]  /*2ed0*/  UMOV UR4, 0xffffff80 ;  /* 0xffffff8000047882 */ /* 0x000fe20000000000 */
[----:B------:R-:W-:Y:S01]  /*2ee0*/  LEA.HI R7, R7, R171, RZ, 0x3 ;  /* 0x000000ab07077211 */ /* 0x000fe200078f18ff */
[----:B------:R-:W-:Y:S01]  /*2ef0*/  UIMAD UR4, UR20, UR4, 0x1 ;  /* 0x00000001140474a4 */ /* 0x000fe2000f8e0204 */
[----:B------:R-:W-:Y:S01]  /*2f00*/  FMUL.FTZ R10, R19, c[0x0][0x320] ;  /* 0x0000c800130a7a20 */ /* 0x000fe20000410000 */
[----:B------:R-:W-:Y:S01]  /*2f10*/  UIADD3 UR25, UR25, -0x2, URZ ;  /* 0xfffffffe19197890 */ /* 0x000fe2000fffe03f */
[----:B------:R-:W-:Y:S01]  /*2f20*/  LOP3.LUT R7, R7, 0xffffff8, RZ, 0xc0, !PT ;  /* 0x0ffffff807077812 */ /* 0x000fe200078ec0ff */
[----:B------:R-:W-:Y:S01]  /*2f30*/  IMAD.SHL.U32 R221, R3, 0x2, RZ ;  /* 0x0000000203dd7824 */ /* 0x000fe200078e00ff */
[----:B------:R-:W0:Y:S03]  /*2f40*/  LDGDEPBAR ;  /* 0x00000000000079af */ /* 0x000e260000000000 */
[----:B------:R-:W-:-:S02]  /*2f50*/  IMAD.IADD R9, R171, 0x1, -R7 ;  /* 0x00000001ab097824 */ /* 0x000fc400078e0a07 */
[--C-:B------:R-:W-:Y:S02]  /*2f60*/  IMAD R222, R4, 0x2, R221.reuse ;  /* 0x0000000204de7824 */ /* 0x100fe400078e02dd */
[----:B-1----:R-:W-:Y:S02]  /*2f70*/  FMUL.FTZ R0, R92, c[0x0][0x320] ;  /* 0x0000c8005c007a20 */ /* 0x002fe40000410000 */
[C---:B------:R-:W-:Y:S02]  /*2f80*/  IMAD R225, R2.reuse, 0x2, R221 ;  /* 0x0000000202e17824 */ /* 0x040fe400078e02dd */
[----:B------:R1:W2:Y:S01]  /*2f90*/  MUFU.TANH R82, R0 ;  /* 0x0000000000527308 */ /* 0x0002a20000002400 */
[----:B------:R-:W-:Y:S02]  /*2fa0*/  IMAD R224, R2, 0x2, R222 ;  /* 0x0000000202e07824 */ /* 0x000fe400078e02de */
[----:B-1----:R-:W-:-:S05]  /*2fb0*/  FMUL.FTZ R0, R93, c[0x0][0x320] ;  /* 0x0000c8005d007a20 */ /* 0x002fca0000410000 */
[----:B------:R1:W3:Y:S02]  /*2fc0*/  MUFU.TANH R81, R0 ;  /* 0x0000000000517308 */ /* 0x0002e40000002400 */
[----:B-1----:R-:W-:-:S06]  /*2fd0*/  FMUL.FTZ R0, R84, c[0x0][0x320] ;  /* 0x0000c80054007a20 */ /* 0x002fcc0000410000 */
[----:B------:R1:W4:Y:S02]  /*2fe0*/  MUFU.TANH R80, R0 ;  /* 0x0000000000507308 */ /* 0x0003240000002400 */
[----:B-1----:R-:W-:-:S06]  /*2ff0*/  FMUL.FTZ R0, R85, c[0x0][0x320] ;  /* 0x0000c80055007a20 */ /* 0x002fcc0000410000 */
[----:B------:R1:W-:Y:S02]  /*3000*/  MUFU.TANH R11, R0 ;  /* 0x00000000000b7308 */ /* 0x0003e40000002400 */
[----:B-1----:R-:W-:-:S06]  /*3010*/  FMUL.FTZ R0, R76, c[0x0][0x320] ;  /* 0x0000c8004c007a20 */ /* 0x002fcc0000410000 */
[----:B------:R1:W5:Y:S02]  /*3020*/  MUFU.TANH R76, R0 ;  /* 0x00000000004c7308 */ /* 0x0003640000002400 */
[----:B-1----:R-:W-:-:S06]  /*3030*/  FMUL.FTZ R0, R77, c[0x0][0x320] ;  /* 0x0000c8004d007a20 */ /* 0x002fcc0000410000 */
[----:B------:R1:W1:Y:S02]  /*3040*/  MUFU.TANH R75, R0 ;  /* 0x00000000004b7308 */ /* 0x0002640000002400 */
[----:B-1----:R-:W-:-:S06]  /*3050*/  FMUL.FTZ R0, R60, c[0x0][0x320] ;  /* 0x0000c8003c007a20 */ /* 0x002fcc0000410000 */
[----:B------:R1:W1:Y:S02]  /*3060*/  MUFU.TANH R74, R0 ;  /* 0x00000000004a7308 */ /* 0x0002640000002400 */
[----:B-1----:R-:W-:-:S06]  /*3070*/  FMUL.FTZ R0, R61, c[0x0][0x320] ;  /* 0x0000c8003d007a20 */ /* 0x002fcc0000410000 */
[----:B------:R1:W-:Y:S02]  /*3080*/  MUFU.TANH R73, R0 ;  /* 0x0000000000497308 */ /* 0x0003e40000002400 */
[----:B-1----:R-:W-:-:S06]  /*3090*/  FMUL.FTZ R0, R56, c[0x0][0x320] ;  /* 0x0000c80038007a20 */ /* 0x002fcc0000410000 */
[----:B------:R1:W1:Y:S02]  /*30a0*/  MUFU.TANH R66, R0 ;  /* 0x0000000000427308 */ /* 0x0002640000002400 */
        /* <DEDUP_REMOVED lines=29> */
[----:B------:R1:W-:Y:S08]  /*3280*/  MUFU.TANH R20, R5 ;  /* 0x0000000500147308 */ /* 0x0003f00000002400 */
[----:B------:R2:W2:Y:S01]  /*3290*/  MUFU.TANH R49, R0 ;  /* 0x0000000000317308 */ /* 0x0004a20000002400 */
[----:B-1----:R-:W-:-:S05]  /*32a0*/  LOP3.LUT R5, R6, 0xfffffffc, RZ, 0xc0, !PT ;  /* 0xfffffffc06057812 */ /* 0x002fca00078ec0ff */
[----:B------:R-:W-:Y:S02]  /*32b0*/  IMAD.IADD R5, R189, 0x1, -R5 ;  /* 0x00000001bd057824 */ /* 0x000fe400078e0a05 */
[----:B--2---:R-:W-:-:S04]  /*32c0*/  FMUL.FTZ R0, R21, c[0x0][0x320] ;  /* 0x0000c80015007a20 */ /* 0x004fc80000410000 */
[----:B------:R1:W2:Y:S02]  /*32d0*/  MUFU.TANH R48, R0 ;  /* 0x0000000000307308 */ /* 0x0002a40000002400 */
        /* <DEDUP_REMOVED lines=15> */
[----:B------:R1:W-:Y:S02]  /*33d0*/  MUFU.TANH R156, R0 ;  /* 0x00000000009c7308 */ /* 0x0003e40000002400 */
        /* <DEDUP_REMOVED lines=15> */
[----:B------:R1:W-:Y:S08]  /*34d0*/  MUFU.TANH R34, R8 ;  /* 0x0000000800227308 */ /* 0x0003f00000002400 */
[----:B------:R2:W-:Y:S01]  /*34e0*/  MUFU.TANH R167, R0 ;  /* 0x0000000000a77308 */ /* 0x0005e20000002400 */
[----:B-1----:R-:W-:-:S04]  /*34f0*/  LEA.HI R8, R5, R5, RZ, 0x1 ;  /* 0x0000000505087211 */ /* 0x002fc800078f08ff */
[----:B------:R-:W-:Y:S01]  /*3500*/  LOP3.LUT R8, R8, 0x1ffffffe, RZ, 0xc0, !PT ;  /* 0x1ffffffe08087812 */ /* 0x000fe200078ec0ff */
[----:B--2---:R-:W-:-:S04]  /*3510*/  FMUL.FTZ R0, R35, c[0x0][0x320] ;  /* 0x0000c80023007a20 */ /* 0x004fc80000410000 */
        /* <DEDUP_REMOVED lines=12> */
[----:B------:R1:W2:Y:S02]  /*35e0*/  MUFU.TANH R13, R0 ;  /* 0x00000000000d7308 */ /* 0x0002a40000002400 */
[----:B-1----:R-:W-:-:S06]  /*35f0*/  FMUL.FTZ R0, R22, c[0x0][0x320] ;  /* 0x0000c80016007a20 */ /* 0x002fcc0000410000 */
[----:B------:R1:W-:Y:S02]  /*3600*/  MUFU.TANH R38, R0 ;  /* 0x0000000000267308 */ /* 0x0003e40000002400 */
[----:B-1----:R-:W-:-:S06]  /*3610*/  FMUL.FTZ R0, R23, c[0x0][0x320] ;  /* 0x0000c80017007a20 */ /* 0x002fcc0000410000 */
[----:B------:R-:W-:Y:S08]  /*3620*/  MUFU.TANH R23, R10 ;  /* 0x0000000a00177308 */ /* 0x000ff00000002400 */
[----:B------:R1:W-:Y:S02]  /*3630*/  MUFU.TANH R35, R0 ;  /* 0x0000000000237308 */ /* 0x0003e40000002400 */
[----:B-1----:R-:W-:-:S06]  /*3640*/  FMUL.FTZ R0, R87, c[0x0][0x320] ;  /* 0x0000c80057007a20 */ /* 0x002fcc0000410000 */
[----:B------:R1:W1:Y:S02]  /*3650*/  MUFU.TANH R14, R0 ;  /* 0x00000000000e7308 */ /* 0x0002640000002400 */
[----:B-1----:R-:W-:-:S05]  /*3660*/  LOP3.LUT R0, R188, 0xffffffe0, RZ, 0xc0, !PT ;  /* 0xffffffe0bc007812 */ /* 0x002fca00078ec0ff */
[----:B------:R-:W-:-:S05]  /*3670*/  IMAD.IADD R0, R189, 0x1, -R0 ;  /* 0x00000001bd007824 */ /* 0x000fca00078e0a00 */
[----:B------:R-:W-:-:S04]  /*3680*/  SHF.R.S32.HI R6, RZ, 0x1f, R0 ;  /* 0x0000001fff067819 */ /* 0x000fc80000011400 */
[----:B------:R-:W-:-:S04]  /*3690*/  LEA.HI R6, R6, R0, RZ, 0x2 ;  /* 0x0000000006067211 */ /* 0x000fc800078f10ff */
[----:B------:R-:W-:-:S05]  /*36a0*/  LEA.HI.SX32 R7, R6, UR23, 0x1e ;  /* 0x0000001706077c11 */ /* 0x000fca000f8ff2ff */
[----:B------:R-:W-:Y:S02]  /*36b0*/  IMAD R9, R9, 0x10, R7 ;  /* 0x0000001009097824 */ /* 0x000fe400078e0207 */
[----:B------:R-:W-:Y:S02]  /*36c0*/  IMAD.IADD R7, R5, 0x1, -R8 ;  /* 0x0000000105077824 */ /* 0x000fe400078e0a08 */
[----:B------:R-:W-:Y:S02]  /*36d0*/  FMUL.FTZ R5, R51, c[0x0][0x320] ;  /* 0x0000c80033057a20 */ /* 0x000fe40000410000 */
[----:B------:R-:W-:Y:S02]  /*36e0*/  IMAD R15, R7, 0x8, R9 ;  /* 0x00000008070f7824 */ /* 0x000fe400078e0209 */
[----:B------:R1:W-:Y:S01]  /*36f0*/  MUFU.TANH R17, R5 ;  /* 0x0000000500117308 */ /* 0x0003e20000002400 */
[----:B------:R-:W-:Y:S02]  /*3700*/  FMUL.FTZ R7, R62, c[0x0][0x320] ;  /* 0x0000c8003e077a20 */ /* 0x000fe40000410000 */
[----:B------:R-:W-:Y:S01]  /*3710*/  @P3 IMAD.HI.U32 R8, R15, c[0x0][0x2c8], RZ ;  /* 0x0000b2000f083a27 */ /* 0x000fe200078e00ff */
[----:B------:R2:W-:Y:S04]  /*3720*/  STL [R1+0x20], R15 ;  /* 0x0000200f01007387 */ /* 0x0005e80000100800 */
[----:B------:R3:W2:Y:S01]  /*3730*/  MUFU.TANH R64, R7 ;  /* 0x0000000700407308 */ /* 0x0006a20000002400 */
[----:B-1----:R-:W-:Y:S01]  /*3740*/  IMAD.MOV.U32 R5, RZ, RZ, R15 ;  /* 0x000000ffff057224 */ /* 0x002fe200078e000f */
[----:B------:R-:W-:-:S05]  /*3750*/  @P3 SHF.R.U32.HI R5, RZ, c[0x0][0x2cc], R8 ;  /* 0x0000b300ff053a19 */ /* 0x000fca0000011608 */
[----:B------:R-:W1:Y:S01]  /*3760*/  SHFL.IDX PT, R9, R5, RZ, 0x1c1f ;  /* 0x001c1fff05097589 */ /* 0x000e6200000e0000 */
[----:B---3--:R-:W-:-:S03]  /*3770*/  FMUL.FTZ R7, R26, c[0x0][0x320] ;  /* 0x0000c8001a077a20 */ /* 0x008fc60000410000 */
[----:B------:R3:W1:Y:S01]  /*3780*/  SHFL.IDX PT, R8, R5, 0x1, 0x1c1f ;  /* 0x003c1f0005087f89 */ /* 0x00066200000e0000 */
[----:B------:R4:W-:Y:S01]  /*3790*/  MUFU.TANH R22, R7 ;  /* 0x0000000700167308 */ /* 0x0009e20000002400 */
[----:B--2---:R-:W-:-:S07]  /*37a0*/  FMUL.FTZ R15, R47, c[0x0][0x320] ;  /* 0x0000c8002f0f7a20 */ /* 0x004fce0000410000 */
[----:B------:R-:W-:Y:S01]  /*37b0*/  MUFU.TANH R15, R15 ;  /* 0x0000000f000f7308 */ /* 0x000fe20000002400 */
[----:B----4-:R-:W-:-:S07]  /*37c0*/  FMUL.FTZ R7, R27, c[0x0][0x320] ;  /* 0x0000c8001b077a20 */ /* 0x010fce0000410000 */
[----:B------:R2:W-:Y:S01]  /*37d0*/  MUFU.TANH R19, R7 ;  /* 0x0000000700137308 */ /* 0x0005e20000002400 */
[----:B---3--:R-:W-:Y:S01]  /*37e0*/  LOP3.LUT R5, R6, 0x7ffffffc, RZ, 0xc0, !PT ;  /* 0x7ffffffc06057812 */ /* 0x008fe200078ec0ff */
[----:B------:R-:W-:-:S04]  /*37f0*/  IMAD.U32 R6, RZ, RZ, UR4 ;  /* 0x00000004ff067e24 */ /* 0x000fc8000f8e00ff */
[----:B------:R-:W-:Y:S02]  /*3800*/  IMAD.IADD R5, R0, 0x1, -R5 ;  /* 0x0000000100057824 */ /* 0x000fe400078e0a05 */
[----:B------:R-:W-:Y:S02]  /*3810*/  FMUL.FTZ R0, R63, c[0x0][0x320] ;  /* 0x0000c8003f007a20 */ /* 0x000fe40000410000 */
[----:B------:R-:W-:Y:S02]  /*3820*/  IMAD.SHL.U32 R10, R5, 0x2, RZ ;  /* 0x00000002050a7824 */ /* 0x000fe400078e00ff */
[----:B------:R3:W4:Y:S01]  /*3830*/  MUFU.TANH R65, R0 ;  /* 0x0000000000417308 */ /* 0x0007220000002400 */
[----:B------:R-:W-:Y:S02]  /*3840*/  FMUL.FTZ R5, R70, c[0x0][0x320] ;  /* 0x0000c80046057a20 */ /* 0x000fe40000410000 */
[----:B------:R4:W-:Y:S01]  /*3850*/  STL [R1+0x24], R10 ;  /* 0x0000240a01007387 */ /* 0x0009e20000100800 */
[----:B--2---:R-:W-:-:S04]  /*3860*/  FMUL.FTZ R7, R46, c[0x0][0x320] ;  /* 0x0000c8002e077a20 */ /* 0x004fc80000410000 */
[----:B------:R1:W2:Y:S01]  /*3870*/  MUFU.TANH R16, R5 ;  /* 0x0000000500107308 */ /* 0x0002a20000002400 */
[----:B---3--:R-:W-:-:S07]  /*3880*/  IADD3 R0, -R10, UR8, R6 ;  /* 0x000000080a007c10 */ /* 0x008fce000fffe106 */
[----:B------:R3:W-:Y:S01]  /*3890*/  MUFU.TANH R18, R7 ;  /* 0x0000000700127308 */ /* 0x0007e20000002400 */
[----:B------:R-:W-:Y:S02]  /*38a0*/  IADD3 R6, -R10, UR17, RZ ;  /* 0x000000110a067c10 */ /* 0x000fe4000fffe1ff */
[----:B------:R-:W-:-:S05]  /*38b0*/  IADD3 R0, R0, -UR11, RZ ;  /* 0x8000000b00007c10 */ /* 0x000fca000fffe0ff */
[C---:B-1----:R-:W-:Y:S02]  /*38c0*/  IMAD.IADD R5, R0.reuse, 0x1, R9 ;  /* 0x0000000100057824 */ /* 0x042fe400078e0209 */
[----:B------:R-:W-:Y:S02]  /*38d0*/  IMAD.IADD R0, R0, 0x1, R8 ;  /* 0x0000000100007824 */ /* 0x000fe400078e0208 */
[----:B------:R-:W-:Y:S01]  /*38e0*/  FMUL.FTZ R8, R71, c[0x0][0x320] ;  /* 0x0000c80047087a20 */ /* 0x000fe20000410000 */
[C---:B------:R-:W-:Y:S02]  /*38f0*/  IMNMX R5, R6.reuse, R5, PT ;  /* 0x0000000506057217 */ /* 0x040fe40003800200 */
[----:B------:R-:W-:Y:S02]  /*3900*/  IMNMX R0, R6, R0, PT ;  /* 0x0000000006007217 */ /* 0x000fe40003800200 */
[C---:B------:R-:W-:Y:S01]  /*3910*/  ISETP.GT.AND P2, PT, R5.reuse, RZ, PT ;  /* 0x000000ff0500720c */ /* 0x040fe20003f44270 */
[----:B------:R1:W1:Y:S01]  /*3920*/  MUFU.TANH R6, R8 ;  /* 0x0000000800067308 */ /* 0x0002620000002400 */
[----:B------:R-:W-:-:S02]  /*3930*/  ISETP.GT.AND P1, PT, R5, 0x1, PT ;  /* 0x000000010500780c */ /* 0x000fc40003f24270 */
[----:B------:R-:W-:Y:S02]  /*3940*/  ISETP.GT.AND P0, PT, R5, 0x8, PT ;  /* 0x000000080500780c */ /* 0x000fe40003f04270 */
[----:B---3--:R-:W-:Y:S02]  /*3950*/  FSEL R7, R82, -INF , P2 ;  /* 0xff80000052077808 */ /* 0x008fe40001000000 */
[----:B------:R-:W-:Y:S02]  /*3960*/  FSEL R9, R81, -INF , P1 ;  /* 0xff80000051097808 */ /* 0x000fe40000800000 */
[C---:B------:R-:W-:Y:S02]  /*3970*/  ISETP.GT.AND P2, PT, R5.reuse, 0x10, PT ;  /* 0x000000100500780c */ /* 0x040fe40003f44270 */
[----:B------:R-:W-:Y:S02]  /*3980*/  ISETP.GT.AND P1, PT, R5, 0x11, PT ;  /* 0x000000110500780c */ /* 0x000fe40003f24270 */
[----:B----4-:R-:W-:-:S02]  /*3990*/  FSEL R10, R80, -INF , P0 ;  /* 0xff800000500a7808 */ /* 0x010fc40000000000 */
[----:B------:R-:W-:Y:S02]  /*39a0*/  ISETP.GT.AND P0, PT, R5, 0x18, PT ;  /* 0x000000180500780c */ /* 0x000fe40003f04270 */
[----:B-----5:R-:W-:Y:S02]  /*39b0*/  FSEL R28, R76, -INF , P2 ;  /* 0xff8000004c1c7808 */ /* 0x020fe40001000000 */
[----:B------:R-:W-:Y:S02]  /*39c0*/  FSEL R29, R75, -INF , P1 ;  /* 0xff8000004b1d7808 */ /* 0x000fe40000800000 */
[C---:B------:R-:W-:Y:S02]  /*39d0*/  ISETP.GT.AND P2, PT, R5.reuse, 0x20, PT ;  /* 0x000000200500780c */ /* 0x040fe40003f44270 */
[C---:B------:R-:W-:Y:S02]  /*39e0*/  ISETP.GT.AND P1, PT, R5.reuse, 0x21, PT ;  /* 0x000000210500780c */ /* 0x040fe40003f24270 */
[----:B------:R-:W-:-:S02]  /*39f0*/  ISETP.GT.AND P6, PT, R5, 0x9, PT ;  /* 0x000000090500780c */ /* 0x000fc40003fc4270 */
[----:B------:R-:W-:Y:S02]  /*3a00*/  FSEL R30, R74, -INF , P0 ;  /* 0xff8000004a1e7808 */ /* 0x000fe40000000000 */
[C---:B------:R-:W-:Y:S02]  /*3a10*/  ISETP.GT.AND P0, PT, R5.reuse, 0x28, PT ;  /* 0x000000280500780c */ /* 0x040fe40003f04270 */
[----:B------:R-:W-:Y:S02]  /*3a20*/  FSEL R66, R66, -INF , P2 ;  /* 0xff80000042427808 */ /* 0x000fe40001000000 */
[----:B------:R-:W-:Y:S02]  /*3a30*/  FSEL R71, R72, -INF , P1 ;  /* 0xff80000048477808 */ /* 0x000fe40000800000 */
[C---:B------:R-:W-:Y:S02]  /*3a40*/  ISETP.GT.AND P2, PT, R5.reuse, 0x30, PT ;  /* 0x000000300500780c */ /* 0x040fe40003f44270 */
[----:B------:R-:W-:-:S02]  /*3a50*/  ISETP.GT.AND P1, PT, R5, 0x31, PT ;  /* 0x000000310500780c */ /* 0x000fc40003f24270 */
[----:B------:R-:W-:Y:S02]  /*3a60*/  FSEL R11, R11, -INF , P6 ;  /* 0xff8000000b0b7808 */ /* 0x000fe40003000000 */
[C---:B------:R-:W-:Y:S02]  /*3a70*/  ISETP.GT.AND P6, PT, R5.reuse, 0x19, PT ;  /* 0x000000190500780c */ /* 0x040fe40003fc4270 */
[----:B------:R-:W-:Y:S02]  /*3a80*/  FSEL R92, R92, -INF , P0 ;  /* 0xff8000005c5c7808 */ /* 0x000fe40000000000 */
[----:B------:R-:W-:Y:S02]  /*3a90*/  ISETP.GT.AND P0, PT, R5, 0x38, PT ;  /* 0x000000380500780c */ /* 0x000fe40003f04270 */
[----:B------:R-:W-:Y:S02]  /*3aa0*/  FSEL R150, R150, -INF , P2 ;  /* 0xff80000096967808 */ /* 0x000fe40001000000 */
[----:B------:R-:W-:-:S02]  /*3ab0*/  FSEL R152, R152, -INF , P1 ;  /* 0xff80000098987808 */ /* 0x000fc40000800000 */
[C---:B------:R-:W-:Y:S02]  /*3ac0*/  ISETP.GT.AND P2, PT, R5.reuse, 0x40, PT ;  /* 0x000000400500780c */ /* 0x040fe40003f44270 */
[----:B------:R-:W-:Y:S02]  /*3ad0*/  ISETP.GT.AND P1, PT, R5, 0x41, PT ;  /* 0x000000410500780c */ /* 0x000fe40003f24270 */
[----:B------:R-:W-:Y:S02]  /*3ae0*/  FSEL R33, R73, -INF , P6 ;  /* 0xff80000049217808 */ /* 0x000fe40003000000 */
[----:B------:R-:W-:Y:S02]  /*3af0*/  ISETP.GT.AND P6, PT, R5, 0x29, PT ;  /* 0x000000290500780c */ /* 0x000fe40003fc4270 */
[----:B------:R-:W-:Y:S02]  /*3b00*/  FSEL R153, R153, -INF , P0 ;  /* 0xff80000099997808 */ /* 0x000fe40000000000 */
[----:B------:R-:W-:-:S02]  /*3b10*/  ISETP.GT.AND P0, PT, R5, 0x48, PT ;  /* 0x000000480500780c */ /* 0x000fc40003f04270 */
[----:B------:R-:W-:Y:S02]  /*3b20*/  FSEL R160, R160, -INF , P2 ;  /* 0xff800000a0a07808 */ /* 0x000fe40001000000 */
[----:B------:R-:W-:Y:S02]  /*3b30*/  FSEL R161, R161, -INF , P1 ;  /* 0xff800000a1a17808 */ /* 0x000fe40000800000 */
[C---:B------:R-:W-:Y:S02]  /*3b40*/  ISETP.GT.AND P2, PT, R5.reuse, 0x50, PT ;  /* 0x000000500500780c */ /* 0x040fe40003f44270 */
[----:B------:R-:W-:Y:S02]  /*3b50*/  ISETP.GT.AND P1, PT, R5, 0x51, PT ;  /* 0x000000510500780c */ /* 0x000fe40003f24270 */
[----:B------:R-:W-:Y:S02]  /*3b60*/  FSEL R94, R61, -INF , P6 ;  /* 0xff8000003d5e7808 */ /* 0x000fe40003000000 */
[----:B------:R-:W-:-:S02]  /*3b70*/  ISETP.GT.AND P6, PT, R5, 0x39, PT ;  /* 0x000000390500780c */ /* 0x000fc40003fc4270 */
[----:B------:R-:W-:Y:S02]  /*3b80*/  FSEL R162, R162, -INF , P0 ;  /* 0xff800000a2a27808 */ /* 0x000fe40000000000 */
[----:B------:R-:W-:Y:S02]  /*3b90*/  ISETP.GT.AND P0, PT, R5, 0x58, PT ;  /* 0x000000580500780c */ /* 0x000fe40003f04270 */
[----:B------:R-:W-:Y:S02]  /*3ba0*/  FSEL R171, R57, -INF , P2 ;  /* 0xff80000039ab7808 */ /* 0x000fe40001000000 */
[----:B------:R-:W-:Y:S02]  /*3bb0*/  FSEL R188, R56, -INF , P1 ;  /* 0xff80000038bc7808 */ /* 0x000fe40000800000 */
[C---:B------:R-:W-:Y:S02]  /*3bc0*/  ISETP.GT.AND P2, PT, R5.reuse, 0x60, PT ;  /* 0x000000600500780c */ /* 0x040fe40003f44270 */
[----:B------:R-:W-:-:S02]  /*3bd0*/  ISETP.GT.AND P1, PT, R5, 0x61, PT ;  /* 0x000000610500780c */ /* 0x000fc40003f24270 */
[----:B------:R-:W-:Y:S02]  /*3be0*/  FSEL R155, R155, -INF , P6 ;  /* 0xff8000009b9b7808 */ /* 0x000fe40003000000 */
[----:B------:R-:W-:Y:S02]  /*3bf0*/  ISETP.GT.AND P6, PT, R5, 0x49, PT ;  /* 0x000000490500780c */ /* 0x000fe40003fc4270 */
[----:B------:R-:W-:Y:S02]  /*3c00*/  FSEL R189, R53, -INF , P0 ;  /* 0xff80000035bd7808 */ /* 0x000fe40000000000 */
[----:B------:R-:W-:Y:S02]  /*3c10*/  ISETP.GT.AND P0, PT, R5, 0x68, PT ;  /* 0x000000680500780c */ /* 0x000fe40003f04270 */
[----:B------:R-:W-:Y:S02]  /*3c20*/  FSEL R207, R49, -INF , P2 ;  /* 0xff80000031cf7808 */ /* 0x000fe40001000000 */
[----:B------:R-:W-:-:S02]  /*3c30*/  FSEL R212, R48, -INF , P1 ;  /* 0xff80000030d47808 */ /* 0x000fc40000800000 */
[----:B------:R-:W-:Y:S02]  /*3c40*/  FMNMX.FTZ R69, R7, R9, !PT ;  /* 0x0000000907457209 */ /* 0x000fe40007810000 */
[C---:B------:R-:W-:Y:S02]  /*3c50*/  ISETP.GT.AND P2, PT, R5.reuse, 0x70, PT ;  /* 0x000000700500780c */ /* 0x040fe40003f44270 */
[C---:B------:R-:W-:Y:S02]  /*3c60*/  ISETP.GT.AND P1, PT, R5.reuse, 0x71, PT ;  /* 0x000000710500780c */ /* 0x040fe40003f24270 */
[----:B------:R-:W-:Y:S02]  /*3c70*/  FSEL R163, R60, -INF , P6 ;  /* 0xff8000003ca37808 */ /* 0x000fe40003000000 */
[----:B------:R-:W-:Y:S02]  /*3c80*/  ISETP.GT.AND P6, PT, R5, 0x59, PT ;  /* 0x000000590500780c */ /* 0x000fe40003fc4270 */
[----:B------:R-:W-:-:S02]  /*3c90*/  FSEL R216, R41, -INF , P0 ;  /* 0xff80000029d87808 */ /* 0x000fc40000000000 */
[----:B------:R-:W-:Y:S02]  /*3ca0*/  FMNMX.FTZ R69, R10, R69, !PT ;  /* 0x000000450a457209 */ /* 0x000fe40007810000 */
[----:B------:R-:W-:Y:S02]  /*3cb0*/  ISETP.GT.AND P0, PT, R5, 0x78, PT ;  /* 0x000000780500780c */ /* 0x000fe40003f04270 */
[----:B------:R-:W-:Y:S02]  /*3cc0*/  FSEL R26, R37, -INF , P2 ;  /* 0xff800000251a7808 */ /* 0x000fe40001000000 */
[----:B------:R-:W-:Y:S02]  /*3cd0*/  FSEL R27, R36, -INF , P1 ;  /* 0xff800000241b7808 */ /* 0x000fe40000800000 */
[C---:B------:R-:W-:Y:S02]  /*3ce0*/  ISETP.GT.AND P2, PT, R0.reuse, RZ, PT ;  /* 0x000000ff0000720c */ /* 0x040fe40003f44270 */
[----:B------:R-:W-:Y:S01]  /*3cf0*/  ISETP.GT.AND P1, PT, R0, 0x1, PT ;  /* 0x000000010000780c */ /* 0x000fe20003f24270 */
[----:B------:R-:W-:Y:S01]  /*3d00*/  IMAD.MOV.U32 R4, RZ, RZ, R27 ;  /* 0x000000ffff047224 */ /* 0x000fe200078e001b */
[----:B------:R-:W-:-:S02]  /*3d10*/  FSEL R191, R52, -INF , P6 ;  /* 0xff80000034bf7808 */ /* 0x000fc40003000000 */
[----:B------:R-:W-:Y:S02]  /*3d20*/  ISETP.GT.AND P6, PT, R5, 0x69, PT ;  /* 0x000000690500780c */ /* 0x000fe40003fc4270 */
[----:B------:R-:W-:Y:S02]  /*3d30*/  FMNMX.FTZ R69, R11, R69, !PT ;  /* 0x000000450b457209 */ /* 0x000fe40007810000 */
[----:B------:R-:W-:Y:S02]  /*3d40*/  FSEL R25, R25, -INF , P0 ;  /* 0xff80000019197808 */ /* 0x000fe40000000000 */
[----:B------:R-:W-:Y:S02]  /*3d50*/  ISETP.GT.AND P0, PT, R0, 0x8, PT ;  /* 0x000000080000780c */ /* 0x000fe40003f04270 */
[----:B-1----:R-:W-:Y:S02]  /*3d60*/  FSEL R8, R24, -INF , P2 ;  /* 0xff80000018087808 */ /* 0x002fe40001000000 */
[----:B------:R-:W-:-:S02]  /*3d70*/  FSEL R12, R12, -INF , P1 ;  /* 0xff8000000c0c7808 */ /* 0x000fc40000800000 */
[----:B------:R-:W-:Y:S02]  /*3d80*/  FSEL R218, R40, -INF , P6 ;  /* 0xff80000028da7808 */ /* 0x000fe40003000000 */
[----:B------:R-:W-:Y:S02]  /*3d90*/  FMNMX.FTZ R69, R28, R69, !PT ;  /* 0x000000451c457209 */ /* 0x000fe40007810000 */
[----:B------:R-:W-:Y:S02]  /*3da0*/  ISETP.GT.AND P6, PT, R5, 0x79, PT ;  /* 0x000000790500780c */ /* 0x000fe40003fc4270 */
[----:B------:R-:W-:Y:S02]  /*3db0*/  ISETP.GT.AND P2, PT, R0, 0x9, PT ;  /* 0x000000090000780c */ /* 0x000fe40003f44270 */
[----:B------:R-:W-:Y:S02]  /*3dc0*/  FSEL R13, R13, -INF , P0 ;  /* 0xff8000000d0d7808 */ /* 0x000fe40000000000 */
[----:B------:R-:W-:-:S02]  /*3dd0*/  FMNMX.FTZ R5, R8, R12, !PT ;  /* 0x0000000c08057209 */ /* 0x000fc40007810000 */
[----:B------:R-:W-:Y:S02]  /*3de0*/  FMNMX.FTZ R69, R29, R69, !PT ;  /* 0x000000451d457209 */ /* 0x000fe40007810000 */
[----:B------:R-:W-:Y:S02]  /*3df0*/  ISETP.GT.AND P1, PT, R0, 0x10, PT ;  /* 0x000000100000780c */ /* 0x000fe40003f24270 */
[----:B------:R-:W-:Y:S02]  /*3e00*/  FSEL R14, R14, -INF , P2 ;  /* 0xff8000000e0e7808 */ /* 0x000fe40001000000 */
[----:B------:R-:W-:Y:S02]  /*3e10*/  FMNMX.FTZ R5, R13, R5, !PT ;  /* 0x000000050d057209 */ /* 0x000fe40007810000 */
[----:B------:R-:W-:Y:S02]  /*3e20*/  FMNMX.FTZ R69, R30, R69, !PT ;  /* 0x000000451e457209 */ /* 0x000fe40007810000 */
[----:B------:R-:W-:-:S02]  /*3e30*/  ISETP.GT.AND P0, PT, R0, 0x11, PT ;  /* 0x000000110000780c */ /* 0x000fc40003f04270 */
[----:B------:R-:W-:Y:S02]  /*3e40*/  FSEL R31, R21, -INF , P1 ;  /* 0xff800000151f7808 */ /* 0x000fe40000800000 */
[----:B------:R-:W-:Y:S02]  /*3e50*/  FMNMX.FTZ R5, R14, R5, !PT ;  /* 0x000000050e057209 */ /* 0x000fe40007810000 */
[----:B------:R-:W-:Y:S02]  /*3e60*/  FMNMX.FTZ R69, R33, R69, !PT ;  /* 0x0000004521457209 */ /* 0x000fe40007810000 */
        /* <DEDUP_REMOVED lines=14> */
[----:B------:R-:W-:Y:S01]  /*3f50*/  FMNMX.FTZ R5, R65, R5, !PT ;  /* 0x0000000541057209 */ /* 0x000fe20007810000 */
[----:B------:R-:W-:Y:S01]  /*3f60*/  LDSM.16.MT88.4 R40, [R222+0x4100] ;  /* 0x00410000de28783b */ /* 0x000fe20000004200 */
        /* <DEDUP_REMOVED lines=22> */
[----:B--2---:R-:W-:Y:S02]  /*40d0*/  FSEL R151, R16, -INF , P0 ;  /* 0xff80000010977808 */ /* 0x004fe40000000000 */
        /* <DEDUP_REMOVED lines=41> */
[----:B------:R-:W-:Y:S01]  /*4370*/  LDSM.16.MT88.4 R36, [R221+0x900] ;  /* 0x00090000dd24783b */ /* 0x000fe20000004200 */
        /* <DEDUP_REMOVED lines=12> */
[----:B------:R-:W-:Y:S02]  /*4440*/  FSEL R244, R44, -INF , P6 ;  /* 0xff8000002cf47808 */ /* 0x000fe40003000000 */
[----:B------:R-:W-:Y:S02]  /*4450*/  FMNMX.FTZ R69, R25, R69, !PT ;  /* 0x0000004519457209 */ /* 0x000fe40007810000 */
[----:B------:R-:W-:-:S02]  /*4460*/  ISETP.GT.AND P1, PT, R0, 0x71, PT ;  /* 0x000000710000780c */ /* 0x000fc40003f24270 */
[----:B------:R-:W-:Y:S02]  /*4470*/  FSEL R219, R22, -INF , P0 ;  /* 0xff80000016db7808 */ /* 0x000fe40000000000 */
[----:B------:R-:W-:Y:S01]  /*4480*/  FMNMX.FTZ R5, R202, R5, !PT ;  /* 0x00000005ca057209 */ /* 0x000fe20007810000 */
[----:B------:R-:W-:Y:S01]  /*4490*/  LDSM.16.MT88.4 R20, [R221+0x100] ;  /* 0x00010000dd14783b */ /* 0x000fe20000004200 */
[----:B------:R-:W-:Y:S02]  /*44a0*/  FMNMX.FTZ R69, R244, R69, !PT ;  /* 0x00000045f4457209 */ /* 0x000fe40007810000 */
[----:B------:R-:W-:Y:S02]  /*44b0*/  ISETP.GT.AND P0, PT, R0, 0x78, PT ;  /* 0x000000780000780c */ /* 0x000fe40003f04270 */
[----:B------:R-:W-:Y:S01]  /*44c0*/  FSEL R246, R19, -INF , P1 ;  /* 0xff80000013f67808 */ /* 0x000fe20000800000 */
[----:B------:R-:W1:Y:S01]  /*44d0*/  SHFL.BFLY PT, R6, R69, 0x2, 0x1f ;  /* 0x0c401f0045067f89 */ /* 0x000e6200000e0000 */
[----:B------:R-:W-:-:S02]  /*44e0*/  FMNMX.FTZ R5, R219, R5, !PT ;  /* 0x00000005db057209 */ /* 0x000fc40007810000 */
[----:B------:R-:W-:Y:S02]  /*44f0*/  ISETP.GT.AND P1, PT, R0, 0x79, PT ;  /* 0x000000790000780c */ /* 0x000fe40003f24270 */
[----:B------:R-:W-:Y:S02]  /*4500*/  FSEL R245, R18, -INF , P0 ;  /* 0xff80000012f57808 */ /* 0x000fe40000000000 */
[----:B------:R-:W-:Y:S01]  /*4510*/  FMNMX.FTZ R0, R246, R5, !PT ;  /* 0x00000005f6007209 */ /* 0x000fe20007810000 */
[----:B------:R-:W-:Y:S01]  /*4520*/  LDSM.16.MT88.4 R16, [R222+0x100] ;  /* 0x00010000de10783b */ /* 0x000fe20000004200 */
        /* <DEDUP_REMOVED lines=12> */
[--C-:B------:R-:W-:Y:S02]  /*45f0*/  FFMA.FTZ R6, R7, c[0x0][0x2d0], -R5.reuse ;  /* 0x0000b40007067a23 */ /* 0x100fe40000010805 */
[--C-:B------:R-:W-:Y:S02]  /*4600*/  FFMA.FTZ R2, R28, c[0x0][0x2d0], -R5.reuse ;  /* 0x0000b4001c027a23 */ /* 0x100fe40000010805 */
[----:B------:R1:W-:Y:S01]  /*4610*/  MUFU.EX2 R117, R6 ;  /* 0x0000000600757308 */ /* 0x0003e20000000800 */
[----:B--2---:R-:W-:Y:S01]  /*4620*/  FMNMX.FTZ R68, R0, R68, !PT ;  /* 0x0000004400447209 */ /* 0x004fe20007810000 */
[----:B------:R-:W-:-:S03]  /*4630*/  FFMA.FTZ R0, R10, c[0x0][0x2d0], -R5 ;  /* 0x0000b4000a007a23 */ /* 0x000fc60000010805 */
[----:B------:R-:W-:-:S03]  /*4640*/  FSETP.NEU.FTZ.AND P0, PT, R68, -INF , PT ;  /* 0xff8000004400780b */ /* 0x000fc60003f1d000 */
[----:B------:R2:W-:Y:S01]  /*4650*/  MUFU.EX2 R164, R0 ;  /* 0x0000000000a47308 */ /* 0x0005e20000000800 */
[----:B-1----:R-:W-:-:S07]  /*4660*/  FFMA.FTZ R6, R9, c[0x0][0x2d0], -R5 ;  /* 0x0000b40009067a23 */ /* 0x002fce0000010805 */
[----:B------:R1:W-:Y:S01]  /*4670*/  MUFU.EX2 R196, R2 ;  /* 0x0000000200c47308 */ /* 0x0003e20000000800 */
[----:B--2---:R-:W-:-:S07]  /*4680*/  FMUL.FTZ R0, R68, c[0x0][0x2d0] ;  /* 0x0000b40044007a20 */ /* 0x004fce0000410000 */
[----:B------:R2:W3:Y:S01]  /*4690*/  MUFU.EX2 R118, R6 ;  /* 0x0000000600767308 */ /* 0x0004e20000000800 */
[----:B------:R-:W-:Y:S01]  /*46a0*/  FSEL R0, R0, RZ, P0 ;  /* 0x000000ff00007208 */ /* 0x000fe20000000000 */
[----:B-1----:R-:W-:-:S04]  /*46b0*/  FFMA.FTZ R2, R29, c[0x0][0x2d0], -R5 ;  /* 0x0000b4001d027a23 */ /* 0x002fc80000010805 */
[----:B------:R-:W-:Y:S02]  /*46c0*/  FFMA.FTZ R3, R8, c[0x0][0x2d0], -R0 ;  /* 0x0000b40008037a23 */ /* 0x000fe40000010800 */
[----:B------:R1:W-:Y:S01]  /*46d0*/  MUFU.EX2 R198, R2 ;  /* 0x0000000200c67308 */ /* 0x0003e20000000800 */
[----:B--2---:R-:W-:Y:S01]  /*46e0*/  FFMA.FTZ R6, R11, c[0x0][0x2d0], -R5 ;  /* 0x0000b4000b067a23 */ /* 0x004fe20000010805 */
[----:B---3--:R-:W-:-:S06]  /*46f0*/  F2FP.BF16.PACK_AB R8, R118, R117 ;  /* 0x000000757608723e */ /* 0x008fcc00000010ff */
[----:B------:R2:W-:Y:S08]  /*4700*/  MUFU.EX2 R119, R3 ;  /* 0x0000000300777308 */ /* 0x0005f00000000800 */
[----:B------:R3:W4:Y:S01]  /*4710*/  MUFU.EX2 R166, R6 ;  /* 0x0000000600a67308 */ /* 0x0007220000000800 */
[----:B-1----:R-:W-:Y:S02]  /*4720*/  FFMA.FTZ R2, R30, c[0x0][0x2d0], -R5 ;  /* 0x0000b4001e027a23 */ /* 0x002fe40000010805 */
[----:B--2---:R-:W-:-:S05]  /*4730*/  FFMA.FTZ R3, R12, c[0x0][0x2d0], -R0 ;  /* 0x0000b4000c037a23 */ /* 0x004fca0000010800 */
[----:B------:R1:W-:Y:S01]  /*4740*/  MUFU.EX2 R252, R2 ;  /* 0x0000000200fc7308 */ /* 0x0003e20000000800 */
[----:B---3--:R-:W-:-:S07]  /*4750*/  IMAD.MOV.U32 R6, RZ, RZ, R25 ;  /* 0x000000ffff067224 */ /* 0x008fce00078e0019 */
[----:B------:R2:W3:Y:S01]  /*4760*/  MUFU.EX2 R116, R3 ;  /* 0x0000000300747308 */ /* 0x0004e20000000800 */
[----:B----4-:R-:W-:Y:S01]  /*4770*/  F2FP.BF16.PACK_AB R10, R166, R164 ;  /* 0x000000a4a60a723e */ /* 0x010fe200000010ff */
[----:B-1----:R-:W-:-:S06]  /*4780*/  FFMA.FTZ R2, R33, c[0x0][0x2d0], -R5 ;  /* 0x0000b40021027a23 */ /* 0x002fcc0000010805 */
[----:B------:R1:W-:Y:S01]  /*4790*/  MUFU.EX2 R7, R2 ;  /* 0x0000000200077308 */ /* 0x0003e20000000800 */
[----:B--2---:R-:W-:Y:S01]  /*47a0*/  FFMA.FTZ R3, R13, c[0x0][0x2d0], -R0 ;  /* 0x0000b4000d037a23 */ /* 0x004fe20000010800 */
[----:B---3--:R-:W-:-:S06]  /*47b0*/  F2FP.BF16.PACK_AB R9, R116, R119 ;  /* 0x000000777409723e */ /* 0x008fcc00000010ff */
[----:B------:R2:W-:Y:S01]  /*47c0*/  MUFU.EX2 R165, R3 ;  /* 0x0000000300a57308 */ /* 0x0005e20000000800 */
[--C-:B-1----:R-:W-:Y:S02]  /*47d0*/  FFMA.FTZ R2, R31, c[0x0][0x2d0], -R0.reuse ;  /* 0x0000b4001f027a23 */ /* 0x102fe40000010800 */
[----:B------:R-:W-:Y:S05]  /*47e0*/  LDSM.16.MT88.4 R28, [R225+0x900] ;  /* 0x00090000e11c783b */ /* 0x000fea0000004200 */
[----:B------:R1:W-:Y:S01]  /*47f0*/  MUFU.EX2 R249, R2 ;  /* 0x0000000200f97308 */ /* 0x0003e20000000800 */
[--C-:B--2---:R-:W-:Y:S02]  /*4800*/  FFMA.FTZ R3, R14, c[0x0][0x2d0], -R0.reuse ;  /* 0x0000b4000e037a23 */ /* 0x104fe40000010800 */
[----:B------:R-:W2:Y:S05]  /*4810*/  LDSM.16.MT88.4 R12, [R225+0x100] ;  /* 0x00010000e10c783b */ /* 0x000eaa0000004200 */
[----:B------:R3:W4:Y:S01]  /*4820*/  MUFU.EX2 R190, R3 ;  /* 0x0000000300be7308 */ /* 0x0007220000000800 */
[----:B-1----:R-:W-:-:S02]  /*4830*/  FFMA.FTZ R2, R32, c[0x0][0x2d0], -R0 ;  /* 0x0000b40020027a23 */ /* 0x002fc40000010800 */
[----:B------:R-:W-:Y:S05]  /*4840*/  LDSM.16.MT88.4 R32, [R222+0x900] ;  /* 0x00090000de20783b */ /* 0x000fea0000004200 */
[----:B------:R1:W5:Y:S01]  /*4850*/  MUFU.EX2 R247, R2 ;  /* 0x0000000200f77308 */ /* 0x0003620000000800 */
[----:B---3--:R-:W-:Y:S01]  /*4860*/  IMAD.MOV.U32 R3, RZ, RZ, R26 ;  /* 0x000000ffff037224 */ /* 0x008fe200078e001a */
[----:B----4-:R-:W-:Y:S01]  /*4870*/  F2FP.BF16.PACK_AB R11, R190, R165 ;  /* 0x000000a5be0b723e */ /* 0x010fe200000010ff */
[----:B------:R-:W3:Y:S06]  /*4880*/  LDSM.16.MT88.4 R24, [R224+0x100] ;  /* 0x00010000e018783b */ /* 0x000eec0000004200 */
[----:B------:R-:W-:Y:S01]  /*4890*/  HMMA.16816.F32.BF16 R80, R8, R20, RZ ;  /* 0x000000140850723c */ /* 0x000fe200000418ff */
[----:B-1----:R-:W-:-:S07]  /*48a0*/  FFMA.FTZ R2, R64, c[0x0][0x2d0], -R0 ;  /* 0x0000b40040027a23 */ /* 0x002fce0000010800 */
[C---:B------:R-:W-:Y:S01]  /*48b0*/  HMMA.16816.F32.BF16 R76, R8.reuse, R22, RZ ;  /* 0x00000016084c723c */ /* 0x040fe200000418ff */
[----:B------:R-:W1:Y:S01]  /*48c0*/  LDSM.16.MT88.4 R20, [R221+0x4100] ;  /* 0x00410000dd14783b */ /* 0x000e620000004200 */
[----:B------:R4:W-:Y:S06]  /*48d0*/  MUFU.EX2 R248, R2 ;  /* 0x0000000200f87308 */ /* 0x0009ec0000000800 */
[C---:B------:R-:W-:Y:S08]  /*48e0*/  HMMA.16816.F32.BF16 R72, R8.reuse, R16, RZ ;  /* 0x000000100848723c */ /* 0x040ff000000418ff */
[----:B------:R-:W-:Y:S01]  /*48f0*/  HMMA.16816.F32.BF16 R60, R8, R18, RZ ;  /* 0x00000012083c723c */ /* 0x000fe200000418ff */
[----:B------:R-:W5:Y:S01]  /*4900*/  LDSM.16.MT88.4 R16, [R225+0x4100] ;  /* 0x00410000e110783b */ /* 0x000f620000004200 */
[----:B----4-:R-:W-:-:S04]  /*4910*/  FFMA.FTZ R2, R65, c[0x0][0x2d0], -R0 ;  /* 0x0000b40041027a23 */ /* 0x010fc80000010800 */
[----:B------:R4:W1:Y:S02]  /*4920*/  MUFU.EX2 R251, R2 ;  /* 0x0000000200fb7308 */ /* 0x0008640000000800 */
[C---:B--2---:R-:W-:Y:S08]  /*4930*/  HMMA.16816.F32.BF16 R56, R8.reuse, R12, RZ ;  /* 0x0000000c0838723c */ /* 0x044ff000000418ff */
[----:B------:R-:W-:Y:S01]  /*4940*/  HMMA.16816.F32.BF16 R44, R8, R14, RZ ;  /* 0x0000000e082c723c */ /* 0x000fe200000418ff */
[----:B------:R-:W2:Y:S01]  /*4950*/  LDSM.16.MT88.4 R12, [R224+0x4100] ;  /* 0x00410000e00c783b */ /* 0x000ea20000004200 */
[----:B----4-:R-:W-:-:S06]  /*4960*/  FFMA.FTZ R2, R66, c[0x0][0x2d0], -R5 ;  /* 0x0000b40042027a23 */ /* 0x010fcc0000010805 */
[C---:B---3--:R-:W-:Y:S01]  /*4970*/  HMMA.16816.F32.BF16 R52, R8.reuse, R24, RZ ;  /* 0x000000180834723c */ /* 0x048fe200000418ff */
[----:B------:R3:W-:Y:S07]  /*4980*/  MUFU.EX2 R217, R2 ;  /* 0x0000000200d97308 */ /* 0x0007ee0000000800 */
[C---:B------:R-:W-:Y:S01]  /*4990*/  HMMA.16816.F32.BF16 R48, R8.reuse, R26, RZ ;  /* 0x0000001a0830723c */ /* 0x040fe200000418ff */
[----:B------:R-:W4:Y:S07]  /*49a0*/  LDSM.16.MT88.4 R24, [R224+0x900] ;  /* 0x00090000e018783b */ /* 0x000f2e0000004200 */
[----:B-1----:R-:W-:Y:S01]  /*49b0*/  HMMA.16816.F32.BF16 R84, R8, R20, RZ ;  /* 0x000000140854723c */ /* 0x002fe200000418ff */
[----:B---3--:R-:W-:-:S02]  /*49c0*/  FFMA.FTZ R2, R71, c[0x0][0x2d0], -R5 ;  /* 0x0000b40047027a23 */ /* 0x008fc40000010805 */
[----:B------:R-:W-:Y:S02]  /*49d0*/  IMAD.MOV.U32 R71, RZ, RZ, R119 ;  /* 0x000000ffff477224 */ /* 0x000fe400078e0077 */
[----:B------:R1:W3:Y:S03]  /*49e0*/  MUFU.EX2 R215, R2 ;  /* 0x0000000200d77308 */ /* 0x0002e60000000800 */
[C---:B------:R-:W-:Y:S01]  /*49f0*/  HMMA.16816.F32.BF16 R88, R8.reuse, R22, RZ ;  /* 0x000000160858723c */ /* 0x040fe200000418ff */
[----:B------:R-:W3:Y:S07]  /*4a00*/  LDSM.16.MT88.4 R20, [R221+0x4900] ;  /* 0x00490000dd14783b */ /* 0x000eee0000004200 */
[----:B------:R-:W-:Y:S01]  /*4a10*/  HMMA.16816.F32.BF16 R100, R8, R40, RZ ;  /* 0x000000280864723c */ /* 0x000fe200000418ff */
[----:B-1----:R-:W-:-:S07]  /*4a20*/  FFMA.FTZ R2, R92, c[0x0][0x2d0], -R5 ;  /* 0x0000b4005c027a23 */ /* 0x002fce0000010805 */
[C---:B------:R-:W-:Y:S01]  /*4a30*/  HMMA.16816.F32.BF16 R112, R8.reuse, R42, RZ ;  /* 0x0000002a0870723c */ /* 0x040fe200000418ff */
[----:B------:R-:W1:Y:S01]  /*4a40*/  LDSM.16.MT88.4 R40, [R222+0x4900] ;  /* 0x00490000de28783b */ /* 0x000e620000004200 */
[----:B------:R2:W-:Y:S06]  /*4a50*/  MUFU.EX2 R213, R2 ;  /* 0x0000000200d57308 */ /* 0x0005ec0000000800 */
[C---:B-----5:R-:W-:Y:S08]  /*4a60*/  HMMA.16816.F32.BF16 R96, R8.reuse, R16, RZ ;  /* 0x000000100860723c */ /* 0x060ff000000418ff */
[----:B------:R-:W-:Y:S01]  /*4a70*/  HMMA.16816.F32.BF16 R108, R8, R18, RZ ;  /* 0x00000012086c723c */ /* 0x000fe200000418ff */
[----:B------:R-:W5:Y:S01]  /*4a80*/  LDSM.16.MT88.4 R16, [R225+0x4900] ;  /* 0x00490000e110783b */ /* 0x000f620000004200 */
[----:B--2---:R-:W-:-:S04]  /*4a90*/  FFMA.FTZ R2, R94, c[0x0][0x2d0], -R5 ;  /* 0x0000b4005e027a23 */ /* 0x004fc80000010805 */
[----:B------:R2:W-:Y:S02]  /*4aa0*/  MUFU.EX2 R214, R2 ;  /* 0x0000000200d67308 */ /* 0x0005e40000000800 */
[C---:B------:R-:W-:Y:S08]  /*4ab0*/  HMMA.16816.F32.BF16 R124, R8.reuse, R12, RZ ;  /* 0x0000000c087c723c */ /* 0x040ff000000418ff */
[----:B------:R-:W-:Y:S01]  /*4ac0*/  HMMA.16816.F32.BF16 R104, R8, R14, RZ ;  /* 0x0000000e0868723c */ /* 0x000fe200000418ff */
[----:B------:R-:W1:Y:S01]  /*4ad0*/  LDSM.16.MT88.4 R12, [R224+0x4900] ;  /* 0x00490000e00c783b */ /* 0x000e620000004200 */
[----:B--2---:R-:W-:-:S05]  /*4ae0*/  FFMA.FTZ R2, R70, c[0x0][0x2d0], -R0 ;  /* 0x0000b40046027a23 */ /* 0x004fca0000010800 */
[----:B------:R-:W-:Y:S01]  /*4af0*/  F2FP.BF16.PACK_AB R8, R198, R196 ;  /* 0x000000c4c608723e */ /* 0x000fe200000010ff */
[----:B------:R-:W-:Y:S01]  /*4b00*/  IMAD.MOV.U32 R70, RZ, RZ, R4 ;  /* 0x000000ffff467224 */ /* 0x000fe200078e0004 */
[----:B------:R-:W-:Y:S01]  /*4b10*/  F2FP.BF16.PACK_AB R9, R247, R249 ;  /* 0x000000f9f709723e */ /* 0x000fe200000010ff */
[----:B------:R2:W-:Y:S01]  /*4b20*/  MUFU.EX2 R206, R2 ;  /* 0x0000000200ce7308 */ /* 0x0005e20000000800 */
[----:B------:R-:W-:Y:S02]  /*4b30*/  F2FP.BF16.PACK_AB R10, R7, R252 ;  /* 0x000000fc070a723e */ /* 0x000fe400000010ff */
[----:B------:R-:W-:-:S07]  /*4b40*/  F2FP.BF16.PACK_AB R11, R251, R248 ;  /* 0x000000f8fb0b723e */ /* 0x000fce00000010ff */
[----:B------:R-:W-:Y:S01]  /*4b50*/  HMMA.16816.F32.BF16 R136, R8, R36, R80 ;  /* 0x000000240888723c */ /* 0x000fe20000041850 */
[----:B--2---:R-:W-:-:S07]  /*4b60*/  FFMA.FTZ R2, R67, c[0x0][0x2d0], -R0 ;  /* 0x0000b40043027a23 */ /* 0x004fce0000010800 */
[C---:B------:R-:W-:Y:S01]  /*4b70*/  HMMA.16816.F32.BF16 R132, R8.reuse, R38, R76 ;  /* 0x000000260884723c */ /* 0x040fe2000004184c */
[----:B------:R-:W2:Y:S01]  /*4b80*/  LDSM.16.MT88.4 R36, [R221+0x1100] ;  /* 0x00110000dd24783b */ /* 0x000ea20000004200 */
[----:B------:R1:W1:Y:S06]  /*4b90*/  MUFU.EX2 R205, R2 ;  /* 0x0000000200cd7308 */ /* 0x00026c0000000800 */
[C---:B------:R-:W-:Y:S08]  /*4ba0*/  HMMA.16816.F32.BF16 R76, R8.reuse, R28, R56 ;  /* 0x0000001c084c723c */ /* 0x040ff00000041838 */
[----:B------:R-:W-:Y:S01]  /*4bb0*/  HMMA.16816.F32.BF16 R56, R8, R30, R44 ;  /* 0x0000001e0838723c */ /* 0x000fe2000004182c */
[----:B------:R-:W-:Y:S01]  /*4bc0*/  LDSM.16.MT88.4 R28, [R224+0x1100] ;  /* 0x00110000e01c783b */ /* 0x000fe20000004200 */
[----:B-1----:R-:W-:-:S04]  /*4bd0*/  FFMA.FTZ R2, R93, c[0x0][0x2d0], -R0 ;  /* 0x0000b4005d027a23 */ /* 0x002fc80000010800 */
[----:B------:R1:W-:Y:S02]  /*4be0*/  MUFU.EX2 R204, R2 ;  /* 0x0000000200cc7308 */ /* 0x0003e40000000800 */
[C---:B------:R-:W-:Y:S08]  /*4bf0*/  HMMA.16816.F32.BF16 R120, R8.reuse, R32, R72 ;  /* 0x000000200878723c */ /* 0x040ff00000041848 */
[----:B------:R-:W-:Y:S01]  /*4c00*/  HMMA.16816.F32.BF16 R80, R8, R34, R60 ;  /* 0x000000220850723c */ /* 0x000fe2000004183c */
[----:B------:R-:W2:Y:S01]  /*4c10*/  LDSM.16.MT88.4 R32, [R222+0x1100] ;  /* 0x00110000de20783b */ /* 0x000ea20000004200 */
[----:B-1----:R-:W-:-:S06]  /*4c20*/  FFMA.FTZ R2, R95, c[0x0][0x2d0], -R0 ;  /* 0x0000b4005f027a23 */ /* 0x002fcc0000010800 */
[C---:B----4-:R-:W-:Y:S01]  /*4c30*/  HMMA.16816.F32.BF16 R52, R8.reuse, R24, R52 ;  /* 0x000000180834723c */ /* 0x050fe20000041834 */
[----:B------:R1:W4:Y:S07]  /*4c40*/  MUFU.EX2 R203, R2 ;  /* 0x0000000200cb7308 */ /* 0x00032e0000000800 */
[C---:B------:R-:W-:Y:S01]  /*4c50*/  HMMA.16816.F32.BF16 R44, R8.reuse, R26, R48 ;  /* 0x0000001a082c723c */ /* 0x040fe20000041830 */
[----:B------:R-:W2:Y:S07]  /*4c60*/  LDSM.16.MT88.4 R24, [R225+0x1100] ;  /* 0x00110000e118783b */ /* 0x000eae0000004200 */
[----:B---3--:R-:W-:Y:S01]  /*4c70*/  HMMA.16816.F32.BF16 R48, R8, R20, R84 ;  /* 0x000000140830723c */ /* 0x008fe20000041854 */
[----:B-1----:R-:W-:-:S02]  /*4c80*/  FFMA.FTZ R2, R150, c[0x0][0x2d0], -R5 ;  /* 0x0000b40096027a23 */ /* 0x002fc40000010805 */
[----:B------:R-:W-:-:S04]  /*4c90*/  IMAD.MOV.U32 R150, RZ, RZ, R196 ;  /* 0x000000ffff967224 */ /* 0x000fc800078e00c4 */
[----:B------:R-:W-:Y:S01]  /*4ca0*/  IMAD.MOV.U32 R85, RZ, RZ, R118 ;  /* 0x000000ffff557224 */ /* 0x000fe200078e0076 */
[----:B------:R-:W-:Y:S01]  /*4cb0*/  HMMA.16816.F32.BF16 R128, R8, R40, R100 ;  /* 0x000000280880723c */ /* 0x000fe20000041864 */
[----:B------:R-:W-:Y:S02]  /*4cc0*/  IMAD.MOV.U32 R86, RZ, RZ, R117 ;  /* 0x000000ffff567224 */ /* 0x000fe400078e0075 */
[----:B------:R-:W-:-:S05]  /*4cd0*/  IMAD.MOV.U32 R87, RZ, RZ, R116 ;  /* 0x000000ffff577224 */ /* 0x000fca00078e0074 */
[C---:B------:R-:W-:Y:S08]  /*4ce0*/  HMMA.16816.F32.BF16 R116, R8.reuse, R42, R112 ;  /* 0x0000002a0874723c */ /* 0x040ff00000041870 */
[C---:B------:R-:W-:Y:S01]  /*4cf0*/  HMMA.16816.F32.BF16 R60, R8.reuse, R22, R88 ;  /* 0x00000016083c723c */ /* 0x040fe20000041858 */
[----:B------:R-:W1:Y:S07]  /*4d00*/  LDSM.16.MT88.4 R20, [R221+0x5100] ;  /* 0x00510000dd14783b */ /* 0x000e6e0000004200 */
[C---:B-----5:R-:W-:Y:S08]  /*4d10*/  HMMA.16816.F32.BF16 R92, R8.reuse, R16, R96 ;  /* 0x00000010085c723c */ /* 0x060ff00000041860 */
[C---:B------:R-:W-:Y:S01]  /*4d20*/  HMMA.16816.F32.BF16 R72, R8.reuse, R18, R108 ;  /* 0x000000120848723c */ /* 0x040fe2000004186c */
[----:B------:R-:W-:Y:S07]  /*4d30*/  LDSM.16.MT88.4 R16, [R225+0x5100] ;  /* 0x00510000e110783b */ /* 0x000fee0000004200 */
[C---:B------:R-:W-:Y:S08]  /*4d40*/  HMMA.16816.F32.BF16 R64, R8.reuse, R12, R124 ;  /* 0x0000000c0840723c */ /* 0x040ff0000004187c */
[----:B------:R-:W-:Y:S01]  /*4d50*/  HMMA.16816.F32.BF16 R40, R8, R14, R104 ;  /* 0x0000000e0828723c */ /* 0x000fe20000041868 */
[----:B------:R-:W-:Y:S06]  /*4d60*/  LDSM.16.MT88.4 R12, [R224+0x5100] ;  /* 0x00510000e00c783b */ /* 0x000fec0000004200 */
[----:B------:R-:W-:-:S02]  /*4d70*/  F2FP.BF16.PACK_AB R8, R215, R217 ;  /* 0x000000d9d708723e */ /* 0x000fc400000010ff */
[----:B------:R-:W-:Y:S02]  /*4d80*/  F2FP.BF16.PACK_AB R9, R205, R206 ;  /* 0x000000cecd09723e */ /* 0x000fe400000010ff */
[----:B------:R-:W-:Y:S02]  /*4d90*/  F2FP.BF16.PACK_AB R10, R214, R213 ;  /* 0x000000d5d60a723e */ /* 0x000fe400000010ff */
[----:B----4-:R-:W-:-:S07]  /*4da0*/  F2FP.BF16.PACK_AB R11, R203, R204 ;  /* 0x000000cccb0b723e */ /* 0x010fce00000010ff */
[C---:B--2---:R-:W-:Y:S07]  /*4db0*/  HMMA.16816.F32.BF16 R88, R8.reuse, R36, R136 ;  /* 0x000000240858723c */ /* 0x044fee0000041888 */
[----:B------:R-:W-:Y:S01]  /*4dc0*/  IMAD.MOV.U32 R137, RZ, RZ, R198 ;  /* 0x000000ffff897224 */ /* 0x000fe200078e00c6 */
[----:B------:R-:W-:Y:S01]  /*4dd0*/  HMMA.16816.F32.BF16 R104, R8, R38, R132 ;  /* 0x000000260868723c */ /* 0x000fe20000041884 */
[----:B------:R2:W-:Y:S01]  /*4de0*/  MUFU.EX2 R198, R2 ;  /* 0x0000000200c67308 */ /* 0x0005e20000000800 */
[----:B------:R-:W-:Y:S01]  /*4df0*/  IMAD.MOV.U32 R136, RZ, RZ, R197 ;  /* 0x000000ffff887224 */ /* 0x000fe200078e00c5 */
[----:B------:R-:W3:Y:S01]  /*4e00*/  LDSM.16.MT88.4 R36, [R222+0x5100] ;  /* 0x00510000de24783b */ /* 0x000ee20000004200 */
[----:B------:R-:W-:-:S02]  /*4e10*/  IMAD.MOV.U32 R138, RZ, RZ, R7 ;  /* 0x000000ffff8a7224 */ /* 0x000fc400078e0007 */
[----:B------:R-:W-:Y:S02]  /*4e20*/  IMAD.MOV.U32 R139, RZ, RZ, R6 ;  /* 0x000000ffff8b7224 */ /* 0x000fe400078e0006 */
[----:B------:R-:W-:Y:S01]  /*4e30*/  IMAD.MOV.U32 R135, RZ, RZ, R85 ;  /* 0x000000ffff877224 */ /* 0x000fe200078e0055 */
[C---:B------:R-:W-:Y:S01]  /*4e40*/  HMMA.16816.F32.BF16 R100, R8.reuse, R34, R80 ;  /* 0x000000220864723c */ /* 0x040fe20000041850 */
[----:B------:R-:W-:Y:S02]  /*4e50*/  IMAD.MOV.U32 R134, RZ, RZ, R86 ;  /* 0x000000ffff867224 */ /* 0x000fe400078e0056 */
[----:B------:R-:W-:Y:S02]  /*4e60*/  IMAD.MOV.U32 R133, RZ, RZ, R87 ;  /* 0x000000ffff857224 */ /* 0x000fe400078e0057 */
[----:B------:R-:W-:Y:S02]  /*4e70*/  IMAD.MOV.U32 R132, RZ, RZ, R71 ;  /* 0x000000ffff847224 */ /* 0x000fe400078e0047 */
[----:B------:R-:W-:Y:S01]  /*4e80*/  IMAD.MOV.U32 R71, RZ, RZ, R3 ;  /* 0x000000ffff477224 */ /* 0x000fe200078e0003 */
[----:B------:R-:W-:Y:S01]  /*4e90*/  HMMA.16816.F32.BF16 R84, R8, R24, R76 ;  /* 0x000000180854723c */ /* 0x000fe2000004184c */
[----:B--2---:R-:W-:-:S02]  /*4ea0*/  FFMA.FTZ R2, R152, c[0x0][0x2d0], -R5 ;  /* 0x0000b40098027a23 */ /* 0x004fc40000010805 */
[----:B------:R-:W-:Y:S02]  /*4eb0*/  IMAD.MOV.U32 R152, RZ, RZ, R164 ;  /* 0x000000ffff987224 */ /* 0x000fe400078e00a4 */
[----:B------:R2:W4:Y:S03]  /*4ec0*/  MUFU.EX2 R197, R2 ;  /* 0x0000000200c57308 */ /* 0x0005260000000800 */
[C---:B------:R-:W-:Y:S08]  /*4ed0*/  HMMA.16816.F32.BF16 R80, R8.reuse, R28, R52 ;  /* 0x0000001c0850723c */ /* 0x040ff00000041834 */
[----:B------:R-:W-:Y:S01]  /*4ee0*/  HMMA.16816.F32.BF16 R76, R8, R30, R44 ;  /* 0x0000001e084c723c */ /* 0x000fe2000004182c */
[----:B------:R-:W5:Y:S01]  /*4ef0*/  LDSM.16.MT88.4 R28, [R221+0x1900] ;  /* 0x00190000dd1c783b */ /* 0x000f620000004200 */
[----:B--2---:R-:W-:-:S06]  /*4f00*/  FFMA.FTZ R2, R153, c[0x0][0x2d0], -R5 ;  /* 0x0000b40099027a23 */ /* 0x004fcc0000010805 */
[C---:B------:R-:W-:Y:S01]  /*4f10*/  HMMA.16816.F32.BF16 R56, R8.reuse, R26, R56 ;  /* 0x0000001a0838723c */ /* 0x040fe20000041838 */
[----:B------:R2:W-:Y:S01]  /*4f20*/  MUFU.EX2 R7, R2 ;  /* 0x0000000200077308 */ /* 0x0005e20000000800 */
[----:B------:R-:W4:Y:S06]  /*4f30*/  LDSM.16.MT88.4 R24, [R222+0x1900] ;  /* 0x00190000de18783b */ /* 0x000f2c0000004200 */
[C---:B------:R-:W-:Y:S01]  /*4f40*/  HMMA.16816.F32.BF16 R112, R8.reuse, R32, R120 ;  /* 0x000000200870723c */ /* 0x040fe20000041878 */
[----:B------:R-:W-:Y:S07]  /*4f50*/  LDSM.16.MT88.4 R32, [R224+0x1900] ;  /* 0x00190000e020783b */ /* 0x000fee0000004200 */
[----:B-1----:R-:W-:Y:S01]  /*4f60*/  HMMA.16816.F32.BF16 R108, R8, R20, R48 ;  /* 0x00000014086c723c */ /* 0x002fe20000041830 */
[----:B--2---:R-:W-:-:S04]  /*4f70*/  FFMA.FTZ R2, R155, c[0x0][0x2d0], -R5 ;  /* 0x0000b4009b027a23 */ /* 0x004fc80000010805 */
[----:B------:R1:W-:Y:S03]  /*4f80*/  MUFU.EX2 R196, R2 ;  /* 0x0000000200c47308 */ /* 0x0003e60000000800 */
[C---:B------:R-:W-:Y:S01]  /*4f90*/  HMMA.16816.F32.BF16 R96, R8.reuse, R22, R60 ;  /* 0x000000160860723c */ /* 0x040fe2000004183c */
[----:B------:R-:W2:Y:S07]  /*4fa0*/  LDSM.16.MT88.4 R20, [R225+0x1900] ;  /* 0x00190000e114783b */ /* 0x000eae0000004200 */
[----:B---3--:R-:W-:Y:S01]  /*4fb0*/  HMMA.16816.F32.BF16 R120, R8, R38, R116 ;  /* 0x000000260878723c */ /* 0x008fe20000041874 */
[----:B-1----:R-:W-:-:S02]  /*4fc0*/  FFMA.FTZ R2, R149, c[0x0][0x2d0], -R0 ;  /* 0x0000b40095027a23 */ /* 0x002fc40000010800 */
[----:B------:R-:W-:-:S05]  /*4fd0*/  IMAD.MOV.U32 R149, RZ, RZ, R190 ;  /* 0x000000ffff957224 */ /* 0x000fca00078e00be */
[C---:B------:R-:W-:Y:S01]  /*4fe0*/  HMMA.16816.F32.BF16 R124, R8.reuse, R16, R92 ;  /* 0x00000010087c723c */ /* 0x040fe2000004185c */
[----:B------:R1:W-:Y:S07]  /*4ff0*/  MUFU.EX2 R6, R2 ;  /* 0x0000000200067308 */ /* 0x0003ee0000000800 */
[C---:B------:R-:W-:Y:S08]  /*5000*/  HMMA.16816.F32.BF16 R128, R8.reuse, R36, R128 ;  /* 0x000000240880723c */ /* 0x040ff00000041880 */
[----:B------:R-:W-:Y:S01]  /*5010*/  HMMA.16816.F32.BF16 R116, R8, R18, R72 ;  /* 0x000000120874723c */ /* 0x000fe20000041848 */
[----:B-1----:R-:W-:Y:S01]  /*5020*/  FFMA.FTZ R2, R148, c[0x0][0x2d0], -R0 ;  /* 0x0000b40094027a23 */ /* 0x002fe20000010800 */
[----:B------:R-:W-:Y:S01]  /*5030*/  LDSM.16.MT88.4 R16, [R221+0x2100] ;  /* 0x00210000dd10783b */ /* 0x000fe20000004200 */
[----:B------:R-:W-:-:S02]  /*5040*/  IMAD.MOV.U32 R148, RZ, RZ, R166 ;  /* 0x000000ffff947224 */ /* 0x000fc400078e00a6 */
[----:B------:R1:W3:Y:S03]  /*5050*/  MUFU.EX2 R4, R2 ;  /* 0x0000000200047308 */ /* 0x0002e60000000800 */
[C---:B------:R-:W-:Y:S08]  /*5060*/  HMMA.16816.F32.BF16 R92, R8.reuse, R12, R64 ;  /* 0x0000000c085c723c */ /* 0x040ff00000041840 */
[----:B------:R-:W-:Y:S01]  /*5070*/  HMMA.16816.F32.BF16 R52, R8, R14, R40 ;  /* 0x0000000e0834723c */ /* 0x000fe20000041828 */
[----:B------:R-:W2:Y:S01]  /*5080*/  LDSM.16.MT88.4 R12, [R221+0x5900] ;  /* 0x00590000dd0c783b */ /* 0x000ea20000004200 */
[----:B-1----:R-:W-:-:S05]  /*5090*/  FFMA.FTZ R2, R151, c[0x0][0x2d0], -R0 ;  /* 0x0000b40097027a23 */ /* 0x002fca0000010800 */
[----:B----4-:R-:W-:Y:S01]  /*50a0*/  F2FP.BF16.PACK_AB R8, R197, R198 ;  /* 0x000000c6c508723e */ /* 0x010fe200000010ff */
[----:B------:R-:W-:Y:S01]  /*50b0*/  IMAD.MOV.U32 R151, RZ, RZ, R165 ;  /* 0x000000ffff977224 */ /* 0x000fe200078e00a5 */
[----:B------:R1:W-:Y:S01]  /*50c0*/  MUFU.EX2 R3, R2 ;  /* 0x0000000200037308 */ /* 0x0003e20000000800 */
[----:B---3--:R-:W-:Y:S02]  /*50d0*/  F2FP.BF16.PACK_AB R9, R4, R6 ;  /* 0x000000060409723e */ /* 0x008fe400000010ff */
[----:B------:R-:W-:Y:S01]  /*50e0*/  F2FP.BF16.PACK_AB R10, R196, R7 ;  /* 0x00000007c40a723e */ /* 0x000fe200000010ff */
[----:B-1----:R-:W-:-:S04]  /*50f0*/  FFMA.FTZ R2, R154, c[0x0][0x2d0], -R0 ;  /* 0x0000b4009a027a23 */ /* 0x002fc80000010800 */
[----:B------:R-:W1:Y:S02]  /*5100*/  MUFU.EX2 R190, R2 ;  /* 0x0000000200be7308 */ /* 0x000e640000000800 */
[----:B-1----:R-:W-:Y:S01]  /*5110*/  F2FP.BF16.PACK_AB R11, R190, R3 ;  /* 0x00000003be0b723e */ /* 0x002fe200000010ff */
[----:B------:R-:W-:-:S05]  /*5120*/  FFMA.FTZ R2, R160, c[0x0][0x2d0], -R5 ;  /* 0x0000b400a0027a23 */ /* 0x000fca0000010805 */
[----:B------:R1:W-:Y:S01]  /*5130*/  MUFU.EX2 R166, R2 ;  /* 0x0000000200a67308 */ /* 0x0003e20000000800 */
[C---:B-----5:R-:W-:Y:S08]  /*5140*/  HMMA.16816.F32.BF16 R72, R8.reuse, R28, R88 ;  /* 0x0000001c0848723c */ /* 0x060ff00000041858 */
[----:B------:R-:W-:Y:S01]  /*5150*/  HMMA.16816.F32.BF16 R64, R8, R30, R104 ;  /* 0x0000001e0840723c */ /* 0x000fe20000041868 */
[----:B------:R-:W3:Y:S01]  /*5160*/  LDSM.16.MT88.4 R28, [R222+0x5900] ;  /* 0x00590000de1c783b */ /* 0x000ee20000004200 */
[----:B-1----:R-:W-:-:S06]  /*5170*/  FFMA.FTZ R2, R161, c[0x0][0x2d0], -R5 ;  /* 0x0000b400a1027a23 */ /* 0x002fcc0000010805 */
[C---:B------:R-:W-:Y:S01]  /*5180*/  HMMA.16816.F32.BF16 R60, R8.reuse, R24, R112 ;  /* 0x00000018083c723c */ /* 0x040fe20000041870 */
[----:B------:R1:W4:Y:S07]  /*5190*/  MUFU.EX2 R165, R2 ;  /* 0x0000000200a57308 */ /* 0x00032e0000000800 */
[C---:B------:R-:W-:Y:S01]  /*51a0*/  HMMA.16816.F32.BF16 R48, R8.reuse, R26, R100 ;  /* 0x0000001a0830723c */ /* 0x040fe20000041864 */
[----:B------:R-:W5:Y:S07]  /*51b0*/  LDSM.16.MT88.4 R24, [R225+0x5900] ;  /* 0x00590000e118783b */ /* 0x000f6e0000004200 */
[----:B--2---:R-:W-:Y:S01]  /*51c0*/  HMMA.16816.F32.BF16 R40, R8, R20, R84 ;  /* 0x000000140828723c */ /* 0x004fe20000041854 */
[----:B-1----:R-:W-:-:S04]  /*51d0*/  FFMA.FTZ R2, R162, c[0x0][0x2d0], -R5 ;  /* 0x0000b400a2027a23 */ /* 0x002fc80000010805 */
[----:B------:R1:W-:Y:S03]  /*51e0*/  MUFU.EX2 R164, R2 ;  /* 0x0000000200a47308 */ /* 0x0003e60000000800 */
[C---:B------:R-:W-:Y:S01]  /*51f0*/  HMMA.16816.F32.BF16 R56, R8.reuse, R22, R56 ;  /* 0x000000160838723c */ /* 0x040fe20000041838 */
[----:B------:R-:W2:Y:S07]  /*5200*/  LDSM.16.MT88.4 R20, [R224+0x5900] ;  /* 0x00590000e014783b */ /* 0x000eae0000004200 */
[----:B------:R-:W-:Y:S01]  /*5210*/  HMMA.16816.F32.BF16 R44, R8, R32, R80 ;  /* 0x00000020082c723c */ /* 0x000fe20000041850 */
[----:B-1----:R-:W-:-:S07]  /*5220*/  FFMA.FTZ R2, R163, c[0x0][0x2d0], -R5 ;  /* 0x0000b400a3027a23 */ /* 0x002fce0000010805 */
[C---:B------:R-:W-:Y:S01]  /*5230*/  HMMA.16816.F32.BF16 R36, R8.reuse, R34, R76 ;  /* 0x000000220824723c */ /* 0x040fe2000004184c */
[----:B------:R-:W-:Y:S01]  /*5240*/  LDSM.16.MT88.4 R32, [R225+0x2100] ;  /* 0x00210000e120783b */ /* 0x000fe20000004200 */
[----:B------:R1:W-:Y:S06]  /*5250*/  MUFU.EX2 R163, R2 ;  /* 0x0000000200a37308 */ /* 0x0003ec0000000800 */
[C---:B------:R-:W-:Y:S08]  /*5260*/  HMMA.16816.F32.BF16 R76, R8.reuse, R12, R108 ;  /* 0x0000000c084c723c */ /* 0x040ff0000004186c */
[----:B------:R-:W-:Y:S01]  /*5270*/  HMMA.16816.F32.BF16 R80, R8, R14, R96 ;  /* 0x0000000e0850723c */ /* 0x000fe20000041860 */
[----:B------:R-:W4:Y:S01]  /*5280*/  LDSM.16.MT88.4 R12, [R222+0x2100] ;  /* 0x00210000de0c783b */ /* 0x000f220000004200 */
[----:B-1----:R-:W-:-:S04]  /*5290*/  FFMA.FTZ R2, R156, c[0x0][0x2d0], -R0 ;  /* 0x0000b4009c027a23 */ /* 0x002fc80000010800 */
[----:B------:R1:W-:Y:S02]  /*52a0*/  MUFU.EX2 R162, R2 ;  /* 0x0000000200a27308 */ /* 0x0003e40000000800 */
[C---:B---3--:R-:W-:Y:S07]  /*52b0*/  HMMA.16816.F32.BF16 R88, R8.reuse, R28, R128 ;  /* 0x0000001c0858723c */ /* 0x048fee0000041880 */
[----:B------:R-:W-:Y:S01]  /*52c0*/  IMAD.MOV.U32 R131, RZ, RZ, R152 ;  /* 0x000000ffff837224 */ /* 0x000fe200078e0098 */
[----:B------:R-:W-:Y:S01]  /*52d0*/  HMMA.16816.F32.BF16 R108, R8, R30, R120 ;  /* 0x0000001e086c723c */ /* 0x000fe20000041878 */
[----:B------:R-:W3:Y:S01]  /*52e0*/  LDSM.16.MT88.4 R28, [R224+0x2100] ;  /* 0x00210000e01c783b */ /* 0x000ee20000004200 */
[----:B-1----:R-:W-:-:S06]  /*52f0*/  FFMA.FTZ R2, R157, c[0x0][0x2d0], -R0 ;  /* 0x0000b4009d027a23 */ /* 0x002fcc0000010800 */
[C---:B-----5:R-:W-:Y:S01]  /*5300*/  HMMA.16816.F32.BF16 R124, R8.reuse, R24, R124 ;  /* 0x00000018087c723c */ /* 0x060fe2000004187c */
[----:B------:R1:W5:Y:S07]  /*5310*/  MUFU.EX2 R161, R2 ;  /* 0x0000000200a17308 */ /* 0x00036e0000000800 */
[C---:B------:R-:W-:Y:S01]  /*5320*/  HMMA.16816.F32.BF16 R116, R8.reuse, R26, R116 ;  /* 0x0000001a0874723c */ /* 0x040fe20000041874 */
[----:B------:R-:W3:Y:S07]  /*5330*/  LDSM.16.MT88.4 R24, [R221+0x6100] ;  /* 0x00610000dd18783b */ /* 0x000eee0000004200 */
[----:B--2---:R-:W-:Y:S01]  /*5340*/  HMMA.16816.F32.BF16 R112, R8, R20, R92 ;  /* 0x000000140870723c */ /* 0x004fe2000004185c */
[----:B-1----:R-:W-:-:S04]  /*5350*/  FFMA.FTZ R2, R159, c[0x0][0x2d0], -R0 ;  /* 0x0000b4009f027a23 */ /* 0x002fc80000010800 */
[----:B------:R1:W-:Y:S03]  /*5360*/  MUFU.EX2 R160, R2 ;  /* 0x0000000200a07308 */ /* 0x0003e60000000800 */
[----:B------:R-:W-:Y:S01]  /*5370*/  HMMA.16816.F32.BF16 R100, R8, R22, R52 ;  /* 0x000000160864723c */ /* 0x000fe20000041834 */
[----:B------:R-:W2:Y:S06]  /*5380*/  LDSM.16.MT88.4 R20, [R222+0x6100] ;  /* 0x00610000de14783b */ /* 0x000eac0000004200 */
[----:B----4-:R-:W-:-:S02]  /*5390*/  F2FP.BF16.PACK_AB R8, R165, R166 ;  /* 0x000000a6a508723e */ /* 0x010fc400000010ff */
[----:B-----5:R-:W-:Y:S02]  /*53a0*/  F2FP.BF16.PACK_AB R9, R161, R162 ;  /* 0x000000a2a109723e */ /* 0x020fe400000010ff */
[----:B------:R-:W-:Y:S01]  /*53b0*/  F2FP.BF16.PACK_AB R10, R163, R164 ;  /* 0x000000a4a30a723e */ /* 0x000fe200000010ff */
[----:B-1----:R-:W-:-:S04]  /*53c0*/  FFMA.FTZ R2, R158, c[0x0][0x2d0], -R0 ;  /* 0x0000b4009e027a23 */ /* 0x002fc80000010800 */
[----:B------:R-:W1:Y:S02]  /*53d0*/  MUFU.EX2 R159, R2 ;  /* 0x00000002009f7308 */ /* 0x000e640000000800 */
[----:B-1----:R-:W-:Y:S01]  /*53e0*/  F2FP.BF16.PACK_AB R11, R159, R160 ;  /* 0x000000a09f0b723e */ /* 0x002fe200000010ff */
[----:B------:R-:W-:Y:S02]  /*53f0*/  FFMA.FTZ R2, R171, c[0x0][0x2d0], -R5 ;  /* 0x0000b400ab027a23 */ /* 0x000fe40000010805 */
[----:B------:R-:W-:-:S03]  /*5400*/  IMAD.MOV.U32 R171, RZ, RZ, R136 ;  /* 0x000000ffffab7224 */ /* 0x000fc600078e0088 */
[----:B------:R1:W-:Y:S01]  /*5410*/  MUFU.EX2 R158, R2 ;  /* 0x00000002009e7308 */ /* 0x0003e20000000800 */
[C---:B------:R-:W-:Y:S08]  /*5420*/  HMMA.16816.F32.BF16 R104, R8.reuse, R16, R72 ;  /* 0x000000100868723c */ /* 0x040ff00000041848 */
[----:B------:R-:W-:Y:S01]  /*5430*/  HMMA.16816.F32.BF16 R96, R8, R18, R64 ;  /* 0x000000120860723c */ /* 0x000fe20000041840 */
[----:B------:R-:W4:Y:S01]  /*5440*/  LDSM.16.MT88.4 R16, [R225+0x6100] ;  /* 0x00610000e110783b */ /* 0x000f220000004200 */
[----:B-1----:R-:W-:-:S06]  /*5450*/  FFMA.FTZ R2, R188, c[0x0][0x2d0], -R5 ;  /* 0x0000b400bc027a23 */ /* 0x002fcc0000010805 */
[C---:B------:R-:W-:Y:S01]  /*5460*/  HMMA.16816.F32.BF16 R92, R8.reuse, R12, R60 ;  /* 0x0000000c085c723c */ /* 0x040fe2000004183c */
[----:B------:R-:W-:Y:S01]  /*5470*/  IMAD.MOV.U32 R188, RZ, RZ, R138 ;  /* 0x000000ffffbc7224 */ /* 0x000fe200078e008a */
[----:B------:R1:W5:Y:S06]  /*5480*/  MUFU.EX2 R157, R2 ;  /* 0x00000002009d7308 */ /* 0x00036c0000000800 */
[C---:B------:R-:W-:Y:S01]  /*5490*/  HMMA.16816.F32.BF16 R84, R8.reuse, R14, R48 ;  /* 0x0000000e0854723c */ /* 0x040fe20000041830 */
[----:B------:R-:W2:Y:S07]  /*54a0*/  LDSM.16.MT88.4 R12, [R224+0x6100] ;  /* 0x00610000e00c783b */ /* 0x000eae0000004200 */
[----:B------:R-:W-:Y:S01]  /*54b0*/  HMMA.16816.F32.BF16 R72, R8, R32, R40 ;  /* 0x000000200848723c */ /* 0x000fe20000041828 */
[----:B-1----:R-:W-:-:S02]  /*54c0*/  FFMA.FTZ R2, R189, c[0x0][0x2d0], -R5 ;  /* 0x0000b400bd027a23 */ /* 0x002fc40000010805 */
[----:B------:R-:W-:Y:S02]  /*54d0*/  IMAD.MOV.U32 R189, RZ, RZ, R137 ;  /* 0x000000ffffbd7224 */ /* 0x000fe400078e0089 */
[----:B------:R1:W-:Y:S03]  /*54e0*/  MUFU.EX2 R156, R2 ;  /* 0x00000002009c7308 */ /* 0x0003e60000000800 */
[C---:B------:R-:W-:Y:S01]  /*54f0*/  HMMA.16816.F32.BF16 R64, R8.reuse, R34, R56 ;  /* 0x000000220840723c */ /* 0x040fe20000041838 */
[----:B------:R-:W4:Y:S07]  /*5500*/  LDSM.16.MT88.4 R32, [R221+0x2900] ;  /* 0x00290000dd20783b */ /* 0x000f2e0000004200 */
[----:B---3--:R-:W-:Y:S01]  /*5510*/  HMMA.16816.F32.BF16 R60, R8, R28, R44 ;  /* 0x0000001c083c723c */ /* 0x008fe2000004182c */
[----:B-1----:R-:W-:-:S07]  /*5520*/  FFMA.FTZ R2, R191, c[0x0][0x2d0], -R5 ;  /* 0x0000b400bf027a23 */ /* 0x002fce0000010805 */
[C---:B------:R-:W-:Y:S01]  /*5530*/  HMMA.16816.F32.BF16 R44, R8.reuse, R24, R76 ;  /* 0x00000018082c723c */ /* 0x040fe2000004184c */
[----:B------:R-:W-:Y:S01]  /*5540*/  IMAD.MOV.U32 R191, RZ, RZ, R150 ;  /* 0x000000ffffbf7224 */ /* 0x000fe200078e0096 */
[----:B------:R1:W-:Y:S06]  /*5550*/  MUFU.EX2 R155, R2 ;  /* 0x00000002009b7308 */ /* 0x0003ec0000000800 */
[C---:B------:R-:W-:Y:S01]  /*5560*/  HMMA.16816.F32.BF16 R48, R8.reuse, R26, R80 ;  /* 0x0000001a0830723c */ /* 0x040fe20000041850 */
[----:B------:R-:W3:Y:S07]  /*5570*/  LDSM.16.MT88.4 R24, [R225+0x2900] ;  /* 0x00290000e118783b */ /* 0x000eee0000004200 */
[----:B------:R-:W-:Y:S01]  /*5580*/  HMMA.16816.F32.BF16 R52, R8, R30, R36 ;  /* 0x0000001e0834723c */ /* 0x000fe20000041824 */
[----:B------:R-:W3:Y:S01]  /*5590*/  LDSM.16.MT88.4 R28, [R222+0x2900] ;  /* 0x00290000de1c783b */ /* 0x000ee20000004200 */
[----:B-1----:R-:W-:-:S02]  /*55a0*/  FFMA.FTZ R2, R167, c[0x0][0x2d0], -R0 ;  /* 0x0000b400a7027a23 */ /* 0x002fc40000010800 */
[----:B------:R-:W-:Y:S02]  /*55b0*/  IMAD.MOV.U32 R167, RZ, RZ, R149 ;  /* 0x000000ffffa77224 */ /* 0x000fe400078e0095 */
[----:B------:R1:W-:Y:S02]  /*55c0*/  MUFU.EX2 R154, R2 ;  /* 0x00000002009a7308 */ /* 0x0003e40000000800 */
[C---:B--2---:R-:W-:Y:S08]  /*55d0*/  HMMA.16816.F32.BF16 R40, R8.reuse, R20, R88 ;  /* 0x000000140828723c */ /* 0x044ff00000041858 */
[----:B------:R-:W-:Y:S01]  /*55e0*/  HMMA.16816.F32.BF16 R36, R8, R22, R108 ;  /* 0x000000160824723c */ /* 0x000fe2000004186c */
[----:B------:R-:W2:Y:S01]  /*55f0*/  LDSM.16.MT88.4 R20, [R224+0x2900] ;  /* 0x00290000e014783b */ /* 0x000ea20000004200 */
[----:B-1----:R-:W-:-:S06]  /*5600*/  FFMA.FTZ R2, R169, c[0x0][0x2d0], -R0 ;  /* 0x0000b400a9027a23 */ /* 0x002fcc0000010800 */
[C---:B----4-:R-:W-:Y:S01]  /*5610*/  HMMA.16816.F32.BF16 R56, R8.reuse, R16, R124 ;  /* 0x000000100838723c */ /* 0x050fe2000004187c */
[----:B------:R-:W-:Y:S01]  /*5620*/  IMAD.MOV.U32 R169, RZ, RZ, R148 ;  /* 0x000000ffffa97224 */ /* 0x000fe200078e0094 */
[----:B------:R1:W4:Y:S05]  /*5630*/  MUFU.EX2 R153, R2 ;  /* 0x0000000200997308 */ /* 0x00032a0000000800 */
[----:B------:R-:W-:Y:S01]  /*5640*/  IMAD.MOV.U32 R127, RZ, RZ, R139 ;  /* 0x000000ffff7f7224 */ /* 0x000fe200078e008b */
[----:B------:R-:W-:Y:S01]  /*5650*/  HMMA.16816.F32.BF16 R76, R8, R18, R116 ;  /* 0x00000012084c723c */ /* 0x000fe20000041874 */
[----:B------:R-:W2:Y:S01]  /*5660*/  LDSM.16.MT88.4 R16, [R222+0x6900] ;  /* 0x00690000de10783b */ /* 0x000ea20000004200 */
[----:B------:R-:W-:-:S02]  /*5670*/  IMAD.MOV.U32 R126, RZ, RZ, R70 ;  /* 0x000000ffff7e7224 */ /* 0x000fc400078e0046 */
[----:B------:R-:W-:Y:S02]  /*5680*/  IMAD.MOV.U32 R70, RZ, RZ, R71 ;  /* 0x000000ffff467224 */ /* 0x000fe400078e0047 */
[----:B------:R-:W-:Y:S02]  /*5690*/  IMAD.MOV.U32 R125, RZ, RZ, R134 ;  /* 0x000000ffff7d7224 */ /* 0x000fe400078e0086 */
[C---:B------:R-:W-:Y:S01]  /*56a0*/  HMMA.16816.F32.BF16 R116, R8.reuse, R12, R112 ;  /* 0x0000000c0874723c */ /* 0x040fe20000041870 */
[----:B------:R-:W-:Y:S02]  /*56b0*/  IMAD.MOV.U32 R124, RZ, RZ, R135 ;  /* 0x000000ffff7c7224 */ /* 0x000fe400078e0087 */
[----:B-1----:R-:W-:Y:S02]  /*56c0*/  FFMA.FTZ R2, R168, c[0x0][0x2d0], -R0 ;  /* 0x0000b400a8027a23 */ /* 0x002fe40000010800 */
[----:B------:R-:W-:Y:S02]  /*56d0*/  IMAD.MOV.U32 R168, RZ, RZ, R151 ;  /* 0x000000ffffa87224 */ /* 0x000fe400078e0097 */
[----:B------:R1:W-:Y:S01]  /*56e0*/  MUFU.EX2 R152, R2 ;  /* 0x0000000200987308 */ /* 0x0003e20000000800 */
[----:B------:R-:W-:Y:S01]  /*56f0*/  HMMA.16816.F32.BF16 R80, R8, R14, R100 ;  /* 0x0000000e0850723c */ /* 0x000fe20000041864 */
[----:B------:R-:W2:Y:S06]  /*5700*/  LDSM.16.MT88.4 R12, [R221+0x6900] ;  /* 0x00690000dd0c783b */ /* 0x000eac0000004200 */
[----:B-----5:R-:W-:-:S02]  /*5710*/  F2FP.BF16.PACK_AB R8, R157, R158 ;  /* 0x0000009e9d08723e */ /* 0x020fc400000010ff */
[----:B----4-:R-:W-:Y:S02]  /*5720*/  F2FP.BF16.PACK_AB R9, R153, R154 ;  /* 0x0000009a9909723e */ /* 0x010fe400000010ff */
[----:B------:R-:W-:Y:S01]  /*5730*/  F2FP.BF16.PACK_AB R10, R155, R156 ;  /* 0x0000009c9b0a723e */ /* 0x000fe200000010ff */
[----:B-1----:R-:W-:Y:S02]  /*5740*/  FFMA.FTZ R2, R170, c[0x0][0x2d0], -R0 ;  /* 0x0000b400aa027a23 */ /* 0x002fe40000010800 */
[----:B------:R-:W-:Y:S02]  /*5750*/  IMAD.MOV.U32 R170, RZ, RZ, R131 ;  /* 0x000000ffffaa7224 */ /* 0x000fe400078e0083 */
[----:B------:R-:W1:Y:S02]  /*5760*/  MUFU.EX2 R151, R2 ;  /* 0x0000000200977308 */ /* 0x000e640000000800 */
[----:B-1----:R-:W-:Y:S01]  /*5770*/  F2FP.BF16.PACK_AB R11, R151, R152 ;  /* 0x00000098970b723e */ /* 0x002fe200000010ff */
[----:B------:R-:W-:-:S05]  /*5780*/  FFMA.FTZ R2, R207, c[0x0][0x2d0], -R5 ;  /* 0x0000b400cf027a23 */ /* 0x000fca0000010805 */
[----:B------:R1:W-:Y:S01]  /*5790*/  MUFU.EX2 R150, R2 ;  /* 0x0000000200967308 */ /* 0x0003e20000000800 */
[C---:B------:R-:W-:Y:S08]  /*57a0*/  HMMA.16816.F32.BF16 R120, R8.reuse, R34, R96 ;  /* 0x000000220878723c */ /* 0x040ff00000041860 */
[----:B---3--:R-:W-:Y:S01]  /*57b0*/  HMMA.16816.F32.BF16 R96, R8, R24, R72 ;  /* 0x000000180860723c */ /* 0x008fe20000041848 */
[----:B-1----:R-:W-:-:S07]  /*57c0*/  FFMA.FTZ R2, R212, c[0x0][0x2d0], -R5 ;  /* 0x0000b400d4027a23 */ /* 0x002fce0000010805 */
[C---:B------:R-:W-:Y:S01]  /*57d0*/  HMMA.16816.F32.BF16 R100, R8.reuse, R26, R64 ;  /* 0x0000001a0864723c */ /* 0x040fe20000041840 */
[----:B------:R-:W1:Y:S01]  /*57e0*/  LDSM.16.MT88.4 R24, [R225+0x6900] ;  /* 0x00690000e118783b */ /* 0x000e620000004200 */
[----:B------:R3:W4:Y:S06]  /*57f0*/  MUFU.EX2 R149, R2 ;  /* 0x0000000200957308 */ /* 0x00072c0000000800 */
[C---:B------:R-:W-:Y:S01]  /*5800*/  HMMA.16816.F32.BF16 R112, R8.reuse, R32, R104 ;  /* 0x000000200870723c */ /* 0x040fe20000041868 */
[----:B------:R-:W5:Y:S07]  /*5810*/  LDSM.16.MT88.4 R32, [R224+0x6900] ;  /* 0x00690000e020783b */ /* 0x000f6e0000004200 */
[----:B------:R-:W-:Y:S01]  /*5820*/  HMMA.16816.F32.BF16 R108, R8, R28, R92 ;  /* 0x0000001c086c723c */ /* 0x000fe2000004185c */
[----:B---3--:R-:W-:-:S04]  /*5830*/  FFMA.FTZ R2, R216, c[0x0][0x2d0], -R5 ;  /* 0x0000b400d8027a23 */ /* 0x008fc80000010805 */
[----:B------:R3:W-:Y:S03]  /*5840*/  MUFU.EX2 R148, R2 ;  /* 0x0000000200947308 */ /* 0x0007e60000000800 */
[C---:B--2---:R-:W-:Y:S08]  /*5850*/  HMMA.16816.F32.BF16 R92, R8.reuse, R20, R60 ;  /* 0x00000014085c723c */ /* 0x044ff0000004183c */
[----:B------:R-:W-:Y:S01]  /*5860*/  HMMA.16816.F32.BF16 R88, R8, R22, R52 ;  /* 0x000000160858723c */ /* 0x000fe20000041834 */
[----:B------:R-:W2:Y:S01]  /*5870*/  LDSM.16.MT88.4 R20, [R222+0x3100] ;  /* 0x00310000de14783b */ /* 0x000ea20000004200 */
[----:B---3--:R-:W-:-:S06]  /*5880*/  FFMA.FTZ R2, R218, c[0x0][0x2d0], -R5 ;  /* 0x0000b400da027a23 */ /* 0x008fcc0000010805 */
[C---:B------:R-:W-:Y:S01]  /*5890*/  HMMA.16816.F32.BF16 R60, R8.reuse, R16, R40 ;  /* 0x00000010083c723c */ /* 0x040fe20000041828 */
[----:B------:R3:W-:Y:S07]  /*58a0*/  MUFU.EX2 R139, R2 ;  /* 0x00000002008b7308 */ /* 0x0007ee0000000800 */
[C---:B------:R-:W-:Y:S01]  /*58b0*/  HMMA.16816.F32.BF16 R40, R8.reuse, R18, R36 ;  /* 0x000000120828723c */ /* 0x040fe20000041824 */
[----:B------:R-:W2:Y:S07]  /*58c0*/  LDSM.16.MT88.4 R16, [R225+0x3100] ;  /* 0x00310000e110783b */ /* 0x000eae0000004200 */
[----:B------:R-:W-:Y:S01]  /*58d0*/  HMMA.16816.F32.BF16 R64, R8, R14, R48 ;  /* 0x0000000e0840723c */ /* 0x000fe20000041830 */
[----:B---3--:R-:W-:-:S04]  /*58e0*/  FFMA.FTZ R2, R199, c[0x0][0x2d0], -R0 ;  /* 0x0000b400c7027a23 */ /* 0x008fc80000010800 */
[----:B------:R3:W-:Y:S03]  /*58f0*/  MUFU.EX2 R138, R2 ;  /* 0x00000002008a7308 */ /* 0x0007e60000000800 */
[C---:B-1----:R-:W-:Y:S08]  /*5900*/  HMMA.16816.F32.BF16 R48, R8.reuse, R24, R56 ;  /* 0x000000180830723c */ /* 0x042ff00000041838 */
[----:B------:R-:W-:Y:S01]  /*5910*/  HMMA.16816.F32.BF16 R52, R8, R26, R76 ;  /* 0x0000001a0834723c */ /* 0x000fe2000004184c */
[----:B------:R-:W1:Y:S04]  /*5920*/  LDSM.16.MT88.4 R24, [R221+0x7100] ;  /* 0x00710000dd18783b */ /* 0x000e680000004200 */
[----:B------:R-:W-:Y:S01]  /*5930*/  LDSM.16.MT88.4 R76, [R221+0x3900] ;  /* 0x00390000dd4c783b */ /* 0x000fe20000004200 */
[----:B---3--:R-:W-:-:S02]  /*5940*/  FFMA.FTZ R2, R200, c[0x0][0x2d0], -R0 ;  /* 0x0000b400c8027a23 */ /* 0x008fc40000010800 */
[C---:B------:R-:W-:Y:S01]  /*5950*/  HMMA.16816.F32.BF16 R104, R8.reuse, R30, R84 ;  /* 0x0000001e0868723c */ /* 0x040fe20000041854 */
[----:B------:R-:W3:Y:S01]  /*5960*/  LDSM.16.MT88.4 R28, [R221+0x3100] ;  /* 0x00310000dd1c783b */ /* 0x000ee20000004200 */
[----:B------:R2:W1:Y:S06]  /*5970*/  MUFU.EX2 R137, R2 ;  /* 0x0000000200897308 */ /* 0x00046c0000000800 */
[C---:B------:R-:W-:Y:S01]  /*5980*/  HMMA.16816.F32.BF16 R84, R8.reuse, R12, R44 ;  /* 0x0000000c0854723c */ /* 0x040fe2000004182c */
[----:B------:R-:W3:Y:S07]  /*5990*/  LDSM.16.MT88.4 R12, [R224+0x3100] ;  /* 0x00310000e00c783b */ /* 0x000eee0000004200 */
[----:B-----5:R-:W-:Y:S01]  /*59a0*/  HMMA.16816.F32.BF16 R44, R8, R32, R116 ;  /* 0x00000020082c723c */ /* 0x020fe20000041874 */
[----:B------:R-:W-:Y:S01]  /*59b0*/  LDSM.16.MT88.4 R116, [R222+0x7900] ;  /* 0x00790000de74783b */ /* 0x000fe20000004200 */
[----:B--2---:R-:W-:-:S04]  /*59c0*/  FFMA.FTZ R2, R201, c[0x0][0x2d0], -R0 ;  /* 0x0000b400c9027a23 */ /* 0x004fc80000010800 */
[----:B------:R2:W-:Y:S02]  /*59d0*/  MUFU.EX2 R136, R2 ;  /* 0x0000000200887308 */ /* 0x0005e40000000800 */
[----:B------:R-:W-:Y:S01]  /*59e0*/  HMMA.16816.F32.BF16 R36, R8, R34, R80 ;  /* 0x000000220824723c */ /* 0x000fe20000041850 */
[----:B------:R-:W-:Y:S06]  /*59f0*/  LDSM.16.MT88.4 R32, [R222+0x7100] ;  /* 0x00710000de20783b */ /* 0x000fec0000004200 */
[----:B----4-:R-:W-:Y:S02]  /*5a00*/  F2FP.BF16.PACK_AB R8, R149, R150 ;  /* 0x000000969508723e */ /* 0x010fe400000010ff */
[----:B-1----:R-:W-:-:S02]  /*5a10*/  F2FP.BF16.PACK_AB R9, R137, R138 ;  /* 0x0000008a8909723e */ /* 0x002fc400000010ff */
[----:B------:R-:W-:Y:S01]  /*5a20*/  F2FP.BF16.PACK_AB R10, R139, R148 ;  /* 0x000000948b0a723e */ /* 0x000fe200000010ff */
[----:B--2---:R-:W-:-:S04]  /*5a30*/  FFMA.FTZ R2, R202, c[0x0][0x2d0], -R0 ;  /* 0x0000b400ca027a23 */ /* 0x004fc80000010800 */
[----:B------:R-:W1:Y:S02]  /*5a40*/  MUFU.EX2 R71, R2 ;  /* 0x0000000200477308 */ /* 0x000e640000000800 */
[----:B-1----:R-:W-:Y:S01]  /*5a50*/  F2FP.BF16.PACK_AB R11, R71, R136 ;  /* 0x00000088470b723e */ /* 0x002fe200000010ff */
[----:B------:R-:W-:-:S05]  /*5a60*/  FFMA.FTZ R2, R70, c[0x0][0x2d0], -R5 ;  /* 0x0000b40046027a23 */ /* 0x000fca0000010805 */
[----:B------:R1:W-:Y:S01]  /*5a70*/  MUFU.EX2 R70, R2 ;  /* 0x0000000200467308 */ /* 0x0003e20000000800 */
[C---:B------:R-:W-:Y:S08]  /*5a80*/  HMMA.16816.F32.BF16 R56, R8.reuse, R22, R104 ;  /* 0x000000160838723c */ /* 0x040ff00000041868 */
[----:B------:R-:W-:Y:S01]  /*5a90*/  HMMA.16816.F32.BF16 R96, R8, R16, R96 ;  /* 0x000000100860723c */ /* 0x000fe20000041860 */
[----:B-1----:R-:W-:-:S07]  /*5aa0*/  FFMA.FTZ R2, R126, c[0x0][0x2d0], -R5 ;  /* 0x0000b4007e027a23 */ /* 0x002fce0000010805 */
[----:B------:R-:W-:Y:S01]  /*5ab0*/  HMMA.16816.F32.BF16 R104, R8, R18, R100 ;  /* 0x000000120868723c */ /* 0x000fe20000041864 */
[----:B------:R-:W1:Y:S01]  /*5ac0*/  LDSM.16.MT88.4 R16, [R225+0x7100] ;  /* 0x00710000e110783b */ /* 0x000e620000004200 */
[----:B------:R-:W-:-:S03]  /*5ad0*/  IMAD.MOV.U32 R126, RZ, RZ, R133 ;  /* 0x000000ffff7e7224 */ /* 0x000fc600078e0085 */
[----:B------:R-:W-:Y:S03]  /*5ae0*/  LDSM.16.MT88.4 R100, [R224+0x3900] ;  /* 0x00390000e064783b */ /* 0x000fe60000004200 */
[C---:B------:R-:W-:Y:S01]  /*5af0*/  HMMA.16816.F32.BF16 R128, R8.reuse, R24, R84 ;  /* 0x000000180880723c */ /* 0x040fe20000041854 */
[----:B------:R2:W4:Y:S01]  /*5b00*/  MUFU.EX2 R24, R2 ;  /* 0x0000000200187308 */ /* 0x0005220000000800 */
[----:B------:R-:W-:Y:S06]  /*5b10*/  LDSM.16.MT88.4 R84, [R222+0x3900] ;  /* 0x00390000de54783b */ /* 0x000fec0000004200 */
[C---:B------:R-:W-:Y:S01]  /*5b20*/  HMMA.16816.F32.BF16 R80, R8.reuse, R20, R108 ;  /* 0x000000140850723c */ /* 0x040fe2000004186c */
[----:B------:R-:W-:Y:S07]  /*5b30*/  LDSM.16.MT88.4 R108, [R221+0x7900] ;  /* 0x00790000dd6c783b */ /* 0x000fee0000004200 */
[----:B---3--:R-:W-:Y:S01]  /*5b40*/  HMMA.16816.F32.BF16 R72, R8, R28, R112 ;  /* 0x0000001c0848723c */ /* 0x008fe20000041870 */
[----:B--2---:R-:W-:-:S02]  /*5b50*/  FFMA.FTZ R2, R127, c[0x0][0x2d0], -R5 ;  /* 0x0000b4007f027a23 */ /* 0x004fc40000010805 */
[----:B------:R-:W-:Y:S01]  /*5b60*/  IMAD.MOV.U32 R127, RZ, RZ, R132 ;  /* 0x000000ffff7f7224 */ /* 0x000fe200078e0084 */
[----:B----4-:R-:W-:Y:S01]  /*5b70*/  F2FP.BF16.PACK_AB R132, R24, R70 ;  /* 0x000000461884723e */ /* 0x010fe200000010ff */
[----:B------:R2:W-:Y:S03]  /*5b80*/  MUFU.EX2 R23, R2 ;  /* 0x0000000200177308 */ /* 0x0005e60000000800 */
[C---:B------:R-:W-:Y:S08]  /*5b90*/  HMMA.16816.F32.BF16 R28, R8.reuse, R30, R120 ;  /* 0x0000001e081c723c */ /* 0x040ff00000041878 */
[----:B------:R-:W-:Y:S01]  /*5ba0*/  HMMA.16816.F32.BF16 R112, R8, R12, R92 ;  /* 0x0000000c0870723c */ /* 0x000fe2000004185c */
[----:B------:R-:W-:Y:S01]  /*5bb0*/  LDSM.16.MT88.4 R92, [R225+0x3900] ;  /* 0x00390000e15c783b */ /* 0x000fe20000004200 */
[----:B--2---:R-:W-:-:S06]  /*5bc0*/  FFMA.FTZ R2, R244, c[0x0][0x2d0], -R5 ;  /* 0x0000b400f4027a23 */ /* 0x004fcc0000010805 */
[C---:B-1----:R-:W-:Y:S01]  /*5bd0*/  HMMA.16816.F32.BF16 R48, R8.reuse, R16, R48 ;  /* 0x000000100830723c */ /* 0x042fe20000041830 */
[----:B------:R1:W2:Y:S07]  /*5be0*/  MUFU.EX2 R22, R2 ;  /* 0x0000000200167308 */ /* 0x0002ae0000000800 */
[C---:B------:R-:W-:Y:S01]  /*5bf0*/  HMMA.16816.F32.BF16 R120, R8.reuse, R14, R88 ;  /* 0x0000000e0878723c */ /* 0x040fe20000041858 */
[----:B------:R-:W3:Y:S07]  /*5c00*/  LDSM.16.MT88.4 R12, [R224+0x7100] ;  /* 0x00710000e00c783b */ /* 0x000eee0000004200 */
[----:B------:R-:W-:Y:S01]  /*5c10*/  HMMA.16816.F32.BF16 R64, R8, R26, R64 ;  /* 0x0000001a0840723c */ /* 0x000fe20000041840 */
[----:B-1----:R-:W-:Y:S01]  /*5c20*/  FFMA.FTZ R2, R219, c[0x0][0x2d0], -R0 ;  /* 0x0000b400db027a23 */ /* 0x002fe20000010800 */
[----:B--2---:R-:W-:-:S03]  /*5c30*/  F2FP.BF16.PACK_AB R134, R22, R23 ;  /* 0x000000171686723e */ /* 0x004fc600000010ff */
[----:B------:R1:W-:Y:S03]  /*5c40*/  MUFU.EX2 R21, R2 ;  /* 0x0000000200157308 */ /* 0x0003e60000000800 */
[C---:B------:R-:W-:Y:S08]  /*5c50*/  HMMA.16816.F32.BF16 R60, R8.reuse, R32, R60 ;  /* 0x00000020083c723c */ /* 0x040ff0000004183c */
[----:B------:R-:W-:Y:S01]  /*5c60*/  HMMA.16816.F32.BF16 R40, R8, R34, R40 ;  /* 0x000000220828723c */ /* 0x000fe20000041828 */
[----:B-1----:R-:W-:-:S07]  /*5c70*/  FFMA.FTZ R2, R246, c[0x0][0x2d0], -R0 ;  /* 0x0000b400f6027a23 */ /* 0x002fce0000010800 */
[C---:B------:R-:W-:Y:S01]  /*5c80*/  HMMA.16816.F32.BF16 R52, R8.reuse, R18, R52 ;  /* 0x000000120834723c */ /* 0x040fe20000041834 */
[----:B------:R1:W2:Y:S07]  /*5c90*/  MUFU.EX2 R20, R2 ;  /* 0x0000000200147308 */ /* 0x0002ae0000000800 */
[----:B---3--:R-:W-:Y:S01]  /*5ca0*/  HMMA.16816.F32.BF16 R44, R8, R12, R44 ;  /* 0x0000000c082c723c */ /* 0x008fe2000004182c */
[----:B-1----:R-:W-:-:S07]  /*5cb0*/  FFMA.FTZ R2, R245, c[0x0][0x2d0], -R0 ;  /* 0x0000b400f5027a23 */ /* 0x002fce0000010800 */
[----:B------:R-:W-:Y:S01]  /*5cc0*/  HMMA.16816.F32.BF16 R36, R8, R14, R36 ;  /* 0x0000000e0824723c */ /* 0x000fe20000041824 */
[----:B------:R-:W-:Y:S01]  /*5cd0*/  FFMA.FTZ R0, R250, c[0x0][0x2d0], -R0 ;  /* 0x0000b400fa007a23 */ /* 0x000fe20000010800 */
[----:B--2---:R-:W-:Y:S01]  /*5ce0*/  F2FP.BF16.PACK_AB R133, R20, R21 ;  /* 0x000000151485723e */ /* 0x004fe200000010ff */
[----:B------:R1:W-:Y:S08]  /*5cf0*/  MUFU.EX2 R17, R2 ;  /* 0x0000000200117308 */ /* 0x0003f00000000800 */
[----:B------:R2:W3:Y:S01]  /*5d00*/  MUFU.EX2 R16, R0 ;  /* 0x0000000000107308 */ /* 0x0004e20000000800 */
[----:B-1----:R-:W-:-:S04]  /*5d10*/  FADD.FTZ R2, R127, R126 ;  /* 0x0000007e7f027221 */ /* 0x002fc80000010000 */
[----:B------:R-:W-:Y:S02]  /*5d20*/  FADD.FTZ R2, R168, R2 ;  /* 0x00000002a8027221 */ /* 0x000fe40000010000 */
[----:B--2---:R-:W-:Y:S01]  /*5d30*/  FADD.FTZ R0, R125, R124 ;  /* 0x0000007c7d007221 */ /* 0x004fe20000010000 */
[----:B---3--:R-:W-:Y:S01]  /*5d40*/  F2FP.BF16.PACK_AB R135, R16, R17 ;  /* 0x000000111087723e */ /* 0x008fe200000010ff */
        /* <DEDUP_REMOVED lines=33> */
[----:B------:R-:W2:Y:S02]  /*5f60*/  LDSM.16.MT88.4 R4, [R224+0x7900] ;  /* 0x00790000e004783b */ /* 0x000ea40000004200 */
[----:B------:R-:W-:Y:S01]  /*5f70*/  FADD.FTZ R3, R196, R0 ;  /* 0x00000000c4037221 */ /* 0x000fe20000010000 */
[----:B------:R-:W-:Y:S01]  /*5f80*/  HMMA.16816.F32.BF16 R104, R132, R108, R128 ;  /* 0x0000006c8468723c */ /* 0x000fe20000041880 */
[----:B------:R-:W-:-:S04]  /*5f90*/  @P3 IMAD.HI.U32 R0, R171, c[0x0][0x2c8], RZ ;  /* 0x0000b200ab003a27 */ /* 0x000fc800078e00ff */
[----:B------:R-:W-:Y:S01]  /*5fa0*/  FADD.FTZ R3, R166, R3 ;  /* 0x00000003a6037221 */ /* 0x000fe20000010000 */
[----:B------:R-:W-:Y:S01]  /*5fb0*/  @P3 SHF.R.U32.HI R8, RZ, c[0x0][0x2cc], R0 ;  /* 0x0000b300ff083a19 */ /* 0x000fe20000011600 */
[----:B------:R-:W-:Y:S01]  /*5fc0*/  FADD.FTZ R0, R162, R2 ;  /* 0x00000002a2007221 */ /* 0x000fe20000010000 */
[C---:B------:R-:W-:Y:S01]  /*5fd0*/  HMMA.16816.F32.BF16 R112, R132.reuse, R116, R60 ;  /* 0x000000748470723c */ /* 0x040fe2000004183c */
[----:B------:R-:W-:Y:S01]  /*5fe0*/  FADD.FTZ R2, R165, R3 ;  /* 0x00000003a5027221 */ /* 0x000fe20000010000 */
[----:B------:R-:W3:Y:S01]  /*5ff0*/  @P3 R2UR UR23, R8 ;  /* 0x00000000081733c2 */ /* 0x000ee200000e0000 */
[----:B------:R-:W-:Y:S02]  /*6000*/  FADD.FTZ R0, R161, R0 ;  /* 0x00000000a1007221 */ /* 0x000fe40000010000 */
[----:B------:R-:W-:Y:S02]  /*6010*/  FADD.FTZ R2, R164, R2 ;  /* 0x00000002a4027221 */ /* 0x000fe40000010000 */
[----:B------:R-:W-:Y:S01]  /*6020*/  FADD.FTZ R0, R160, R0 ;  /* 0x00000000a0007221 */ /* 0x000fe20000010000 */
[----:B-1----:R-:W-:Y:S01]  /*6030*/  HMMA.16816.F32.BF16 R120, R132, R124, R48 ;  /* 0x0000007c8478723c */ /* 0x002fe20000041830 */
        /* <DEDUP_REMOVED lines=11> */
[----:B---3--:R-:W-:Y:S01]  /*60f0*/  UIADD3 UR23, UR23, UR8, -UR11 ;  /* 0x0000000817177290 */ /* 0x008fe2000fffe80b */
[----:B------:R-:W-:Y:S02]  /*6100*/  FADD.FTZ R0, R151, R0 ;  /* 0x0000000097007221 */ /* 0x000fe40000010000 */
[----:B------:R-:W-:Y:S01]  /*6110*/  FADD.FTZ R2, R150, R2 ;  /* 0x0000000296027221 */ /* 0x000fe20000010000 */
[----:B------:R-:W-:Y:S01]  /*6120*/  USHF.R.S32.HI UR4, URZ, 0x1f, UR23 ;  /* 0x0000001f3f047899 */ /* 0x000fe20008011417 */
[----:B------:R-:W-:Y:S01]  /*6130*/  FADD.FTZ R0, R138, R0 ;  /* 0x000000008a007221 */ /* 0x000fe20000010000 */
[----:B------:R-:W-:Y:S01]  /*6140*/  HMMA.16816.F32.BF16 R108, R132, R110, R64 ;  /* 0x0000006e846c723c */ /* 0x000fe20000041840 */
[----:B------:R-:W-:Y:S01]  /*6150*/  FADD.FTZ R2, R149, R2 ;  /* 0x0000000295027221 */ /* 0x000fe20000010000 */
[----:B------:R-:W-:Y:S01]  /*6160*/  ULEA.HI UR4, UR4, UR23, URZ, 0x7 ;  /* 0x0000001704047291 */ /* 0x000fe2000f8f383f */
[----:B------:R-:W-:-:S02]  /*6170*/  FADD.FTZ R0, R137, R0 ;  /* 0x0000000089007221 */ /* 0x000fc40000010000 */
[----:B------:R-:W-:Y:S01]  /*6180*/  FADD.FTZ R3, R148, R2 ;  /* 0x0000000294037221 */ /* 0x000fe20000010000 */
[----:B------:R-:W-:Y:S01]  /*6190*/  USHF.R.S32.HI UR24, URZ, 0x7, UR4 ;  /* 0x000000073f187899 */ /* 0x000fe20008011404 */
[----:B------:R-:W-:Y:S01]  /*61a0*/  FADD.FTZ R2, R136, R0 ;  /* 0x0000000088027221 */ /* 0x000fe20000010000 */
[C---:B------:R-:W-:Y:S01]  /*61b0*/  HMMA.16816.F32.BF16 R116, R132.reuse, R118, R40 ;  /* 0x000000768474723c */ /* 0x040fe20000041828 */
[----:B------:R-:W-:Y:S01]  /*61c0*/  FADD.FTZ R0, R139, R3 ;  /* 0x000000038b007221 */ /* 0x000fe20000010000 */
[----:B------:R-:W-:Y:S01]  /*61d0*/  UISETP.LT.AND UP0, UPT, URZ, UR24, UPT ;  /* 0x000000183f00728c */ /* 0x000fe2000bf01270 */
[----:B------:R-:W-:Y:S02]  /*61e0*/  FADD.FTZ R2, R71, R2 ;  /* 0x0000000247027221 */ /* 0x000fe40000010000 */
[----:B------:R-:W-:Y:S01]  /*61f0*/  FADD.FTZ R0, R70, R0 ;  /* 0x0000000046007221 */ /* 0x000fe20000010000 */
[----:B------:R-:W-:Y:S01]  /*6200*/  USEL UR24, URZ, UR24, !UP0 ;  /* 0x000000183f187287 */ /* 0x000fe2000c000000 */
[----:B------:R-:W-:Y:S01]  /*6210*/  FADD.FTZ R2, R21, R2 ;  /* 0x0000000215027221 */ /* 0x000fe20000010000 */
[----:B------:R-:W-:Y:S01]  /*6220*/  HMMA.16816.F32.BF16 R124, R132, R126, R52 ;  /* 0x0000007e847c723c */ /* 0x000fe20000041834 */
[----:B------:R-:W-:Y:S01]  /*6230*/  FADD.FTZ R0, R24, R0 ;  /* 0x0000000018007221 */ /* 0x000fe20000010000 */
[----:B------:R-:W-:Y:S01]  /*6240*/  UISETP.GE.AND UP0, UPT, UR25, UR24, UPT ;  /* 0x000000181900728c */ /* 0x000fe2000bf06270 */
[----:B------:R-:W-:-:S02]  /*6250*/  FADD.FTZ R2, R20, R2 ;  /* 0x0000000214027221 */ /* 0x000fc40000010000 */
[----:B------:R-:W-:Y:S02]  /*6260*/  FADD.FTZ R0, R23, R0 ;  /* 0x0000000017007221 */ /* 0x000fe40000010000 */
[----:B------:R-:W-:Y:S01]  /*6270*/  FADD.FTZ R2, R17, R2 ;  /* 0x0000000211027221 */ /* 0x000fe20000010000 */
[----:B------:R-:W-:Y:S01]  /*6280*/  PLOP3.LUT P0, PT, PT, PT, UP0, 0x80, 0x0 ;  /* 0x000000000000781c */ /* 0x000fe20003f0f008 */
[----:B------:R-:W-:Y:S01]  /*6290*/  FADD.FTZ R3, R22, R0 ;  /* 0x0000000016037221 */ /* 0x000fe20000010000 */
[----:B--2---:R-:W-:Y:S01]  /*62a0*/  HMMA.16816.F32.BF16 R128, R132, R4, R44 ;  /* 0x000000048480723c */ /* 0x004fe2000004182c */
        /* <DEDUP_REMOVED lines=8> */
[----:B------:R-:W5:Y:S04]  /*6330*/  LDL.64 R168, [R1+0x38] ;  /* 0x0000380001a87983 */ /* 0x000f680000100a00 */
[----:B------:R-:W5:Y:S01]  /*6340*/  LDL.64 R188, [R1+0x30] ;  /* 0x0000300001bc7983 */ /* 0x000f620000100a00 */
[----:B------:R-:W-:Y:S01]  /*6350*/  IMAD.MOV.U32 R70, RZ, RZ, R68 ;  /* 0x000000ffff467224 */ /* 0x000fe200078e0044 */
[----:B------:R-:W-:-:S02]  /*6360*/  UMOV UR26, UR25 ;  /* 0x00000019001a7c82 */ /* 0x000fc40008000000 */
[----:B------:R-:W-:Y:S02]  /*6370*/  UMOV UR17, 0xffffff80 ;  /* 0xffffff8000117882 */ /* 0x000fe40000000000 */
[----:B------:R-:W-:Y:S02]  /*6380*/  ULDC.64 UR6, c[0x0][0x208] ;  /* 0x0000820000067ab9 */ /* 0x000fe40000000a00 */
[----:B------:R-:W-:Y:S01]  /*6390*/  ULDC.64 UR4, c[0x0][0x1e0] ;  /* 0x0000780000047ab9 */ /* 0x000fe20000000a00 */
[----:B-12---:R-:W-:Y:S02]  /*63a0*/  IADD3 R3, P1, R200, 0x40, RZ ;  /* 0x00000040c8037810 */ /* 0x006fe40007f3e0ff */
[----:B---3--:R-:W-:Y:S01]  /*63b0*/  IADD3 R2, P0, R170, 0x40, RZ ;  /* 0x00000040aa027810 */ /* 0x008fe20007f1e0ff */
[----:B----4-:R-:W-:Y:S02]  /*63c0*/  @P3 IMAD.HI.U32 R0, R191, c[0x0][0x2c8], RZ ;  /* 0x0000b200bf003a27 */ /* 0x010fe400078e00ff */
[----:B------:R-:W-:Y:S04]  /*63d0*/  STL [R1+0x14], R3 ;  /* 0x0000140301007387 */ /* 0x000fe80000100800 */
[----:B------:R1:W-:Y:S01]  /*63e0*/  STL [R1+0x10], R2 ;  /* 0x0000100201007387 */ /* 0x0003e20000100800 */
[----:B------:R-:W-:Y:S01]  /*63f0*/  @P3 SHF.R.U32.HI R4, RZ, c[0x0][0x2cc], R0 ;  /* 0x0000b300ff043a19 */ /* 0x000fe20000011600 */
[----:B-----5:R-:W-:-:S04]  /*6400*/  IMAD.X R0, RZ, RZ, R189, P0 ;  /* 0x000000ffff007224 */ /* 0x020fc800000e06bd */
[----:B------:R2:W-:Y:S01]  /*6410*/  @P3 STL [R1+0x4], R4 ;  /* 0x0000040401003387 */ /* 0x0005e20000100800 */
[----:B-1----:R-:W-:-:S05]  /*6420*/  IADD3.X R2, RZ, R169, RZ, P1, !PT ;  /* 0x000000a9ff027210 */ /* 0x002fca0000ffe4ff */
[----:B------:R2:W-:Y:S04]  /*6430*/  STL [R1+0xc], R2 ;  /* 0x00000c0201007387 */ /* 0x0005e80000100800 */
[----:B------:R2:W-:Y:S01]  /*6440*/  STL [R1+0x8], R0 ;  /* 0x0000080001007387 */ /* 0x0005e20000100800 */
[----:B------:R-:W-:-:S03]  /*6450*/  IMAD.MOV.U32 R3, RZ, RZ, R69 ;  /* 0x000000ffff037224 */ /* 0x000fc600078e0045 */
.L_x_503:
[----:B------:R-:W3:Y:S01]  /*6460*/  LDL.64 R158, [R1+0x48] ;  /* 0x00004800019e7983 */ /* 0x000ee20000100a00 */
[----:B------:R-:W-:Y:S04]  /*6470*/  DEPBAR.LE SB0, 0x0 ;  /* 0x000080000000791a */ /* 0x000fe80000000000 */
[----:B------:R-:W-:Y:S01]  /*6480*/  UISETP.GE.AND UP0, UPT, UR26, URZ, UPT ;  /* 0x0000003f1a00728c */ /* 0x000fe2000bf06270 */
[----:B------:R-:W4:Y:S01]  /*6490*/  LDL.64 R156, [R1+0x38] ;  /* 0x00003800019c7983 */ /* 0x000f220000100a00 */
[----:B------:R-:W-:Y:S02]  /*64a0*/  UISETP.GE.AND UP1, UPT, UR26, 0x1, UPT ;  /* 0x000000011a00788c */ /* 0x000fe4000bf26270 */
[----:B------:R-:W-:Y:S03]  /*64b0*/  UIADD3 UR25, UR26, -0x1, URZ ;  /* 0xffffffff1a197890 */ /* 0x000fe6000fffe03f */
[----:B------:R-:W-:Y:S01]  /*64c0*/  BAR.SYNC.DEFER_BLOCKING 0x0 ;  /* 0x0000000000007b1d */ /* 0x000fe20000010000 */
[----:B------:R-:W-:Y:S03]  /*64d0*/  PLOP3.LUT P0, PT, PT, PT, UP0, 0x80, 0x0 ;  /* 0x000000000000781c */ /* 0x000fe60003f0f008 */
[----:B------:R-:W-:Y:S02]  /*64e0*/  @UP0 USHF.R.S32.HI UR20, URZ, 0x1f, UR26 ;  /* 0x0000001f3f140899 */ /* 0x000fe4000801141a */
[----:B------:R-:W-:Y:S02]  /*64f0*/  @UP0 UIMAD.WIDE.U32 UR22, UR26, UR6, URZ ;  /* 0x000000061a1602a5 */ /* 0x000fe4000f8e003f */
[----:B------:R-:W-:Y:S02]  /*6500*/  @UP0 UIMAD UR20, UR20, UR6, URZ ;  /* 0x00000006141402a4 */ /* 0x000fe4000f8e023f */
[----:B------:R-:W-:Y:S02]  /*6510*/  @UP0 USHF.L.U32 UR21, UR22, 0x7, URZ ;  /* 0x0000000716150899 */ /* 0x000fe4000800063f */
[----:B------:R-:W-:Y:S04]  /*6520*/  @UP0 UIMAD UR20, UR26, UR7, UR20 ;  /* 0x000000071a1402a4 */ /* 0x000fe8000f8e0214 */
[----:B------:R-:W-:Y:S04]  /*6530*/  @UP0 UIADD3 UR20, UR23, UR20, URZ ;  /* 0x0000001417140290 */ /* 0x000fe8000fffe03f */
[----:B------:R-:W-:Y:S02]  /*6540*/  @UP0 USHF.L.U64.HI UR20, UR22, 0x7, UR20 ;  /* 0x0000000716140899 */ /* 0x000fe40008010214 */
[----:B------:R-:W-:Y:S01]  /*6550*/  @UP1 UIMAD.WIDE.U32 UR22, UR25, UR4, URZ ;  /* 0x00000004191612a5 */ /* 0x000fe2000f8e003f */
[----:B-1----:R-:W1:Y:S08]  /*6560*/  LDSM.16.M88.4 R8, [R220+0x8100] ;  /* 0x00810000dc08783b */ /* 0x002e700000000200 */
[----:B--2---:R-:W2:Y:S04]  /*6570*/  LDL R2, [R1+0x14] ;  /* 0x0000140001027983 */ /* 0x004ea80000100800 */
[----:B------:R-:W2:Y:S04]  /*6580*/  LDL R69, [R1+0xc] ;  /* 0x00000c0001457983 */ /* 0x000ea80000100800 */
        /* <DEDUP_REMOVED lines=19> */
[C---:B-1----:R-:W-:Y:S06]  /*66c0*/  HMMA.16816.F32.BF16 R36, R140.reuse, R40, RZ ;  /* 0x000000288c24723c */ /* 0x042fec00000418ff */
[----:B------:R-:W-:Y:S02]  /*66d0*/  LDSM.16.M88.4 R164, [R237] ;  /* 0x00000000eda4783b */ /* 0x000fe40000000200 */
[C---:B------:R-:W-:Y:S06]  /*66e0*/  HMMA.16816.F32.BF16 R40, R140.reuse, R42, RZ ;  /* 0x0000002a8c28723c */ /* 0x040fec00000418ff */
[----:B------:R-:W-:Y:S02]  /*66f0*/  LDSM.16.M88.4 R168, [R236] ;  /* 0x00000000eca8783b */ /* 0x000fe40000000200 */
[C---:B------:R-:W-:Y:S06]  /*6700*/  HMMA.16816.F32.BF16 R44, R140.reuse, R48, RZ ;  /* 0x000000308c2c723c */ /* 0x040fec00000418ff */
[----:B------:R-:W5:Y:S04]  /*6710*/  LDL R217, [R1+0x4] ;  /* 0x0000040001d97983 */ /* 0x000f680000100800 */
[----:B------:R-:W5:Y:S01]  /*6720*/  LDL R216, [R1+0x24] ;  /* 0x0000240001d87983 */ /* 0x000f620000100800 */
        /* <DEDUP_REMOVED lines=14> */
[----:B---3--:R-:W-:Y:S04]  /*6810*/  @P0 IADD3 R0, P1, R158, UR21, RZ ;  /* 0x000000159e000c10 */ /* 0x008fe8000ff3e0ff */
[C---:B------:R-:W-:Y:S04]  /*6820*/  @P0 LEA R188, P6, R0.reuse, c[0x0][0x1f8], 0x1 ;  /* 0x00007e0000bc0a11 */ /* 0x040fe800078c08ff */
[----:B----4-:R-:W-:Y:S02]  /*6830*/  @P0 IADD3.X R68, R157, UR20, RZ, P1, !PT ;  /* 0x000000149d440c10 */ /* 0x010fe40008ffe4ff */
[----:B------:R-:W1:Y:S02]  /*6840*/  LDSM.16.M88.4 R156, [R239] ;  /* 0x00000000ef9c783b */ /* 0x000e640000000200 */
[----:B------:R-:W-:Y:S06]  /*6850*/  @P0 LEA.HI.X R189, R0, c[0x0][0x1fc], R68, 0x1, P6 ;  /* 0x00007f0000bd0a11 */ /* 0x000fec00030f0c44 */
[----:B------:R-:W-:Y:S01]  /*6860*/  @!PT LDS RZ, [RZ] ;  /* 0x00000000fffff984 */ /* 0x000fe20000000800 */
[----:B------:R-:W-:Y:S01]  /*6870*/  @!PT LDS RZ, [RZ] ;  /* 0x00000000fffff984 */ /* 0x000fe20000000800 */
[----:B------:R-:W-:Y:S01]  /*6880*/  @!PT LDS RZ, [RZ] ;  /* 0x00000000fffff984 */ /* 0x000fe20000000800 */
[----:B------:R3:W-:Y:S08]  /*6890*/  @P0 LDGSTS.E.BYPASS.LTC128B.128 [R243+0x100], [R188.64], !P5 ;  /* 0x00100000bcf30fae */ /* 0x0007f0000e901d52 */
[----:B------:R4:W5:Y:S01]  /*68a0*/  LDL R0, [R1+0x20] ;  /* 0x0000200001007983 */ /* 0x0009620000100800 */
[----:B--2---:R-:W-:Y:S01]  /*68b0*/  @P0 IADD3 R2, P2, R2, UR21, RZ ;  /* 0x0000001502020c10 */ /* 0x004fe2000ff5e0ff */
[----:B------:R-:W-:Y:S01]  /*68c0*/  @UP1 USHF.L.U32 UR21, UR22, 0x7, URZ ;  /* 0x0000000716151899 */ /* 0x000fe2000800063f */
[C---:B-1----:R-:W-:Y:S03]  /*68d0*/  HMMA.16816.F32.BF16 R36, R144.reuse, R156, R36 ;  /* 0x0000009c9024723c */ /* 0x042fe60000041824 */
[C---:B------:R-:W-:Y:S02]  /*68e0*/  @P0 LEA R190, P1, R2.reuse, c[0x0][0x1f8], 0x1 ;  /* 0x00007e0002be0a11 */ /* 0x040fe400078208ff */
[----:B------:R-:W-:Y:S01]  /*68f0*/  @P0 IADD3.X R69, R69, UR20, RZ, P2, !PT ;  /* 0x0000001445450c10 */ /* 0x000fe200097fe4ff */
[----:B------:R-:W-:Y:S02]  /*6900*/  UIMAD UR20, UR26, UR17, 0x1 ;  /* 0x000000011a1474a4 */ /* 0x000fe4000f8e0211 */
[C---:B------:R-:W-:Y:S04]  /*6910*/  HMMA.16816.F32.BF16 R40, R144.reuse, R158, R40 ;  /* 0x0000009e9028723c */ /* 0x040fe80000041828 */
[----:B------:R-:W-:Y:S02]  /*6920*/  @P0 LEA.HI.X R191, R2, c[0x0][0x1fc], R69, 0x1, P1 ;  /* 0x00007f0002bf0a11 */ /* 0x000fe400008f0c45 */
[----:B------:R-:W-:Y:S02]  /*6930*/  @P0 IADD3 R68, P1, R188, UR10, RZ ;  /* 0x0000000abc440c10 */ /* 0x000fe4000ff3e0ff */
[C---:B------:R-:W-:Y:S01]  /*6940*/  HMMA.16816.F32.BF16 R44, R144.reuse, R160, R44 ;  /* 0x000000a0902c723c */ /* 0x040fe2000004182c */
[----:B------:R1:W-:Y:S03]  /*6950*/  @P0 LDGSTS.E.BYPASS.LTC128B.128 [R243+0x4100], [R190.64], !P4 ;  /* 0x04100000bef30fae */ /* 0x0003e6000e101d52 */
[----:B------:R-:W-:Y:S02]  /*6960*/  @P0 IADD3.X R69, R189, UR14, RZ, P1, !PT ;  /* 0x0000000ebd450c10 */ /* 0x000fe40008ffe4ff */
[C---:B------:R-:W-:Y:S02]  /*6970*/  @P0 IADD3 R148, P1, R68.reuse, UR10, RZ ;  /* 0x0000000a44940c10 */ /* 0x040fe4000ff3e0ff */
[C---:B------:R-:W-:Y:S01]  /*6980*/  HMMA.16816.F32.BF16 R48, R144.reuse, R162, R48 ;  /* 0x000000a29030723c */ /* 0x040fe20000041830 */
[----:B------:R2:W-:Y:S03]  /*6990*/  @P0 LDGSTS.E.BYPASS.LTC128B.128 [R243+0x1100], [R68.64], !P5 ;  /* 0x0110000044f30fae */ /* 0x0005e6000e901d52 */
[C---:B------:R-:W-:Y:S02]  /*69a0*/  @P0 IADD3.X R149, R69.reuse, UR14, RZ, P1, !PT ;  /* 0x0000000e45950c10 */ /* 0x040fe40008ffe4ff */
[----:B---3--:R-:W-:Y:S02]  /*69b0*/  @P0 IADD3 R188, P6, R68, UR16, RZ ;  /* 0x0000001044bc0c10 */ /* 0x008fe4000ffde0ff */
[C---:B------:R-:W-:Y:S01]  /*69c0*/  HMMA.16816.F32.BF16 R52, R144.reuse, R164, R52 ;  /* 0x000000a49034723c */ /* 0x040fe20000041834 */
[----:B------:R2:W-:Y:S03]  /*69d0*/  @P0 LDGSTS.E.BYPASS.LTC128B.128 [R243+0x5100], [R68.64+0x80], !P4 ;  /* 0x0510008044f30fae */ /* 0x0005e6000e101d52 */
[----:B------:R-:W-:Y:S02]  /*69e0*/  @P0 IADD3.X R189, R69, UR15, RZ, P6, !PT ;  /* 0x0000000f45bd0c10 */ /* 0x000fe4000b7fe4ff */
[C---:B------:R-:W-:Y:S02]  /*69f0*/  @P0 IADD3 R150, P2, R148.reuse, UR10, RZ ;  /* 0x0000000a94960c10 */ /* 0x040fe4000ff5e0ff */
[C---:B------:R-:W-:Y:S01]  /*6a00*/  HMMA.16816.F32.BF16 R56, R144.reuse, R166, R56 ;  /* 0x000000a69038723c */ /* 0x040fe20000041838 */
[----:B------:R3:W-:Y:S03]  /*6a10*/  @P0 LDGSTS.E.BYPASS.LTC128B.128 [R243+0x2100], [R148.64], !P5 ;  /* 0x0210000094f30fae */ /* 0x0007e6000e901d52 */
[C---:B------:R-:W-:Y:S04]  /*6a20*/  @P0 IADD3.X R151, R149.reuse, UR14, RZ, P2, !PT ;  /* 0x0000000e95970c10 */ /* 0x040fe800097fe4ff */
[C---:B------:R-:W-:Y:S01]  /*6a30*/  HMMA.16816.F32.BF16 R60, R144.reuse, R168, R60 ;  /* 0x000000a8903c723c */ /* 0x040fe2000004183c */
[----:B------:R1:W-:Y:S07]  /*6a40*/  @P0 LDGSTS.E.BYPASS.LTC128B.128 [R243+0x6100], [R188.64], !P4 ;  /* 0x06100000bcf30fae */ /* 0x0003ee000e101d52 */
[----:B------:R-:W-:Y:S01]  /*6a50*/  HMMA.16816.F32.BF16 R64, R144, R170, R64 ;  /* 0x000000aa9040723c */ /* 0x000fe20000041840 */
[----:B------:R3:W-:Y:S03]  /*6a60*/  @P0 LDGSTS.E.BYPASS.LTC128B.128 [R243+0x3100], [R150.64], !P5 ;  /* 0x0310000096f30fae */ /* 0x0007e6000e901d52 */
[----:B--2---:R-:W-:Y:S04]  /*6a70*/  @P0 IADD3 R68, P1, R148, UR16, RZ ;  /* 0x0000001094440c10 */ /* 0x004fe8000ff3e0ff */
[----:B------:R-:W-:Y:S05]  /*6a80*/  @P0 IADD3.X R69, R149, UR15, RZ, P1, !PT ;  /* 0x0000000f95450c10 */ /* 0x000fea0008ffe4ff */
[----:B------:R2:W-:Y:S08]  /*6a90*/  @P0 LDGSTS.E.BYPASS.LTC128B.128 [R243+0x7100], [R68.64], !P4 ;  /* 0x0710000044f30fae */ /* 0x0005f0000e101d52 */
[----:B------:R-:W-:Y:S08]  /*6aa0*/  LDSM.16.M88.4 R136, [R226+0x8900] ;  /* 0x00890000e288783b */ /* 0x000ff00000000200 */
[----:B---3--:R-:W3:Y:S08]  /*6ab0*/  LDSM.16.M88.4 R148, [R226+0x8100] ;  /* 0x00810000e294783b */ /* 0x008ef00000000200 */
[----:B------:R-:W1:Y:S08]  /*6ac0*/  LDSM.16.M88.4 R152, [R226+0x9100] ;  /* 0x00910000e298783b */ /* 0x000e700000000200 */
[----:B------:R-:W0:Y:S08]  /*6ad0*/  LDGDEPBAR ;  /* 0x00000000000079af */ /* 0x000e300000000000 */
[----:B------:R-:W1:Y:S08]  /*6ae0*/  LDSM.16.M88.4 R156, [R226+0x9900] ;  /* 0x00990000e29c783b */ /* 0x000e700000000200 */
[----:B------:R-:W1:Y:S01]  /*6af0*/  LDSM.16.M88.4 R160, [R226+0xa100] ;  /* 0x00a10000e2a0783b */ /* 0x000e620000000200 */
[C---:B---3--:R-:W-:Y:S07]  /*6b00*/  HMMA.16816.F32.BF16 R4, R172.reuse, R148, R4 ;  /* 0x00000094ac04723c */ /* 0x048fee0000041804 */
[----:B------:R-:W-:Y:S01]  /*6b10*/  LDSM.16.M88.4 R164, [R220+0xc100] ;  /* 0x00c10000dca4783b */ /* 0x000fe20000000200 */
[C---:B------:R-:W-:Y:S07]  /*6b20*/  HMMA.16816.F32.BF16 R8, R172.reuse, R150, R8 ;  /* 0x00000096ac08723c */ /* 0x040fee0000041808 */
[----:B------:R-:W3:Y:S01]  /*6b30*/  LDSM.16.M88.4 R148, [R226+0xa900] ;  /* 0x00a90000e294783b */ /* 0x000ee20000000200 */
[C---:B------:R-:W-:Y:S07]  /*6b40*/  HMMA.16816.F32.BF16 R12, R172.reuse, R136, R12 ;  /* 0x00000088ac0c723c */ /* 0x040fee000004180c */
[----:B------:R-:W-:Y:S01]  /*6b50*/  LDSM.16.M88.4 R168, [R233] ;  /* 0x00000000e9a8783b */ /* 0x000fe20000000200 */
[C---:B------:R-:W-:Y:S07]  /*6b60*/  HMMA.16816.F32.BF16 R16, R172.reuse, R138, R16 ;  /* 0x0000008aac10723c */ /* 0x040fee0000041810 */
[----:B------:R-:W2:Y:S01]  /*6b70*/  LDSM.16.M88.4 R136, [R226+0xb100] ;  /* 0x00b10000e288783b */ /* 0x000ea20000000200 */
[C---:B-1----:R-:W-:Y:S07]  /*6b80*/  HMMA.16816.F32.BF16 R20, R172.reuse, R152, R20 ;  /* 0x00000098ac14723c */ /* 0x042fee0000041814 */
[----:B------:R-:W-:Y:S01]  /*6b90*/  LDSM.16.M88.4 R188, [R232] ;  /* 0x00000000e8bc783b */ /* 0x000fe20000000200 */
[C---:B------:R-:W-:Y:S07]  /*6ba0*/  HMMA.16816.F32.BF16 R24, R172.reuse, R154, R24 ;  /* 0x0000009aac18723c */ /* 0x040fee0000041818 */
[----:B------:R-:W1:Y:S01]  /*6bb0*/  LDSM.16.M88.4 R152, [R226+0xb900] ;  /* 0x00b90000e298783b */ /* 0x000e620000000200 */
[C---:B------:R-:W-:Y:S07]  /*6bc0*/  HMMA.16816.F32.BF16 R28, R172.reuse, R156, R28 ;  /* 0x0000009cac1c723c */ /* 0x040fee000004181c */
[----:B------:R-:W-:Y:S01]  /*6bd0*/  LDSM.16.M88.4 R196, [R226+0xe900] ;  /* 0x00e90000e2c4783b */ /* 0x000fe20000000200 */
[C---:B------:R-:W-:Y:S07]  /*6be0*/  HMMA.16816.F32.BF16 R32, R172.reuse, R158, R32 ;  /* 0x0000009eac20723c */ /* 0x040fee0000041820 */
[----:B------:R-:W1:Y:S01]  /*6bf0*/  LDSM.16.M88.4 R156, [R223] ;  /* 0x00000000df9c783b */ /* 0x000e620000000200 */
[C---:B------:R-:W-:Y:S07]  /*6c00*/  HMMA.16816.F32.BF16 R36, R172.reuse, R160, R36 ;  /* 0x000000a0ac24723c */ /* 0x040fee0000041824 */
[----:B------:R-:W-:Y:S01]  /*6c10*/  LDSM.16.M88.4 R200, [R226+0xf100] ;  /* 0x00f10000e2c8783b */ /* 0x000fe20000000200 */
[C---:B------:R-:W-:Y:S07]  /*6c20*/  HMMA.16816.F32.BF16 R40, R172.reuse, R162, R40 ;  /* 0x000000a2ac28723c */ /* 0x040fee0000041828 */
[----:B------:R-:W4:Y:S01]  /*6c30*/  LDSM.16.M88.4 R160, [R223+0x800] ;  /* 0x00080000dfa0783b */ /* 0x000f220000000200 */
[C---:B---3--:R-:W-:Y:S07]  /*6c40*/  HMMA.16816.F32.BF16 R44, R172.reuse, R148, R44 ;  /* 0x00000094ac2c723c */ /* 0x048fee000004182c */
[----:B------:R-:W-:Y:S01]  /*6c50*/  LDSM.16.M88.4 R204, [R226+0xf900] ;  /* 0x00f90000e2cc783b */ /* 0x000fe20000000200 */
[C---:B------:R-:W-:Y:S07]  /*6c60*/  HMMA.16816.F32.BF16 R48, R172.reuse, R150, R48 ;  /* 0x00000096ac30723c */ /* 0x040fee0000041830 */
[----:B------:R-:W3:Y:S01]  /*6c70*/  LDSM.16.M88.4 R148, [R223+0x1000] ;  /* 0x00100000df94783b */ /* 0x000ee20000000200 */
[C---:B--2---:R-:W-:Y:S07]  /*6c80*/  HMMA.16816.F32.BF16 R52, R172.reuse, R136, R52 ;  /* 0x00000088ac34723c */ /* 0x044fee0000041834 */
[----:B------:R-:W-:Y:S01]  /*6c90*/  LDSM.16.M88.4 R212, [R223+0x4000] ;  /* 0x00400000dfd4783b */ /* 0x000fe20000000200 */
[C---:B------:R-:W-:Y:S07]  /*6ca0*/  HMMA.16816.F32.BF16 R56, R172.reuse, R138, R56 ;  /* 0x0000008aac38723c */ /* 0x040fee0000041838 */
[----:B------:R-:W2:Y:S01]  /*6cb0*/  LDSM.16.M88.4 R136, [R223+0x1800] ;  /* 0x00180000df88783b */ /* 0x000ea20000000200 */
[C---:B-1----:R-:W-:Y:S08]  /*6cc0*/  HMMA.16816.F32.BF16 R60, R172.reuse, R152, R60 ;  /* 0x00000098ac3c723c */ /* 0x042ff0000004183c */
[----:B------:R-:W-:Y:S01]  /*6cd0*/  HMMA.16816.F32.BF16 R64, R172, R154, R64 ;  /* 0x0000009aac40723c */ /* 0x000fe20000041840 */
[----:B------:R-:W1:Y:S07]  /*6ce0*/  LDSM.16.M88.4 R152, [R223+0x2000] ;  /* 0x00200000df98783b */ /* 0x000e6e0000000200 */
[C---:B------:R-:W-:Y:S08]  /*6cf0*/  HMMA.16816.F32.BF16 R4, R176.reuse, R156, R4 ;  /* 0x0000009cb004723c */ /* 0x040ff00000041804 */
[C---:B------:R-:W-:Y:S01]  /*6d00*/  HMMA.16816.F32.BF16 R8, R176.reuse, R158, R8 ;  /* 0x0000009eb008723c */ /* 0x040fe20000041808 */
[----:B------:R-:W1:Y:S07]  /*6d10*/  LDSM.16.M88.4 R156, [R223+0x2800] ;  /* 0x00280000df9c783b */ /* 0x000e6e0000000200 */
[C---:B----4-:R-:W-:Y:S04]  /*6d20*/  HMMA.16816.F32.BF16 R12, R176.reuse, R160, R12 ;  /* 0x000000a0b00c723c */ /* 0x050fe8000004180c */
[----:B-----5:R-:W-:Y:S04]  /*6d30*/  @P3 IMAD.MOV.U32 R0, RZ, RZ, R217 ;  /* 0x000000ffff003224 */ /* 0x020fe800078e00d9 */
[C---:B------:R-:W-:Y:S01]  /*6d40*/  HMMA.16816.F32.BF16 R16, R176.reuse, R162, R16 ;  /* 0x000000a2b010723c */ /* 0x040fe20000041810 */
[----:B------:R-:W4:Y:S07]  /*6d50*/  LDSM.16.M88.4 R160, [R223+0x3000] ;  /* 0x00300000dfa0783b */ /* 0x000f2e0000000200 */
[C---:B---3--:R-:W-:Y:S01]  /*6d60*/  HMMA.16816.F32.BF16 R20, R176.reuse, R148, R20 ;  /* 0x00000094b014723c */ /* 0x048fe20000041814 */
[----:B------:R-:W-:Y:S07]  /*6d70*/  SHFL.IDX PT, R2, R0, RZ, 0x1c1f ;  /* 0x001c1fff00027589 */ /* 0x000fee00000e0000 */
        /* <DEDUP_REMOVED lines=10> */
[----:B------:R-:W-:Y:S07]  /*6e20*/  LDSM.16.M88.4 R156, [R220+0xe100] ;  /* 0x00e10000dc9c783b */ /* 0x000fee0000000200 */
[C---:B----4-:R-:W-:Y:S08]  /*6e30*/  HMMA.16816.F32.BF16 R52, R176.reuse, R160, R52 ;  /* 0x000000a0b034723c */ /* 0x050ff00000041834 */
[C---:B------:R-:W-:Y:S01]  /*6e40*/  HMMA.16816.F32.BF16 R56, R176.reuse, R162, R56 ;  /* 0x000000a2b038723c */ /* 0x040fe20000041838 */
[----:B------:R-:W-:Y:S07]  /*6e50*/  LDSM.16.M88.4 R160, [R220+0xe900] ;  /* 0x00e90000dca0783b */ /* 0x000fee0000000200 */
[C---:B---3--:R-:W-:Y:S08]  /*6e60*/  HMMA.16816.F32.BF16 R60, R176.reuse, R148, R60 ;  /* 0x00000094b03c723c */ /* 0x048ff0000004183c */
[----:B------:R-:W-:Y:S01]  /*6e70*/  HMMA.16816.F32.BF16 R64, R176, R150, R64 ;  /* 0x00000096b040723c */ /* 0x000fe20000041840 */
[----:B------:R-:W3:Y:S07]  /*6e80*/  LDSM.16.M88.4 R148, [R220+0xd900] ;  /* 0x00d90000dc94783b */ /* 0x000eee0000000200 */
[C---:B------:R-:W-:Y:S08]  /*6e90*/  HMMA.16816.F32.BF16 R4, R180.reuse, R164, R4 ;  /* 0x000000a4b404723c */ /* 0x040ff00000041804 */
[C---:B------:R-:W-:Y:S01]  /*6ea0*/  HMMA.16816.F32.BF16 R8, R180.reuse, R166, R8 ;  /* 0x000000a6b408723c */ /* 0x040fe20000041808 */
[----:B------:R-:W-:Y:S07]  /*6eb0*/  LDSM.16.M88.4 R164, [R220+0xf900] ;  /* 0x00f90000dca4783b */ /* 0x000fee0000000200 */
[C---:B--2---:R-:W-:Y:S08]  /*6ec0*/  HMMA.16816.F32.BF16 R12, R180.reuse, R136, R12 ;  /* 0x00000088b40c723c */ /* 0x044ff0000004180c */
[C---:B------:R-:W-:Y:S01]  /*6ed0*/  HMMA.16816.F32.BF16 R16, R180.reuse, R138, R16 ;  /* 0x0000008ab410723c */ /* 0x040fe20000041810 */
[----:B------:R-:W2:Y:S07]  /*6ee0*/  LDSM.16.M88.4 R136, [R220+0xf100] ;  /* 0x00f10000dc88783b */ /* 0x000eae0000000200 */
[C---:B-1----:R-:W-:Y:S08]  /*6ef0*/  HMMA.16816.F32.BF16 R20, R180.reuse, R152, R20 ;  /* 0x00000098b414723c */ /* 0x042ff00000041814 */
[C---:B------:R-:W-:Y:S01]  /*6f00*/  HMMA.16816.F32.BF16 R24, R180.reuse, R154, R24 ;  /* 0x0000009ab418723c */ /* 0x040fe20000041818 */
[----:B------:R-:W1:Y:S07]  /*6f10*/  LDSM.16.M88.4 R152, [R235] ;  /* 0x00000000eb98783b */ /* 0x000e6e0000000200 */
[C---:B---3--:R-:W-:Y:S08]  /*6f20*/  HMMA.16816.F32.BF16 R28, R180.reuse, R148, R28 ;  /* 0x00000094b41c723c */ /* 0x048ff0000004181c */
[C---:B------:R-:W-:Y:S01]  /*6f30*/  HMMA.16816.F32.BF16 R32, R180.reuse, R150, R32 ;  /* 0x00000096b420723c */ /* 0x040fe20000041820 */
[----:B------:R-:W3:Y:S07]  /*6f40*/  LDSM.16.M88.4 R148, [R234] ;  /* 0x00000000ea94783b */ /* 0x000eee0000000200 */
[C---:B------:R-:W-:Y:S08]  /*6f50*/  HMMA.16816.F32.BF16 R36, R180.reuse, R156, R36 ;  /* 0x0000009cb424723c */ /* 0x040ff00000041824 */
[C---:B------:R-:W-:Y:S01]  /*6f60*/  HMMA.16816.F32.BF16 R40, R180.reuse, R158, R40 ;  /* 0x0000009eb428723c */ /* 0x040fe20000041828 */
[----:B------:R-:W4:Y:S07]  /*6f70*/  LDSM.16.M88.4 R156, [R231] ;  /* 0x00000000e79c783b */ /* 0x000f2e0000000200 */
[C---:B------:R-:W-:Y:S08]  /*6f80*/  HMMA.16816.F32.BF16 R44, R180.reuse, R160, R44 ;  /* 0x000000a0b42c723c */ /* 0x040ff0000004182c */
[C---:B------:R-:W-:Y:S01]  /*6f90*/  HMMA.16816.F32.BF16 R48, R180.reuse, R162, R48 ;  /* 0x000000a2b430723c */ /* 0x040fe20000041830 */
[----:B------:R-:W-:Y:S07]  /*6fa0*/  LDSM.16.M88.4 R160, [R226+0xc100] ;  /* 0x00c10000e2a0783b */ /* 0x000fee0000000200 */
[C---:B--2---:R-:W-:Y:S08]  /*6fb0*/  HMMA.16816.F32.BF16 R52, R180.reuse, R136, R52 ;  /* 0x00000088b434723c */ /* 0x044ff00000041834 */
[C---:B------:R-:W-:Y:S01]  /*6fc0*/  HMMA.16816.F32.BF16 R56, R180.reuse, R138, R56 ;  /* 0x0000008ab438723c */ /* 0x040fe20000041838 */
[----:B------:R-:W2:Y:S07]  /*6fd0*/  LDSM.16.M88.4 R136, [R230] ;  /* 0x00000000e688783b */ /* 0x000eae0000000200 */
[C---:B------:R-:W-:Y:S08]  /*6fe0*/  HMMA.16816.F32.BF16 R60, R180.reuse, R164, R60 ;  /* 0x000000a4b43c723c */ /* 0x040ff0000004183c */
[----:B------:R-:W-:Y:S01]  /*6ff0*/  HMMA.16816.F32.BF16 R64, R180, R166, R64 ;  /* 0x000000a6b440723c */ /* 0x000fe20000041840 */
[----:B------:R-:W-:Y:S07]  /*7000*/  LDSM.16.M88.4 R164, [R226+0xc900] ;  /* 0x00c90000e2a4783b */ /* 0x000fee0000000200 */
[C---:B-1----:R-:W-:Y:S08]  /*7010*/  HMMA.16816.F32.BF16 R4, R184.reuse, R152, R4 ;  /* 0x00000098b804723c */ /* 0x042ff00000041804 */
[C---:B------:R-:W-:Y:S01]  /*7020*/  HMMA.16816.F32.BF16 R8, R184.reuse, R154, R8 ;  /* 0x0000009ab808723c */ /* 0x040fe20000041808 */
[----:B------:R-:W-:Y:S07]  /*7030*/  LDSM.16.M88.4 R152, [R228] ;  /* 0x00000000e498783b */ /* 0x000fee0000000200 */
[C---:B---3--:R-:W-:Y:S08]  /*7040*/  HMMA.16816.F32.BF16 R12, R184.reuse, R148, R12 ;  /* 0x00000094b80c723c */ /* 0x048ff0000004180c */
[C---:B------:R-:W-:Y:S01]  /*7050*/  HMMA.16816.F32.BF16 R16, R184.reuse, R150, R16 ;  /* 0x00000096b810723c */ /* 0x040fe20000041810 */
[----:B------:R-:W1:Y:S07]  /*7060*/  LDSM.16.M88.4 R148, [R229] ;  /* 0x00000000e594783b */ /* 0x000e6e0000000200 */
[C---:B------:R-:W-:Y:S08]  /*7070*/  HMMA.16816.F32.BF16 R20, R184.reuse, R168, R20 ;  /* 0x000000a8b814723c */ /* 0x040ff00000041814 */
[C---:B------:R-:W-:Y:S01]  /*7080*/  HMMA.16816.F32.BF16 R24, R184.reuse, R170, R24 ;  /* 0x000000aab818723c */ /* 0x040fe20000041818 */
[----:B------:R-:W3:Y:S07]  /*7090*/  LDSM.16.M88.4 R168, [R226+0xd100] ;  /* 0x00d10000e2a8783b */ /* 0x000eee0000000200 */
[C---:B------:R-:W-:Y:S08]  /*70a0*/  HMMA.16816.F32.BF16 R28, R184.reuse, R188, R28 ;  /* 0x000000bcb81c723c */ /* 0x040ff0000004181c */
[C---:B------:R-:W-:Y:S01]  /*70b0*/  HMMA.16816.F32.BF16 R32, R184.reuse, R190, R32 ;  /* 0x000000beb820723c */ /* 0x040fe20000041820 */
[----:B------:R-:W5:Y:S07]  /*70c0*/  LDSM.16.M88.4 R188, [R226+0xd900] ;  /* 0x00d90000e2bc783b */ /* 0x000f6e0000000200 */
[C---:B----4-:R-:W-:Y:S08]  /*70d0*/  HMMA.16816.F32.BF16 R36, R184.reuse, R156, R36 ;  /* 0x0000009cb824723c */ /* 0x050ff00000041824 */
[C---:B------:R-:W-:Y:S01]  /*70e0*/  HMMA.16816.F32.BF16 R40, R184.reuse, R158, R40 ;  /* 0x0000009eb828723c */ /* 0x040fe20000041828 */
[----:B------:R-:W4:Y:S07]  /*70f0*/  LDSM.16.M88.4 R156, [R226+0xe100] ;  /* 0x00e10000e29c783b */ /* 0x000f2e0000000200 */
[C---:B--2---:R-:W-:Y:S08]  /*7100*/  HMMA.16816.F32.BF16 R44, R184.reuse, R136, R44 ;  /* 0x00000088b82c723c */ /* 0x044ff0000004182c */
[C---:B------:R-:W-:Y:S01]  /*7110*/  HMMA.16816.F32.BF16 R48, R184.reuse, R138, R48 ;  /* 0x0000008ab830723c */ /* 0x040fe20000041830 */
[----:B------:R-:W2:Y:S07]  /*7120*/  LDSM.16.M88.4 R136, [R223+0x4800] ;  /* 0x00480000df88783b */ /* 0x000eae0000000200 */
[C---:B-1----:R-:W-:Y:S08]  /*7130*/  HMMA.16816.F32.BF16 R52, R184.reuse, R148, R52 ;  /* 0x00000094b834723c */ /* 0x042ff00000041834 */
[C---:B------:R-:W-:Y:S08]  /*7140*/  HMMA.16816.F32.BF16 R56, R184.reuse, R150, R56 ;  /* 0x00000096b838723c */ /* 0x040ff00000041838 */
[C---:B------:R-:W-:Y:S08]  /*7150*/  HMMA.16816.F32.BF16 R60, R184.reuse, R152, R60 ;  /* 0x00000098b83c723c */ /* 0x040ff0000004183c */
[----:B------:R-:W-:Y:S08]  /*7160*/  HMMA.16816.F32.BF16 R64, R184, R154, R64 ;  /* 0x0000009ab840723c */ /* 0x000ff00000041840 */
[C---:B------:R-:W-:Y:S08]  /*7170*/  HMMA.16816.F32.BF16 R4, R192.reuse, R160, R4 ;  /* 0x000000a0c004723c */ /* 0x040ff00000041804 */
[C---:B------:R-:W-:Y:S08]  /*7180*/  HMMA.16816.F32.BF16 R8, R192.reuse, R162, R8 ;  /* 0x000000a2c008723c */ /* 0x040ff00000041808 */
[C---:B------:R-:W-:Y:S08]  /*7190*/  HMMA.16816.F32.BF16 R12, R192.reuse, R164, R12 ;  /* 0x000000a4c00c723c */ /* 0x040ff0000004180c */
[C---:B------:R-:W-:Y:S08]  /*71a0*/  HMMA.16816.F32.BF16 R16, R192.reuse, R166, R16 ;  /* 0x000000a6c010723c */ /* 0x040ff00000041810 */
[C---:B---3--:R-:W-:Y:S08]  /*71b0*/  HMMA.16816.F32.BF16 R20, R192.reuse, R168, R20 ;  /* 0x000000a8c014723c */ /* 0x048ff00000041814 */
[C---:B------:R-:W-:Y:S08]  /*71c0*/  HMMA.16816.F32.BF16 R24, R192.reuse, R170, R24 ;  /* 0x000000aac018723c */ /* 0x040ff00000041818 */
[C---:B-----5:R-:W-:Y:S08]  /*71d0*/  HMMA.16816.F32.BF16 R28, R192.reuse, R188, R28 ;  /* 0x000000bcc01c723c */ /* 0x060ff0000004181c */
        /* <DEDUP_REMOVED lines=10> */
[C---:B------:R-:W-:Y:S01]  /*7280*/  HMMA.16816.F32.BF16 R8, R208.reuse, R214, R8 ;  /* 0x000000d6d008723c */ /* 0x040fe20000041808 */
[----:B------:R-:W3:Y:S07]  /*7290*/  LDL R214, [R1+0x10] ;  /* 0x0000100001d67983 */ /* 0x000eee0000100800 */
[C---:B--2---:R-:W-:Y:S08]  /*72a0*/  HMMA.16816.F32.BF16 R12, R208.reuse, R136, R12 ;  /* 0x00000088d00c723c */ /* 0x044ff0000004180c */
[----:B------:R-:W-:Y:S01]  /*72b0*/  FMUL.FTZ R4, R4, c[0x0][0x320] ;  /* 0x0000c80004047a20 */ /* 0x000fe20000410000 */
[C---:B------:R-:W-:Y:S01]  /*72c0*/  HMMA.16816.F32.BF16 R16, R208.reuse, R138, R16 ;  /* 0x0000008ad010723c */ /* 0x040fe20000041810 */
[----:B------:R-:W2:Y:S02]  /*72d0*/  LDL R139, [R1+0x8] ;  /* 0x00000800018b7983 */ /* 0x000ea40000100800 */
[----:B------:R-:W1:Y:S01]  /*72e0*/  MUFU.TANH R156, R4 ;  /* 0x00000004009c7308 */ /* 0x000e620000002400 */
[----:B------:R-:W-:Y:S02]  /*72f0*/  FMUL.FTZ R5, R5, c[0x0][0x320] ;  /* 0x0000c80005057a20 */ /* 0x000fe40000410000 */
[----:B------:R-:W-:Y:S02]  /*7300*/  FMUL.FTZ R6, R6, c[0x0][0x320] ;  /* 0x0000c80006067a20 */ /* 0x000fe40000410000 */
[----:B------:R-:W-:Y:S04]  /*7310*/  FMUL.FTZ R7, R7, c[0x0][0x320] ;  /* 0x0000c80007077a20 */ /* 0x000fe80000410000 */
[----:B------:R-:W-:Y:S01]  /*7320*/  FMUL.FTZ R8, R8, c[0x0][0x320] ;  /* 0x0000c80008087a20 */ /* 0x000fe20000410000 */
[----:B------:R-:W4:Y:S01]  /*7330*/  MUFU.TANH R155, R5 ;  /* 0x00000005009b7308 */ /* 0x000f220000002400 */
        /* <DEDUP_REMOVED lines=14> */
[----:B------:R-:W1:Y:S01]  /*7420*/  MUFU.TANH R152, R8 ;  /* 0x0000000800987308 */ /* 0x000e620000002400 */
[----:B-----5:R-:W5:Y:S09]  /*7430*/  LDSM.16.M88.4 R4, [R223+0x5000] ;  /* 0x00500000df04783b */ /* 0x020f720000000200 */
[----:B------:R-:W1:Y:S10]  /*7440*/  MUFU.TANH R151, R9 ;  /* 0x0000000900977308 */ /* 0x000e740000002400 */
[----:B------:R-:W-:Y:S10]  /*7450*/  MUFU.TANH R149, R10 ;  /* 0x0000000a00957308 */ /* 0x000ff40000002400 */
[----:B------:R1:W-:Y:S10]  /*7460*/  MUFU.TANH R148, R11 ;  /* 0x0000000b00947308 */ /* 0x0003f40000002400 */
[----:B------:R-:W-:Y:S01]  /*7470*/  MUFU.TANH R138, R12 ;  /* 0x0000000c008a7308 */ /* 0x000fe20000002400 */
[C---:B-----5:R-:W-:Y:S09]  /*7480*/  HMMA.16816.F32.BF16 R20, R208.reuse, R4, R20 ;  /* 0x00000004d014723c */ /* 0x060ff20000041814 */
[----:B------:R-:W5:Y:S01]  /*7490*/  MUFU.TANH R137, R13 ;  /* 0x0000000d00897308 */ /* 0x000f620000002400 */
[C---:B------:R-:W-:Y:S01]  /*74a0*/  HMMA.16816.F32.BF16 R24, R208.reuse, R6, R24 ;  /* 0x00000006d018723c */ /* 0x040fe20000041818 */
[----:B------:R-:W-:Y:S08]  /*74b0*/  LDSM.16.M88.4 R4, [R223+0x6000] ;  /* 0x00600000df04783b */ /* 0x000ff00000000200 */
[----:B------:R-:W-:Y:S01]  /*74c0*/  MUFU.TANH R136, R14 ;  /* 0x0000000e00887308 */ /* 0x000fe20000002400 */
[----:B-1----:R-:W1:Y:S04]  /*74d0*/  LDSM.16.M88.4 R8, [R223+0x5800] ;  /* 0x00580000df08783b */ /* 0x002e680000000200 */
[----:B------:R-:W-:Y:S05]  /*74e0*/  FMUL.FTZ R20, R20, c[0x0][0x320] ;  /* 0x0000c80014147a20 */ /* 0x000fea0000410000 */
[----:B------:R4:W-:Y:S01]  /*74f0*/  MUFU.TANH R71, R15 ;  /* 0x0000000f00477308 */ /* 0x0009e20000002400 */
[----:B------:R-:W-:Y:S02]  /*7500*/  FMUL.FTZ R21, R21, c[0x0][0x320] ;  /* 0x0000c80015157a20 */ /* 0x000fe40000410000 */
[----:B------:R-:W-:Y:S02]  /*7510*/  FMUL.FTZ R22, R22, c[0x0][0x320] ;  /* 0x0000c80016167a20 */ /* 0x000fe40000410000 */
[----:B------:R-:W-:Y:S02]  /*7520*/  FMUL.FTZ R23, R23, c[0x0][0x320] ;  /* 0x0000c80017177a20 */ /* 0x000fe40000410000 */
[----:B------:R-:W-:Y:S02]  /*7530*/  FMUL.FTZ R24, R24, c[0x0][0x320] ;  /* 0x0000c80018187a20 */ /* 0x000fe40000410000 */
[----:B------:R-:W-:Y:S01]  /*7540*/  FMUL.FTZ R25, R25, c[0x0][0x320] ;  /* 0x0000c80019197a20 */ /* 0x000fe20000410000 */
[----:B------:R-:W-:Y:S01]  /*7550*/  MUFU.TANH R17, R18 ;  /* 0x0000001200117308 */ /* 0x000fe20000002400 */
[----:B------:R-:W-:Y:S02]  /*7560*/  FMUL.FTZ R26, R26, c[0x0][0x320] ;  /* 0x0000c8001a1a7a20 */ /* 0x000fe40000410000 */
[----:B------:R-:W-:Y:S07]  /*7570*/  FMUL.FTZ R27, R27, c[0x0][0x320] ;  /* 0x0000c8001b1b7a20 */ /* 0x000fee0000410000 */
[----:B------:R5:W3:Y:S01]  /*7580*/  MUFU.TANH R69, R16 ;  /* 0x0000001000457308 */ /* 0x000ae20000002400 */
[----:B----4-:R-:W-:Y:S09]  /*7590*/  LDSM.16.M88.4 R12, [R223+0x7800] ;  /* 0x00780000df0c783b */ /* 0x010ff20000000200 */
[----:B------:R-:W4:Y:S01]  /*75a0*/  MUFU.TANH R20, R20 ;  /* 0x0000001400147308 */ /* 0x000f220000002400 */
[C---:B-1----:R-:W-:Y:S08]  /*75b0*/  HMMA.16816.F32.BF16 R28, R208.reuse, R8, R28 ;  /* 0x00000008d01c723c */ /* 0x042ff0000004181c */
[C---:B------:R-:W-:Y:S01]  /*75c0*/  HMMA.16816.F32.BF16 R32, R208.reuse, R10, R32 ;  /* 0x0000000ad020723c */ /* 0x040fe20000041820 */
[----:B------:R-:W1:Y:S01]  /*75d0*/  MUFU.TANH R21, R21 ;  /* 0x0000001500157308 */ /* 0x000e620000002400 */
[----:B------:R-:W1:Y:S06]  /*75e0*/  LDSM.16.M88.4 R8, [R223+0x6800] ;  /* 0x00680000df08783b */ /* 0x000e6c0000000200 */
[C---:B------:R-:W-:Y:S03]  /*75f0*/  HMMA.16816.F32.BF16 R36, R208.reuse, R4, R36 ;  /* 0x00000004d024723c */ /* 0x040fe60000041824 */
[----:B------:R-:W-:Y:S05]  /*7600*/  MUFU.TANH R150, R19 ;  /* 0x0000001300967308 */ /* 0x000fea0000002400 */
[C---:B------:R-:W-:Y:S01]  /*7610*/  HMMA.16816.F32.BF16 R40, R208.reuse, R6, R40 ;  /* 0x00000006d028723c */ /* 0x040fe20000041828 */
[----:B------:R-:W4:Y:S01]  /*7620*/  LDSM.16.M88.4 R4, [R223+0x7000] ;  /* 0x00700000df04783b */ /* 0x000f220000000200 */
[----:B------:R-:W-:Y:S04]  /*7630*/  DEPBAR.LE SB0, 0x0 ;  /* 0x000080000000791a */ /* 0x000fe80000000000 */
[----:B------:R-:W2:Y:S01]  /*7640*/  MUFU.TANH R24, R24 ;  /* 0x0000001800187308 */ /* 0x000ea20000002400 */
[----:B------:R-:W-:Y:S02]  /*7650*/  FMUL.FTZ R28, R28, c[0x0][0x320] ;  /* 0x0000c8001c1c7a20 */ /* 0x000fe40000410000 */
[----:B------:R-:W-:Y:S03]  /*7660*/  FMUL.FTZ R32, R32, c[0x0][0x320] ;  /* 0x0000c80020207a20 */ /* 0x000fe60000410000 */
[----:B------:R-:W-:Y:S02]  /*7670*/  FMUL.FTZ R29, R29, c[0x0][0x320] ;  /* 0x0000c8001d1d7a20 */ /* 0x000fe40000410000 */
[----:B------:R-:W-:Y:S02]  /*7680*/  FMUL.FTZ R30, R30, c[0x0][0x320] ;  /* 0x0000c8001e1e7a20 */ /* 0x000fe40000410000 */
[----:B------:R-:W-:Y:S01]  /*7690*/  MUFU.TANH R163, R32 ;  /* 0x0000002000a37308 */ /* 0x000fe20000002400 */
[----:B------:R-:W-:Y:S01]  /*76a0*/  BAR.SYNC.DEFER_BLOCKING 0x0 ;  /* 0x0000000000007b1d */ /* 0x000fe20000010000 */
[----:B------:R-:W-:Y:S02]  /*76b0*/  FMUL.FTZ R36, R36, c[0x0][0x320] ;  /* 0x0000c80024247a20 */ /* 0x000fe40000410000 */
[----:B------:R-:W-:Y:S02]  /*76c0*/  FMUL.FTZ R37, R37, c[0x0][0x320] ;  /* 0x0000c80025257a20 */ /* 0x000fe40000410000 */
[----:B------:R-:W-:Y:S02]  /*76d0*/  FMUL.FTZ R31, R31, c[0x0][0x320] ;  /* 0x0000c8001f1f7a20 */ /* 0x000fe40000410000 */
[----:B------:R-:W-:Y:S02]  /*76e0*/  FMUL.FTZ R40, R40, c[0x0][0x320] ;  /* 0x0000c80028287a20 */ /* 0x000fe40000410000 */
[----:B------:R-:W2:Y:S01]  /*76f0*/  MUFU.TANH R25, R25 ;  /* 0x0000001900197308 */ /* 0x000ea20000002400 */
[C---:B-1----:R-:W-:Y:S01]  /*7700*/  HMMA.16816.F32.BF16 R44, R208.reuse, R8, R44 ;  /* 0x00000008d02c723c */ /* 0x042fe2000004182c */
[----:B------:R1:W1:Y:S04]  /*7710*/  SHFL.IDX PT, R8, R0, 0x1, 0x1c1f ;  /* 0x003c1f0000087f89 */ /* 0x00026800000e0000 */
[----:B------:R-:W-:Y:S02]  /*7720*/  FMUL.FTZ R41, R41, c[0x0][0x320] ;  /* 0x0000c80029297a20 */ /* 0x000fe40000410000 */
[----:B------:R-:W-:Y:S01]  /*7730*/  FMUL.FTZ R38, R38, c[0x0][0x320] ;  /* 0x0000c80026267a20 */ /* 0x000fe20000410000 */
[C---:B------:R-:W-:Y:S01]  /*7740*/  HMMA.16816.F32.BF16 R48, R208.reuse, R10, R48 ;  /* 0x0000000ad030723c */ /* 0x040fe20000041830 */
[----:B------:R5:W-:Y:S03]  /*7750*/  MUFU.TANH R18, R40 ;  /* 0x0000002800127308 */ /* 0x000be60000002400 */
[----:B------:R-:W-:Y:S02]  /*7760*/  FMUL.FTZ R39, R39, c[0x0][0x320] ;  /* 0x0000c80027277a20 */ /* 0x000fe40000410000 */
[----:B------:R-:W-:Y:S02]  /*7770*/  FMUL.FTZ R33, R33, c[0x0][0x320] ;  /* 0x0000c80021217a20 */ /* 0x000fe40000410000 */
[C---:B----4-:R-:W-:Y:S03]  /*7780*/  HMMA.16816.F32.BF16 R52, R208.reuse, R4, R52 ;  /* 0x00000004d034723c */ /* 0x050fe60000041834 */
[----:B------:R-:W-:Y:S01]  /*7790*/  MUFU.TANH R19, R41 ;  /* 0x0000002900137308 */ /* 0x000fe20000002400 */
[----:B------:R-:W-:Y:S02]  /*77a0*/  FMUL.FTZ R34, R34, c[0x0][0x320] ;  /* 0x0000c80022227a20 */ /* 0x000fe40000410000 */
[----:B------:R-:W-:Y:S02]  /*77b0*/  FMUL.FTZ R35, R35, c[0x0][0x320] ;  /* 0x0000c80023237a20 */ /* 0x000fe40000410000 */
[C---:B------:R-:W-:Y:S01]  /*77c0*/  HMMA.16816.F32.BF16 R56, R208.reuse, R6, R56 ;  /* 0x00000006d038723c */ /* 0x040fe20000041838 */
[----:B-1----:R-:W-:Y:S03]  /*77d0*/  IMAD.U32 R0, RZ, RZ, UR8 ;  /* 0x00000008ff007e24 */ /* 0x002fe6000f8e00ff */
[----:B------:R-:W-:Y:S01]  /*77e0*/  FMUL.FTZ R44, R44, c[0x0][0x320] ;  /* 0x0000c8002c2c7a20 */ /* 0x000fe20000410000 */
[----:B------:R-:W1:Y:S01]  /*77f0*/  MUFU.TANH R28, R28 ;  /* 0x0000001c001c7308 */ /* 0x000e620000002400 */
[----:B------:R-:W-:Y:S01]  /*7800*/  IADD3 R0, R0, UR20, -R216 ;  /* 0x0000001400007c10 */ /* 0x000fe2000fffe8d8 */
[----:B------:R-:W-:Y:S01]  /*7810*/  FMUL.FTZ R45, R45, c[0x0][0x320] ;  /* 0x0000c8002d2d7a20 */ /* 0x000fe20000410000 */
[C---:B------:R-:W-:Y:S01]  /*7820*/  HMMA.16816.F32.BF16 R60, R208.reuse, R12, R60 ;  /* 0x0000000cd03c723c */ /* 0x040fe2000004183c */
[----:B------:R-:W-:Y:S03]  /*7830*/  @UP1 USHF.R.S32.HI UR20, URZ, 0x1f, UR25 ;  /* 0x0000001f3f141899 */ /* 0x000fe60008011419 */
[----:B------:R-:W-:Y:S01]  /*7840*/  FMUL.FTZ R49, R49, c[0x0][0x320] ;  /* 0x0000c80031317a20 */ /* 0x000fe20000410000 */
[----:B------:R-:W-:Y:S01]  /*7850*/  IADD3 R0, R0, -UR11, RZ ;  /* 0x8000000b00007c10 */ /* 0x000fe2000fffe0ff */
[----:B------:R-:W-:Y:S01]  /*7860*/  FMUL.FTZ R48, R48, c[0x0][0x320] ;  /* 0x0000c80030307a20 */ /* 0x000fe20000410000 */
[----:B------:R-:W4:Y:S01]  /*7870*/  MUFU.TANH R29, R29 ;  /* 0x0000001d001d7308 */ /* 0x000f220000002400 */
[----:B------:R-:W-:Y:S01]  /*7880*/  HMMA.16816.F32.BF16 R64, R208, R14, R64 ;  /* 0x0000000ed040723c */ /* 0x000fe20000041840 */
[----:B------:R-:W-:Y:S03]  /*7890*/  @UP1 UIMAD UR20, UR20, UR4, URZ ;  /* 0x00000004141412a4 */ /* 0x000fe6000f8e023f */
[----:B------:R-:W-:Y:S01]  /*78a0*/  FMUL.FTZ R46, R46, c[0x0][0x320] ;  /* 0x0000c8002e2e7a20 */ /* 0x000fe20000410000 */
[----:B------:R-:W-:Y:S01]  /*78b0*/  IADD3 R2, R0, R2, RZ ;  /* 0x0000000200027210 */ /* 0x000fe20007ffe0ff */
[----:B------:R-:W-:Y:S01]  /*78c0*/  FMUL.FTZ R47, R47, c[0x0][0x320] ;  /* 0x0000c8002f2f7a20 */ /* 0x000fe20000410000 */
[----:B------:R-:W-:Y:S01]  /*78d0*/  @UP1 UIMAD UR20, UR25, UR5, UR20 ;  /* 0x00000005191412a4 */ /* 0x000fe2000f8e0214 */
[----:B------:R-:W-:Y:S01]  /*78e0*/  FMUL.FTZ R52, R52, c[0x0][0x320] ;  /* 0x0000c80034347a20 */ /* 0x000fe20000410000 */
[----:B------:R3:W-:Y:S01]  /*78f0*/  MUFU.TANH R15, R49 ;  /* 0x00000031000f7308 */ /* 0x0007e20000002400 */
[C---:B------:R-:W-:Y:S01]  /*7900*/  ISETP.GT.AND P0, PT, R2.reuse, RZ, PT ;  /* 0x000000ff0200720c */ /* 0x040fe20003f04270 */
[----:B------:R-:W-:Y:S01]  /*7910*/  @UP1 UIADD3 UR20, UR23, UR20, URZ ;  /* 0x0000001417141290 */ /* 0x000fe2000fffe03f */
[----:B------:R-:W-:Y:S01]  /*7920*/  ISETP.GT.AND P6, PT, R2, 0x1, PT ;  /* 0x000000010200780c */ /* 0x000fe20003fc4270 */
[----:B------:R-:W-:Y:S01]  /*7930*/  IMAD.IADD R0, R0, 0x1, R8 ;  /* 0x0000000100007824 */ /* 0x000fe200078e0208 */
[----:B------:R-:W-:Y:S01]  /*7940*/  FSEL R6, R156, -INF , P0 ;  /* 0xff8000009c067808 */ /* 0x000fe20000000000 */
[----:B------:R-:W-:Y:S01]  /*7950*/  FMUL.FTZ R5, R56, c[0x0][0x320] ;  /* 0x0000c80038057a20 */ /* 0x000fe20000410000 */
[----:B------:R-:W-:Y:S01]  /*7960*/  FSEL R7, R155, -INF , P6 ;  /* 0xff8000009b077808 */ /* 0x000fe20003000000 */
[----:B-----5:R-:W-:Y:S01]  /*7970*/  FMUL.FTZ R16, R57, c[0x0][0x320] ;  /* 0x0000c80039107a20 */ /* 0x020fe20000410000 */
[C---:B------:R-:W-:Y:S01]  /*7980*/  ISETP.GT.AND P0, PT, R2.reuse, 0x8, PT ;  /* 0x000000080200780c */ /* 0x040fe20003f04270 */
[----:B------:R-:W-:Y:S01]  /*7990*/  MUFU.TANH R14, R48 ;  /* 0x00000030000e7308 */ /* 0x000fe20000002400 */
[----:B------:R-:W-:Y:S01]  /*79a0*/  ISETP.GT.AND P6, PT, R2, 0x9, PT ;  /* 0x000000090200780c */ /* 0x000fe20003fc4270 */
[----:B------:R-:W-:Y:S01]  /*79b0*/  FMUL.FTZ R53, R53, c[0x0][0x320] ;  /* 0x0000c80035357a20 */ /* 0x000fe20000410000 */
[----:B------:R-:W-:Y:S01]  /*79c0*/  FSEL R8, R152, -INF , P0 ;  /* 0xff80000098087808 */ /* 0x000fe20000000000 */
[----:B------:R-:W-:Y:S01]  /*79d0*/  FMUL.FTZ R61, R61, c[0x0][0x320] ;  /* 0x0000c8003d3d7a20 */ /* 0x000fe20000410000 */
[----:B------:R-:W-:Y:S01]  /*79e0*/  FSEL R9, R151, -INF , P6 ;  /* 0xff80000097097808 */ /* 0x000fe20003000000 */
[----:B------:R-:W-:Y:S01]  /*79f0*/  FMUL.FTZ R54, R54, c[0x0][0x320] ;  /* 0x0000c80036367a20 */ /* 0x000fe20000410000 */
[C---:B------:R-:W-:Y:S01]  /*7a00*/  ISETP.GT.AND P6, PT, R2.reuse, 0x11, PT ;  /* 0x000000110200780c */ /* 0x040fe20003fc4270 */
[----:B------:R-:W-:Y:S01]  /*7a10*/  FMUL.FTZ R55, R55, c[0x0][0x320] ;  /* 0x0000c80037377a20 */ /* 0x000fe20000410000 */
[----:B------:R-:W-:Y:S01]  /*7a20*/  ISETP.GT.AND P0, PT, R2, 0x10, PT ;  /* 0x000000100200780c */ /* 0x000fe20003f04270 */
[----:B------:R-:W5:Y:S01]  /*7a30*/  MUFU.TANH R33, R33 ;  /* 0x0000002100217308 */ /* 0x000f620000002400 */
[----:B------:R-:W-:Y:S01]  /*7a40*/  FSEL R40, R137, -INF , P6 ;  /* 0xff80000089287808 */ /* 0x000fe20003000000 */
[----:B------:R-:W-:Y:S01]  /*7a50*/  FMUL.FTZ R43, R43, c[0x0][0x320] ;  /* 0x0000c8002b2b7a20 */ /* 0x000fe20000410000 */
[----:B------:R-:W-:Y:S01]  /*7a60*/  ISETP.GT.AND P2, PT, R0, RZ, PT ;  /* 0x000000ff0000720c */ /* 0x000fe20003f44270 */
[----:B------:R-:W-:Y:S01]  /*7a70*/  FMUL.FTZ R42, R42, c[0x0][0x320] ;  /* 0x0000c8002a2a7a20 */ /* 0x000fe20000410000 */
[----:B------:R-:W-:Y:S01]  /*7a80*/  FSEL R32, R138, -INF , P0 ;  /* 0xff8000008a207808 */ /* 0x000fe20000000000 */
[----:B------:R-:W-:Y:S01]  /*7a90*/  FMUL.FTZ R50, R50, c[0x0][0x320] ;  /* 0x0000c80032327a20 */ /* 0x000fe20000410000 */
[----:B------:R-:W-:Y:S01]  /*7aa0*/  ISETP.GT.AND P0, PT, R2, 0x18, PT ;  /* 0x000000180200780c */ /* 0x000fe20003f04270 */
[----:B------:R-:W-:Y:S01]  /*7ab0*/  FMUL.FTZ R60, R60, c[0x0][0x320] ;  /* 0x0000c8003c3c7a20 */ /* 0x000fe20000410000 */
[----:B------:R-:W-:Y:S01]  /*7ac0*/  ISETP.GT.AND P6, PT, R2, 0x19, PT ;  /* 0x000000190200780c */ /* 0x000fe20003fc4270 */
[----:B------:R-:W1:Y:S01]  /*7ad0*/  MUFU.TANH R22, R22 ;  /* 0x0000001600167308 */ /* 0x000e620000002400 */
[----:B------:R-:W-:Y:S01]  /*7ae0*/  FSEL R10, R154, -INF , P2 ;  /* 0xff8000009a0a7808 */ /* 0x000fe20001000000 */
[----:B------:R-:W-:Y:S01]  /*7af0*/  FMUL.FTZ R64, R64, c[0x0][0x320] ;  /* 0x0000c80040407a20 */ /* 0x000fe20000410000 */
[----:B------:R-:W-:Y:S01]  /*7b00*/  ISETP.GT.AND P2, PT, R0, 0x8, PT ;  /* 0x000000080000780c */ /* 0x000fe20003f44270 */
[----:B------:R-:W-:Y:S01]  /*7b10*/  FMUL.FTZ R51, R51, c[0x0][0x320] ;  /* 0x0000c80033337a20 */ /* 0x000fe20000410000 */
[----:B---3--:R-:W-:Y:S01]  /*7b20*/  FSEL R49, R69, -INF , P0 ;  /* 0xff80000045317808 */ /* 0x008fe20000000000 */
[----:B------:R-:W-:Y:S01]  /*7b30*/  FMUL.FTZ R65, R65, c[0x0][0x320] ;  /* 0x0000c80041417a20 */ /* 0x000fe20000410000 */
[----:B------:R-:W-:Y:S01]  /*7b40*/  ISETP.GT.AND P0, PT, R2, 0x20, PT ;  /* 0x000000200200780c */ /* 0x000fe20003f04270 */
[----:B------:R-:W-:Y:S01]  /*7b50*/  FMUL.FTZ R58, R58, c[0x0][0x320] ;  /* 0x0000c8003a3a7a20 */ /* 0x000fe20000410000 */
[----:B------:R-:W-:Y:S01]  /*7b60*/  FSEL R56, R68, -INF , P6 ;  /* 0xff80000044387808 */ /* 0x000fe20003000000 */
[----:B------:R-:W2:Y:S01]  /*7b70*/  MUFU.TANH R36, R36 ;  /* 0x0000002400247308 */ /* 0x000ea20000002400 */
[----:B------:R-:W-:Y:S01]  /*7b80*/  ISETP.GT.AND P6, PT, R2, 0x21, PT ;  /* 0x000000210200780c */ /* 0x000fe20003fc4270 */
[----:B------:R-:W-:Y:S01]  /*7b90*/  FMUL.FTZ R59, R59, c[0x0][0x320] ;  /* 0x0000c8003b3b7a20 */ /* 0x000fe20000410000 */
[----:B------:R-:W-:Y:S01]  /*7ba0*/  FSEL R12, R149, -INF , P2 ;  /* 0xff800000950c7808 */ /* 0x000fe20001000000 */
[----:B------:R-:W-:Y:S01]  /*7bb0*/  FMUL.FTZ R62, R62, c[0x0][0x320] ;  /* 0x0000c8003e3e7a20 */ /* 0x000fe20000410000 */
[----:B------:R-:W-:Y:S01]  /*7bc0*/  FSEL R151, R20, -INF , P0 ;  /* 0xff80000014977808 */ /* 0x000fe20000000000 */
[----:B------:R-:W-:Y:S01]  /*7bd0*/  FMUL.FTZ R63, R63, c[0x0][0x320] ;  /* 0x0000c8003f3f7a20 */ /* 0x000fe20000410000 */
[----:B------:R-:W-:Y:S01]  /*7be0*/  FSEL R152, R21, -INF , P6 ;  /* 0xff80000015987808 */ /* 0x000fe20003000000 */
[----:B------:R-:W-:Y:S01]  /*7bf0*/  FMUL.FTZ R66, R66, c[0x0][0x320] ;  /* 0x0000c80042427a20 */ /* 0x000fe20000410000 */
[----:B------:R-:W-:Y:S01]  /*7c00*/  ISETP.GT.AND P2, PT, R0, 0x10, PT ;  /* 0x000000100000780c */ /* 0x000fe20003f44270 */
[----:B------:R-:W3:Y:S01]  /*7c10*/  LDL.64 R20, [R1+0x40] ;  /* 0x0000400001147983 */ /* 0x000ee20000100a00 */
[----:B------:R-:W-:Y:S01]  /*7c20*/  FMNMX.FTZ R4, R6, R3, !PT ;  /* 0x0000000306047209 */ /* 0x000fe20007810000 */
[----:B------:R-:W1:Y:S01]  /*7c30*/  MUFU.TANH R23, R23 ;  /* 0x0000001700177308 */ /* 0x000e620000002400 */
[----:B------:R-:W-:Y:S01]  /*7c40*/  FSEL R41, R136, -INF , P2 ;  /* 0xff80000088297808 */ /* 0x000fe20001000000 */
[----:B------:R-:W-:Y:S01]  /*7c50*/  FMUL.FTZ R67, R67, c[0x0][0x320] ;  /* 0x0000c80043437a20 */ /* 0x000fe20000410000 */
[----:B------:R-:W-:Y:S01]  /*7c60*/  ISETP.GT.AND P2, PT, R0, 0x18, PT ;  /* 0x000000180000780c */ /* 0x000fe20003f44270 */
[----:B------:R-:W3:Y:S01]  /*7c70*/  LDL.64 R136, [R1+0x30] ;  /* 0x0000300001887983 */ /* 0x000ee20000100a00 */
[----:B------:R-:W-:Y:S01]  /*7c80*/  FMNMX.FTZ R4, R7, R4, !PT ;  /* 0x0000000407047209 */ /* 0x000fe20007810000 */
[----:B------:R-:W-:Y:S01]  /*7c90*/  @UP1 USHF.L.U64.HI UR20, UR22, 0x7, UR20 ;  /* 0x0000000716141899 */ /* 0x000fe20008010214 */
[----:B------:R-:W-:Y:S01]  /*7ca0*/  FSEL R57, R17, -INF , P2 ;  /* 0xff80000011397808 */ /* 0x000fe20001000000 */
[----:B------:R-:W-:Y:S01]  /*7cb0*/  @UP1 USHF.L.U32 UR22, UR4, 0x6, URZ ;  /* 0x0000000604161899 */ /* 0x000fe2000800063f */
[----:B------:R-:W-:Y:S01]  /*7cc0*/  FMNMX.FTZ R4, R8, R4, !PT ;  /* 0x0000000408047209 */ /* 0x000fe20007810000 */
[----:B------:R1:W-:Y:S01]  /*7cd0*/  MUFU.TANH R17, R5 ;  /* 0x0000000500117308 */ /* 0x0003e20000002400 */
[----:B------:R-:W-:Y:S01]  /*7ce0*/  ISETP.GT.AND P1, PT, R0, 0x1, PT ;  /* 0x000000010000780c */ /* 0x000fe20003f24270 */
[----:B------:R-:W-:Y:S01]  /*7cf0*/  @UP1 USHF.L.U64.HI UR23, UR4, 0x6, UR5 ;  /* 0x0000000604171899 */ /* 0x000fe20008010205 */
[----:B------:R-:W-:Y:S02]  /*7d00*/  FMNMX.FTZ R4, R9, R4, !PT ;  /* 0x0000000409047209 */ /* 0x000fe40007810000 */
[----:B------:R-:W-:Y:S02]  /*7d10*/  FSEL R11, R153, -INF , P1 ;  /* 0xff800000990b7808 */ /* 0x000fe40000800000 */
[----:B------:R-:W-:Y:S02]  /*7d20*/  FMNMX.FTZ R4, R32, R4, !PT ;  /* 0x0000000420047209 */ /* 0x000fe40007810000 */
[----:B------:R-:W-:Y:S01]  /*7d30*/  ISETP.GT.AND P0, PT, R2, 0x28, PT ;  /* 0x000000280200780c */ /* 0x000fe20003f04270 */
[----:B------:R-:W4:Y:S01]  /*7d40*/  MUFU.TANH R37, R37 ;  /* 0x0000002500257308 */ /* 0x000f220000002400 */
[----:B------:R-:W-:Y:S02]  /*7d50*/  FMNMX.FTZ R4, R40, R4, !PT ;  /* 0x0000000428047209 */ /* 0x000fe40007810000 */
[----:B------:R-:W-:Y:S02]  /*7d60*/  ISETP.GT.AND P1, PT, R0, 0x9, PT ;  /* 0x000000090000780c */ /* 0x000fe40003f24270 */
[----:B------:R-:W-:Y:S02]  /*7d70*/  FMNMX.FTZ R4, R49, R4, !PT ;  /* 0x0000000431047209 */ /* 0x000fe40007810000 */
[----:B--2---:R-:W-:Y:S02]  /*7d80*/  FSEL R155, R24, -INF , P0 ;  /* 0xff800000189b7808 */ /* 0x004fe40000000000 */
[----:B------:R-:W-:Y:S01]  /*7d90*/  FMNMX.FTZ R4, R56, R4, !PT ;  /* 0x0000000438047209 */ /* 0x000fe20007810000 */
[----:B------:R-:W2:Y:S01]  /*7da0*/  MUFU.TANH R26, R26 ;  /* 0x0000001a001a7308 */ /* 0x000ea20000002400 */
[----:B------:R-:W-:Y:S02]  /*7db0*/  ISETP.GT.AND P6, PT, R2, 0x29, PT ;  /* 0x000000290200780c */ /* 0x000fe40003fc4270 */
[----:B------:R-:W-:Y:S02]  /*7dc0*/  FMNMX.FTZ R4, R151, R4, !PT ;  /* 0x0000000497047209 */ /* 0x000fe40007810000 */
[----:B-1----:R-:W-:Y:S02]  /*7dd0*/  FMNMX.FTZ R5, R10, R70, !PT ;  /* 0x000000460a057209 */ /* 0x002fe40007810000 */
[----:B------:R-:W-:Y:S02]  /*7de0*/  FMNMX.FTZ R4, R152, R4, !PT ;  /* 0x0000000498047209 */ /* 0x000fe40007810000 */
[----:B------:R-:W-:Y:S01]  /*7df0*/  FMNMX.FTZ R5, R11, R5, !PT ;  /* 0x000000050b057209 */ /* 0x000fe20007810000 */
[----:B------:R-:W1:Y:S01]  /*7e00*/  MUFU.TANH R27, R27 ;  /* 0x0000001b001b7308 */ /* 0x000e620000002400 */
[----:B------:R-:W-:Y:S02]  /*7e10*/  FSEL R13, R148, -INF , P1 ;  /* 0xff800000940d7808 */ /* 0x000fe40000800000 */
[----:B------:R-:W-:Y:S02]  /*7e20*/  FMNMX.FTZ R5, R12, R5, !PT ;  /* 0x000000050c057209 */ /* 0x000fe40007810000 */
[----:B------:R-:W-:Y:S02]  /*7e30*/  ISETP.GT.AND P0, PT, R2, 0x30, PT ;  /* 0x000000300200780c */ /* 0x000fe40003f04270 */
[----:B------:R-:W-:Y:S02]  /*7e40*/  FSEL R156, R25, -INF , P6 ;  /* 0xff800000199c7808 */ /* 0x000fe40003000000 */
[----:B------:R-:W-:Y:S01]  /*7e50*/  FMNMX.FTZ R4, R155, R4, !PT ;  /* 0x000000049b047209 */ /* 0x000fe20007810000 */
[----:B------:R-:W1:Y:S01]  /*7e60*/  MUFU.TANH R30, R30 ;  /* 0x0000001e001e7308 */ /* 0x000e620000002400 */
[----:B------:R-:W-:Y:S02]  /*7e70*/  FSEL R159, R28, -INF , P0 ;  /* 0xff8000001c9f7808 */ /* 0x000fe40000000000 */
[----:B------:R-:W-:Y:S02]  /*7e80*/  FMNMX.FTZ R5, R13, R5, !PT ;  /* 0x000000050d057209 */ /* 0x000fe40007810000 */
[----:B------:R-:W-:Y:S02]  /*7e90*/  ISETP.GT.AND P6, PT, R2, 0x31, PT ;  /* 0x000000310200780c */ /* 0x000fe40003fc4270 */
[----:B------:R-:W-:Y:S02]  /*7ea0*/  ISETP.GT.AND P1, PT, R0, 0x11, PT ;  /* 0x000000110000780c */ /* 0x000fe40003f24270 */
[----:B------:R-:W-:Y:S01]  /*7eb0*/  FMNMX.FTZ R4, R156, R4, !PT ;  /* 0x000000049c047209 */ /* 0x000fe20007810000 */
[----:B------:R-:W1:Y:S01]  /*7ec0*/  MUFU.TANH R31, R31 ;  /* 0x0000001f001f7308 */ /* 0x000e620000002400 */
[----:B----4-:R-:W-:Y:S02]  /*7ed0*/  FSEL R160, R29, -INF , P6 ;  /* 0xff8000001da07808 */ /* 0x010fe40003000000 */
[----:B------:R-:W-:Y:S02]  /*7ee0*/  FSEL R48, R71, -INF , P1 ;  /* 0xff80000047307808 */ /* 0x000fe40000800000 */
[----:B------:R-:W-:Y:S02]  /*7ef0*/  ISETP.GT.AND P0, PT, R2, 0x38, PT ;  /* 0x000000380200780c */ /* 0x000fe40003f04270 */
[----:B------:R-:W-:Y:S02]  /*7f00*/  FMNMX.FTZ R5, R41, R5, !PT ;  /* 0x0000000529057209 */ /* 0x000fe40007810000 */
[----:B------:R-:W-:Y:S01]  /*7f10*/  FMNMX.FTZ R4, R159, R4, !PT ;  /* 0x000000049f047209 */ /* 0x000fe20007810000 */
[----:B------:R-:W4:Y:S01]  /*7f20*/  MUFU.TANH R44, R44 ;  /* 0x0000002c002c7308 */ /* 0x000f220000002400 */
[----:B------:R-:W-:Y:S02]  /*7f30*/  ISETP.GT.AND P1, PT, R0, 0x19, PT ;  /* 0x000000190000780c */ /* 0x000fe40003f24270 */
[----:B------:R-:W-:Y:S02]  /*7f40*/  ISETP.GT.AND P6, PT, R2, 0x39, PT ;  /* 0x000000390200780c */ /* 0x000fe40003fc4270 */
[----:B------:R-:W-:Y:S02]  /*7f50*/  FSEL R163, R163, -INF , P0 ;  /* 0xff800000a3a37808 */ /* 0x000fe40000000000 */
[----:B------:R-:W-:Y:S02]  /*7f60*/  FMNMX.FTZ R5, R48, R5, !PT ;  /* 0x0000000530057209 */ /* 0x000fe40007810000 */
[----:B------:R-:W-:Y:S01]  /*7f70*/  FMNMX.FTZ R4, R160, R4, !PT ;  /* 0x00000004a0047209 */ /* 0x000fe20007810000 */
[----:B------:R-:W1:Y:S01]  /*7f80*/  MUFU.TANH R34, R34 ;  /* 0x0000002200227308 */ /* 0x000e620000002400 */
[----:B------:R-:W-:Y:S02]  /*7f90*/  ISETP.GT.AND P2, PT, R0, 0x20, PT ;  /* 0x000000200000780c */ /* 0x000fe40003f44270 */
[----:B------:R-:W-:Y:S02]  /*7fa0*/  ISETP.GT.AND P0, PT, R2, 0x40, PT ;  /* 0x000000400200780c */ /* 0x000fe40003f04270 */
[----:B------:R-:W-:Y:S02]  /*7fb0*/  FSEL R150, R150, -INF , P1 ;  /* 0xff80000096967808 */ /* 0x000fe40000800000 */
[----:B-----5:R-:W-:Y:S02]  /*7fc0*/  FSEL R164, R33, -INF , P6 ;  /* 0xff80000021a47808 */ /* 0x020fe40003000000 */
[----:B------:R-:W-:Y:S01]  /*7fd0*/  FMNMX.FTZ R5, R57, R5, !PT ;  /* 0x0000000539057209 */ /* 0x000fe20007810000 */
[----:B------:R-:W5:Y:S01]  /*7fe0*/  MUFU.TANH R35, R35 ;  /* 0x0000002300237308 */ /* 0x000f620000002400 */
[----:B------:R-:W-:Y:S02]  /*7ff0*/  FMNMX.FTZ R4, R163, R4, !PT ;  /* 0x00000004a3047209 */ /* 0x000fe40007810000 */
[----:B------:R-:W-:Y:S02]  /*8000*/  FSEL R153, R22, -INF , P2 ;  /* 0xff80000016997808 */ /* 0x000fe40001000000 */
[----:B------:R-:W-:Y:S02]  /*8010*/  FSEL R167, R36, -INF , P0 ;  /* 0xff80000024a77808 */ /* 0x000fe40000000000 */
[----:B------:R-:W-:Y:S02]  /*8020*/  ISETP.GT.AND P1, PT, R0, 0x21, PT ;  /* 0x000000210000780c */ /* 0x000fe40003f24270 */
[----:B------:R-:W-:Y:S01]  /*8030*/  ISETP.GT.AND P6, PT, R2, 0x41, PT ;  /* 0x000000410200780c */ /* 0x000fe20003fc4270 */
[----:B------:R-:W1:Y:S01]  /*8040*/  MUFU.TANH R38, R38 ;  /* 0x0000002600267308 */ /* 0x000e620000002400 */
[----:B------:R-:W-:Y:S02]  /*8050*/  FMNMX.FTZ R4, R164, R4, !PT ;  /* 0x00000004a4047209 */ /* 0x000fe40007810000 */
[----:B------:R-:W-:Y:S02]  /*8060*/  FMNMX.FTZ R5, R150, R5, !PT ;  /* 0x0000000596057209 */ /* 0x000fe40007810000 */
[----:B------:R-:W-:Y:S02]  /*8070*/  FSEL R154, R23, -INF , P1 ;  /* 0xff800000179a7808 */ /* 0x000fe40000800000 */
[----:B------:R-:W-:Y:S02]  /*8080*/  FSEL R168, R37, -INF , P6 ;  /* 0xff80000025a87808 */ /* 0x000fe40003000000 */
[----:B------:R-:W-:Y:S01]  /*8090*/  FMNMX.FTZ R4, R167, R4, !PT ;  /* 0x00000004a7047209 */ /* 0x000fe20007810000 */
[----:B------:R-:W4:Y:S01]  /*80a0*/  MUFU.TANH R39, R39 ;  /* 0x0000002700277308 */ /* 0x000f220000002400 */
[C---:B------:R-:W-:Y:S02]  /*80b0*/  ISETP.GT.AND P2, PT, R0.reuse, 0x28, PT ;  /* 0x000000280000780c */ /* 0x040fe40003f44270 */
[----:B------:R-:W-:Y:S02]  /*80c0*/  ISETP.GT.AND P1, PT, R0, 0x29, PT ;  /* 0x000000290000780c */ /* 0x000fe40003f24270 */
[----:B------:R-:W-:Y:S02]  /*80d0*/  ISETP.GT.AND P0, PT, R2, 0x48, PT ;  /* 0x000000480200780c */ /* 0x000fe40003f04270 */
[----:B------:R-:W-:Y:S02]  /*80e0*/  FMNMX.FTZ R5, R153, R5, !PT ;  /* 0x0000000599057209 */ /* 0x000fe40007810000 */
[----:B------:R-:W-:Y:S01]  /*80f0*/  FMNMX.FTZ R4, R168, R4, !PT ;  /* 0x00000004a8047209 */ /* 0x000fe20007810000 */
[----:B------:R-:W4:Y:S01]  /*8100*/  MUFU.TANH R45, R45 ;  /* 0x0000002d002d7308 */ /* 0x000f220000002400 */
[----:B--2---:R-:W-:Y:S02]  /*8110*/  FSEL R157, R26, -INF , P2 ;  /* 0xff8000001a9d7808 */ /* 0x004fe40001000000 */
[C---:B------:R-:W-:Y:S02]  /*8120*/  ISETP.GT.AND P2, PT, R0.reuse, 0x30, PT ;  /* 0x000000300000780c */ /* 0x040fe40003f44270 */
[----:B-1----:R-:W-:Y:S02]  /*8130*/  FSEL R158, R27, -INF , P1 ;  /* 0xff8000001b9e7808 */ /* 0x002fe40000800000 */
[----:B------:R-:W-:Y:S02]  /*8140*/  ISETP.GT.AND P1, PT, R0, 0x31, PT ;  /* 0x000000310000780c */ /* 0x000fe40003f24270 */
[----:B------:R-:W-:Y:S01]  /*8150*/  FSEL R171, R18, -INF , P0 ;  /* 0xff80000012ab7808 */ /* 0x000fe20000000000 */
[----:B------:R-:W-:Y:S01]  /*8160*/  MUFU.TANH R43, R43 ;  /* 0x0000002b002b7308 */ /* 0x000fe20000002400 */
[----:B------:R-:W-:Y:S02]  /*8170*/  ISETP.GT.AND P6, PT, R2, 0x49, PT ;  /* 0x000000490200780c */ /* 0x000fe40003fc4270 */
[----:B------:R-:W-:Y:S02]  /*8180*/  FMNMX.FTZ R5, R154, R5, !PT ;  /* 0x000000059a057209 */ /* 0x000fe40007810000 */
[----:B------:R-:W-:Y:S02]  /*8190*/  FSEL R161, R30, -INF , P2 ;  /* 0xff8000001ea17808 */ /* 0x000fe40001000000 */
[----:B------:R-:W-:Y:S02]  /*81a0*/  FSEL R162, R31, -INF , P1 ;  /* 0xff8000001fa27808 */ /* 0x000fe40000800000 */
[----:B------:R-:W-:Y:S01]  /*81b0*/  ISETP.GT.AND P0, PT, R2, 0x50, PT ;  /* 0x000000500200780c */ /* 0x000fe20003f04270 */
[----:B------:R-:W1:Y:S01]  /*81c0*/  MUFU.TANH R42, R42 ;  /* 0x0000002a002a7308 */ /* 0x000e620000002400 */
[----:B------:R-:W-:Y:S02]  /*81d0*/  FSEL R190, R19, -INF , P6 ;  /* 0xff80000013be7808 */ /* 0x000fe40003000000 */
[C---:B------:R-:W-:Y:S02]  /*81e0*/  ISETP.GT.AND P2, PT, R0.reuse, 0x38, PT ;  /* 0x000000380000780c */ /* 0x040fe40003f44270 */
[----:B------:R-:W-:Y:S02]  /*81f0*/  ISETP.GT.AND P1, PT, R0, 0x39, PT ;  /* 0x000000390000780c */ /* 0x000fe40003f24270 */
[----:B------:R-:W-:Y:S02]  /*8200*/  FMNMX.FTZ R4, R171, R4, !PT ;  /* 0x00000004ab047209 */ /* 0x000fe40007810000 */
[----:B------:R-:W-:Y:S01]  /*8210*/  FMNMX.FTZ R5, R157, R5, !PT ;  /* 0x000000059d057209 */ /* 0x000fe20007810000 */
[----:B------:R-:W2:Y:S01]  /*8220*/  MUFU.TANH R46, R46 ;  /* 0x0000002e002e7308 */ /* 0x000ea20000002400 */
[----:B----4-:R-:W-:Y:S02]  /*8230*/  FSEL R199, R44, -INF , P0 ;  /* 0xff8000002cc77808 */ /* 0x010fe40000000000 */
[----:B------:R-:W-:Y:S02]  /*8240*/  FSEL R165, R34, -INF , P2 ;  /* 0xff80000022a57808 */ /* 0x000fe40001000000 */
[C---:B------:R-:W-:Y:S02]  /*8250*/  ISETP.GT.AND P2, PT, R0.reuse, 0x40, PT ;  /* 0x000000400000780c */ /* 0x040fe40003f44270 */
[----:B-----5:R-:W-:Y:S02]  /*8260*/  FSEL R166, R35, -INF , P1 ;  /* 0xff80000023a67808 */ /* 0x020fe40000800000 */
[----:B------:R-:W-:Y:S01]  /*8270*/  ISETP.GT.AND P1, PT, R0, 0x41, PT ;  /* 0x000000410000780c */ /* 0x000fe20003f24270 */
[----:B------:R-:W4:Y:S01]  /*8280*/  MUFU.TANH R47, R47 ;  /* 0x0000002f002f7308 */ /* 0x000f220000002400 */
[----:B------:R-:W-:Y:S02]  /*8290*/  ISETP.GT.AND P6, PT, R2, 0x51, PT ;  /* 0x000000510200780c */ /* 0x000fe40003fc4270 */
[----:B------:R-:W-:Y:S02]  /*82a0*/  FMNMX.FTZ R5, R158, R5, !PT ;  /* 0x000000059e057209 */ /* 0x000fe40007810000 */
[----:B------:R-:W-:Y:S02]  /*82b0*/  FMNMX.FTZ R4, R190, R4, !PT ;  /* 0x00000004be047209 */ /* 0x000fe40007810000 */
[----:B------:R-:W-:Y:S02]  /*82c0*/  FSEL R169, R38, -INF , P2 ;  /* 0xff80000026a97808 */ /* 0x000fe40001000000 */
[----:B------:R-:W-:Y:S01]  /*82d0*/  FSEL R170, R39, -INF , P1 ;  /* 0xff80000027aa7808 */ /* 0x000fe20000800000 */
[----:B------:R-:W5:Y:S01]  /*82e0*/  MUFU.TANH R52, R52 ;  /* 0x0000003400347308 */ /* 0x000f620000002400 */
[----:B------:R-:W-:Y:S02]  /*82f0*/  FSEL R201, R45, -INF , P6 ;  /* 0xff8000002dc97808 */ /* 0x000fe40003000000 */
[C---:B------:R-:W-:Y:S02]  /*8300*/  ISETP.GT.AND P2, PT, R0.reuse, 0x48, PT ;  /* 0x000000480000780c */ /* 0x040fe40003f44270 */
[----:B------:R-:W-:Y:S02]  /*8310*/  ISETP.GT.AND P1, PT, R0, 0x49, PT ;  /* 0x000000490000780c */ /* 0x000fe40003f24270 */
[C---:B------:R-:W-:Y:S02]  /*8320*/  ISETP.GT.AND P0, PT, R2.reuse, 0x58, PT ;  /* 0x000000580200780c */ /* 0x040fe40003f04270 */
[----:B------:R-:W-:Y:S01]  /*8330*/  FMNMX.FTZ R5, R161, R5, !PT ;  /* 0x00000005a1057209 */ /* 0x000fe20007810000 */
[----:B------:R-:W5:Y:S01]  /*8340*/  MUFU.TANH R50, R50 ;  /* 0x0000003200327308 */ /* 0x000f620000002400 */
[----:B------:R-:W-:Y:S02]  /*8350*/  FMNMX.FTZ R4, R199, R4, !PT ;  /* 0x00000004c7047209 */ /* 0x000fe40007810000 */
[----:B------:R-:W-:Y:S02]  /*8360*/  ISETP.GT.AND P6, PT, R2, 0x59, PT ;  /* 0x000000590200780c */ /* 0x000fe40003fc4270 */
[----:B------:R-:W-:Y:S02]  /*8370*/  FSEL R204, R14, -INF , P0 ;  /* 0xff8000000ecc7808 */ /* 0x000fe40000000000 */
[----:B-1----:R-:W-:Y:S02]  /*8380*/  FSEL R191, R42, -INF , P2 ;  /* 0xff8000002abf7808 */ /* 0x002fe40001000000 */
[C---:B------:R-:W-:Y:S01]  /*8390*/  ISETP.GT.AND P2, PT, R0.reuse, 0x50, PT ;  /* 0x000000500000780c */ /* 0x040fe20003f44270 */
[----:B------:R-:W1:Y:S01]  /*83a0*/  MUFU.TANH R53, R53 ;  /* 0x0000003500357308 */ /* 0x000e620000002400 */
[----:B------:R-:W-:Y:S02]  /*83b0*/  FSEL R197, R43, -INF , P1 ;  /* 0xff8000002bc57808 */ /* 0x000fe40000800000 */
[----:B------:R-:W-:Y:S02]  /*83c0*/  ISETP.GT.AND P1, PT, R0, 0x51, PT ;  /* 0x000000510000780c */ /* 0x000fe40003f24270 */
[----:B------:R-:W-:Y:S02]  /*83d0*/  FMNMX.FTZ R5, R162, R5, !PT ;  /* 0x00000005a2057209 */ /* 0x000fe40007810000 */
[----:B------:R-:W-:Y:S02]  /*83e0*/  FMNMX.FTZ R4, R201, R4, !PT ;  /* 0x00000004c9047209 */ /* 0x000fe40007810000 */
[----:B--2---:R-:W-:Y:S01]  /*83f0*/  FSEL R202, R46, -INF , P2 ;  /* 0xff8000002eca7808 */ /* 0x004fe20001000000 */
[----:B------:R-:W2:Y:S01]  /*8400*/  MUFU.TANH R16, R16 ;  /* 0x0000001000107308 */ /* 0x000ea20000002400 */
[----:B----4-:R-:W-:Y:S02]  /*8410*/  FSEL R203, R47, -INF , P1 ;  /* 0xff8000002fcb7808 */ /* 0x010fe40000800000 */
[----:B------:R-:W-:Y:S02]  /*8420*/  FSEL R206, R15, -INF , P6 ;  /* 0xff8000000fce7808 */ /* 0x000fe40003000000 */
[----:B------:R-:W-:Y:S02]  /*8430*/  ISETP.GT.AND P1, PT, R2, 0x60, PT ;  /* 0x000000600200780c */ /* 0x000fe40003f24270 */
[----:B------:R-:W-:Y:S02]  /*8440*/  FMNMX.FTZ R5, R165, R5, !PT ;  /* 0x00000005a5057209 */ /* 0x000fe40007810000 */
[----:B------:R-:W-:Y:S01]  /*8450*/  FMNMX.FTZ R4, R204, R4, !PT ;  /* 0x00000004cc047209 */ /* 0x000fe20007810000 */
[----:B------:R-:W4:Y:S01]  /*8460*/  MUFU.TANH R60, R60 ;  /* 0x0000003c003c7308 */ /* 0x000f220000002400 */
[----:B------:R-:W-:Y:S02]  /*8470*/  ISETP.GT.AND P2, PT, R0, 0x58, PT ;  /* 0x000000580000780c */ /* 0x000fe40003f44270 */
[----:B-----5:R-:W-:Y:S02]  /*8480*/  FSEL R219, R52, -INF , P1 ;  /* 0xff80000034db7808 */ /* 0x020fe40000800000 */
[----:B------:R-:W-:Y:S02]  /*8490*/  FMNMX.FTZ R4, R206, R4, !PT ;  /* 0x00000004ce047209 */ /* 0x000fe40007810000 */
[----:B------:R-:W-:Y:S02]  /*84a0*/  ISETP.GT.AND P0, PT, R2, 0x61, PT ;  /* 0x000000610200780c */ /* 0x000fe40003f04270 */
[----:B------:R-:W-:Y:S01]  /*84b0*/  FMNMX.FTZ R5, R166, R5, !PT ;  /* 0x00000005a6057209 */ /* 0x000fe20007810000 */
[----:B------:R-:W5:Y:S01]  /*84c0*/  MUFU.TANH R61, R61 ;  /* 0x0000003d003d7308 */ /* 0x000f620000002400 */
[----:B------:R-:W-:Y:S02]  /*84d0*/  ISETP.GT.AND P6, PT, R2, 0x68, PT ;  /* 0x000000680200780c */ /* 0x000fe40003fc4270 */
[----:B------:R-:W-:Y:S02]  /*84e0*/  FSEL R212, R50, -INF , P2 ;  /* 0xff80000032d47808 */ /* 0x000fe40001000000 */
[C---:B------:R-:W-:Y:S02]  /*84f0*/  ISETP.GT.AND P2, PT, R2.reuse, 0x69, PT ;  /* 0x000000690200780c */ /* 0x040fe40003f44270 */
[----:B-1----:R-:W-:Y:S02]  /*8500*/  FSEL R246, R53, -INF , P0 ;  /* 0xff80000035f67808 */ /* 0x002fe40000000000 */
[C---:B------:R-:W-:Y:S01]  /*8510*/  ISETP.GT.AND P0, PT, R2.reuse, 0x71, PT ;  /* 0x000000710200780c */ /* 0x040fe20003f04270 */
[----:B------:R-:W1:Y:S01]  /*8520*/  MUFU.TANH R64, R64 ;  /* 0x0000004000407308 */ /* 0x000e620000002400 */
[----:B------:R-:W-:Y:S02]  /*8530*/  FSEL R249, R17, -INF , P6 ;  /* 0xff80000011f97808 */ /* 0x000fe40003000000 */
[----:B------:R-:W-:Y:S02]  /*8540*/  ISETP.GT.AND P6, PT, R2, 0x78, PT ;  /* 0x000000780200780c */ /* 0x000fe40003fc4270 */
[----:B--2---:R-:W-:Y:S02]  /*8550*/  FSEL R250, R16, -INF , P2 ;  /* 0xff80000010fa7808 */ /* 0x004fe40001000000 */
[C---:B------:R-:W-:Y:S02]  /*8560*/  ISETP.GT.AND P2, PT, R2.reuse, 0x79, PT ;  /* 0x000000790200780c */ /* 0x040fe40003f44270 */
[----:B------:R-:W-:Y:S01]  /*8570*/  FMNMX.FTZ R5, R169, R5, !PT ;  /* 0x00000005a9057209 */ /* 0x000fe20007810000 */
[----:B------:R-:W-:Y:S01]  /*8580*/  MUFU.TANH R51, R51 ;  /* 0x0000003300337308 */ /* 0x000fe20000002400 */
[----:B------:R-:W-:Y:S02]  /*8590*/  ISETP.GT.AND P1, PT, R2, 0x70, PT ;  /* 0x000000700200780c */ /* 0x000fe40003f24270 */
[----:B------:R-:W-:Y:S02]  /*85a0*/  FMNMX.FTZ R2, R219, R4, !PT ;  /* 0x00000004db027209 */ /* 0x000fe40007810000 */
[----:B------:R-:W-:Y:S02]  /*85b0*/  FMNMX.FTZ R4, R170, R5, !PT ;  /* 0x00000005aa047209 */ /* 0x000fe40007810000 */
[----:B------:R-:W-:Y:S02]  /*85c0*/  FMNMX.FTZ R2, R246, R2, !PT ;  /* 0x00000002f6027209 */ /* 0x000fe40007810000 */
[----:B------:R-:W-:Y:S01]  /*85d0*/  FMNMX.FTZ R4, R191, R4, !PT ;  /* 0x00000004bf047209 */ /* 0x000fe20007810000 */
[----:B------:R-:W2:Y:S01]  /*85e0*/  MUFU.TANH R65, R65 ;  /* 0x0000004100417308 */ /* 0x000ea20000002400 */
[----:B------:R-:W-:Y:S02]  /*85f0*/  FMNMX.FTZ R2, R249, R2, !PT ;  /* 0x00000002f9027209 */ /* 0x000fe40007810000 */
[----:B----4-:R-:W-:Y:S02]  /*8600*/  FSEL R188, R60, -INF , P1 ;  /* 0xff8000003cbc7808 */ /* 0x010fe40000800000 */
[----:B------:R-:W-:Y:S02]  /*8610*/  FMNMX.FTZ R2, R250, R2, !PT ;  /* 0x00000002fa027209 */ /* 0x000fe40007810000 */
[----:B------:R-:W-:Y:S02]  /*8620*/  FMNMX.FTZ R4, R197, R4, !PT ;  /* 0x00000004c5047209 */ /* 0x000fe40007810000 */
[----:B-----5:R-:W-:Y:S01]  /*8630*/  FSEL R196, R61, -INF , P0 ;  /* 0xff8000003dc47808 */ /* 0x020fe20000000000 */
[----:B------:R-:W4:Y:S01]  /*8640*/  MUFU.TANH R54, R54 ;  /* 0x0000003600367308 */ /* 0x000f220000002400 */
[----:B------:R-:W-:Y:S02]  /*8650*/  FMNMX.FTZ R2, R188, R2, !PT ;  /* 0x00000002bc027209 */ /* 0x000fe40007810000 */
[----:B------:R-:W-:Y:S02]  /*8660*/  FMNMX.FTZ R4, R202, R4, !PT ;  /* 0x00000004ca047209 */ /* 0x000fe40007810000 */
[----:B-1----:R-:W-:Y:S02]  /*8670*/  FSEL R213, R64, -INF , P6 ;  /* 0xff80000040d57808 */ /* 0x002fe40003000000 */
[----:B------:R-:W-:Y:S02]  /*8680*/  ISETP.GT.AND P1, PT, R0, 0x59, PT ;  /* 0x000000590000780c */ /* 0x000fe40003f24270 */
[----:B------:R-:W-:Y:S01]  /*8690*/  FMNMX.FTZ R2, R196, R2, !PT ;  /* 0x00000002c4027209 */ /* 0x000fe20007810000 */
[----:B------:R-:W1:Y:S01]  /*86a0*/  MUFU.TANH R55, R55 ;  /* 0x0000003700377308 */ /* 0x000e620000002400 */
[----:B------:R-:W-:Y:S02]  /*86b0*/  FMNMX.FTZ R4, R203, R4, !PT ;  /* 0x00000004cb047209 */ /* 0x000fe40007810000 */
[----:B------:R-:W-:Y:S02]  /*86c0*/  ISETP.GT.AND P0, PT, R0, 0x60, PT ;  /* 0x000000600000780c */ /* 0x000fe40003f04270 */
[----:B--2---:R-:W-:Y:S02]  /*86d0*/  FSEL R189, R65, -INF , P2 ;  /* 0xff80000041bd7808 */ /* 0x004fe40001000000 */
[----:B------:R-:W-:Y:S02]  /*86e0*/  FMNMX.FTZ R2, R213, R2, !PT ;  /* 0x00000002d5027209 */ /* 0x000fe40007810000 */
[----:B------:R-:W-:Y:S01]  /*86f0*/  FSEL R200, R51, -INF , P1 ;  /* 0xff80000033c87808 */ /* 0x000fe20000800000 */
[----:B------:R-:W2:Y:S01]  /*8700*/  MUFU.TANH R58, R58 ;  /* 0x0000003a003a7308 */ /* 0x000ea20000002400 */
[----:B------:R-:W-:Y:S02]  /*8710*/  FMNMX.FTZ R4, R212, R4, !PT ;  /* 0x00000004d4047209 */ /* 0x000fe40007810000 */
[----:B------:R-:W-:Y:S02]  /*8720*/  ISETP.GT.AND P1, PT, R0, 0x61, PT ;  /* 0x000000610000780c */ /* 0x000fe40003f24270 */
[----:B----4-:R-:W-:Y:S02]  /*8730*/  FSEL R215, R54, -INF , P0 ;  /* 0xff80000036d77808 */ /* 0x010fe40000000000 */
[----:B------:R-:W-:Y:S02]  /*8740*/  FMNMX.FTZ R2, R189, R2, !PT ;  /* 0x00000002bd027209 */ /* 0x000fe40007810000 */
[----:B------:R-:W-:Y:S01]  /*8750*/  FMNMX.FTZ R4, R200, R4, !PT ;  /* 0x00000004c8047209 */ /* 0x000fe20007810000 */
[----:B------:R-:W4:Y:S01]  /*8760*/  MUFU.TANH R59, R59 ;  /* 0x0000003b003b7308 */ /* 0x000f220000002400 */
[C---:B------:R-:W-:Y:S01]  /*8770*/  ISETP.GT.AND P0, PT, R0.reuse, 0x68, PT ;  /* 0x000000680000780c */ /* 0x040fe20003f04270 */
[----:B------:R-:W5:Y:S01]  /*8780*/  SHFL.BFLY PT, R69, R2, 0x2, 0x1f ;  /* 0x0c401f0002457f89 */ /* 0x000f6200000e0000 */
[----:B------:R-:W-:Y:S02]  /*8790*/  FMNMX.FTZ R4, R215, R4, !PT ;  /* 0x00000004d7047209 */ /* 0x000fe40007810000 */
[----:B-1----:R-:W-:Y:S02]  /*87a0*/  FSEL R216, R55, -INF , P1 ;  /* 0xff80000037d87808 */ /* 0x002fe40000800000 */
[----:B------:R-:W-:Y:S02]  /*87b0*/  ISETP.GT.AND P1, PT, R0, 0x69, PT ;  /* 0x000000690000780c */ /* 0x000fe40003f24270 */
[----:B------:R-:W-:Y:S01]  /*87c0*/  FMNMX.FTZ R4, R216, R4, !PT ;  /* 0x00000004d8047209 */ /* 0x000fe20007810000 */
[----:B------:R-:W1:Y:S01]  /*87d0*/  MUFU.TANH R62, R62 ;  /* 0x0000003e003e7308 */ /* 0x000e620000002400 */
[----:B------:R-:W-:Y:S02]  /*87e0*/  PLOP3.LUT P2, PT, PT, PT, UP1, 0x80, 0x0 ;  /* 0x000000000000781c */ /* 0x000fe40003f4f018 */
[----:B--2---:R-:W-:Y:S02]  /*87f0*/  FSEL R217, R58, -INF , P0 ;  /* 0xff8000003ad97808 */ /* 0x004fe40000000000 */
[C---:B------:R-:W-:Y:S02]  /*8800*/  ISETP.GT.AND P0, PT, R0.reuse, 0x70, PT ;  /* 0x000000700000780c */ /* 0x040fe40003f04270 */
[----:B------:R-:W-:Y:S03]  /*8810*/  FMNMX.FTZ R4, R217, R4, !PT ;  /* 0x00000004d9047209 */ /* 0x000fe60007810000 */
[----:B------:R-:W2:Y:S01]  /*8820*/  MUFU.TANH R63, R63 ;  /* 0x0000003f003f7308 */ /* 0x000ea20000002400 */
[----:B----4-:R-:W-:Y:S02]  /*8830*/  FSEL R245, R59, -INF , P1 ;  /* 0xff8000003bf57808 */ /* 0x010fe40000800000 */
[----:B------:R-:W-:Y:S02]  /*8840*/  ISETP.GT.AND P1, PT, R0, 0x71, PT ;  /* 0x000000710000780c */ /* 0x000fe40003f24270 */
[----:B------:R-:W-:Y:S05]  /*8850*/  FMNMX.FTZ R4, R245, R4, !PT ;  /* 0x00000004f5047209 */ /* 0x000fea0007810000 */
[----:B------:R-:W4:Y:S01]  /*8860*/  MUFU.TANH R5, R66 ;  /* 0x0000004200057308 */ /* 0x000f220000002400 */
[----:B-----5:R-:W-:Y:S02]  /*8870*/  FMNMX.FTZ R69, R2, R69, !PT ;  /* 0x0000004502457209 */ /* 0x020fe40007810000 */
[----:B-1----:R-:W-:Y:S02]  /*8880*/  FSEL R251, R62, -INF , P0 ;  /* 0xff8000003efb7808 */ /* 0x002fe40000000000 */
[C---:B------:R-:W-:Y:S02]  /*8890*/  ISETP.GT.AND P0, PT, R0.reuse, 0x78, PT ;  /* 0x000000780000780c */ /* 0x040fe40003f04270 */
[----:B------:R-:W-:Y:S03]  /*88a0*/  FMNMX.FTZ R4, R251, R4, !PT ;  /* 0x00000004fb047209 */ /* 0x000fe60007810000 */
[----:B------:R-:W1:Y:S01]  /*88b0*/  MUFU.TANH R71, R67 ;  /* 0x0000004300477308 */ /* 0x000e620000002400 */
[----:B--2---:R-:W-:Y:S02]  /*88c0*/  FSEL R207, R63, -INF , P1 ;  /* 0xff8000003fcf7808 */ /* 0x004fe40000800000 */
[----:B------:R-:W-:Y:S02]  /*88d0*/  ISETP.GT.AND P1, PT, R0, 0x79, PT ;  /* 0x000000790000780c */ /* 0x000fe40003f24270 */
[----:B------:R-:W-:Y:S02]  /*88e0*/  FMNMX.FTZ R0, R207, R4, !PT ;  /* 0x00000004cf007209 */ /* 0x000fe40007810000 */
[----:B------:R-:W2:Y:S01]  /*88f0*/  SHFL.BFLY PT, R4, R69, 0x1, 0x1f ;  /* 0x0c201f0045047f89 */ /* 0x000ea200000e0000 */
[----:B----4-:R-:W-:Y:S04]  /*8900*/  FSEL R198, R5, -INF , P0 ;  /* 0xff80000005c67808 */ /* 0x010fe80000000000 */
[----:B------:R-:W-:Y:S02]  /*8910*/  FMNMX.FTZ R0, R198, R0, !PT ;  /* 0x00000000c6007209 */ /* 0x000fe40007810000 */
[----:B-1----:R-:W-:Y:S04]  /*8920*/  FSEL R71, R71, -INF , P1 ;  /* 0xff80000047477808 */ /* 0x002fe80000800000 */
[----:B------:R-:W-:Y:S05]  /*8930*/  FMNMX.FTZ R0, R71, R0, !PT ;  /* 0x0000000047007209 */ /* 0x000fea0007810000 */
[----:B------:R-:W1:Y:S01]  /*8940*/  SHFL.BFLY PT, R2, R0, 0x2, 0x1f ;  /* 0x0c401f0000027f89 */ /* 0x000e6200000e0000 */
[----:B--2---:R-:W-:Y:S04]  /*8950*/  FMNMX.FTZ R69, R69, R4, !PT ;  /* 0x0000000445457209 */ /* 0x004fe80007810000 */
[C---:B------:R-:W-:Y:S01]  /*8960*/  FSETP.NEU.FTZ.AND P1, PT, R69.reuse, -INF , PT ;  /* 0xff8000004500780b */ /* 0x040fe20003f3d000 */
[----:B------:R-:W-:Y:S05]  /*8970*/  FMUL.FTZ R148, R69, c[0x0][0x2d0] ;  /* 0x0000b40045947a20 */ /* 0x000fea0000410000 */
[----:B------:R-:W-:Y:S05]  /*8980*/  FSEL R148, R148, RZ, P1 ;  /* 0x000000ff94947208 */ /* 0x000fea0000800000 */
[--C-:B------:R-:W-:Y:S02]  /*8990*/  FFMA.FTZ R4, R6, c[0x0][0x2d0], -R148.reuse ;  /* 0x0000b40006047a23 */ /* 0x100fe40000010894 */
[--C-:B------:R-:W-:Y:S02]  /*89a0*/  FFMA.FTZ R5, R7, c[0x0][0x2d0], -R148.reuse ;  /* 0x0000b40007057a23 */ /* 0x100fe40000010894 */
[----:B------:R3:W-:Y:S01]  /*89b0*/  MUFU.EX2 R205, R4 ;  /* 0x0000000400cd7308 */ /* 0x0007e20000000800 */
[----:B-1----:R-:W-:Y:S05]  /*89c0*/  FMNMX.FTZ R0, R0, R2, !PT ;  /* 0x0000000200007209 */ /* 0x002fea0007810000 */
[----:B------:R-:W1:Y:S04]  /*89d0*/  SHFL.BFLY PT, R2, R0, 0x1, 0x1f ;  /* 0x0c201f0000027f89 */ /* 0x000e6800000e0000 */
[----:B------:R-:W2:Y:S01]  /*89e0*/  MUFU.EX2 R51, R5 ;  /* 0x0000000500337308 */ /* 0x000ea20000000800 */
[----:B---3--:R-:W-:Y:S04]  /*89f0*/  @P2 IADD3 R4, P6, R20, UR21, RZ ;  /* 0x0000001514042c10 */ /* 0x008fe8000ffde0ff */
[----:B------:R-:W-:Y:S02]  /*8a00*/  @P2 LEA R6, P0, R4, c[0x0][0x1c8], 0x1 ;  /* 0x0000720004062a11 */ /* 0x000fe400078008ff */
[----:B-1----:R-:W-:Y:S01]  /*8a10*/  FMNMX.FTZ R68, R0, R2, !PT ;  /* 0x0000000200447209 */ /* 0x002fe20007810000 */
[----:B------:R-:W-:Y:S01]  /*8a20*/  FFMA.FTZ R2, R8, c[0x0][0x2d0], -R148 ;  /* 0x0000b40008027a23 */ /* 0x000fe20000010894 */
[----:B------:R-:W-:Y:S02]  /*8a30*/  @P2 IADD3.X R0, R137, UR20, RZ, P6, !PT ;  /* 0x0000001489002c10 */ /* 0x000fe4000b7fe4ff */
[----:B--2---:R-:W-:Y:S01]  /*8a40*/  F2FP.BF16.PACK_AB R136, R51, R205 ;  /* 0x000000cd3388723e */ /* 0x004fe200000010ff */
[----:B------:R1:W-:Y:S01]  /*8a50*/  MUFU.EX2 R43, R2 ;  /* 0x00000002002b7308 */ /* 0x0003e20000000800 */
[----:B------:R-:W-:Y:S01]  /*8a60*/  FMUL.FTZ R149, R68, c[0x0][0x2d0] ;  /* 0x0000b40044957a20 */ /* 0x000fe20000410000 */
[----:B------:R-:W-:Y:S02]  /*8a70*/  @P2 LEA.HI.X R7, R4, c[0x0][0x1cc], R0, 0x1, P0 ;  /* 0x0000730004072a11 */ /* 0x000fe400000f0c00 */
[----:B------:R-:W-:Y:S02]  /*8a80*/  FSETP.NEU.FTZ.AND P0, PT, R68, -INF , PT ;  /* 0xff8000004400780b */ /* 0x000fe40003f1d000 */
[----:B------:R-:W-:Y:S01]  /*8a90*/  @P2 IADD3 R0, P6, R214, UR21, RZ ;  /* 0x00000015d6002c10 */ /* 0x000fe2000ffde0ff */
[----:B------:R2:W-:Y:S01]  /*8aa0*/  @P2 LDGSTS.E.BYPASS.LTC128B.128 [R243+0x8100], [R6.64], !P5 ;  /* 0x0810000006f32fae */ /* 0x0005e2000e901d52 */
[----:B------:R-:W-:Y:S01]  /*8ab0*/  FSEL R149, R149, RZ, P0 ;  /* 0x000000ff95957208 */ /* 0x000fe20000000000 */
[----:B------:R-:W-:Y:S01]  /*8ac0*/  @UP1 UIADD3 UR21, UP0, UR12, 0x80, URZ ;  /* 0x000000800c151890 */ /* 0x000fe2000ff1e03f */
[----:B------:R-:W-:Y:S02]  /*8ad0*/  @P2 IADD3.X R4, R139, UR20, RZ, P6, !PT ;  /* 0x000000148b042c10 */ /* 0x000fe4000b7fe4ff */
[C---:B------:R-:W-:Y:S01]  /*8ae0*/  @P2 LEA R8, P6, R0.reuse, c[0x0][0x1c8], 0x1 ;  /* 0x0000720000082a11 */ /* 0x040fe200078c08ff */
[----:B------:R-:W-:Y:S02]  /*8af0*/  @UP1 UIADD3.X UR20, URZ, UR9, URZ, UP0, !UPT ;  /* 0x000000093f141290 */ /* 0x000fe400087fe43f */
[----:B------:R-:W-:Y:S03]  /*8b00*/  UISETP.GT.AND UP0, UPT, UR26, UR24, UPT ;  /* 0x000000181a00728c */ /* 0x000fe6000bf04270 */
[----:B------:R-:W-:Y:S01]  /*8b10*/  UMOV UR26, UR25 ;  /* 0x00000019001a7c82 */ /* 0x000fe20008000000 */
[----:B-1----:R-:W-:Y:S01]  /*8b20*/  FFMA.FTZ R2, R9, c[0x0][0x2d0], -R148 ;  /* 0x0000b40009027a23 */ /* 0x002fe20000010894 */
[----:B------:R-:W-:Y:S01]  /*8b30*/  @P2 LEA.HI.X R9, R0, c[0x0][0x1cc], R4, 0x1, P6 ;  /* 0x0000730000092a11 */ /* 0x000fe200030f0c04 */
[--C-:B------:R-:W-:Y:S01]  /*8b40*/  FFMA.FTZ R0, R10, c[0x0][0x2d0], -R149.reuse ;  /* 0x0000b4000a007a23 */ /* 0x100fe20000010895 */
[----:B------:R-:W-:Y:S01]  /*8b50*/  @P2 IADD3 R4, P6, R6, UR22, RZ ;  /* 0x0000001606042c10 */ /* 0x000fe2000ffde0ff */
[----:B------:R1:W3:Y:S02]  /*8b60*/  MUFU.EX2 R59, R2 ;  /* 0x00000002003b7308 */ /* 0x0002e40000000800 */
[----:B------:R4:W-:Y:S01]  /*8b70*/  @P2 LDGSTS.E.BYPASS.LTC128B.128 [R243+0xc100], [R8.64], !P4 ;  /* 0x0c10000008f32fae */ /* 0x0009e2000e101d52 */
[----:B------:R-:W-:Y:S02]  /*8b80*/  @P2 IADD3.X R5, R7, UR23, RZ, P6, !PT ;  /* 0x0000001707052c10 */ /* 0x000fe4000b7fe4ff */
[C---:B--2---:R-:W-:Y:S05]  /*8b90*/  @P2 IADD3 R6, P6, R4.reuse, UR22, RZ ;  /* 0x0000001604062c10 */ /* 0x044fea000ffde0ff */
[----:B------:R2:W-:Y:S01]  /*8ba0*/  MUFU.EX2 R42, R0 ;  /* 0x00000000002a7308 */ /* 0x0005e20000000800 */
[----:B------:R5:W-:Y:S01]  /*8bb0*/  @P2 LDGSTS.E.BYPASS.LTC128B.128 [R243+0x9100], [R4.64], !P5 ;  /* 0x0910000004f32fae */ /* 0x000be2000e901d52 */
[----:B------:R-:W-:Y:S07]  /*8bc0*/  @P2 IADD3.X R7, R5, UR23, RZ, P6, !PT ;  /* 0x0000001705072c10 */ /* 0x000fee000b7fe4ff */
[----:B------:R5:W-:Y:S01]  /*8bd0*/  @P2 LDGSTS.E.BYPASS.LTC128B.128 [R243+0xd100], [R4.64+0x80], !P4 ;  /* 0x0d10008004f32fae */ /* 0x000be2000e101d52 */
[--C-:B-1----:R-:W-:Y:S01]  /*8be0*/  FFMA.FTZ R2, R13, c[0x0][0x2d0], -R149.reuse ;  /* 0x0000b4000d027a23 */ /* 0x102fe20000010895 */
[----:B---3--:R-:W-:Y:S06]  /*8bf0*/  F2FP.BF16.PACK_AB R138, R59, R43 ;  /* 0x0000002b3b8a723e */ /* 0x008fec00000010ff */
[----:B------:R1:W-:Y:S01]  /*8c00*/  @P2 LDGSTS.E.BYPASS.LTC128B.128 [R243+0xa100], [R6.64], !P5 ;  /* 0x0a10000006f32fae */ /* 0x0003e2000e901d52 */
[----:B------:R3:W-:Y:S01]  /*8c10*/  MUFU.EX2 R58, R2 ;  /* 0x00000002003a7308 */ /* 0x0007e20000000800 */
[--C-:B--2---:R-:W-:Y:S09]  /*8c20*/  FFMA.FTZ R0, R11, c[0x0][0x2d0], -R149.reuse ;  /* 0x0000b4000b007a23 */ /* 0x104ff20000010895 */
[----:B------:R2:W1:Y:S01]  /*8c30*/  MUFU.EX2 R50, R0 ;  /* 0x0000000000327308 */ /* 0x0004620000000800 */
[----:B-----5:R-:W-:Y:S04]  /*8c40*/  @P2 IADD3 R4, P6, R4, UR21, RZ ;  /* 0x0000001504042c10 */ /* 0x020fe8000ffde0ff */
[----:B------:R-:W-:Y:S02]  /*8c50*/  @P2 IADD3.X R5, R5, UR20, RZ, P6, !PT ;  /* 0x0000001405052c10 */ /* 0x000fe4000b7fe4ff */
[----:B---3--:R-:W-:Y:S02]  /*8c60*/  FSEL R2, R68, RZ, P0 ;  /* 0x000000ff44027208 */ /* 0x008fe40000000000 */
[----:B----4-:R-:W-:Y:S01]  /*8c70*/  @P2 IADD3 R8, P6, R6, UR22, RZ ;  /* 0x0000001606082c10 */ /* 0x010fe2000ffde0ff */
[----:B------:R3:W-:Y:S01]  /*8c80*/  @P2 LDGSTS.E.BYPASS.LTC128B.128 [R243+0xe100], [R4.64], !P4 ;  /* 0x0e10000004f32fae */ /* 0x0007e2000e101d52 */
[----:B------:R-:W-:Y:S02]  /*8c90*/  PLOP3.LUT P0, PT, PT, PT, UP0, 0x80, 0x0 ;  /* 0x000000000000781c */ /* 0x000fe40003f0f008 */
[----:B------:R-:W-:Y:S01]  /*8ca0*/  @P2 IADD3.X R9, R7, UR23, RZ, P6, !PT ;  /* 0x0000001707092c10 */ /* 0x000fe2000b7fe4ff */
[----:B--2---:R-:W-:Y:S04]  /*8cb0*/  FFMA.FTZ R0, R12, c[0x0][0x2d0], -R149 ;  /* 0x0000b4000c007a23 */ /* 0x004fe80000010895 */
[----:B------:R2:W-:Y:S01]  /*8cc0*/  @P2 LDGSTS.E.BYPASS.LTC128B.128 [R243+0xb100], [R8.64], !P5 ;  /* 0x0b10000008f32fae */ /* 0x0005e2000e901d52 */
[----:B-1----:R-:W-:Y:S01]  /*8cd0*/  F2FP.BF16.PACK_AB R137, R50, R42 ;  /* 0x0000002a3289723e */ /* 0x002fe200000010ff */
[----:B------:R1:W4:Y:S02]  /*8ce0*/  MUFU.EX2 R14, R0 ;  /* 0x00000000000e7308 */ /* 0x0003240000000800 */
[----:B-1----:R-:W-:Y:S02]  /*8cf0*/  FSEL R0, R69, RZ, P1 ;  /* 0x000000ff45007208 */ /* 0x002fe40000800000 */
[----:B------:R-:W-:Y:S03]  /*8d00*/  @P2 IADD3 R6, P1, R6, UR21, RZ ;  /* 0x0000001506062c10 */ /* 0x000fe6000ff3e0ff */
[----:B------:R-:W-:Y:S01]  /*8d10*/  FADD.FTZ R0, -R0, R3 ;  /* 0x0000000300007221 */ /* 0x000fe20000010100 */
[----:B------:R-:W-:Y:S03]  /*8d20*/  @P2 IADD3.X R7, R7, UR20, RZ, P1, !PT ;  /* 0x0000001407072c10 */ /* 0x000fe60008ffe4ff */
[----:B------:R-:W-:Y:S02]  /*8d30*/  FMUL.FTZ R0, R0, c[0x0][0x2d0] ;  /* 0x0000b40000007a20 */ /* 0x000fe40000410000 */
[----:B------:R1:W-:Y:S02]  /*8d40*/  @P2 LDGSTS.E.BYPASS.LTC128B.128 [R243+0xf100], [R6.64], !P4 ;  /* 0x0f10000006f32fae */ /* 0x0003e4000e101d52 */
[----:B------:R5:W3:Y:S06]  /*8d50*/  MUFU.EX2 R3, R0 ;  /* 0x0000000000037308 */ /* 0x000aec0000000800 */
[----:B------:R-:W-:Y:S08]  /*8d60*/  LDSM.16.MT88.4 R20, [R222+0x100] ;  /* 0x00010000de14783b */ /* 0x000ff00000004200 */
[----:B------:R-:W-:Y:S08]  /*8d70*/  LDSM.16.MT88.4 R28, [R225+0x100] ;  /* 0x00010000e11c783b */ /* 0x000ff00000004200 */
[----:B------:R-:W-:Y:S01]  /*8d80*/  LDSM.16.MT88.4 R36, [R224+0x100] ;  /* 0x00010000e024783b */ /* 0x000fe20000004200 */
[----:B-----5:R-:W-:Y:S02]  /*8d90*/  FADD.FTZ R0, -R2, R70 ;  /* 0x0000004602007221 */ /* 0x020fe40000010100 */
[----:B------:R-:W-:Y:S02]  /*8da0*/  FFMA.FTZ R2, R32, c[0x0][0x2d0], -R148 ;  /* 0x0000b40020027a23 */ /* 0x000fe40000010894 */
[----:B----4-:R-:W-:Y:S02]  /*8db0*/  IMAD.MOV.U32 R70, RZ, RZ, R14 ;  /* 0x000000ffff467224 */ /* 0x010fe400078e000e */
[----:B------:R4:W-:Y:S01]  /*8dc0*/  MUFU.EX2 R60, R2 ;  /* 0x00000002003c7308 */ /* 0x0009e20000000800 */
[----:B------:R-:W5:Y:S01]  /*8dd0*/  LDSM.16.MT88.4 R12, [R221+0x100] ;  /* 0x00010000dd0c783b */ /* 0x000f620000004200 */
[----:B------:R-:W-:Y:S01]  /*8de0*/  FMUL.FTZ R0, R0, c[0x0][0x2d0] ;  /* 0x0000b40000007a20 */ /* 0x000fe20000410000 */
[----:B------:R-:W-:Y:S01]  /*8df0*/  F2FP.BF16.PACK_AB R139, R58, R70 ;  /* 0x000000463a8b723e */ /* 0x000fe200000010ff */
[C---:B---3--:R-:W-:Y:S02]  /*8e00*/  FMUL.FTZ R4, R3.reuse, R72 ;  /* 0x0000004803047220 */ /* 0x048fe40000410000 */
[C---:B------:R-:W-:Y:S02]  /*8e10*/  FMUL.FTZ R5, R3.reuse, R73 ;  /* 0x0000004903057220 */ /* 0x040fe40000410000 */
[C---:B--2---:R-:W-:Y:S01]  /*8e20*/  FMUL.FTZ R8, R3.reuse, R76 ;  /* 0x0000004c03087220 */ /* 0x044fe20000410000 */
[----:B------:R-:W2:Y:S01]  /*8e30*/  LDSM.16.MT88.4 R44, [R221+0x4100] ;  /* 0x00410000dd2c783b */ /* 0x000ea20000004200 */
[----:B------:R-:W1:Y:S01]  /*8e40*/  MUFU.EX2 R0, R0 ;  /* 0x0000000000007308 */ /* 0x000e620000000800 */
[C---:B------:R-:W-:Y:S02]  /*8e50*/  FMUL.FTZ R9, R3.reuse, R77 ;  /* 0x0000004d03097220 */ /* 0x040fe40000410000 */
[C---:B------:R-:W-:Y:S02]  /*8e60*/  FMUL.FTZ R16, R3.reuse, R84 ;  /* 0x0000005403107220 */ /* 0x040fe40000410000 */
[C---:B------:R-:W-:Y:S02]  /*8e70*/  FMUL.FTZ R17, R3.reuse, R85 ;  /* 0x0000005503117220 */ /* 0x040fe40000410000 */
[C---:B------:R-:W-:Y:S01]  /*8e80*/  FMUL.FTZ R24, R3.reuse, R92 ;  /* 0x0000005c03187220 */ /* 0x040fe20000410000 */
[----:B------:R-:W3:Y:S01]  /*8e90*/  LDSM.16.MT88.4 R52, [R222+0x4100] ;  /* 0x00410000de34783b */ /* 0x000ee20000004200 */
[C---:B------:R-:W-:Y:S02]  /*8ea0*/  FMUL.FTZ R25, R3.reuse, R93 ;  /* 0x0000005d03197220 */ /* 0x040fe40000410000 */
[C---:B------:R-:W-:Y:S02]  /*8eb0*/  FMUL.FTZ R32, R3.reuse, R100 ;  /* 0x0000006403207220 */ /* 0x040fe40000410000 */
[C---:B------:R-:W-:Y:S02]  /*8ec0*/  FMUL.FTZ R33, R3.reuse, R101 ;  /* 0x0000006503217220 */ /* 0x040fe40000410000 */
[----:B----4-:R-:W-:Y:S01]  /*8ed0*/  FFMA.FTZ R2, R40, c[0x0][0x2d0], -R148 ;  /* 0x0000b40028027a23 */ /* 0x010fe20000010894 */
[----:B------:R-:W0:Y:S01]  /*8ee0*/  LDGDEPBAR ;  /* 0x00000000000079af */ /* 0x000e220000000000 */
[----:B------:R-:W-:Y:S02]  /*8ef0*/  IMAD.MOV.U32 R100, RZ, RZ, R213 ;  /* 0x000000ffff647224 */ /* 0x000fe400078e00d5 */
[----:B------:R4:W2:Y:S01]  /*8f00*/  MUFU.EX2 R252, R2 ;  /* 0x0000000200fc7308 */ /* 0x0008a20000000800 */
[----:B------:R-:W-:Y:S02]  /*8f10*/  IMAD.MOV.U32 R101, RZ, RZ, R207 ;  /* 0x000000ffff657224 */ /* 0x000fe400078e00cf */
[C---:B------:R-:W-:Y:S02]  /*8f20*/  FMUL.FTZ R64, R3.reuse, R132 ;  /* 0x0000008403407220 */ /* 0x040fe40000410000 */
[C---:B-1----:R-:W-:Y:S02]  /*8f30*/  FMUL.FTZ R6, R0.reuse, R74 ;  /* 0x0000004a00067220 */ /* 0x042fe40000410000 */
[C---:B------:R-:W-:Y:S02]  /*8f40*/  FMUL.FTZ R7, R0.reuse, R75 ;  /* 0x0000004b00077220 */ /* 0x040fe40000410000 */
[----:B------:R-:W-:Y:S01]  /*8f50*/  LDSM.16.MT88.4 R72, [R224+0x4100] ;  /* 0x00410000e048783b */ /* 0x000fe20000004200 */
[C---:B------:R-:W-:Y:S02]  /*8f60*/  FMUL.FTZ R10, R0.reuse, R78 ;  /* 0x0000004e000a7220 */ /* 0x040fe40000410000 */
[C---:B------:R-:W-:Y:S02]  /*8f70*/  FMUL.FTZ R11, R0.reuse, R79 ;  /* 0x0000004f000b7220 */ /* 0x040fe40000410000 */
[C---:B-----5:R-:W-:Y:S03]  /*8f80*/  HMMA.16816.F32.BF16 R4, R136.reuse, R12, R4 ;  /* 0x0000000c8804723c */ /* 0x060fe60000041804 */
[----:B------:R-:W-:Y:S02]  /*8f90*/  LDSM.16.MT88.4 R76, [R221+0x900] ;  /* 0x00090000dd4c783b */ /* 0x000fe40000004200 */
[C---:B------:R-:W-:Y:S02]  /*8fa0*/  FMUL.FTZ R18, R0.reuse, R86 ;  /* 0x0000005600127220 */ /* 0x040fe40000410000 */
[----:B------:R-:W-:Y:S01]  /*8fb0*/  FMUL.FTZ R12, R3, R80 ;  /* 0x00000050030c7220 */ /* 0x000fe20000410000 */
[C---:B------:R-:W-:Y:S04]  /*8fc0*/  HMMA.16816.F32.BF16 R8, R136.reuse, R14, R8 ;  /* 0x0000000e8808723c */ /* 0x040fe80000041808 */
[--C-:B----4-:R-:W-:Y:S02]  /*8fd0*/  FFMA.FTZ R2, R41, c[0x0][0x2d0], -R149.reuse ;  /* 0x0000b40029027a23 */ /* 0x110fe40000010895 */
[C---:B------:R-:W-:Y:S02]  /*8fe0*/  FMUL.FTZ R13, R3.reuse, R81 ;  /* 0x00000051030d7220 */ /* 0x040fe40000410000 */
[----:B------:R1:W-:Y:S01]  /*8ff0*/  MUFU.EX2 R248, R2 ;  /* 0x0000000200f87308 */ /* 0x0003e20000000800 */
[C---:B------:R-:W-:Y:S03]  /*9000*/  FMUL.FTZ R14, R0.reuse, R82 ;  /* 0x00000052000e7220 */ /* 0x040fe60000410000 */
[C---:B------:R-:W-:Y:S02]  /*9010*/  FMUL.FTZ R15, R0.reuse, R83 ;  /* 0x00000053000f7220 */ /* 0x040fe40000410000 */
[----:B------:R-:W-:Y:S01]  /*9020*/  LDSM.16.MT88.4 R80, [R222+0x900] ;  /* 0x00090000de50783b */ /* 0x000fe20000004200 */
[C---:B------:R-:W-:Y:S02]  /*9030*/  FMUL.FTZ R19, R0.reuse, R87 ;  /* 0x0000005700137220 */ /* 0x040fe40000410000 */
[C---:B------:R-:W-:Y:S02]  /*9040*/  FMUL.FTZ R26, R0.reuse, R94 ;  /* 0x0000005e001a7220 */ /* 0x040fe40000410000 */
[C---:B------:R-:W-:Y:S03]  /*9050*/  HMMA.16816.F32.BF16 R12, R136.reuse, R20, R12 ;  /* 0x00000014880c723c */ /* 0x040fe6000004180c */
[----:B------:R-:W-:Y:S01]  /*9060*/  LDSM.16.MT88.4 R84, [R225+0x900] ;  /* 0x00090000e154783b */ /* 0x000fe20000004200 */
[C---:B------:R-:W-:Y:S02]  /*9070*/  FMUL.FTZ R27, R0.reuse, R95 ;  /* 0x0000005f001b7220 */ /* 0x040fe40000410000 */
[----:B------:R-:W-:Y:S01]  /*9080*/  FMUL.FTZ R34, R0, R102 ;  /* 0x0000006600227220 */ /* 0x000fe20000410000 */
[----:B------:R-:W-:Y:S01]  /*9090*/  MOV R102, R59 ;  /* 0x0000003b00667202 */ /* 0x000fe20000000f00 */
[C---:B------:R-:W-:Y:S03]  /*90a0*/  HMMA.16816.F32.BF16 R16, R136.reuse, R22, R16 ;  /* 0x000000168810723c */ /* 0x040fe60000041810 */
[----:B------:R-:W-:Y:S01]  /*90b0*/  LDSM.16.MT88.4 R92, [R224+0x4900] ;  /* 0x00490000e05c783b */ /* 0x000fe20000004200 */
[C---:B------:R-:W-:Y:S02]  /*90c0*/  FMUL.FTZ R20, R3.reuse, R88 ;  /* 0x0000005803147220 */ /* 0x040fe40000410000 */
[----:B-1----:R-:W-:Y:S02]  /*90d0*/  FFMA.FTZ R2, R48, c[0x0][0x2d0], -R149 ;  /* 0x0000b40030027a23 */ /* 0x002fe40000010895 */
[C---:B------:R-:W-:Y:S02]  /*90e0*/  FMUL.FTZ R21, R3.reuse, R89 ;  /* 0x0000005903157220 */ /* 0x040fe40000410000 */
[----:B------:R1:W4:Y:S02]  /*90f0*/  MUFU.EX2 R247, R2 ;  /* 0x0000000200f77308 */ /* 0x0003240000000800 */
[C---:B------:R-:W-:Y:S02]  /*9100*/  FMUL.FTZ R22, R0.reuse, R90 ;  /* 0x0000005a00167220 */ /* 0x040fe40000410000 */
[C---:B------:R-:W-:Y:S02]  /*9110*/  FMUL.FTZ R23, R0.reuse, R91 ;  /* 0x0000005b00177220 */ /* 0x040fe40000410000 */
[----:B------:R-:W-:Y:S01]  /*9120*/  LDSM.16.MT88.4 R88, [R224+0x900] ;  /* 0x00090000e058783b */ /* 0x000fe20000004200 */
[C---:B------:R-:W-:Y:S02]  /*9130*/  FMUL.FTZ R35, R0.reuse, R103 ;  /* 0x0000006700237220 */ /* 0x040fe40000410000 */
[----:B------:R-:W-:Y:S02]  /*9140*/  IMAD.MOV.U32 R103, RZ, RZ, R58 ;  /* 0x000000ffff677224 */ /* 0x000fe400078e003a */
[C---:B------:R-:W-:Y:S03]  /*9150*/  HMMA.16816.F32.BF16 R20, R136.reuse, R28, R20 ;  /* 0x0000001c8814723c */ /* 0x040fe60000041814 */
[C---:B------:R-:W-:Y:S02]  /*9160*/  FMUL.FTZ R48, R3.reuse, R116 ;  /* 0x0000007403307220 */ /* 0x040fe40000410000 */
[C---:B------:R-:W-:Y:S02]  /*9170*/  FMUL.FTZ R59, R0.reuse, R127 ;  /* 0x0000007f003b7220 */ /* 0x040fe40000410000 */
[C---:B------:R-:W-:Y:S01]  /*9180*/  FMUL.FTZ R28, R3.reuse, R96 ;  /* 0x00000060031c7220 */ /* 0x040fe20000410000 */
[C---:B------:R-:W-:Y:S04]  /*9190*/  HMMA.16816.F32.BF16 R24, R136.reuse, R30, R24 ;  /* 0x0000001e8818723c */ /* 0x040fe80000041818 */
[----:B------:R-:W-:Y:S02]  /*91a0*/  FMUL.FTZ R29, R3, R97 ;  /* 0x00000061031d7220 */ /* 0x000fe40000410000 */
[--C-:B-1----:R-:W-:Y:S02]  /*91b0*/  FFMA.FTZ R2, R49, c[0x0][0x2d0], -R148.reuse ;  /* 0x0000b40031027a23 */ /* 0x102fe40000010894 */
[C---:B------:R-:W-:Y:S02]  /*91c0*/  FMUL.FTZ R30, R0.reuse, R98 ;  /* 0x00000062001e7220 */ /* 0x040fe40000410000 */
[----:B------:R1:W-:Y:S02]  /*91d0*/  MUFU.EX2 R244, R2 ;  /* 0x0000000200f47308 */ /* 0x0003e40000000800 */
[C---:B------:R-:W-:Y:S02]  /*91e0*/  FMUL.FTZ R31, R0.reuse, R99 ;  /* 0x00000063001f7220 */ /* 0x040fe40000410000 */
[----:B------:R-:W-:Y:S01]  /*91f0*/  LDSM.16.MT88.4 R96, [R224+0x5100] ;  /* 0x00510000e060783b */ /* 0x000fe20000004200 */
[C---:B------:R-:W-:Y:S02]  /*9200*/  FMUL.FTZ R49, R3.reuse, R117 ;  /* 0x0000007503317220 */ /* 0x040fe40000410000 */
[C---:B------:R-:W-:Y:S02]  /*9210*/  FMUL.FTZ R58, R0.reuse, R126 ;  /* 0x0000007e003a7220 */ /* 0x040fe40000410000 */
[C---:B------:R-:W-:Y:S03]  /*9220*/  HMMA.16816.F32.BF16 R28, R136.reuse, R36, R28 ;  /* 0x00000024881c723c */ /* 0x040fe6000004181c */
[C---:B------:R-:W-:Y:S01]  /*9230*/  FMUL.FTZ R40, R3.reuse, R108 ;  /* 0x0000006c03287220 */ /* 0x040fe20000410000 */
[----:B------:R-:W-:Y:S01]  /*9240*/  MOV R108, R60 ;  /* 0x0000003c006c7202 */ /* 0x000fe20000000f00 */
[C---:B------:R-:W-:Y:S01]  /*9250*/  FMUL.FTZ R41, R3.reuse, R109 ;  /* 0x0000006d03297220 */ /* 0x040fe20000410000 */
[----:B------:R-:W5:Y:S01]  /*9260*/  LDSM.16.MT88.4 R60, [R225+0x4100] ;  /* 0x00410000e13c783b */ /* 0x000f620000004200 */
[C---:B------:R-:W-:Y:S01]  /*9270*/  FMUL.FTZ R37, R3.reuse, R105 ;  /* 0x0000006903257220 */ /* 0x040fe20000410000 */
[C---:B------:R-:W-:Y:S04]  /*9280*/  HMMA.16816.F32.BF16 R32, R136.reuse, R38, R32 ;  /* 0x000000268820723c */ /* 0x040fe80000041820 */
[----:B------:R-:W-:Y:S01]  /*9290*/  MOV R105, R50 ;  /* 0x0000003200697202 */ /* 0x000fe20000000f00 */
[----:B------:R-:W-:Y:S02]  /*92a0*/  FMUL.FTZ R50, R0, R118 ;  /* 0x0000007600327220 */ /* 0x000fe40000410000 */
[----:B-1----:R-:W-:Y:S02]  /*92b0*/  FFMA.FTZ R2, R56, c[0x0][0x2d0], -R148 ;  /* 0x0000b40038027a23 */ /* 0x002fe40000010894 */
[C---:B------:R-:W-:Y:S02]  /*92c0*/  FMUL.FTZ R38, R0.reuse, R106 ;  /* 0x0000006a00267220 */ /* 0x040fe40000410000 */
[----:B------:R1:W-:Y:S01]  /*92d0*/  MUFU.EX2 R218, R2 ;  /* 0x0000000200da7308 */ /* 0x0003e20000000800 */
[----:B------:R-:W-:Y:S02]  /*92e0*/  IMAD.MOV.U32 R106, RZ, RZ, R51 ;  /* 0x000000ffff6a7224 */ /* 0x000fe400078e0033 */
[C---:B------:R-:W-:Y:S02]  /*92f0*/  FMUL.FTZ R51, R0.reuse, R119 ;  /* 0x0000007700337220 */ /* 0x040fe40000410000 */
[C---:B------:R-:W-:Y:S02]  /*9300*/  FMUL.FTZ R39, R0.reuse, R107 ;  /* 0x0000006b00277220 */ /* 0x040fe40000410000 */
[----:B------:R-:W-:Y:S02]  /*9310*/  IMAD.MOV.U32 R107, RZ, RZ, R205 ;  /* 0x000000ffff6b7224 */ /* 0x000fe400078e00cd */
[----:B------:R-:W-:Y:S02]  /*9320*/  IMAD.MOV.U32 R109, RZ, RZ, R42 ;  /* 0x000000ffff6d7224 */ /* 0x000fe400078e002a */
[C---:B------:R-:W-:Y:S01]  /*9330*/  FMUL.FTZ R42, R0.reuse, R110 ;  /* 0x0000006e002a7220 */ /* 0x040fe20000410000 */
[----:B------:R-:W-:Y:S01]  /*9340*/  MOV R110, R198 ;  /* 0x000000c6006e7202 */ /* 0x000fe20000000f00 */
[C---:B------:R-:W-:Y:S02]  /*9350*/  FMUL.FTZ R56, R3.reuse, R124 ;  /* 0x0000007c03387220 */ /* 0x040fe40000410000 */
[----:B------:R-:W-:Y:S02]  /*9360*/  FMUL.FTZ R36, R3, R104 ;  /* 0x0000006803247220 */ /* 0x000fe40000410000 */
[----:B------:R-:W-:Y:S02]  /*9370*/  IMAD.MOV.U32 R104, RZ, RZ, R43 ;  /* 0x000000ffff687224 */ /* 0x000fe400078e002b */
[C---:B------:R-:W-:Y:S02]  /*9380*/  FMUL.FTZ R43, R0.reuse, R111 ;  /* 0x0000006f002b7220 */ /* 0x040fe40000410000 */
[----:B------:R-:W-:Y:S01]  /*9390*/  IMAD.MOV.U32 R111, RZ, RZ, R196 ;  /* 0x000000ffff6f7224 */ /* 0x000fe200078e00c4 */
[C---:B--2---:R-:W-:Y:S03]  /*93a0*/  HMMA.16816.F32.BF16 R36, R136.reuse, R44, R36 ;  /* 0x0000002c8824723c */ /* 0x044fe60000041824 */
[--C-:B-1----:R-:W-:Y:S02]  /*93b0*/  FFMA.FTZ R2, R57, c[0x0][0x2d0], -R149.reuse ;  /* 0x0000b40039027a23 */ /* 0x102fe40000010895 */
[C---:B------:R-:W-:Y:S02]  /*93c0*/  FMUL.FTZ R57, R3.reuse, R125 ;  /* 0x0000007d03397220 */ /* 0x040fe40000410000 */
[----:B------:R1:W-:Y:S01]  /*93d0*/  MUFU.EX2 R119, R2 ;  /* 0x0000000200777308 */ /* 0x0003e20000000800 */
[C---:B------:R-:W-:Y:S04]  /*93e0*/  HMMA.16816.F32.BF16 R40, R136.reuse, R46, R40 ;  /* 0x0000002e8828723c */ /* 0x040fe80000041828 */
[----:B------:R-:W-:Y:S02]  /*93f0*/  IMAD.MOV.U32 R132, RZ, RZ, R188 ;  /* 0x000000ffff847224 */ /* 0x000fe400078e00bc */
[C---:B------:R-:W-:Y:S02]  /*9400*/  FMUL.FTZ R44, R3.reuse, R112 ;  /* 0x00000070032c7220 */ /* 0x040fe40000410000 */
[C---:B------:R-:W-:Y:S04]  /*9410*/  FMUL.FTZ R45, R3.reuse, R113 ;  /* 0x00000071032d7220 */ /* 0x040fe80000410000 */
[C---:B------:R-:W-:Y:S02]  /*9420*/  FMUL.FTZ R46, R0.reuse, R114 ;  /* 0x00000072002e7220 */ /* 0x040fe40000410000 */
[C---:B------:R-:W-:Y:S02]  /*9430*/  FMUL.FTZ R47, R0.reuse, R115 ;  /* 0x00000073002f7220 */ /* 0x040fe40000410000 */
[C---:B------:R-:W-:Y:S02]  /*9440*/  FMUL.FTZ R65, R3.reuse, R133 ;  /* 0x0000008503417220 */ /* 0x040fe40000410000 */
[C---:B------:R-:W-:Y:S02]  /*9450*/  FMUL.FTZ R66, R0.reuse, R134 ;  /* 0x0000008600427220 */ /* 0x040fe40000410000 */
[----:B------:R-:W-:Y:S01]  /*9460*/  FMUL.FTZ R67, R0, R135 ;  /* 0x0000008700437220 */ /* 0x000fe20000410000 */
[C---:B---3--:R-:W-:Y:S03]  /*9470*/  HMMA.16816.F32.BF16 R44, R136.reuse, R52, R44 ;  /* 0x00000034882c723c */ /* 0x048fe6000004182c */
[--C-:B-1----:R-:W-:Y:S01]  /*9480*/  FFMA.FTZ R2, R150, c[0x0][0x2d0], -R149.reuse ;  /* 0x0000b40096027a23 */ /* 0x102fe20000010895 */
[----:B------:R-:W-:Y:S03]  /*9490*/  MOV R150, R189 ;  /* 0x000000bd00967202 */ /* 0x000fe60000000f00 */
[----:B------:R1:W2:Y:S01]  /*94a0*/  MUFU.EX2 R118, R2 ;  /* 0x0000000200767308 */ /* 0x0002a20000000800 */
[C---:B------:R-:W-:Y:S04]  /*94b0*/  HMMA.16816.F32.BF16 R48, R136.reuse, R54, R48 ;  /* 0x000000368830723c */ /* 0x040fe80000041830 */
[C---:B------:R-:W-:Y:S02]  /*94c0*/  FMUL.FTZ R52, R3.reuse, R120 ;  /* 0x0000007803347220 */ /* 0x040fe40000410000 */
[----:B------:R-:W-:Y:S02]  /*94d0*/  FMUL.FTZ R53, R3, R121 ;  /* 0x0000007903357220 */ /* 0x000fe40000410000 */
[C---:B------:R-:W-:Y:S04]  /*94e0*/  FMUL.FTZ R54, R0.reuse, R122 ;  /* 0x0000007a00367220 */ /* 0x040fe80000410000 */
[C---:B------:R-:W-:Y:S02]  /*94f0*/  FMUL.FTZ R55, R0.reuse, R123 ;  /* 0x0000007b00377220 */ /* 0x040fe40000410000 */
[----:B------:R-:W-:Y:S05]  /*9500*/  IMAD.MOV.U32 R133, RZ, RZ, R150 ;  /* 0x000000ffff857224 */ /* 0x000fea00078e0096 */
[C---:B-----5:R-:W-:Y:S03]  /*9510*/  HMMA.16816.F32.BF16 R52, R136.reuse, R60, R52 ;  /* 0x0000003c8834723c */ /* 0x060fe60000041834 */
[--C-:B-1----:R-:W-:Y:S04]  /*9520*/  FFMA.FTZ R2, R151, c[0x0][0x2d0], -R148.reuse ;  /* 0x0000b40097027a23 */ /* 0x102fe80000010894 */
[C---:B------:R-:W-:Y:S01]  /*9530*/  FMUL.FTZ R60, R3.reuse, R128 ;  /* 0x00000080033c7220 */ /* 0x040fe20000410000 */
[C---:B------:R-:W-:Y:S01]  /*9540*/  HMMA.16816.F32.BF16 R56, R136.reuse, R62, R56 ;  /* 0x0000003e8838723c */ /* 0x040fe20000041838 */
[----:B------:R1:W-:Y:S03]  /*9550*/  MUFU.EX2 R117, R2 ;  /* 0x0000000200757308 */ /* 0x0003e60000000800 */
[----:B------:R-:W-:Y:S03]  /*9560*/  FMUL.FTZ R61, R3, R129 ;  /* 0x00000081033d7220 */ /* 0x000fe60000410000 */
[C---:B------:R-:W-:Y:S02]  /*9570*/  FMUL.FTZ R62, R0.reuse, R130 ;  /* 0x00000082003e7220 */ /* 0x040fe40000410000 */
[----:B------:R-:W-:Y:S07]  /*9580*/  FMUL.FTZ R63, R0, R131 ;  /* 0x00000083003f7220 */ /* 0x000fee0000410000 */
[C---:B------:R-:W-:Y:S07]  /*9590*/  HMMA.16816.F32.BF16 R60, R136.reuse, R72, R60 ;  /* 0x00000048883c723c */ /* 0x040fee000004183c */
[----:B------:R-:W-:Y:S01]  /*95a0*/  F2FP.BF16.PACK_AB R72, R252, R108 ;  /* 0x0000006cfc48723e */ /* 0x000fe200000010ff */
[----:B------:R-:W-:Y:S04]  /*95b0*/  HMMA.16816.F32.BF16 R64, R136, R74, R64 ;  /* 0x0000004a8840723c */ /* 0x000fe80000041840 */
[--C-:B-1----:R-:W-:Y:S01]  /*95c0*/  FFMA.FTZ R2, R152, c[0x0][0x2d0], -R148.reuse ;  /* 0x0000b40098027a23 */ /* 0x102fe20000010894 */
[----:B----4-:R-:W-:Y:S02]  /*95d0*/  F2FP.BF16.PACK_AB R73, R247, R248 ;  /* 0x000000f8f749723e */ /* 0x010fe400000010ff */
[----:B--2---:R-:W-:Y:S01]  /*95e0*/  F2FP.BF16.PACK_AB R75, R118, R119 ;  /* 0x00000077764b723e */ /* 0x004fe200000010ff */
[----:B------:R1:W2:Y:S01]  /*95f0*/  MUFU.EX2 R214, R2 ;  /* 0x0000000200d67308 */ /* 0x0002a20000000800 */
[----:B------:R-:W-:Y:S07]  /*9600*/  F2FP.BF16.PACK_AB R74, R218, R244 ;  /* 0x000000f4da4a723e */ /* 0x000fee00000010ff */
[C---:B------:R-:W-:Y:S08]  /*9610*/  HMMA.16816.F32.BF16 R4, R72.reuse, R76, R4 ;  /* 0x0000004c4804723c */ /* 0x040ff00000041804 */
[C---:B------:R-:W-:Y:S01]  /*9620*/  HMMA.16816.F32.BF16 R8, R72.reuse, R78, R8 ;  /* 0x0000004e4808723c */ /* 0x040fe20000041808 */
[----:B------:R-:W3:Y:S07]  /*9630*/  LDSM.16.MT88.4 R76, [R221+0x4900] ;  /* 0x00490000dd4c783b */ /* 0x000eee0000004200 */
[C---:B------:R-:W-:Y:S04]  /*9640*/  HMMA.16816.F32.BF16 R12, R72.reuse, R80, R12 ;  /* 0x00000050480c723c */ /* 0x040fe8000004180c */
[--C-:B-1----:R-:W-:Y:S04]  /*9650*/  FFMA.FTZ R2, R153, c[0x0][0x2d0], -R149.reuse ;  /* 0x0000b40099027a23 */ /* 0x102fe80000010895 */
[C---:B------:R-:W-:Y:S01]  /*9660*/  HMMA.16816.F32.BF16 R16, R72.reuse, R82, R16 ;  /* 0x000000524810723c */ /* 0x040fe20000041810 */
[----:B------:R1:W-:Y:S01]  /*9670*/  MUFU.EX2 R116, R2 ;  /* 0x0000000200747308 */ /* 0x0003e20000000800 */
[----:B------:R-:W4:Y:S06]  /*9680*/  LDSM.16.MT88.4 R80, [R222+0x4900] ;  /* 0x00490000de50783b */ /* 0x000f2c0000004200 */
[C---:B------:R-:W-:Y:S08]  /*9690*/  HMMA.16816.F32.BF16 R20, R72.reuse, R84, R20 ;  /* 0x000000544814723c */ /* 0x040ff00000041814 */
[C---:B------:R-:W-:Y:S01]  /*96a0*/  HMMA.16816.F32.BF16 R24, R72.reuse, R86, R24 ;  /* 0x000000564818723c */ /* 0x040fe20000041818 */
[----:B------:R-:W5:Y:S07]  /*96b0*/  LDSM.16.MT88.4 R84, [R225+0x4900] ;  /* 0x00490000e154783b */ /* 0x000f6e0000004200 */
[C---:B------:R-:W-:Y:S04]  /*96c0*/  HMMA.16816.F32.BF16 R28, R72.reuse, R88, R28 ;  /* 0x00000058481c723c */ /* 0x040fe8000004181c */
[--C-:B-1----:R-:W-:Y:S04]  /*96d0*/  FFMA.FTZ R2, R154, c[0x0][0x2d0], -R149.reuse ;  /* 0x0000b4009a027a23 */ /* 0x102fe80000010895 */
[C---:B------:R-:W-:Y:S01]  /*96e0*/  HMMA.16816.F32.BF16 R32, R72.reuse, R90, R32 ;  /* 0x0000005a4820723c */ /* 0x040fe20000041820 */
[----:B------:R1:W1:Y:S01]  /*96f0*/  MUFU.EX2 R213, R2 ;  /* 0x0000000200d57308 */ /* 0x0002620000000800 */
[----:B------:R-:W2:Y:S06]  /*9700*/  LDSM.16.MT88.4 R88, [R221+0x1100] ;  /* 0x00110000dd58783b */ /* 0x000eac0000004200 */
[C---:B---3--:R-:W-:Y:S08]  /*9710*/  HMMA.16816.F32.BF16 R36, R72.reuse, R76, R36 ;  /* 0x0000004c4824723c */ /* 0x048ff00000041824 */
[C---:B------:R-:W-:Y:S01]  /*9720*/  HMMA.16816.F32.BF16 R40, R72.reuse, R78, R40 ;  /* 0x0000004e4828723c */ /* 0x040fe20000041828 */
[----:B------:R-:W3:Y:S07]  /*9730*/  LDSM.16.MT88.4 R76, [R222+0x1100] ;  /* 0x00110000de4c783b */ /* 0x000eee0000004200 */
[C---:B----4-:R-:W-:Y:S04]  /*9740*/  HMMA.16816.F32.BF16 R44, R72.reuse, R80, R44 ;  /* 0x00000050482c723c */ /* 0x050fe8000004182c */
[--C-:B-1----:R-:W-:Y:S04]  /*9750*/  FFMA.FTZ R2, R155, c[0x0][0x2d0], -R148.reuse ;  /* 0x0000b4009b027a23 */ /* 0x102fe80000010894 */
[C---:B------:R-:W-:Y:S01]  /*9760*/  HMMA.16816.F32.BF16 R48, R72.reuse, R82, R48 ;  /* 0x000000524830723c */ /* 0x040fe20000041830 */
[----:B------:R1:W-:Y:S01]  /*9770*/  MUFU.EX2 R207, R2 ;  /* 0x0000000200cf7308 */ /* 0x0003e20000000800 */
[----:B------:R-:W4:Y:S06]  /*9780*/  LDSM.16.MT88.4 R80, [R225+0x1100] ;  /* 0x00110000e150783b */ /* 0x000f2c0000004200 */
[C---:B-----5:R-:W-:Y:S08]  /*9790*/  HMMA.16816.F32.BF16 R52, R72.reuse, R84, R52 ;  /* 0x000000544834723c */ /* 0x060ff00000041834 */
[C---:B------:R-:W-:Y:S01]  /*97a0*/  HMMA.16816.F32.BF16 R56, R72.reuse, R86, R56 ;  /* 0x000000564838723c */ /* 0x040fe20000041838 */
[----:B------:R-:W5:Y:S07]  /*97b0*/  LDSM.16.MT88.4 R84, [R224+0x1100] ;  /* 0x00110000e054783b */ /* 0x000f6e0000004200 */
[C---:B------:R-:W-:Y:S04]  /*97c0*/  HMMA.16816.F32.BF16 R60, R72.reuse, R92, R60 ;  /* 0x0000005c483c723c */ /* 0x040fe8000004183c */
[--C-:B-1----:R-:W-:Y:S04]  /*97d0*/  FFMA.FTZ R2, R156, c[0x0][0x2d0], -R148.reuse ;  /* 0x0000b4009c027a23 */ /* 0x102fe80000010894 */
[----:B------:R-:W-:Y:S01]  /*97e0*/  HMMA.16816.F32.BF16 R64, R72, R94, R64 ;  /* 0x0000005e4840723c */ /* 0x000fe20000041840 */
[----:B------:R1:W1:Y:S01]  /*97f0*/  MUFU.EX2 R205, R2 ;  /* 0x0000000200cd7308 */ /* 0x0002620000000800 */
[----:B------:R-:W-:Y:S05]  /*9800*/  LDSM.16.MT88.4 R92, [R225+0x5100] ;  /* 0x00510000e15c783b */ /* 0x000fea0000004200 */
[----:B--2---:R-:W-:Y:S02]  /*9810*/  F2FP.BF16.PACK_AB R72, R214, R117 ;  /* 0x00000075d648723e */ /* 0x004fe400000010ff */
[----:B------:R-:W-:Y:S03]  /*9820*/  F2FP.BF16.PACK_AB R73, R213, R116 ;  /* 0x00000074d549723e */ /* 0x000fe600000010ff */
[--C-:B-1----:R-:W-:Y:S01]  /*9830*/  FFMA.FTZ R2, R157, c[0x0][0x2d0], -R149.reuse ;  /* 0x0000b4009d027a23 */ /* 0x102fe20000010895 */
[----:B------:R-:W-:Y:S03]  /*9840*/  F2FP.BF16.PACK_AB R74, R205, R207 ;  /* 0x000000cfcd4a723e */ /* 0x000fe600000010ff */
[----:B------:R1:W-:Y:S02]  /*9850*/  MUFU.EX2 R127, R2 ;  /* 0x00000002007f7308 */ /* 0x0003e40000000800 */
        /* <DEDUP_REMOVED lines=8> */
[C---:B---3--:R-:W-:Y:S04]  /*98e0*/  HMMA.16816.F32.BF16 R12, R72.reuse, R76, R12 ;  /* 0x0000004c480c723c */ /* 0x048fe8000004180c */
        /* <DEDUP_REMOVED lines=11> */
[----:B------:R-:W5:Y:S06]  /*99a0*/  LDSM.16.MT88.4 R84, [R222+0x1900] ;  /* 0x00190000de54783b */ /* 0x000f6c0000004200 */
[C---:B--2---:R-:W-:Y:S08]  /*99b0*/  HMMA.16816.F32.BF16 R36, R72.reuse, R88, R36 ;  /* 0x000000584824723c */ /* 0x044ff00000041824 */
[C---:B------:R-:W-:Y:S01]  /*99c0*/  HMMA.16816.F32.BF16 R40, R72.reuse, R90, R40 ;  /* 0x0000005a4828723c */ /* 0x040fe20000041828 */
[----:B------:R-:W-:Y:S07]  /*99d0*/  LDSM.16.MT88.4 R88, [R224+0x1900] ;  /* 0x00190000e058783b */ /* 0x000fee0000004200 */
[C---:B---3--:R-:W-:Y:S04]  /*99e0*/  HMMA.16816.F32.BF16 R44, R72.reuse, R76, R44 ;  /* 0x0000004c482c723c */ /* 0x048fe8000004182c */
[--C-:B-1----:R-:W-:Y:S04]  /*99f0*/  FFMA.FTZ R2, R162, c[0x0][0x2d0], -R149.reuse ;  /* 0x0000b400a2027a23 */ /* 0x102fe80000010895 */
[C---:B------:R-:W-:Y:S01]  /*9a00*/  HMMA.16816.F32.BF16 R48, R72.reuse, R78, R48 ;  /* 0x0000004e4830723c */ /* 0x040fe20000041830 */
[----:B------:R1:W2:Y:S01]  /*9a10*/  MUFU.EX2 R196, R2 ;  /* 0x0000000200c47308 */ /* 0x0002a20000000800 */
[----:B------:R-:W3:Y:S06]  /*9a20*/  LDSM.16.MT88.4 R76, [R225+0x1900] ;  /* 0x00190000e14c783b */ /* 0x000eec0000004200 */
        /* <DEDUP_REMOVED lines=8> */
[----:B------:R-:W-:Y:S02]  /*9ab0*/  F2FP.BF16.PACK_AB R72, R198, R125 ;  /* 0x0000007dc648723e */ /* 0x000fe400000010ff */
[----:B--2---:R-:W-:Y:S03]  /*9ac0*/  F2FP.BF16.PACK_AB R73, R196, R124 ;  /* 0x0000007cc449723e */ /* 0x004fe600000010ff */
[----:B-1----:R-:W-:Y:S04]  /*9ad0*/  FFMA.FTZ R2, R164, c[0x0][0x2d0], -R148 ;  /* 0x0000b400a4027a23 */ /* 0x002fe80000010894 */
[----:B------:R1:W2:Y:S02]  /*9ae0*/  MUFU.EX2 R188, R2 ;  /* 0x0000000200bc7308 */ /* 0x0002a40000000800 */
[--C-:B-1----:R-:W-:Y:S01]  /*9af0*/  FFMA.FTZ R2, R165, c[0x0][0x2d0], -R149.reuse ;  /* 0x0000b400a5027a23 */ /* 0x102fe20000010895 */
[----:B--2---:R-:W-:Y:S01]  /*9b00*/  F2FP.BF16.PACK_AB R74, R188, R189 ;  /* 0x000000bdbc4a723e */ /* 0x004fe200000010ff */
[----:B------:R-:W-:Y:S06]  /*9b10*/  IMAD.MOV.U32 R165, RZ, RZ, R104 ;  /* 0x000000ffffa57224 */ /* 0x000fec00078e0068 */
[----:B------:R1:W-:Y:S02]  /*9b20*/  MUFU.EX2 R164, R2 ;  /* 0x0000000200a47308 */ /* 0x0003e40000000800 */
[--C-:B-1----:R-:W-:Y:S01]  /*9b30*/  FFMA.FTZ R2, R166, c[0x0][0x2d0], -R149.reuse ;  /* 0x0000b400a6027a23 */ /* 0x102fe20000010895 */
[----:B------:R-:W-:Y:S07]  /*9b40*/  MOV R166, R105 ;  /* 0x0000006900a67202 */ /* 0x000fee0000000f00 */
[----:B------:R1:W2:Y:S02]  /*9b50*/  MUFU.EX2 R163, R2 ;  /* 0x0000000200a37308 */ /* 0x0002a40000000800 */
[----:B-1----:R-:W-:Y:S01]  /*9b60*/  FFMA.FTZ R2, R167, c[0x0][0x2d0], -R148 ;  /* 0x0000b400a7027a23 */ /* 0x002fe20000010894 */
[----:B--2---:R-:W-:Y:S01]  /*9b70*/  F2FP.BF16.PACK_AB R75, R163, R164 ;  /* 0x000000a4a34b723e */ /* 0x004fe200000010ff */
[----:B------:R-:W-:Y:S06]  /*9b80*/  IMAD.MOV.U32 R167, RZ, RZ, R106 ;  /* 0x000000ffffa77224 */ /* 0x000fec00078e006a */
[----:B------:R1:W-:Y:S01]  /*9b90*/  MUFU.EX2 R161, R2 ;  /* 0x0000000200a17308 */ /* 0x0003e20000000800 */
[C---:B----4-:R-:W-:Y:S08]  /*9ba0*/  HMMA.16816.F32.BF16 R4, R72.reuse, R80, R4 ;  /* 0x000000504804723c */ /* 0x050ff00000041804 */
[C---:B------:R-:W-:Y:S01]  /*9bb0*/  HMMA.16816.F32.BF16 R8, R72.reuse, R82, R8 ;  /* 0x000000524808723c */ /* 0x040fe20000041808 */
[----:B------:R-:W2:Y:S07]  /*9bc0*/  LDSM.16.MT88.4 R80, [R221+0x5900] ;  /* 0x00590000dd50783b */ /* 0x000eae0000004200 */
[C---:B-----5:R-:W-:Y:S04]  /*9bd0*/  HMMA.16816.F32.BF16 R12, R72.reuse, R84, R12 ;  /* 0x00000054480c723c */ /* 0x060fe8000004180c */
[--C-:B-1----:R-:W-:Y:S04]  /*9be0*/  FFMA.FTZ R2, R168, c[0x0][0x2d0], -R148.reuse ;  /* 0x0000b400a8027a23 */ /* 0x102fe80000010894 */
[C---:B------:R-:W-:Y:S01]  /*9bf0*/  HMMA.16816.F32.BF16 R16, R72.reuse, R86, R16 ;  /* 0x000000564810723c */ /* 0x040fe20000041810 */
[----:B------:R1:W4:Y:S01]  /*9c00*/  MUFU.EX2 R162, R2 ;  /* 0x0000000200a27308 */ /* 0x0003220000000800 */
[----:B------:R-:W5:Y:S06]  /*9c10*/  LDSM.16.MT88.4 R84, [R222+0x5900] ;  /* 0x00590000de54783b */ /* 0x000f6c0000004200 */
[C---:B---3--:R-:W-:Y:S08]  /*9c20*/  HMMA.16816.F32.BF16 R20, R72.reuse, R76, R20 ;  /* 0x0000004c4814723c */ /* 0x048ff00000041814 */
[C---:B------:R-:W-:Y:S01]  /*9c30*/  HMMA.16816.F32.BF16 R24, R72.reuse, R78, R24 ;  /* 0x0000004e4818723c */ /* 0x040fe20000041818 */
[----:B------:R-:W3:Y:S07]  /*9c40*/  LDSM.16.MT88.4 R76, [R224+0x5900] ;  /* 0x00590000e04c783b */ /* 0x000eee0000004200 */
[C---:B------:R-:W-:Y:S04]  /*9c50*/  HMMA.16816.F32.BF16 R28, R72.reuse, R88, R28 ;  /* 0x00000058481c723c */ /* 0x040fe8000004181c */
[--C-:B-1----:R-:W-:Y:S04]  /*9c60*/  FFMA.FTZ R2, R169, c[0x0][0x2d0], -R149.reuse ;  /* 0x0000b400a9027a23 */ /* 0x102fe80000010895 */
[C---:B------:R-:W-:Y:S01]  /*9c70*/  HMMA.16816.F32.BF16 R32, R72.reuse, R90, R32 ;  /* 0x0000005a4820723c */ /* 0x040fe20000041820 */
[----:B------:R1:W-:Y:S01]  /*9c80*/  MUFU.EX2 R114, R2 ;  /* 0x0000000200727308 */ /* 0x0003e20000000800 */
[----:B------:R-:W3:Y:S06]  /*9c90*/  LDSM.16.MT88.4 R88, [R221+0x2100] ;  /* 0x00210000dd58783b */ /* 0x000eec0000004200 */
[C---:B--2---:R-:W-:Y:S08]  /*9ca0*/  HMMA.16816.F32.BF16 R36, R72.reuse, R80, R36 ;  /* 0x000000504824723c */ /* 0x044ff00000041824 */
[C---:B------:R-:W-:Y:S01]  /*9cb0*/  HMMA.16816.F32.BF16 R40, R72.reuse, R82, R40 ;  /* 0x000000524828723c */ /* 0x040fe20000041828 */
[----:B------:R-:W2:Y:S07]  /*9cc0*/  LDSM.16.MT88.4 R80, [R222+0x2100] ;  /* 0x00210000de50783b */ /* 0x000eae0000004200 */
[C---:B-----5:R-:W-:Y:S04]  /*9cd0*/  HMMA.16816.F32.BF16 R44, R72.reuse, R84, R44 ;  /* 0x00000054482c723c */ /* 0x060fe8000004182c */
[--C-:B-1----:R-:W-:Y:S02]  /*9ce0*/  FFMA.FTZ R2, R170, c[0x0][0x2d0], -R149.reuse ;  /* 0x0000b400aa027a23 */ /* 0x102fe40000010895 */
[----:B------:R-:W5:Y:S02]  /*9cf0*/  LDL.LU R170, [R1+0x18] ;  /* 0x0000180001aa7983 */ /* 0x000f640000300800 */
[C---:B------:R-:W-:Y:S01]  /*9d00*/  HMMA.16816.F32.BF16 R48, R72.reuse, R86, R48 ;  /* 0x000000564830723c */ /* 0x040fe20000041830 */
[----:B------:R1:W1:Y:S01]  /*9d10*/  MUFU.EX2 R115, R2 ;  /* 0x0000000200737308 */ /* 0x0002620000000800 */
[----:B------:R-:W-:Y:S06]  /*9d20*/  LDSM.16.MT88.4 R84, [R224+0x2100] ;  /* 0x00210000e054783b */ /* 0x000fec0000004200 */
[C---:B------:R-:W-:Y:S02]  /*9d30*/  HMMA.16816.F32.BF16 R52, R72.reuse, R92, R52 ;  /* 0x0000005c4834723c */ /* 0x040fe40000041834 */
[----:B------:R-:W5:Y:S06]  /*9d40*/  LDL.LU R168, [R1+0x1c] ;  /* 0x00001c0001a87983 */ /* 0x000f6c0000300800 */
[C---:B------:R-:W-:Y:S01]  /*9d50*/  HMMA.16816.F32.BF16 R56, R72.reuse, R94, R56 ;  /* 0x0000005e4838723c */ /* 0x040fe20000041838 */
[----:B------:R-:W-:Y:S07]  /*9d60*/  LDSM.16.MT88.4 R92, [R225+0x6100] ;  /* 0x00610000e15c783b */ /* 0x000fee0000004200 */
[C---:B---3--:R-:W-:Y:S04]  /*9d70*/  HMMA.16816.F32.BF16 R60, R72.reuse, R76, R60 ;  /* 0x0000004c483c723c */ /* 0x048fe8000004183c */
[--C-:B-1----:R-:W-:Y:S04]  /*9d80*/  FFMA.FTZ R2, R171, c[0x0][0x2d0], -R148.reuse ;  /* 0x0000b400ab027a23 */ /* 0x102fe80000010894 */
[----:B------:R-:W-:Y:S01]  /*9d90*/  HMMA.16816.F32.BF16 R64, R72, R78, R64 ;  /* 0x0000004e4840723c */ /* 0x000fe20000041840 */
[----:B------:R1:W-:Y:S01]  /*9da0*/  MUFU.EX2 R113, R2 ;  /* 0x0000000200717308 */ /* 0x0003e20000000800 */
[----:B------:R-:W3:Y:S05]  /*9db0*/  LDSM.16.MT88.4 R76, [R225+0x2100] ;  /* 0x00210000e14c783b */ /* 0x000eea0000004200 */
[----:B----4-:R-:W-:Y:S02]  /*9dc0*/  F2FP.BF16.PACK_AB R72, R162, R161 ;  /* 0x000000a1a248723e */ /* 0x010fe400000010ff */
[----:B------:R-:W-:Y:S03]  /*9dd0*/  F2FP.BF16.PACK_AB R73, R115, R114 ;  /* 0x000000727349723e */ /* 0x000fe600000010ff */
        /* <DEDUP_REMOVED lines=26> */
[C---:B----4-:R-:W-:Y:S08]  /*9f80*/  HMMA.16816.F32.BF16 R36, R72.reuse, R88, R36 ;  /* 0x000000584824723c */ /* 0x050ff00000041824 */
[C---:B------:R-:W-:Y:S01]  /*9f90*/  HMMA.16816.F32.BF16 R40, R72.reuse, R90, R40 ;  /* 0x0000005a4828723c */ /* 0x040fe20000041828 */
[----:B------:R-:W4:Y:S07]  /*9fa0*/  LDSM.16.MT88.4 R88, [R225+0x2900] ;  /* 0x00290000e158783b */ /* 0x000f2e0000004200 */
[C---:B--2---:R-:W-:Y:S04]  /*9fb0*/  HMMA.16816.F32.BF16 R44, R72.reuse, R80, R44 ;  /* 0x00000050482c723c */ /* 0x044fe8000004182c */
[--C-:B-1----:R-:W-:Y:S04]  /*9fc0*/  FFMA.FTZ R2, R203, c[0x0][0x2d0], -R149.reuse ;  /* 0x0000b400cb027a23 */ /* 0x102fe80000010895 */
[C---:B------:R-:W-:Y:S01]  /*9fd0*/  HMMA.16816.F32.BF16 R48, R72.reuse, R82, R48 ;  /* 0x000000524830723c */ /* 0x040fe20000041830 */
[----:B------:R1:W2:Y:S01]  /*9fe0*/  MUFU.EX2 R122, R2 ;  /* 0x00000002007a7308 */ /* 0x0002a20000000800 */
[----:B------:R-:W3:Y:S06]  /*9ff0*/  LDSM.16.MT88.4 R80, [R224+0x2900] ;  /* 0x00290000e050783b */ /* 0x000eec0000004200 */
[C---:B------:R-:W-:Y:S08]  /*a000*/  HMMA.16816.F32.BF16 R52, R72.reuse, R92, R52 ;  /* 0x0000005c4834723c */ /* 0x040ff00000041834 */
        /* <DEDUP_REMOVED lines=8> */
[----:B--2---:R-:W-:Y:S03]  /*a090*/  F2FP.BF16.PACK_AB R73, R122, R123 ;  /* 0x0000007b7a49723e */ /* 0x004fe600000010ff */
[--C-:B-1----:R-:W-:Y:S04]  /*a0a0*/  FFMA.FTZ R2, R206, c[0x0][0x2d0], -R148.reuse ;  /* 0x0000b400ce027a23 */ /* 0x102fe80000010894 */
[----:B------:R1:W2:Y:S02]  /*a0b0*/  MUFU.EX2 R156, R2 ;  /* 0x00000002009c7308 */ /* 0x0002a40000000800 */
[--C-:B-1----:R-:W-:Y:S01]  /*a0c0*/  FFMA.FTZ R2, R212, c[0x0][0x2d0], -R149.reuse ;  /* 0x0000b400d4027a23 */ /* 0x102fe20000010895 */
[----:B--2---:R-:W-:Y:S07]  /*a0d0*/  F2FP.BF16.PACK_AB R74, R156, R121 ;  /* 0x000000799c4a723e */ /* 0x004fee00000010ff */
        /* <DEDUP_REMOVED lines=13> */
[----:B------:R-:W2:Y:S06]  /*a1b0*/  LDSM.16.MT88.4 R84, [R225+0x6900] ;  /* 0x00690000e154783b */ /* 0x000eac0000004200 */
[C---:B----4-:R-:W-:Y:S08]  /*a1c0*/  HMMA.16816.F32.BF16 R20, R72.reuse, R88, R20 ;  /* 0x000000584814723c */ /* 0x050ff00000041814 */
[C---:B------:R-:W-:Y:S01]  /*a1d0*/  HMMA.16816.F32.BF16 R24, R72.reuse, R90, R24 ;  /* 0x0000005a4818723c */ /* 0x040fe20000041818 */
[----:B------:R-:W-:Y:S07]  /*a1e0*/  LDSM.16.MT88.4 R88, [R224+0x3100] ;  /* 0x00310000e058783b */ /* 0x000fee0000004200 */
[C---:B------:R-:W-:Y:S04]  /*a1f0*/  HMMA.16816.F32.BF16 R28, R72.reuse, R80, R28 ;  /* 0x00000050481c723c */ /* 0x040fe8000004181c */
[--C-:B-1----:R-:W-:Y:S04]  /*a200*/  FFMA.FTZ R2, R215, c[0x0][0x2d0], -R149.reuse ;  /* 0x0000b400d7027a23 */ /* 0x102fe80000010895 */
[C---:B------:R-:W-:Y:S01]  /*a210*/  HMMA.16816.F32.BF16 R32, R72.reuse, R82, R32 ;  /* 0x000000524820723c */ /* 0x040fe20000041820 */
[----:B------:R1:W-:Y:S01]  /*a220*/  MUFU.EX2 R131, R2 ;  /* 0x0000000200837308 */ /* 0x0003e20000000800 */
[----:B------:R-:W4:Y:S06]  /*a230*/  LDSM.16.MT88.4 R80, [R224+0x6900] ;  /* 0x00690000e050783b */ /* 0x000f2c0000004200 */
[C---:B------:R-:W-:Y:S08]  /*a240*/  HMMA.16816.F32.BF16 R36, R72.reuse, R92, R36 ;  /* 0x0000005c4824723c */ /* 0x040ff00000041824 */
[C---:B------:R-:W-:Y:S01]  /*a250*/  HMMA.16816.F32.BF16 R40, R72.reuse, R94, R40 ;  /* 0x0000005e4828723c */ /* 0x040fe20000041828 */
[----:B------:R-:W-:Y:S07]  /*a260*/  LDSM.16.MT88.4 R92, [R222+0x7100] ;  /* 0x00710000de5c783b */ /* 0x000fee0000004200 */
[C---:B--2---:R-:W-:Y:S04]  /*a270*/  HMMA.16816.F32.BF16 R44, R72.reuse, R76, R44 ;  /* 0x0000004c482c723c */ /* 0x044fe8000004182c */
[--C-:B-1----:R-:W-:Y:S04]  /*a280*/  FFMA.FTZ R2, R216, c[0x0][0x2d0], -R149.reuse ;  /* 0x0000b400d8027a23 */ /* 0x102fe80000010895 */
[C---:B------:R-:W-:Y:S01]  /*a290*/  HMMA.16816.F32.BF16 R48, R72.reuse, R78, R48 ;  /* 0x0000004e4830723c */ /* 0x040fe20000041830 */
[----:B------:R1:W2:Y:S01]  /*a2a0*/  MUFU.EX2 R130, R2 ;  /* 0x0000000200827308 */ /* 0x0002a20000000800 */
[----:B------:R-:W5:Y:S06]  /*a2b0*/  LDSM.16.MT88.4 R76, [R221+0x3100] ;  /* 0x00310000dd4c783b */ /* 0x000f6c0000004200 */
[C---:B------:R-:W-:Y:S08]  /*a2c0*/  HMMA.16816.F32.BF16 R52, R72.reuse, R84, R52 ;  /* 0x000000544834723c */ /* 0x040ff00000041834 */
        /* <DEDUP_REMOVED lines=8> */
[----:B--2---:R-:W-:Y:S03]  /*a350*/  F2FP.BF16.PACK_AB R73, R130, R131 ;  /* 0x000000838249723e */ /* 0x004fe600000010ff */
[--C-:B-1----:R-:W-:Y:S04]  /*a360*/  FFMA.FTZ R2, R250, c[0x0][0x2d0], -R148.reuse ;  /* 0x0000b400fa027a23 */ /* 0x102fe80000010894 */
[----:B------:R1:W2:Y:S02]  /*a370*/  MUFU.EX2 R152, R2 ;  /* 0x0000000200987308 */ /* 0x0002a40000000800 */
[--C-:B-1----:R-:W-:Y:S01]  /*a380*/  FFMA.FTZ R2, R217, c[0x0][0x2d0], -R149.reuse ;  /* 0x0000b400d9027a23 */ /* 0x102fe20000010895 */
[----:B--2---:R-:W-:Y:S07]  /*a390*/  F2FP.BF16.PACK_AB R74, R152, R129 ;  /* 0x00000081984a723e */ /* 0x004fee00000010ff */
[----:B------:R1:W-:Y:S02]  /*a3a0*/  MUFU.EX2 R128, R2 ;  /* 0x0000000200807308 */ /* 0x0003e40000000800 */
[----:B-1----:R-:W-:Y:S08]  /*a3b0*/  FFMA.FTZ R2, R245, c[0x0][0x2d0], -R149 ;  /* 0x0000b400f5027a23 */ /* 0x002ff00000010895 */
[----:B------:R1:W2:Y:S02]  /*a3c0*/  MUFU.EX2 R151, R2 ;  /* 0x0000000200977308 */ /* 0x0002a40000000800 */
[----:B-1----:R-:W-:Y:S01]  /*a3d0*/  FFMA.FTZ R2, R132, c[0x0][0x2d0], -R148 ;  /* 0x0000b40084027a23 */ /* 0x002fe20000010894 */
[----:B--2---:R-:W-:Y:S02]  /*a3e0*/  F2FP.BF16.PACK_AB R75, R151, R128 ;  /* 0x00000080974b723e */ /* 0x004fe400000010ff */
[----:B------:R-:W-:Y:S05]  /*a3f0*/  MOV R132, R110 ;  /* 0x0000006e00847202 */ /* 0x000fea0000000f00 */
[----:B------:R1:W-:Y:S01]  /*a400*/  MUFU.EX2 R150, R2 ;  /* 0x0000000200967308 */ /* 0x0003e20000000800 */
[----:B------:R-:W-:Y:S02]  /*a410*/  IMAD.MOV.U32 R110, RZ, RZ, R107 ;  /* 0x000000ffff6e7224 */ /* 0x000fe400078e006b */
[----:B------:R-:W-:Y:S01]  /*a420*/  IMAD.MOV.U32 R107, RZ, RZ, R102 ;  /* 0x000000ffff6b7224 */ /* 0x000fe200078e0066 */
[C---:B-----5:R-:W-:Y:S03]  /*a430*/  HMMA.16816.F32.BF16 R4, R72.reuse, R76, R4 ;  /* 0x0000004c4804723c */ /* 0x060fe60000041804 */
[----:B------:R-:W-:Y:S01]  /*a440*/  MOV R171, R110 ;  /* 0x0000006e00ab7202 */ /* 0x000fe20000000f00 */
[----:B------:R-:W-:Y:S02]  /*a450*/  IMAD.MOV.U32 R110, RZ, RZ, R107 ;  /* 0x000000ffff6e7224 */ /* 0x000fe400078e006b */
[----:B------:R-:W-:Y:S02]  /*a460*/  LDSM.16.MT88.4 R104, [R222+0x3900] ;  /* 0x00390000de68783b */ /* 0x000fe40000004200 */
[C---:B------:R-:W-:Y:S06]  /*a470*/  HMMA.16816.F32.BF16 R8, R72.reuse, R78, R8 ;  /* 0x0000004e4808723c */ /* 0x040fec0000041808 */
[----:B------:R-:W2:Y:S02]  /*a480*/  LDSM.16.MT88.4 R76, [R221+0x7100] ;  /* 0x00710000dd4c783b */ /* 0x000ea40000004200 */
[C---:B------:R-:W-:Y:S04]  /*a490*/  HMMA.16816.F32.BF16 R12, R72.reuse, R84, R12 ;  /* 0x00000054480c723c */ /* 0x040fe8000004180c */
[----:B-1----:R-:W-:Y:S02]  /*a4a0*/  FFMA.FTZ R2, R111, c[0x0][0x2d0], -R148 ;  /* 0x0000b4006f027a23 */ /* 0x002fe40000010894 */
[----:B------:R-:W-:Y:S01]  /*a4b0*/  IMAD.MOV.U32 R111, RZ, RZ, R109 ;  /* 0x000000ffff6f7224 */ /* 0x000fe200078e006d */
[----:B------:R-:W-:Y:S01]  /*a4c0*/  MOV R109, R103 ;  /* 0x00000067006d7202 */ /* 0x000fe20000000f00 */
[C---:B------:R-:W-:Y:S01]  /*a4d0*/  HMMA.16816.F32.BF16 R16, R72.reuse, R86, R16 ;  /* 0x000000564810723c */ /* 0x040fe20000041810 */
[----:B------:R1:W-:Y:S01]  /*a4e0*/  MUFU.EX2 R139, R2 ;  /* 0x00000002008b7308 */ /* 0x0003e20000000800 */
[----:B------:R-:W-:Y:S02]  /*a4f0*/  LDSM.16.MT88.4 R84, [R221+0x3900] ;  /* 0x00390000dd54783b */ /* 0x000fe40000004200 */
[----:B------:R-:W-:Y:S01]  /*a500*/  IMAD.MOV.U32 R169, RZ, RZ, R111 ;  /* 0x000000ffffa97224 */ /* 0x000fe200078e006f */
[----:B------:R-:W-:Y:S03]  /*a510*/  MOV R111, R70 ;  /* 0x00000046006f7202 */ /* 0x000fe60000000f00 */
[C---:B----4-:R-:W-:Y:S04]  /*a520*/  HMMA.16816.F32.BF16 R20, R72.reuse, R80, R20 ;  /* 0x000000504814723c */ /* 0x050fe80000041814 */
[----:B------:R-:W-:Y:S04]  /*a530*/  FFMA.FTZ R0, R0, R168, R169 ;  /* 0x000000a800007223 */ /* 0x000fe800000100a9 */
[C---:B------:R-:W-:Y:S04]  /*a540*/  HMMA.16816.F32.BF16 R24, R72.reuse, R82, R24 ;  /* 0x000000524818723c */ /* 0x040fe80000041818 */
[----:B------:R-:W-:Y:S04]  /*a550*/  FADD.FTZ R0, R166, R0 ;  /* 0x00000000a6007221 */ /* 0x000fe80000010000 */
[C---:B------:R-:W-:Y:S04]  /*a560*/  HMMA.16816.F32.BF16 R28, R72.reuse, R88, R28 ;  /* 0x00000058481c723c */ /* 0x040fe8000004181c */
[--C-:B-1----:R-:W-:Y:S02]  /*a570*/  FFMA.FTZ R2, R251, c[0x0][0x2d0], -R149.reuse ;  /* 0x0000b400fb027a23 */ /* 0x102fe40000010895 */
[----:B------:R-:W-:Y:S02]  /*a580*/  FADD.FTZ R0, R111, R0 ;  /* 0x000000006f007221 */ /* 0x000fe40000010000 */
[C---:B------:R-:W-:Y:S01]  /*a590*/  HMMA.16816.F32.BF16 R32, R72.reuse, R90, R32 ;  /* 0x0000005a4820723c */ /* 0x040fe20000041820 */
[----:B------:R1:W-:Y:S03]  /*a5a0*/  MUFU.EX2 R138, R2 ;  /* 0x00000002008a7308 */ /* 0x0003e60000000800 */
[----:B------:R-:W-:Y:S04]  /*a5b0*/  FADD.FTZ R0, R109, R0 ;  /* 0x000000006d007221 */ /* 0x000fe80000010000 */
[C---:B--2---:R-:W-:Y:S04]  /*a5c0*/  HMMA.16816.F32.BF16 R36, R72.reuse, R76, R36 ;  /* 0x0000004c4824723c */ /* 0x044fe80000041824 */
[----:B------:R-:W-:Y:S04]  /*a5d0*/  FADD.FTZ R0, R248, R0 ;  /* 0x00000000f8007221 */ /* 0x000fe80000010000 */
[C---:B------:R-:W-:Y:S04]  /*a5e0*/  HMMA.16816.F32.BF16 R40, R72.reuse, R78, R40 ;  /* 0x0000004e4828723c */ /* 0x040fe80000041828 */
[----:B------:R-:W-:Y:S04]  /*a5f0*/  FADD.FTZ R0, R247, R0 ;  /* 0x00000000f7007221 */ /* 0x000fe80000010000 */
[C---:B------:R-:W-:Y:S04]  /*a600*/  HMMA.16816.F32.BF16 R44, R72.reuse, R92, R44 ;  /* 0x0000005c482c723c */ /* 0x040fe8000004182c */
[--C-:B-1----:R-:W-:Y:S02]  /*a610*/  FFMA.FTZ R2, R101, c[0x0][0x2d0], -R149.reuse ;  /* 0x0000b40065027a23 */ /* 0x102fe40000010895 */
[----:B------:R-:W-:Y:S02]  /*a620*/  FADD.FTZ R0, R119, R0 ;  /* 0x0000000077007221 */ /* 0x000fe40000010000 */
[C---:B------:R-:W-:Y:S01]  /*a630*/  HMMA.16816.F32.BF16 R48, R72.reuse, R94, R48 ;  /* 0x0000005e4830723c */ /* 0x040fe20000041830 */
[----:B------:R1:W2:Y:S01]  /*a640*/  MUFU.EX2 R137, R2 ;  /* 0x0000000200897308 */ /* 0x0002a20000000800 */
[----:B------:R-:W-:Y:S02]  /*a650*/  LDSM.16.MT88.4 R92, [R225+0x3900] ;  /* 0x00390000e15c783b */ /* 0x000fe40000004200 */
[----:B------:R-:W-:Y:S04]  /*a660*/  FADD.FTZ R0, R118, R0 ;  /* 0x0000000076007221 */ /* 0x000fe80000010000 */
[C---:B------:R-:W-:Y:S04]  /*a670*/  HMMA.16816.F32.BF16 R52, R72.reuse, R96, R52 ;  /* 0x000000604834723c */ /* 0x040fe80000041834 */
[----:B------:R-:W-:Y:S04]  /*a680*/  FADD.FTZ R0, R116, R0 ;  /* 0x0000000074007221 */ /* 0x000fe80000010000 */
[C---:B------:R-:W-:Y:S04]  /*a690*/  HMMA.16816.F32.BF16 R56, R72.reuse, R98, R56 ;  /* 0x000000624838723c */ /* 0x040fe80000041838 */
[----:B------:R-:W-:Y:S04]  /*a6a0*/  FADD.FTZ R0, R213, R0 ;  /* 0x00000000d5007221 */ /* 0x000fe80000010000 */
[----:B------:R-:W-:Y:S04]  /*a6b0*/  FADD.FTZ R0, R127, R0 ;  /* 0x000000007f007221 */ /* 0x000fe80000010000 */
[--C-:B-1----:R-:W-:Y:S02]  /*a6c0*/  FFMA.FTZ R2, R100, c[0x0][0x2d0], -R148.reuse ;  /* 0x0000b40064027a23 */ /* 0x102fe40000010894 */
[----:B------:R-:W1:Y:S01]  /*a6d0*/  LDSM.16.MT88.4 R100, [R224+0x7100] ;  /* 0x00710000e064783b */ /* 0x000e620000004200 */
[----:B------:R-:W-:Y:S01]  /*a6e0*/  FFMA.FTZ R148, R133, c[0x0][0x2d0], -R148 ;  /* 0x0000b40085947a23 */ /* 0x000fe20000010894 */
[----:B------:R3:W-:Y:S01]  /*a6f0*/  MUFU.EX2 R136, R2 ;  /* 0x0000000200887308 */ /* 0x0007e20000000800 */
[----:B------:R-:W-:Y:S01]  /*a700*/  FADD.FTZ R0, R126, R0 ;  /* 0x000000007e007221 */ /* 0x000fe20000010000 */
[----:B--2---:R-:W-:Y:S03]  /*a710*/  F2FP.BF16.PACK_AB R133, R137, R138 ;  /* 0x0000008a8985723e */ /* 0x004fe600000010ff */
[----:B------:R-:W-:Y:S04]  /*a720*/  FADD.FTZ R0, R124, R0 ;  /* 0x000000007c007221 */ /* 0x000fe80000010000 */
[----:B------:R-:W-:Y:S01]  /*a730*/  FADD.FTZ R0, R196, R0 ;  /* 0x00000000c4007221 */ /* 0x000fe20000010000 */
[----:B------:R-:W2:Y:S03]  /*a740*/  MUFU.EX2 R148, R148 ;  /* 0x0000009400947308 */ /* 0x000ea60000000800 */
[----:B------:R-:W-:Y:S04]  /*a750*/  FADD.FTZ R0, R164, R0 ;  /* 0x00000000a4007221 */ /* 0x000fe80000010000 */
[----:B------:R-:W-:Y:S04]  /*a760*/  FADD.FTZ R0, R163, R0 ;  /* 0x00000000a3007221 */ /* 0x000fe80000010000 */
[----:B------:R-:W-:Y:S02]  /*a770*/  FADD.FTZ R0, R114, R0 ;  /* 0x0000000072007221 */ /* 0x000fe40000010000 */
[--C-:B---3--:R-:W-:Y:S01]  /*a780*/  FFMA.FTZ R2, R132, c[0x0][0x2d0], -R149.reuse ;  /* 0x0000b40084027a23 */ /* 0x108fe20000010895 */
[----:B------:R-:W-:Y:S01]  /*a790*/  F2FP.BF16.PACK_AB R132, R139, R150 ;  /* 0x000000968b84723e */ /* 0x000fe200000010ff */
[----:B------:R-:W-:Y:S02]  /*a7a0*/  FFMA.FTZ R149, R71, c[0x0][0x2d0], -R149 ;  /* 0x0000b40047957a23 */ /* 0x000fe40000010895 */
[----:B------:R3:W-:Y:S01]  /*a7b0*/  MUFU.EX2 R70, R2 ;  /* 0x0000000200467308 */ /* 0x0007e20000000800 */
[----:B------:R-:W-:Y:S04]  /*a7c0*/  FADD.FTZ R0, R115, R0 ;  /* 0x0000000073007221 */ /* 0x000fe80000010000 */
[----:B------:R-:W-:Y:S01]  /*a7d0*/  FADD.FTZ R0, R112, R0 ;  /* 0x0000000070007221 */ /* 0x000fe20000010000 */
[----:B--2---:R-:W-:Y:S03]  /*a7e0*/  F2FP.BF16.PACK_AB R134, R148, R136 ;  /* 0x000000889486723e */ /* 0x004fe600000010ff */
[----:B------:R-:W-:Y:S01]  /*a7f0*/  FADD.FTZ R0, R159, R0 ;  /* 0x000000009f007221 */ /* 0x000fe20000010000 */
[C---:B-1----:R-:W-:Y:S01]  /*a800*/  HMMA.16816.F32.BF16 R60, R72.reuse, R100, R60 ;  /* 0x00000064483c723c */ /* 0x042fe2000004183c */
[----:B------:R-:W1:Y:S02]  /*a810*/  MUFU.EX2 R149, R149 ;  /* 0x0000009500957308 */ /* 0x000e640000000800 */
[----:B------:R-:W-:Y:S04]  /*a820*/  FADD.FTZ R0, R123, R0 ;  /* 0x000000007b007221 */ /* 0x000fe80000010000 */
[----:B------:R-:W-:Y:S01]  /*a830*/  FADD.FTZ R0, R122, R0 ;  /* 0x000000007a007221 */ /* 0x000fe20000010000 */
[----:B------:R-:W-:Y:S01]  /*a840*/  HMMA.16816.F32.BF16 R64, R72, R102, R64 ;  /* 0x000000664840723c */ /* 0x000fe20000041840 */
[----:B------:R-:W2:Y:S03]  /*a850*/  LDSM.16.MT88.4 R100, [R224+0x3900] ;  /* 0x00390000e064783b */ /* 0x000ea60000004200 */
[----:B------:R-:W-:Y:S02]  /*a860*/  FADD.FTZ R0, R120, R0 ;  /* 0x0000000078007221 */ /* 0x000fe40000010000 */
[----:B---3--:R-:W-:Y:S02]  /*a870*/  FFMA.FTZ R2, R3, R170, R171 ;  /* 0x000000aa03027223 */ /* 0x008fe400000100ab */
[----:B------:R-:W-:Y:S04]  /*a880*/  FADD.FTZ R0, R155, R0 ;  /* 0x000000009b007221 */ /* 0x000fe80000010000 */
[----:B------:R-:W-:Y:S02]  /*a890*/  FADD.FTZ R2, R167, R2 ;  /* 0x00000002a7027221 */ /* 0x000fe40000010000 */
[----:B------:R-:W-:Y:S02]  /*a8a0*/  FADD.FTZ R0, R131, R0 ;  /* 0x0000000083007221 */ /* 0x000fe40000010000 */
[----:B------:R-:W-:Y:S01]  /*a8b0*/  FADD.FTZ R2, R165, R2 ;  /* 0x00000002a5027221 */ /* 0x000fe20000010000 */
[----:B-1----:R-:W-:Y:S01]  /*a8c0*/  F2FP.BF16.PACK_AB R135, R149, R70 ;  /* 0x000000469587723e */ /* 0x002fe200000010ff */
[----:B------:R-:W-:Y:S02]  /*a8d0*/  FADD.FTZ R0, R130, R0 ;  /* 0x0000000082007221 */ /* 0x000fe40000010000 */
[----:B------:R-:W-:Y:S02]  /*a8e0*/  FADD.FTZ R2, R110, R2 ;  /* 0x000000026e027221 */ /* 0x000fe40000010000 */
[----:B------:R-:W-:Y:S02]  /*a8f0*/  FADD.FTZ R0, R128, R0 ;  /* 0x0000000080007221 */ /* 0x000fe40000010000 */
[C---:B------:R-:W-:Y:S01]  /*a900*/  HMMA.16816.F32.BF16 R72, R132.reuse, R84, R4 ;  /* 0x000000548448723c */ /* 0x040fe20000041804 */
[----:B------:R-:W-:Y:S04]  /*a910*/  LDSM.16.MT88.4 R4, [R224+0x7900] ;  /* 0x00790000e004783b */ /* 0x000fe80000004200 */
[----:B------:R-:W-:Y:S02]  /*a920*/  FADD.FTZ R2, R108, R2 ;  /* 0x000000026c027221 */ /* 0x000fe40000010000 */
[----:B------:R-:W-:Y:S01]  /*a930*/  FADD.FTZ R0, R151, R0 ;  /* 0x0000000097007221 */ /* 0x000fe20000010000 */
        /* <DEDUP_REMOVED lines=8> */
[----:B------:R-:W-:Y:S04]  /*a9c0*/  FADD.FTZ R2, R218, R2 ;  /* 0x00000002da027221 */ /* 0x000fe80000010000 */
[C---:B------:R-:W-:Y:S04]  /*a9d0*/  HMMA.16816.F32.BF16 R88, R132.reuse, R92, R20 ;  /* 0x0000005c8458723c */ /* 0x040fe80000041814 */
[----:B------:R-:W-:Y:S02]  /*a9e0*/  FADD.FTZ R2, R117, R2 ;  /* 0x0000000275027221 */ /* 0x000fe40000010000 */
[----:B------:R-:W3:Y:S02]  /*a9f0*/  LDSM.16.MT88.4 R116, [R222+0x7900] ;  /* 0x00790000de74783b */ /* 0x000ee40000004200 */
[C---:B------:R-:W-:Y:S04]  /*aa00*/  HMMA.16816.F32.BF16 R92, R132.reuse, R94, R24 ;  /* 0x0000005e845c723c */ /* 0x040fe80000041818 */
[----:B------:R-:W-:Y:S04]  /*aa10*/  FADD.FTZ R2, R214, R2 ;  /* 0x00000002d6027221 */ /* 0x000fe80000010000 */
[C---:B--2---:R-:W-:Y:S04]  /*aa20*/  HMMA.16816.F32.BF16 R96, R132.reuse, R100, R28 ;  /* 0x000000648460723c */ /* 0x044fe8000004181c */
[----:B------:R-:W-:Y:S04]  /*aa30*/  FADD.FTZ R2, R207, R2 ;  /* 0x00000002cf027221 */ /* 0x000fe80000010000 */
[C---:B------:R-:W-:Y:S04]  /*aa40*/  HMMA.16816.F32.BF16 R100, R132.reuse, R102, R32 ;  /* 0x000000668464723c */ /* 0x040fe80000041820 */
[----:B------:R-:W-:Y:S04]  /*aa50*/  FADD.FTZ R2, R205, R2 ;  /* 0x00000002cd027221 */ /* 0x000fe80000010000 */
[C---:B-1----:R-:W-:Y:S04]  /*aa60*/  HMMA.16816.F32.BF16 R104, R132.reuse, R108, R36 ;  /* 0x0000006c8468723c */ /* 0x042fe80000041824 */
[----:B------:R-:W-:Y:S02]  /*aa70*/  FADD.FTZ R2, R125, R2 ;  /* 0x000000027d027221 */ /* 0x000fe40000010000 */
[----:B------:R-:W1:Y:S02]  /*aa80*/  LDSM.16.MT88.4 R124, [R225+0x7900] ;  /* 0x00790000e17c783b */ /* 0x000e640000004200 */
[C---:B------:R-:W-:Y:S04]  /*aa90*/  HMMA.16816.F32.BF16 R108, R132.reuse, R110, R40 ;  /* 0x0000006e846c723c */ /* 0x040fe80000041828 */
[----:B------:R-:W-:Y:S04]  /*aaa0*/  FADD.FTZ R2, R198, R2 ;  /* 0x00000002c6027221 */ /* 0x000fe80000010000 */
[----:B------:R-:W-:Y:S04]  /*aab0*/  FADD.FTZ R2, R189, R2 ;  /* 0x00000002bd027221 */ /* 0x000fe80000010000 */
[----:B------:R-:W-:Y:S04]  /*aac0*/  FADD.FTZ R2, R188, R2 ;  /* 0x00000002bc027221 */ /* 0x000fe80000010000 */
[----:B------:R-:W-:Y:S04]  /*aad0*/  FADD.FTZ R2, R161, R2 ;  /* 0x00000002a1027221 */ /* 0x000fe80000010000 */
[----:B------:R-:W-:Y:S04]  /*aae0*/  FADD.FTZ R2, R162, R2 ;  /* 0x00000002a2027221 */ /* 0x000fe80000010000 */
[----:B------:R-:W-:Y:S02]  /*aaf0*/  FADD.FTZ R2, R113, R2 ;  /* 0x0000000271027221 */ /* 0x000fe40000010000 */
[C---:B---3--:R-:W-:Y:S03]  /*ab00*/  HMMA.16816.F32.BF16 R112, R132.reuse, R116, R44 ;  /* 0x000000748470723c */ /* 0x048fe6000004182c */
        /* <DEDUP_REMOVED lines=15> */
[----:B------:R-:W-:Y:S04]  /*ac00*/  FADD.FTZ R0, R139, R2 ;  /* 0x000000028b007221 */ /* 0x000fe80000010000 */
[----:B------:R-:W-:Y:S04]  /*ac10*/  FADD.FTZ R2, R136, R0 ;  /* 0x0000000088027221 */ /* 0x000fe80000010000 */
[----:B------:R-:W-:Y:S02]  /*ac20*/  FADD.FTZ R2, R148, R2 ;  /* 0x0000000294027221 */ /* 0x000fe40000010000 */
[----:B------:R-:W-:Y:S01]  /*ac30*/  FADD.FTZ R0, R70, R3 ;  /* 0x0000000346007221 */ /* 0x000fe20000010000 */
[----:B------:R-:W-:Y:S01]  /*ac40*/  MOV R3, R69 ;  /* 0x0000004500037202 */ /* 0x000fe20000000f00 */
[----:B------:R-:W-:Y:S01]  /*ac50*/  IMAD.MOV.U32 R70, RZ, RZ, R68 ;  /* 0x000000ffff467224 */ /* 0x000fe200078e0044 */
[----:B------:R1:W-:Y:S01]  /*ac60*/  STL [R1+0x18], R2 ;  /* 0x0000180201007387 */ /* 0x0003e20000100800 */
[----:B------:R-:W-:Y:S05]  /*ac70*/  FADD.FTZ R0, R149, R0 ;  /* 0x0000000095007221 */ /* 0x000fea0000010000 */
[----:B------:R1:W-:Y:S01]  /*ac80*/  STL [R1+0x1c], R0 ;  /* 0x00001c0001007387 */ /* 0x0003e20000100800 */
[----:B------:R-:W-:-:S05]  /*ac90*/  @P0 BRA `(.L_x_503) ;  /* 0xffffb7c000000947 */ /* 0x000fca000383ffff */
.L_x_502:
[----:B------:R-:W-:-:S13]  /*aca0*/  ISETP.LE.AND P0, PT, RZ, UR25, PT ;  /* 0x00000019ff007c0c */ /* 0x000fda000bf03270 */
[----:B------:R-:W-:Y:S05]  /*acb0*/  @!P0 BRA `(.L_x_504) ;  /* 0x0000403000008947 */ /* 0x000fea0003800000 */
[----:B------:R-:W2:Y:S01]  /*acc0*/  LDL.64 R10, [R1+0x40] ;  /* 0x00004000010a7983 */ /* 0x000ea20000100a00 */
[----:B------:R-:W-:-:S03]  /*acd0*/  ULDC.64 UR4, c[0x0][0x1e0] ;  /* 0x0000780000047ab9 */ /* 0x000fc60000000a00 */
[----:B------:R-:W3:Y:S04]  /*ace0*/  LDL.64 R6, [R1+0x48] ;  /* 0x0000480001067983 */ /* 0x000ee80000100a00 */
[----:B------:R-:W4:Y:S04]  /*acf0*/  LDL.64 R8, [R1+0x30] ;  /* 0x0000300001087983 */ /* 0x000f280000100a00 */
[----:B------:R-:W5:Y:S01]  /*ad00*/  LDL.64 R4, [R1+0x38] ;  /* 0x0000380001047983 */ /* 0x000f620000100a00 */
[----:B------:R-:W-:Y:S01]  /*ad10*/  UIADD3 UR12, UP0, UR12, 0x80, URZ ;  /* 0x000000800c0c7890 */ /* 0x000fe2000ff1e03f */
[----:B------:R-:W-:Y:S01]  /*ad20*/  IMAD.MOV.U32 R71, RZ, RZ, R68 ;  /* 0x000000ffff477224 */ /* 0x000fe200078e0044 */
[----:B------:R-:W-:Y:S01]  /*ad30*/  USHF.L.U64.HI UR6, UR4, 0x6, UR5 ;  /* 0x0000000604067899 */ /* 0x000fe20008010205 */
[----:B------:R-:W-:Y:S01]  /*ad40*/  MOV R70, R69 ;  /* 0x0000004500467202 */ /* 0x000fe20000000f00 */
[----:B------:R-:W-:-:S02]  /*ad50*/  USHF.L.U32 UR7, UR4, 0x6, URZ ;  /* 0x0000000604077899 */ /* 0x000fc4000800063f */
[----:B------:R-:W-:Y:S02]  /*ad60*/  UMOV UR8, 0x7 ;  /* 0x0000000700087882 */ /* 0x000fe40000000000 */
[----:B------:R-:W-:Y:S02]  /*ad70*/  ULDC.64 UR4, c[0x0][0x208] ;  /* 0x0000820000047ab9 */ /* 0x000fe40000000a00 */
[----:B------:R-:W-:Y:S02]  /*ad80*/  USHF.L.U64.HI UR8, UR4, UR8, UR5 ;  /* 0x0000000804087299 */ /* 0x000fe40008010205 */
[----:B------:R-:W-:Y:S02]  /*ad90*/  USHF.L.U32 UR11, UR4, 0x7, URZ ;  /* 0x00000007040b7899 */ /* 0x000fe4000800063f */
[----:B------:R-:W-:Y:S01]  /*ada0*/  UIADD3.X UR9, URZ, UR9, URZ, UP0, !UPT ;  /* 0x000000093f097290 */ /* 0x000fe200087fe43f */
[----:B-12---:R-:W-:Y:S02]  /*adb0*/  IADD3 R0, P0, R10, 0x40, RZ ;  /* 0x000000400a007810 */ /* 0x006fe40007f1e0ff */
[----:B---3--:R-:W-:-:S03]  /*adc0*/  IADD3 R2, P1, R6, 0x40, RZ ;  /* 0x0000004006027810 */ /* 0x008fc60007f3e0ff */
[----:B------:R4:W-:Y:S02]  /*add0*/  STL [R1+0x2c], R0 ;  /* 0x00002c0001007387 */ /* 0x0009e40000100800 */
[----:B-----5:R-:W-:Y:S02]  /*ade0*/  IMAD.X R3, RZ, RZ, R5, P1 ;  /* 0x000000ffff037224 */ /* 0x020fe400008e0605 */
[----:B------:R-:W-:Y:S01]  /*adf0*/  IMAD.MOV.U32 R4, RZ, RZ, R6 ;  /* 0x000000ffff047224 */ /* 0x000fe200078e0006 */
[----:B----4-:R-:W-:-:S05]  /*ae00*/  IADD3.X R0, RZ, R9, RZ, P0, !PT ;  /* 0x00000009ff007210 */ /* 0x010fca00007fe4ff */
[----:B------:R1:W-:Y:S04]  /*ae10*/  STL [R1+0x28], R0 ;  /* 0x0000280001007387 */ /* 0x0003e80000100800 */
[----:B------:R1:W-:Y:S04]  /*ae20*/  STL.64 [R1+0x20], R2 ;  /* 0x0000200201007387 */ /* 0x0003e80000100a00 */
[----:B------:R1:W-:Y:S02]  /*ae30*/  STL.64 [R1+0x38], R4 ;  /* 0x0000380401007387 */ /* 0x0003e40000100a00 */
.L_x_505:
[----:B------:R-:W2:Y:S01]  /*ae40*/  LDL.64 R156, [R1+0x38] ;  /* 0x00003800019c7983 */ /* 0x000ea20000100a00 */
[----:B------:R-:W-:Y:S04]  /*ae50*/  DEPBAR.LE SB0, 0x0 ;  /* 0x000080000000791a */ /* 0x000fe80000000000 */
[----:B------:R-:W-:Y:S01]  /*ae60*/  USHF.R.S32.HI UR5, URZ, 0x1f, UR25 ;  /* 0x0000001f3f057899 */ /* 0x000fe20008011419 */
[----:B------:R-:W3:Y:S01]  /*ae70*/  LDL.64 R68, [R1+0x20] ;  /* 0x0000200001447983 */ /* 0x000ee20000100a00 */
[----:B------:R-:W-:Y:S01]  /*ae80*/  UIMAD UR4, UR8, UR25, URZ ;  /* 0x00000019080472a4 */ /* 0x000fe2000f8e023f */
[----:B-1----:R-:W-:Y:S01]  /*ae90*/  MOV R2, UR11 ;  /* 0x0000000b00027c02 */ /* 0x002fe20008000f00 */
[----:B------:R-:W-:Y:S02]  /*aea0*/  UISETP.GT.AND UP0, UPT, UR25, URZ, UPT ;  /* 0x0000003f1900728c */ /* 0x000fe4000bf04270 */
[----:B------:R-:W-:Y:S01]  /*aeb0*/  UIMAD UR4, UR5, UR11, UR4 ;  /* 0x0000000b050472a4 */ /* 0x000fe2000f8e0204 */
[----:B------:R-:W-:Y:S08]  /*aec0*/  BAR.SYNC.DEFER_BLOCKING 0x0 ;  /* 0x0000000000007b1d */ /* 0x000ff00000010000 */
        /* <DEDUP_REMOVED lines=17> */
[C---:B------:R-:W-:Y:S07]  /*afe0*/  HMMA.16816.F32.BF16 R28, R140.reuse, R32, RZ ;  /* 0x000000208c1c723c */ /* 0x040fee00000418ff */
[----:B------:R-:W-:Y:S01]  /*aff0*/  LDSM.16.M88.4 R160, [R238] ;  /* 0x00000000eea0783b */ /* 0x000fe20000000200 */
[C---:B------:R-:W-:Y:S07]  /*b000*/  HMMA.16816.F32.BF16 R32, R140.reuse, R34, RZ ;  /* 0x000000228c20723c */ /* 0x040fee00000418ff */
[----:B------:R-:W-:Y:S01]  /*b010*/  LDSM.16.M88.4 R164, [R237] ;  /* 0x00000000eda4783b */ /* 0x000fe20000000200 */
[C---:B------:R-:W-:Y:S07]  /*b020*/  HMMA.16816.F32.BF16 R36, R140.reuse, R40, RZ ;  /* 0x000000288c24723c */ /* 0x040fee00000418ff */
[----:B------:R-:W-:Y:S01]  /*b030*/  LDSM.16.M88.4 R168, [R236] ;  /* 0x00000000eca8783b */ /* 0x000fe20000000200 */
[C---:B------:R-:W-:Y:S08]  /*b040*/  HMMA.16816.F32.BF16 R40, R140.reuse, R42, RZ ;  /* 0x0000002a8c28723c */ /* 0x040ff000000418ff */
[C---:B-1----:R-:W-:Y:S08]  /*b050*/  HMMA.16816.F32.BF16 R44, R140.reuse, R48, RZ ;  /* 0x000000308c2c723c */ /* 0x042ff000000418ff */
[C---:B------:R-:W-:Y:S08]  /*b060*/  HMMA.16816.F32.BF16 R48, R140.reuse, R50, RZ ;  /* 0x000000328c30723c */ /* 0x040ff000000418ff */
[C---:B------:R-:W-:Y:S08]  /*b070*/  HMMA.16816.F32.BF16 R52, R140.reuse, R56, RZ ;  /* 0x000000388c34723c */ /* 0x040ff000000418ff */
[C---:B------:R-:W-:Y:S08]  /*b080*/  HMMA.16816.F32.BF16 R56, R140.reuse, R58, RZ ;  /* 0x0000003a8c38723c */ /* 0x040ff000000418ff */
[C---:B----4-:R-:W-:Y:S08]  /*b090*/  HMMA.16816.F32.BF16 R60, R140.reuse, R64, RZ ;  /* 0x000000408c3c723c */ /* 0x050ff000000418ff */
[----:B------:R-:W-:Y:S08]  /*b0a0*/  HMMA.16816.F32.BF16 R64, R140, R66, RZ ;  /* 0x000000428c40723c */ /* 0x000ff000000418ff */
[C---:B------:R-:W-:Y:S08]  /*b0b0*/  HMMA.16816.F32.BF16 R4, R144.reuse, R136, R4 ;  /* 0x000000889004723c */ /* 0x040ff00000041804 */
[C---:B------:R-:W-:Y:S08]  /*b0c0*/  HMMA.16816.F32.BF16 R8, R144.reuse, R138, R8 ;  /* 0x0000008a9008723c */ /* 0x040ff00000041808 */
[C---:B-----5:R-:W-:Y:S08]  /*b0d0*/  HMMA.16816.F32.BF16 R12, R144.reuse, R148, R12 ;  /* 0x00000094900c723c */ /* 0x060ff0000004180c */
[C---:B------:R-:W-:Y:S08]  /*b0e0*/  HMMA.16816.F32.BF16 R16, R144.reuse, R150, R16 ;  /* 0x000000969010723c */ /* 0x040ff00000041810 */
[C---:B------:R-:W-:Y:S08]  /*b0f0*/  HMMA.16816.F32.BF16 R20, R144.reuse, R152, R20 ;  /* 0x000000989014723c */ /* 0x040ff00000041814 */
[C---:B------:R-:W-:Y:S04]  /*b100*/  HMMA.16816.F32.BF16 R24, R144.reuse, R154, R24 ;  /* 0x0000009a9018723c */ /* 0x040fe80000041818 */
[C---:B--2---:R-:W-:Y:S02]  /*b110*/  IMAD.WIDE.U32 R136, R2.reuse, UR25, R156 ;  /* 0x0000001902887c25 */ /* 0x044fe4000f8e009c */
[----:B------:R-:W-:Y:S03]  /*b120*/  LDSM.16.M88.4 R156, [R239] ;  /* 0x00000000ef9c783b */ /* 0x000fe60000000200 */
[----:B------:R-:W-:Y:S03]  /*b130*/  IADD3 R0, R137, UR4, RZ ;  /* 0x0000000489007c10 */ /* 0x000fe6000fffe0ff */
[----:B---3--:R-:W-:Y:S01]  /*b140*/  IMAD.WIDE.U32 R2, R2, UR25, R68 ;  /* 0x0000001902027c25 */ /* 0x008fe2000f8e0044 */
[C---:B------:R-:W-:Y:S01]  /*b150*/  LEA R68, P1, R136.reuse, c[0x0][0x1f8], 0x1 ;  /* 0x00007e0088447a11 */ /* 0x040fe200078208ff */
[----:B------:R-:W-:Y:S03]  /*b160*/  UIADD3 UR25, UR25, -0x1, URZ ;  /* 0xffffffff19197890 */ /* 0x000fe6000fffe03f */
[----:B------:R-:W-:Y:S01]  /*b170*/  LEA.HI.X R69, R136, c[0x0][0x1fc], R0, 0x1, P1 ;  /* 0x00007f0088457a11 */ /* 0x000fe200008f0c00 */
[----:B------:R-:W-:Y:S01]  /*b180*/  @UP0 USHF.R.S32.HI UR13, URZ, 0x1f, UR25 ;  /* 0x0000001f3f0d0899 */ /* 0x000fe20008011419 */
[----:B------:R-:W1:Y:S01]  /*b190*/  LDSM.16.M88.4 R136, [R240] ;  /* 0x00000000f088783b */ /* 0x000e620000000200 */
[----:B------:R-:W-:Y:S01]  /*b1a0*/  IADD3 R3, R3, UR4, RZ ;  /* 0x0000000403037c10 */ /* 0x000fe2000fffe0ff */
[----:B------:R-:W-:Y:S01]  /*b1b0*/  ULDC.64 UR4, c[0x0][0x1e0] ;  /* 0x0000780000047ab9 */ /* 0x000fe20000000a00 */
[C---:B------:R-:W-:Y:S04]  /*b1c0*/  LEA R188, P0, R2.reuse, c[0x0][0x1f8], 0x1 ;  /* 0x00007e0002bc7a11 */ /* 0x040fe800078008ff */
[----:B------:R-:W-:Y:S01]  /*b1d0*/  LEA.HI.X R189, R2, c[0x0][0x1fc], R3, 0x1, P0 ;  /* 0x00007f0002bd7a11 */ /* 0x000fe200000f0c03 */
[----:B------:R-:W-:Y:S01]  /*b1e0*/  @!PT LDS RZ, [RZ] ;  /* 0x00000000fffff984 */ /* 0x000fe20000000800 */
[----:B------:R-:W-:Y:S01]  /*b1f0*/  @!PT LDS RZ, [RZ] ;  /* 0x00000000fffff984 */ /* 0x000fe20000000800 */
[----:B------:R-:W-:Y:S01]  /*b200*/  @!PT LDS RZ, [RZ] ;  /* 0x00000000fffff984 */ /* 0x000fe20000000800 */
[----:B------:R2:W-:Y:S01]  /*b210*/  LDGSTS.E.BYPASS.LTC128B.128 [R243+0x100], [R68.64], !P5 ;  /* 0x0010000044f37fae */ /* 0x0005e2000e901d52 */
[----:B------:R-:W-:Y:S01]  /*b220*/  IADD3 R2, P0, R68, UR10, RZ ;  /* 0x0000000a44027c10 */ /* 0x000fe2000ff1e0ff */
[----:B------:R-:W-:Y:S02]  /*b230*/  @UP0 UIMAD.WIDE.U32 UR20, UR25, UR4, URZ ;  /* 0x00000004191402a5 */ /* 0x000fe4000f8e003f */
[----:B------:R-:W-:Y:S01]  /*b240*/  @UP0 UIMAD UR13, UR13, UR4, URZ ;  /* 0x000000040d0d02a4 */ /* 0x000fe2000f8e023f */
[----:B------:R-:W-:Y:S01]  /*b250*/  IADD3.X R3, R69, UR14, RZ, P0, !PT ;  /* 0x0000000e45037c10 */ /* 0x000fe200087fe4ff */
[----:B------:R-:W-:Y:S01]  /*b260*/  @UP0 USHF.L.U32 UR4, UR20, 0x7, URZ ;  /* 0x0000000714040899 */ /* 0x000fe2000800063f */
[C---:B------:R-:W-:Y:S01]  /*b270*/  IADD3 R150, P2, R2.reuse, UR16, RZ ;  /* 0x0000001002967c10 */ /* 0x040fe2000ff5e0ff */
[----:B------:R3:W-:Y:S01]  /*b280*/  LDGSTS.E.BYPASS.LTC128B.128 [R243+0x4100], [R188.64], !P4 ;  /* 0x04100000bcf37fae */ /* 0x0007e2000e101d52 */
[----:B------:R-:W-:Y:S02]  /*b290*/  @UP0 UIMAD UR13, UR25, UR5, UR13 ;  /* 0x00000005190d02a4 */ /* 0x000fe4000f8e020d */
[C---:B------:R-:W-:Y:S02]  /*b2a0*/  IADD3.X R151, R3.reuse, UR15, RZ, P2, !PT ;  /* 0x0000000f03977c10 */ /* 0x040fe400097fe4ff */
[----:B------:R-:W-:Y:S03]  /*b2b0*/  @UP0 UIADD3 UR13, UR21, UR13, URZ ;  /* 0x0000000d150d0290 */ /* 0x000fe6000fffe03f */
[----:B------:R4:W-:Y:S01]  /*b2c0*/  LDGSTS.E.BYPASS.LTC128B.128 [R243+0x1100], [R2.64], !P5 ;  /* 0x0110000002f37fae */ /* 0x0009e2000e901d52 */
[----:B------:R-:W-:Y:S07]  /*b2d0*/  @UP0 USHF.L.U64.HI UR13, UR20, 0x7, UR13 ;  /* 0x00000007140d0899 */ /* 0x000fee000801020d */
[----:B------:R4:W-:Y:S01]  /*b2e0*/  LDGSTS.E.BYPASS.LTC128B.128 [R243+0x5100], [R2.64+0x80], !P4 ;  /* 0x0510008002f37fae */ /* 0x0009e2000e101d52 */
[----:B--2---:R-:W-:Y:S04]  /*b2f0*/  IADD3 R68, P0, R2, UR10, RZ ;  /* 0x0000000a02447c10 */ /* 0x004fe8000ff1e0ff */
[----:B------:R-:W-:Y:S01]  /*b300*/  IADD3.X R69, R3, UR14, RZ, P0, !PT ;  /* 0x0000000e03457c10 */ /* 0x000fe200087fe4ff */
[C---:B-1----:R-:W-:Y:S03]  /*b310*/  HMMA.16816.F32.BF16 R28, R144.reuse, R136, R28 ;  /* 0x00000088901c723c */ /* 0x042fe6000004181c */
[C---:B------:R-:W-:Y:S01]  /*b320*/  IADD3 R148, P1, R68.reuse, UR10, RZ ;  /* 0x0000000a44947c10 */ /* 0x040fe2000ff3e0ff */
[----:B------:R1:W-:Y:S03]  /*b330*/  LDGSTS.E.BYPASS.LTC128B.128 [R243+0x2100], [R68.64], !P5 ;  /* 0x0210000044f37fae */ /* 0x0003e6000e901d52 */
[C---:B------:R-:W-:Y:S01]  /*b340*/  IADD3.X R149, R69.reuse, UR14, RZ, P1, !PT ;  /* 0x0000000e45957c10 */ /* 0x040fe20008ffe4ff */
[C---:B------:R-:W-:Y:S04]  /*b350*/  HMMA.16816.F32.BF16 R32, R144.reuse, R138, R32 ;  /* 0x0000008a9020723c */ /* 0x040fe80000041820 */
[----:B------:R2:W-:Y:S04]  /*b360*/  LDGSTS.E.BYPASS.LTC128B.128 [R243+0x6100], [R150.64], !P4 ;  /* 0x0610000096f37fae */ /* 0x0005e8000e101d52 */
[C---:B------:R-:W-:Y:S04]  /*b370*/  HMMA.16816.F32.BF16 R36, R144.reuse, R156, R36 ;  /* 0x0000009c9024723c */ /* 0x040fe80000041824 */
[----:B------:R2:W-:Y:S01]  /*b380*/  LDGSTS.E.BYPASS.LTC128B.128 [R243+0x3100], [R148.64], !P5 ;  /* 0x0310000094f37fae */ /* 0x0005e2000e901d52 */
[----:B----4-:R-:W-:Y:S03]  /*b390*/  IADD3 R2, P0, R68, UR16, RZ ;  /* 0x0000001044027c10 */ /* 0x010fe6000ff1e0ff */
[C---:B------:R-:W-:Y:S04]  /*b3a0*/  HMMA.16816.F32.BF16 R40, R144.reuse, R158, R40 ;  /* 0x0000009e9028723c */ /* 0x040fe80000041828 */
[----:B------:R-:W-:Y:S02]  /*b3b0*/  IADD3.X R3, R69, UR15, RZ, P0, !PT ;  /* 0x0000000f45037c10 */ /* 0x000fe400087fe4ff */
[----:B------:R-:W-:Y:S02]  /*b3c0*/  PLOP3.LUT P0, PT, PT, PT, UP0, 0x80, 0x0 ;  /* 0x000000000000781c */ /* 0x000fe40003f0f008 */
[C---:B------:R-:W-:Y:S01]  /*b3d0*/  HMMA.16816.F32.BF16 R44, R144.reuse, R160, R44 ;  /* 0x000000a0902c723c */ /* 0x040fe2000004182c */
[----:B------:R4:W-:Y:S07]  /*b3e0*/  LDGSTS.E.BYPASS.LTC128B.128 [R243+0x7100], [R2.64], !P4 ;  /* 0x0710000002f37fae */ /* 0x0009ee000e101d52 */
[C---:B------:R-:W-:Y:S01]  /*b3f0*/  HMMA.16816.F32.BF16 R48, R144.reuse, R162, R48 ;  /* 0x000000a29030723c */ /* 0x040fe20000041830 */
[----:B------:R-:W-:Y:S07]  /*b400*/  LDSM.16.M88.4 R136, [R226+0x8900] ;  /* 0x00890000e288783b */ /* 0x000fee0000000200 */
[C---:B------:R-:W-:Y:S01]  /*b410*/  HMMA.16816.F32.BF16 R52, R144.reuse, R164, R52 ;  /* 0x000000a49034723c */ /* 0x040fe20000041834 */
[----:B--2---:R-:W2:Y:S07]  /*b420*/  LDSM.16.M88.4 R148, [R226+0x8100] ;  /* 0x00810000e294783b */ /* 0x004eae0000000200 */
[C---:B------:R-:W-:Y:S01]  /*b430*/  HMMA.16816.F32.BF16 R56, R144.reuse, R166, R56 ;  /* 0x000000a69038723c */ /* 0x040fe20000041838 */
[----:B------:R-:W0:Y:S07]  /*b440*/  LDGDEPBAR ;  /* 0x00000000000079af */ /* 0x000e2e0000000000 */
[C---:B------:R-:W-:Y:S01]  /*b450*/  HMMA.16816.F32.BF16 R60, R144.reuse, R168, R60 ;  /* 0x000000a8903c723c */ /* 0x040fe2000004183c */
[----:B------:R-:W5:Y:S07]  /*b460*/  LDSM.16.M88.4 R152, [R226+0x9100] ;  /* 0x00910000e298783b */ /* 0x000f6e0000000200 */
[----:B------:R-:W-:Y:S01]  /*b470*/  HMMA.16816.F32.BF16 R64, R144, R170, R64 ;  /* 0x000000aa9040723c */ /* 0x000fe20000041840 */
[----:B------:R-:W1:Y:S08]  /*b480*/  LDSM.16.M88.4 R156, [R226+0x9900] ;  /* 0x00990000e29c783b */ /* 0x000e700000000200 */
[----:B------:R-:W1:Y:S01]  /*b490*/  LDSM.16.M88.4 R160, [R226+0xa100] ;  /* 0x00a10000e2a0783b */ /* 0x000e620000000200 */
[C---:B--2---:R-:W-:Y:S07]  /*b4a0*/  HMMA.16816.F32.BF16 R4, R172.reuse, R148, R4 ;  /* 0x00000094ac04723c */ /* 0x044fee0000041804 */
[----:B------:R-:W-:Y:S01]  /*b4b0*/  LDSM.16.M88.4 R164, [R220+0xc100] ;  /* 0x00c10000dca4783b */ /* 0x000fe20000000200 */
[C---:B------:R-:W-:Y:S07]  /*b4c0*/  HMMA.16816.F32.BF16 R8, R172.reuse, R150, R8 ;  /* 0x00000096ac08723c */ /* 0x040fee0000041808 */
[----:B------:R-:W2:Y:S01]  /*b4d0*/  LDSM.16.M88.4 R148, [R226+0xa900] ;  /* 0x00a90000e294783b */ /* 0x000ea20000000200 */
[C---:B------:R-:W-:Y:S07]  /*b4e0*/  HMMA.16816.F32.BF16 R12, R172.reuse, R136, R12 ;  /* 0x00000088ac0c723c */ /* 0x040fee000004180c */
[----:B------:R-:W-:Y:S01]  /*b4f0*/  LDSM.16.M88.4 R168, [R233] ;  /* 0x00000000e9a8783b */ /* 0x000fe20000000200 */
[C---:B------:R-:W-:Y:S07]  /*b500*/  HMMA.16816.F32.BF16 R16, R172.reuse, R138, R16 ;  /* 0x0000008aac10723c */ /* 0x040fee0000041810 */
[----:B------:R-:W2:Y:S01]  /*b510*/  LDSM.16.M88.4 R136, [R226+0xb100] ;  /* 0x00b10000e288783b */ /* 0x000ea20000000200 */
[C---:B-----5:R-:W-:Y:S07]  /*b520*/  HMMA.16816.F32.BF16 R20, R172.reuse, R152, R20 ;  /* 0x00000098ac14723c */ /* 0x060fee0000041814 */
[----:B---3--:R-:W-:Y:S01]  /*b530*/  LDSM.16.M88.4 R188, [R226+0xd100] ;  /* 0x00d10000e2bc783b */ /* 0x008fe20000000200 */
[C---:B------:R-:W-:Y:S07]  /*b540*/  HMMA.16816.F32.BF16 R24, R172.reuse, R154, R24 ;  /* 0x0000009aac18723c */ /* 0x040fee0000041818 */
[----:B------:R-:W3:Y:S01]  /*b550*/  LDSM.16.M88.4 R152, [R226+0xb900] ;  /* 0x00b90000e298783b */ /* 0x000ee20000000200 */
[C---:B-1----:R-:W-:Y:S07]  /*b560*/  HMMA.16816.F32.BF16 R28, R172.reuse, R156, R28 ;  /* 0x0000009cac1c723c */ /* 0x042fee000004181c */
[----:B------:R-:W-:Y:S01]  /*b570*/  LDSM.16.M88.4 R196, [R226+0xd900] ;  /* 0x00d90000e2c4783b */ /* 0x000fe20000000200 */
[C---:B------:R-:W-:Y:S07]  /*b580*/  HMMA.16816.F32.BF16 R32, R172.reuse, R158, R32 ;  /* 0x0000009eac20723c */ /* 0x040fee0000041820 */
[----:B------:R-:W1:Y:S01]  /*b590*/  LDSM.16.M88.4 R156, [R223] ;  /* 0x00000000df9c783b */ /* 0x000e620000000200 */
[C---:B------:R-:W-:Y:S07]  /*b5a0*/  HMMA.16816.F32.BF16 R36, R172.reuse, R160, R36 ;  /* 0x000000a0ac24723c */ /* 0x040fee0000041824 */
[----:B------:R-:W-:Y:S01]  /*b5b0*/  LDSM.16.M88.4 R200, [R226+0xe900] ;  /* 0x00e90000e2c8783b */ /* 0x000fe20000000200 */
[C---:B------:R-:W-:Y:S07]  /*b5c0*/  HMMA.16816.F32.BF16 R40, R172.reuse, R162, R40 ;  /* 0x000000a2ac28723c */ /* 0x040fee0000041828 */
[----:B------:R-:W5:Y:S01]  /*b5d0*/  LDSM.16.M88.4 R160, [R223+0x800] ;  /* 0x00080000dfa0783b */ /* 0x000f620000000200 */
[C---:B--2---:R-:W-:Y:S07]  /*b5e0*/  HMMA.16816.F32.BF16 R44, R172.reuse, R148, R44 ;  /* 0x00000094ac2c723c */ /* 0x044fee000004182c */
[----:B------:R-:W-:Y:S01]  /*b5f0*/  LDSM.16.M88.4 R204, [R226+0xf100] ;  /* 0x00f10000e2cc783b */ /* 0x000fe20000000200 */
[C---:B------:R-:W-:Y:S07]  /*b600*/  HMMA.16816.F32.BF16 R48, R172.reuse, R150, R48 ;  /* 0x00000096ac30723c */ /* 0x040fee0000041830 */
[----:B------:R-:W2:Y:S01]  /*b610*/  LDSM.16.M88.4 R148, [R223+0x1000] ;  /* 0x00100000df94783b */ /* 0x000ea20000000200 */
[C---:B------:R-:W-:Y:S07]  /*b620*/  HMMA.16816.F32.BF16 R52, R172.reuse, R136, R52 ;  /* 0x00000088ac34723c */ /* 0x040fee0000041834 */
[----:B------:R-:W-:Y:S01]  /*b630*/  LDSM.16.M88.4 R212, [R226+0xf900] ;  /* 0x00f90000e2d4783b */ /* 0x000fe20000000200 */
[C---:B------:R-:W-:Y:S07]  /*b640*/  HMMA.16816.F32.BF16 R56, R172.reuse, R138, R56 ;  /* 0x0000008aac38723c */ /* 0x040fee0000041838 */
[----:B------:R-:W2:Y:S01]  /*b650*/  LDSM.16.M88.4 R136, [R223+0x1800] ;  /* 0x00180000df88783b */ /* 0x000ea20000000200 */
[C---:B---3--:R-:W-:Y:S07]  /*b660*/  HMMA.16816.F32.BF16 R60, R172.reuse, R152, R60 ;  /* 0x00000098ac3c723c */ /* 0x048fee000004183c */
[----:B------:R-:W-:Y:S01]  /*b670*/  LDSM.16.M88.4 R216, [R223+0x4000] ;  /* 0x00400000dfd8783b */ /* 0x000fe20000000200 */
[----:B------:R-:W-:Y:S07]  /*b680*/  HMMA.16816.F32.BF16 R64, R172, R154, R64 ;  /* 0x0000009aac40723c */ /* 0x000fee0000041840 */
[----:B------:R-:W3:Y:S01]  /*b690*/  LDSM.16.M88.4 R152, [R223+0x2000] ;  /* 0x00200000df98783b */ /* 0x000ee20000000200 */
        /* <DEDUP_REMOVED lines=17> */
[----:B------:R-:W-:Y:S07]  /*b7b0*/  LDSM.16.M88.4 R156, [R220+0xe100] ;  /* 0x00e10000dc9c783b */ /* 0x000fee0000000200 */
[C---:B-----5:R-:W-:Y:S08]  /*b7c0*/  HMMA.16816.F32.BF16 R52, R176.reuse, R160, R52 ;  /* 0x000000a0b034723c */ /* 0x060ff00000041834 */
[C---:B------:R-:W-:Y:S01]  /*b7d0*/  HMMA.16816.F32.BF16 R56, R176.reuse, R162, R56 ;  /* 0x000000a2b038723c */ /* 0x040fe20000041838 */
[----:B------:R-:W-:Y:S07]  /*b7e0*/  LDSM.16.M88.4 R160, [R220+0xe900] ;  /* 0x00e90000dca0783b */ /* 0x000fee0000000200 */
[C---:B--2---:R-:W-:Y:S08]  /*b7f0*/  HMMA.16816.F32.BF16 R60, R176.reuse, R148, R60 ;  /* 0x00000094b03c723c */ /* 0x044ff0000004183c */
[----:B------:R-:W-:Y:S01]  /*b800*/  HMMA.16816.F32.BF16 R64, R176, R150, R64 ;  /* 0x00000096b040723c */ /* 0x000fe20000041840 */
[----:B------:R-:W1:Y:S07]  /*b810*/  LDSM.16.M88.4 R148, [R220+0xd900] ;  /* 0x00d90000dc94783b */ /* 0x000e6e0000000200 */
[C---:B------:R-:W-:Y:S08]  /*b820*/  HMMA.16816.F32.BF16 R4, R180.reuse, R164, R4 ;  /* 0x000000a4b404723c */ /* 0x040ff00000041804 */
[C---:B------:R-:W-:Y:S01]  /*b830*/  HMMA.16816.F32.BF16 R8, R180.reuse, R166, R8 ;  /* 0x000000a6b408723c */ /* 0x040fe20000041808 */
[----:B------:R-:W-:Y:S07]  /*b840*/  LDSM.16.M88.4 R164, [R220+0xf900] ;  /* 0x00f90000dca4783b */ /* 0x000fee0000000200 */
[C---:B------:R-:W-:Y:S08]  /*b850*/  HMMA.16816.F32.BF16 R12, R180.reuse, R136, R12 ;  /* 0x00000088b40c723c */ /* 0x040ff0000004180c */
[C---:B------:R-:W-:Y:S01]  /*b860*/  HMMA.16816.F32.BF16 R16, R180.reuse, R138, R16 ;  /* 0x0000008ab410723c */ /* 0x040fe20000041810 */
[----:B------:R-:W2:Y:S07]  /*b870*/  LDSM.16.M88.4 R136, [R220+0xf100] ;  /* 0x00f10000dc88783b */ /* 0x000eae0000000200 */
[C---:B---3--:R-:W-:Y:S08]  /*b880*/  HMMA.16816.F32.BF16 R20, R180.reuse, R152, R20 ;  /* 0x00000098b414723c */ /* 0x048ff00000041814 */
[C---:B------:R-:W-:Y:S01]  /*b890*/  HMMA.16816.F32.BF16 R24, R180.reuse, R154, R24 ;  /* 0x0000009ab418723c */ /* 0x040fe20000041818 */
[----:B------:R-:W3:Y:S07]  /*b8a0*/  LDSM.16.M88.4 R152, [R235] ;  /* 0x00000000eb98783b */ /* 0x000eee0000000200 */
[C---:B-1----:R-:W-:Y:S08]  /*b8b0*/  HMMA.16816.F32.BF16 R28, R180.reuse, R148, R28 ;  /* 0x00000094b41c723c */ /* 0x042ff0000004181c */
[C---:B------:R-:W-:Y:S01]  /*b8c0*/  HMMA.16816.F32.BF16 R32, R180.reuse, R150, R32 ;  /* 0x00000096b420723c */ /* 0x040fe20000041820 */
[----:B------:R-:W1:Y:S07]  /*b8d0*/  LDSM.16.M88.4 R148, [R234] ;  /* 0x00000000ea94783b */ /* 0x000e6e0000000200 */
[C---:B------:R-:W-:Y:S08]  /*b8e0*/  HMMA.16816.F32.BF16 R36, R180.reuse, R156, R36 ;  /* 0x0000009cb424723c */ /* 0x040ff00000041824 */
[C---:B------:R-:W-:Y:S01]  /*b8f0*/  HMMA.16816.F32.BF16 R40, R180.reuse, R158, R40 ;  /* 0x0000009eb428723c */ /* 0x040fe20000041828 */
[----:B------:R-:W5:Y:S07]  /*b900*/  LDSM.16.M88.4 R156, [R232] ;  /* 0x00000000e89c783b */ /* 0x000f6e0000000200 */
[C---:B------:R-:W-:Y:S08]  /*b910*/  HMMA.16816.F32.BF16 R44, R180.reuse, R160, R44 ;  /* 0x000000a0b42c723c */ /* 0x040ff0000004182c */
[C---:B------:R-:W-:Y:S01]  /*b920*/  HMMA.16816.F32.BF16 R48, R180.reuse, R162, R48 ;  /* 0x000000a2b430723c */ /* 0x040fe20000041830 */
[----:B------:R-:W-:Y:S07]  /*b930*/  LDSM.16.M88.4 R160, [R228] ;  /* 0x00000000e4a0783b */ /* 0x000fee0000000200 */
[C---:B--2---:R-:W-:Y:S08]  /*b940*/  HMMA.16816.F32.BF16 R52, R180.reuse, R136, R52 ;  /* 0x00000088b434723c */ /* 0x044ff00000041834 */
[C---:B------:R-:W-:Y:S01]  /*b950*/  HMMA.16816.F32.BF16 R56, R180.reuse, R138, R56 ;  /* 0x0000008ab438723c */ /* 0x040fe20000041838 */
[----:B------:R-:W2:Y:S07]  /*b960*/  LDSM.16.M88.4 R136, [R231] ;  /* 0x00000000e788783b */ /* 0x000eae0000000200 */
[C---:B------:R-:W-:Y:S08]  /*b970*/  HMMA.16816.F32.BF16 R60, R180.reuse, R164, R60 ;  /* 0x000000a4b43c723c */ /* 0x040ff0000004183c */
[----:B------:R-:W-:Y:S01]  /*b980*/  HMMA.16816.F32.BF16 R64, R180, R166, R64 ;  /* 0x000000a6b440723c */ /* 0x000fe20000041840 */
[----:B------:R-:W-:Y:S07]  /*b990*/  LDSM.16.M88.4 R164, [R226+0xc100] ;  /* 0x00c10000e2a4783b */ /* 0x000fee0000000200 */
[C---:B---3--:R-:W-:Y:S08]  /*b9a0*/  HMMA.16816.F32.BF16 R4, R184.reuse, R152, R4 ;  /* 0x00000098b804723c */ /* 0x048ff00000041804 */
[C---:B------:R-:W-:Y:S01]  /*b9b0*/  HMMA.16816.F32.BF16 R8, R184.reuse, R154, R8 ;  /* 0x0000009ab808723c */ /* 0x040fe20000041808 */
[----:B------:R-:W-:Y:S07]  /*b9c0*/  LDSM.16.M88.4 R152, [R229] ;  /* 0x00000000e598783b */ /* 0x000fee0000000200 */
[C---:B-1----:R-:W-:Y:S08]  /*b9d0*/  HMMA.16816.F32.BF16 R12, R184.reuse, R148, R12 ;  /* 0x00000094b80c723c */ /* 0x042ff0000004180c */
[C---:B------:R-:W-:Y:S01]  /*b9e0*/  HMMA.16816.F32.BF16 R16, R184.reuse, R150, R16 ;  /* 0x00000096b810723c */ /* 0x040fe20000041810 */
[----:B------:R-:W1:Y:S07]  /*b9f0*/  LDSM.16.M88.4 R148, [R230] ;  /* 0x00000000e694783b */ /* 0x000e6e0000000200 */
        /* <DEDUP_REMOVED lines=33> */
[C---:B--2---:R-:W-:Y:S08]  /*bc10*/  HMMA.16816.F32.BF16 R12, R208.reuse, R136, R12 ;  /* 0x00000088d00c723c */ /* 0x044ff0000004180c */
        /* <DEDUP_REMOVED lines=13> */
[----:B------:R-:W4:Y:S01]  /*bcf0*/  MUFU.TANH R154, R6 ;  /* 0x00000006009a7308 */ /* 0x000f220000002400 */
[----:B------:R-:W-:Y:S02]  /*bd00*/  FMUL.FTZ R15, R15, c[0x0][0x320] ;  /* 0x0000c8000f0f7a20 */ /* 0x000fe40000410000 */
[----:B------:R-:W-:Y:S01]  /*bd10*/  FMUL.FTZ R16, R16, c[0x0][0x320] ;  /* 0x0000c80010107a20 */ /* 0x000fe20000410000 */
[----:B-1----:R-:W-:Y:S01]  /*bd20*/  FMNMX.FTZ R0, R150, R70, !PT ;  /* 0x0000004696007209 */ /* 0x002fe20007810000 */
[----:B------:R-:W-:Y:S02]  /*bd30*/  FMUL.FTZ R17, R17, c[0x0][0x320] ;  /* 0x0000c80011117a20 */ /* 0x000fe40000410000 */
[----:B------:R-:W-:Y:S02]  /*bd40*/  FMUL.FTZ R18, R18, c[0x0][0x320] ;  /* 0x0000c80012127a20 */ /* 0x000fe40000410000 */
[----:B------:R-:W-:Y:S01]  /*bd50*/  FMUL.FTZ R19, R19, c[0x0][0x320] ;  /* 0x0000c80013137a20 */ /* 0x000fe20000410000 */
[----:B------:R1:W3:Y:S01]  /*bd60*/  MUFU.TANH R155, R7 ;  /* 0x00000007009b7308 */ /* 0x0002e20000002400 */
[----:B------:R-:W-:Y:S01]  /*bd70*/  FMUL.FTZ R12, R12, c[0x0][0x320] ;  /* 0x0000c8000c0c7a20 */ /* 0x000fe20000410000 */
[----:B--2---:R-:W-:Y:S08]  /*bd80*/  FMNMX.FTZ R0, R149, R0, !PT ;  /* 0x0000000095007209 */ /* 0x004ff00007810000 */
[----:B------:R-:W2:Y:S01]  /*bd90*/  MUFU.TANH R151, R8 ;  /* 0x0000000800977308 */ /* 0x000ea20000002400 */
[----:B----4-:R-:W-:Y:S09]  /*bda0*/  FMNMX.FTZ R3, R154, R71, !PT ;  /* 0x000000479a037209 */ /* 0x010ff20007810000 */
[----:B------:R-:W4:Y:S01]  /*bdb0*/  MUFU.TANH R148, R9 ;  /* 0x0000000900947308 */ /* 0x000f220000002400 */
[----:B-1----:R-:W1:Y:S01]  /*bdc0*/  LDSM.16.M88.4 R4, [R223+0x5000] ;  /* 0x00500000df04783b */ /* 0x002e620000000200 */
[----:B---3--:R-:W-:Y:S08]  /*bdd0*/  FMNMX.FTZ R3, R155, R3, !PT ;  /* 0x000000039b037209 */ /* 0x008ff00007810000 */
[----:B------:R-:W3:Y:S01]  /*bde0*/  MUFU.TANH R152, R10 ;  /* 0x0000000a00987308 */ /* 0x000ee20000002400 */
[----:B--2---:R-:W-:Y:S09]  /*bdf0*/  FMNMX.FTZ R0, R151, R0, !PT ;  /* 0x0000000097007209 */ /* 0x004ff20007810000 */
[----:B------:R2:W5:Y:S01]  /*be00*/  MUFU.TANH R153, R11 ;  /* 0x0000000b00997308 */ /* 0x0005620000002400 */
[----:B----4-:R-:W-:Y:S09]  /*be10*/  FMNMX.FTZ R0, R148, R0, !PT ;  /* 0x0000000094007209 */ /* 0x010ff20007810000 */
[----:B------:R-:W4:Y:S01]  /*be20*/  MUFU.TANH R138, R12 ;  /* 0x0000000c008a7308 */ /* 0x000f220000002400 */
[----:B---3--:R-:W-:Y:S09]  /*be30*/  FMNMX.FTZ R3, R152, R3, !PT ;  /* 0x0000000398037209 */ /* 0x008ff20007810000 */
[----:B------:R3:W3:Y:S01]  /*be40*/  MUFU.TANH R139, R13 ;  /* 0x0000000d008b7308 */ /* 0x0006e20000002400 */
[----:B--2---:R-:W2:Y:S01]  /*be50*/  LDSM.16.M88.4 R8, [R223+0x5800] ;  /* 0x00580000df08783b */ /* 0x004ea20000000200 */
[C---:B-1----:R-:W-:Y:S03]  /*be60*/  HMMA.16816.F32.BF16 R20, R208.reuse, R4, R20 ;  /* 0x00000004d014723c */ /* 0x042fe60000041814 */
[----:B-----5:R-:W-:Y:S05]  /*be70*/  FMNMX.FTZ R3, R153, R3, !PT ;  /* 0x0000000399037209 */ /* 0x020fea0007810000 */
[----:B------:R-:W1:Y:S01]  /*be80*/  MUFU.TANH R156, R16 ;  /* 0x00000010009c7308 */ /* 0x000e620000002400 */
[C---:B------:R-:W-:Y:S01]  /*be90*/  HMMA.16816.F32.BF16 R24, R208.reuse, R6, R24 ;  /* 0x00000006d018723c */ /* 0x040fe20000041818 */
[----:B------:R-:W5:Y:S02]  /*bea0*/  LDSM.16.M88.4 R4, [R223+0x6000] ;  /* 0x00600000df04783b */ /* 0x000f640000000200 */
[----:B----4-:R-:W-:Y:S06]  /*beb0*/  FMNMX.FTZ R0, R138, R0, !PT ;  /* 0x000000008a007209 */ /* 0x010fec0007810000 */
[----:B------:R-:W4:Y:S01]  /*bec0*/  MUFU.TANH R158, R14 ;  /* 0x0000000e009e7308 */ /* 0x000f220000002400 */
[----:B---3--:R-:W3:Y:S02]  /*bed0*/  LDL R13, [R1+0x28] ;  /* 0x00002800010d7983 */ /* 0x008ee40000100800 */
[----:B------:R-:W-:Y:S03]  /*bee0*/  FMNMX.FTZ R0, R139, R0, !PT ;  /* 0x000000008b007209 */ /* 0x000fe60007810000 */
[----:B------:R-:W-:Y:S04]  /*bef0*/  FMUL.FTZ R20, R20, c[0x0][0x320] ;  /* 0x0000c80014147a20 */ /* 0x000fe80000410000 */
[----:B------:R-:W5:Y:S01]  /*bf00*/  MUFU.TANH R157, R17 ;  /* 0x00000011009d7308 */ /* 0x000f620000002400 */
[----:B------:R-:W-:Y:S02]  /*bf10*/  FMUL.FTZ R21, R21, c[0x0][0x320] ;  /* 0x0000c80015157a20 */ /* 0x000fe40000410000 */
        /* <DEDUP_REMOVED lines=9> */
[----:B----4-:R-:W-:Y:S03]  /*bfb0*/  FMNMX.FTZ R3, R158, R3, !PT ;  /* 0x000000039e037209 */ /* 0x010fe60007810000 */
[----:B------:R-:W2:Y:S02]  /*bfc0*/  MUFU.TANH R163, R20 ;  /* 0x0000001400a37308 */ /* 0x000ea40000002400 */
[C---:B------:R-:W-:Y:S01]  /*bfd0*/  HMMA.16816.F32.BF16 R32, R208.reuse, R10, R32 ;  /* 0x0000000ad020723c */ /* 0x040fe20000041820 */
[----:B------:R-:W4:Y:S03]  /*bfe0*/  LDSM.16.M88.4 R8, [R223+0x6800] ;  /* 0x00680000df08783b */ /* 0x000f260000000200 */
[----:B-----5:R-:W-:Y:S04]  /*bff0*/  FMNMX.FTZ R0, R157, R0, !PT ;  /* 0x000000009d007209 */ /* 0x020fe80007810000 */
[----:B------:R-:W5:Y:S01]  /*c000*/  MUFU.TANH R160, R18 ;  /* 0x0000001200a07308 */ /* 0x000f620000002400 */
[C---:B------:R-:W-:Y:S03]  /*c010*/  HMMA.16816.F32.BF16 R36, R208.reuse, R4, R36 ;  /* 0x00000004d024723c */ /* 0x040fe60000041824 */
[----:B-1----:R-:W-:Y:S04]  /*c020*/  FMNMX.FTZ R3, R161, R3, !PT ;  /* 0x00000003a1037209 */ /* 0x002fe80007810000 */
[----:B------:R-:W-:Y:S01]  /*c030*/  FMUL.FTZ R28, R28, c[0x0][0x320] ;  /* 0x0000c8001c1c7a20 */ /* 0x000fe20000410000 */
[C---:B------:R-:W-:Y:S01]  /*c040*/  HMMA.16816.F32.BF16 R40, R208.reuse, R6, R40 ;  /* 0x00000006d028723c */ /* 0x040fe20000041828 */
[----:B------:R-:W1:Y:S01]  /*c050*/  MUFU.TANH R168, R21 ;  /* 0x0000001500a87308 */ /* 0x000e620000002400 */
[----:B------:R-:W1:Y:S02]  /*c060*/  LDSM.16.M88.4 R4, [R223+0x7000] ;  /* 0x00700000df04783b */ /* 0x000e640000000200 */
[----:B------:R-:W-:Y:S01]  /*c070*/  FMUL.FTZ R29, R29, c[0x0][0x320] ;  /* 0x0000c8001d1d7a20 */ /* 0x000fe20000410000 */
[----:B--2---:R-:W-:Y:S01]  /*c080*/  FMNMX.FTZ R0, R163, R0, !PT ;  /* 0x00000000a3007209 */ /* 0x004fe20007810000 */
[----:B------:R-:W-:Y:S02]  /*c090*/  FMUL.FTZ R30, R30, c[0x0][0x320] ;  /* 0x0000c8001e1e7a20 */ /* 0x000fe40000410000 */
[----:B------:R-:W-:Y:S03]  /*c0a0*/  FMUL.FTZ R31, R31, c[0x0][0x320] ;  /* 0x0000c8001f1f7a20 */ /* 0x000fe60000410000 */
[----:B------:R-:W2:Y:S01]  /*c0b0*/  MUFU.TANH R162, R19 ;  /* 0x0000001300a27308 */ /* 0x000ea20000002400 */
[----:B------:R-:W-:Y:S02]  /*c0c0*/  FMUL.FTZ R33, R33, c[0x0][0x320] ;  /* 0x0000c80021217a20 */ /* 0x000fe40000410000 */
[----:B------:R-:W-:Y:S01]  /*c0d0*/  FMUL.FTZ R34, R34, c[0x0][0x320] ;  /* 0x0000c80022227a20 */ /* 0x000fe20000410000 */
[----:B-----5:R-:W-:Y:S01]  /*c0e0*/  FMNMX.FTZ R3, R160, R3, !PT ;  /* 0x00000003a0037209 */ /* 0x020fe20007810000 */
[----:B------:R-:W-:Y:S02]  /*c0f0*/  FMUL.FTZ R36, R36, c[0x0][0x320] ;  /* 0x0000c80024247a20 */ /* 0x000fe40000410000 */
[----:B------:R-:W-:Y:S02]  /*c100*/  FMUL.FTZ R37, R37, c[0x0][0x320] ;  /* 0x0000c80025257a20 */ /* 0x000fe40000410000 */
[----:B------:R-:W-:Y:S01]  /*c110*/  FMUL.FTZ R38, R38, c[0x0][0x320] ;  /* 0x0000c80026267a20 */ /* 0x000fe20000410000 */
[----:B------:R-:W5:Y:S01]  /*c120*/  MUFU.TANH R170, R24 ;  /* 0x0000001800aa7308 */ /* 0x000f620000002400 */
[----:B------:R-:W-:Y:S01]  /*c130*/  FMUL.FTZ R39, R39, c[0x0][0x320] ;  /* 0x0000c80027277a20 */ /* 0x000fe20000410000 */
[C---:B----4-:R-:W-:Y:S03]  /*c140*/  HMMA.16816.F32.BF16 R44, R208.reuse, R8, R44 ;  /* 0x00000008d02c723c */ /* 0x050fe6000004182c */
[----:B------:R-:W-:Y:S01]  /*c150*/  FMUL.FTZ R35, R35, c[0x0][0x320] ;  /* 0x0000c80023237a20 */ /* 0x000fe20000410000 */
[----:B-1----:R-:W-:Y:S01]  /*c160*/  FMNMX.FTZ R0, R168, R0, !PT ;  /* 0x00000000a8007209 */ /* 0x002fe20007810000 */
[----:B------:R-:W-:Y:S03]  /*c170*/  FMUL.FTZ R32, R32, c[0x0][0x320] ;  /* 0x0000c80020207a20 */ /* 0x000fe60000410000 */
[----:B------:R-:W1:Y:S01]  /*c180*/  MUFU.TANH R188, R22 ;  /* 0x0000001600bc7308 */ /* 0x000e620000002400 */
[C---:B------:R-:W-:Y:S03]  /*c190*/  HMMA.16816.F32.BF16 R48, R208.reuse, R10, R48 ;  /* 0x0000000ad030723c */ /* 0x040fe60000041830 */
[----:B------:R-:W-:Y:S01]  /*c1a0*/  FMUL.FTZ R41, R41, c[0x0][0x320] ;  /* 0x0000c80029297a20 */ /* 0x000fe20000410000 */
[----:B--2---:R-:W-:Y:S01]  /*c1b0*/  FMNMX.FTZ R3, R162, R3, !PT ;  /* 0x00000003a2037209 */ /* 0x004fe20007810000 */
[----:B------:R-:W-:Y:S02]  /*c1c0*/  FMUL.FTZ R42, R42, c[0x0][0x320] ;  /* 0x0000c8002a2a7a20 */ /* 0x000fe40000410000 */
[----:B------:R-:W-:Y:S02]  /*c1d0*/  FMUL.FTZ R43, R43, c[0x0][0x320] ;  /* 0x0000c8002b2b7a20 */ /* 0x000fe40000410000 */
[----:B------:R-:W2:Y:S01]  /*c1e0*/  MUFU.TANH R169, R25 ;  /* 0x0000001900a97308 */ /* 0x000ea20000002400 */
[C---:B------:R-:W-:Y:S03]  /*c1f0*/  HMMA.16816.F32.BF16 R52, R208.reuse, R4, R52 ;  /* 0x00000004d034723c */ /* 0x040fe60000041834 */
[----:B-----5:R-:W-:Y:S01]  /*c200*/  FMNMX.FTZ R0, R170, R0, !PT ;  /* 0x00000000aa007209 */ /* 0x020fe20007810000 */
[----:B------:R-:W-:Y:S02]  /*c210*/  FMUL.FTZ R40, R40, c[0x0][0x320] ;  /* 0x0000c80028287a20 */ /* 0x000fe40000410000 */
[----:B------:R-:W-:Y:S02]  /*c220*/  FMUL.FTZ R44, R44, c[0x0][0x320] ;  /* 0x0000c8002c2c7a20 */ /* 0x000fe40000410000 */
[C---:B------:R-:W-:Y:S01]  /*c230*/  HMMA.16816.F32.BF16 R56, R208.reuse, R6, R56 ;  /* 0x00000006d038723c */ /* 0x040fe20000041838 */
[----:B------:R-:W4:Y:S01]  /*c240*/  MUFU.TANH R189, R23 ;  /* 0x0000001700bd7308 */ /* 0x000f220000002400 */
[----:B------:R-:W5:Y:S01]  /*c250*/  LDSM.16.M88.4 R4, [R223+0x7800] ;  /* 0x00780000df04783b */ /* 0x000f620000000200 */
[----:B------:R-:W-:Y:S04]  /*c260*/  DEPBAR.LE SB0, 0x0 ;  /* 0x000080000000791a */ /* 0x000fe80000000000 */
[----:B------:R-:W-:Y:S01]  /*c270*/  FMUL.FTZ R45, R45, c[0x0][0x320] ;  /* 0x0000c8002d2d7a20 */ /* 0x000fe20000410000 */
[----:B-1----:R-:W-:Y:S01]  /*c280*/  FMNMX.FTZ R3, R188, R3, !PT ;  /* 0x00000003bc037209 */ /* 0x002fe20007810000 */
[----:B------:R-:W-:Y:S02]  /*c290*/  FMUL.FTZ R46, R46, c[0x0][0x320] ;  /* 0x0000c8002e2e7a20 */ /* 0x000fe40000410000 */
[----:B------:R-:W1:Y:S01]  /*c2a0*/  MUFU.TANH R191, R28 ;  /* 0x0000001c00bf7308 */ /* 0x000e620000002400 */
[----:B------:R-:W-:Y:S01]  /*c2b0*/  BAR.SYNC.DEFER_BLOCKING 0x0 ;  /* 0x0000000000007b1d */ /* 0x000fe20000010000 */
[----:B------:R-:W-:Y:S02]  /*c2c0*/  FMUL.FTZ R47, R47, c[0x0][0x320] ;  /* 0x0000c8002f2f7a20 */ /* 0x000fe40000410000 */
[----:B------:R-:W-:Y:S01]  /*c2d0*/  FMUL.FTZ R49, R49, c[0x0][0x320] ;  /* 0x0000c80031317a20 */ /* 0x000fe20000410000 */
[----:B--2---:R-:W-:Y:S01]  /*c2e0*/  FMNMX.FTZ R2, R169, R0, !PT ;  /* 0x00000000a9027209 */ /* 0x004fe20007810000 */
        /* <DEDUP_REMOVED lines=14> */
[----:B------:R-:W-:Y:S03]  /*c3d0*/  FMUL.FTZ R58, R58, c[0x0][0x320] ;  /* 0x0000c8003a3a7a20 */ /* 0x000fe60000410000 */
[----:B------:R-:W1:Y:S01]  /*c3e0*/  MUFU.TANH R201, R32 ;  /* 0x0000002000c97308 */ /* 0x000e620000002400 */
[C---:B-----5:R-:W-:Y:S01]  /*c3f0*/  HMMA.16816.F32.BF16 R60, R208.reuse, R4, R60 ;  /* 0x00000004d03c723c */ /* 0x060fe2000004183c */
[----:B------:R-:W5:Y:S04]  /*c400*/  LDL R5, [R1+0x2c] ;  /* 0x00002c0001057983 */ /* 0x000f680000100800 */
[----:B--2---:R-:W-:Y:S03]  /*c410*/  FMNMX.FTZ R3, R171, R0, !PT ;  /* 0x00000000ab037209 */ /* 0x004fe60007810000 */
[----:B------:R-:W-:Y:S01]  /*c420*/  HMMA.16816.F32.BF16 R64, R208, R6, R64 ;  /* 0x00000006d040723c */ /* 0x000fe20000041840 */
[----:B------:R-:W2:Y:S01]  /*c430*/  MUFU.TANH R202, R33 ;  /* 0x0000002100ca7308 */ /* 0x000ea20000002400 */
[----:B------:R-:W3:Y:S02]  /*c440*/  LDL.64 R6, [R1+0x40] ;  /* 0x0000400001067983 */ /* 0x000ee40000100a00 */
[----:B----4-:R-:W-:Y:S07]  /*c450*/  FMNMX.FTZ R0, R200, R2, !PT ;  /* 0x00000002c8007209 */ /* 0x010fee0007810000 */
[----:B------:R-:W4:Y:S01]  /*c460*/  MUFU.TANH R219, R36 ;  /* 0x0000002400db7308 */ /* 0x000f220000002400 */
[----:B-1----:R-:W-:Y:S04]  /*c470*/  FMNMX.FTZ R0, R201, R0, !PT ;  /* 0x00000000c9007209 */ /* 0x002fe80007810000 */
[----:B------:R-:W-:Y:S02]  /*c480*/  FMUL.FTZ R63, R63, c[0x0][0x320] ;  /* 0x0000c8003f3f7a20 */ /* 0x000fe40000410000 */
[----:B------:R-:W-:Y:S02]  /*c490*/  FMUL.FTZ R60, R60, c[0x0][0x320] ;  /* 0x0000c8003c3c7a20 */ /* 0x000fe40000410000 */
[----:B------:R-:W-:Y:S01]  /*c4a0*/  FMUL.FTZ R62, R62, c[0x0][0x320] ;  /* 0x0000c8003e3e7a20 */ /* 0x000fe20000410000 */
[----:B------:R-:W1:Y:S01]  /*c4b0*/  MUFU.TANH R245, R37 ;  /* 0x0000002500f57308 */ /* 0x000e620000002400 */
[----:B------:R-:W-:Y:S02]  /*c4c0*/  FMUL.FTZ R61, R61, c[0x0][0x320] ;  /* 0x0000c8003d3d7a20 */ /* 0x000fe40000410000 */
[----:B------:R-:W-:Y:S01]  /*c4d0*/  FMUL.FTZ R64, R64, c[0x0][0x320] ;  /* 0x0000c80040407a20 */ /* 0x000fe20000410000 */
[----:B--2---:R-:W-:Y:S01]  /*c4e0*/  FMNMX.FTZ R0, R202, R0, !PT ;  /* 0x00000000ca007209 */ /* 0x004fe20007810000 */
[----:B------:R-:W-:Y:S02]  /*c4f0*/  FMUL.FTZ R66, R66, c[0x0][0x320] ;  /* 0x0000c80042427a20 */ /* 0x000fe40000410000 */
[----:B------:R-:W-:Y:S03]  /*c500*/  FMUL.FTZ R65, R65, c[0x0][0x320] ;  /* 0x0000c80041417a20 */ /* 0x000fe60000410000 */
        /* <DEDUP_REMOVED lines=18> */
[----:B------:R-:W-:Y:S01]  /*c630*/  MUFU.TANH R8, R63 ;  /* 0x0000003f00087308 */ /* 0x000fe20000002400 */
[----:B----4-:R-:W-:Y:S09]  /*c640*/  FMNMX.FTZ R0, R167, R0, !PT ;  /* 0x00000000a7007209 */ /* 0x010ff20007810000 */
[----:B------:R1:W-:Y:S10]  /*c650*/  MUFU.TANH R11, R64 ;  /* 0x00000040000b7308 */ /* 0x0003f40000002400 */
[----:B------:R-:W2:Y:S10]  /*c660*/  MUFU.TANH R166, R56 ;  /* 0x0000003800a67308 */ /* 0x000eb40000002400 */
[----:B------:R-:W4:Y:S01]  /*c670*/  MUFU.TANH R190, R27 ;  /* 0x0000001b00be7308 */ /* 0x000f220000002400 */
[----:B-1----:R-:W-:Y:S09]  /*c680*/  MOV R64, R69 ;  /* 0x0000004500407202 */ /* 0x002ff20000000f00 */
[----:B------:R-:W1:Y:S01]  /*c690*/  MUFU.TANH R205, R30 ;  /* 0x0000001e00cd7308 */ /* 0x000e620000002400 */
[----:B--2---:R-:W-:Y:S01]  /*c6a0*/  FMNMX.FTZ R69, R166, R0, !PT ;  /* 0x00000000a6457209 */ /* 0x004fe20007810000 */
[----:B------:R-:W-:Y:S01]  /*c6b0*/  FMUL.FTZ R0, R67, c[0x0][0x320] ;  /* 0x0000c80043007a20 */ /* 0x000fe20000410000 */
[----:B------:R-:W-:Y:S02]  /*c6c0*/  MOV R67, R8 ;  /* 0x0000000800437202 */ /* 0x000fe40000000f00 */
[----:B------:R-:W2:Y:S05]  /*c6d0*/  LDL.64 R8, [R1+0x30] ;  /* 0x0000300001087983 */ /* 0x000eaa0000100a00 */
[----:B------:R-:W1:Y:S01]  /*c6e0*/  MUFU.TANH R213, R31 ;  /* 0x0000001f00d57308 */ /* 0x000e620000002400 */
[----:B----4-:R-:W-:Y:S09]  /*c6f0*/  FMNMX.FTZ R2, R190, R3, !PT ;  /* 0x00000003be027209 */ /* 0x010ff20007810000 */
[----:B------:R-:W4:Y:S01]  /*c700*/  MUFU.TANH R207, R34 ;  /* 0x0000002200cf7308 */ /* 0x000f220000002400 */
[----:B-1----:R-:W-:Y:S09]  /*c710*/  FMNMX.FTZ R2, R205, R2, !PT ;  /* 0x00000002cd027209 */ /* 0x002ff20007810000 */
[----:B------:R-:W1:Y:S01]  /*c720*/  MUFU.TANH R214, R35 ;  /* 0x0000002300d67308 */ /* 0x000e620000002400 */
[----:B------:R-:W-:Y:S09]  /*c730*/  FMNMX.FTZ R2, R213, R2, !PT ;  /* 0x00000002d5027209 */ /* 0x000ff20007810000 */
        /* <DEDUP_REMOVED lines=12> */
[----:B------:R-:W5:Y:S01]  /*c800*/  MUFU.TANH R196, R50 ;  /* 0x0000003200c47308 */ /* 0x000f620000002400 */
[----:B----4-:R-:W-:Y:S09]  /*c810*/  FMNMX.FTZ R2, R164, R2, !PT ;  /* 0x00000002a4027209 */ /* 0x010ff20007810000 */
[----:B------:R-:W4:Y:S01]  /*c820*/  MUFU.TANH R68, R51 ;  /* 0x0000003300447308 */ /* 0x000f220000002400 */
[----:B-1----:R-:W-:Y:S09]  /*c830*/  FMNMX.FTZ R2, R165, R2, !PT ;  /* 0x00000002a5027209 */ /* 0x002ff20007810000 */
[----:B------:R4:W1:Y:S01]  /*c840*/  MUFU.TANH R159, R57 ;  /* 0x00000039009f7308 */ /* 0x0008620000002400 */
[----:B-----5:R-:W-:Y:S09]  /*c850*/  FMNMX.FTZ R2, R196, R2, !PT ;  /* 0x00000002c4027209 */ /* 0x020ff20007810000 */
[----:B------:R-:W5:Y:S10]  /*c860*/  MUFU.TANH R203, R54 ;  /* 0x0000003600cb7308 */ /* 0x000f740000002400 */
[----:B------:R3:W-:Y:S01]  /*c870*/  MUFU.TANH R137, R0 ;  /* 0x0000000000897308 */ /* 0x0007e20000002400 */
[----:B----4-:R-:W-:Y:S02]  /*c880*/  MOV R57, R68 ;  /* 0x0000004400397202 */ /* 0x010fe40000000f00 */
[----:B-1----:R-:W-:Y:S02]  /*c890*/  FMNMX.FTZ R69, R159, R69, !PT ;  /* 0x000000459f457209 */ /* 0x002fe40007810000 */
[----:B------:R-:W-:Y:S05]  /*c8a0*/  FMNMX.FTZ R2, R57, R2, !PT ;  /* 0x0000000239027209 */ /* 0x000fea0007810000 */
[----:B------:R-:W1:Y:S01]  /*c8b0*/  MUFU.TANH R58, R58 ;  /* 0x0000003a003a7308 */ /* 0x000e620000002400 */
[----:B-----5:R-:W-:Y:S09]  /*c8c0*/  FMNMX.FTZ R2, R203, R2, !PT ;  /* 0x00000002cb027209 */ /* 0x020ff20007810000 */
[----:B------:R-:W4:Y:S01]  /*c8d0*/  MUFU.TANH R12, R59 ;  /* 0x0000003b000c7308 */ /* 0x000f220000002400 */
[----:B---3--:R-:W-:Y:S09]  /*c8e0*/  FMNMX.FTZ R0, R64, R2, !PT ;  /* 0x0000000240007209 */ /* 0x008ff20007810000 */
[----:B------:R-:W3:Y:S01]  /*c8f0*/  MUFU.TANH R198, R60 ;  /* 0x0000003c00c67308 */ /* 0x000ee20000002400 */
[----:B-1----:R-:W-:Y:S09]  /*c900*/  FMNMX.FTZ R0, R58, R0, !PT ;  /* 0x000000003a007209 */ /* 0x002ff20007810000 */
[----:B------:R-:W1:Y:S01]  /*c910*/  MUFU.TANH R59, R62 ;  /* 0x0000003e003b7308 */ /* 0x000e620000002400 */
[----:B----4-:R-:W-:Y:S09]  /*c920*/  FMNMX.FTZ R0, R12, R0, !PT ;  /* 0x000000000c007209 */ /* 0x010ff20007810000 */
[----:B------:R-:W4:Y:S01]  /*c930*/  MUFU.TANH R56, R61 ;  /* 0x0000003d00387308 */ /* 0x000f220000002400 */
[----:B---3--:R-:W-:Y:S09]  /*c940*/  FMNMX.FTZ R69, R198, R69, !PT ;  /* 0x00000045c6457209 */ /* 0x008ff20007810000 */
[----:B------:R-:W3:Y:S01]  /*c950*/  MUFU.TANH R136, R66 ;  /* 0x0000004200887308 */ /* 0x000ee20000002400 */
[----:B-1----:R-:W-:Y:S04]  /*c960*/  FMNMX.FTZ R0, R59, R0, !PT ;  /* 0x000000003b007209 */ /* 0x002fe80007810000 */
[----:B------:R-:W-:Y:S05]  /*c970*/  FMNMX.FTZ R0, R67, R0, !PT ;  /* 0x0000000043007209 */ /* 0x000fea0007810000 */
[----:B------:R-:W1:Y:S01]  /*c980*/  MUFU.TANH R65, R65 ;  /* 0x0000004100417308 */ /* 0x000e620000002400 */
[----:B----4-:R-:W-:Y:S04]  /*c990*/  FMNMX.FTZ R69, R56, R69, !PT ;  /* 0x0000004538457209 */ /* 0x010fe80007810000 */
[----:B------:R-:W-:Y:S02]  /*c9a0*/  FMNMX.FTZ R69, R11, R69, !PT ;  /* 0x000000450b457209 */ /* 0x000fe40007810000 */
[----:B---3--:R-:W-:Y:S02]  /*c9b0*/  FMNMX.FTZ R0, R136, R0, !PT ;  /* 0x0000000088007209 */ /* 0x008fe40007810000 */
[----:B------:R-:W-:Y:S02]  /*c9c0*/  MOV R66, R204 ;  /* 0x000000cc00427202 */ /* 0x000fe40000000f00 */
[----:B------:R-:W-:Y:S05]  /*c9d0*/  FMNMX.FTZ R0, R137, R0, !PT ;  /* 0x0000000089007209 */ /* 0x000fea0007810000 */
[----:B------:R-:W3:Y:S01]  /*c9e0*/  SHFL.BFLY PT, R2, R0, 0x2, 0x1f ;  /* 0x0c401f0000027f89 */ /* 0x000ee200000e0000 */
[----:B-1----:R-:W-:Y:S07]  /*c9f0*/  FMNMX.FTZ R69, R65, R69, !PT ;  /* 0x0000004541457209 */ /* 0x002fee0007810000 */
[----:B------:R-:W1:Y:S01]  /*ca00*/  SHFL.BFLY PT, R3, R69, 0x2, 0x1f ;  /* 0x0c401f0045037f89 */ /* 0x000e6200000e0000 */
[----:B---3--:R-:W-:Y:S02]  /*ca10*/  FMNMX.FTZ R0, R0, R2, !PT ;  /* 0x0000000200007209 */ /* 0x008fe40007810000 */
[----:B-1----:R-:W-:Y:S05]  /*ca20*/  FMNMX.FTZ R69, R69, R3, !PT ;  /* 0x0000000345457209 */ /* 0x002fea0007810000 */
[----:B------:R-:W1:Y:S08]  /*ca30*/  SHFL.BFLY PT, R3, R0, 0x1, 0x1f ;  /* 0x0c201f0000037f89 */ /* 0x000e7000000e0000 */
[----:B------:R-:W3:Y:S01]  /*ca40*/  SHFL.BFLY PT, R4, R69, 0x1, 0x1f ;  /* 0x0c201f0045047f89 */ /* 0x000ee200000e0000 */
[----:B-1----:R-:W-:Y:S05]  /*ca50*/  FMNMX.FTZ R68, R0, R3, !PT ;  /* 0x0000000300447209 */ /* 0x002fea0007810000 */
[----:B------:R-:W-:Y:S01]  /*ca60*/  FADD.FTZ R0, -R68, R71 ;  /* 0x0000004744007221 */ /* 0x000fe20000010100 */
[----:B---3--:R-:W-:Y:S03]  /*ca70*/  FMNMX.FTZ R69, R69, R4, !PT ;  /* 0x0000000445457209 */ /* 0x008fe60007810000 */
[----:B------:R-:W-:Y:S02]  /*ca80*/  FMUL.FTZ R0, R0, c[0x0][0x2d0] ;  /* 0x0000b40000007a20 */ /* 0x000fe40000410000 */
[C---:B------:R-:W-:Y:S02]  /*ca90*/  FMUL.FTZ R71, R69.reuse, c[0x0][0x2d0] ;  /* 0x0000b40045477a20 */ /* 0x040fe40000410000 */
[----:B------:R-:W-:Y:S01]  /*caa0*/  FADD.FTZ R2, -R69, R70 ;  /* 0x0000004645027221 */ /* 0x000fe20000010100 */
[----:B------:R-:W-:Y:S01]  /*cab0*/  MOV R70, R12 ;  /* 0x0000000c00467202 */ /* 0x000fe20000000f00 */
[--C-:B------:R-:W-:Y:S01]  /*cac0*/  FFMA.FTZ R3, R150, c[0x0][0x2d0], -R71.reuse ;  /* 0x0000b40096037a23 */ /* 0x100fe20000010847 */
[----:B------:R-:W-:Y:S01]  /*cad0*/  MOV R150, R11 ;  /* 0x0000000b00967202 */ /* 0x000fe20000000f00 */
[--C-:B------:R-:W-:Y:S01]  /*cae0*/  FFMA.FTZ R4, R149, c[0x0][0x2d0], -R71.reuse ;  /* 0x0000b40095047a23 */ /* 0x100fe20000010847 */
[----:B------:R-:W1:Y:S01]  /*caf0*/  MUFU.EX2 R0, R0 ;  /* 0x0000000000007308 */ /* 0x000e620000000800 */
[--C-:B------:R-:W-:Y:S01]  /*cb00*/  FFMA.FTZ R10, R151, c[0x0][0x2d0], -R71.reuse ;  /* 0x0000b400970a7a23 */ /* 0x100fe20000010847 */
[----:B------:R-:W-:Y:S01]  /*cb10*/  MOV R149, R203 ;  /* 0x000000cb00957202 */ /* 0x000fe20000000f00 */
[----:B------:R-:W-:Y:S01]  /*cb20*/  FMUL.FTZ R2, R2, c[0x0][0x2d0] ;  /* 0x0000b40002027a20 */ /* 0x000fe20000410000 */
[----:B------:R-:W-:Y:S01]  /*cb30*/  MOV R151, R159 ;  /* 0x0000009f00977202 */ /* 0x000fe20000000f00 */
[--C-:B------:R-:W-:Y:S01]  /*cb40*/  FFMA.FTZ R32, R138, c[0x0][0x2d0], -R71.reuse ;  /* 0x0000b4008a207a23 */ /* 0x100fe20000010847 */
[----:B------:R-:W-:Y:S01]  /*cb50*/  MOV R138, R59 ;  /* 0x0000003b008a7202 */ /* 0x000fe20000000f00 */
[--C-:B------:R-:W-:Y:S01]  /*cb60*/  FFMA.FTZ R40, R156, c[0x0][0x2d0], -R71.reuse ;  /* 0x0000b4009c287a23 */ /* 0x100fe20000010847 */
[----:B------:R-:W-:Y:S01]  /*cb70*/  MOV R156, R70 ;  /* 0x00000046009c7202 */ /* 0x000fe20000000f00 */
[----:B------:R-:W-:Y:S01]  /*cb80*/  FFMA.FTZ R70, R163, c[0x0][0x2d0], -R71 ;  /* 0x0000b400a3467a23 */ /* 0x000fe20000010847 */
[----:B------:R3:W-:Y:S10]  /*cb90*/  MUFU.EX2 R218, R3 ;  /* 0x0000000300da7308 */ /* 0x0007f40000000800 */
[----:B------:R4:W-:Y:S01]  /*cba0*/  MUFU.EX2 R217, R4 ;  /* 0x0000000400d97308 */ /* 0x0009e20000000800 */
[C---:B-1----:R-:W-:Y:S02]  /*cbb0*/  FMUL.FTZ R18, R0.reuse, R86 ;  /* 0x0000005600127220 */ /* 0x042fe40000410000 */
[C---:B------:R-:W-:Y:S02]  /*cbc0*/  FMUL.FTZ R19, R0.reuse, R87 ;  /* 0x0000005700137220 */ /* 0x040fe40000410000 */
[C---:B------:R-:W-:Y:S05]  /*cbd0*/  FMUL.FTZ R26, R0.reuse, R94 ;  /* 0x0000005e001a7220 */ /* 0x040fea0000410000 */
[----:B------:R1:W-:Y:S01]  /*cbe0*/  MUFU.EX2 R216, R10 ;  /* 0x0000000a00d87308 */ /* 0x0003e20000000800 */
[C---:B------:R-:W-:Y:S02]  /*cbf0*/  FMUL.FTZ R27, R0.reuse, R95 ;  /* 0x0000005f001b7220 */ /* 0x040fe40000410000 */
[----:B------:R-:W-:Y:S01]  /*cc00*/  FMUL.FTZ R34, R0, R102 ;  /* 0x0000006600227220 */ /* 0x000fe20000410000 */
[----:B---3--:R-:W-:Y:S01]  /*cc10*/  @P0 IADD3 R3, P1, R6, UR4, RZ ;  /* 0x0000000406030c10 */ /* 0x008fe2000ff3e0ff */
[C---:B------:R-:W-:Y:S02]  /*cc20*/  FMUL.FTZ R35, R0.reuse, R103 ;  /* 0x0000006700237220 */ /* 0x040fe40000410000 */
[C---:B------:R-:W-:Y:S01]  /*cc30*/  FMUL.FTZ R42, R0.reuse, R110 ;  /* 0x0000006e002a7220 */ /* 0x040fe20000410000 */
[----:B------:R-:W-:Y:S01]  /*cc40*/  @P0 LEA R6, P3, R3, c[0x0][0x1c8], 0x1 ;  /* 0x0000720003060a11 */ /* 0x000fe200078608ff */
[C---:B------:R-:W-:Y:S01]  /*cc50*/  FMUL.FTZ R43, R0.reuse, R111 ;  /* 0x0000006f002b7220 */ /* 0x040fe20000410000 */
[----:B------:R-:W3:Y:S01]  /*cc60*/  MUFU.EX2 R2, R2 ;  /* 0x0000000200027308 */ /* 0x000ee20000000800 */
[C---:B------:R-:W-:Y:S01]  /*cc70*/  FMUL.FTZ R51, R0.reuse, R119 ;  /* 0x0000007700337220 */ /* 0x040fe20000410000 */
[----:B------:R-:W-:Y:S01]  /*cc80*/  MOV R119, R196 ;  /* 0x000000c400777202 */ /* 0x000fe20000000f00 */
[C---:B------:R-:W-:Y:S01]  /*cc90*/  FMUL.FTZ R59, R0.reuse, R127 ;  /* 0x0000007f003b7220 */ /* 0x040fe20000410000 */
[----:B----4-:R-:W-:Y:S01]  /*cca0*/  @P0 IADD3 R4, P2, R5, UR4, RZ ;  /* 0x0000000405040c10 */ /* 0x010fe2000ff5e0ff */
[----:B------:R-:W-:Y:S01]  /*ccb0*/  FMUL.FTZ R50, R0, R118 ;  /* 0x0000007600327220 */ /* 0x000fe20000410000 */
[----:B--2---:R-:W-:Y:S02]  /*ccc0*/  @P0 IADD3.X R5, R9, UR13, RZ, P1, !PT ;  /* 0x0000000d09050c10 */ /* 0x004fe40008ffe4ff */
[----:B------:R-:W-:Y:S02]  /*ccd0*/  @P0 IADD3.X R9, R13, UR13, RZ, P2, !PT ;  /* 0x0000000d0d090c10 */ /* 0x000fe400097fe4ff */
[----:B------:R-:W-:Y:S01]  /*cce0*/  @P0 LEA.HI.X R7, R3, c[0x0][0x1cc], R5, 0x1, P3 ;  /* 0x0000730003070a11 */ /* 0x000fe200018f0c05 */
[----:B------:R-:W-:Y:S01]  /*ccf0*/  FFMA.FTZ R3, R148, c[0x0][0x2d0], -R71 ;  /* 0x0000b40094037a23 */ /* 0x000fe20000010847 */
[C---:B------:R-:W-:Y:S01]  /*cd00*/  @P0 LEA R8, P1, R4.reuse, c[0x0][0x1c8], 0x1 ;  /* 0x0000720004080a11 */ /* 0x040fe200078208ff */
[----:B------:R2:W-:Y:S01]  /*cd10*/  MUFU.EX2 R212, R32 ;  /* 0x0000002000d47308 */ /* 0x0005e20000000800 */
[----:B------:R-:W-:Y:S01]  /*cd20*/  MOV R148, R166 ;  /* 0x000000a600947202 */ /* 0x000fe20000000f00 */
[----:B------:R4:W-:Y:S01]  /*cd30*/  @P0 LDGSTS.E.BYPASS.LTC128B.128 [R243+0x8100], [R6.64], !P5 ;  /* 0x0810000006f30fae */ /* 0x0009e2000e901d52 */
[----:B------:R-:W-:Y:S02]  /*cd40*/  @P0 LEA.HI.X R9, R4, c[0x0][0x1cc], R9, 0x1, P1 ;  /* 0x0000730004090a11 */ /* 0x000fe400008f0c09 */
[----:B------:R-:W-:Y:S02]  /*cd50*/  @P0 IADD3 R4, P1, R6, UR7, RZ ;  /* 0x0000000706040c10 */ /* 0x000fe4000ff3e0ff */
[----:B------:R-:W-:Y:S02]  /*cd60*/  MOV R111, R57 ;  /* 0x00000039006f7202 */ /* 0x000fe40000000f00 */
[----:B------:R-:W-:Y:S01]  /*cd70*/  @P0 IADD3.X R5, R7, UR6, RZ, P1, !PT ;  /* 0x0000000607050c10 */ /* 0x000fe20008ffe4ff */
[----:B------:R5:W-:Y:S01]  /*cd80*/  MUFU.EX2 R215, R3 ;  /* 0x0000000300d77308 */ /* 0x000be20000000800 */
[----:B------:R5:W-:Y:S01]  /*cd90*/  @P0 LDGSTS.E.BYPASS.LTC128B.128 [R243+0xc100], [R8.64], !P4 ;  /* 0x0c10000008f30fae */ /* 0x000be2000e101d52 */
[----:B-1----:R-:W-:Y:S01]  /*cda0*/  @P0 IADD3 R10, P3, R4, UR12, RZ ;  /* 0x0000000c040a0c10 */ /* 0x002fe2000ff7e0ff */
[C---:B---3--:R-:W-:Y:S01]  /*cdb0*/  FMUL.FTZ R16, R2.reuse, R84 ;  /* 0x0000005402107220 */ /* 0x048fe20000410000 */
[----:B------:R-:W-:Y:S01]  /*cdc0*/  MOV R110, R149 ;  /* 0x00000095006e7202 */ /* 0x000fe20000000f00 */
[C---:B------:R-:W-:Y:S01]  /*cdd0*/  FMUL.FTZ R17, R2.reuse, R85 ;  /* 0x0000005502117220 */ /* 0x040fe20000410000 */
[----:B------:R-:W-:Y:S01]  /*cde0*/  @P0 IADD3.X R11, R5, UR9, RZ, P3, !PT ;  /* 0x00000009050b0c10 */ /* 0x000fe20009ffe4ff */
[C---:B------:R-:W-:Y:S01]  /*cdf0*/  FMUL.FTZ R24, R2.reuse, R92 ;  /* 0x0000005c02187220 */ /* 0x040fe20000410000 */
[----:B------:R-:W-:Y:S01]  /*ce00*/  MOV R149, R65 ;  /* 0x0000004100957202 */ /* 0x000fe20000000f00 */
[----:B------:R1:W-:Y:S01]  /*ce10*/  @P0 LDGSTS.E.BYPASS.LTC128B.128 [R243+0x9100], [R4.64], !P5 ;  /* 0x0910000004f30fae */ /* 0x0003e2000e901d52 */
[C---:B------:R-:W-:Y:S01]  /*ce20*/  FMUL.FTZ R25, R2.reuse, R93 ;  /* 0x0000005d02197220 */ /* 0x040fe20000410000 */
[----:B------:R3:W-:Y:S01]  /*ce30*/  MUFU.EX2 R204, R40 ;  /* 0x0000002800cc7308 */ /* 0x0007e20000000800 */
[C---:B------:R-:W-:Y:S02]  /*ce40*/  FMUL.FTZ R33, R2.reuse, R101 ;  /* 0x0000006502217220 */ /* 0x040fe40000410000 */
[C---:B--2---:R-:W-:Y:S02]  /*ce50*/  FMUL.FTZ R32, R2.reuse, R100 ;  /* 0x0000006402207220 */ /* 0x044fe40000410000 */
[C---:B------:R-:W-:Y:S01]  /*ce60*/  FMUL.FTZ R41, R2.reuse, R109 ;  /* 0x0000006d02297220 */ /* 0x040fe20000410000 */
[----:B------:R1:W-:Y:S01]  /*ce70*/  @P0 LDGSTS.E.BYPASS.LTC128B.128 [R243+0xd100], [R4.64+0x80], !P4 ;  /* 0x0d10008004f30fae */ /* 0x0003e2000e101d52 */
[----:B------:R-:W-:Y:S01]  /*ce80*/  FMUL.FTZ R57, R2, R125 ;  /* 0x0000007d02397220 */ /* 0x000fe20000410000 */
[----:B----4-:R-:W-:Y:S01]  /*ce90*/  @P0 IADD3 R6, P1, R4, UR7, RZ ;  /* 0x0000000704060c10 */ /* 0x010fe2000ff3e0ff */
[C---:B------:R-:W-:Y:S01]  /*cea0*/  FMUL.FTZ R49, R2.reuse, R117 ;  /* 0x0000007502317220 */ /* 0x040fe20000410000 */
[----:B------:R-:W-:Y:S01]  /*ceb0*/  MOV R109, R64 ;  /* 0x00000040006d7202 */ /* 0x000fe20000000f00 */
[----:B------:R-:W-:Y:S02]  /*cec0*/  FMUL.FTZ R64, R2, R132 ;  /* 0x0000008402407220 */ /* 0x000fe40000410000 */
[----:B-----5:R-:W-:Y:S02]  /*ced0*/  FMUL.FTZ R3, R68, c[0x0][0x2d0] ;  /* 0x0000b40044037a20 */ /* 0x020fe40000410000 */
[----:B------:R-:W-:Y:S02]  /*cee0*/  FMUL.FTZ R65, R2, R133 ;  /* 0x0000008502417220 */ /* 0x000fe40000410000 */
[--C-:B------:R-:W-:Y:S01]  /*cef0*/  FFMA.FTZ R7, R154, c[0x0][0x2d0], -R3.reuse ;  /* 0x0000b4009a077a23 */ /* 0x100fe20000010803 */
[----:B------:R-:W-:Y:S01]  /*cf00*/  MOV R154, R167 ;  /* 0x000000a7009a7202 */ /* 0x000fe20000000f00 */
[--C-:B------:R-:W-:Y:S01]  /*cf10*/  FFMA.FTZ R12, R155, c[0x0][0x2d0], -R3.reuse ;  /* 0x0000b4009b0c7a23 */ /* 0x100fe20000010803 */
[----:B------:R-:W-:Y:S01]  /*cf20*/  @P0 IADD3 R8, P2, R6, UR7, RZ ;  /* 0x0000000706080c10 */ /* 0x000fe2000ff5e0ff */
[----:B------:R2:W-:Y:S01]  /*cf30*/  MUFU.EX2 R167, R7 ;  /* 0x0000000700a77308 */ /* 0x0005e20000000800 */
[----:B------:R-:W-:Y:S01]  /*cf40*/  MOV R155, R164 ;  /* 0x000000a4009b7202 */ /* 0x000fe20000000f00 */
[--C-:B------:R-:W-:Y:S02]  /*cf50*/  FFMA.FTZ R48, R158, c[0x0][0x2d0], -R3.reuse ;  /* 0x0000b4009e307a23 */ /* 0x100fe40000010803 */
[----:B---3--:R-:W-:Y:S01]  /*cf60*/  FMUL.FTZ R40, R2, R108 ;  /* 0x0000006c02287220 */ /* 0x008fe20000410000 */
[----:B------:R-:W-:Y:S01]  /*cf70*/  MOV R108, R66 ;  /* 0x00000042006c7202 */ /* 0x000fe20000000f00 */
[----:B------:R-:W-:Y:S02]  /*cf80*/  FMUL.FTZ R66, R0, R134 ;  /* 0x0000008600427220 */ /* 0x000fe40000410000 */
[--C-:B------:R-:W-:Y:S02]  /*cf90*/  FFMA.FTZ R136, R136, c[0x0][0x2d0], -R3.reuse ;  /* 0x0000b40088887a23 */ /* 0x100fe40000010803 */
[----:B------:R-:W3:Y:S10]  /*cfa0*/  MUFU.EX2 R166, R12 ;  /* 0x0000000c00a67308 */ /* 0x000ef40000000800 */
[----:B------:R4:W-:Y:S01]  /*cfb0*/  MUFU.EX2 R159, R48 ;  /* 0x00000030009f7308 */ /* 0x0009e20000000800 */
[----:B--2---:R-:W-:Y:S02]  /*cfc0*/  @P0 IADD3.X R7, R5, UR6, RZ, P1, !PT ;  /* 0x0000000605070c10 */ /* 0x004fe40008ffe4ff */
[----:B-1----:R-:W-:Y:S02]  /*cfd0*/  @P0 IADD3 R4, P1, R6, UR12, RZ ;  /* 0x0000000c06040c10 */ /* 0x002fe4000ff3e0ff */
[C---:B------:R-:W-:Y:S01]  /*cfe0*/  @P0 IADD3.X R9, R7.reuse, UR6, RZ, P2, !PT ;  /* 0x0000000607090c10 */ /* 0x040fe200097fe4ff */
[----:B------:R1:W-:Y:S01]  /*cff0*/  @P0 LDGSTS.E.BYPASS.LTC128B.128 [R243+0xa100], [R6.64], !P5 ;  /* 0x0a10000006f30fae */ /* 0x0003e2000e901d52 */
[----:B------:R-:W-:Y:S03]  /*d000*/  @P0 IADD3.X R5, R7, UR9, RZ, P1, !PT ;  /* 0x0000000907050c10 */ /* 0x000fe60008ffe4ff */
[----:B------:R-:W-:Y:S04]  /*d010*/  MUFU.EX2 R136, R136 ;  /* 0x0000008800887308 */ /* 0x000fe80000000800 */
[----:B------:R2:W-:Y:S01]  /*d020*/  @P0 LDGSTS.E.BYPASS.LTC128B.128 [R243+0xe100], [R10.64], !P4 ;  /* 0x0e1000000af30fae */ /* 0x0005e2000e101d52 */
[----:B----4-:R-:W-:Y:S07]  /*d030*/  FMUL.FTZ R48, R2, R116 ;  /* 0x0000007402307220 */ /* 0x010fee0000410000 */
[----:B------:R4:W-:Y:S08]  /*d040*/  @P0 LDGSTS.E.BYPASS.LTC128B.128 [R243+0xb100], [R8.64], !P5 ;  /* 0x0b10000008f30fae */ /* 0x0009f0000e901d52 */
[----:B------:R5:W-:Y:S01]  /*d050*/  @P0 LDGSTS.E.BYPASS.LTC128B.128 [R243+0xf100], [R4.64], !P4 ;  /* 0x0f10000004f30fae */ /* 0x000be2000e101d52 */
[--C-:B-1----:R-:W-:Y:S01]  /*d060*/  FFMA.FTZ R6, R152, c[0x0][0x2d0], -R3.reuse ;  /* 0x0000b40098067a23 */ /* 0x102fe20000010803 */
[----:B------:R-:W-:Y:S01]  /*d070*/  MOV R152, R165 ;  /* 0x000000a500987202 */ /* 0x000fe20000000f00 */
[C---:B------:R-:W-:Y:S02]  /*d080*/  FMUL.FTZ R7, R0.reuse, R75 ;  /* 0x0000004b00077220 */ /* 0x040fe40000410000 */
[----:B------:R1:W-:Y:S03]  /*d090*/  MUFU.EX2 R165, R6 ;  /* 0x0000000600a57308 */ /* 0x0003e60000000800 */
[----:B------:R-:W1:Y:S01]  /*d0a0*/  LDSM.16.MT88.4 R12, [R221+0x100] ;  /* 0x00010000dd0c783b */ /* 0x000e620000004200 */
[C---:B--2---:R-:W-:Y:S02]  /*d0b0*/  FMUL.FTZ R10, R0.reuse, R78 ;  /* 0x0000004e000a7220 */ /* 0x044fe40000410000 */
[----:B------:R-:W-:Y:S05]  /*d0c0*/  FMUL.FTZ R11, R0, R79 ;  /* 0x0000004f000b7220 */ /* 0x000fea0000410000 */
[----:B------:R-:W2:Y:S01]  /*d0d0*/  LDSM.16.MT88.4 R20, [R222+0x100] ;  /* 0x00010000de14783b */ /* 0x000ea20000004200 */
[C---:B----4-:R-:W-:Y:S02]  /*d0e0*/  FMUL.FTZ R8, R2.reuse, R76 ;  /* 0x0000004c02087220 */ /* 0x050fe40000410000 */
[C---:B------:R-:W-:Y:S05]  /*d0f0*/  FMUL.FTZ R9, R2.reuse, R77 ;  /* 0x0000004d02097220 */ /* 0x040fea0000410000 */
[----:B------:R-:W4:Y:S01]  /*d100*/  LDSM.16.MT88.4 R28, [R225+0x100] ;  /* 0x00010000e11c783b */ /* 0x000f220000004200 */
[--C-:B-----5:R-:W-:Y:S01]  /*d110*/  FFMA.FTZ R4, R153, c[0x0][0x2d0], -R3.reuse ;  /* 0x0000b40099047a23 */ /* 0x120fe20000010803 */
[----:B------:R-:W-:Y:S01]  /*d120*/  MOV R153, R151 ;  /* 0x0000009700997202 */ /* 0x000fe20000000f00 */
[----:B------:R-:W-:Y:S01]  /*d130*/  FMUL.FTZ R5, R2, R73 ;  /* 0x0000004902057220 */ /* 0x000fe20000410000 */
[----:B---3--:R-:W-:Y:S01]  /*d140*/  F2FP.BF16.PACK_AB R73, R166, R167 ;  /* 0x000000a7a649723e */ /* 0x008fe200000010ff */
[----:B------:R3:W5:Y:S01]  /*d150*/  MUFU.EX2 R164, R4 ;  /* 0x0000000400a47308 */ /* 0x0007620000000800 */
[----:B-1----:R-:W-:Y:S01]  /*d160*/  FMUL.FTZ R6, R0, R74 ;  /* 0x0000004a00067220 */ /* 0x002fe20000410000 */
[----:B------:R-:W-:Y:S01]  /*d170*/  F2FP.BF16.PACK_AB R74, R215, R216 ;  /* 0x000000d8d74a723e */ /* 0x000fe200000010ff */
[----:B------:R-:W1:Y:S01]  /*d180*/  LDSM.16.MT88.4 R36, [R224+0x100] ;  /* 0x00010000e024783b */ /* 0x000e620000004200 */
[----:B------:R-:W-:Y:S01]  /*d190*/  MOV R151, R56 ;  /* 0x0000003800977202 */ /* 0x000fe20000000f00 */
[----:B------:R-:W-:Y:S01]  /*d1a0*/  FFMA.FTZ R56, R160, c[0x0][0x2d0], -R3 ;  /* 0x0000b400a0387a23 */ /* 0x000fe20000010803 */
[----:B------:R-:W-:Y:S04]  /*d1b0*/  MOV R160, R199 ;  /* 0x000000c700a07202 */ /* 0x000fe80000000f00 */
[----:B------:R2:W-:Y:S01]  /*d1c0*/  MUFU.EX2 R199, R70 ;  /* 0x0000004600c77308 */ /* 0x0005e20000000800 */
[----:B------:R-:W1:Y:S08]  /*d1d0*/  LDSM.16.MT88.4 R44, [R221+0x4100] ;  /* 0x00410000dd2c783b */ /* 0x000e700000004200 */
[----:B------:R-:W1:Y:S01]  /*d1e0*/  LDSM.16.MT88.4 R52, [R222+0x4100] ;  /* 0x00410000de34783b */ /* 0x000e620000004200 */
[----:B------:R4:W-:Y:S01]  /*d1f0*/  MUFU.EX2 R117, R56 ;  /* 0x0000003800757308 */ /* 0x0009e20000000800 */
[----:B---3--:R-:W-:Y:S01]  /*d200*/  FMUL.FTZ R4, R2, R72 ;  /* 0x0000004802047220 */ /* 0x008fe20000410000 */
[----:B------:R-:W-:Y:S02]  /*d210*/  F2FP.BF16.PACK_AB R72, R217, R218 ;  /* 0x000000dad948723e */ /* 0x000fe400000010ff */
[----:B-----5:R-:W-:Y:S03]  /*d220*/  F2FP.BF16.PACK_AB R75, R164, R165 ;  /* 0x000000a5a44b723e */ /* 0x020fe600000010ff */
[----:B------:R-:W3:Y:S04]  /*d230*/  LDSM.16.MT88.4 R60, [R225+0x4100] ;  /* 0x00410000e13c783b */ /* 0x000ee80000004200 */
[C---:B------:R-:W-:Y:S04]  /*d240*/  HMMA.16816.F32.BF16 R4, R72.reuse, R12, R4 ;  /* 0x0000000c4804723c */ /* 0x040fe80000041804 */
[----:B------:R-:W5:Y:S01]  /*d250*/  LDSM.16.MT88.4 R76, [R224+0x4100] ;  /* 0x00410000e04c783b */ /* 0x000f620000004200 */
[--C-:B--2---:R-:W-:Y:S02]  /*d260*/  FFMA.FTZ R70, R168, c[0x0][0x2d0], -R71.reuse ;  /* 0x0000b400a8467a23 */ /* 0x104fe40000010847 */
[C---:B------:R-:W-:Y:S01]  /*d270*/  FMUL.FTZ R12, R2.reuse, R80 ;  /* 0x00000050020c7220 */ /* 0x040fe20000410000 */
[C---:B------:R-:W-:Y:S04]  /*d280*/  HMMA.16816.F32.BF16 R8, R72.reuse, R14, R8 ;  /* 0x0000000e4808723c */ /* 0x040fe80000041808 */
[----:B------:R-:W-:Y:S01]  /*d290*/  LDSM.16.MT88.4 R84, [R222+0x900] ;  /* 0x00090000de54783b */ /* 0x000fe20000004200 */
[C---:B------:R-:W-:Y:S02]  /*d2a0*/  FMUL.FTZ R13, R2.reuse, R81 ;  /* 0x00000051020d7220 */ /* 0x040fe40000410000 */
[----:B----4-:R-:W-:Y:S02]  /*d2b0*/  FMUL.FTZ R56, R2, R124 ;  /* 0x0000007c02387220 */ /* 0x010fe40000410000 */
[C---:B------:R-:W-:Y:S03]  /*d2c0*/  FMUL.FTZ R14, R0.reuse, R82 ;  /* 0x00000052000e7220 */ /* 0x040fe60000410000 */
[----:B------:R-:W-:Y:S01]  /*d2d0*/  LDSM.16.MT88.4 R92, [R224+0x900] ;  /* 0x00090000e05c783b */ /* 0x000fe20000004200 */
[----:B------:R-:W-:Y:S07]  /*d2e0*/  FMUL.FTZ R15, R0, R83 ;  /* 0x00000053000f7220 */ /* 0x000fee0000410000 */
[----:B------:R-:W2:Y:S01]  /*d2f0*/  LDSM.16.MT88.4 R80, [R221+0x900] ;  /* 0x00090000dd50783b */ /* 0x000ea20000004200 */
[C---:B------:R-:W-:Y:S07]  /*d300*/  HMMA.16816.F32.BF16 R12, R72.reuse, R20, R12 ;  /* 0x00000014480c723c */ /* 0x040fee000004180c */
[----:B------:R-:W-:Y:S01]  /*d310*/  LDSM.16.MT88.4 R100, [R224+0x5100] ;  /* 0x00510000e064783b */ /* 0x000fe20000004200 */
[C---:B------:R-:W-:Y:S04]  /*d320*/  HMMA.16816.F32.BF16 R16, R72.reuse, R22, R16 ;  /* 0x000000164810723c */ /* 0x040fe80000041810 */
[C---:B------:R-:W-:Y:S02]  /*d330*/  FMUL.FTZ R20, R2.reuse, R88 ;  /* 0x0000005802147220 */ /* 0x040fe40000410000 */
[----:B------:R-:W-:Y:S01]  /*d340*/  FMUL.FTZ R21, R2, R89 ;  /* 0x0000005902157220 */ /* 0x000fe20000410000 */
[----:B------:R-:W0:Y:S01]  /*d350*/  LDGDEPBAR ;  /* 0x00000000000079af */ /* 0x000e220000000000 */
[C---:B------:R-:W-:Y:S04]  /*d360*/  FMUL.FTZ R22, R0.reuse, R90 ;  /* 0x0000005a00167220 */ /* 0x040fe80000410000 */
[----:B------:R-:W-:Y:S03]  /*d370*/  FMUL.FTZ R23, R0, R91 ;  /* 0x0000005b00177220 */ /* 0x000fe60000410000 */
[----:B------:R-:W4:Y:S04]  /*d380*/  LDSM.16.MT88.4 R88, [R225+0x900] ;  /* 0x00090000e158783b */ /* 0x000f280000004200 */
[C---:B------:R-:W-:Y:S07]  /*d390*/  HMMA.16816.F32.BF16 R20, R72.reuse, R28, R20 ;  /* 0x0000001c4814723c */ /* 0x040fee0000041814 */
[C---:B------:R-:W-:Y:S01]  /*d3a0*/  FMUL.FTZ R28, R2.reuse, R96 ;  /* 0x00000060021c7220 */ /* 0x040fe20000410000 */
[C---:B------:R-:W-:Y:S04]  /*d3b0*/  HMMA.16816.F32.BF16 R24, R72.reuse, R30, R24 ;  /* 0x0000001e4818723c */ /* 0x040fe80000041818 */
[----:B------:R-:W-:Y:S03]  /*d3c0*/  FMUL.FTZ R29, R2, R97 ;  /* 0x00000061021d7220 */ /* 0x000fe60000410000 */
[C---:B------:R-:W-:Y:S02]  /*d3d0*/  FMUL.FTZ R30, R0.reuse, R98 ;  /* 0x00000062001e7220 */ /* 0x040fe40000410000 */
[----:B------:R-:W-:Y:S02]  /*d3e0*/  FMUL.FTZ R31, R0, R99 ;  /* 0x00000063001f7220 */ /* 0x000fe40000410000 */
[----:B------:R-:W-:Y:S05]  /*d3f0*/  LDSM.16.MT88.4 R96, [R225+0x5100] ;  /* 0x00510000e160783b */ /* 0x000fea0000004200 */
[C---:B-1----:R-:W-:Y:S07]  /*d400*/  HMMA.16816.F32.BF16 R28, R72.reuse, R36, R28 ;  /* 0x00000024481c723c */ /* 0x042fee000004181c */
        /* <DEDUP_REMOVED lines=17> */
[C---:B-1----:R-:W-:Y:S07]  /*d520*/  FMUL.FTZ R44, R2.reuse, R112 ;  /* 0x00000070022c7220 */ /* 0x042fee0000410000 */
[C---:B------:R-:W-:Y:S07]  /*d530*/  HMMA.16816.F32.BF16 R44, R72.reuse, R52, R44 ;  /* 0x00000034482c723c */ /* 0x040fee000004182c */
[----:B------:R-:W-:Y:S01]  /*d540*/  FMUL.FTZ R53, R2, R121 ;  /* 0x0000007902357220 */ /* 0x000fe20000410000 */
[C---:B------:R-:W-:Y:S04]  /*d550*/  HMMA.16816.F32.BF16 R48, R72.reuse, R54, R48 ;  /* 0x000000364830723c */ /* 0x040fe80000041830 */
[----:B------:R-:W-:Y:S01]  /*d560*/  MOV R121, R155 ;  /* 0x0000009b00797202 */ /* 0x000fe20000000f00 */
[----:B------:R-:W-:Y:S01]  /*d570*/  FFMA.FTZ R52, R161, c[0x0][0x2d0], -R3 ;  /* 0x0000b400a1347a23 */ /* 0x000fe20000010803 */
[----:B------:R-:W-:Y:S01]  /*d580*/  MOV R155, R198 ;  /* 0x000000c6009b7202 */ /* 0x000fe20000000f00 */
[C---:B------:R-:W-:Y:S01]  /*d590*/  FMUL.FTZ R54, R0.reuse, R122 ;  /* 0x0000007a00367220 */ /* 0x040fe20000410000 */
[----:B------:R1:W-:Y:S01]  /*d5a0*/  MUFU.EX2 R198, R70 ;  /* 0x0000004600c67308 */ /* 0x0003e20000000800 */
[----:B------:R-:W-:Y:S03]  /*d5b0*/  MOV R161, R197 ;  /* 0x000000c500a17202 */ /* 0x000fe60000000f00 */
[----:B------:R-:W-:Y:S06]  /*d5c0*/  FMUL.FTZ R55, R0, R123 ;  /* 0x0000007b00377220 */ /* 0x000fec0000410000 */
[----:B------:R2:W2:Y:S01]  /*d5d0*/  MUFU.EX2 R118, R52 ;  /* 0x0000003400767308 */ /* 0x0004a20000000800 */
[----:B-1----:R-:W-:Y:S09]  /*d5e0*/  FFMA.FTZ R70, R170, c[0x0][0x2d0], -R71 ;  /* 0x0000b400aa467a23 */ /* 0x002ff20000010847 */
[----:B------:R1:W-:Y:S01]  /*d5f0*/  MUFU.EX2 R197, R70 ;  /* 0x0000004600c57308 */ /* 0x0003e20000000800 */
[----:B--2---:R-:W-:Y:S01]  /*d600*/  FMUL.FTZ R52, R2, R120 ;  /* 0x0000007802347220 */ /* 0x004fe20000410000 */
[----:B------:R-:W-:Y:S02]  /*d610*/  MOV R120, R152 ;  /* 0x0000009800787202 */ /* 0x000fe40000000f00 */
[----:B------:R-:W-:Y:S02]  /*d620*/  MOV R152, R154 ;  /* 0x0000009a00987202 */ /* 0x000fe40000000f00 */
[----:B------:R-:W-:Y:S02]  /*d630*/  MOV R154, R148 ;  /* 0x00000094009a7202 */ /* 0x000fe40000000f00 */
[C---:B---3--:R-:W-:Y:S03]  /*d640*/  HMMA.16816.F32.BF16 R52, R72.reuse, R60, R52 ;  /* 0x0000003c4834723c */ /* 0x048fe60000041834 */
[----:B------:R-:W-:Y:S01]  /*d650*/  MOV R148, R58 ;  /* 0x0000003a00947202 */ /* 0x000fe20000000f00 */
[----:B------:R-:W-:Y:S03]  /*d660*/  FMUL.FTZ R58, R0, R126 ;  /* 0x0000007e003a7220 */ /* 0x000fe60000410000 */
[----:B------:R-:W-:Y:S02]  /*d670*/  FFMA.FTZ R60, R162, c[0x0][0x2d0], -R3 ;  /* 0x0000b400a23c7a23 */ /* 0x000fe40000010803 */
[----:B------:R-:W-:Y:S02]  /*d680*/  FMUL.FTZ R61, R2, R129 ;  /* 0x00000081023d7220 */ /* 0x000fe40000410000 */
[C---:B------:R-:W-:Y:S01]  /*d690*/  HMMA.16816.F32.BF16 R56, R72.reuse, R62, R56 ;  /* 0x0000003e4838723c */ /* 0x040fe20000041838 */
[----:B------:R2:W3:Y:S02]  /*d6a0*/  MUFU.EX2 R116, R60 ;  /* 0x0000003c00747308 */ /* 0x0004e40000000800 */
[----:B-1----:R-:W-:Y:S04]  /*d6b0*/  FFMA.FTZ R70, R169, c[0x0][0x2d0], -R71 ;  /* 0x0000b400a9467a23 */ /* 0x002fe80000010847 */
[C---:B------:R-:W-:Y:S02]  /*d6c0*/  FMUL.FTZ R62, R0.reuse, R130 ;  /* 0x00000082003e7220 */ /* 0x040fe40000410000 */
[----:B------:R-:W-:Y:S02]  /*d6d0*/  FMUL.FTZ R63, R0, R131 ;  /* 0x00000083003f7220 */ /* 0x000fe40000410000 */
[----:B------:R1:W-:Y:S01]  /*d6e0*/  MUFU.EX2 R196, R70 ;  /* 0x0000004600c47308 */ /* 0x0003e20000000800 */
[----:B--2---:R-:W-:Y:S07]  /*d6f0*/  FMUL.FTZ R60, R2, R128 ;  /* 0x00000080023c7220 */ /* 0x004fee0000410000 */
[C---:B-----5:R-:W-:Y:S03]  /*d700*/  HMMA.16816.F32.BF16 R60, R72.reuse, R76, R60 ;  /* 0x0000004c483c723c */ /* 0x060fe6000004183c */
[--C-:B-1----:R-:W-:Y:S04]  /*d710*/  FFMA.FTZ R70, R188, c[0x0][0x2d0], -R3.reuse ;  /* 0x0000b400bc467a23 */ /* 0x102fe80000010803 */
[----:B------:R1:W-:Y:S01]  /*d720*/  MUFU.EX2 R127, R70 ;  /* 0x00000046007f7308 */ /* 0x0003e20000000800 */
[----:B------:R-:W-:Y:S01]  /*d730*/  HMMA.16816.F32.BF16 R64, R72, R78, R64 ;  /* 0x0000004e4840723c */ /* 0x000fe20000041840 */
[----:B------:R-:W2:Y:S06]  /*d740*/  LDSM.16.MT88.4 R76, [R221+0x4900] ;  /* 0x00490000dd4c783b */ /* 0x000eac0000004200 */
[----:B------:R-:W-:Y:S02]  /*d750*/  F2FP.BF16.PACK_AB R73, R118, R159 ;  /* 0x0000009f7649723e */ /* 0x000fe400000010ff */
[----:B---3--:R-:W-:Y:S03]  /*d760*/  F2FP.BF16.PACK_AB R75, R116, R117 ;  /* 0x00000075744b723e */ /* 0x008fe600000010ff */
[----:B------:R-:W-:Y:S02]  /*d770*/  F2FP.BF16.PACK_AB R72, R206, R212 ;  /* 0x000000d4ce48723e */ /* 0x000fe400000010ff */
[----:B------:R-:W-:Y:S07]  /*d780*/  F2FP.BF16.PACK_AB R74, R203, R204 ;  /* 0x000000cccb4a723e */ /* 0x000fee00000010ff */
[C---:B------:R-:W-:Y:S03]  /*d790*/  HMMA.16816.F32.BF16 R4, R72.reuse, R80, R4 ;  /* 0x000000504804723c */ /* 0x040fe60000041804 */
[--C-:B-1----:R-:W-:Y:S04]  /*d7a0*/  FFMA.FTZ R70, R189, c[0x0][0x2d0], -R3.reuse ;  /* 0x0000b400bd467a23 */ /* 0x102fe80000010803 */
[----:B------:R1:W3:Y:S01]  /*d7b0*/  MUFU.EX2 R126, R70 ;  /* 0x00000046007e7308 */ /* 0x0002e20000000800 */
[C---:B------:R-:W-:Y:S01]  /*d7c0*/  HMMA.16816.F32.BF16 R8, R72.reuse, R82, R8 ;  /* 0x000000524808723c */ /* 0x040fe20000041808 */
[----:B------:R-:W5:Y:S07]  /*d7d0*/  LDSM.16.MT88.4 R80, [R222+0x4900] ;  /* 0x00490000de50783b */ /* 0x000f6e0000004200 */
[C---:B------:R-:W-:Y:S08]  /*d7e0*/  HMMA.16816.F32.BF16 R12, R72.reuse, R84, R12 ;  /* 0x00000054480c723c */ /* 0x040ff0000004180c */
[C---:B------:R-:W-:Y:S01]  /*d7f0*/  HMMA.16816.F32.BF16 R16, R72.reuse, R86, R16 ;  /* 0x000000564810723c */ /* 0x040fe20000041810 */
[----:B------:R-:W3:Y:S03]  /*d800*/  LDSM.16.MT88.4 R84, [R225+0x4900] ;  /* 0x00490000e154783b */ /* 0x000ee60000004200 */
[--C-:B-1----:R-:W-:Y:S04]  /*d810*/  FFMA.FTZ R70, R171, c[0x0][0x2d0], -R3.reuse ;  /* 0x0000b400ab467a23 */ /* 0x102fe80000010803 */
[C---:B----4-:R-:W-:Y:S01]  /*d820*/  HMMA.16816.F32.BF16 R20, R72.reuse, R88, R20 ;  /* 0x000000584814723c */ /* 0x050fe20000041814 */
[----:B------:R1:W-:Y:S07]  /*d830*/  MUFU.EX2 R125, R70 ;  /* 0x00000046007d7308 */ /* 0x0003ee0000000800 */
[C---:B------:R-:W-:Y:S01]  /*d840*/  HMMA.16816.F32.BF16 R24, R72.reuse, R90, R24 ;  /* 0x0000005a4818723c */ /* 0x040fe20000041818 */
[----:B------:R-:W4:Y:S07]  /*d850*/  LDSM.16.MT88.4 R88, [R224+0x4900] ;  /* 0x00490000e058783b */ /* 0x000f2e0000004200 */
[C---:B------:R-:W-:Y:S08]  /*d860*/  HMMA.16816.F32.BF16 R28, R72.reuse, R92, R28 ;  /* 0x0000005c481c723c */ /* 0x040ff0000004181c */
[C---:B------:R-:W-:Y:S01]  /*d870*/  HMMA.16816.F32.BF16 R32, R72.reuse, R94, R32 ;  /* 0x0000005e4820723c */ /* 0x040fe20000041820 */
[----:B------:R-:W-:Y:S03]  /*d880*/  LDSM.16.MT88.4 R92, [R222+0x5100] ;  /* 0x00510000de5c783b */ /* 0x000fe60000004200 */
[----:B-1----:R-:W-:Y:S04]  /*d890*/  FFMA.FTZ R70, R190, c[0x0][0x2d0], -R3 ;  /* 0x0000b400be467a23 */ /* 0x002fe80000010803 */
[C---:B--2---:R-:W-:Y:S01]  /*d8a0*/  HMMA.16816.F32.BF16 R36, R72.reuse, R76, R36 ;  /* 0x0000004c4824723c */ /* 0x044fe20000041824 */
[----:B------:R1:W2:Y:S07]  /*d8b0*/  MUFU.EX2 R124, R70 ;  /* 0x00000046007c7308 */ /* 0x0002ae0000000800 */
[C---:B------:R-:W-:Y:S01]  /*d8c0*/  HMMA.16816.F32.BF16 R40, R72.reuse, R78, R40 ;  /* 0x0000004e4828723c */ /* 0x040fe20000041828 */
[----:B------:R-:W2:Y:S07]  /*d8d0*/  LDSM.16.MT88.4 R76, [R221+0x1100] ;  /* 0x00110000dd4c783b */ /* 0x000eae0000004200 */
[C---:B-----5:R-:W-:Y:S08]  /*d8e0*/  HMMA.16816.F32.BF16 R44, R72.reuse, R80, R44 ;  /* 0x00000050482c723c */ /* 0x060ff0000004182c */
[C---:B------:R-:W-:Y:S01]  /*d8f0*/  HMMA.16816.F32.BF16 R48, R72.reuse, R82, R48 ;  /* 0x000000524830723c */ /* 0x040fe20000041830 */
[----:B------:R-:W5:Y:S03]  /*d900*/  LDSM.16.MT88.4 R80, [R222+0x1100] ;  /* 0x00110000de50783b */ /* 0x000f660000004200 */
[--C-:B-1----:R-:W-:Y:S04]  /*d910*/  FFMA.FTZ R70, R191, c[0x0][0x2d0], -R71.reuse ;  /* 0x0000b400bf467a23 */ /* 0x102fe80000010847 */
[C---:B---3--:R-:W-:Y:S01]  /*d920*/  HMMA.16816.F32.BF16 R52, R72.reuse, R84, R52 ;  /* 0x000000544834723c */ /* 0x048fe20000041834 */
[----:B------:R1:W-:Y:S07]  /*d930*/  MUFU.EX2 R191, R70 ;  /* 0x0000004600bf7308 */ /* 0x0003ee0000000800 */
[C---:B------:R-:W-:Y:S01]  /*d940*/  HMMA.16816.F32.BF16 R56, R72.reuse, R86, R56 ;  /* 0x000000564838723c */ /* 0x040fe20000041838 */
[----:B------:R-:W3:Y:S07]  /*d950*/  LDSM.16.MT88.4 R84, [R225+0x1100] ;  /* 0x00110000e154783b */ /* 0x000eee0000004200 */
[C---:B----4-:R-:W-:Y:S08]  /*d960*/  HMMA.16816.F32.BF16 R60, R72.reuse, R88, R60 ;  /* 0x00000058483c723c */ /* 0x050ff0000004183c */
[----:B------:R-:W-:Y:S01]  /*d970*/  HMMA.16816.F32.BF16 R64, R72, R90, R64 ;  /* 0x0000005a4840723c */ /* 0x000fe20000041840 */
[----:B------:R-:W4:Y:S03]  /*d980*/  LDSM.16.MT88.4 R88, [R224+0x1100] ;  /* 0x00110000e058783b */ /* 0x000f260000004200 */
[--C-:B-1----:R-:W-:Y:S03]  /*d990*/  FFMA.FTZ R70, R200, c[0x0][0x2d0], -R71.reuse ;  /* 0x0000b400c8467a23 */ /* 0x102fe60000010847 */
[----:B------:R-:W-:Y:S01]  /*d9a0*/  F2FP.BF16.PACK_AB R73, R126, R127 ;  /* 0x0000007f7e49723e */ /* 0x000fe200000010ff */
[----:B------:R1:W1:Y:S01]  /*d9b0*/  MUFU.EX2 R189, R70 ;  /* 0x0000004600bd7308 */ /* 0x0002620000000800 */
[----:B--2---:R-:W-:Y:S03]  /*d9c0*/  F2FP.BF16.PACK_AB R75, R124, R125 ;  /* 0x0000007d7c4b723e */ /* 0x004fe600000010ff */
[----:B------:R-:W-:Y:S02]  /*d9d0*/  F2FP.BF16.PACK_AB R72, R198, R199 ;  /* 0x000000c7c648723e */ /* 0x000fe400000010ff */
[----:B------:R-:W-:Y:S07]  /*d9e0*/  F2FP.BF16.PACK_AB R74, R196, R197 ;  /* 0x000000c5c44a723e */ /* 0x000fee00000010ff */
        /* <DEDUP_REMOVED lines=8> */
[C---:B---3--:R-:W-:Y:S08]  /*da70*/  HMMA.16816.F32.BF16 R20, R72.reuse, R84, R20 ;  /* 0x000000544814723c */ /* 0x048ff00000041814 */
[C---:B------:R-:W-:Y:S01]  /*da80*/  HMMA.16816.F32.BF16 R24, R72.reuse, R86, R24 ;  /* 0x000000564818723c */ /* 0x040fe20000041818 */
[----:B------:R-:W3:Y:S03]  /*da90*/  LDSM.16.MT88.4 R84, [R225+0x1900] ;  /* 0x00190000e154783b */ /* 0x000ee60000004200 */
[----:B-1----:R-:W-:Y:S04]  /*daa0*/  FFMA.FTZ R70, R202, c[0x0][0x2d0], -R71 ;  /* 0x0000b400ca467a23 */ /* 0x002fe80000010847 */
[C---:B----4-:R-:W-:Y:S01]  /*dab0*/  HMMA.16816.F32.BF16 R28, R72.reuse, R88, R28 ;  /* 0x00000058481c723c */ /* 0x050fe2000004181c */
[----:B------:R1:W4:Y:S07]  /*dac0*/  MUFU.EX2 R188, R70 ;  /* 0x0000004600bc7308 */ /* 0x00032e0000000800 */
[C---:B------:R-:W-:Y:S01]  /*dad0*/  HMMA.16816.F32.BF16 R32, R72.reuse, R90, R32 ;  /* 0x0000005a4820723c */ /* 0x040fe20000041820 */
[----:B------:R-:W-:Y:S07]  /*dae0*/  LDSM.16.MT88.4 R88, [R222+0x5900] ;  /* 0x00590000de58783b */ /* 0x000fee0000004200 */
[C---:B--2---:R-:W-:Y:S08]  /*daf0*/  HMMA.16816.F32.BF16 R36, R72.reuse, R76, R36 ;  /* 0x0000004c4824723c */ /* 0x044ff00000041824 */
[C---:B------:R-:W-:Y:S01]  /*db00*/  HMMA.16816.F32.BF16 R40, R72.reuse, R78, R40 ;  /* 0x0000004e4828723c */ /* 0x040fe20000041828 */
[----:B------:R-:W2:Y:S03]  /*db10*/  LDSM.16.MT88.4 R76, [R224+0x1900] ;  /* 0x00190000e04c783b */ /* 0x000ea60000004200 */
[--C-:B-1----:R-:W-:Y:S04]  /*db20*/  FFMA.FTZ R70, R205, c[0x0][0x2d0], -R3.reuse ;  /* 0x0000b400cd467a23 */ /* 0x102fe80000010803 */
[C---:B------:R-:W-:Y:S01]  /*db30*/  HMMA.16816.F32.BF16 R44, R72.reuse, R92, R44 ;  /* 0x0000005c482c723c */ /* 0x040fe2000004182c */
[----:B------:R1:W-:Y:S07]  /*db40*/  MUFU.EX2 R158, R70 ;  /* 0x00000046009e7308 */ /* 0x0003ee0000000800 */
[C---:B------:R-:W-:Y:S01]  /*db50*/  HMMA.16816.F32.BF16 R48, R72.reuse, R94, R48 ;  /* 0x0000005e4830723c */ /* 0x040fe20000041830 */
[----:B------:R-:W-:Y:S07]  /*db60*/  LDSM.16.MT88.4 R92, [R222+0x6100] ;  /* 0x00610000de5c783b */ /* 0x000fee0000004200 */
[C---:B------:R-:W-:Y:S08]  /*db70*/  HMMA.16816.F32.BF16 R52, R72.reuse, R96, R52 ;  /* 0x000000604834723c */ /* 0x040ff00000041834 */
[C---:B------:R-:W-:Y:S01]  /*db80*/  HMMA.16816.F32.BF16 R56, R72.reuse, R98, R56 ;  /* 0x000000624838723c */ /* 0x040fe20000041838 */
[----:B------:R-:W-:Y:S03]  /*db90*/  LDSM.16.MT88.4 R96, [R225+0x6100] ;  /* 0x00610000e160783b */ /* 0x000fe60000004200 */
[--C-:B-1----:R-:W-:Y:S04]  /*dba0*/  FFMA.FTZ R70, R213, c[0x0][0x2d0], -R3.reuse ;  /* 0x0000b400d5467a23 */ /* 0x102fe80000010803 */
[C---:B------:R-:W-:Y:S01]  /*dbb0*/  HMMA.16816.F32.BF16 R60, R72.reuse, R100, R60 ;  /* 0x00000064483c723c */ /* 0x040fe2000004183c */
[----:B------:R1:W1:Y:S07]  /*dbc0*/  MUFU.EX2 R157, R70 ;  /* 0x00000046009d7308 */ /* 0x00026e0000000800 */
[----:B------:R-:W-:Y:S01]  /*dbd0*/  HMMA.16816.F32.BF16 R64, R72, R102, R64 ;  /* 0x000000664840723c */ /* 0x000fe20000041840 */
[----:B------:R-:W-:Y:S06]  /*dbe0*/  LDSM.16.MT88.4 R100, [R222+0x2900] ;  /* 0x00290000de64783b */ /* 0x000fec0000004200 */
[----:B------:R-:W-:Y:S02]  /*dbf0*/  F2FP.BF16.PACK_AB R72, R189, R191 ;  /* 0x000000bfbd48723e */ /* 0x000fe400000010ff */
[----:B----4-:R-:W-:Y:S03]  /*dc00*/  F2FP.BF16.PACK_AB R74, R188, R190 ;  /* 0x000000bebc4a723e */ /* 0x010fe600000010ff */
[--C-:B-1----:R-:W-:Y:S01]  /*dc10*/  FFMA.FTZ R70, R207, c[0x0][0x2d0], -R3.reuse ;  /* 0x0000b400cf467a23 */ /* 0x102fe20000010803 */
[----:B------:R-:W-:Y:S03]  /*dc20*/  F2FP.BF16.PACK_AB R73, R157, R158 ;  /* 0x0000009e9d49723e */ /* 0x000fe600000010ff */
[----:B------:R1:W-:Y:S02]  /*dc30*/  MUFU.EX2 R115, R70 ;  /* 0x0000004600737308 */ /* 0x0003e40000000800 */
[----:B-1----:R-:W-:Y:S08]  /*dc40*/  FFMA.FTZ R70, R214, c[0x0][0x2d0], -R3 ;  /* 0x0000b400d6467a23 */ /* 0x002ff00000010803 */
        /* <DEDUP_REMOVED lines=12> */
[C---:B---3--:R-:W-:Y:S08]  /*dd10*/  HMMA.16816.F32.BF16 R20, R72.reuse, R84, R20 ;  /* 0x000000544814723c */ /* 0x048ff00000041814 */
[C---:B------:R-:W-:Y:S01]  /*dd20*/  HMMA.16816.F32.BF16 R24, R72.reuse, R86, R24 ;  /* 0x000000564818723c */ /* 0x040fe20000041818 */
[----:B------:R-:W3:Y:S07]  /*dd30*/  LDSM.16.MT88.4 R84, [R225+0x5900] ;  /* 0x00590000e154783b */ /* 0x000eee0000004200 */
[C---:B--2---:R-:W-:Y:S04]  /*dd40*/  HMMA.16816.F32.BF16 R28, R72.reuse, R76, R28 ;  /* 0x0000004c481c723c */ /* 0x044fe8000004181c */
[--C-:B-1----:R-:W-:Y:S04]  /*dd50*/  FFMA.FTZ R70, R244, c[0x0][0x2d0], -R71.reuse ;  /* 0x0000b400f4467a23 */ /* 0x102fe80000010847 */
[C---:B------:R-:W-:Y:S01]  /*dd60*/  HMMA.16816.F32.BF16 R32, R72.reuse, R78, R32 ;  /* 0x0000004e4820723c */ /* 0x040fe20000041820 */
[----:B------:R1:W-:Y:S01]  /*dd70*/  MUFU.EX2 R169, R70 ;  /* 0x0000004600a97308 */ /* 0x0003e20000000800 */
[----:B------:R-:W2:Y:S06]  /*dd80*/  LDSM.16.MT88.4 R76, [R224+0x5900] ;  /* 0x00590000e04c783b */ /* 0x000eac0000004200 */
[C---:B----4-:R-:W-:Y:S08]  /*dd90*/  HMMA.16816.F32.BF16 R36, R72.reuse, R80, R36 ;  /* 0x000000504824723c */ /* 0x050ff00000041824 */
[C---:B------:R-:W-:Y:S01]  /*dda0*/  HMMA.16816.F32.BF16 R40, R72.reuse, R82, R40 ;  /* 0x000000524828723c */ /* 0x040fe20000041828 */
[----:B------:R-:W4:Y:S07]  /*ddb0*/  LDSM.16.MT88.4 R80, [R221+0x2100] ;  /* 0x00210000dd50783b */ /* 0x000f2e0000004200 */
[C---:B------:R-:W-:Y:S04]  /*ddc0*/  HMMA.16816.F32.BF16 R44, R72.reuse, R88, R44 ;  /* 0x00000058482c723c */ /* 0x040fe8000004182c */
[----:B-1----:R-:W-:Y:S04]  /*ddd0*/  FFMA.FTZ R70, R246, c[0x0][0x2d0], -R71 ;  /* 0x0000b400f6467a23 */ /* 0x002fe80000010847 */
[C---:B------:R-:W-:Y:S01]  /*dde0*/  HMMA.16816.F32.BF16 R48, R72.reuse, R90, R48 ;  /* 0x0000005a4830723c */ /* 0x040fe20000041830 */
[----:B------:R1:W1:Y:S01]  /*ddf0*/  MUFU.EX2 R168, R70 ;  /* 0x0000004600a87308 */ /* 0x0002620000000800 */
[----:B------:R-:W4:Y:S06]  /*de00*/  LDSM.16.MT88.4 R88, [R222+0x2100] ;  /* 0x00210000de58783b */ /* 0x000f2c0000004200 */
[C---:B---3--:R-:W-:Y:S08]  /*de10*/  HMMA.16816.F32.BF16 R52, R72.reuse, R84, R52 ;  /* 0x000000544834723c */ /* 0x048ff00000041834 */
[C---:B------:R-:W-:Y:S01]  /*de20*/  HMMA.16816.F32.BF16 R56, R72.reuse, R86, R56 ;  /* 0x000000564838723c */ /* 0x040fe20000041838 */
[----:B------:R-:W3:Y:S07]  /*de30*/  LDSM.16.MT88.4 R84, [R225+0x2100] ;  /* 0x00210000e154783b */ /* 0x000eee0000004200 */
        /* <DEDUP_REMOVED lines=17> */
[C---:B----4-:R-:W-:Y:S08]  /*df50*/  HMMA.16816.F32.BF16 R4, R72.reuse, R80, R4 ;  /* 0x000000504804723c */ /* 0x050ff00000041804 */
[C---:B------:R-:W-:Y:S01]  /*df60*/  HMMA.16816.F32.BF16 R8, R72.reuse, R82, R8 ;  /* 0x000000524808723c */ /* 0x040fe20000041808 */
[----:B------:R-:W4:Y:S07]  /*df70*/  LDSM.16.MT88.4 R80, [R221+0x6100] ;  /* 0x00610000dd50783b */ /* 0x000f2e0000004200 */
[C---:B------:R-:W-:Y:S04]  /*df80*/  HMMA.16816.F32.BF16 R12, R72.reuse, R88, R12 ;  /* 0x00000058480c723c */ /* 0x040fe8000004180c */
[--C-:B-1----:R-:W-:Y:S04]  /*df90*/  FFMA.FTZ R70, R252, c[0x0][0x2d0], -R71.reuse ;  /* 0x0000b400fc467a23 */ /* 0x102fe80000010847 */
[C---:B------:R-:W-:Y:S01]  /*dfa0*/  HMMA.16816.F32.BF16 R16, R72.reuse, R90, R16 ;  /* 0x0000005a4810723c */ /* 0x040fe20000041810 */
[----:B------:R1:W5:Y:S01]  /*dfb0*/  MUFU.EX2 R162, R70 ;  /* 0x0000004600a27308 */ /* 0x0003620000000800 */
[----:B------:R-:W5:Y:S06]  /*dfc0*/  LDSM.16.MT88.4 R88, [R224+0x6100] ;  /* 0x00610000e058783b */ /* 0x000f6c0000004200 */
        /* <DEDUP_REMOVED lines=37> */
[C---:B---3--:R-:W-:Y:S08]  /*e220*/  HMMA.16816.F32.BF16 R4, R72.reuse, R84, R4 ;  /* 0x000000544804723c */ /* 0x048ff00000041804 */
[C---:B------:R-:W-:Y:S01]  /*e230*/  HMMA.16816.F32.BF16 R8, R72.reuse, R86, R8 ;  /* 0x000000564808723c */ /* 0x040fe20000041808 */
[----:B------:R-:W3:Y:S07]  /*e240*/  LDSM.16.MT88.4 R84, [R221+0x6900] ;  /* 0x00690000dd54783b */ /* 0x000eee0000004200 */
[C---:B------:R-:W-:Y:S04]  /*e250*/  HMMA.16816.F32.BF16 R12, R72.reuse, R100, R12 ;  /* 0x00000064480c723c */ /* 0x040fe8000004180c */
[--C-:B-1----:R-:W-:Y:S01]  /*e260*/  FFMA.FTZ R70, R152, c[0x0][0x2d0], -R71.reuse ;  /* 0x0000b40098467a23 */ /* 0x102fe20000010847 */
[----:B------:R-:W-:Y:S03]  /*e270*/  MOV R152, R155 ;  /* 0x0000009b00987202 */ /* 0x000fe60000000f00 */
[C---:B------:R-:W-:Y:S01]  /*e280*/  HMMA.16816.F32.BF16 R16, R72.reuse, R102, R16 ;  /* 0x000000664810723c */ /* 0x040fe20000041810 */
[----:B------:R1:W5:Y:S01]  /*e290*/  MUFU.EX2 R155, R70 ;  /* 0x00000046009b7308 */ /* 0x0003620000000800 */
[----:B------:R-:W-:Y:S06]  /*e2a0*/  LDSM.16.MT88.4 R100, [R224+0x7100] ;  /* 0x00710000e064783b */ /* 0x000fec0000004200 */
[C---:B--2---:R-:W-:Y:S08]  /*e2b0*/  HMMA.16816.F32.BF16 R20, R72.reuse, R76, R20 ;  /* 0x0000004c4814723c */ /* 0x044ff00000041814 */
[C---:B------:R-:W-:Y:S01]  /*e2c0*/  HMMA.16816.F32.BF16 R24, R72.reuse, R78, R24 ;  /* 0x0000004e4818723c */ /* 0x040fe20000041818 */
[----:B------:R-:W2:Y:S07]  /*e2d0*/  LDSM.16.MT88.4 R76, [R225+0x6900] ;  /* 0x00690000e14c783b */ /* 0x000eae0000004200 */
[C---:B----4-:R-:W-:Y:S04]  /*e2e0*/  HMMA.16816.F32.BF16 R28, R72.reuse, R80, R28 ;  /* 0x00000050481c723c */ /* 0x050fe8000004181c */
[--C-:B-1----:R-:W-:Y:S04]  /*e2f0*/  FFMA.FTZ R70, R154, c[0x0][0x2d0], -R71.reuse ;  /* 0x0000b4009a467a23 */ /* 0x102fe80000010847 */
[C---:B------:R-:W-:Y:S01]  /*e300*/  HMMA.16816.F32.BF16 R32, R72.reuse, R82, R32 ;  /* 0x000000524820723c */ /* 0x040fe20000041820 */
[----:B------:R1:W-:Y:S01]  /*e310*/  MUFU.EX2 R154, R70 ;  /* 0x00000046009a7308 */ /* 0x0003e20000000800 */
[----:B------:R-:W4:Y:S06]  /*e320*/  LDSM.16.MT88.4 R80, [R224+0x6900] ;  /* 0x00690000e050783b */ /* 0x000f2c0000004200 */
        /* <DEDUP_REMOVED lines=11> */
[C---:B----4-:R-:W-:Y:S04]  /*e3e0*/  HMMA.16816.F32.BF16 R60, R72.reuse, R80, R60 ;  /* 0x00000050483c723c */ /* 0x050fe8000004183c */
[--C-:B-1----:R-:W-:Y:S01]  /*e3f0*/  FFMA.FTZ R70, R110, c[0x0][0x2d0], -R3.reuse ;  /* 0x0000b4006e467a23 */ /* 0x102fe20000010803 */
[----:B------:R-:W-:Y:S03]  /*e400*/  MOV R110, R139 ;  /* 0x0000008b006e7202 */ /* 0x000fe60000000f00 */
[----:B------:R-:W-:Y:S01]  /*e410*/  HMMA.16816.F32.BF16 R64, R72, R82, R64 ;  /* 0x000000524840723c */ /* 0x000fe20000041840 */
[----:B------:R1:W-:Y:S01]  /*e420*/  MUFU.EX2 R129, R70 ;  /* 0x0000004600817308 */ /* 0x0003e20000000800 */
[----:B------:R-:W4:Y:S05]  /*e430*/  LDSM.16.MT88.4 R80, [R225+0x3100] ;  /* 0x00310000e150783b */ /* 0x000f2a0000004200 */
[----:B-----5:R-:W-:Y:S02]  /*e440*/  F2FP.BF16.PACK_AB R72, R155, R156 ;  /* 0x0000009c9b48723e */ /* 0x020fe400000010ff */
[----:B------:R-:W-:Y:S03]  /*e450*/  F2FP.BF16.PACK_AB R74, R153, R154 ;  /* 0x0000009a994a723e */ /* 0x000fe600000010ff */
[--C-:B-1----:R-:W-:Y:S02]  /*e460*/  FFMA.FTZ R70, R109, c[0x0][0x2d0], -R3.reuse ;  /* 0x0000b4006d467a23 */ /* 0x102fe40000010803 */
[----:B------:R-:W5:Y:S02]  /*e470*/  LDL.LU R109, [R1+0x18] ;  /* 0x00001800016d7983 */ /* 0x000f640000300800 */
[----:B------:R1:W1:Y:S02]  /*e480*/  MUFU.EX2 R128, R70 ;  /* 0x0000004600807308 */ /* 0x0002640000000800 */
[--C-:B-1----:R-:W-:Y:S01]  /*e490*/  FFMA.FTZ R70, R148, c[0x0][0x2d0], -R3.reuse ;  /* 0x0000b40094467a23 */ /* 0x102fe20000010803 */
[----:B------:R-:W-:Y:S07]  /*e4a0*/  F2FP.BF16.PACK_AB R73, R128, R129 ;  /* 0x000000818049723e */ /* 0x000fee00000010ff */
[----:B------:R1:W-:Y:S02]  /*e4b0*/  MUFU.EX2 R148, R70 ;  /* 0x0000004600947308 */ /* 0x0003e40000000800 */
[----:B-1----:R-:W-:Y:S02]  /*e4c0*/  FFMA.FTZ R70, R108, c[0x0][0x2d0], -R3 ;  /* 0x0000b4006c467a23 */ /* 0x002fe40000010803 */
        /* <DEDUP_REMOVED lines=8> */
[C---:B--2---:R-:W-:Y:S04]  /*e550*/  HMMA.16816.F32.BF16 R12, R72.reuse, R76, R12 ;  /* 0x0000004c480c723c */ /* 0x044fe8000004180c */
[--C-:B-1----:R-:W-:Y:S04]  /*e560*/  FFMA.FTZ R70, R151, c[0x0][0x2d0], -R71.reuse ;  /* 0x0000b40097467a23 */ /* 0x102fe80000010847 */
[C---:B------:R-:W-:Y:S01]  /*e570*/  HMMA.16816.F32.BF16 R16, R72.reuse, R78, R16 ;  /* 0x0000004e4810723c */ /* 0x040fe20000041810 */
[----:B------:R1:W2:Y:S01]  /*e580*/  MUFU.EX2 R151, R70 ;  /* 0x0000004600977308 */ /* 0x0002a20000000800 */
[----:B------:R-:W3:Y:S06]  /*e590*/  LDSM.16.MT88.4 R76, [R221+0x3900] ;  /* 0x00390000dd4c783b */ /* 0x000eec0000004200 */
[C---:B----4-:R-:W-:Y:S08]  /*e5a0*/  HMMA.16816.F32.BF16 R20, R72.reuse, R80, R20 ;  /* 0x000000504814723c */ /* 0x050ff00000041814 */
[C---:B------:R-:W-:Y:S08]  /*e5b0*/  HMMA.16816.F32.BF16 R24, R72.reuse, R82, R24 ;  /* 0x000000524818723c */ /* 0x040ff00000041818 */
[C---:B------:R-:W-:Y:S04]  /*e5c0*/  HMMA.16816.F32.BF16 R28, R72.reuse, R88, R28 ;  /* 0x00000058481c723c */ /* 0x040fe8000004181c */
[--C-:B-1----:R-:W-:Y:S01]  /*e5d0*/  FFMA.FTZ R70, R150, c[0x0][0x2d0], -R71.reuse ;  /* 0x0000b40096467a23 */ /* 0x102fe20000010847 */
[----:B--2---:R-:W-:Y:S03]  /*e5e0*/  F2FP.BF16.PACK_AB R132, R151, R152 ;  /* 0x000000989784723e */ /* 0x004fe600000010ff */
        /* <DEDUP_REMOVED lines=13> */
[----:B--2---:R-:W-:Y:S03]  /*e6c0*/  F2FP.BF16.PACK_AB R134, R149, R150 ;  /* 0x000000969586723e */ /* 0x004fe600000010ff */
[----:B------:R-:W-:Y:S01]  /*e6d0*/  HMMA.16816.F32.BF16 R64, R72, R102, R64 ;  /* 0x000000664840723c */ /* 0x000fe20000041840 */
[----:B------:R1:W-:Y:S01]  /*e6e0*/  MUFU.EX2 R138, R70 ;  /* 0x00000046008a7308 */ /* 0x0003e20000000800 */
[----:B------:R-:W2:Y:S02]  /*e6f0*/  LDSM.16.MT88.4 R100, [R224+0x3900] ;  /* 0x00390000e064783b */ /* 0x000ea40000004200 */
[--C-:B-1----:R-:W-:Y:S02]  /*e700*/  FFMA.FTZ R70, R110, c[0x0][0x2d0], -R3.reuse ;  /* 0x0000b4006e467a23 */ /* 0x102fe40000010803 */
[----:B------:R-:W-:Y:S05]  /*e710*/  FFMA.FTZ R3, R137, c[0x0][0x2d0], -R3 ;  /* 0x0000b40089037a23 */ /* 0x000fea0000010803 */
[----:B------:R-:W1:Y:S10]  /*e720*/  MUFU.EX2 R71, R70 ;  /* 0x0000004600477308 */ /* 0x000e740000000800 */
[----:B------:R-:W4:Y:S01]  /*e730*/  MUFU.EX2 R70, R3 ;  /* 0x0000000300467308 */ /* 0x000f220000000800 */
[----:B-1----:R-:W-:Y:S02]  /*e740*/  F2FP.BF16.PACK_AB R133, R71, R138 ;  /* 0x0000008a4785723e */ /* 0x002fe400000010ff */
[----:B----4-:R-:W-:Y:S07]  /*e750*/  F2FP.BF16.PACK_AB R135, R70, R136 ;  /* 0x000000884687723e */ /* 0x010fee00000010ff */
[C---:B------:R-:W-:Y:S01]  /*e760*/  HMMA.16816.F32.BF16 R72, R132.reuse, R76, R4 ;  /* 0x0000004c8448723c */ /* 0x040fe20000041804 */
[----:B------:R-:W-:Y:S07]  /*e770*/  LDSM.16.MT88.4 R4, [R224+0x7900] ;  /* 0x00790000e004783b */ /* 0x000fee0000004200 */
[C---:B------:R-:W-:Y:S08]  /*e780*/  HMMA.16816.F32.BF16 R76, R132.reuse, R78, R8 ;  /* 0x0000004e844c723c */ /* 0x040ff00000041808 */
[C---:B------:R-:W-:Y:S04]  /*e790*/  HMMA.16816.F32.BF16 R80, R132.reuse, R104, R12 ;  /* 0x000000688450723c */ /* 0x040fe8000004180c */
[----:B-----5:R-:W-:Y:S04]  /*e7a0*/  FFMA.FTZ R2, R2, R109, R218 ;  /* 0x0000006d02027223 */ /* 0x020fe800000100da */
[----:B------:R-:W-:Y:S01]  /*e7b0*/  FADD.FTZ R2, R217, R2 ;  /* 0x00000002d9027221 */ /* 0x000fe20000010000 */
[C---:B------:R-:W-:Y:S03]  /*e7c0*/  HMMA.16816.F32.BF16 R84, R132.reuse, R106, R16 ;  /* 0x0000006a8454723c */ /* 0x040fe60000041810 */
[----:B------:R-:W-:Y:S04]  /*e7d0*/  FADD.FTZ R2, R216, R2 ;  /* 0x00000002d8027221 */ /* 0x000fe80000010000 */
[----:B------:R-:W-:Y:S01]  /*e7e0*/  FADD.FTZ R2, R215, R2 ;  /* 0x00000002d7027221 */ /* 0x000fe20000010000 */
[C---:B---3--:R-:W-:Y:S04]  /*e7f0*/  HMMA.16816.F32.BF16 R88, R132.reuse, R92, R20 ;  /* 0x0000005c8458723c */ /* 0x048fe80000041814 */
[----:B------:R-:W-:Y:S04]  /*e800*/  FADD.FTZ R2, R212, R2 ;  /* 0x00000002d4027221 */ /* 0x000fe80000010000 */
[----:B------:R-:W-:Y:S01]  /*e810*/  FADD.FTZ R2, R206, R2 ;  /* 0x00000002ce027221 */ /* 0x000fe20000010000 */
[C---:B------:R-:W-:Y:S03]  /*e820*/  HMMA.16816.F32.BF16 R92, R132.reuse, R94, R24 ;  /* 0x0000005e845c723c */ /* 0x040fe60000041818 */
[----:B------:R-:W-:Y:S04]  /*e830*/  FADD.FTZ R2, R204, R2 ;  /* 0x00000002cc027221 */ /* 0x000fe80000010000 */
[----:B------:R-:W-:Y:S01]  /*e840*/  FADD.FTZ R2, R203, R2 ;  /* 0x00000002cb027221 */ /* 0x000fe20000010000 */
[C---:B--2---:R-:W-:Y:S04]  /*e850*/  HMMA.16816.F32.BF16 R96, R132.reuse, R100, R28 ;  /* 0x000000648460723c */ /* 0x044fe8000004181c */
[----:B------:R-:W-:Y:S04]  /*e860*/  FADD.FTZ R2, R199, R2 ;  /* 0x00000002c7027221 */ /* 0x000fe80000010000 */
[----:B------:R-:W-:Y:S01]  /*e870*/  FADD.FTZ R2, R198, R2 ;  /* 0x00000002c6027221 */ /* 0x000fe20000010000 */
[C---:B------:R-:W-:Y:S03]  /*e880*/  HMMA.16816.F32.BF16 R100, R132.reuse, R102, R32 ;  /* 0x000000668464723c */ /* 0x040fe60000041820 */
[----:B------:R-:W-:Y:S04]  /*e890*/  FADD.FTZ R2, R197, R2 ;  /* 0x00000002c5027221 */ /* 0x000fe80000010000 */
[----:B------:R-:W-:Y:S05]  /*e8a0*/  FADD.FTZ R2, R196, R2 ;  /* 0x00000002c4027221 */ /* 0x000fea0000010000 */
[----:B------:R-:W-:Y:S04]  /*e8b0*/  FADD.FTZ R2, R191, R2 ;  /* 0x00000002bf027221 */ /* 0x000fe80000010000 */
[----:B------:R-:W-:Y:S02]  /*e8c0*/  FADD.FTZ R2, R189, R2 ;  /* 0x00000002bd027221 */ /* 0x000fe40000010000 */
[----:B------:R-:W-:Y:S02]  /*e8d0*/  FFMA.FTZ R0, R0, R108, R167 ;  /* 0x0000006c00007223 */ /* 0x000fe400000100a7 */
[----:B------:R-:W-:Y:S01]  /*e8e0*/  FADD.FTZ R2, R190, R2 ;  /* 0x00000002be027221 */ /* 0x000fe20000010000 */
[----:B------:R-:W1:Y:S01]  /*e8f0*/  LDSM.16.MT88.4 R108, [R221+0x7900] ;  /* 0x00790000dd6c783b */ /* 0x000e620000004200 */
        /* <DEDUP_REMOVED lines=13> */
[----:B------:R-:W-:Y:S01]  /*e9d0*/  FADD.FTZ R2, R162, R2 ;  /* 0x00000002a2027221 */ /* 0x000fe20000010000 */
[----:B------:R-:W2:Y:S01]  /*e9e0*/  LDSM.16.MT88.4 R116, [R222+0x7900] ;  /* 0x00790000de74783b */ /* 0x000ea20000004200 */
[----:B------:R-:W-:Y:S02]  /*e9f0*/  FADD.FTZ R0, R127, R0 ;  /* 0x000000007f007221 */ /* 0x000fe40000010000 */
[----:B------:R-:W-:Y:S02]  /*ea00*/  FADD.FTZ R2, R161, R2 ;  /* 0x00000002a1027221 */ /* 0x000fe40000010000 */
[----:B------:R-:W-:Y:S02]  /*ea10*/  FADD.FTZ R0, R126, R0 ;  /* 0x000000007e007221 */ /* 0x000fe40000010000 */
[----:B------:R-:W-:Y:S02]  /*ea20*/  FADD.FTZ R2, R160, R2 ;  /* 0x00000002a0027221 */ /* 0x000fe40000010000 */
[----:B------:R-:W-:Y:S02]  /*ea30*/  FADD.FTZ R0, R125, R0 ;  /* 0x000000007d007221 */ /* 0x000fe40000010000 */
[----:B------:R-:W-:Y:S01]  /*ea40*/  FADD.FTZ R2, R156, R2 ;  /* 0x000000029c027221 */ /* 0x000fe20000010000 */
[C---:B-1----:R-:W-:Y:S03]  /*ea50*/  HMMA.16816.F32.BF16 R104, R132.reuse, R108, R36 ;  /* 0x0000006c8468723c */ /* 0x042fe60000041824 */
[----:B------:R-:W-:Y:S02]  /*ea60*/  FADD.FTZ R0, R124, R0 ;  /* 0x000000007c007221 */ /* 0x000fe40000010000 */
[----:B------:R-:W1:Y:S01]  /*ea70*/  LDSM.16.MT88.4 R124, [R225+0x7900] ;  /* 0x00790000e17c783b */ /* 0x000e620000004200 */
[----:B------:R-:W-:Y:S02]  /*ea80*/  FADD.FTZ R2, R155, R2 ;  /* 0x000000029b027221 */ /* 0x000fe40000010000 */
[C---:B------:R-:W-:Y:S04]  /*ea90*/  HMMA.16816.F32.BF16 R108, R132.reuse, R110, R40 ;  /* 0x0000006e846c723c */ /* 0x040fe80000041828 */
[----:B------:R-:W-:Y:S02]  /*eaa0*/  FADD.FTZ R0, R158, R0 ;  /* 0x000000009e007221 */ /* 0x000fe40000010000 */
[----:B------:R-:W-:Y:S02]  /*eab0*/  FADD.FTZ R2, R154, R2 ;  /* 0x000000029a027221 */ /* 0x000fe40000010000 */
[----:B------:R-:W-:Y:S04]  /*eac0*/  FADD.FTZ R0, R157, R0 ;  /* 0x000000009d007221 */ /* 0x000fe80000010000 */
[----:B------:R-:W-:Y:S02]  /*ead0*/  FADD.FTZ R0, R115, R0 ;  /* 0x0000000073007221 */ /* 0x000fe40000010000 */
[----:B------:R-:W-:Y:S02]  /*eae0*/  FADD.FTZ R2, R153, R2 ;  /* 0x0000000299027221 */ /* 0x000fe40000010000 */
        /* <DEDUP_REMOVED lines=32> */
.L_x_504:
        /* <DEDUP_REMOVED lines=93> */
.L_x_500:
[----:B------:R-:W-:Y:S05]  /*f2c0*/  @P2 BRA `(.L_x_506) ;  /* 0x000012b000002947 */ /* 0x000fea0003800000 */
[----:B------:R-:W2:Y:S01]  /*f2d0*/  LDL R34, [R1+0x50] ;  /* 0x0000500001227983 */ /* 0x000ea20000100800 */
[----:B------:R-:W-:Y:S02]  /*f2e0*/  F2FP.BF16.PACK_AB R27, R27, R72 ;  /* 0x000000481b1b723e */ /* 0x000fe400000010ff */
[----:B------:R-:W-:Y:S01]  /*f2f0*/  F2FP.BF16.PACK_AB R75, R75, R74 ;  /* 0x0000004a4b4b723e */ /* 0x000fe200000010ff */
[----:B------:R-:W1:Y:S01]  /*f300*/  S2R R32, SR_TID.X ;  /* 0x0000000000207919 */ /* 0x000e620000002100 */
        /* <DEDUP_REMOVED lines=12> */
[----:B-1----:R-:W-:Y:S02]  /*f3d0*/  SHF.R.S32.HI R33, RZ, 0x1f, R32 ;  /* 0x0000001fff217819 */ /* 0x002fe40000011420 */
[----:B------:R-:W-:-:S02]  /*f3e0*/  F2FP.BF16.PACK_AB R24, R24, R100 ;  /* 0x000000641818723e */ /* 0x000fc400000010ff */
[CC--:B------:R-:W-:Y:S02]  /*f3f0*/  LEA.HI R2, R33.reuse, R32.reuse, RZ, 0x2 ;  /* 0x0000002021027211 */ /* 0x0c0fe400078f10ff */
[----:B------:R-:W-:Y:S02]  /*f400*/  LEA.HI R29, R33, R32, RZ, 0x5 ;  /* 0x00000020211d7211 */ /* 0x000fe400078f28ff */
[--C-:B------:R-:W-:Y:S02]  /*f410*/  SHF.R.S32.HI R4, RZ, 0x2, R2.reuse ;  /* 0x00000002ff047819 */ /* 0x100fe40000011402 */
[----:B------:R-:W-:Y:S02]  /*f420*/  SHF.R.S32.HI R0, RZ, 0x1f, R2 ;  /* 0x0000001fff007819 */ /* 0x000fe40000011402 */
[----:B------:R-:W-:Y:S02]  /*f430*/  SHF.R.S32.HI R28, RZ, 0x5, R29 ;  /* 0x00000005ff1c7819 */ /* 0x000fe4000001141d */
[----:B------:R-:W-:-:S02]  /*f440*/  LEA.HI R0, R0, R4, RZ, 0x3 ;  /* 0x0000000400007211 */ /* 0x000fc400078f18ff */
[----:B------:R-:W-:Y:S02]  /*f450*/  F2FP.BF16.PACK_AB R102, R103, R102 ;  /* 0x000000666766723e */ /* 0x000fe400000010ff */
[----:B------:R-:W-:Y:S02]  /*f460*/  LOP3.LUT R0, R0, 0xfffffff8, RZ, 0xc0, !PT ;  /* 0xfffffff800007812 */ /* 0x000fe400078ec0ff */
[----:B------:R-:W-:Y:S02]  /*f470*/  F2FP.BF16.PACK_AB R22, R22, R104 ;  /* 0x000000681616723e */ /* 0x000fe400000010ff */
[----:B------:R-:W-:Y:S01]  /*f480*/  F2FP.BF16.PACK_AB R107, R107, R106 ;  /* 0x0000006a6b6b723e */ /* 0x000fe200000010ff */
[----:B------:R-:W-:Y:S01]  /*f490*/  IMAD.IADD R4, R4, 0x1, -R0 ;  /* 0x0000000104047824 */ /* 0x000fe200078e0a00 */
[----:B------:R-:W-:Y:S02]  /*f4a0*/  LOP3.LUT R0, R2, 0xfffffffc, RZ, 0xc0, !PT ;  /* 0xfffffffc02007812 */ /* 0x000fe400078ec0ff */
[----:B------:R-:W-:Y:S01]  /*f4b0*/  F2FP.BF16.PACK_AB R21, R21, R108 ;  /* 0x0000006c1515723e */ /* 0x000fe200000010ff */
[C---:B------:R-:W-:Y:S01]  /*f4c0*/  IMAD.SHL.U32 R2, R4.reuse, 0x40, RZ ;  /* 0x0000004004027824 */ /* 0x040fe200078e00ff */
[----:B------:R-:W-:Y:S01]  /*f4d0*/  LOP3.LUT R3, R4, 0x1, RZ, 0xc0, !PT ;  /* 0x0000000104037812 */ /* 0x000fe200078ec0ff */
[----:B------:R-:W-:Y:S01]  /*f4e0*/  IMAD.IADD R23, R32, 0x1, -R0 ;  /* 0x0000000120177824 */ /* 0x000fe200078e0a00 */
[----:B------:R-:W-:-:S02]  /*f4f0*/  F2FP.BF16.PACK_AB R111, R111, R110 ;  /* 0x0000006e6f6f723e */ /* 0x000fc400000010ff */
[----:B------:R-:W-:Y:S01]  /*f500*/  LOP3.LUT R0, R2, 0x1c0, RZ, 0xc0, !PT ;  /* 0x000001c002007812 */ /* 0x000fe200078ec0ff */
[----:B------:R-:W-:Y:S01]  /*f510*/  IMAD R2, R28, 0x200, R23 ;  /* 0x000002001c027824 */ /* 0x000fe200078e0217 */
[----:B------:R-:W-:Y:S02]  /*f520*/  ISETP.NE.U32.AND P0, PT, R3, 0x1, PT ;  /* 0x000000010300780c */ /* 0x000fe40003f05070 */
[----:B------:R-:W-:Y:S02]  /*f530*/  LEA.HI R0, R0, R0, RZ, 0x1d ;  /* 0x0000000000007211 */ /* 0x000fe400078fe8ff */
[----:B------:R-:W-:Y:S01]  /*f540*/  R2P PR, R4, 0x6 ;  /* 0x0000000604007804 */ /* 0x000fe20000000000 */
[----:B------:R-:W-:Y:S01]  /*f550*/  IMAD.MOV.U32 R4, RZ, RZ, 0x20 ;  /* 0x00000020ff047424 */ /* 0x000fe200078e00ff */
[----:B------:R-:W-:Y:S01]  /*f560*/  F2FP.BF16.PACK_AB R20, R20, R112 ;  /* 0x000000701414723e */ /* 0x000fe200000010ff */
[----:B------:R-:W-:Y:S01]  /*f570*/  IMAD.U32 R0, R2, 0x2, R0 ;  /* 0x0000000202007824 */ /* 0x000fe200078e0000 */
[----:B------:R-:W-:-:S02]  /*f580*/  F2FP.BF16.PACK_AB R19, R19, R114 ;  /* 0x000000721313723e */ /* 0x000fc400000010ff */
[----:B------:R-:W-:Y:S01]  /*f590*/  SEL R4, R4, 0xffffffe0, !P1 ;  /* 0xffffffe004047807 */ /* 0x000fe20004800000 */
[----:B------:R-:W-:Y:S01]  /*f5a0*/  IMAD.SHL.U32 R0, R0, 0x2, RZ ;  /* 0x0000000200007824 */ /* 0x000fe200078e00ff */
[----:B------:R-:W-:Y:S01]  /*f5b0*/  BAR.SYNC.DEFER_BLOCKING 0x1, 0x100 ;  /* 0x0044000000007b1d */ /* 0x000fe20000010000 */
[----:B------:R-:W-:Y:S02]  /*f5c0*/  F2FP.BF16.PACK_AB R18, R18, R116 ;  /* 0x000000741212723e */ /* 0x000fe400000010ff */
[----:B------:R-:W-:Y:S02]  /*f5d0*/  F2FP.BF16.PACK_AB R17, R17, R118 ;  /* 0x000000761111723e */ /* 0x000fe400000010ff */
[C---:B------:R-:W-:Y:S02]  /*f5e0*/  IADD3 R3, R0.reuse, 0x80, RZ ;  /* 0x0000008000037810 */ /* 0x040fe40007ffe0ff */
[C---:B------:R-:W-:Y:S02]  /*f5f0*/  IADD3 R2, R0.reuse, 0x70, RZ ;  /* 0x0000007000027810 */ /* 0x040fe40007ffe0ff */
[----:B------:R-:W-:Y:S01]  /*f600*/  @P0 IADD3 R2, R3, 0x10, RZ ;  /* 0x0000001003020810 */ /* 0x000fe20007ffe0ff */
[----:B------:R-:W-:Y:S01]  /*f610*/  IMAD.IADD R3, R0, 0x1, R4 ;  /* 0x0000000100037824 */ /* 0x000fe200078e0204 */
[----:B------:R-:W-:-:S02]  /*f620*/  F2FP.BF16.PACK_AB R16, R16, R120 ;  /* 0x000000781010723e */ /* 0x000fc400000010ff */
[----:B------:R-:W-:Y:S01]  /*f630*/  F2FP.BF16.PACK_AB R13, R13, R122 ;  /* 0x0000007a0d0d723e */ /* 0x000fe200000010ff */
[----:B------:R-:W-:Y:S01]  /*f640*/  IMAD.IADD R4, R4, 0x1, R2 ;  /* 0x0000000104047824 */ /* 0x000fe200078e0202 */
[----:B------:R-:W-:Y:S02]  /*f650*/  F2FP.BF16.PACK_AB R12, R12, R124 ;  /* 0x0000007c0c0c723e */ /* 0x000fe400000010ff */
[----:B------:R-:W-:Y:S02]  /*f660*/  F2FP.BF16.PACK_AB R11, R11, R126 ;  /* 0x0000007e0b0b723e */ /* 0x000fe400000010ff */
[----:B------:R-:W-:Y:S02]  /*f670*/  F2FP.BF16.PACK_AB R9, R9, R128 ;  /* 0x000000800909723e */ /* 0x000fe400000010ff */
[----:B------:R-:W-:Y:S02]  /*f680*/  F2FP.BF16.PACK_AB R15, R15, R130 ;  /* 0x000000820f0f723e */ /* 0x000fe400000010ff */
[----:B------:R-:W-:Y:S01]  /*f690*/  F2FP.BF16.PACK_AB R14, R14, R132 ;  /* 0x000000840e0e723e */ /* 0x000fe200000010ff */
[----:B------:R1:W-:Y:S01]  /*f6a0*/  STS [R0+0x80], R27 ;  /* 0x0000801b00007388 */ /* 0x0003e20000000800 */
[----:B------:R-:W-:-:S02]  /*f6b0*/  F2FP.BF16.PACK_AB R10, R135, R134 ;  /* 0x00000086870a723e */ /* 0x000fc400000010ff */
[----:B------:R-:W-:Y:S01]  /*f6c0*/  ISETP.NE.U32.AND P0, PT, RZ, c[0x0][0x500], PT ;  /* 0x00014000ff007a0c */ /* 0x000fe20003f05070 */
[----:B------:R-:W-:Y:S01]  /*f6d0*/  STS [R0+0x480], R75 ;  /* 0x0004804b00007388 */ /* 0x000fe20000000800 */
[----:B------:R-:W-:Y:S02]  /*f6e0*/  ISETP.NE.U32.AND P1, PT, RZ, c[0x0][0x508], PT ;  /* 0x00014200ff007a0c */ /* 0x000fe40003f25070 */
        /* <DEDUP_REMOVED lines=53> */
.L_x_507:
[----:B---3--:R-:W-:Y:S01]  /*fa40*/  LOP3.LUT R0, R29, 0xffffffe0, RZ, 0xc0, !PT ;  /* 0xffffffe01d007812 */ /* 0x008fe200078ec0ff */
[----:B------:R-:W1:Y:S01]  /*fa50*/  S2R R13, SR_CTAID.Y ;  /* 0x00000000000d7919 */ /* 0x000e620000002600 */
[----:B------:R-:W-:Y:S01]  /*fa60*/  SHF.R.S32.HI R4, RZ, 0x1f, R28 ;  /* 0x0000001fff047819 */ /* 0x000fe2000001141c */
[----:B------:R-:W-:Y:S01]  /*fa70*/  IMAD.MOV.U32 R7, RZ, RZ, c[0x0][0x4e8] ;  /* 0x00013a00ff077624 */ /* 0x000fe200078e00ff */
[----:B------:R-:W-:Y:S01]  /*fa80*/  LEA.HI R16, R33, R32, RZ, 0x3 ;  /* 0x0000002021107211 */ /* 0x000fe200078f18ff */
[----:B------:R-:W-:Y:S01]  /*fa90*/  IMAD.IADD R0, R32, 0x1, -R0 ;  /* 0x0000000120007824 */ /* 0x000fe200078e0a00 */
[----:B------:R-:W2:Y:S01]  /*faa0*/  S2R R19, SR_CTAID.X ;  /* 0x0000000000137919 */ /* 0x000ea20000002500 */
[----:B------:R-:W-:Y:S01]  /*fab0*/  LEA.HI R4, R4, R28, RZ, 0x3 ;  /* 0x0000001c04047211 */ /* 0x000fe200078f18ff */
[----:B-----5:R-:W-:Y:S01]  /*fac0*/  IMAD R15, R15, c[0x0][0x4e8], RZ ;  /* 0x00013a000f0f7a24 */ /* 0x020fe200078e02ff */
[----:B------:R-:W-:Y:S01]  /*fad0*/  ISETP.NE.AND P1, PT, R7, 0x1, PT ;  /* 0x000000010700780c */ /* 0x000fe20003f25270 */
[----:B------:R-:W-:Y:S01]  /*fae0*/  BSSY B0, `(.L_x_508) ;  /* 0x0000079000007945 */ /* 0x000fe20003800000 */
[----:B------:R-:W-:-:S02]  /*faf0*/  SHF.R.S32.HI R6, RZ, 0x1f, R0 ;  /* 0x0000001fff067819 */ /* 0x000fc40000011400 */
[----:B------:R-:W-:Y:S02]  /*fb00*/  LOP3.LUT R5, R4, 0xffffff8, RZ, 0xc0, !PT ;  /* 0x0ffffff804057812 */ /* 0x000fe400078ec0ff */
[----:B------:R-:W-:Y:S02]  /*fb10*/  LEA.HI R4, R23, R23, RZ, 0x1 ;  /* 0x0000001717047211 */ /* 0x000fe400078f08ff */
[----:B------:R-:W-:Y:S02]  /*fb20*/  LEA.HI R6, R6, R0, RZ, 0x2 ;  /* 0x0000000006067211 */ /* 0x000fe400078f10ff */
[----:B------:R-:W-:Y:S02]  /*fb30*/  IADD3 R7, R28, -R5, RZ ;  /* 0x800000051c077210 */ /* 0x000fe40007ffe0ff */
[----:B------:R-:W-:Y:S02]  /*fb40*/  LOP3.LUT R4, R4, 0x1ffffffe, RZ, 0xc0, !PT ;  /* 0x1ffffffe04047812 */ /* 0x000fe400078ec0ff */
[----:B------:R-:W-:-:S02]  /*fb50*/  SHF.R.S32.HI R5, RZ, 0x2, R6 ;  /* 0x00000002ff057819 */ /* 0x000fc40000011406 */
[----:B------:R-:W-:Y:S01]  /*fb60*/  LOP3.LUT P2, RZ, R0, 0x3, RZ, 0xc0, !PT ;  /* 0x0000000300ff7812 */ /* 0x000fe2000784c0ff */
[----:B------:R-:W-:Y:S01]  /*fb70*/  IMAD R0, R3, c[0x0][0x3a0], RZ ;  /* 0x0000e80003007a24 */ /* 0x000fe200078e02ff */
[----:B------:R-:W-:Y:S01]  /*fb80*/  SEL R14, R34, RZ, !P0 ;  /* 0x000000ff220e7207 */ /* 0x000fe20004000000 */
[----:B------:R-:W-:Y:S01]  /*fb90*/  IMAD.IADD R8, R23, 0x1, -R4 ;  /* 0x0000000117087824 */ /* 0x000fe200078e0a04 */
[----:B------:R-:W-:Y:S01]  /*fba0*/  MOV R4, R2 ;  /* 0x0000000200047202 */ /* 0x000fe20000000f00 */
[----:B------:R-:W-:Y:S01]  /*fbb0*/  IMAD R17, R7, 0x10, R5 ;  /* 0x0000001007117824 */ /* 0x000fe200078e0205 */
[----:B-1----:R-:W-:Y:S01]  /*fbc0*/  SHF.R.S32.HI R7, RZ, 0x1f, R13 ;  /* 0x0000001fff077819 */ /* 0x002fe2000001140d */
[----:B------:R-:W-:Y:S01]  /*fbd0*/  IMAD R6, R2, c[0x0][0x3a4], R0 ;  /* 0x0000e90002067a24 */ /* 0x000fe200078e0200 */
[----:B------:R-:W-:Y:S01]  /*fbe0*/  LOP3.LUT R12, R16, 0xfffffff8, RZ, 0xc0, !PT ;  /* 0xfffffff8100c7812 */ /* 0x000fe200078ec0ff */
[----:B------:R-:W-:Y:S01]  /*fbf0*/  IMAD R0, R8, 0x8, R17 ;  /* 0x0000000808007824 */ /* 0x000fe200078e0211 */
[----:B------:R-:W-:Y:S01]  /*fc00*/  SHF.R.S32.HI R16, RZ, 0x3, R16 ;  /* 0x00000003ff107819 */ /* 0x000fe20000011410 */
[----:B------:R-:W-:Y:S01]  /*fc10*/  IMAD.MOV.U32 R5, RZ, RZ, R3 ;  /* 0x000000ffff057224 */ /* 0x000fe200078e0003 */
[----:B------:R-:W-:Y:S01]  /*fc20*/  LEA.HI R18, R33, R32, RZ, 0x6 ;  /* 0x0000002021127211 */ /* 0x000fe200078f30ff */
[----:B--2---:R-:W-:-:S02]  /*fc30*/  IMAD R8, R19, 0x80, R0 ;  /* 0x0000008013087824 */ /* 0x004fc400078e0200 */
[----:B------:R-:W-:-:S04]  /*fc40*/  IMAD.WIDE.U32 R2, R2, c[0x0][0x3a0], RZ ;  /* 0x0000e80002027a25 */ /* 0x000fc800078e00ff */
[----:B------:R-:W-:Y:S01]  /*fc50*/  IMAD.WIDE.U32 R10, R13, c[0x0][0x490], R4 ;  /* 0x000124000d0a7a25 */ /* 0x000fe200078e0004 */
[----:B------:R-:W-:Y:S02]  /*fc60*/  IADD3 R3, R3, R6, RZ ;  /* 0x0000000603037210 */ /* 0x000fe40007ffe0ff */
[----:B------:R-:W-:Y:S01]  /*fc70*/  SHF.R.S32.HI R6, RZ, 0x1f, R34 ;  /* 0x0000001fff067819 */ /* 0x000fe20000011422 */
[----:B------:R-:W-:Y:S02]  /*fc80*/  IMAD R4, R7, c[0x0][0x490], RZ ;  /* 0x0001240007047a24 */ /* 0x000fe400078e02ff */
[----:B------:R-:W-:-:S04]  /*fc90*/  @P1 IMAD.HI.U32 R9, R8, c[0x0][0x4ec], RZ ;  /* 0x00013b0008091a27 */ /* 0x000fc800078e00ff */
[----:B------:R-:W-:Y:S02]  /*fca0*/  IMAD R4, R13, c[0x0][0x494], R4 ;  /* 0x000125000d047a24 */ /* 0x000fe400078e0204 */
[----:B------:R-:W-:Y:S02]  /*fcb0*/  IMAD R7, R7, c[0x0][0x3e8], RZ ;  /* 0x0000fa0007077a24 */ /* 0x000fe400078e02ff */
[----:B------:R-:W-:Y:S01]  /*fcc0*/  IMAD.MOV.U32 R0, RZ, RZ, R8 ;  /* 0x000000ffff007224 */ /* 0x000fe200078e0008 */
[----:B------:R-:W-:Y:S01]  /*fcd0*/  @P1 SHF.R.U32.HI R0, RZ, c[0x0][0x4f0], R9 ;  /* 0x00013c00ff001a19 */ /* 0x000fe20000011609 */
[----:B------:R-:W-:Y:S01]  /*fce0*/  IMAD R7, R13, c[0x0][0x3ec], R7 ;  /* 0x0000fb000d077a24 */ /* 0x000fe200078e0207 */
[----:B------:R-:W-:Y:S01]  /*fcf0*/  IADD3 R5, R11, R4, RZ ;  /* 0x000000040b057210 */ /* 0x000fe20007ffe0ff */
        /* <DEDUP_REMOVED lines=37> */
[----:B------:R-:W-:Y:S01]  /*ff50*/  IADD3 R6, -R0, RZ, RZ ;  /* 0x000000ff00067210 */ /* 0x000fe20007ffe1ff */
[----:B------:R-:W-:Y:S01]  /*ff60*/  IMAD R5, R19, 0x80, R17 ;  /* 0x0000008013057824 */ /* 0x000fe200078e0211 */
[----:B------:R-:W-:Y:S01]  /*ff70*/  SHF.R.S32.HI R7, RZ, 0x1f, R0 ;  /* 0x0000001fff077819 */ /* 0x000fe20000011400 */
[----:B------:R-:W1:Y:S02]  /*ff80*/  SHFL.IDX PT, R11, R2, RZ, 0x1c1f ;  /* 0x001c1fff020b7589 */ /* 0x000e6400000e0000 */
[----:B------:R-:W-:Y:S01]  /*ff90*/  IMAD R6, R6, c[0x0][0x4e8], R13 ;  /* 0x00013a0006067a24 */ /* 0x000fe200078e020d */
[----:B------:R-:W-:Y:S01]  /*ffa0*/  ISETP.GE.OR P0, PT, R5, R15, P2 ;  /* 0x0000000f0500720c */ /* 0x000fe20001706670 */
[----:B------:R-:W-:Y:S01]  /*ffb0*/  SHFL.IDX PT, R8, R8, 0x1, 0x1c1f ;  /* 0x003c1f0008087f89 */ /* 0x000fe200000e0000 */
[----:B------:R-:W-:-:S03]  /*ffc0*/  IMAD R7, R7, c[0x0][0x3e0], RZ ;  /* 0x0000f80007077a24 */ /* 0x000fc600078e02ff */
[----:B------:R2:W3:Y:S01]  /*ffd0*/  SHFL.IDX PT, R9, R2, 0x1, 0x1c1f ;  /* 0x003c1f0002097f89 */ /* 0x0004e200000e0000 */
[----:B------:R-:W-:-:S07]  /*ffe0*/  IMAD R7, R0, c[0x0][0x3e4], R7 ;  /* 0x0000f90000077a24 */ /* 0x000fce00078e0207 */
[----:B-1----:R1:W-:Y:S01]  /*fff0*/  @!P0 ST.E [R10.64], R30 ;  /* 0x0000001e0a008985 */ /* 0x0023e2000c101912 */
[----:B--2---:R-:W-:Y:S02]  /*10000*/  MOV R2, R4 ;  /* 0x0000000400027202 */ /* 0x004fe40000000f00 */
[----:B------:R-:W-:-:S03]  /*10010*/  IADD3 R4, R5, 0x8, RZ ;  /* 0x0000000805047810 */ /* 0x000fc60007ffe0ff */
[----:B------:R-:W-:Y:S01]  /*10020*/  IMAD.WIDE.U32 R2, R0, c[0x0][0x3e0], R2 ;  /* 0x0000f80000027a25 */ /* 0x000fe200078e0002 */
[----:B------:R-:W-:Y:S02]  /*10030*/  SHF.R.S32.HI R0, RZ, 0x1f, R6 ;  /* 0x0000001fff007819 */ /* 0x000fe40000011406 */
[----:B------:R-:W-:Y:S01]  /*10040*/  ISETP.GE.OR P2, PT, R4, R15, P2 ;  /* 0x0000000f0400720c */ /* 0x000fe20001746670 */
[----:B------:R-:W-:Y:S02]  /*10050*/  IMAD.SHL.U32 R4, R18, 0x8, RZ ;  /* 0x0000000812047824 */ /* 0x000fe400078e00ff */
[----:B------:R-:W-:Y:S02]  /*10060*/  IMAD R0, R0, c[0x0][0x3d8], RZ ;  /* 0x0000f60000007a24 */ /* 0x000fe400078e02ff */
[----:B------:R-:W-:Y:S01]  /*10070*/  IMAD.IADD R3, R3, 0x1, R7 ;  /* 0x0000000103037824 */ /* 0x000fe200078e0207 */
[----:B------:R-:W-:Y:S01]  /*10080*/  LOP3.LUT R5, R14, 0x7ffffe00, R4, 0xf8, !PT ;  /* 0x7ffffe000e057812 */ /* 0x000fe200078ef804 */
[C---:B------:R-:W-:Y:S01]  /*10090*/  IMAD R4, R6.reuse, c[0x0][0x3dc], R0 ;  /* 0x0000f70006047a24 */ /* 0x040fe200078e0200 */
[----:B------:R-:W-:Y:S01]  /*100a0*/  LEA R7, R19, R16, 0x7 ;  /* 0x0000001013077211 */ /* 0x000fe200078e38ff */
[----:B------:R-:W-:Y:S01]  /*100b0*/  IMAD.WIDE.U32 R2, R6, c[0x0][0x3d8], R2 ;  /* 0x0000f60006027a25 */ /* 0x000fe200078e0002 */
[----:B------:R-:W-:-:S02]  /*100c0*/  SHF.L.U32 R0, R5, 0x1, RZ ;  /* 0x0000000105007819 */ /* 0x000fc400000006ff */
[----:B------:R-:W-:Y:S01]  /*100d0*/  IADD3 R6, R12, 0x40, RZ ;  /* 0x000000400c067810 */ /* 0x000fe20007ffe0ff */
[----:B---3--:R1:W-:Y:S01]  /*100e0*/  @!P2 ST.E [R8.64], R31 ;  /* 0x0000001f0800a985 */ /* 0x0083e2000c101912 */
[----:B------:R-:W-:Y:S01]  /*100f0*/  IMAD.IADD R3, R3, 0x1, R4 ;  /* 0x0000000103037824 */ /* 0x000fe200078e0204 */
[C---:B------:R-:W-:Y:S02]  /*10100*/  LEA R14, P0, R2.reuse, c[0x0][0x380], 0x1 ;  /* 0x0000e000020e7a11 */ /* 0x040fe400078008ff */
[----:B------:R1:W2:Y:S02]  /*10110*/  LDS.128 R24, [R0+0x1080] ;  /* 0x0010800000187984 */ /* 0x0002a40000000c00 */
[----:B------:R-:W-:Y:S02]  /*10120*/  LEA.HI.X R13, R2, c[0x0][0x384], R3, 0x1, P0 ;  /* 0x0000e100020d7a11 */ /* 0x000fe400000f0c03 */
        /* <DEDUP_REMOVED lines=20> */
.L_x_509:
[----:B------:R-:W-:Y:S05]  /*10270*/  BSYNC B0 ;  /* 0x0000000000007941 */ /* 0x000fea0003800000 */
.L_x_508:
        /* <DEDUP_REMOVED lines=15> */
.L_x_511:
[----:B------:R-:W-:Y:S05]  /*10370*/  BSYNC B0 ;  /* 0x0000000000007941 */ /* 0x000fea0003800000 */
.L_x_510:
        /* <DEDUP_REMOVED lines=15> */
.L_x_513:
[----:B------:R-:W-:Y:S05]  /*10470*/  BSYNC B0 ;  /* 0x0000000000007941 */ /* 0x000fea0003800000 */
.L_x_512:
        /* <DEDUP_REMOVED lines=16> */
.L_x_506:
        /* <DEDUP_REMOVED lines=19> */
.L_x_514:
        /* <DEDUP_REMOVED lines=15> */
[----:B------:R-:W-:Y:S02]  /*107a0*/  MOV R2, R4 ;  /* 0x0000000400027202 */ /* 0x000fe40000000f00 */
[----:B------:R-:W-:-:S13]  /*107b0*/  ISETP.NE.AND P0, PT, R0, 0x1, PT ;  /* 0x000000010000780c */ /* 0x000fda0003f05270 */
[----:B------:R-:W-:Y:S01]  /*107c0*/  @P0 IMAD.HI.U32 R7, R9, c[0x0][0x4ec], RZ ;  /* 0x00013b0009070a27 */ /* 0x000fe200078e00ff */
[----:B-1----:R-:W-:-:S03]  /*107d0*/  SHF.R.S32.HI R0, RZ, 0x1f, R8 ;  /* 0x0000001fff007819 */ /* 0x002fc60000011408 */
[----:B------:R-:W-:-:S04]  /*107e0*/  IMAD.WIDE.U32 R2, R8, c[0x0][0x490], R2 ;  /* 0x0001240008027a25 */ /* 0x000fc800078e0002 */
[----:B------:R-:W-:Y:S02]  /*107f0*/  IMAD R6, R0, c[0x0][0x490], RZ ;  /* 0x0001240000067a24 */ /* 0x000fe400078e02ff */
[----:B------:R-:W-:Y:S01]  /*10800*/  IMAD.MOV.U32 R0, RZ, RZ, R9 ;  /* 0x000000ffff007224 */ /* 0x000fe200078e0009 */
[----:B------:R-:W-:Y:S01]  /*10810*/  @P0 SHF.R.U32.HI R0, RZ, c[0x0][0x4f0], R7 ;  /* 0x00013c00ff000a19 */ /* 0x000fe20000011607 */
[----:B------:R-:W-:Y:S02]  /*10820*/  IMAD R6, R8, c[0x0][0x494], R6 ;  /* 0x0001250008067a24 */ /* 0x000fe400078e0206 */
[----:B------:R-:W-:Y:S01]  /*10830*/  IMAD R8, R11, c[0x0][0x498], RZ ;  /* 0x000126000b087a24 */ /* 0x000fe200078e02ff */
[----:B------:R-:W-:Y:S01]  /*10840*/  IADD3 R7, -R0, RZ, RZ ;  /* 0x000000ff00077210 */ /* 0x000fe20007ffe1ff */
[----:B------:R-:W-:Y:S02]  /*10850*/  IMAD.IADD R3, R6, 0x1, R3 ;  /* 0x0000000106037824 */ /* 0x000fe400078e0203 */
[----:B------:R-:W-:-:S02]  /*10860*/  IMAD R8, R10, c[0x0][0x49c], R8 ;  /* 0x000127000a087a24 */ /* 0x000fc400078e0208 */
[----:B------:R-:W-:Y:S01]  /*10870*/  IMAD R6, R7, c[0x0][0x4e8], R9 ;  /* 0x00013a0007067a24 */ /* 0x000fe200078e0209 */
[----:B------:R-:W-:Y:S01]  /*10880*/  SHF.R.S32.HI R9, RZ, 0x1f, R0 ;  /* 0x0000001fff097819 */ /* 0x000fe20000011400 */
[----:B------:R-:W-:-:S03]  /*10890*/  IMAD.WIDE.U32 R2, R10, c[0x0][0x498], R2 ;  /* 0x000126000a027a25 */ /* 0x000fc600078e0002 */
[----:B------:R-:W-:Y:S02]  /*108a0*/  SHF.R.S32.HI R7, RZ, 0x1f, R6 ;  /* 0x0000001fff077819 */ /* 0x000fe40000011406 */
[----:B------:R-:W-:-:S03]  /*108b0*/  IADD3 R2, P0, R0, R2, RZ ;  /* 0x0000000200027210 */ /* 0x000fc60007f1e0ff */
[----:B------:R-:W-:Y:S01]  /*108c0*/  IMAD R0, R7, c[0x0][0x488], RZ ;  /* 0x0001220007007a24 */ /* 0x000fe200078e02ff */
[----:B------:R-:W-:-:S03]  /*108d0*/  IADD3.X R3, R9, R3, R8, P0, !PT ;  /* 0x0000000309037210 */ /* 0x000fc600007fe408 */
[C---:B------:R-:W-:Y:S02]  /*108e0*/  IMAD R0, R6.reuse, c[0x0][0x48c], R0 ;  /* 0x0001230006007a24 */ /* 0x040fe400078e0200 */
[----:B------:R-:W-:-:S05]  /*108f0*/  IMAD.WIDE.U32 R2, R6, c[0x0][0x488], R2 ;  /* 0x0001220006027a25 */ /* 0x000fca00078e0002 */
[----:B------:R-:W-:Y:S02]  /*10900*/  IADD3 R0, R3, R0, RZ ;  /* 0x0000000003007210 */ /* 0x000fe40007ffe0ff */
[----:B------:R-:W-:-:S04]  /*10910*/  LEA R6, P0, R2, c[0x0][0x450], 0x2 ;  /* 0x0001140002067a11 */ /* 0x000fc800078010ff */
[----:B------:R-:W-:Y:S02]  /*10920*/  LEA.HI.X R7, R2, c[0x0][0x454], R0, 0x2, P0 ;  /* 0x0001150002077a11 */ /* 0x000fe400000f1400 */
[----:B------:R-:W-:-:S05]  /*10930*/  MOV R0, 0xff800000 ;  /* 0xff80000000007802 */ /* 0x000fca0000000f00 */
[----:B------:R1:W-:Y:S02]  /*10940*/  STG.E [R6.64], R0 ;  /* 0x0000000006007986 */ /* 0x0003e4000c101912 */
.L_x_516:
[----:B------:R-:W-:Y:S05]  /*10950*/  BSYNC B0 ;  /* 0x0000000000007941 */ /* 0x000fea0003800000 */
.L_x_515:
[----:B-1----:R-:W1:Y:S01]  /*10960*/  S2R R6, SR_CTAID.Y ;  /* 0x0000000000067919 */ /* 0x002e620000002600 */
[----:B------:R-:W-:Y:S01]  /*10970*/  IMAD R0, R5, c[0x0][0x3a0], RZ ;  /* 0x0000e80005007a24 */ /* 0x000fe200078e02ff */
[----:B------:R-:W-:Y:S01]  /*10980*/  SHF.R.S32.HI R5, RZ, 0x1f, R12 ;  /* 0x0000001fff057819 */ /* 0x000fe2000001140c */
[C---:B------:R-:W-:Y:S01]  /*10990*/  IMAD.WIDE.U32 R2, R4.reuse, c[0x0][0x3a0], RZ ;  /* 0x0000e80004027a25 */ /* 0x040fe200078e00ff */
[----:B------:R-:W2:Y:S01]  /*109a0*/  S2R R14, SR_CTAID.X ;  /* 0x00000000000e7919 */ /* 0x000ea20000002500 */
[----:B------:R-:W-:Y:S01]  /*109b0*/  MOV R8, c[0x0][0x4e8] ;  /* 0x00013a0000087a02 */ /* 0x000fe20000000f00 */
[----:B------:R-:W-:Y:S01]  /*109c0*/  BSSY B0, `(.L_x_517) ;  /* 0x0000035000007945 */ /* 0x000fe20003800000 */
[----:B------:R-:W-:Y:S01]  /*109d0*/  LEA.HI R5, R5, R12, RZ, 0x3 ;  /* 0x0000000c05057211 */ /* 0x000fe200078f18ff */
[----:B------:R-:W-:Y:S01]  /*109e0*/  IMAD R0, R4, c[0x0][0x3a4], R0 ;  /* 0x0000e90004007a24 */ /* 0x000fe200078e0200 */
[----:B------:R-:W-:Y:S02]  /*109f0*/  ISETP.NE.AND P0, PT, R8, 0x1, PT ;  /* 0x000000010800780c */ /* 0x000fe40003f05270 */
[----:B------:R-:W-:-:S02]  /*10a00*/  LOP3.LUT R4, R5, 0xfffffff8, RZ, 0xc0, !PT ;  /* 0xfffffff805047812 */ /* 0x000fc400078ec0ff */
[----:B------:R-:W-:Y:S02]  /*10a10*/  SHF.R.S32.HI R8, RZ, 0x3, R5 ;  /* 0x00000003ff087819 */ /* 0x000fe40000011405 */
[----:B------:R-:W-:Y:S01]  /*10a20*/  IADD3 R3, R3, R0, RZ ;  /* 0x0000000003037210 */ /* 0x000fe20007ffe0ff */
[----:B------:R-:W-:-:S05]  /*10a30*/  IMAD.IADD R12, R12, 0x1, -R4 ;  /* 0x000000010c0c7824 */ /* 0x000fca00078e0a04 */
[-C--:B------:R-:W-:Y:S02]  /*10a40*/  LEA R4, R12, R8.reuse, 0x5 ;  /* 0x000000080c047211 */ /* 0x080fe400078e28ff */
[----:B-1----:R-:W-:Y:S01]  /*10a50*/  SHF.R.S32.HI R7, RZ, 0x1f, R6 ;  /* 0x0000001fff077819 */ /* 0x002fe20000011406 */
[----:B------:R-:W-:Y:S01]  /*10a60*/  IMAD.WIDE.U32 R2, R6, c[0x0][0x3e8], R2 ;  /* 0x0000fa0006027a25 */ /* 0x000fe200078e0002 */
[----:B--2---:R-:W-:-:S03]  /*10a70*/  LEA R8, R14, R8, 0x7 ;  /* 0x000000080e087211 */ /* 0x004fc600078e38ff */
[----:B------:R-:W-:Y:S02]  /*10a80*/  IMAD R0, R7, c[0x0][0x3e8], RZ ;  /* 0x0000fa0007007a24 */ /* 0x000fe400078e02ff */
[----:B------:R-:W-:Y:S02]  /*10a90*/  IMAD R4, R14, 0x80, R4 ;  /* 0x000000800e047824 */ /* 0x000fe400078e0204 */
[----:B------:R-:W-:Y:S02]  /*10aa0*/  IMAD R0, R6, c[0x0][0x3ec], R0 ;  /* 0x0000fb0006007a24 */ /* 0x000fe400078e0200 */
[----:B------:R-:W-:-:S03]  /*10ab0*/  @P0 IMAD.HI.U32 R5, R4, c[0x0][0x4ec], RZ ;  /* 0x00013b0004050a27 */ /* 0x000fc600078e00ff */
[----:B------:R-:W-:Y:S01]  /*10ac0*/  IADD3 R3, R0, R3, RZ ;  /* 0x0000000300037210 */ /* 0x000fe20007ffe0ff */
[----:B------:R-:W-:Y:S01]  /*10ad0*/  IMAD R6, R11, c[0x0][0x3f0], RZ ;  /* 0x0000fc000b067a24 */ /* 0x000fe200078e02ff */
[----:B------:R-:W-:Y:S02]  /*10ae0*/  MOV R0, R4 ;  /* 0x0000000400007202 */ /* 0x000fe40000000f00 */
[----:B------:R-:W-:Y:S01]  /*10af0*/  @P0 SHF.R.U32.HI R0, RZ, c[0x0][0x4f0], R5 ;  /* 0x00013c00ff000a19 */ /* 0x000fe20000011605 */
[C---:B------:R-:W-:Y:S02]  /*10b00*/  IMAD R7, R10.reuse, c[0x0][0x3f4], R6 ;  /* 0x0000fd000a077a24 */ /* 0x040fe400078e0206 */
[----:B------:R-:W-:Y:S01]  /*10b10*/  IMAD.WIDE.U32 R2, R10, c[0x0][0x3f0], R2 ;  /* 0x0000fc000a027a25 */ /* 0x000fe200078e0002 */
[----:B------:R-:W-:-:S03]  /*10b20*/  SHF.R.S32.HI R6, RZ, 0x1f, R0 ;  /* 0x0000001fff067819 */ /* 0x000fc60000011400 */
[----:B------:R-:W-:Y:S01]  /*10b30*/  IMAD.MOV R5, RZ, RZ, -R0 ;  /* 0x000000ffff057224 */ /* 0x000fe200078e0a00 */
[----:B------:R-:W-:Y:S01]  /*10b40*/  IADD3 R3, R3, R7, RZ ;  /* 0x0000000703037210 */ /* 0x000fe20007ffe0ff */
[----:B------:R-:W-:Y:S02]  /*10b50*/  IMAD R6, R6, c[0x0][0x3e0], RZ ;  /* 0x0000f80006067a24 */ /* 0x000fe400078e02ff */
[----:B------:R-:W-:Y:S02]  /*10b60*/  IMAD R5, R5, c[0x0][0x4e8], R4 ;  /* 0x00013a0005057a24 */ /* 0x000fe400078e0204 */
[----:B------:R-:W-:-:S03]  /*10b70*/  IMAD.WIDE.U32 R2, R0, c[0x0][0x3e0], R2 ;  /* 0x0000f80000027a25 */ /* 0x000fc600078e0002 */
[----:B------:R-:W-:Y:S01]  /*10b80*/  SHF.R.S32.HI R4, RZ, 0x1f, R5 ;  /* 0x0000001fff047819 */ /* 0x000fe20000011405 */
[----:B------:R-:W-:Y:S02]  /*10b90*/  IMAD R0, R0, c[0x0][0x3e4], R6 ;  /* 0x0000f90000007a24 */ /* 0x000fe400078e0206 */
[----:B-----5:R-:W-:-:S03]  /*10ba0*/  IMAD R10, R13, c[0x0][0x4e8], RZ ;  /* 0x00013a000d0a7a24 */ /* 0x020fc600078e02ff */
[----:B------:R-:W-:Y:S01]  /*10bb0*/  IADD3 R3, R3, R0, RZ ;  /* 0x0000000003037210 */ /* 0x000fe20007ffe0ff */
[----:B------:R-:W-:-:S04]  /*10bc0*/  IMAD R0, R4, c[0x0][0x3d8], RZ ;  /* 0x0000f60004007a24 */ /* 0x000fc800078e02ff */
[C---:B------:R-:W-:Y:S02]  /*10bd0*/  IMAD R0, R5.reuse, c[0x0][0x3dc], R0 ;  /* 0x0000f70005007a24 */ /* 0x040fe400078e0200 */
[----:B------:R-:W-:-:S04]  /*10be0*/  IMAD.WIDE.U32 R2, R5, c[0x0][0x3d8], R2 ;  /* 0x0000f60005027a25 */ /* 0x000fc800078e0002 */
[----:B------:R-:W-:Y:S01]  /*10bf0*/  IMAD.IADD R0, R3, 0x1, R0 ;  /* 0x0000000103007824 */ /* 0x000fe200078e0200 */
[----:B------:R-:W-:-:S04]  /*10c00*/  LEA R11, P0, R2, c[0x0][0x380], 0x1 ;  /* 0x0000e000020b7a11 */ /* 0x000fc800078008ff */
        /* <DEDUP_REMOVED lines=16> */
.L_x_518:
[----:B------:R-:W-:Y:S05]  /*10d10*/  BSYNC B0 ;  /* 0x0000000000007941 */ /* 0x000fea0003800000 */
.L_x_517:
        /* <DEDUP_REMOVED lines=15> */
.L_x_520:
[----:B------:R-:W-:Y:S05]  /*10e10*/  BSYNC B0 ;  /* 0x0000000000007941 */ /* 0x000fea0003800000 */
.L_x_519:
        /* <DEDUP_REMOVED lines=15> */
.L_x_522:
[----:B------:R-:W-:Y:S05]  /*10f10*/  BSYNC B0 ;  /* 0x0000000000007941 */ /* 0x000fea0003800000 */
.L_x_521:
        /* <DEDUP_REMOVED lines=16> */
.L_x_523:
        /* <DEDUP_REMOVED lines=14> */
.L_x_1833:


//--------------------- .text._ZN7cutlass13device_kernelIN5flash19enable_sm80_to_sm89INS1_16FlashAttnFwdSm80INS1_25CollectiveMainloopFwdSm80ILi8ELi1ELb1EN4cute5tupleIJNS5_1CILi128EEES8_S8_EEELi128ENS_10bfloat16_tEfNS_4arch4Sm80ELb1ELb0ELb1ELb1ELb0ELb1ELb1ELb0EEENS1_21CollectiveEpilogueFwdIS9_NS6_IJNS7_ILi1EEESF_SF_EEESA_SC_Li256ELb1ELb1ELb0ELb0EEENS1_19SingleTileSchedulerILb1ELb0ELb1ELi128EEEEEEEEEvNT_6ParamsE --------------------------
	.section	.text._ZN7cutlass13device_kernelIN5flash19enable_sm80_to_sm89INS1_16FlashAttnFwdSm80INS1_25CollectiveMainloopFwdSm80ILi8ELi1ELb1EN4cute5tupleIJNS5_1CILi128EEES8_S8_EEELi128ENS_10bfloat16_tEfNS_4arch4Sm80ELb1ELb0ELb1ELb1ELb0ELb1ELb1ELb0EEENS1_21CollectiveEpilogueFwdIS9_NS6_IJNS7_ILi1EEESF_SF_EEESA_SC_Li256ELb1ELb1ELb0ELb0EEENS1_19SingleTileSchedulerILb1ELb0ELb1ELi128EEEEEEEEEvNT_6ParamsE,"ax",@progbits
	.sectioninfo	@"SHI_REGISTERS=255"
	.align	128
.text._ZN7cutlass13device_kernelIN5flash19enable_sm80_to_sm89INS1_16FlashAttnFwdSm80INS1_25CollectiveMainloopFwdSm80ILi8ELi1ELb1EN4cute5tupleIJNS5_1CILi128EEES8_S8_EEELi128ENS_10bfloat16_tEfNS_4arch4Sm80ELb1ELb0ELb1ELb1ELb0ELb1ELb1ELb0EEENS1_21CollectiveEpilogueFwdIS9_NS6_IJNS7_ILi1EEESF_SF_EEESA_SC_Li256ELb1ELb1ELb0ELb0EEENS1_19SingleTileSchedulerILb1ELb0ELb1ELi128EEEEEEEEEvNT_6ParamsE:
        .type           _ZN7cutlass13device_kernelIN5flash19enable_sm80_to_sm89INS1_16FlashAttnFwdSm80INS1_25CollectiveMainloopFwdSm80ILi8ELi1ELb1EN4cute5tupleIJNS5_1CILi128EEES8_S8_EEELi128ENS_10bfloat16_tEfNS_4arch4Sm80ELb1ELb0ELb1ELb1ELb0ELb1ELb1ELb0EEENS1_21CollectiveEpilogueFwdIS9_NS6_IJNS7_ILi1EEESF_SF_EEESA_SC_Li256ELb1ELb1ELb0ELb0EEENS1_19SingleTileSchedulerILb1ELb0ELb1ELi128EEEEEEEEEvNT_6ParamsE,@function
        .size           _ZN7cutlass13device_kernelIN5flash19enable_sm80_to_sm89INS1_16FlashAttnFwdSm80INS1_25CollectiveMainloopFwdSm80ILi8ELi1ELb1EN4cute5tupleIJNS5_1CILi128EEES8_S8_EEELi128ENS_10bfloat16_tEfNS_4arch4Sm80ELb1ELb0ELb1ELb1ELb0ELb1ELb1ELb0EEENS1_21CollectiveEpilogueFwdIS9_NS6_IJNS7_ILi1EEESF_SF_EEESA_SC_Li256ELb1ELb1ELb0ELb0EEENS1_19SingleTileSchedulerILb1ELb0ELb1ELi128EEEEEEEEEvNT_6ParamsE,(.L_x_1834 - _ZN7cutlass13device_kernelIN5flash19enable_sm80_to_sm89INS1_16FlashAttnFwdSm80INS1_25CollectiveMainloopFwdSm80ILi8ELi1ELb1EN4cute5tupleIJNS5_1CILi128EEES8_S8_EEELi128ENS_10bfloat16_tEfNS_4arch4Sm80ELb1ELb0ELb1ELb1ELb0ELb1ELb1ELb0EEENS1_21CollectiveEpilogueFwdIS9_NS6_IJNS7_ILi1EEESF_SF_EEESA_SC_Li256ELb1ELb1ELb0ELb0EEENS1_19SingleTileSchedulerILb1ELb0ELb1ELi128EEEEEEEEEvNT_6ParamsE)
        .other          _ZN7cutlass13device_kernelIN5flash19enable_sm80_to_sm89INS1_16FlashAttnFwdSm80INS1_25CollectiveMainloopFwdSm80ILi8ELi1ELb1EN4cute5tupleIJNS5_1CILi128EEES8_S8_EEELi128ENS_10bfloat16_tEfNS_4arch4Sm80ELb1ELb0ELb1ELb1ELb0ELb1ELb1ELb0EEENS1_21CollectiveEpilogueFwdIS9_NS6_IJNS7_ILi1EEESF_SF_EEESA_SC_Li256ELb1ELb1ELb0ELb0EEENS1_19SingleTileSchedulerILb1ELb0ELb1ELi128EEEEEEEEEvNT_6ParamsE,@"STO_CUDA_ENTRY STV_DEFAULT"
_ZN7cutlass13device_kernelIN5flash19enable_sm80_to_sm89INS1_16FlashAttnFwdSm80INS1_25CollectiveMainloopFwdSm80ILi8ELi1ELb1EN4cute5tupleIJNS5_1CILi128EEES8_S8_EEELi128ENS_10bfloat16_tEfNS_4arch4Sm80ELb1ELb0ELb1ELb1ELb0ELb1ELb1ELb0EEENS1_21CollectiveEpilogueFwdIS9_NS6_IJNS7_ILi1EEESF_SF_EEESA_SC_Li256ELb1ELb1ELb0ELb0EEENS1_19SingleTileSchedulerILb1ELb0ELb1ELi128EEEEEEEEEvNT_6ParamsE:
        /* <DEDUP_REMOVED lines=17> */
.L_x_525:
        /* <DEDUP_REMOVED lines=8> */
.L_x_527:
[----:B------:R-:W-:-:S04]  /*0190*/  MOV R0, c[0x0][0x54c] ;  /* 0x0001530000007a02 */ /* 0x000fc80000000f00 */
.L_x_526:
[----:B------:R-:W-:Y:S01]  /*01a0*/  USHF.L.U32 UR4, UR4, 0x7, URZ ;  /* 0x0000000704047899 */ /* 0x000fe2000800063f */
[----:B-----5:R-:W-:-:S05]  /*01b0*/  IMAD R0, R0, c[0x0][0x548], RZ ;  /* 0x0001520000007a24 */ /* 0x020fca00078e02ff */
[----:B------:R-:W-:-:S04]  /*01c0*/  MOV R12, UR4 ;  /* 0x00000004000c7c02 */ /* 0x000fc80008000f00 */
[----:B------:R-:W-:-:S04]  /*01d0*/  ISETP.GE.AND P0, PT, R12, R0, PT ;  /* 0x000000000c00720c */ /* 0x000fc80003f06270 */
[----:B------:R-:W-:-:S05]  /*01e0*/  SEL R0, R5, 0xffffffff, !P0 ;  /* 0xffffffff05007807 */ /* 0x000fca0004000000 */
[----:B------:R2:W-:Y:S01]  /*01f0*/  STL [R1+0x44], R0 ;  /* 0x0000440001007387 */ /* 0x0005e20000100800 */
[----:B------:R-:W-:Y:S05]  /*0200*/  BRA `(.L_x_528) ;  /* 0x0000014000007947 */ /* 0x000fea0003800000 */
.L_x_524:
[----:B------:R-:W-:-:S04]  /*0210*/  ISETP.NE.U32.AND P0, PT, RZ, c[0x0][0x568], PT ;  /* 0x00015a00ff007a0c */ /* 0x000fc80003f05070 */
[----:B------:R-:W-:-:S13]  /*0220*/  ISETP.NE.AND.EX P0, PT, RZ, c[0x0][0x56c], PT, P0 ;  /* 0x00015b00ff007a0c */ /* 0x000fda0003f05300 */
[----:B------:R-:W-:Y:S05]  /*0230*/  @!P0 BRA `(.L_x_529) ;  /* 0x0000002000008947 */ /* 0x000fea0003800000 */
[----:B------:R1:W5:Y:S01]  /*0240*/  LDG.E R0, [R2.64] ;  /* 0x0000000802007981 */ /* 0x000362000c1e1900 */
[----:B------:R-:W-:Y:S05]  /*0250*/  BRA `(.L_x_530) ;  /* 0x0000009000007947 */ /* 0x000fea0003800000 */
.L_x_529:
        /* <DEDUP_REMOVED lines=8> */
.L_x_531:
[----:B------:R-:W-:-:S04]  /*02e0*/  MOV R0, c[0x0][0x54c] ;  /* 0x0001530000007a02 */ /* 0x000fc80000000f00 */
.L_x_530:
[----:B------:R-:W-:Y:S01]  /*02f0*/  USHF.L.U32 UR4, UR4, 0x7, URZ ;  /* 0x0000000704047899 */ /* 0x000fe2000800063f */
[----:B-----5:R-:W-:-:S05]  /*0300*/  IMAD R0, R0, c[0x0][0x548], RZ ;  /* 0x0001520000007a24 */ /* 0x020fca00078e02ff */
[----:B------:R-:W-:-:S04]  /*0310*/  MOV R12, UR4 ;  /* 0x00000004000c7c02 */ /* 0x000fc80008000f00 */
[----:B------:R-:W-:-:S04]  /*0320*/  ISETP.GE.AND P0, PT, R12, R0, PT ;  /* 0x000000000c00720c */ /* 0x000fc80003f06270 */
[----:B------:R-:W-:-:S05]  /*0330*/  SEL R0, R5, 0xffffffff, !P0 ;  /* 0xffffffff05007807 */ /* 0x000fca0004000000 */
[----:B------:R2:W-:Y:S04]  /*0340*/  STL [R1+0x44], R0 ;  /* 0x0000440001007387 */ /* 0x0005e80000100800 */
.L_x_528:
[----:B------:R-:W3:Y:S02]  /*0350*/  LDL R18, [R1+0x44] ;  /* 0x0000440001127983 */ /* 0x000ee40000100800 */
[----:B---3--:R-:W-:-:S13]  /*0360*/  ISETP.GE.AND P0, PT, R18, RZ, PT ;  /* 0x000000ff1200720c */ /* 0x008fda0003f06270 */
[----:B------:R-:W-:Y:S05]  /*0370*/  @!P0 EXIT ;  /* 0x000000000000894d */ /* 0x000fea0003800000 */
[----:B------:R-:W-:Y:S01]  /*0380*/  ISETP.NE.U32.AND P0, PT, RZ, c[0x0][0x370], PT ;  /* 0x0000dc00ff007a0c */ /* 0x000fe20003f05070 */
[----:B--2---:R-:W-:Y:S01]  /*0390*/  IMAD.MOV.U32 R0, RZ, RZ, c[0x0][0x168] ;  /* 0x00005a00ff007624 */ /* 0x004fe200078e00ff */
[----:B------:R-:W-:Y:S01]  /*03a0*/  ISETP.NE.U32.AND P1, PT, RZ, c[0x0][0x360], PT ;  /* 0x0000d800ff007a0c */ /* 0x000fe20003f25070 */
[----:B------:R-:W-:Y:S01]  /*03b0*/  CS2R R180, SRZ ;  /* 0x0000000000b47805 */ /* 0x000fe2000001ff00 */
[----:B------:R-:W-:Y:S01]  /*03c0*/  ISETP.NE.AND.EX P2, PT, RZ, c[0x0][0x374], PT, P0 ;  /* 0x0000dd00ff007a0c */ /* 0x000fe20003f45300 */
[----:B------:R-:W-:Y:S01]  /*03d0*/  IMAD.MOV.U32 R173, RZ, RZ, RZ ;  /* 0x000000ffffad7224 */ /* 0x000fe200078e00ff */
[----:B------:R-:W-:Y:S01]  /*03e0*/  ISETP.NE.AND.EX P0, PT, RZ, c[0x0][0x364], PT, P1 ;  /* 0x0000d900ff007a0c */ /* 0x000fe20003f05310 */
[----:B------:R-:W-:Y:S01]  /*03f0*/  IMAD.MOV.U32 R13, RZ, RZ, RZ ;  /* 0x000000ffff0d7224 */ /* 0x000fe200078e00ff */
        /* <DEDUP_REMOVED lines=11> */
[----:B-1----:R-:W-:Y:S01]  /*04b0*/  IMAD.WIDE R2, R18, R14, c[0x0][0x358] ;  /* 0x0000d60012027625 */ /* 0x002fe200078e020e */
[----:B------:R1:W3:Y:S04]  /*04c0*/  @P0 LDG.E R0, [R8.64] ;  /* 0x0000000808000981 */ /* 0x0002e8000c1e1900 */
[----:B------:R2:W5:Y:S04]  /*04d0*/  @P1 LDG.E R173, [R6.64] ;  /* 0x0000000806ad1981 */ /* 0x000568000c1e1900 */
[----:B------:R2:W5:Y:S04]  /*04e0*/  @P5 LDG.E R181, [R4.64] ;  /* 0x0000000804b55981 */ /* 0x000568000c1e1900 */
[----:B------:R2:W5:Y:S04]  /*04f0*/  @P3 LDG.E R13, [R2.64] ;  /* 0x00000008020d3981 */ /* 0x000568000c1e1900 */
[----:B------:R-:W4:Y:S01]  /*0500*/  S2R R26, SR_CTAID.Y ;  /* 0x00000000001a7919 */ /* 0x000f220000002600 */
[----:B------:R-:W-:-:S02]  /*0510*/  IMAD.MOV.U32 R126, RZ, RZ, c[0x0][0x228] ;  /* 0x00008a00ff7e7624 */ /* 0x000fc400078e00ff */
[----:B-1----:R-:W-:Y:S01]  /*0520*/  IMAD.MOV.U32 R8, RZ, RZ, c[0x0][0x1d0] ;  /* 0x00007400ff087624 */ /* 0x002fe200078e00ff */
[----:B----4-:R-:W-:Y:S01]  /*0530*/  SHF.R.S32.HI R213, RZ, 0x1f, R26 ;  /* 0x0000001fffd57819 */ /* 0x010fe2000001141a */
[----:B---3--:R2:W-:Y:S01]  /*0540*/  STL [R1+0x34], R0 ;  /* 0x0000340001007387 */ /* 0x0085e20000100800 */
[----:B------:R-:W-:Y:S01]  /*0550*/  IMAD.MOV.U32 R9, RZ, RZ, R0 ;  /* 0x000000ffff097224 */ /* 0x000fe200078e0000 */
[----:B------:R-:W-:Y:S05]  /*0560*/  @P0 BRA `(.L_x_532) ;  /* 0x0000005000000947 */ /* 0x000fea0003800000 */
[----:B------:R-:W-:Y:S05]  /*0570*/  @!P1 BRA `(.L_x_532) ;  /* 0x0000004000009947 */ /* 0x000fea0003800000 */
[----:B--2---:R1:W2:Y:S04]  /*0580*/  LDG.E R0, [R6.64] ;  /* 0x0000000806007981 */ /* 0x0042a8000c1e1900 */
[----:B-1----:R-:W2:Y:S02]  /*0590*/  LDG.E R6, [R6.64+0x4] ;  /* 0x0000040806067981 */ /* 0x002ea4000c1e1900 */
[----:B--2---:R-:W-:-:S05]  /*05a0*/  IADD3 R9, -R0, R6, RZ ;  /* 0x0000000600097210 */ /* 0x004fca0007ffe1ff */
[----:B------:R1:W-:Y:S02]  /*05b0*/  STL [R1+0x34], R9 ;  /* 0x0000340901007387 */ /* 0x0003e40000100800 */
.L_x_532:
[----:B------:R-:W-:-:S04]  /*05c0*/  ISETP.NE.U32.AND P0, PT, RZ, c[0x0][0x368], PT ;  /* 0x0000da00ff007a0c */ /* 0x000fc80003f05070 */
[----:B------:R-:W-:-:S13]  /*05d0*/  ISETP.NE.AND.EX P0, PT, RZ, c[0x0][0x36c], PT, P0 ;  /* 0x0000db00ff007a0c */ /* 0x000fda0003f05300 */
[----:B------:R-:W-:Y:S05]  /*05e0*/  @!P0 BRA `(.L_x_533) ;  /* 0x0000003000008947 */ /* 0x000fea0003800000 */
[----:B--2---:R-:W-:-:S05]  /*05f0*/  IMAD.WIDE R4, R18, R14, c[0x0][0x368] ;  /* 0x0000da0012047625 */ /* 0x004fca00078e020e */
[----:B------:R2:W5:Y:S01]  /*0600*/  LDG.E R8, [R4.64] ;  /* 0x0000000804087981 */ /* 0x000562000c1e1900 */
[----:B------:R-:W-:Y:S05]  /*0610*/  BRA `(.L_x_534) ;  /* 0x0000004000007947 */ /* 0x000fea0003800000 */
.L_x_533:
[----:B------:R-:W-:Y:S05]  /*0620*/  @!P5 BRA `(.L_x_534) ;  /* 0x000000300000d947 */ /* 0x000fea0003800000 */
[----:B--2---:R2:W3:Y:S04]  /*0630*/  LDG.E R0, [R4.64] ;  /* 0x0000000804007981 */ /* 0x0044e8000c1e1900 */
[----:B--2---:R-:W3:Y:S02]  /*0640*/  LDG.E R4, [R4.64+0x4] ;  /* 0x0000040804047981 */ /* 0x004ee4000c1e1900 */
[----:B---3--:R-:W-:Y:S02]  /*0650*/  IADD3 R8, -R0, R4, RZ ;  /* 0x0000000400087210 */ /* 0x008fe40007ffe1ff */
.L_x_534:
[----:B--2---:R2:W3:Y:S04]  /*0660*/  @P3 LDG.E R4, [R2.64] ;  /* 0x0000000802043981 */ /* 0x0044e8000c1e1900 */
[----:B------:R2:W3:Y:S01]  /*0670*/  @P3 LDG.E R0, [R2.64+0x4] ;  /* 0x0000040802003981 */ /* 0x0004e2000c1e1900 */
[----:B------:R-:W-:Y:S01]  /*0680*/  ISETP.NE.U32.AND P0, PT, RZ, c[0x0][0x378], PT ;  /* 0x0000de00ff007a0c */ /* 0x000fe20003f05070 */
[----:B-----5:R-:W-:-:S03]  /*0690*/  IMAD.MOV.U32 R165, RZ, RZ, R8 ;  /* 0x000000ffffa57224 */ /* 0x020fc600078e0008 */
[----:B------:R-:W-:Y:S01]  /*06a0*/  ISETP.NE.AND.EX P0, PT, RZ, c[0x0][0x37c], PT, P0 ;  /* 0x0000df00ff007a0c */ /* 0x000fe20003f05300 */
[----:B------:R-:W-:-:S12]  /*06b0*/  IMAD.MOV.U32 R5, RZ, RZ, c[0x0][0x2c4] ;  /* 0x0000b100ff057624 */ /* 0x000fd800078e00ff */
[----:B--2---:R-:W-:-:S05]  /*06c0*/  @P0 IMAD.WIDE R2, R18, R14, c[0x0][0x378] ;  /* 0x0000de0012020625 */ /* 0x004fca00078e020e */
[----:B------:R2:W5:Y:S01]  /*06d0*/  @P0 LDG.E R165, [R2.64] ;  /* 0x0000000802a50981 */ /* 0x000562000c1e1900 */
[----:B------:R-:W-:Y:S01]  /*06e0*/  ISETP.NE.AND P0, PT, R5, 0x1, PT ;  /* 0x000000010500780c */ /* 0x000fe20003f05270 */
[----:B------:R-:W-:Y:S02]  /*06f0*/  IMAD.IADD R5, R8, 0x1, -R180 ;  /* 0x0000000108057824 */ /* 0x000fe400078e0ab4 */
[----:B--2---:R-:W-:-:S05]  /*0700*/  IMAD.MOV.U32 R2, RZ, RZ, R12 ;  /* 0x000000ffff027224 */ /* 0x004fca00078e000c */
[----:B------:R2:W-:Y:S01]  /*0710*/  STL [R1+0xc], R2 ;  /* 0x00000c0201007387 */ /* 0x0005e20000100800 */
[----:B---3--:R-:W-:-:S04]  /*0720*/  @P3 IMAD.IADD R126, R0, 0x1, -R4 ;  /* 0x00000001007e3824 */ /* 0x008fc800078e0a04 */
[----:B------:R-:W-:Y:S01]  /*0730*/  @P0 IADD3 R0, R2, 0x7f, RZ ;  /* 0x0000007f02000810 */ /* 0x000fe20007ffe0ff */
[----:B------:R-:W-:-:S04]  /*0740*/  IMAD.IADD R3, R5, 0x1, R126 ;  /* 0x0000000105037824 */ /* 0x000fc800078e027e */
[----:B--2---:R-:W-:Y:S01]  /*0750*/  @P0 IMAD.HI.U32 R2, R0, c[0x0][0x2c8], RZ ;  /* 0x0000b20000020a27 */ /* 0x004fe200078e00ff */
[----:B------:R-:W-:Y:S02]  /*0760*/  IADD3 R0, R12, 0x7f, RZ ;  /* 0x0000007f0c007810 */ /* 0x000fe40007ffe0ff */
[C---:B------:R-:W-:Y:S01]  /*0770*/  IADD3 R190, R3.reuse, 0x80, -R9 ;  /* 0x0000008003be7810 */ /* 0x040fe20007ffe809 */
[----:B------:R2:W-:Y:S01]  /*0780*/  STL [R1+0x28], R3 ;  /* 0x0000280301007387 */ /* 0x0005e20000100800 */
[----:B------:R-:W-:Y:S02]  /*0790*/  @P0 SHF.R.U32.HI R0, RZ, c[0x0][0x2cc], R2 ;  /* 0x0000b300ff000a19 */ /* 0x000fe40000011602 */
[----:B------:R-:W-:-:S03]  /*07a0*/  IADD3 R2, R3, 0x7f, RZ ;  /* 0x0000007f03027810 */ /* 0x000fc60007ffe0ff */
[----:B------:R-:W-:-:S05]  /*07b0*/  IMAD.IADD R0, R190, 0x1, R0 ;  /* 0x00000001be007824 */ /* 0x000fca00078e0200 */
[----:B------:R-:W-:-:S04]  /*07c0*/  SHF.R.S32.HI R4, RZ, 0x1f, R0 ;  /* 0x0000001fff047819 */ /* 0x000fc80000011400 */
[----:B------:R-:W-:-:S04]  /*07d0*/  LEA.HI R0, R4, R0, RZ, 0x7 ;  /* 0x0000000004007211 */ /* 0x000fc800078f38ff */
[----:B------:R-:W-:Y:S02]  /*07e0*/  SHF.R.S32.HI R0, RZ, 0x7, R0 ;  /* 0x00000007ff007819 */ /* 0x000fe40000011400 */
[----:B--2---:R-:W-:-:S04]  /*07f0*/  SHF.R.S32.HI R3, RZ, 0x1f, R2 ;  /* 0x0000001fff037819 */ /* 0x004fc80000011402 */
[----:B------:R-:W-:-:S04]  /*0800*/  LEA.HI R2, R3, R2, RZ, 0x7 ;  /* 0x0000000203027211 */ /* 0x000fc800078f38ff */
[----:B------:R-:W-:-:S04]  /*0810*/  SHF.R.S32.HI R189, RZ, 0x7, R2 ;  /* 0x00000007ffbd7819 */ /* 0x000fc80000011402 */
[----:B------:R-:W-:Y:S01]  /*0820*/  IMNMX R2, R189, R0, PT ;  /* 0x00000000bd027217 */ /* 0x000fe20003800200 */
[----:B------:R-:W-:-:S04]  /*0830*/  IMAD.MOV R0, RZ, RZ, -R5 ;  /* 0x000000ffff007224 */ /* 0x000fc800078e0a05 */
[----:B------:R-:W-:Y:S01]  /*0840*/  IMAD R3, R2, 0x80, -R5 ;  /* 0x0000008002037824 */ /* 0x000fe200078e0a05 */
        /* <DEDUP_REMOVED lines=11> */
[----:B------:R-:W-:-:S04]  /*0900*/  ISETP.NE.U32.AND P4, PT, RZ, c[0x0][0x340], PT ;  /* 0x0000d000ff007a0c */ /* 0x000fc80003f85070 */
[----:B------:R-:W-:-:S13]  /*0910*/  ISETP.NE.AND.EX P4, PT, RZ, c[0x0][0x344], PT, P4 ;  /* 0x0000d100ff007a0c */ /* 0x000fda0003f85340 */
[----:B------:R-:W-:-:S05]  /*0920*/  @P4 IMAD.WIDE R2, R18, R14, c[0x0][0x340] ;  /* 0x0000d00012024625 */ /* 0x000fca00078e020e */
[----:B------:R2:W3:Y:S01]  /*0930*/  @P4 LDG.E R16, [R2.64] ;  /* 0x0000000802104981 */ /* 0x0004e2000c1e1900 */
[----:B------:R-:W-:Y:S01]  /*0940*/  SHF.R.S32.HI R6, RZ, 0x1f, R211 ;  /* 0x0000001fff067819 */ /* 0x000fe200000114d3 */
[----:B------:R-:W-:Y:S01]  /*0950*/  IMAD.MOV.U32 R169, RZ, RZ, c[0x0][0x238] ;  /* 0x00008e00ffa97624 */ /* 0x000fe200078e00ff */
[----:B-1----:R-:W-:Y:S01]  /*0960*/  SHF.R.S32.HI R9, RZ, 0x1f, R18 ;  /* 0x0000001fff097819 */ /* 0x002fe20000011412 */
        /* <DEDUP_REMOVED lines=26> */
[----:B--2---:R-:W-:Y:S01]  /*0b10*/  IMAD.WIDE.U32 R2, R153, c[0x0][0x238], R32 ;  /* 0x00008e0099027a25 */ /* 0x004fe200078e0020 */
        /* <DEDUP_REMOVED lines=47> */
[----:B------:R-:W-:Y:S01]  /*0e10*/  @P2 LEA R0, P3, R169, R20, 0x5 ;  /* 0x00000014a9002211 */ /* 0x000fe200078628ff */
        /* <DEDUP_REMOVED lines=35> */
[----:B---3--:R-:W-:Y:S01]  /*1050*/  @P4 SHF.R.S32.HI R17, RZ, 0x1f, R16 ;  /* 0x0000001fff114819 */ /* 0x008fe20000011410 */
        /* <DEDUP_REMOVED lines=153> */
[CC--:B------:R-:W-:Y:S01]  /*19f0*/  SHF.L.U64.HI R192, R5.reuse, R194.reuse, c[0x0][0x1e4] ;  /* 0x0000790005c07619 */ /* 0x0c0fe200000102c2 */
        /* <DEDUP_REMOVED lines=56> */
.L_x_582:
        /* <DEDUP_REMOVED lines=50> */
.L_x_540:
[----:B------:R-:W-:Y:S05]  /*20a0*/  BSYNC B0 ;  /* 0x0000000000007941 */ /* 0x000fea0003800000 */
.L_x_539:
        /* <DEDUP_REMOVED lines=39> */
.L_x_542:
[----:B------:R-:W-:Y:S05]  /*2320*/  BSYNC B0 ;  /* 0x0000000000007941 */ /* 0x000fea0003800000 */
.L_x_541:
        /* <DEDUP_REMOVED lines=40> */
.L_x_544:
[----:B------:R-:W-:Y:S05]  /*25b0*/  BSYNC B0 ;  /* 0x0000000000007941 */ /* 0x000fea0003800000 */
.L_x_543:
        /* <DEDUP_REMOVED lines=38> */
.L_x_546:
[----:B------:R-:W-:Y:S05]  /*2820*/  BSYNC B0 ;  /* 0x0000000000007941 */ /* 0x000fea0003800000 */
.L_x_545:
        /* <DEDUP_REMOVED lines=74> */
.L_x_550:
[----:B------:R-:W-:Y:S05]  /*2cd0*/  BSYNC B0 ;  /* 0x0000000000007941 */ /* 0x000fea0003800000 */
.L_x_549:
        /* <DEDUP_REMOVED lines=59> */
.L_x_548:
[----:B------:R-:W-:Y:S05]  /*3090*/  BSYNC B1 ;  /* 0x0000000000017941 */ /* 0x000fea0003800000 */
.L_x_547:
        /* <DEDUP_REMOVED lines=62> */
.L_x_554:
[----:B------:R-:W-:Y:S05]  /*3480*/  BSYNC B0 ;  /* 0x0000000000007941 */ /* 0x000fea0003800000 */
.L_x_553:
        /* <DEDUP_REMOVED lines=59> */
.L_x_552:
[----:B------:R-:W-:Y:S05]  /*3840*/  BSYNC B1 ;  /* 0x0000000000017941 */ /* 0x000fea0003800000 */
.L_x_551:
        /* <DEDUP_REMOVED lines=62> */
.L_x_558:
[----:B------:R-:W-:Y:S05]  /*3c30*/  BSYNC B0 ;  /* 0x0000000000007941 */ /* 0x000fea0003800000 */
.L_x_557:
        /* <DEDUP_REMOVED lines=59> */
.L_x_556:
[----:B------:R-:W-:Y:S05]  /*3ff0*/  BSYNC B1 ;  /* 0x0000000000017941 */ /* 0x000fea0003800000 */
.L_x_555:
        /* <DEDUP_REMOVED lines=61> */
.L_x_561:
[----:B------:R-:W-:Y:S05]  /*43d0*/  BSYNC B0 ;  /* 0x0000000000007941 */ /* 0x000fea0003800000 */
.L_x_560:
        /* <DEDUP_REMOVED lines=60> */
.L_x_538:
        /* <DEDUP_REMOVED lines=224> */
.L_x_563:
[----:B---3--:R-:W-:Y:S05]  /*55a0*/  BSYNC B0 ;  /* 0x0000000000007941 */ /* 0x008fea0003800000 */
.L_x_562:
        /* <DEDUP_REMOVED lines=115> */
.L_x_565:
[----:B------:R-:W-:Y:S05]  /*5ce0*/  BSYNC B0 ;  /* 0x0000000000007941 */ /* 0x000fea0003800000 */
.L_x_564:
        /* <DEDUP_REMOVED lines=115> */
.L_x_567:
[----:B------:R-:W-:Y:S05]  /*6420*/  BSYNC B0 ;  /* 0x0000000000007941 */ /* 0x000fea0003800000 */
.L_x_566:
        /* <DEDUP_REMOVED lines=116> */
.L_x_537:
        /* <DEDUP_REMOVED lines=19> */
.L_x_569:
[----:B------:R-:W-:Y:S05]  /*6ca0*/  BSYNC B0 ;  /* 0x0000000000007941 */ /* 0x000fea0003800000 */
.L_x_568:
        /* <DEDUP_REMOVED lines=19> */
.L_x_571:
[----:B------:R-:W-:Y:S05]  /*6de0*/  BSYNC B0 ;  /* 0x0000000000007941 */ /* 0x000fea0003800000 */
.L_x_570:
        /* <DEDUP_REMOVED lines=19> */
.L_x_573:
[----:B------:R-:W-:Y:S05]  /*6f20*/  BSYNC B0 ;  /* 0x0000000000007941 */ /* 0x000fea0003800000 */
.L_x_572:
        /* <DEDUP_REMOVED lines=18> */
.L_x_559:
[----:B------:R-:W-:Y:S05]  /*7050*/  BSYNC B2 ;  /* 0x0000000000027941 */ /* 0x000fea0003800000 */
.L_x_536:
        /* <DEDUP_REMOVED lines=28> */
[C---:B------:R-:W-:Y:S04]  /*7220*/  @P2 LEA R6, P0, R2.reuse, c[0x0][0x250], 0x1 ;  /* 0x0000940002062a11 */ /* 0x040fe800078008ff */
[----:B------:R-:W-:Y:S01]  /*7230*/  @P2 LEA.HI.X R7, R2, c[0x0][0x254], R3, 0x1, P0 ;  /* 0x0000950002072a11 */ /* 0x000fe200000f0c03 */
[----:B------:R-:W-:Y:S01]  /*7240*/  @P1 IMAD.MOV.U32 R3, RZ, RZ, R112 ;  /* 0x000000ffff031224 */ /* 0x000fe200078e0070 */
[----:B------:R-:W-:Y:S02]  /*7250*/  ISETP.GE.AND P0, PT, R5, 0x61, PT ;  /* 0x000000610500780c */ /* 0x000fe40003f06270 */
[-C--:B------:R-:W-:Y:S05]  /*7260*/  @P1 MOV R2, R102.reuse ;  /* 0x0000006600021202 */ /* 0x080fea0000000f00 */
[C---:B------:R-:W-:Y:S06]  /*7270*/  @P1 IMAD.WIDE.U32 R2, R9.reuse, c[0x0][0x258], R2 ;  /* 0x0000960009021a25 */ /* 0x040fec00078e0002 */
        /* <DEDUP_REMOVED lines=16> */
[C---:B------:R-:W-:Y:S11]  /*7380*/  IADD3 R0, -R13.reuse, R126, RZ ;  /* 0x0000007e0d007210 */ /* 0x040ff60007ffe1ff */
        /* <DEDUP_REMOVED lines=32> */
.L_x_575:
[----:B-1----:R-:W-:Y:S05]  /*7590*/  BSYNC B0 ;  /* 0x0000000000007941 */ /* 0x002fea0003800000 */
.L_x_574:
        /* <DEDUP_REMOVED lines=19> */
.L_x_577:
[----:B------:R-:W-:Y:S05]  /*76d0*/  BSYNC B0 ;  /* 0x0000000000007941 */ /* 0x000fea0003800000 */
.L_x_576:
        /* <DEDUP_REMOVED lines=19> */
.L_x_579:
[----:B------:R-:W-:Y:S05]  /*7810*/  BSYNC B0 ;  /* 0x0000000000007941 */ /* 0x000fea0003800000 */
.L_x_578:
        /* <DEDUP_REMOVED lines=19> */
.L_x_581:
[----:B------:R-:W-:Y:S05]  /*7950*/  BSYNC B0 ;  /* 0x0000000000007941 */ /* 0x000fea0003800000 */
.L_x_580:
        /* <DEDUP_REMOVED lines=20> */
[C---:B------:R-:W-:Y:S04]  /*7aa0*/  @P0 IADD3 R4, P1, R6.reuse, R172, RZ ;  /* 0x000000ac06040210 */ /* 0x040fe80007f3e0ff */
[----:B------:R2:W-:Y:S01]  /*7ab0*/  @P0 LDGSTS.E.BYPASS.LTC128B.128 [R74+0x9100], [R6.64], !P4 ;  /* 0x09100000064a0fae */ /* 0x0005e2000e101d48 */
[C---:B------:R-:W-:Y:S01]  /*7ac0*/  @P0 IMAD.X R5, R7.reuse, 0x1, R169, P1 ;  /* 0x0000000107050824 */ /* 0x040fe200008e06a9 */
[----:B------:R-:W-:Y:S02]  /*7ad0*/  @P0 IADD3 R10, P1, R6, R130, RZ ;  /* 0x00000082060a0210 */ /* 0x000fe40007f3e0ff */
        /* <DEDUP_REMOVED lines=13> */
.L_x_535:
[----:B------:R-:W3:Y:S01]  /*7bb0*/  LDL.LU R28, [R1+0x40] ;  /* 0x00004000011c7983 */ /* 0x000ee20000300800 */
[----:B------:R-:W-:-:S03]  /*7bc0*/  IMAD.MOV.U32 R177, RZ, RZ, c[0x0][0x2c4] ;  /* 0x0000b100ffb17624 */ /* 0x000fc600078e00ff */
[----:B------:R-:W4:Y:S01]  /*7bd0*/  LDL R203, [R1+0xc] ;  /* 0x00000c0001cb7983 */ /* 0x000f220000100800 */
[----:B--2---:R-:W-:Y:S01]  /*7be0*/  IADD3 R5, R181, R180, RZ ;  /* 0x000000b4b5057210 */ /* 0x004fe20007ffe0ff */
[----:B------:R-:W-:Y:S01]  /*7bf0*/  CS2R R10, SRZ ;  /* 0x00000000000a7805 */ /* 0x000fe2000001ff00 */
[----:B------:R-:W-:Y:S01]  /*7c00*/  ISETP.NE.AND P3, PT, R177, 0x1, PT ;  /* 0x00000001b100780c */ /* 0x000fe20003f65270 */
[----:B------:R-:W-:Y:S01]  /*7c10*/  IMAD.MOV.U32 R134, RZ, RZ, RZ ;  /* 0x000000ffff867224 */ /* 0x000fe200078e00ff */
[----:B------:R-:W-:Y:S01]  /*7c20*/  PLOP3.LUT P2, PT, PT, PT, PT, 0x80, 0x0 ;  /* 0x000000000000781c */ /* 0x000fe20003f4f070 */
[----:B------:R-:W-:Y:S01]  /*7c30*/  CS2R R14, SRZ ;  /* 0x00000000000e7805 */ /* 0x000fe2000001ff00 */
[----:B------:R-:W-:Y:S01]  /*7c40*/  IMAD.MOV.U32 R132, RZ, RZ, RZ ;  /* 0x000000ffff847224 */ /* 0x000fe200078e00ff */
[----:B------:R-:W-:Y:S01]  /*7c50*/  MOV R130, RZ ;  /* 0x000000ff00827202 */ /* 0x000fe20000000f00 */
[----:B-1----:R-:W-:Y:S01]  /*7c60*/  CS2R R8, SRZ ;  /* 0x0000000000087805 */ /* 0x002fe2000001ff00 */
        /* <DEDUP_REMOVED lines=19> */
[----:B------:R-:W-:Y:S01]  /*7da0*/  CS2R R24, SRZ ;  /* 0x0000000000187805 */ /* 0x000fe2000001ff00 */
[----:B------:R-:W-:Y:S01]  /*7db0*/  IMAD.MOV.U32 R100, RZ, RZ, RZ ;  /* 0x000000ffff647224 */ /* 0x000fe200078e00ff */
        /* <DEDUP_REMOVED lines=17> */
[----:B---3--:R-:W-:-:S02]  /*7ed0*/  LOP3.LUT R28, R28, 0xffffffdf, RZ, 0xc0, !PT ;  /* 0xffffffdf1c1c7812 */ /* 0x008fc400078ec0ff */
[----:B----4-:R-:W-:Y:S02]  /*7ee0*/  IADD3 R0, R203, 0x7f, RZ ;  /* 0x0000007fcb007810 */ /* 0x010fe40007ffe0ff */
[----:B------:R-:W-:-:S03]  /*7ef0*/  @P3 LOP3.LUT R28, R28, 0x20, RZ, 0xfc, !PT ;  /* 0x000000201c1c3812 */ /* 0x000fc600078efcff */
[----:B------:R-:W-:Y:S02]  /*7f00*/  @P3 IMAD.HI.U32 R2, R0, c[0x0][0x2c8], RZ ;  /* 0x0000b20000023a27 */ /* 0x000fe400078e00ff */
[----:B------:R1:W-:Y:S03]  /*7f10*/  STL [R1+0x40], R28 ;  /* 0x0000401c01007387 */ /* 0x0003e60000100800 */
[----:B------:R-:W-:-:S05]  /*7f20*/  @P3 SHF.R.U32.HI R0, RZ, c[0x0][0x2cc], R2 ;  /* 0x0000b300ff003a19 */ /* 0x000fca0000011602 */
[----:B------:R-:W-:-:S05]  /*7f30*/  IMAD.IADD R0, R190, 0x1, R0 ;  /* 0x00000001be007824 */ /* 0x000fca00078e0200 */
[----:B------:R-:W-:-:S04]  /*7f40*/  SHF.R.S32.HI R2, RZ, 0x1f, R0 ;  /* 0x0000001fff027819 */ /* 0x000fc80000011400 */
[----:B------:R-:W-:-:S04]  /*7f50*/  LEA.HI R0, R2, R0, RZ, 0x7 ;  /* 0x0000000002007211 */ /* 0x000fc800078f38ff */
[----:B------:R-:W-:-:S04]  /*7f60*/  SHF.R.S32.HI R0, RZ, 0x7, R0 ;  /* 0x00000007ff007819 */ /* 0x000fc80000011400 */
[----:B------:R-:W-:-:S04]  /*7f70*/  IMNMX R236, R189, R0, PT ;  /* 0x00000000bdec7217 */ /* 0x000fc80003800200 */
[----:B------:R-:W-:-:S13]  /*7f80*/  ISETP.GE.AND P0, PT, R236, 0x1, PT ;  /* 0x00000001ec00780c */ /* 0x000fda0003f06270 */
[----:B------:R-:W-:Y:S05]  /*7f90*/  @!P0 BRA `(.L_x_583) ;  /* 0x0001395000008947 */ /* 0x000fea0003800000 */
[----:B-1----:R-:W2:Y:S01]  /*7fa0*/  LDL R22, [R1+0x44] ;  /* 0x0000440001167983 */ /* 0x002ea20000100800 */
[----:B------:R-:W-:-:S03]  /*7fb0*/  ISETP.NE.U32.AND P0, PT, RZ, c[0x0][0x340], PT ;  /* 0x0000d000ff007a0c */ /* 0x000fc60003f05070 */
[----:B------:R-:W3:Y:S01]  /*7fc0*/  LDL R201, [R1+0x28] ;  /* 0x0000280001c97983 */ /* 0x000ee20000100800 */
[----:B------:R-:W-:-:S03]  /*7fd0*/  ISETP.NE.AND.EX P2, PT, RZ, c[0x0][0x344], PT, P0 ;  /* 0x0000d100ff007a0c */ /* 0x000fc60003f45300 */
[----:B------:R-:W4:Y:S10]  /*7fe0*/  LDL R200, [R1+0x34] ;  /* 0x0000340001c87983 */ /* 0x000f340000100800 */
[----:B------:R-:W-:Y:S01]  /*7ff0*/  @P2 IMAD.MOV.U32 R2, RZ, RZ, 0x4 ;  /* 0x00000004ff022424 */ /* 0x000fe200078e00ff */
[----:B------:R-:W-:Y:S01]  /*8000*/  SHF.R.S32.HI R0, RZ, 0x1f, R173 ;  /* 0x0000001fff007819 */ /* 0x000fe200000114ad */
[----:B------:R-:W1:Y:S01]  /*8010*/  S2R R38, SR_CTAID.Y ;  /* 0x0000000000267919 */ /* 0x000e620000002600 */
[----:B------:R-:W-:-:S03]  /*8020*/  SHF.R.S32.HI R176, RZ, 0x1f, R211 ;  /* 0x0000001fffb07819 */ /* 0x000fc600000114d3 */
[----:B------:R-:W-:Y:S01]  /*8030*/  IMAD R0, R0, c[0x0][0x178], RZ ;  /* 0x00005e0000007a24 */ /* 0x000fe200078e02ff */
[----:B------:R-:W-:-:S03]  /*8040*/  LEA.HI R6, R176, R211, RZ, 0x3 ;  /* 0x000000d3b0067211 */ /* 0x000fc600078f18ff */
[----:B------:R-:W-:Y:S01]  /*8050*/  IMAD R0, R173, c[0x0][0x17c], R0 ;  /* 0x00005f00ad007a24 */ /* 0x000fe200078e0200 */
[----:B------:R-:W-:Y:S01]  /*8060*/  SHF.R.S32.HI R69, RZ, 0x3, R6 ;  /* 0x00000003ff457819 */ /* 0x000fe20000011406 */
[----:B------:R-:W-:Y:S01]  /*8070*/  IMAD R4, R213, c[0x0][0x1b8], RZ ;  /* 0x00006e00d5047a24 */ /* 0x000fe200078e02ff */
[----:B------:R-:W-:Y:S01]  /*8080*/  ISETP.NE.U32.AND P1, PT, RZ, c[0x0][0x348], PT ;  /* 0x0000d200ff007a0c */ /* 0x000fe20003f25070 */
[----:B--2---:R-:W-:-:S05]  /*8090*/  @P2 IMAD.WIDE R2, R22, R2, c[0x0][0x340] ;  /* 0x0000d00016022625 */ /* 0x004fca00078e0202 */
[----:B------:R2:W3:Y:S01]  /*80a0*/  @P2 LDG.E R12, [R2.64] ;  /* 0x00000008020c2981 */ /* 0x0004e2000c1e1900 */
[----:B-1----:R-:W-:Y:S01]  /*80b0*/  IMAD R4, R38, c[0x0][0x1bc], R4 ;  /* 0x00006f0026047a24 */ /* 0x002fe200078e0204 */
[----:B------:R-:W-:Y:S02]  /*80c0*/  SHF.R.S32.HI R11, RZ, 0x1f, R22 ;  /* 0x0000001fff0b7819 */ /* 0x000fe40000011416 */
[----:B------:R-:W-:Y:S01]  /*80d0*/  ISETP.NE.AND.EX P1, PT, RZ, c[0x0][0x34c], PT, P1 ;  /* 0x0000d300ff007a0c */ /* 0x000fe20003f25310 */
[----:B--2---:R-:W-:-:S04]  /*80e0*/  IMAD.WIDE.U32 R2, R173, c[0x0][0x178], RZ ;  /* 0x00005e00ad027a25 */ /* 0x004fc800078e00ff */
[----:B------:R-:W-:Y:S01]  /*80f0*/  IMAD.IADD R3, R3, 0x1, R0 ;  /* 0x0000000103037824 */ /* 0x000fe200078e0200 */
[----:B------:R-:W-:-:S05]  /*8100*/  LOP3.LUT R0, R6, 0xfffffff8, RZ, 0xc0, !PT ;  /* 0xfffffff806007812 */ /* 0x000fca00078ec0ff */
[----:B------:R-:W-:-:S04]  /*8110*/  IMAD.IADD R68, R211, 0x1, -R0 ;  /* 0x00000001d3447824 */ /* 0x000fc800078e0a00 */
[----:B------:R-:W-:Y:S02]  /*8120*/  IMAD R7, R68, 0x20, R69 ;  /* 0x0000002044077824 */ /* 0x000fe400078e0245 */
[----:B------:R-:W-:-:S04]  /*8130*/  IMAD.WIDE.U32 R2, R38, c[0x0][0x1b8], R2 ;  /* 0x00006e0026027a25 */ /* 0x000fc800078e0002 */
[----:B------:R-:W-:Y:S01]  /*8140*/  IMAD.IADD R7, R203, 0x1, R7 ;  /* 0x00000001cb077824 */ /* 0x000fe200078e0207 */
[----:B------:R-:W-:Y:S01]  /*8150*/  IADD3 R34, P0, R69, R5, RZ ;  /* 0x0000000545227210 */ /* 0x000fe20007f1e0ff */
[----:B------:R-:W-:Y:S01]  /*8160*/  IMAD.IADD R3, R3, 0x1, R4 ;  /* 0x0000000103037824 */ /* 0x000fe200078e0204 */
[----:B------:R-:W-:Y:S01]  /*8170*/  SHF.R.S32.HI R4, RZ, 0x1f, R5 ;  /* 0x0000001fff047819 */ /* 0x000fe20000011405 */
[----:B------:R-:W-:Y:S01]  /*8180*/  @P3 IMAD.HI.U32 R8, R7, c[0x0][0x2c8], RZ ;  /* 0x0000b20007083a27 */ /* 0x000fe200078e00ff */
[----:B------:R-:W-:Y:S02]  /*8190*/  SEL R5, R11, RZ, !P1 ;  /* 0x000000ff0b057207 */ /* 0x000fe40004800000 */
[----:B------:R-:W-:Y:S01]  /*81a0*/  SEL R0, R22, RZ, !P1 ;  /* 0x000000ff16007207 */ /* 0x000fe20004800000 */
[----:B------:R-:W-:Y:S01]  /*81b0*/  IMAD.MOV.U32 R6, RZ, RZ, R7 ;  /* 0x000000ffff067224 */ /* 0x000fe200078e0007 */
[----:B------:R-:W-:Y:S01]  /*81c0*/  LEA.HI.X.SX32 R37, R69, R4, 0x1, P0 ;  /* 0x0000000445257211 */ /* 0x000fe200000f0eff */
[----:B------:R-:W-:Y:S01]  /*81d0*/  IMAD R4, R5, c[0x0][0x1c0], RZ ;  /* 0x0000700005047a24 */ /* 0x000fe200078e02ff */
[----:B------:R-:W-:Y:S01]  /*81e0*/  @P3 SHF.R.U32.HI R6, RZ, c[0x0][0x2cc], R8 ;  /* 0x0000b300ff063a19 */ /* 0x000fe20000011608 */
[----:B------:R-:W-:-:S02]  /*81f0*/  IMAD.SHL.U32 R30, R68, 0x8, RZ ;  /* 0x00000008441e7824 */ /* 0x000fc400078e00ff */
[C---:B------:R-:W-:Y:S01]  /*8200*/  IMAD R4, R0.reuse, c[0x0][0x1c4], R4 ;  /* 0x0000710000047a24 */ /* 0x040fe200078e0204 */
[----:B------:R-:W-:Y:S01]  /*8210*/  SHF.R.S32.HI R8, RZ, 0x1f, R6 ;  /* 0x0000001fff087819 */ /* 0x000fe20000011406 */
[----:B------:R-:W-:-:S04]  /*8220*/  IMAD.WIDE.U32 R2, R0, c[0x0][0x1c0], R2 ;  /* 0x0000700000027a25 */ /* 0x000fc800078e0002 */
[----:B------:R-:W-:Y:S01]  /*8230*/  IMAD.MOV R0, RZ, RZ, -R6 ;  /* 0x000000ffff007224 */ /* 0x000fe200078e0a06 */
[----:B------:R-:W-:Y:S01]  /*8240*/  SHF.R.S32.HI R31, RZ, 0x1f, R30 ;  /* 0x0000001fff1f7819 */ /* 0x000fe2000001141e */
[----:B------:R-:W-:Y:S02]  /*8250*/  IMAD R9, R8, c[0x0][0x1b0], RZ ;  /* 0x00006c0008097a24 */ /* 0x000fe400078e02ff */
[----:B------:R-:W-:Y:S02]  /*8260*/  IMAD R5, R37, c[0x0][0x1e0], RZ ;  /* 0x0000780025057a24 */ /* 0x000fe400078e02ff */
[----:B------:R-:W-:Y:S02]  /*8270*/  IMAD R8, R0, c[0x0][0x2c4], R7 ;  /* 0x0000b10000087a24 */ /* 0x000fe400078e0207 */
[----:B------:R-:W-:Y:S02]  /*8280*/  IMAD.IADD R3, R3, 0x1, R4 ;  /* 0x0000000103037824 */ /* 0x000fe400078e0204 */
[C---:B------:R-:W-:Y:S01]  /*8290*/  IMAD R10, R34.reuse, c[0x0][0x1e4], R5 ;  /* 0x00007900220a7a24 */ /* 0x040fe200078e0205 */
[----:B------:R-:W-:Y:S01]  /*82a0*/  SHF.R.S32.HI R0, RZ, 0x1f, R8 ;  /* 0x0000001fff007819 */ /* 0x000fe20000011408 */
[----:B------:R-:W-:-:S04]  /*82b0*/  IMAD.WIDE.U32 R4, R34, c[0x0][0x1e0], R30 ;  /* 0x0000780022047a25 */ /* 0x000fc800078e001e */
[C---:B------:R-:W-:Y:S02]  /*82c0*/  IMAD R7, R6.reuse, c[0x0][0x1b4], R9 ;  /* 0x00006d0006077a24 */ /* 0x040fe400078e0209 */
[----:B------:R-:W-:-:S04]  /*82d0*/  IMAD.WIDE.U32 R2, R6, c[0x0][0x1b0], R2 ;  /* 0x00006c0006027a25 */ /* 0x000fc800078e0002 */
[----:B------:R-:W-:Y:S02]  /*82e0*/  IMAD.IADD R5, R5, 0x1, R10 ;  /* 0x0000000105057824 */ /* 0x000fe400078e020a */
[----:B------:R-:W-:Y:S02]  /*82f0*/  IMAD.IADD R3, R3, 0x1, R7 ;  /* 0x0000000103037824 */ /* 0x000fe400078e0207 */
[----:B------:R-:W-:Y:S02]  /*8300*/  IMAD R0, R0, c[0x0][0x1a8], RZ ;  /* 0x00006a0000007a24 */ /* 0x000fe400078e02ff */
[----:B------:R-:W-:Y:S01]  /*8310*/  IMAD.WIDE.U32 R6, R38, c[0x0][0x1e8], R4 ;  /* 0x00007a0026067a25 */ /* 0x000fe200078e0004 */
[----:B------:R-:W-:-:S03]  /*8320*/  ISETP.NE.U32.AND P1, PT, RZ, c[0x0][0x350], PT ;  /* 0x0000d400ff007a0c */ /* 0x000fc60003f25070 */
[C---:B------:R-:W-:Y:S02]  /*8330*/  IMAD R0, R8.reuse, c[0x0][0x1ac], R0 ;  /* 0x00006b0008007a24 */ /* 0x040fe400078e0200 */
[----:B------:R-:W-:Y:S01]  /*8340*/  IMAD.WIDE.U32 R4, R8, c[0x0][0x1a8], R2 ;  /* 0x00006a0008047a25 */ /* 0x000fe200078e0002 */
[----:B------:R-:W-:-:S03]  /*8350*/  ISETP.NE.AND.EX P1, PT, RZ, c[0x0][0x354], PT, P1 ;  /* 0x0000d500ff007a0c */ /* 0x000fc60003f25310 */
[----:B------:R-:W-:Y:S01]  /*8360*/  IMAD.IADD R0, R5, 0x1, R0 ;  /* 0x0000000105007824 */ /* 0x000fe200078e0200 */
[----:B------:R-:W-:Y:S01]  /*8370*/  LEA R24, P0, R4, c[0x0][0x160], 0x1 ;  /* 0x0000580004187a11 */ /* 0x000fe200078008ff */
[----:B------:R-:W-:Y:S01]  /*8380*/  IMAD R9, R213, c[0x0][0x1e8], RZ ;  /* 0x00007a00d5097a24 */ /* 0x000fe200078e02ff */
[----:B------:R-:W-:Y:S01]  /*8390*/  IADD3 R168, R236, -0x1, RZ ;  /* 0xffffffffeca87810 */ /* 0x000fe20007ffe0ff */
[----:B------:R-:W-:Y:S01]  /*83a0*/  IMAD.MOV.U32 R173, RZ, RZ, c[0x0][0x1e0] ;  /* 0x00007800ffad7624 */ /* 0x000fe200078e00ff */
[----:B------:R-:W-:Y:S01]  /*83b0*/  LEA.HI.X R23, R4, c[0x0][0x164], R0, 0x1, P0 ;  /* 0x0000590004177a11 */ /* 0x000fe200000f0c00 */
[----:B------:R-:W-:Y:S02]  /*83c0*/  IMAD.MOV.U32 R0, RZ, RZ, 0x7 ;  /* 0x00000007ff007424 */ /* 0x000fe400078e00ff */
[----:B------:R-:W-:-:S03]  /*83d0*/  IMAD R9, R38, c[0x0][0x1ec], R9 ;  /* 0x00007b0026097a24 */ /* 0x000fc600078e0209 */
[----:B------:R-:W-:Y:S01]  /*83e0*/  SHF.L.U64.HI R172, R173, R0, c[0x0][0x1e4] ;  /* 0x00007900adac7619 */ /* 0x000fe20000010200 */
[----:B------:R-:W-:Y:S01]  /*83f0*/  IMAD.IADD R7, R9, 0x1, R7 ;  /* 0x0000000109077824 */ /* 0x000fe200078e0207 */
[----:B------:R-:W-:Y:S01]  /*8400*/  SHF.R.S32.HI R84, RZ, 0x1f, R168 ;  /* 0x0000001fff547819 */ /* 0x000fe200000114a8 */
[C---:B------:R-:W-:Y:S02]  /*8410*/  IMAD.SHL.U32 R174, R173.reuse, 0x80, RZ ;  /* 0x00000080adae7824 */ /* 0x040fe400078e00ff */
[----:B------:R-:W-:Y:S02]  /*8420*/  IMAD.MOV.U32 R5, RZ, RZ, c[0x0][0x1e4] ;  /* 0x00007900ff057624 */ /* 0x000fe400078e00ff */
[----:B------:R-:W-:Y:S01]  /*8430*/  IMAD.WIDE.U32 R178, R173, 0x40, RZ ;  /* 0x00000040adb27825 */ /* 0x000fe200078e00ff */
[----:B------:R-:W1:Y:S03]  /*8440*/  SHFL.IDX PT, R8, R24, 0x1, 0x181f ;  /* 0x00381f0018087f89 */ /* 0x000e6600000e0000 */
[----:B------:R-:W-:-:S02]  /*8450*/  IMAD.MOV.U32 R117, RZ, RZ, R28 ;  /* 0x000000ffff757224 */ /* 0x000fc400078e001c */
[----:B----4-:R-:W-:Y:S02]  /*8460*/  IMAD R46, R200, c[0x0][0x2c4], RZ ;  /* 0x0000b100c82e7a24 */ /* 0x010fe400078e02ff */
[----:B------:R-:W-:Y:S01]  /*8470*/  IMAD.IADD R32, R203, 0x1, R69 ;  /* 0x00000001cb207824 */ /* 0x000fe200078e0245 */
[----:B------:R-:W2:Y:S04]  /*8480*/  SHFL.IDX PT, R14, R24, RZ, 0x181f ;  /* 0x00181fff180e7589 */ /* 0x000ea800000e0000 */
[----:B------:R-:W4:Y:S04]  /*8490*/  SHFL.IDX PT, R9, R23, 0x1, 0x181f ;  /* 0x00381f0017097f89 */ /* 0x000f2800000e0000 */
[----:B------:R-:W-:Y:S01]  /*84a0*/  BAR.SYNC.DEFER_BLOCKING 0x0 ;  /* 0x0000000000007b1d */ /* 0x000fe20000010000 */
[----:B------:R-:W-:-:S05]  /*84b0*/  ISETP.GE.AND P5, PT, R32, R46, PT ;  /* 0x0000002e2000720c */ /* 0x000fca0003fa6270 */
[----:B------:R-:W-:Y:S01]  /*84c0*/  SHFL.IDX PT, R15, R23, RZ, 0x181f ;  /* 0x00181fff170f7589 */ /* 0x000fe200000e0000 */
[----:B------:R-:W-:Y:S01]  /*84d0*/  IADD3 R33, R30, 0x40, RZ ;  /* 0x000000401e217810 */ /* 0x000fe20007ffe0ff */
[----:B------:R-:W-:-:S05]  /*84e0*/  IMAD.SHL.U32 R25, R69, 0x40, RZ ;  /* 0x0000004045197824 */ /* 0x000fca00078e00ff */
[----:B------:R-:W-:-:S04]  /*84f0*/  LOP3.LUT R25, R25, 0x1c0, RZ, 0xc0, !PT ;  /* 0x000001c019197812 */ /* 0x000fc800078ec0ff */
[----:B------:R-:W-:Y:S01]  /*8500*/  SHF.R.U32.HI R48, RZ, 0x3, R25 ;  /* 0x00000003ff307819 */ /* 0x000fe20000011619 */
[--C-:B---3--:R-:W-:Y:S01]  /*8510*/  @P2 IMAD.MOV.U32 R2, RZ, RZ, R12.reuse ;  /* 0x000000ffff022224 */ /* 0x108fe200078e000c */
[----:B------:R-:W-:Y:S01]  /*8520*/  @P2 SHF.R.S32.HI R3, RZ, 0x1f, R12 ;  /* 0x0000001fff032819 */ /* 0x000fe2000001140c */
[----:B------:R-:W-:Y:S02]  /*8530*/  @!P2 IMAD.MOV.U32 R2, RZ, RZ, R22 ;  /* 0x000000ffff02a224 */ /* 0x000fe400078e0016 */
[----:B------:R-:W-:-:S03]  /*8540*/  @!P2 IMAD.MOV.U32 R3, RZ, RZ, R11 ;  /* 0x000000ffff03a224 */ /* 0x000fc600078e000b */
[----:B------:R-:W-:Y:S01]  /*8550*/  SEL R36, R2, RZ, !P1 ;  /* 0x000000ff02247207 */ /* 0x000fe20004800000 */
[----:B------:R-:W-:Y:S01]  /*8560*/  IMAD.IADD R2, R201, 0x1, -R69 ;  /* 0x00000001c9027824 */ /* 0x000fe200078e0a45 */
[----:B------:R-:W-:-:S03]  /*8570*/  SEL R35, R3, RZ, !P1 ;  /* 0x000000ff03237207 */ /* 0x000fc60004800000 */
[----:B------:R-:W-:Y:S02]  /*8580*/  IMAD R22, R168, -0x80, R2 ;  /* 0xffffff80a8167824 */ /* 0x000fe400078e0202 */
[----:B------:R-:W-:Y:S02]  /*8590*/  IMAD R0, R35, c[0x0][0x1f0], RZ ;  /* 0x00007c0023007a24 */ /* 0x000fe400078e02ff */
[----:B------:R-:W-:Y:S01]  /*85a0*/  IMAD.WIDE.U32 R6, R36, c[0x0][0x1f0], R6 ;  /* 0x00007c0024067a25 */ /* 0x000fe200078e0006 */
[----:B------:R-:W-:-:S03]  /*85b0*/  ISETP.GE.AND P6, PT, R22, 0x1, PT ;  /* 0x000000011600780c */ /* 0x000fc60003fc6270 */
[----:B------:R-:W-:Y:S01]  /*85c0*/  IMAD R2, R36, c[0x0][0x1f4], R0 ;  /* 0x00007d0024027a24 */ /* 0x000fe200078e0200 */
[----:B------:R-:W-:Y:S01]  /*85d0*/  ISETP.GE.AND P2, PT, R22, 0x21, PT ;  /* 0x000000211600780c */ /* 0x000fe20003f46270 */
[----:B------:R-:W-:Y:S02]  /*85e0*/  IMAD R0, R172, R168, RZ ;  /* 0x000000a8ac007224 */ /* 0x000fe400078e02ff */
[----:B------:R-:W-:Y:S02]  /*85f0*/  IMAD.IADD R205, R7, 0x1, R2 ;  /* 0x0000000107cd7824 */ /* 0x000fe400078e0202 */
[----:B------:R-:W-:Y:S02]  /*8600*/  IMAD.MOV.U32 R204, RZ, RZ, R6 ;  /* 0x000000ffffcc7224 */ /* 0x000fe400078e0006 */
[-C--:B------:R-:W-:Y:S02]  /*8610*/  IMAD R0, R84, R174.reuse, R0 ;  /* 0x000000ae54007224 */ /* 0x080fe400078e0200 */
[----:B------:R-:W-:Y:S01]  /*8620*/  IMAD.WIDE.U32 R2, R168, R174, R204 ;  /* 0x000000aea8027225 */ /* 0x000fe200078e00cc */
[----:B------:R-:W-:-:S03]  /*8630*/  ISETP.GE.AND P4, PT, R22, 0x41, PT ;  /* 0x000000411600780c */ /* 0x000fc60003f86270 */
[----:B------:R-:W-:Y:S01]  /*8640*/  IMAD.IADD R3, R3, 0x1, R0 ;  /* 0x0000000103037824 */ /* 0x000fe200078e0200 */
[----:B------:R-:W-:-:S04]  /*8650*/  @P6 LEA R18, P0, R2, c[0x0][0x1c8], 0x1 ;  /* 0x0000720002126a11 */ /* 0x000fc800078008ff */
[----:B------:R-:W-:Y:S02]  /*8660*/  @P6 LEA.HI.X R19, R2, c[0x0][0x1cc], R3, 0x1, P0 ;  /* 0x0000730002136a11 */ /* 0x000fe400000f0c03 */
[C---:B------:R-:W-:Y:S02]  /*8670*/  @P2 LEA R0, P0, R173.reuse, R2, 0x5 ;  /* 0x00000002ad002211 */ /* 0x040fe400078028ff */
[----:B------:R-:W-:Y:S02]  /*8680*/  ISETP.GE.AND P3, PT, R22, 0x61, PT ;  /* 0x000000611600780c */ /* 0x000fe40003f66270 */
[----:B------:R-:W-:Y:S01]  /*8690*/  @P2 LEA.HI.X R4, R173, R3, R5, 0x5, P0 ;  /* 0x00000003ad042211 */ /* 0x000fe200000f2c05 */
[----:B------:R3:W-:Y:S01]  /*86a0*/  STL.64 [R1+0x58], R6 ;  /* 0x0000580601007387 */ /* 0x0007e20000100a00 */
[----:B------:R-:W-:-:S04]  /*86b0*/  @P2 LEA R20, P0, R0, c[0x0][0x1c8], 0x1 ;  /* 0x0000720000142a11 */ /* 0x000fc800078008ff */
[----:B------:R-:W-:Y:S02]  /*86c0*/  @P2 LEA.HI.X R21, R0, c[0x0][0x1cc], R4, 0x1, P0 ;  /* 0x0000730000152a11 */ /* 0x000fe400000f0c04 */
[----:B------:R-:W-:Y:S01]  /*86d0*/  @P4 IADD3 R0, P0, R2, R178, RZ ;  /* 0x000000b202004210 */ /* 0x000fe20007f1e0ff */
[----:B---3--:R-:W-:-:S04]  /*86e0*/  IMAD.SHL.U32 R6, R5, 0x40, RZ ;  /* 0x0000004005067824 */ /* 0x008fc800078e00ff */
[----:B------:R-:W-:Y:S02]  /*86f0*/  IMAD.IADD R202, R179, 0x1, R6 ;  /* 0x00000001b3ca7824 */ /* 0x000fe400078e0206 */
[----:B------:R-:W-:Y:S02]  /*8700*/  @P3 IMAD R5, R5, 0x60, RZ ;  /* 0x0000006005053824 */ /* 0x000fe400078e02ff */
[--C-:B------:R-:W-:Y:S01]  /*8710*/  @P4 IMAD.X R4, R202, 0x1, R3.reuse, P0 ;  /* 0x00000001ca044824 */ /* 0x100fe200000e0603 */
[----:B------:R-:W-:Y:S01]  /*8720*/  @P4 LEA R28, P0, R0, c[0x0][0x1c8], 0x1 ;  /* 0x00007200001c4a11 */ /* 0x000fe200078008ff */
[----:B------:R-:W-:-:S03]  /*8730*/  @P3 IMAD.WIDE.U32 R2, R173, 0x60, R2 ;  /* 0x00000060ad023825 */ /* 0x000fc600078e0002 */
[----:B------:R-:W-:Y:S01]  /*8740*/  @P4 LEA.HI.X R29, R0, c[0x0][0x1cc], R4, 0x1, P0 ;  /* 0x00007300001d4a11 */ /* 0x000fe200000f0c04 */
[----:B------:R-:W-:Y:S01]  /*8750*/  @P3 IMAD.IADD R0, R5, 0x1, R3 ;  /* 0x0000000105003824 */ /* 0x000fe200078e0203 */
[----:B------:R-:W-:Y:S01]  /*8760*/  @P3 LEA R26, P0, R2, c[0x0][0x1c8], 0x1 ;  /* 0x00007200021a3a11 */ /* 0x000fe200078008ff */
[----:B------:R-:W3:Y:S01]  /*8770*/  SHFL.IDX PT, R4, R24, 0x2, 0x181f ;  /* 0x00581f0018047f89 */ /* 0x000ee200000e0000 */
[----:B------:R-:W-:Y:S02]  /*8780*/  IADD3 R3, R32, 0x20, RZ ;  /* 0x0000002020037810 */ /* 0x000fe40007ffe0ff */
[----:B------:R-:W-:Y:S01]  /*8790*/  @P3 LEA.HI.X R27, R2, c[0x0][0x1cc], R0, 0x1, P0 ;  /* 0x00007300021b3a11 */ /* 0x000fe200000f0c00 */
[----:B------:R-:W3:Y:S01]  /*87a0*/  SHFL.IDX PT, R5, R23, 0x2, 0x181f ;  /* 0x00581f0017057f89 */ /* 0x000ee200000e0000 */
[----:B------:R-:W-:Y:S02]  /*87b0*/  IADD3 R0, R32, 0x40, RZ ;  /* 0x0000004020007810 */ /* 0x000fe40007ffe0ff */
[-C--:B------:R-:W-:Y:S01]  /*87c0*/  ISETP.GE.AND P3, PT, R3, R46.reuse, PT ;  /* 0x0000002e0300720c */ /* 0x080fe20003f66270 */
[----:B------:R3:W3:Y:S01]  /*87d0*/  SHFL.IDX PT, R2, R24, 0x3, 0x181f ;  /* 0x00781f0018027f89 */ /* 0x0006e200000e0000 */
[----:B------:R-:W-:-:S02]  /*87e0*/  ISETP.GE.AND P4, PT, R0, R46, PT ;  /* 0x0000002e0000720c */ /* 0x000fc40003f86270 */
[----:B------:R-:W-:Y:S01]  /*87f0*/  IADD3 R0, R32, 0x60, RZ ;  /* 0x0000006020007810 */ /* 0x000fe20007ffe0ff */
[----:B------:R3:W3:Y:S03]  /*8800*/  SHFL.IDX PT, R3, R23, 0x3, 0x181f ;  /* 0x00781f0017037f89 */ /* 0x0006e600000e0000 */
[----:B------:R-:W-:Y:S02]  /*8810*/  ISETP.GE.AND P6, PT, R0, R46, PT ;  /* 0x0000002e0000720c */ /* 0x000fe40003fc6270 */
[----:B------:R-:W-:-:S03]  /*8820*/  @!P5 SHF.R.S32.HI R0, RZ, 0x1f, R33 ;  /* 0x0000001fff00d819 */ /* 0x000fc60000011421 */
[----:B-1----:R-:W-:Y:S02]  /*8830*/  @!P3 LEA R12, P0, R30, R8, 0x1 ;  /* 0x000000081e0cb211 */ /* 0x002fe400078008ff */
[----:B------:R-:W-:Y:S02]  /*8840*/  @!P5 LEA.HI R0, R0, R33, RZ, 0x3 ;  /* 0x000000210000d211 */ /* 0x000fe400078f18ff */
[C---:B--2---:R-:W-:Y:S02]  /*8850*/  @!P5 LEA R16, P1, R30.reuse, R14, 0x1 ;  /* 0x0000000e1e10d211 */ /* 0x044fe400078208ff */
[----:B----4-:R-:W-:Y:S02]  /*8860*/  @!P3 LEA.HI.X R13, R30, R9, R31, 0x1, P0 ;  /* 0x000000091e0db211 */ /* 0x010fe400000f0c1f */
[----:B------:R-:W-:Y:S02]  /*8870*/  @!P5 LOP3.LUT R0, R0, 0xfffffff8, RZ, 0xc0, !PT ;  /* 0xfffffff80000d812 */ /* 0x000fe400078ec0ff */
[----:B---3--:R-:W-:-:S02]  /*8880*/  LEA.HI R24, R176, R211, RZ, 0x6 ;  /* 0x000000d3b0187211 */ /* 0x008fc400078f30ff */
[C---:B------:R-:W-:Y:S02]  /*8890*/  @!P4 LEA R10, P0, R30.reuse, R4, 0x1 ;  /* 0x000000041e0ac211 */ /* 0x040fe400078008ff */
[----:B------:R-:W-:Y:S01]  /*88a0*/  @!P5 LEA.HI.X R17, R30, R15, R31, 0x1, P1 ;  /* 0x0000000f1e11d211 */ /* 0x000fe200008f0c1f */
[----:B------:R-:W-:Y:S01]  /*88b0*/  IMAD.SHL.U32 R24, R24, 0x8, RZ ;  /* 0x0000000818187824 */ /* 0x000fe200078e00ff */
[----:B------:R-:W-:Y:S01]  /*88c0*/  @!P3 SHF.R.S32.HI R23, RZ, 0x1f, R33 ;  /* 0x0000001fff17b819 */ /* 0x000fe20000011421 */
[----:B------:R-:W-:Y:S01]  /*88d0*/  @!P5 IMAD.WIDE R14, R0, 0x2, R14 ;  /* 0x00000002000ed825 */ /* 0x000fe200078e020e */
[C---:B------:R-:W-:Y:S02]  /*88e0*/  @!P4 LEA.HI.X R11, R30.reuse, R5, R31, 0x1, P0 ;  /* 0x000000051e0bc211 */ /* 0x040fe400000f0c1f */
[----:B------:R-:W-:Y:S02]  /*88f0*/  @!P6 LEA R6, P0, R30, R2, 0x1 ;  /* 0x000000021e06e211 */ /* 0x000fe400078008ff */
[----:B------:R-:W-:-:S02]  /*8900*/  @!P4 SHF.R.S32.HI R0, RZ, 0x1f, R33 ;  /* 0x0000001fff00c819 */ /* 0x000fc40000011421 */
[----:B------:R-:W-:Y:S02]  /*8910*/  @!P3 LEA.HI R23, R23, R33, RZ, 0x3 ;  /* 0x000000211717b211 */ /* 0x000fe400078f18ff */
[----:B------:R-:W-:Y:S02]  /*8920*/  LOP3.LUT R44, R24, 0xfffffe00, RZ, 0xc0, !PT ;  /* 0xfffffe00182c7812 */ /* 0x000fe400078ec0ff */
[----:B------:R-:W-:Y:S02]  /*8930*/  LOP3.LUT R24, R25, 0x38, R30, 0xf8, !PT ;  /* 0x0000003819187812 */ /* 0x000fe400078ef81e */
[----:B------:R-:W-:Y:S02]  /*8940*/  @!P6 LEA.HI.X R7, R30, R3, R31, 0x1, P0 ;  /* 0x000000031e07e211 */ /* 0x000fe400000f0c1f */
[----:B------:R-:W-:Y:S02]  /*8950*/  @!P4 LEA.HI R0, R0, R33, RZ, 0x3 ;  /* 0x000000210000c211 */ /* 0x000fe400078f18ff */
[----:B------:R-:W-:-:S02]  /*8960*/  ISETP.GE.AND P1, PT, R30, c[0x0][0x198], PT ;  /* 0x000066001e007a0c */ /* 0x000fc40003f26270 */
[----:B------:R-:W-:Y:S02]  /*8970*/  ISETP.GE.AND P0, PT, R33, c[0x0][0x198], PT ;  /* 0x0000660021007a0c */ /* 0x000fe40003f06270 */
[----:B------:R-:W-:Y:S02]  /*8980*/  @!P3 LOP3.LUT R23, R23, 0xfffffff8, RZ, 0xc0, !PT ;  /* 0xfffffff81717b812 */ /* 0x000fe400078ec0ff */
[----:B------:R-:W-:Y:S02]  /*8990*/  LOP3.LUT R88, R44, R24, R48, 0xf6, !PT ;  /* 0x000000182c587212 */ /* 0x000fe400078ef630 */
[----:B------:R-:W-:Y:S01]  /*89a0*/  @!P4 LOP3.LUT R0, R0, 0xfffffff8, RZ, 0xc0, !PT ;  /* 0xfffffff80000c812 */ /* 0x000fe200078ec0ff */
[----:B------:R-:W-:-:S04]  /*89b0*/  @!P3 IMAD.WIDE R8, R23, 0x2, R8 ;  /* 0x000000021708b825 */ /* 0x000fc800078e0208 */
[----:B------:R-:W-:Y:S02]  /*89c0*/  @!P5 IMAD.SHL.U32 R23, R88, 0x2, RZ ;  /* 0x000000025817d824 */ /* 0x000fe400078e00ff */
[----:B------:R-:W-:-:S03]  /*89d0*/  @!P4 IMAD.WIDE R4, R0, 0x2, R4 ;  /* 0x000000020004c825 */ /* 0x000fc600078e0204 */
[----:B------:R1:W-:Y:S01]  /*89e0*/  @!P5 LDGSTS.E.BYPASS.LTC128B.128 [R23+0x100], [R16.64], !P1 ;  /* 0x001000001017dfae */ /* 0x0003e2000c901d48 */
[----:B------:R-:W-:-:S03]  /*89f0*/  @!P3 IMAD.SHL.U32 R0, R88, 0x2, RZ ;  /* 0x000000025800b824 */ /* 0x000fc600078e00ff */
[----:B------:R2:W-:Y:S04]  /*8a00*/  @!P5 LDGSTS.E.BYPASS.LTC128B.128 [R23+0x4100], [R14.64], !P0 ;  /* 0x041000000e17dfae */ /* 0x0005e8000c101d48 */
[----:B------:R3:W-:Y:S04]  /*8a10*/  @!P3 LDGSTS.E.BYPASS.LTC128B.128 [R0+0x1100], [R12.64], !P1 ;  /* 0x011000000c00bfae */ /* 0x0007e8000c901d48 */
[----:B------:R3:W-:Y:S01]  /*8a20*/  @!P3 LDGSTS.E.BYPASS.LTC128B.128 [R0+0x5100], [R8.64], !P0 ;  /* 0x051000000800bfae */ /* 0x0007e2000c101d48 */
[----:B------:R-:W-:Y:S02]  /*8a30*/  P2R R45, PR, RZ, 0x40 ;  /* 0x00000040ff2d7803 */ /* 0x000fe40000000000 */
[----:B---3--:R-:W-:-:S04]  /*8a40*/  @!P6 SHF.R.S32.HI R0, RZ, 0x1f, R33 ;  /* 0x0000001fff00e819 */ /* 0x008fc80000011421 */
[----:B------:R-:W-:Y:S01]  /*8a50*/  @!P6 LEA.HI R0, R0, R33, RZ, 0x3 ;  /* 0x000000210000e211 */ /* 0x000fe200078f18ff */
[----:B--2---:R-:W-:-:S03]  /*8a60*/  @!P4 IMAD.SHL.U32 R15, R88, 0x2, RZ ;  /* 0x00000002580fc824 */ /* 0x004fc600078e00ff */
[----:B------:R-:W-:Y:S01]  /*8a70*/  @!P6 LOP3.LUT R0, R0, 0xfffffff8, RZ, 0xc0, !PT ;  /* 0xfffffff80000e812 */ /* 0x000fe200078ec0ff */
[----:B------:R-:W-:Y:S01]  /*8a80*/  @!P6 IMAD.SHL.U32 R8, R88, 0x2, RZ ;  /* 0x000000025808e824 */ /* 0x000fe200078e00ff */
[----:B------:R-:W-:Y:S01]  /*8a90*/  P2R R14, PR, RZ, 0x20 ;  /* 0x00000020ff0e7803 */ /* 0x000fe20000000000 */
[----:B------:R2:W-:Y:S01]  /*8aa0*/  @!P4 LDGSTS.E.BYPASS.LTC128B.128 [R15+0x2100], [R10.64], !P1 ;  /* 0x021000000a0fcfae */ /* 0x0005e2000c901d48 */
[----:B------:R-:W-:Y:S01]  /*8ab0*/  ISETP.GE.AND P5, PT, R22, 0x1, PT ;  /* 0x000000011600780c */ /* 0x000fe20003fa6270 */
[----:B------:R-:W-:Y:S02]  /*8ac0*/  @!P6 IMAD.WIDE R2, R0, 0x2, R2 ;  /* 0x000000020002e825 */ /* 0x000fe400078e0202 */
[----:B------:R3:W-:Y:S04]  /*8ad0*/  @!P4 LDGSTS.E.BYPASS.LTC128B.128 [R15+0x6100], [R4.64], !P0 ;  /* 0x06100000040fcfae */ /* 0x0007e8000c101d48 */
[----:B------:R4:W-:Y:S04]  /*8ae0*/  @!P6 LDGSTS.E.BYPASS.LTC128B.128 [R8+0x3100], [R6.64], !P1 ;  /* 0x031000000608efae */ /* 0x0009e8000c901d48 */
[----:B------:R1:W-:Y:S01]  /*8af0*/  @!P6 LDGSTS.E.BYPASS.LTC128B.128 [R8+0x7100], [R2.64], !P0 ;  /* 0x071000000208efae */ /* 0x0003e2000c101d48 */
[----:B------:R-:W-:-:S02]  /*8b00*/  ISETP.GE.AND P6, PT, R30, c[0x0][0x1d4], PT ;  /* 0x000075001e007a0c */ /* 0x000fc40003fc6270 */
[----:B------:R-:W-:Y:S01]  /*8b10*/  ISETP.GE.AND P0, PT, R33, c[0x0][0x1d4], PT ;  /* 0x0000750021007a0c */ /* 0x000fe20003f06270 */
[----:B------:R-:W-:Y:S01]  /*8b20*/  @P5 IMAD.SHL.U32 R0, R88, 0x2, RZ ;  /* 0x0000000258005824 */ /* 0x000fe200078e00ff */
[----:B------:R-:W0:Y:S09]  /*8b30*/  LDGDEPBAR ;  /* 0x00000000000079af */ /* 0x000e320000000000 */
[----:B------:R1:W-:Y:S04]  /*8b40*/  @P5 LDGSTS.E.BYPASS.LTC128B.128 [R0+0x8100], [R18.64], !P6 ;  /* 0x0810000012005fae */ /* 0x0003e8000f101d48 */
[----:B------:R1:W-:Y:S01]  /*8b50*/  @P5 LDGSTS.E.BYPASS.LTC128B.128 [R0+0xc100], [R18.64+0x80], !P0 ;  /* 0x0c10008012005fae */ /* 0x0003e2000c101d48 */
[----:B---3--:R-:W-:Y:S01]  /*8b60*/  LEA.HI R5, R176, R211, RZ, 0x4 ;  /* 0x000000d3b0057211 */ /* 0x008fe200078f20ff */
[----:B-1----:R-:W-:-:S05]  /*8b70*/  @P2 IMAD.SHL.U32 R0, R88, 0x2, RZ ;  /* 0x0000000258002824 */ /* 0x002fca00078e00ff */
[----:B------:R1:W-:Y:S04]  /*8b80*/  @P2 LDGSTS.E.BYPASS.LTC128B.128 [R0+0x9100], [R20.64], !P6 ;  /* 0x0910000014002fae */ /* 0x0003e8000f101d48 */
[----:B------:R1:W-:Y:S01]  /*8b90*/  @P2 LDGSTS.E.BYPASS.LTC128B.128 [R0+0xd100], [R20.64+0x80], !P0 ;  /* 0x0d10008014002fae */ /* 0x0003e2000c101d48 */
[----:B------:R-:W-:Y:S02]  /*8ba0*/  ISETP.GE.AND P5, PT, R22, 0x41, PT ;  /* 0x000000411600780c */ /* 0x000fe40003fa6270 */
[----:B-1----:R-:W-:-:S05]  /*8bb0*/  LOP3.LUT R0, R5, 0xfffffff0, RZ, 0xc0, !PT ;  /* 0xfffffff005007812 */ /* 0x002fca00078ec0ff */
[----:B------:R-:W-:-:S05]  /*8bc0*/  IMAD.IADD R0, R211, 0x1, -R0 ;  /* 0x00000001d3007824 */ /* 0x000fca00078e0a00 */
[----:B------:R-:W-:-:S04]  /*8bd0*/  SHF.R.S32.HI R2, RZ, 0x1f, R0 ;  /* 0x0000001fff027819 */ /* 0x000fc80000011400 */
[----:B------:R-:W-:-:S04]  /*8be0*/  LEA.HI R9, R2, R0, RZ, 0x3 ;  /* 0x0000000002097211 */ /* 0x000fc800078f18ff */
[----:B------:R-:W-:-:S05]  /*8bf0*/  LOP3.LUT R2, R9, 0xfffffff8, RZ, 0xc0, !PT ;  /* 0xfffffff809027812 */ /* 0x000fca00078ec0ff */
[----:B----4-:R-:W-:Y:S02]  /*8c00*/  IMAD.IADD R8, R0, 0x1, -R2 ;  /* 0x0000000100087824 */ /* 0x010fe400078e0a02 */
[----:B------:R-:W-:-:S03]  /*8c10*/  IMAD.MOV.U32 R4, RZ, RZ, 0x10 ;  /* 0x00000010ff047424 */ /* 0x000fc600078e00ff */
[----:B------:R-:W-:-:S05]  /*8c20*/  R2P PR, R8, 0x6 ;  /* 0x0000000608007804 */ /* 0x000fca0000000000 */
[----:B------:R-:W-:Y:S02]  /*8c30*/  SEL R4, R4, 0xfffffff0, !P1 ;  /* 0xfffffff004047807 */ /* 0x000fe40004800000 */
[----:B------:R-:W-:Y:S01]  /*8c40*/  ISETP.GE.AND P1, PT, R22, 0x61, PT ;  /* 0x000000611600780c */ /* 0x000fe20003f26270 */
[----:B------:R-:W-:-:S05]  /*8c50*/  @P5 IMAD.SHL.U32 R0, R88, 0x2, RZ ;  /* 0x0000000258005824 */ /* 0x000fca00078e00ff */
[----:B------:R1:W-:Y:S04]  /*8c60*/  @P5 LDGSTS.E.BYPASS.LTC128B.128 [R0+0xa100], [R28.64], !P6 ;  /* 0x0a1000001c005fae */ /* 0x0003e8000f101d48 */
[----:B------:R1:W-:Y:S01]  /*8c70*/  @P5 LDGSTS.E.BYPASS.LTC128B.128 [R0+0xe100], [R28.64+0x80], !P0 ;  /* 0x0e1000801c005fae */ /* 0x0003e2000c101d48 */
[----:B------:R-:W-:-:S04]  /*8c80*/  SHF.R.S32.HI R3, RZ, 0x4, R5 ;  /* 0x00000004ff037819 */ /* 0x000fc80000011405 */
[----:B------:R-:W-:Y:S01]  /*8c90*/  LEA.HI R5, R5, R3, RZ, 0x1 ;  /* 0x0000000305057211 */ /* 0x000fe200078f08ff */
[----:B------:R-:W-:-:S03]  /*8ca0*/  IMAD.WIDE.U32 R6, R34, c[0x0][0x208], R30 ;  /* 0x0000820022067a25 */ /* 0x000fc600078e001e */
[----:B------:R-:W-:Y:S01]  /*8cb0*/  LOP3.LUT R5, R5, 0xfffffffe, RZ, 0xc0, !PT ;  /* 0xfffffffe05057812 */ /* 0x000fe200078ec0ff */
[----:B-1----:R-:W-:-:S05]  /*8cc0*/  @P1 IMAD.SHL.U32 R0, R88, 0x2, RZ ;  /* 0x0000000258001824 */ /* 0x002fca00078e00ff */
[----:B------:R1:W-:Y:S04]  /*8cd0*/  @P1 LDGSTS.E.BYPASS.LTC128B.128 [R0+0xb100], [R26.64], !P6 ;  /* 0x0b1000001a001fae */ /* 0x0003e8000f101d48 */
[----:B------:R1:W-:Y:S01]  /*8ce0*/  @P1 LDGSTS.E.BYPASS.LTC128B.128 [R0+0xf100], [R26.64+0x80], !P0 ;  /* 0x0f1000801a001fae */ /* 0x0003e2000c101d48 */
[----:B------:R-:W-:Y:S02]  /*8cf0*/  IMAD.IADD R81, R3, 0x1, -R5 ;  /* 0x0000000103517824 */ /* 0x000fe400078e0a05 */
[----:B--2---:R-:W-:Y:S01]  /*8d00*/  IMAD R10, R213, c[0x0][0x210], RZ ;  /* 0x00008400d50a7a24 */ /* 0x004fe200078e02ff */
[----:B------:R-:W-:Y:S01]  /*8d10*/  LOP3.LUT R117, R117, 0xfffffffe, RZ, 0xc0, !PT ;  /* 0xfffffffe75757812 */ /* 0x000fe200078ec0ff */
[----:B------:R-:W-:Y:S01]  /*8d20*/  IMAD.SHL.U32 R3, R81, 0x8, RZ ;  /* 0x0000000851037824 */ /* 0x000fe200078e00ff */
[----:B------:R2:W-:Y:S01]  /*8d30*/  STL.64 [R1+0x48], R204 ;  /* 0x000048cc01007387 */ /* 0x0005e20000100a00 */
[----:B-1----:R-:W-:-:S03]  /*8d40*/  IMAD R0, R37, c[0x0][0x208], RZ ;  /* 0x0000820025007a24 */ /* 0x002fc600078e02ff */
[----:B------:R-:W0:Y:S01]  /*8d50*/  LDGDEPBAR ;  /* 0x00000000000079af */ /* 0x000e220000000000 */
[----:B------:R-:W-:-:S04]  /*8d60*/  IMAD R0, R34, c[0x0][0x20c], R0 ;  /* 0x0000830022007a24 */ /* 0x000fc800078e0200 */
[----:B------:R-:W-:Y:S02]  /*8d70*/  IMAD.IADD R7, R7, 0x1, R0 ;  /* 0x0000000107077824 */ /* 0x000fe400078e0200 */
[----:B------:R-:W-:Y:S02]  /*8d80*/  IMAD.SHL.U32 R0, R8, 0x40, RZ ;  /* 0x0000004008007824 */ /* 0x000fe400078e00ff */
[----:B------:R-:W-:-:S03]  /*8d90*/  IMAD R8, R38, c[0x0][0x214], R10 ;  /* 0x0000850026087a24 */ /* 0x000fc600078e020a */
[----:B------:R-:W-:Y:S01]  /*8da0*/  LOP3.LUT R0, R0, 0x1c0, RZ, 0xc0, !PT ;  /* 0x000001c000007812 */ /* 0x000fe200078ec0ff */
[----:B------:R-:W-:-:S03]  /*8db0*/  IMAD.WIDE.U32 R6, R38, c[0x0][0x210], R6 ;  /* 0x0000840026067a25 */ /* 0x000fc600078e0006 */
[----:B------:R-:W-:Y:S01]  /*8dc0*/  LOP3.LUT R5, R0, 0x8, R3, 0xf8, !PT ;  /* 0x0000000800057812 */ /* 0x000fe200078ef803 */
[----:B------:R-:W-:Y:S01]  /*8dd0*/  IMAD.IADD R7, R8, 0x1, R7 ;  /* 0x0000000108077824 */ /* 0x000fe200078e0207 */
[----:B------:R-:W-:Y:S01]  /*8de0*/  SHF.R.U32.HI R3, RZ, 0x3, R0 ;  /* 0x00000003ff037819 */ /* 0x000fe20000011600 */
[----:B------:R-:W-:Y:S02]  /*8df0*/  IMAD R0, R35, c[0x0][0x218], RZ ;  /* 0x0000860023007a24 */ /* 0x000fe400078e02ff */
[----:B------:R-:W-:Y:S01]  /*8e00*/  IMAD.WIDE.U32 R92, R36, c[0x0][0x218], R6 ;  /* 0x00008600245c7a25 */ /* 0x000fe200078e0006 */
[----:B------:R-:W-:-:S03]  /*8e10*/  @P0 LOP3.LUT R117, R117, 0x1, RZ, 0xfc, !PT ;  /* 0x0000000175750812 */ /* 0x000fc600078efcff */
[----:B------:R-:W-:Y:S01]  /*8e20*/  IMAD R0, R36, c[0x0][0x21c], R0 ;  /* 0x0000870024007a24 */ /* 0x000fe200078e0200 */
[----:B------:R2:W-:Y:S03]  /*8e30*/  STL [R1+0x30], R202 ;  /* 0x000030ca01007387 */ /* 0x0005e60000100800 */
[----:B------:R-:W-:Y:S01]  /*8e40*/  IMAD.IADD R91, R93, 0x1, R0 ;  /* 0x000000015d5b7824 */ /* 0x000fe200078e0200 */
[----:B------:R2:W-:Y:S04]  /*8e50*/  STL [R1+0x40], R117 ;  /* 0x0000407501007387 */ /* 0x0005e80000100800 */
[----:B------:R2:W-:Y:S04]  /*8e60*/  STL.64 [R1+0x60], R92 ;  /* 0x0000605c01007387 */ /* 0x0005e80000100a00 */
[----:B------:R2:W-:Y:S01]  /*8e70*/  STL [R1+0x54], R91 ;  /* 0x0000545b01007387 */ /* 0x0005e20000100800 */
[----:B------:R-:W-:Y:S01]  /*8e80*/  ISETP.LT.AND P0, PT, RZ, c[0x0][0x27c], PT ;  /* 0x00009f00ff007a0c */ /* 0x000fe20003f01270 */
[----:B------:R-:W-:Y:S01]  /*8e90*/  IMAD.MOV.U32 R2, RZ, RZ, 0x20 ;  /* 0x00000020ff027424 */ /* 0x000fe200078e00ff */
[----:B------:R-:W-:Y:S01]  /*8ea0*/  LOP3.LUT R5, R5, R3, RZ, 0x3c, !PT ;  /* 0x0000000305057212 */ /* 0x000fe200078e3cff */
[----:B------:R-:W-:Y:S01]  /*8eb0*/  IMAD.SHL.U32 R3, R9, 0x40, RZ ;  /* 0x0000004009037824 */ /* 0x000fe200078e00ff */
[----:B------:R-:W-:-:S02]  /*8ec0*/  ISETP.NE.AND P5, PT, R14, RZ, PT ;  /* 0x000000ff0e00720c */ /* 0x000fc40003fa5270 */
[----:B------:R-:W-:Y:S02]  /*8ed0*/  SEL R2, R2, 0xffffffe0, !P2 ;  /* 0xffffffe002027807 */ /* 0x000fe40005000000 */
[----:B------:R-:W-:-:S05]  /*8ee0*/  LOP3.LUT R3, R5, 0xfffffe00, R3, 0xf8, !PT ;  /* 0xfffffe0005037812 */ /* 0x000fca00078ef803 */
[----:B------:R-:W-:Y:S05]  /*8ef0*/  @P0 BRA `(.L_x_584) ;  /* 0x0000002000000947 */ /* 0x000fea0003800000 */
[----:B------:R-:W-:-:S04]  /*8f00*/  DEPBAR.LE SB0, 0x1 ;  /* 0x000080400000791a */ /* 0x000fc80000000000 */
[----:B------:R-:W-:Y:S05]  /*8f10*/  BRA `(.L_x_585) ;  /* 0x00004ce000007947 */ /* 0x000fea0003800000 */
.L_x_584:
[----:B------:R-:W-:Y:S01]  /*8f20*/  ULDC.U8 UR4, c[0x0][0x298] ;  /* 0x0000a60000047ab9 */ /* 0x000fe20000000000 */
[----:B-----5:R-:W-:Y:S01]  /*8f30*/  SHF.R.S32.HI R0, RZ, 0x1f, R165 ;  /* 0x0000001fff007819 */ /* 0x020fe200000114a5 */
[C---:B------:R-:W-:Y:S01]  /*8f40*/  IMAD.WIDE.U32 R10, R165.reuse, c[0x0][0x280], RZ ;  /* 0x0000a000a50a7a25 */ /* 0x040fe200078e00ff */
[----:B------:R-:W-:Y:S01]  /*8f50*/  ISETP.NE.AND P0, PT, RZ, UR4, PT ;  /* 0x00000004ff007c0c */ /* 0x000fe2000bf05270 */
[----:B------:R-:W-:Y:S01]  /*8f60*/  BSSY B2, `(.L_x_585) ;  /* 0x00004c9000027945 */ /* 0x000fe20003800000 */
[----:B------:R-:W-:Y:S01]  /*8f70*/  SHF.L.U32 R47, R88, 0x1, RZ ;  /* 0x00000001582f7819 */ /* 0x000fe200000006ff */
[C---:B------:R-:W-:Y:S02]  /*8f80*/  IMAD R5, R0.reuse, c[0x0][0x280], RZ ;  /* 0x0000a00000057a24 */ /* 0x040fe400078e02ff */
[----:B------:R-:W-:Y:S02]  /*8f90*/  IMAD R0, R0, c[0x0][0x290], RZ ;  /* 0x0000a40000007a24 */ /* 0x000fe400078e02ff */
[----:B------:R-:W-:-:S02]  /*8fa0*/  IMAD R5, R165, c[0x0][0x284], R5 ;  /* 0x0000a100a5057a24 */ /* 0x000fc400078e0205 */
[C---:B------:R-:W-:Y:S01]  /*8fb0*/  IMAD R6, R165.reuse, c[0x0][0x294], R0 ;  /* 0x0000a500a5067a24 */ /* 0x040fe200078e0200 */
[----:B------:R-:W-:Y:S01]  /*8fc0*/  LEA R0, R68, R32, 0x5 ;  /* 0x0000002044007211 */ /* 0x000fe200078e28ff */
[----:B------:R-:W-:Y:S01]  /*8fd0*/  IMAD.WIDE.U32 R12, R165, c[0x0][0x290], RZ ;  /* 0x0000a400a50c7a25 */ /* 0x000fe200078e00ff */
[----:B------:R-:W-:-:S04]  /*8fe0*/  IADD3 R9, R5, R11, RZ ;  /* 0x0000000b05097210 */ /* 0x000fc80007ffe0ff */
[----:B------:R-:W-:Y:S01]  /*8ff0*/  IADD3 R7, R6, R13, RZ ;  /* 0x0000000d06077210 */ /* 0x000fe20007ffe0ff */
[----:B------:R-:W-:Y:S05]  /*9000*/  @!P0 BRA `(.L_x_586) ;  /* 0x000025a000008947 */ /* 0x000fea0003800000 */
[----:B------:R-:W-:Y:S01]  /*9010*/  ISETP.NE.AND P1, PT, R177, 0x1, PT ;  /* 0x00000001b100780c */ /* 0x000fe20003f25270 */
[----:B------:R-:W-:Y:S01]  /*9020*/  BSSY B0, `(.L_x_587) ;  /* 0x000002f000007945 */ /* 0x000fe20003800000 */
[----:B------:R-:W-:Y:S01]  /*9030*/  MOV R8, R10 ;  /* 0x0000000a00087202 */ /* 0x000fe20000000f00 */
[----:B------:R-:W-:Y:S01]  /*9040*/  IMAD.SHL.U32 R38, R68, 0x4, RZ ;  /* 0x0000000444267824 */ /* 0x000fe200078e00ff */
        /* <DEDUP_REMOVED lines=9> */
[C---:B------:R-:W-:Y:S01]  /*90e0*/  IMAD R6, R5.reuse, c[0x0][0x280], RZ ;  /* 0x0000a00005067a24 */ /* 0x040fe200078e02ff */
[----:B------:R-:W-:Y:S01]  /*90f0*/  LEA R25, P0, R8, c[0x0][0x270], 0x1 ;  /* 0x00009c0008197a11 */ /* 0x000fe200078008ff */
[----:B------:R-:W-:Y:S02]  /*9100*/  IMAD R5, R5, c[0x0][0x290], RZ ;  /* 0x0000a40005057a24 */ /* 0x000fe400078e02ff */
[----:B------:R-:W-:-:S05]  /*9110*/  IMAD R6, R0, c[0x0][0x284], R6 ;  /* 0x0000a10000067a24 */ /* 0x000fca00078e0206 */
[----:B------:R-:W-:-:S04]  /*9120*/  IADD3 R6, R9, R6, RZ ;  /* 0x0000000609067210 */ /* 0x000fc80007ffe0ff */
[----:B------:R-:W-:Y:S01]  /*9130*/  LEA.HI.X R24, R8, c[0x0][0x274], R6, 0x1, P0 ;  /* 0x00009d0008187a11 */ /* 0x000fe200000f0c06 */
[----:B------:R-:W-:Y:S01]  /*9140*/  IMAD.MOV.U32 R6, RZ, RZ, R12 ;  /* 0x000000ffff067224 */ /* 0x000fe200078e000c */
[----:B------:R1:W3:Y:S03]  /*9150*/  SHFL.IDX PT, R8, R25, RZ, 0x181f ;  /* 0x00181fff19087589 */ /* 0x0002e600000e0000 */
[C---:B------:R-:W-:Y:S01]  /*9160*/  IMAD.WIDE.U32 R6, R0.reuse, c[0x0][0x290], R6 ;  /* 0x0000a40000067a25 */ /* 0x040fe200078e0006 */
[----:B------:R1:W4:Y:S03]  /*9170*/  SHFL.IDX PT, R9, R24, RZ, 0x181f ;  /* 0x00181fff18097589 */ /* 0x00032600000e0000 */
[----:B------:R-:W-:Y:S01]  /*9180*/  IMAD R0, R0, c[0x0][0x294], R5 ;  /* 0x0000a50000007a24 */ /* 0x000fe200078e0205 */
[----:B------:R-:W-:-:S04]  /*9190*/  LEA R19, P0, R6, c[0x0][0x288], 0x1 ;  /* 0x0000a20006137a11 */ /* 0x000fc800078008ff */
[----:B------:R-:W-:-:S04]  /*91a0*/  IADD3 R0, R7, R0, RZ ;  /* 0x0000000007007210 */ /* 0x000fc80007ffe0ff */
[----:B------:R-:W-:Y:S02]  /*91b0*/  LEA.HI.X R18, R6, c[0x0][0x28c], R0, 0x1, P0 ;  /* 0x0000a30006127a11 */ /* 0x000fe400000f0c00 */
[----:B------:R1:W2:Y:S04]  /*91c0*/  SHFL.IDX PT, R6, R19, RZ, 0x181f ;  /* 0x00181fff13067589 */ /* 0x0002a800000e0000 */
[----:B------:R1:W1:Y:S01]  /*91d0*/  SHFL.IDX PT, R7, R18, RZ, 0x181f ;  /* 0x00181fff12077589 */ /* 0x00026200000e0000 */
[----:B------:R-:W-:Y:S05]  /*91e0*/  @P5 BRA `(.L_x_588) ;  /* 0x0000012000005947 */ /* 0x000fea0003800000 */
[C---:B------:R-:W-:Y:S01]  /*91f0*/  ISETP.GE.AND P0, PT, R38.reuse, c[0x0][0x27c], PT ;  /* 0x00009f0026007a0c */ /* 0x040fe20003f06270 */
[----:B------:R-:W-:Y:S01]  /*9200*/  CS2R R14, SRZ ;  /* 0x00000000000e7805 */ /* 0x000fe2000001ff00 */
[----:B------:R-:W-:Y:S01]  /*9210*/  CS2R R16, SRZ ;  /* 0x0000000000107805 */ /* 0x000fe2000001ff00 */
[----:B------:R-:W-:-:S10]  /*9220*/  IADD3 R5, R38, 0x20, RZ ;  /* 0x0000002026057810 */ /* 0x000fd40007ffe0ff */
[----:B---34-:R-:W-:-:S04]  /*9230*/  @!P0 IMAD.WIDE R12, R38, 0x2, R8 ;  /* 0x00000002260c8825 */ /* 0x018fc800078e0208 */
[----:B-12---:R-:W-:Y:S01]  /*9240*/  @!P0 IMAD.WIDE R10, R38, 0x2, R6 ;  /* 0x00000002260a8825 */ /* 0x006fe200078e0206 */
        /* <DEDUP_REMOVED lines=12> */
.L_x_588:
[----:B------:R-:W-:Y:S05]  /*9310*/  BSYNC B0 ;  /* 0x0000000000007941 */ /* 0x000fea0003800000 */
.L_x_587:
[----:B-1---5:R-:W-:Y:S01]  /*9320*/  IMAD.MOV.U32 R11, RZ, RZ, R20 ;  /* 0x000000ffff0b7224 */ /* 0x022fe200078e0014 */
[----:B------:R-:W-:Y:S01]  /*9330*/  MOV R5, R14 ;  /* 0x0000000e00057202 */ /* 0x000fe20000000f00 */
[----:B------:R-:W-:Y:S01]  /*9340*/  IMAD.MOV.U32 R10, RZ, RZ, R21 ;  /* 0x000000ffff0a7224 */ /* 0x000fe200078e0015 */
[----:B----4-:R1:W4:Y:S01]  /*9350*/  SHFL.IDX PT, R9, R24, 0x1, 0x181f ;  /* 0x00381f0018097f89 */ /* 0x01032200000e0000 */
[----:B------:R-:W-:Y:S01]  /*9360*/  IMAD.MOV.U32 R0, RZ, RZ, R15 ;  /* 0x000000ffff007224 */ /* 0x000fe200078e000f */
[----:B------:R-:W-:Y:S01]  /*9370*/  BSSY B0, `(.L_x_589) ;  /* 0x0000022000007945 */ /* 0x000fe20003800000 */
[----:B------:R-:W-:Y:S01]  /*9380*/  CS2R R26, SRZ ;  /* 0x00000000001a7805 */ /* 0x000fe2000001ff00 */
[----:B------:R-:W-:Y:S01]  /*9390*/  PRMT R56, R10, 0x5410, R11 ;  /* 0x000054100a387816 */ /* 0x000fe2000000000b */
[----:B------:R-:W-:Y:S01]  /*93a0*/  IMAD.MOV.U32 R11, RZ, RZ, R22 ;  /* 0x000000ffff0b7224 */ /* 0x000fe200078e0016 */
[----:B------:R-:W-:Y:S01]  /*93b0*/  PRMT R54, R0, 0x5410, R5 ;  /* 0x0000541000367816 */ /* 0x000fe20000000005 */
[----:B------:R-:W-:Y:S01]  /*93c0*/  IMAD.MOV.U32 R5, RZ, RZ, R16 ;  /* 0x000000ffff057224 */ /* 0x000fe200078e0010 */
[----:B------:R-:W-:Y:S01]  /*93d0*/  MOV R10, R23 ;  /* 0x00000017000a7202 */ /* 0x000fe20000000f00 */
[----:B---3--:R1:W3:Y:S01]  /*93e0*/  SHFL.IDX PT, R8, R25, 0x1, 0x181f ;  /* 0x00381f0019087f89 */ /* 0x0082e200000e0000 */
[----:B------:R-:W-:Y:S01]  /*93f0*/  MOV R0, R17 ;  /* 0x0000001100007202 */ /* 0x000fe20000000f00 */
[----:B------:R-:W-:Y:S01]  /*9400*/  CS2R R30, SRZ ;  /* 0x00000000001e7805 */ /* 0x000fe2000001ff00 */
[----:B------:R-:W-:Y:S01]  /*9410*/  PRMT R55, R10, 0x5410, R11 ;  /* 0x000054100a377816 */ /* 0x000fe2000000000b */
[----:B------:R1:W2:Y:S01]  /*9420*/  SHFL.IDX PT, R7, R18, 0x1, 0x181f ;  /* 0x00381f0012077f89 */ /* 0x0002a200000e0000 */
[----:B------:R-:W-:Y:S01]  /*9430*/  PRMT R39, R0, 0x5410, R5 ;  /* 0x0000541000277816 */ /* 0x000fe20000000005 */
[----:B------:R-:W-:-:S02]  /*9440*/  CS2R R28, SRZ ;  /* 0x00000000001c7805 */ /* 0x000fc4000001ff00 */
[----:B--2---:R1:W2:Y:S01]  /*9450*/  SHFL.IDX PT, R6, R19, 0x1, 0x181f ;  /* 0x00381f0013067f89 */ /* 0x0042a200000e0000 */
        /* <DEDUP_REMOVED lines=8> */
[----:B---34-:R-:W-:Y:S02]  /*94e0*/  @!P1 IMAD.WIDE R12, R38, 0x2, R8 ;  /* 0x00000002260c9825 */ /* 0x018fe400078e0208 */
[----:B------:R-:W-:-:S03]  /*94f0*/  @!P0 SHF.R.S32.HI R0, RZ, 0x1f, R5 ;  /* 0x0000001fff008819 */ /* 0x000fc60000011405 */
[----:B------:R3:W5:Y:S01]  /*9500*/  @!P1 LD.E.64 R26, [R12.64] ;  /* 0x000000080c1a9980 */ /* 0x000762000c101b00 */
[----:B------:R-:W-:-:S04]  /*9510*/  @!P0 LEA.HI R0, R0, R5, RZ, 0x2 ;  /* 0x0000000500008211 */ /* 0x000fc800078f10ff */
[----:B------:R-:W-:-:S05]  /*9520*/  @!P0 LOP3.LUT R0, R0, 0xfffffffc, RZ, 0xc0, !PT ;  /* 0xfffffffc00008812 */ /* 0x000fca00078ec0ff */
[----:B------:R-:W-:-:S04]  /*9530*/  @!P0 IMAD.WIDE R10, R0, 0x2, R8 ;  /* 0x00000002000a8825 */ /* 0x000fc800078e0208 */
[--C-:B--2---:R-:W-:Y:S01]  /*9540*/  @!P0 IMAD.WIDE R8, R0, 0x2, R6.reuse ;  /* 0x0000000200088825 */ /* 0x104fe200078e0206 */
[----:B------:R3:W5:Y:S03]  /*9550*/  @!P0 LD.E.64 R32, [R10.64] ;  /* 0x000000080a208980 */ /* 0x000766000c101b00 */
[----:B------:R-:W-:Y:S01]  /*9560*/  @!P1 IMAD.WIDE R6, R38, 0x2, R6 ;  /* 0x0000000226069825 */ /* 0x000fe200078e0206 */
[----:B------:R3:W5:Y:S04]  /*9570*/  @!P0 LD.E.64 R30, [R8.64] ;  /* 0x00000008081e8980 */ /* 0x000768000c101b00 */
[----:B------:R3:W5:Y:S02]  /*9580*/  @!P1 LD.E.64 R28, [R6.64] ;  /* 0x00000008061c9980 */ /* 0x000764000c101b00 */
.L_x_590:
[----:B------:R-:W-:Y:S05]  /*9590*/  BSYNC B0 ;  /* 0x0000000000007941 */ /* 0x000fea0003800000 */
.L_x_589:
[----:B---3-5:R-:W-:Y:S01]  /*95a0*/  IMAD.MOV.U32 R11, RZ, RZ, R32 ;  /* 0x000000ffff0b7224 */ /* 0x028fe200078e0020 */
        /* <DEDUP_REMOVED lines=11> */
[----:B------:R3:W1:Y:S01]  /*9660*/  SHFL.IDX PT, R8, R25, 0x2, 0x181f ;  /* 0x00581f0019087f89 */ /* 0x00066200000e0000 */
[----:B------:R-:W-:Y:S01]  /*9670*/  MOV R0, R29 ;  /* 0x0000001d00007202 */ /* 0x000fe20000000f00 */
[----:B------:R-:W-:Y:S01]  /*9680*/  CS2R R40, SRZ ;  /* 0x0000000000287805 */ /* 0x000fe2000001ff00 */
[----:B------:R-:W-:Y:S01]  /*9690*/  PRMT R59, R10, 0x5410, R11 ;  /* 0x000054100a3b7816 */ /* 0x000fe2000000000b */
[----:B------:R3:W2:Y:S01]  /*96a0*/  SHFL.IDX PT, R7, R18, 0x2, 0x181f ;  /* 0x00581f0012077f89 */ /* 0x0006a200000e0000 */
[----:B------:R-:W-:Y:S01]  /*96b0*/  PRMT R57, R0, 0x5410, R5 ;  /* 0x0000541000397816 */ /* 0x000fe20000000005 */
[----:B------:R-:W-:Y:S01]  /*96c0*/  CS2R R34, SRZ ;  /* 0x0000000000227805 */ /* 0x000fe2000001ff00 */
[----:B------:R-:W-:Y:S01]  /*96d0*/  CS2R R42, SRZ ;  /* 0x00000000002a7805 */ /* 0x000fe2000001ff00 */
[----:B--2---:R3:W2:Y:S01]  /*96e0*/  SHFL.IDX PT, R6, R19, 0x2, 0x181f ;  /* 0x00581f0013067f89 */ /* 0x0046a200000e0000 */
        /* <DEDUP_REMOVED lines=9> */
[----:B-1--4-:R-:W-:Y:S02]  /*9780*/  @!P1 IMAD.WIDE R12, R38, 0x2, R8 ;  /* 0x00000002260c9825 */ /* 0x012fe400078e0208 */
        /* <DEDUP_REMOVED lines=10> */
.L_x_592:
[----:B------:R-:W-:Y:S05]  /*9830*/  BSYNC B0 ;  /* 0x0000000000007941 */ /* 0x000fea0003800000 */
.L_x_591:
[----:B------:R-:W-:Y:S01]  /*9840*/  ISETP.NE.AND P0, PT, R45, RZ, PT ;  /* 0x000000ff2d00720c */ /* 0x000fe20003f05270 */
        /* <DEDUP_REMOVED lines=12> */
[----:B------:R1:W3:Y:S01]  /*9910*/  SHFL.IDX PT, R8, R25, 0x3, 0x181f ;  /* 0x00781f0019087f89 */ /* 0x0002e200000e0000 */
        /* <DEDUP_REMOVED lines=26> */
.L_x_594:
[----:B------:R-:W-:Y:S05]  /*9ac0*/  BSYNC B0 ;  /* 0x0000000000007941 */ /* 0x000fea0003800000 */
.L_x_593:
[----:B--23--:R-:W-:Y:S01]  /*9ad0*/  IADD3 R6, -R203, R46, RZ ;  /* 0x0000002ecb067210 */ /* 0x00cfe20007ffe1ff */
[----:B-----5:R-:W-:Y:S01]  /*9ae0*/  IMAD.MOV.U32 R0, RZ, RZ, R52 ;  /* 0x000000ffff007224 */ /* 0x020fe200078e0034 */
[----:B------:R-:W-:-:S04]  /*9af0*/  DEPBAR.LE SB0, 0x1 ;  /* 0x000080400000791a */ /* 0x000fc80000000000 */
[----:B-1----:R-:W-:Y:S01]  /*9b00*/  IMNMX R25, R6, 0x80, PT ;  /* 0x0000008006197817 */ /* 0x002fe20003800200 */
[----:B------:R-:W-:Y:S01]  /*9b10*/  IMAD.MOV.U32 R7, RZ, RZ, R53 ;  /* 0x000000ffff077224 */ /* 0x000fe200078e0035 */
[----:B------:R-:W-:Y:S01]  /*9b20*/  MOV R6, R51 ;  /* 0x0000003300067202 */ /* 0x000fe20000000f00 */
[----:B------:R-:W-:Y:S01]  /*9b30*/  IMAD.MOV.U32 R5, RZ, RZ, R44 ;  /* 0x000000ffff057224 */ /* 0x000fe200078e002c */
[----:B------:R-:W-:Y:S01]  /*9b40*/  BAR.SYNC.DEFER_BLOCKING 0x0 ;  /* 0x0000000000007b1d */ /* 0x000fe20000010000 */
[----:B------:R-:W-:Y:S02]  /*9b50*/  ISETP.GE.AND P0, PT, R69, R25, PT ;  /* 0x000000194500720c */ /* 0x000fe40003f06270 */
[----:B------:R-:W-:Y:S01]  /*9b60*/  PRMT R67, R7, 0x5410, R0 ;  /* 0x0000541007437816 */ /* 0x000fe20000000000 */
[----:B------:R-:W-:Y:S02]  /*9b70*/  IMAD.MOV.U32 R0, RZ, RZ, R45 ;  /* 0x000000ffff007224 */ /* 0x000fe400078e002d */
[----:B------:R-:W-:Y:S01]  /*9b80*/  IMAD.MOV.U32 R7, RZ, RZ, R50 ;  /* 0x000000ffff077224 */ /* 0x000fe200078e0032 */
[----:B------:R-:W-:Y:S02]  /*9b90*/  BSSY B1, `(.L_x_595) ;  /* 0x000006a000017945 */ /* 0x000fe40003800000 */
[----:B------:R-:W-:Y:S01]  /*9ba0*/  PRMT R65, R0, 0x5410, R5 ;  /* 0x0000541000417816 */ /* 0x000fe20000000005 */
[----:B------:R-:W-:Y:S01]  /*9bb0*/  IMAD.MOV.U32 R5, RZ, RZ, R48 ;  /* 0x000000ffff057224 */ /* 0x000fe200078e0030 */
[----:B------:R-:W-:-:S02]  /*9bc0*/  MOV R0, R49 ;  /* 0x0000003100007202 */ /* 0x000fc40000000f00 */
[----:B------:R-:W-:Y:S02]  /*9bd0*/  PRMT R66, R6, 0x5410, R7 ;  /* 0x0000541006427816 */ /* 0x000fe40000000007 */
[----:B------:R-:W-:Y:S01]  /*9be0*/  PRMT R46, R0, 0x5410, R5 ;  /* 0x00005410002e7816 */ /* 0x000fe20000000005 */
[----:B------:R-:W-:Y:S05]  /*9bf0*/  @P0 BRA `(.L_x_596) ;  /* 0x0000063000000947 */ /* 0x000fea0003800000 */
[----:B------:R-:W-:Y:S01]  /*9c00*/  ISETP.GE.AND P0, PT, R38, c[0x0][0x27c], PT ;  /* 0x00009f0026007a0c */ /* 0x000fe20003f06270 */
[----:B------:R-:W-:-:S12]  /*9c10*/  BSSY B0, `(.L_x_597) ;  /* 0x0000030000007945 */ /* 0x000fd80003800000 */
[----:B------:R-:W-:Y:S05]  /*9c20*/  @P0 BRA `(.L_x_598) ;  /* 0x000002e000000947 */ /* 0x000fea0003800000 */
[----:B----4-:R-:W1:Y:S01]  /*9c30*/  LDS.128 R8, [R47+0x100] ;  /* 0x000100002f087984 */ /* 0x010e620000000c00 */
[----:B------:R-:W-:Y:S02]  /*9c40*/  SHF.R.U64 R0, R14, 0x10, R15 ;  /* 0x000000100e007819 */ /* 0x000fe4000000120f */
[----:B------:R-:W-:Y:S02]  /*9c50*/  SHF.R.U32.HI R7, RZ, 0x10, R17 ;  /* 0x00000010ff077819 */ /* 0x000fe40000011611 */
[----:B------:R-:W-:Y:S02]  /*9c60*/  SHF.R.U32.HI R5, RZ, 0x10, R15 ;  /* 0x00000010ff057819 */ /* 0x000fe4000001160f */
[----:B------:R-:W-:Y:S02]  /*9c70*/  SHF.R.U64 R6, R16, 0x10, R17 ;  /* 0x0000001010067819 */ /* 0x000fe40000001211 */
[----:B------:R-:W-:Y:S02]  /*9c80*/  PRMT R14, R54, 0x5432, R0 ;  /* 0x00005432360e7816 */ /* 0x000fe40000000000 */
[----:B------:R-:W-:-:S02]  /*9c90*/  PRMT R0, R39, 0x5410, R7 ;  /* 0x0000541027007816 */ /* 0x000fc40000000007 */
[----:B------:R-:W-:Y:S02]  /*9ca0*/  PRMT R5, R54, 0x5410, R5 ;  /* 0x0000541036057816 */ /* 0x000fe40000000005 */
[----:B------:R-:W-:Y:S01]  /*9cb0*/  PRMT R13, R39, 0x5432, R6 ;  /* 0x00005432270d7816 */ /* 0x000fe20000000006 */
[C---:B------:R-:W-:Y:S01]  /*9cc0*/  IMAD.U32 R17, R0.reuse, 0x10000, RZ ;  /* 0x0001000000117824 */ /* 0x040fe200078e00ff */
[----:B------:R-:W-:Y:S01]  /*9cd0*/  LOP3.LUT R24, R0, 0xffff0000, RZ, 0xc0, !PT ;  /* 0xffff000000187812 */ /* 0x000fe200078ec0ff */
[C---:B------:R-:W-:Y:S01]  /*9ce0*/  IMAD.U32 R18, R5.reuse, 0x10000, RZ ;  /* 0x0001000005127824 */ /* 0x040fe200078e00ff */
[----:B------:R-:W-:Y:S02]  /*9cf0*/  LOP3.LUT R19, R5, 0xffff0000, RZ, 0xc0, !PT ;  /* 0xffff000005137812 */ /* 0x000fe400078ec0ff */
[C---:B-1----:R-:W-:Y:S01]  /*9d00*/  LOP3.LUT R6, R10.reuse, 0xffff0000, RZ, 0xc0, !PT ;  /* 0xffff00000a067812 */ /* 0x042fe200078ec0ff */
[----:B------:R-:W-:Y:S01]  /*9d10*/  IMAD.U32 R7, R10, 0x10000, RZ ;  /* 0x000100000a077824 */ /* 0x000fe200078e00ff */
[C---:B------:R-:W-:Y:S01]  /*9d20*/  LOP3.LUT R10, R11.reuse, 0xffff0000, RZ, 0xc0, !PT ;  /* 0xffff00000b0a7812 */ /* 0x040fe200078ec0ff */
[----:B------:R-:W-:Y:S01]  /*9d30*/  IMAD.U32 R12, R11, 0x10000, RZ ;  /* 0x000100000b0c7824 */ /* 0x000fe200078e00ff */
[----:B------:R-:W-:Y:S01]  /*9d40*/  SHF.L.U32 R15, R8, 0x10, RZ ;  /* 0x00000010080f7819 */ /* 0x000fe200000006ff */
[-C--:B------:R-:W-:Y:S01]  /*9d50*/  FMUL.FTZ R5, R6, R17.reuse ;  /* 0x0000001106057220 */ /* 0x080fe20000410000 */
[----:B------:R-:W-:Y:S01]  /*9d60*/  LOP3.LUT R11, R8, 0xffff0000, RZ, 0xc0, !PT ;  /* 0xffff0000080b7812 */ /* 0x000fe200078ec0ff */
[----:B------:R-:W-:Y:S01]  /*9d70*/  FMUL.FTZ R6, R6, R18 ;  /* 0x0000001206067220 */ /* 0x000fe20000410000 */
[C---:B------:R-:W-:Y:S01]  /*9d80*/  SHF.L.U32 R16, R9.reuse, 0x10, RZ ;  /* 0x0000001009107819 */ /* 0x040fe200000006ff */
[----:B------:R-:W-:Y:S01]  /*9d90*/  FMUL.FTZ R0, R10, R24 ;  /* 0x000000180a007220 */ /* 0x000fe20000410000 */
[----:B------:R-:W-:Y:S01]  /*9da0*/  LOP3.LUT R8, R9, 0xffff0000, RZ, 0xc0, !PT ;  /* 0xffff000009087812 */ /* 0x000fe200078ec0ff */
[C---:B------:R-:W-:Y:S01]  /*9db0*/  FFMA.FTZ R18, R7.reuse, R18, -R5 ;  /* 0x0000001207127223 */ /* 0x040fe20000010805 */
[C---:B------:R-:W-:Y:S01]  /*9dc0*/  SHF.L.U32 R9, R14.reuse, 0x10, RZ ;  /* 0x000000100e097819 */ /* 0x040fe200000006ff */
[----:B------:R-:W-:Y:S01]  /*9dd0*/  FFMA.FTZ R17, R7, R17, R6 ;  /* 0x0000001107117223 */ /* 0x000fe20000010006 */
[----:B------:R-:W-:Y:S01]  /*9de0*/  LOP3.LUT R14, R14, 0xffff0000, RZ, 0xc0, !PT ;  /* 0xffff00000e0e7812 */ /* 0x000fe200078ec0ff */
[----:B------:R-:W-:-:S02]  /*9df0*/  FMUL.FTZ R10, R10, R19 ;  /* 0x000000130a0a7220 */ /* 0x000fc40000410000 */
[----:B------:R-:W-:Y:S02]  /*9e00*/  FFMA.FTZ R7, R12, R19, -R0 ;  /* 0x000000130c077223 */ /* 0x000fe40000010800 */
[C---:B------:R-:W-:Y:S01]  /*9e10*/  IMAD.U32 R19, R13.reuse, 0x10000, RZ ;  /* 0x000100000d137824 */ /* 0x040fe200078e00ff */
[----:B------:R-:W-:Y:S01]  /*9e20*/  LOP3.LUT R13, R13, 0xffff0000, RZ, 0xc0, !PT ;  /* 0xffff00000d0d7812 */ /* 0x000fe200078ec0ff */
[C---:B------:R-:W-:Y:S02]  /*9e30*/  FMUL.FTZ R5, R11.reuse, R9 ;  /* 0x000000090b057220 */ /* 0x040fe40000410000 */
[----:B------:R-:W-:Y:S02]  /*9e40*/  FMUL.FTZ R6, R11, R19 ;  /* 0x000000130b067220 */ /* 0x000fe40000410000 */
[C---:B------:R-:W-:Y:S02]  /*9e50*/  FMUL.FTZ R0, R8.reuse, R13 ;  /* 0x0000000d08007220 */ /* 0x040fe40000410000 */
[----:B------:R-:W-:-:S02]  /*9e60*/  FMUL.FTZ R8, R8, R14 ;  /* 0x0000000e08087220 */ /* 0x000fc40000410000 */
[----:B------:R-:W-:Y:S02]  /*9e70*/  FFMA.FTZ R6, R15, R9, -R6 ;  /* 0x000000090f067223 */ /* 0x000fe40000010806 */
[----:B------:R-:W-:Y:S01]  /*9e80*/  FFMA.FTZ R12, R12, R24, R10 ;  /* 0x000000180c0c7223 */ /* 0x000fe2000001000a */
        /* <DEDUP_REMOVED lines=8> */
.L_x_598:
[----:B------:R-:W-:Y:S05]  /*9f10*/  BSYNC B0 ;  /* 0x0000000000007941 */ /* 0x000fea0003800000 */
.L_x_597:
[----:B------:R-:W-:-:S04]  /*9f20*/  IADD3 R0, R38, 0x20, RZ ;  /* 0x0000002026007810 */ /* 0x000fc80007ffe0ff */
[----:B------:R-:W-:-:S13]  /*9f30*/  ISETP.GE.AND P0, PT, R0, c[0x0][0x27c], PT ;  /* 0x00009f0000007a0c */ /* 0x000fda0003f06270 */
[----:B------:R-:W-:Y:S05]  /*9f40*/  @P0 BRA `(.L_x_596) ;  /* 0x000002e000000947 */ /* 0x000fea0003800000 */
[----:B-1--4-:R-:W1:Y:S01]  /*9f50*/  LDS.128 R8, [R47+0x4100] ;  /* 0x004100002f087984 */ /* 0x012e620000000c00 */
        /* <DEDUP_REMOVED lines=45> */
.L_x_596:
[----:B------:R-:W-:Y:S05]  /*a230*/  BSYNC B1 ;  /* 0x0000000000017941 */ /* 0x000fea0003800000 */
.L_x_595:
[----:B------:R-:W-:Y:S01]  /*a240*/  IADD3 R0, R69, 0x20, RZ ;  /* 0x0000002045007810 */ /* 0x000fe20007ffe0ff */
[----:B------:R-:W-:Y:S03]  /*a250*/  BSSY B1, `(.L_x_599) ;  /* 0x0000066000017945 */ /* 0x000fe60003800000 */
[----:B------:R-:W-:-:S13]  /*a260*/  ISETP.GE.AND P0, PT, R0, R25, PT ;  /* 0x000000190000720c */ /* 0x000fda0003f06270 */
[----:B------:R-:W-:Y:S05]  /*a270*/  @P0 BRA `(.L_x_600) ;  /* 0x0000063000000947 */ /* 0x000fea0003800000 */
[----:B------:R-:W-:Y:S01]  /*a280*/  ISETP.GE.AND P0, PT, R38, c[0x0][0x27c], PT ;  /* 0x00009f0026007a0c */ /* 0x000fe20003f06270 */
[----:B------:R-:W-:-:S12]  /*a290*/  BSSY B0, `(.L_x_601) ;  /* 0x0000030000007945 */ /* 0x000fd80003800000 */
        /* <DEDUP_REMOVED lines=47> */
.L_x_602:
[----:B------:R-:W-:Y:S05]  /*a590*/  BSYNC B0 ;  /* 0x0000000000007941 */ /* 0x000fea0003800000 */
.L_x_601:
        /* <DEDUP_REMOVED lines=49> */
.L_x_600:
[----:B------:R-:W-:Y:S05]  /*a8b0*/  BSYNC B1 ;  /* 0x0000000000017941 */ /* 0x000fea0003800000 */
.L_x_599:
        /* <DEDUP_REMOVED lines=53> */
.L_x_606:
[----:B------:R-:W-:Y:S05]  /*ac10*/  BSYNC B0 ;  /* 0x0000000000007941 */ /* 0x000fea0003800000 */
.L_x_605:
        /* <DEDUP_REMOVED lines=49> */
.L_x_604:
[----:B------:R-:W-:Y:S05]  /*af30*/  BSYNC B1 ;  /* 0x0000000000017941 */ /* 0x000fea0003800000 */
.L_x_603:
[----:B------:R-:W-:-:S04]  /*af40*/  IADD3 R0, R69, 0x60, RZ ;  /* 0x0000006045007810 */ /* 0x000fc80007ffe0ff */
        /* <DEDUP_REMOVED lines=51> */
.L_x_609:
[----:B------:R-:W-:Y:S05]  /*b280*/  BSYNC B0 ;  /* 0x0000000000007941 */ /* 0x000fea0003800000 */
.L_x_608:
        /* <DEDUP_REMOVED lines=48> */
[----:B------:R1:W-:Y:S01]  /*b590*/  STS.128 [R47+0x7100], R8 ;  /* 0x007100082f007388 */ /* 0x0003e20000000c00 */
[----:B------:R-:W-:Y:S05]  /*b5a0*/  BRA `(.L_x_607) ;  /* 0x0000264000007947 */ /* 0x000fea0003800000 */
.L_x_586:
        /* <DEDUP_REMOVED lines=8> */
[----:B------:R-:W-:Y:S01]  /*b630*/  IMAD R5, R6, c[0x0][0x280], RZ ;  /* 0x0000a00006057a24 */ /* 0x000fe200078e02ff */
[----:B------:R-:W-:-:S03]  /*b640*/  LEA R14, P0, R8, c[0x0][0x270], 0x1 ;  /* 0x00009c00080e7a11 */ /* 0x000fc600078008ff */
[----:B------:R-:W-:-:S04]  /*b650*/  IMAD R5, R0, c[0x0][0x284], R5 ;  /* 0x0000a10000057a24 */ /* 0x000fc800078e0205 */
[----:B------:R-:W-:-:S05]  /*b660*/  IMAD.IADD R5, R9, 0x1, R5 ;  /* 0x0000000109057824 */ /* 0x000fca00078e0205 */
[----:B------:R-:W-:Y:S01]  /*b670*/  LEA.HI.X R13, R8, c[0x0][0x274], R5, 0x1, P0 ;  /* 0x00009d00080d7a11 */ /* 0x000fe200000f0c05 */
[----:B------:R-:W-:Y:S01]  /*b680*/  IMAD R5, R6, c[0x0][0x290], RZ ;  /* 0x0000a40006057a24 */ /* 0x000fe200078e02ff */
[----:B------:R-:W1:Y:S01]  /*b690*/  SHFL.IDX PT, R8, R14, RZ, 0x181f ;  /* 0x00181fff0e087589 */ /* 0x000e6200000e0000 */
[----:B------:R-:W-:-:S04]  /*b6a0*/  IMAD.MOV.U32 R6, RZ, RZ, R12 ;  /* 0x000000ffff067224 */ /* 0x000fc800078e000c */
[----:B------:R-:W-:-:S04]  /*b6b0*/  IMAD.WIDE.U32 R6, R0, c[0x0][0x290], R6 ;  /* 0x0000a40000067a25 */ /* 0x000fc800078e0006 */
[----:B------:R-:W-:Y:S01]  /*b6c0*/  IMAD R0, R0, c[0x0][0x294], R5 ;  /* 0x0000a50000007a24 */ /* 0x000fe200078e0205 */
[C---:B------:R-:W-:Y:S01]  /*b6d0*/  LEA R12, P0, R6.reuse, c[0x0][0x288], 0x1 ;  /* 0x0000a200060c7a11 */ /* 0x040fe200078008ff */
[----:B------:R-:W3:Y:S03]  /*b6e0*/  SHFL.IDX PT, R5, R13, RZ, 0x181f ;  /* 0x00181fff0d057589 */ /* 0x000ee600000e0000 */
[----:B------:R-:W-:Y:S02]  /*b6f0*/  IADD3 R0, R7, R0, RZ ;  /* 0x0000000007007210 */ /* 0x000fe40007ffe0ff */
[----:B------:R-:W4:Y:S02]  /*b700*/  SHFL.IDX PT, R7, R12, RZ, 0x181f ;  /* 0x00181fff0c077589 */ /* 0x000f2400000e0000 */
[----:B------:R-:W-:Y:S02]  /*b710*/  LEA.HI.X R11, R6, c[0x0][0x28c], R0, 0x1, P0 ;  /* 0x0000a300060b7a11 */ /* 0x000fe400000f0c00 */
[----:B------:R-:W-:-:S13]  /*b720*/  ISETP.GE.OR P0, PT, R30, c[0x0][0x27c], P5 ;  /* 0x00009f001e007a0c */ /* 0x000fda0002f06670 */
[C---:B------:R-:W-:Y:S01]  /*b730*/  @!P0 IMAD.SHL.U32 R6, R30.reuse, 0x2, RZ ;  /* 0x000000021e068824 */ /* 0x040fe200078e00ff */
[----:B------:R-:W-:-:S04]  /*b740*/  @!P0 SHF.L.U64.HI R0, R30, 0x1, R31 ;  /* 0x000000011e008819 */ /* 0x000fc8000001021f */
[----:B-1----:R-:W-:-:S05]  /*b750*/  @!P0 IADD3 R8, P1, R8, R6, RZ ;  /* 0x0000000608088210 */ /* 0x002fca0007f3e0ff */
[--C-:B---3--:R-:W-:Y:S01]  /*b760*/  @!P0 IMAD.X R9, R5, 0x1, R0.reuse, P1 ;  /* 0x0000000105098824 */ /* 0x108fe200008e0600 */
[----:B----4-:R-:W-:Y:S01]  /*b770*/  @!P0 IADD3 R6, P1, R7, R6, RZ ;  /* 0x0000000607068210 */ /* 0x010fe20007f3e0ff */
[----:B------:R-:W1:Y:S04]  /*b780*/  SHFL.IDX PT, R5, R11, RZ, 0x181f ;  /* 0x00181fff0b057589 */ /* 0x000e6800000e0000 */
[----:B------:R3:W4:Y:S01]  /*b790*/  @!P0 LD.E.128 R16, [R8.64] ;  /* 0x0000000808108980 */ /* 0x000722000c101d00 */
[----:B------:R-:W-:Y:S01]  /*b7a0*/  CS2R R22, SRZ ;  /* 0x0000000000167805 */ /* 0x000fe2000001ff00 */
[----:B------:R-:W-:Y:S01]  /*b7b0*/  CS2R R20, SRZ ;  /* 0x0000000000147805 */ /* 0x000fe2000001ff00 */
[----:B-1----:R-:W-:-:S05]  /*b7c0*/  @!P0 IMAD.X R7, R5, 0x1, R0, P1 ;  /* 0x0000000105078824 */ /* 0x002fca00008e0600 */
[----:B------:R1:W5:Y:S01]  /*b7d0*/  @!P0 LD.E.128 R20, [R6.64] ;  /* 0x0000000806148980 */ /* 0x000362000c101d00 */
[----:B------:R-:W-:Y:S03]  /*b7e0*/  BSSY B0, `(.L_x_610) ;  /* 0x0000024000007945 */ /* 0x000fe60003800000 */
[----:B------:R2:W2:Y:S01]  /*b7f0*/  SHFL.IDX PT, R10, R12, 0x1, 0x181f ;  /* 0x00381f000c0a7f89 */ /* 0x0004a200000e0000 */
[----:B------:R-:W-:-:S03]  /*b800*/  ISETP.GE.AND P1, PT, R30, c[0x0][0x27c], PT ;  /* 0x00009f001e007a0c */ /* 0x000fc60003f26270 */
[----:B---3--:R3:W2:Y:S01]  /*b810*/  SHFL.IDX PT, R9, R13, 0x1, 0x181f ;  /* 0x00381f000d097f89 */ /* 0x0086a200000e0000 */
[----:B------:R-:W-:-:S03]  /*b820*/  CS2R R42, SRZ ;  /* 0x00000000002a7805 */ /* 0x000fc6000001ff00 */
[----:B------:R3:W2:Y:S01]  /*b830*/  SHFL.IDX PT, R15, R11, 0x1, 0x181f ;  /* 0x00381f000b0f7f89 */ /* 0x0006a200000e0000 */
[----:B------:R-:W-:Y:S01]  /*b840*/  CS2R R40, SRZ ;  /* 0x0000000000287805 */ /* 0x000fe2000001ff00 */
[----:B------:R-:W-:Y:S01]  /*b850*/  CS2R R38, SRZ ;  /* 0x0000000000267805 */ /* 0x000fe2000001ff00 */
[----:B------:R-:W-:Y:S01]  /*b860*/  CS2R R36, SRZ ;  /* 0x0000000000247805 */ /* 0x000fe2000001ff00 */
[----:B-1----:R3:W1:Y:S01]  /*b870*/  SHFL.IDX PT, R7, R14, 0x1, 0x181f ;  /* 0x00381f000e077f89 */ /* 0x00266200000e0000 */
[----:B----4-:R-:W-:Y:S01]  /*b880*/  MOV R0, R18 ;  /* 0x0000001200007202 */ /* 0x010fe20000000f00 */
[----:B------:R-:W-:Y:S01]  /*b890*/  IMAD.MOV.U32 R6, RZ, RZ, R16 ;  /* 0x000000ffff067224 */ /* 0x000fe200078e0010 */
[----:B------:R-:W-:Y:S02]  /*b8a0*/  MOV R5, R17 ;  /* 0x0000001100057202 */ /* 0x000fe40000000f00 */
[----:B------:R-:W-:Y:S01]  /*b8b0*/  PRMT R33, R0, 0x7610, R33 ;  /* 0x0000761000217816 */ /* 0x000fe20000000021 */
[----:B------:R-:W-:Y:S01]  /*b8c0*/  IMAD.MOV.U32 R0, RZ, RZ, R19 ;  /* 0x000000ffff007224 */ /* 0x000fe200078e0013 */
[----:B------:R-:W-:-:S04]  /*b8d0*/  PRMT R27, R5, 0x5410, R6 ;  /* 0x00005410051b7816 */ /* 0x000fc80000000006 */
[----:B------:R-:W-:Y:S01]  /*b8e0*/  PRMT R28, R0, 0x7610, R28 ;  /* 0x00007610001c7816 */ /* 0x000fe2000000001c */
[----:B-----5:R-:W-:Y:S02]  /*b8f0*/  IMAD.MOV.U32 R0, RZ, RZ, R22 ;  /* 0x000000ffff007224 */ /* 0x020fe400078e0016 */
[----:B------:R-:W-:Y:S01]  /*b900*/  IMAD.MOV.U32 R6, RZ, RZ, R23 ;  /* 0x000000ffff067224 */ /* 0x000fe200078e0017 */
[----:B------:R-:W-:-:S04]  /*b910*/  MOV R5, R20 ;  /* 0x0000001400057202 */ /* 0x000fc80000000f00 */
[----:B------:R-:W-:Y:S01]  /*b920*/  PRMT R29, R6, 0x5410, R0 ;  /* 0x00005410061d7816 */ /* 0x000fe20000000000 */
[----:B------:R-:W-:-:S05]  /*b930*/  IMAD.MOV.U32 R0, RZ, RZ, R21 ;  /* 0x000000ffff007224 */ /* 0x000fca00078e0015 */
[----:B------:R-:W-:Y:S01]  /*b940*/  PRMT R26, R0, 0x5410, R5 ;  /* 0x00005410001a7816 */ /* 0x000fe20000000005 */
[----:B------:R-:W-:Y:S05]  /*b950*/  @P3 BRA `(.L_x_611) ;  /* 0x000000c000003947 */ /* 0x000fea0003800000 */
[----:B-123--:R-:W-:Y:S01]  /*b960*/  CS2R R40, SRZ ;  /* 0x0000000000287805 */ /* 0x00efe2000001ff00 */
[----:B------:R-:W-:Y:S01]  /*b970*/  CS2R R38, SRZ ;  /* 0x0000000000267805 */ /* 0x000fe2000001ff00 */
[----:B------:R-:W-:Y:S01]  /*b980*/  CS2R R36, SRZ ;  /* 0x0000000000247805 */ /* 0x000fe2000001ff00 */
[----:B------:R-:W-:Y:S05]  /*b990*/  @P1 BRA `(.L_x_611) ;  /* 0x0000008000001947 */ /* 0x000fea0003800000 */
[C---:B------:R-:W-:Y:S01]  /*b9a0*/  IMAD.SHL.U32 R0, R30.reuse, 0x2, RZ ;  /* 0x000000021e007824 */ /* 0x040fe200078e00ff */
[----:B------:R-:W-:-:S04]  /*b9b0*/  SHF.L.U64.HI R5, R30, 0x1, R31 ;  /* 0x000000011e057819 */ /* 0x000fc8000001021f */
[----:B------:R-:W-:-:S05]  /*b9c0*/  IADD3 R8, P0, R7, R0, RZ ;  /* 0x0000000007087210 */ /* 0x000fca0007f1e0ff */
[----:B------:R-:W-:Y:S01]  /*b9d0*/  IMAD.X R9, R9, 0x1, R5, P0 ;  /* 0x0000000109097824 */ /* 0x000fe200000e0605 */
[----:B------:R-:W-:-:S04]  /*b9e0*/  IADD3 R6, P0, R10, R0, RZ ;  /* 0x000000000a067210 */ /* 0x000fc80007f1e0ff */
[----:B------:R1:W5:Y:S01]  /*b9f0*/  LD.E.128 R40, [R8.64] ;  /* 0x0000000808287980 */ /* 0x000362000c101d00 */
[----:B------:R-:W-:-:S05]  /*ba00*/  IMAD.X R7, R15, 0x1, R5, P0 ;  /* 0x000000010f077824 */ /* 0x000fca00000e0605 */
[----:B------:R1:W5:Y:S03]  /*ba10*/  LD.E.128 R36, [R6.64] ;  /* 0x0000000806247980 */ /* 0x000366000c101d00 */
.L_x_611:
[----:B-123--:R-:W-:Y:S05]  /*ba20*/  BSYNC B0 ;  /* 0x0000000000007941 */ /* 0x00efea0003800000 */
.L_x_610:
[----:B------:R-:W1:Y:S01]  /*ba30*/  SHFL.IDX PT, R5, R14, 0x2, 0x181f ;  /* 0x00581f000e057f89 */ /* 0x000e6200000e0000 */
[----:B------:R-:W-:Y:S01]  /*ba40*/  ISETP.GE.OR P0, PT, R30, c[0x0][0x27c], P4 ;  /* 0x00009f001e007a0c */ /* 0x000fe20002706670 */
[----:B------:R-:W-:Y:S01]  /*ba50*/  CS2R R58, SRZ ;  /* 0x00000000003a7805 */ /* 0x000fe2000001ff00 */
[----:B------:R-:W-:Y:S01]  /*ba60*/  CS2R R56, SRZ ;  /* 0x0000000000387805 */ /* 0x000fe2000001ff00 */
[----:B------:R-:W2:Y:S01]  /*ba70*/  SHFL.IDX PT, R9, R13, 0x2, 0x181f ;  /* 0x00581f000d097f89 */ /* 0x000ea200000e0000 */
[----:B------:R-:W-:-:S03]  /*ba80*/  ISETP.NE.AND P3, PT, R45, RZ, PT ;  /* 0x000000ff2d00720c */ /* 0x000fc60003f65270 */
[----:B------:R-:W3:Y:S04]  /*ba90*/  SHFL.IDX PT, R6, R12, 0x2, 0x181f ;  /* 0x00581f000c067f89 */ /* 0x000ee800000e0000 */
[----:B------:R-:W4:Y:S02]  /*baa0*/  SHFL.IDX PT, R10, R11, 0x2, 0x181f ;  /* 0x00581f000b0a7f89 */ /* 0x000f2400000e0000 */
[C---:B------:R-:W-:Y:S01]  /*bab0*/  @!P0 IMAD.SHL.U32 R0, R30.reuse, 0x2, RZ ;  /* 0x000000021e008824 */ /* 0x040fe200078e00ff */
[----:B------:R-:W-:-:S04]  /*bac0*/  @!P0 SHF.L.U64.HI R7, R30, 0x1, R31 ;  /* 0x000000011e078819 */ /* 0x000fc8000001021f */
[----:B-1----:R-:W-:-:S05]  /*bad0*/  @!P0 IADD3 R8, P2, R5, R0, RZ ;  /* 0x0000000005088210 */ /* 0x002fca0007f5e0ff */
[----:B--2---:R-:W-:Y:S01]  /*bae0*/  @!P0 IMAD.X R9, R9, 0x1, R7, P2 ;  /* 0x0000000109098824 */ /* 0x004fe200010e0607 */
[----:B---3--:R-:W-:Y:S01]  /*baf0*/  @!P0 IADD3 R6, P2, R6, R0, RZ ;  /* 0x0000000006068210 */ /* 0x008fe20007f5e0ff */
[----:B------:R-:W-:-:S03]  /*bb00*/  CS2R R54, SRZ ;  /* 0x0000000000367805 */ /* 0x000fc6000001ff00 */
[----:B------:R1:W2:Y:S01]  /*bb10*/  @!P0 LD.E.128 R56, [R8.64] ;  /* 0x0000000808388980 */ /* 0x0002a2000c101d00 */
[----:B------:R-:W-:Y:S01]  /*bb20*/  CS2R R52, SRZ ;  /* 0x0000000000347805 */ /* 0x000fe2000001ff00 */
[----:B----4-:R-:W-:-:S05]  /*bb30*/  @!P0 IMAD.X R7, R10, 0x1, R7, P2 ;  /* 0x000000010a078824 */ /* 0x010fca00010e0607 */
[----:B------:R3:W4:Y:S01]  /*bb40*/  @!P0 LD.E.128 R52, [R6.64] ;  /* 0x0000000806348980 */ /* 0x000722000c101d00 */
[----:B-----5:R-:W-:Y:S01]  /*bb50*/  IMAD.MOV.U32 R5, RZ, RZ, R40 ;  /* 0x000000ffff057224 */ /* 0x020fe200078e0028 */
[----:B------:R-:W-:Y:S01]  /*bb60*/  BSSY B0, `(.L_x_612) ;  /* 0x000002d000007945 */ /* 0x000fe20003800000 */
[----:B------:R-:W-:Y:S01]  /*bb70*/  IMAD.MOV.U32 R0, RZ, RZ, R41 ;  /* 0x000000ffff007224 */ /* 0x000fe200078e0029 */
[----:B------:R2:W2:Y:S01]  /*bb80*/  SHFL.IDX PT, R10, R13, 0x3, 0x181f ;  /* 0x00781f000d0a7f89 */ /* 0x0004a200000e0000 */
[----:B------:R-:W-:Y:S01]  /*bb90*/  CS2R R66, SRZ ;  /* 0x0000000000427805 */ /* 0x000fe2000001ff00 */
[----:B------:R-:W-:Y:S01]  /*bba0*/  CS2R R64, SRZ ;  /* 0x0000000000407805 */ /* 0x000fe2000001ff00 */
[----:B------:R-:W-:Y:S01]  /*bbb0*/  CS2R R62, SRZ ;  /* 0x00000000003e7805 */ /* 0x000fe2000001ff00 */
[----:B------:R-:W-:Y:S01]  /*bbc0*/  PRMT R70, R0, 0x5410, R5 ;  /* 0x0000541000467816 */ /* 0x000fe20000000005 */
[----:B------:R-:W-:Y:S01]  /*bbd0*/  IMAD.MOV.U32 R5, RZ, RZ, R36 ;  /* 0x000000ffff057224 */ /* 0x000fe200078e0024 */
[----:B------:R-:W2:Y:S01]  /*bbe0*/  SHFL.IDX PT, R11, R11, 0x3, 0x181f ;  /* 0x00781f000b0b7f89 */ /* 0x000ea200000e0000 */
[----:B------:R-:W-:Y:S01]  /*bbf0*/  IMAD.MOV.U32 R0, RZ, RZ, R37 ;  /* 0x000000ffff007224 */ /* 0x000fe200078e0025 */
[----:B------:R-:W-:-:S04]  /*bc00*/  CS2R R60, SRZ ;  /* 0x00000000003c7805 */ /* 0x000fc8000001ff00 */
[----:B------:R-:W-:Y:S01]  /*bc10*/  PRMT R51, R0, 0x5410, R5 ;  /* 0x0000541000337816 */ /* 0x000fe20000000005 */
[----:B-1----:R1:W1:Y:S04]  /*bc20*/  SHFL.IDX PT, R8, R14, 0x3, 0x181f ;  /* 0x00781f000e087f89 */ /* 0x00226800000e0000 */
[----:B------:R1:W1:Y:S01]  /*bc30*/  SHFL.IDX PT, R9, R12, 0x3, 0x181f ;  /* 0x00781f000c097f89 */ /* 0x00026200000e0000 */
[----:B---3--:R-:W-:Y:S01]  /*bc40*/  IMAD.MOV.U32 R7, RZ, RZ, R42 ;  /* 0x000000ffff077224 */ /* 0x008fe200078e002a */
[----:B------:R-:W-:-:S04]  /*bc50*/  MOV R6, R43 ;  /* 0x0000002b00067202 */ /* 0x000fc80000000f00 */
[----:B------:R-:W-:Y:S01]  /*bc60*/  PRMT R72, R6, 0x5410, R7 ;  /* 0x0000541006487816 */ /* 0x000fe20000000007 */
[----:B------:R-:W-:Y:S01]  /*bc70*/  IMAD.MOV.U32 R7, RZ, RZ, R38 ;  /* 0x000000ffff077224 */ /* 0x000fe200078e0026 */
[----:B------:R-:W-:-:S04]  /*bc80*/  MOV R6, R39 ;  /* 0x0000002700067202 */ /* 0x000fc80000000f00 */
[----:B------:R-:W-:Y:S01]  /*bc90*/  PRMT R71, R6, 0x5410, R7 ;  /* 0x0000541006477816 */ /* 0x000fe20000000007 */
[----:B--2---:R-:W-:Y:S01]  /*bca0*/  IMAD.MOV.U32 R7, RZ, RZ, R58 ;  /* 0x000000ffff077224 */ /* 0x004fe200078e003a */
[----:B------:R-:W-:Y:S01]  /*bcb0*/  MOV R6, R59 ;  /* 0x0000003b00067202 */ /* 0x000fe20000000f00 */
[----:B------:R-:W-:Y:S02]  /*bcc0*/  IMAD.MOV.U32 R5, RZ, RZ, R56 ;  /* 0x000000ffff057224 */ /* 0x000fe400078e0038 */
[----:B------:R-:W-:Y:S01]  /*bcd0*/  IMAD.MOV.U32 R0, RZ, RZ, R57 ;  /* 0x000000ffff007224 */ /* 0x000fe200078e0039 */
[----:B------:R-:W-:Y:S01]  /*bce0*/  PRMT R76, R6, 0x5410, R7 ;  /* 0x00005410064c7816 */ /* 0x000fe20000000007 */
[----:B----4-:R-:W-:-:S03]  /*bcf0*/  IMAD.MOV.U32 R7, RZ, RZ, R54 ;  /* 0x000000ffff077224 */ /* 0x010fc600078e0036 */
[----:B------:R-:W-:Y:S01]  /*bd00*/  PRMT R74, R0, 0x5410, R5 ;  /* 0x00005410004a7816 */ /* 0x000fe20000000005 */
[----:B------:R-:W-:Y:S01]  /*bd10*/  IMAD.MOV.U32 R5, RZ, RZ, R52 ;  /* 0x000000ffff057224 */ /* 0x000fe200078e0034 */
[----:B------:R-:W-:Y:S01]  /*bd20*/  MOV R6, R55 ;  /* 0x0000003700067202 */ /* 0x000fe20000000f00 */
[----:B------:R-:W-:-:S03]  /*bd30*/  IMAD.MOV.U32 R0, RZ, RZ, R53 ;  /* 0x000000ffff007224 */ /* 0x000fc600078e0035 */
[----:B------:R-:W-:Y:S02]  /*bd40*/  PRMT R75, R6, 0x5410, R7 ;  /* 0x00005410064b7816 */ /* 0x000fe40000000007 */
[----:B------:R-:W-:Y:S01]  /*bd50*/  PRMT R73, R0, 0x5410, R5 ;  /* 0x0000541000497816 */ /* 0x000fe20000000005 */
[----:B------:R-:W-:Y:S05]  /*bd60*/  @P3 BRA `(.L_x_613) ;  /* 0x000000c000003947 */ /* 0x000fea0003800000 */
[----:B-1----:R-:W-:Y:S01]  /*bd70*/  CS2R R64, SRZ ;  /* 0x0000000000407805 */ /* 0x002fe2000001ff00 */
        /* <DEDUP_REMOVED lines=8> */
[----:B------:R-:W-:-:S03]  /*be00*/  IMAD.X R7, R11, 0x1, R5, P0 ;  /* 0x000000010b077824 */ /* 0x000fc600000e0605 */
[----:B------:R1:W5:Y:S04]  /*be10*/  LD.E.128 R64, [R8.64] ;  /* 0x0000000808407980 */ /* 0x000368000c101d00 */
[----:B------:R1:W5:Y:S02]  /*be20*/  LD.E.128 R60, [R6.64] ;  /* 0x00000008063c7980 */ /* 0x000364000c101d00 */
.L_x_613:
[----:B-1----:R-:W-:Y:S05]  /*be30*/  BSYNC B0 ;  /* 0x0000000000007941 */ /* 0x002fea0003800000 */
.L_x_612:
[----:B------:R-:W-:Y:S01]  /*be40*/  IADD3 R6, -R203, R46, RZ ;  /* 0x0000002ecb067210 */ /* 0x000fe20007ffe1ff */
[----:B-----5:R-:W-:Y:S01]  /*be50*/  IMAD.MOV.U32 R0, RZ, RZ, R66 ;  /* 0x000000ffff007224 */ /* 0x020fe200078e0042 */
[----:B------:R-:W-:-:S04]  /*be60*/  DEPBAR.LE SB0, 0x1 ;  /* 0x000080400000791a */ /* 0x000fc80000000000 */
[----:B------:R-:W-:Y:S01]  /*be70*/  IMNMX R50, R6, 0x80, PT ;  /* 0x0000008006327817 */ /* 0x000fe20003800200 */
[----:B------:R-:W-:Y:S01]  /*be80*/  IMAD.MOV.U32 R7, RZ, RZ, R67 ;  /* 0x000000ffff077224 */ /* 0x000fe200078e0043 */
[----:B------:R-:W-:Y:S01]  /*be90*/  MOV R6, R63 ;  /* 0x0000003f00067202 */ /* 0x000fe20000000f00 */
[----:B------:R-:W-:Y:S01]  /*bea0*/  IMAD.MOV.U32 R5, RZ, RZ, R64 ;  /* 0x000000ffff057224 */ /* 0x000fe200078e0040 */
[----:B------:R-:W-:Y:S01]  /*beb0*/  BAR.SYNC.DEFER_BLOCKING 0x0 ;  /* 0x0000000000007b1d */ /* 0x000fe20000010000 */
[----:B------:R-:W-:Y:S02]  /*bec0*/  ISETP.GE.OR P0, PT, R69, R50, P1 ;  /* 0x000000324500720c */ /* 0x000fe40000f06670 */
        /* <DEDUP_REMOVED lines=10> */
[----:B------:R-:W-:Y:S01]  /*bf70*/  IMAD.MOV.U32 R0, RZ, RZ, c[0x0][0x27c] ;  /* 0x00009f00ff007624 */ /* 0x000fe200078e00ff */
[----:B------:R-:W1:Y:S01]  /*bf80*/  LDS.128 R12, [R47+0x100] ;  /* 0x000100002f0c7984 */ /* 0x000e620000000c00 */
[----:B------:R-:W-:Y:S02]  /*bf90*/  SHF.R.U64 R18, R18, 0x10, R19 ;  /* 0x0000001012127819 */ /* 0x000fe40000001213 */
[----:B------:R-:W-:Y:S02]  /*bfa0*/  SHF.R.U64 R24, R16, 0x10, R17 ;  /* 0x0000001010187819 */ /* 0x000fe40000001211 */
[----:B------:R-:W-:Y:S02]  /*bfb0*/  LEA.HI R0, R0, R68, RZ, 0x1d ;  /* 0x0000004400007211 */ /* 0x000fe400078fe8ff */
[----:B------:R-:W-:-:S02]  /*bfc0*/  PRMT R33, R33, 0x5410, R18 ;  /* 0x0000541021217816 */ /* 0x000fc40000000012 */
[----:B------:R-:W-:Y:S01]  /*bfd0*/  SHF.R.S32.HI R6, RZ, 0x1f, R0 ;  /* 0x0000001fff067819 */ /* 0x000fe20000011400 */
[----:B------:R-:W-:Y:S01]  /*bfe0*/  IMAD.SHL.U32 R5, R0, 0x8, RZ ;  /* 0x0000000800057824 */ /* 0x000fe200078e00ff */
[----:B------:R-:W-:Y:S02]  /*bff0*/  SHF.R.U32.HI R7, RZ, 0x10, R21 ;  /* 0x00000010ff077819 */ /* 0x000fe40000011615 */
[----:B------:R-:W-:Y:S02]  /*c000*/  LEA.HI R0, R6, R0, RZ, 0x3 ;  /* 0x0000000006007211 */ /* 0x000fe400078f18ff */
[----:B------:R-:W-:Y:S02]  /*c010*/  LOP3.LUT R5, R25, 0x38, R5, 0xf8, !PT ;  /* 0x0000003819057812 */ /* 0x000fe400078ef805 */
[----:B------:R-:W-:Y:S01]  /*c020*/  SHF.R.U64 R6, R20, 0x10, R21 ;  /* 0x0000001014067819 */ /* 0x000fe20000001215 */
[----:B------:R-:W-:Y:S01]  /*c030*/  IMAD.SHL.U32 R0, R0, 0x400, RZ ;  /* 0x0000040000007824 */ /* 0x000fe200078e00ff */
[----:B------:R-:W-:-:S02]  /*c040*/  LOP3.LUT R5, R5, R48, RZ, 0x3c, !PT ;  /* 0x0000003005057212 */ /* 0x000fc400078e3cff */
[----:B------:R-:W-:Y:S02]  /*c050*/  PRMT R18, R26, 0x5432, R6 ;  /* 0x000054321a127816 */ /* 0x000fe40000000006 */
[----:B------:R-:W-:Y:S02]  /*c060*/  LOP3.LUT R0, R0, 0x7fffe000, RZ, 0xc0, !PT ;  /* 0x7fffe00000007812 */ /* 0x000fe400078ec0ff */
[----:B------:R-:W-:Y:S01]  /*c070*/  SHF.R.U64 R16, R22, 0x10, R23 ;  /* 0x0000001016107819 */ /* 0x000fe20000001217 */
[----:B------:R-:W-:Y:S01]  /*c080*/  IMAD.U32 R35, R18, 0x10000, RZ ;  /* 0x0001000012237824 */ /* 0x000fe200078e00ff */
[----:B------:R-:W-:Y:S02]  /*c090*/  IADD3 R0, R5, R0, R44 ;  /* 0x0000000005007210 */ /* 0x000fe40007ffe02c */
[----:B------:R-:W-:Y:S02]  /*c0a0*/  SHF.R.U32.HI R5, RZ, 0x10, R19 ;  /* 0x00000010ff057819 */ /* 0x000fe40000011613 */
[----:B------:R-:W-:Y:S01]  /*c0b0*/  PRMT R19, R26, 0x5410, R7 ;  /* 0x000054101a137816 */ /* 0x000fe20000000007 */
[----:B------:R-:W-:Y:S01]  /*c0c0*/  IMAD.SHL.U32 R45, R0, 0x2, RZ ;  /* 0x00000002002d7824 */ /* 0x000fe200078e00ff */
[----:B------:R-:W-:-:S02]  /*c0d0*/  SHF.R.U32.HI R0, RZ, 0x10, R17 ;  /* 0x00000010ff007819 */ /* 0x000fc40000011611 */
[----:B------:R-:W-:Y:S01]  /*c0e0*/  SHF.R.U32.HI R17, RZ, 0x10, R23 ;  /* 0x00000010ff117819 */ /* 0x000fe20000011617 */
[----:B------:R-:W-:Y:S01]  /*c0f0*/  IMAD.U32 R49, R19, 0x10000, RZ ;  /* 0x0001000013317824 */ /* 0x000fe200078e00ff */
[----:B------:R-:W2:Y:S01]  /*c100*/  LDS.128 R8, [R45+0x100] ;  /* 0x000100002d087984 */ /* 0x000ea20000000c00 */
[C---:B------:R-:W-:Y:S02]  /*c110*/  PRMT R23, R27.reuse, 0x5432, R24 ;  /* 0x000054321b177816 */ /* 0x040fe40000000018 */
[----:B------:R-:W-:Y:S01]  /*c120*/  PRMT R22, R27, 0x5410, R0 ;  /* 0x000054101b167816 */ /* 0x000fe20000000000 */
[----:B-1----:R-:W-:Y:S01]  /*c130*/  IMAD.U32 R25, R14, 0x10000, RZ ;  /* 0x000100000e197824 */ /* 0x002fe200078e00ff */
[----:B------:R-:W-:Y:S01]  /*c140*/  PRMT R27, R29, 0x5432, R16 ;  /* 0x000054321d1b7816 */ /* 0x000fe20000000010 */
[C---:B------:R-:W-:Y:S01]  /*c150*/  IMAD.U32 R16, R12.reuse, 0x10000, RZ ;  /* 0x000100000c107824 */ /* 0x040fe200078e00ff */
[----:B------:R-:W-:Y:S01]  /*c160*/  LOP3.LUT R20, R12, 0xffff0000, RZ, 0xc0, !PT ;  /* 0xffff00000c147812 */ /* 0x000fe200078ec0ff */
[----:B------:R-:W-:Y:S01]  /*c170*/  IMAD.U32 R34, R23, 0x10000, RZ ;  /* 0x0001000017227824 */ /* 0x000fe200078e00ff */
[----:B------:R-:W-:-:S02]  /*c180*/  PRMT R26, R29, 0x5410, R17 ;  /* 0x000054101d1a7816 */ /* 0x000fc40000000011 */
[----:B------:R-:W-:Y:S02]  /*c190*/  PRMT R28, R28, 0x5410, R5 ;  /* 0x000054101c1c7816 */ /* 0x000fe40000000005 */
[C---:B------:R-:W-:Y:S02]  /*c1a0*/  SHF.L.U32 R17, R13.reuse, 0x10, RZ ;  /* 0x000000100d117819 */ /* 0x040fe400000006ff */
[----:B------:R-:W-:Y:S01]  /*c1b0*/  LOP3.LUT R21, R13, 0xffff0000, RZ, 0xc0, !PT ;  /* 0xffff00000d157812 */ /* 0x000fe200078ec0ff */
[C---:B------:R-:W-:Y:S01]  /*c1c0*/  IMAD.U32 R13, R15.reuse, 0x10000, RZ ;  /* 0x000100000f0d7824 */ /* 0x040fe200078e00ff */
[----:B------:R-:W-:Y:S02]  /*c1d0*/  LOP3.LUT R29, R15, 0xffff0000, RZ, 0xc0, !PT ;  /* 0xffff00000f1d7812 */ /* 0x000fe400078ec0ff */
[----:B------:R-:W-:Y:S02]  /*c1e0*/  LOP3.LUT R32, R14, 0xffff0000, RZ, 0xc0, !PT ;  /* 0xffff00000e207812 */ /* 0x000fe400078ec0ff */
[----:B------:R-:W-:Y:S01]  /*c1f0*/  LOP3.LUT R18, R18, 0xffff0000, RZ, 0xc0, !PT ;  /* 0xffff000012127812 */ /* 0x000fe200078ec0ff */
[C---:B--2---:R-:W-:Y:S01]  /*c200*/  IMAD.U32 R0, R8.reuse, 0x10000, RZ ;  /* 0x0001000008007824 */ /* 0x044fe200078e00ff */
[----:B------:R-:W-:Y:S01]  /*c210*/  LOP3.LUT R12, R8, 0xffff0000, RZ, 0xc0, !PT ;  /* 0xffff0000080c7812 */ /* 0x000fe200078ec0ff */
[----:B------:R-:W-:Y:S01]  /*c220*/  IMAD.U32 R6, R11, 0x10000, RZ ;  /* 0x000100000b067824 */ /* 0x000fe200078e00ff */
[----:B------:R-:W-:Y:S01]  /*c230*/  SHF.L.U32 R7, R9, 0x10, RZ ;  /* 0x0000001009077819 */ /* 0x000fe200000006ff */
[C---:B------:R-:W-:Y:S01]  /*c240*/  FMUL.FTZ R8, R0.reuse, R35 ;  /* 0x0000002300087220 */ /* 0x040fe20000410000 */
[----:B------:R-:W-:Y:S01]  /*c250*/  LOP3.LUT R15, R11, 0xffff0000, RZ, 0xc0, !PT ;  /* 0xffff00000b0f7812 */ /* 0x000fe200078ec0ff */
[-C--:B------:R-:W-:Y:S01]  /*c260*/  FMUL.FTZ R5, R0, R34.reuse ;  /* 0x0000002200057220 */ /* 0x080fe20000410000 */
[----:B------:R-:W-:Y:S01]  /*c270*/  SHF.L.U32 R14, R10, 0x10, RZ ;  /* 0x000000100a0e7819 */ /* 0x000fe200000006ff */
[----:B------:R-:W-:Y:S01]  /*c280*/  FFMA.FTZ R48, R16, R34, -R8 ;  /* 0x0000002210307223 */ /* 0x000fe20000010808 */
[----:B------:R-:W-:Y:S01]  /*c290*/  LOP3.LUT R24, R10, 0xffff0000, RZ, 0xc0, !PT ;  /* 0xffff00000a187812 */ /* 0x000fe200078ec0ff */
[----:B------:R-:W-:Y:S01]  /*c2a0*/  IMAD.U32 R11, R26, 0x10000, RZ ;  /* 0x000100001a0b7824 */ /* 0x000fe200078e00ff */
[----:B------:R-:W-:Y:S01]  /*c2b0*/  SHF.L.U32 R8, R28, 0x10, RZ ;  /* 0x000000101c087819 */ /* 0x000fe200000006ff */
[----:B------:R-:W-:Y:S01]  /*c2c0*/  IMAD.U32 R10, R22, 0x10000, RZ ;  /* 0x00010000160a7824 */ /* 0x000fe200078e00ff */
[----:B------:R-:W-:Y:S01]  /*c2d0*/  LOP3.LUT R9, R9, 0xffff0000, RZ, 0xc0, !PT ;  /* 0xffff000009097812 */ /* 0x000fe200078ec0ff */
[----:B------:R-:W-:-:S02]  /*c2e0*/  FMUL.FTZ R0, R7, R49 ;  /* 0x0000003107007220 */ /* 0x000fc40000410000 */
[----:B------:R-:W-:Y:S01]  /*c2f0*/  FFMA.FTZ R46, R16, R35, R5 ;  /* 0x00000023102e7223 */ /* 0x000fe20000010005 */
[----:B------:R-:W-:Y:S01]  /*c300*/  LOP3.LUT R16, R33, 0xffff0000, RZ, 0xc0, !PT ;  /* 0xffff000021107812 */ /* 0x000fe200078ec0ff */
[CC--:B------:R-:W-:Y:S02]  /*c310*/  FMUL.FTZ R5, R6.reuse, R11.reuse ;  /* 0x0000000b06057220 */ /* 0x0c0fe40000410000 */
[----:B------:R-:W-:Y:S02]  /*c320*/  FFMA.FTZ R44, R17, R10, -R0 ;  /* 0x0000000a112c7223 */ /* 0x000fe40000010800 */
[-C--:B------:R-:W-:Y:S02]  /*c330*/  FMUL.FTZ R0, R6, R8.reuse ;  /* 0x0000000806007220 */ /* 0x080fe40000410000 */
[----:B------:R-:W-:Y:S01]  /*c340*/  FFMA.FTZ R35, R13, R8, -R5 ;  /* 0x000000080d237223 */ /* 0x000fe20000010805 */
[----:B------:R-:W-:Y:S01]  /*c350*/  LOP3.LUT R5, R23, 0xffff0000, RZ, 0xc0, !PT ;  /* 0xffff000017057812 */ /* 0x000fe200078ec0ff */
[----:B------:R-:W-:Y:S01]  /*c360*/  FFMA.FTZ R23, R13, R11, R0 ;  /* 0x0000000b0d177223 */ /* 0x000fe20000010000 */
[----:B------:R-:W-:Y:S01]  /*c370*/  LOP3.LUT R11, R22, 0xffff0000, RZ, 0xc0, !PT ;  /* 0xffff0000160b7812 */ /* 0x000fe200078ec0ff */
[----:B------:R-:W-:-:S02]  /*c380*/  FMUL.FTZ R0, R12, R18 ;  /* 0x000000120c007220 */ /* 0x000fc40000410000 */
[----:B------:R-:W-:Y:S01]  /*c390*/  FMUL.FTZ R7, R7, R10 ;  /* 0x0000000a07077220 */ /* 0x000fe20000410000 */
[----:B------:R-:W-:Y:S01]  /*c3a0*/  LOP3.LUT R10, R19, 0xffff0000, RZ, 0xc0, !PT ;  /* 0xffff0000130a7812 */ /* 0x000fe200078ec0ff */
[-C--:B------:R-:W-:Y:S02]  /*c3b0*/  FMUL.FTZ R6, R12, R5.reuse ;  /* 0x000000050c067220 */ /* 0x080fe40000410000 */
[----:B------:R-:W-:Y:S02]  /*c3c0*/  FFMA.FTZ R12, R20, R5, -R0 ;  /* 0x00000005140c7223 */ /* 0x000fe40000010800 */
[----:B------:R-:W-:Y:S01]  /*c3d0*/  FFMA.FTZ R34, R17, R49, R7 ;  /* 0x0000003111227223 */ /* 0x000fe20000010007 */
[----:B------:R-:W-:Y:S01]  /*c3e0*/  LOP3.LUT R17, R26, 0xffff0000, RZ, 0xc0, !PT ;  /* 0xffff00001a117812 */ /* 0x000fe200078ec0ff */
[----:B------:R-:W-:Y:S01]  /*c3f0*/  FMUL.FTZ R0, R9, R11 ;  /* 0x0000000b09007220 */ /* 0x000fe20000410000 */
[----:B------:R-:W-:Y:S01]  /*c400*/  F2FP.BF16.PACK_AB R12, R12, R48 ;  /* 0x000000300c0c723e */ /* 0x000fe200000010ff */
[----:B------:R-:W-:-:S02]  /*c410*/  IMAD.U32 R19, R27, 0x10000, RZ ;  /* 0x000100001b137824 */ /* 0x000fc400078e00ff */
[----:B------:R-:W-:Y:S02]  /*c420*/  IMAD.U32 R7, R33, 0x10000, RZ ;  /* 0x0001000021077824 */ /* 0x000fe400078e00ff */
[----:B------:R-:W-:Y:S02]  /*c430*/  FMUL.FTZ R5, R9, R10 ;  /* 0x0000000a09057220 */ /* 0x000fe40000410000 */
[----:B------:R-:W-:Y:S01]  /*c440*/  FFMA.FTZ R8, R20, R18, R6 ;  /* 0x0000001214087223 */ /* 0x000fe20000010006 */
[----:B------:R-:W-:Y:S01]  /*c450*/  LOP3.LUT R18, R27, 0xffff0000, RZ, 0xc0, !PT ;  /* 0xffff00001b127812 */ /* 0x000fe200078ec0ff */
[C---:B------:R-:W-:Y:S02]  /*c460*/  FFMA.FTZ R9, R21.reuse, R10, R0 ;  /* 0x0000000a15097223 */ /* 0x040fe40000010000 */
[----:B------:R-:W-:Y:S01]  /*c470*/  FMUL.FTZ R6, R14, R19 ;  /* 0x000000130e067220 */ /* 0x000fe20000410000 */
[----:B------:R-:W-:Y:S01]  /*c480*/  F2FP.BF16.PACK_AB R8, R8, R46 ;  /* 0x0000002e0808723e */ /* 0x000fe200000010ff */
[----:B------:R-:W-:Y:S01]  /*c490*/  FMUL.FTZ R0, R14, R7 ;  /* 0x000000070e007220 */ /* 0x000fe20000410000 */
[----:B------:R-:W-:Y:S01]  /*c4a0*/  LOP3.LUT R14, R28, 0xffff0000, RZ, 0xc0, !PT ;  /* 0xffff00001c0e7812 */ /* 0x000fe200078ec0ff */
[----:B------:R-:W-:Y:S01]  /*c4b0*/  FFMA.FTZ R13, R21, R11, -R5 ;  /* 0x0000000b150d7223 */ /* 0x000fe20000010805 */
[----:B------:R-:W-:Y:S01]  /*c4c0*/  F2FP.BF16.PACK_AB R9, R9, R34 ;  /* 0x000000220909723e */ /* 0x000fe200000010ff */
[----:B------:R-:W-:-:S02]  /*c4d0*/  FFMA.FTZ R11, R25, R7, -R6 ;  /* 0x00000007190b7223 */ /* 0x000fc40000010806 */
[----:B------:R-:W-:Y:S01]  /*c4e0*/  FFMA.FTZ R10, R25, R19, R0 ;  /* 0x00000013190a7223 */ /* 0x000fe20000010000 */
[----:B------:R-:W-:Y:S01]  /*c4f0*/  F2FP.BF16.PACK_AB R13, R13, R44 ;  /* 0x0000002c0d0d723e */ /* 0x000fe200000010ff */
[C---:B------:R-:W-:Y:S02]  /*c500*/  FMUL.FTZ R7, R24.reuse, R18 ;  /* 0x0000001218077220 */ /* 0x040fe40000410000 */
[C---:B------:R-:W-:Y:S02]  /*c510*/  FMUL.FTZ R5, R15.reuse, R17 ;  /* 0x000000110f057220 */ /* 0x040fe40000410000 */
[----:B------:R-:W-:Y:S02]  /*c520*/  FMUL.FTZ R6, R24, R16 ;  /* 0x0000001018067220 */ /* 0x000fe40000410000 */
[----:B------:R-:W-:Y:S02]  /*c530*/  FMUL.FTZ R0, R15, R14 ;  /* 0x0000000e0f007220 */ /* 0x000fe40000410000 */
[----:B------:R-:W-:-:S02]  /*c540*/  FFMA.FTZ R7, R32, R16, -R7 ;  /* 0x0000001020077223 */ /* 0x000fc40000010807 */
[----:B------:R-:W-:Y:S02]  /*c550*/  FFMA.FTZ R5, R29, R14, -R5 ;  /* 0x0000000e1d057223 */ /* 0x000fe40000010805 */
[----:B------:R-:W-:Y:S01]  /*c560*/  FFMA.FTZ R6, R32, R18, R6 ;  /* 0x0000001220067223 */ /* 0x000fe20000010006 */
[----:B------:R-:W-:Y:S01]  /*c570*/  F2FP.BF16.PACK_AB R14, R7, R11 ;  /* 0x0000000b070e723e */ /* 0x000fe200000010ff */
[----:B------:R-:W-:Y:S01]  /*c580*/  FFMA.FTZ R0, R29, R17, R0 ;  /* 0x000000111d007223 */ /* 0x000fe20000010000 */
[----:B------:R-:W-:Y:S02]  /*c590*/  F2FP.BF16.PACK_AB R15, R5, R35 ;  /* 0x00000023050f723e */ /* 0x000fe400000010ff */
[----:B------:R-:W-:Y:S02]  /*c5a0*/  F2FP.BF16.PACK_AB R10, R6, R10 ;  /* 0x0000000a060a723e */ /* 0x000fe400000010ff */
[----:B------:R-:W-:Y:S01]  /*c5b0*/  F2FP.BF16.PACK_AB R11, R0, R23 ;  /* 0x00000017000b723e */ /* 0x000fe200000010ff */
[----:B------:R1:W-:Y:S04]  /*c5c0*/  STS.128 [R47+0x100], R12 ;  /* 0x0001000c2f007388 */ /* 0x0003e80000000c00 */
[----:B------:R1:W-:Y:S02]  /*c5d0*/  STS.128 [R45+0x100], R8 ;  /* 0x000100082d007388 */ /* 0x0003e40000000c00 */
.L_x_615:
[----:B------:R-:W-:Y:S05]  /*c5e0*/  BSYNC B0 ;  /* 0x0000000000007941 */ /* 0x000fea0003800000 */
.L_x_614:
[----:B------:R-:W-:Y:S01]  /*c5f0*/  IADD3 R0, R69, 0x20, RZ ;  /* 0x0000002045007810 */ /* 0x000fe20007ffe0ff */
        /* <DEDUP_REMOVED lines=9> */
[----:B-1----:R-:W-:Y:S01]  /*c690*/  SHF.R.S32.HI R10, RZ, 0x1f, R7 ;  /* 0x0000001fff0a7819 */ /* 0x002fe20000011407 */
[----:B------:R-:W-:Y:S01]  /*c6a0*/  IMAD.SHL.U32 R8, R7, 0x8, RZ ;  /* 0x0000000807087824 */ /* 0x000fe200078e00ff */
[----:B------:R-:W-:Y:S01]  /*c6b0*/  LOP3.LUT R0, R6, 0x1c0, RZ, 0xc0, !PT ;  /* 0x000001c006007812 */ /* 0x000fe200078ec0ff */
[----:B------:R-:W-:Y:S01]  /*c6c0*/  IMAD.SHL.U32 R6, R5, 0x40, RZ ;  /* 0x0000004005067824 */ /* 0x000fe200078e00ff */
[----:B------:R-:W-:-:S02]  /*c6d0*/  LEA.HI R7, R10, R7, RZ, 0x3 ;  /* 0x000000070a077211 */ /* 0x000fc400078f18ff */
[C---:B------:R-:W-:Y:S02]  /*c6e0*/  LOP3.LUT R9, R0.reuse, 0x38, R30, 0xf8, !PT ;  /* 0x0000003800097812 */ /* 0x040fe400078ef81e */
[----:B------:R-:W-:Y:S02]  /*c6f0*/  SHF.R.U32.HI R5, RZ, 0x3, R0 ;  /* 0x00000003ff057819 */ /* 0x000fe40000011600 */
[----:B------:R-:W-:Y:S01]  /*c700*/  LOP3.LUT R8, R0, 0x38, R8, 0xf8, !PT ;  /* 0x0000003800087812 */ /* 0x000fe200078ef808 */
[----:B------:R-:W-:Y:S01]  /*c710*/  IMAD.SHL.U32 R0, R7, 0x400, RZ ;  /* 0x0000040007007824 */ /* 0x000fe200078e00ff */
[----:B------:R-:W-:Y:S02]  /*c720*/  LOP3.LUT R6, R6, 0xfffffe00, RZ, 0xc0, !PT ;  /* 0xfffffe0006067812 */ /* 0x000fe400078ec0ff */
[----:B------:R-:W-:Y:S02]  /*c730*/  SHF.R.U64 R18, R38, 0x10, R39 ;  /* 0x0000001026127819 */ /* 0x000fe40000001227 */
[----:B------:R-:W-:-:S02]  /*c740*/  LOP3.LUT R9, R6, R9, R5, 0xf6, !PT ;  /* 0x0000000906097212 */ /* 0x000fc400078ef605 */
[----:B------:R-:W-:Y:S02]  /*c750*/  LOP3.LUT R5, R8, R5, RZ, 0x3c, !PT ;  /* 0x0000000508057212 */ /* 0x000fe400078e3cff */
[----:B------:R-:W-:Y:S01]  /*c760*/  LOP3.LUT R0, R0, 0x7fffe000, RZ, 0xc0, !PT ;  /* 0x7fffe00000007812 */ /* 0x000fe200078ec0ff */
[----:B------:R-:W-:Y:S01]  /*c770*/  IMAD.SHL.U32 R45, R9, 0x2, RZ ;  /* 0x00000002092d7824 */ /* 0x000fe200078e00ff */
[----:B------:R-:W-:Y:S02]  /*c780*/  SHF.R.U32.HI R17, RZ, 0x10, R37 ;  /* 0x00000010ff117819 */ /* 0x000fe40000011625 */
[----:B------:R-:W-:Y:S02]  /*c790*/  IADD3 R0, R5, R0, R6 ;  /* 0x0000000005007210 */ /* 0x000fe40007ffe006 */
[----:B------:R-:W1:Y:S01]  /*c7a0*/  LDS.128 R12, [R45+0x100] ;  /* 0x000100002d0c7984 */ /* 0x000e620000000c00 */
[--C-:B------:R-:W-:Y:S02]  /*c7b0*/  SHF.R.U32.HI R5, RZ, 0x10, R41.reuse ;  /* 0x00000010ff057819 */ /* 0x100fe40000011629 */
[----:B------:R-:W-:Y:S01]  /*c7c0*/  IMAD.SHL.U32 R44, R0, 0x2, RZ ;  /* 0x00000002002c7824 */ /* 0x000fe200078e00ff */
[----:B------:R-:W-:-:S02]  /*c7d0*/  SHF.R.U64 R0, R40, 0x10, R41 ;  /* 0x0000001028007819 */ /* 0x000fc40000001229 */
[----:B------:R-:W-:Y:S02]  /*c7e0*/  PRMT R24, R70, 0x5410, R5 ;  /* 0x0000541046187816 */ /* 0x000fe40000000005 */
[----:B------:R-:W2:Y:S01]  /*c7f0*/  LDS.128 R8, [R44+0x100] ;  /* 0x000100002c087984 */ /* 0x000ea20000000c00 */
[----:B------:R-:W-:Y:S02]  /*c800*/  PRMT R5, R51, 0x5432, R16 ;  /* 0x0000543233057816 */ /* 0x000fe40000000010 */
[----:B------:R-:W-:Y:S02]  /*c810*/  SHF.R.U64 R6, R42, 0x10, R43 ;  /* 0x000000102a067819 */ /* 0x000fe4000000122b */
[----:B------:R-:W-:Y:S01]  /*c820*/  PRMT R21, R70, 0x5432, R0 ;  /* 0x0000543246157816 */ /* 0x000fe20000000000 */
[----:B------:R-:W-:Y:S01]  /*c830*/  IMAD.U32 R34, R5, 0x10000, RZ ;  /* 0x0001000005227824 */ /* 0x000fe200078e00ff */
[----:B------:R-:W-:Y:S02]  /*c840*/  SHF.R.U32.HI R19, RZ, 0x10, R39 ;  /* 0x00000010ff137819 */ /* 0x000fe40000011627 */
[----:B------:R-:W-:-:S02]  /*c850*/  SHF.R.U32.HI R7, RZ, 0x10, R43 ;  /* 0x00000010ff077819 */ /* 0x000fc4000001162b */
[C---:B------:R-:W-:Y:S02]  /*c860*/  PRMT R29, R72.reuse, 0x5432, R6 ;  /* 0x00005432481d7816 */ /* 0x040fe40000000006 */
[----:B------:R-:W-:Y:S02]  /*c870*/  PRMT R27, R71, 0x5432, R18 ;  /* 0x00005432471b7816 */ /* 0x000fe40000000012 */
[----:B------:R-:W-:Y:S02]  /*c880*/  PRMT R20, R51, 0x5410, R17 ;  /* 0x0000541033147816 */ /* 0x000fe40000000011 */
[----:B------:R-:W-:Y:S02]  /*c890*/  PRMT R26, R71, 0x5410, R19 ;  /* 0x00005410471a7816 */ /* 0x000fe40000000013 */
[----:B------:R-:W-:Y:S02]  /*c8a0*/  LOP3.LUT R36, R5, 0xffff0000, RZ, 0xc0, !PT ;  /* 0xffff000005247812 */ /* 0x000fe400078ec0ff */
[----:B------:R-:W-:Y:S01]  /*c8b0*/  PRMT R28, R72, 0x5410, R7 ;  /* 0x00005410481c7816 */ /* 0x000fe20000000007 */
[C---:B-1----:R-:W-:Y:S01]  /*c8c0*/  IMAD.U32 R25, R14.reuse, 0x10000, RZ ;  /* 0x000100000e197824 */ /* 0x042fe200078e00ff */
[----:B------:R-:W-:Y:S01]  /*c8d0*/  LOP3.LUT R33, R14, 0xffff0000, RZ, 0xc0, !PT ;  /* 0xffff00000e217812 */ /* 0x000fe200078ec0ff */
[C---:B------:R-:W-:Y:S01]  /*c8e0*/  IMAD.U32 R16, R12.reuse, 0x10000, RZ ;  /* 0x000100000c107824 */ /* 0x040fe200078e00ff */
[----:B------:R-:W-:Y:S01]  /*c8f0*/  LOP3.LUT R18, R12, 0xffff0000, RZ, 0xc0, !PT ;  /* 0xffff00000c127812 */ /* 0x000fe200078ec0ff */
[----:B------:R-:W-:Y:S01]  /*c900*/  IMAD.U32 R14, R21, 0x10000, RZ ;  /* 0x00010000150e7824 */ /* 0x000fe200078e00ff */
[C---:B------:R-:W-:Y:S01]  /*c910*/  LOP3.LUT R22, R13.reuse, 0xffff0000, RZ, 0xc0, !PT ;  /* 0xffff00000d167812 */ /* 0x040fe200078ec0ff */
[----:B------:R-:W-:Y:S01]  /*c920*/  IMAD.U32 R17, R13, 0x10000, RZ ;  /* 0x000100000d117824 */ /* 0x000fe200078e00ff */
[C---:B------:R-:W-:Y:S01]  /*c930*/  LOP3.LUT R32, R15.reuse, 0xffff0000, RZ, 0xc0, !PT ;  /* 0xffff00000f207812 */ /* 0x040fe200078ec0ff */
[----:B--2---:R-:W-:Y:S01]  /*c940*/  IMAD.U32 R13, R10, 0x10000, RZ ;  /* 0x000100000a0d7824 */ /* 0x004fe200078e00ff */
[C---:B------:R-:W-:Y:S01]  /*c950*/  SHF.L.U32 R0, R8.reuse, 0x10, RZ ;  /* 0x0000001008007819 */ /* 0x040fe200000006ff */
[----:B------:R-:W-:Y:S01]  /*c960*/  IMAD.U32 R19, R15, 0x10000, RZ ;  /* 0x000100000f137824 */ /* 0x000fe200078e00ff */
[----:B------:R-:W-:Y:S01]  /*c970*/  LOP3.LUT R6, R8, 0xffff0000, RZ, 0xc0, !PT ;  /* 0xffff000008067812 */ /* 0x000fe200078ec0ff */
[C---:B------:R-:W-:Y:S01]  /*c980*/  IMAD.U32 R8, R9.reuse, 0x10000, RZ ;  /* 0x0001000009087824 */ /* 0x040fe200078e00ff */
[----:B------:R-:W-:Y:S01]  /*c990*/  LOP3.LUT R12, R9, 0xffff0000, RZ, 0xc0, !PT ;  /* 0xffff0000090c7812 */ /* 0x000fe200078ec0ff */
[----:B------:R-:W-:Y:S01]  /*c9a0*/  FMUL.FTZ R9, R0, R34 ;  /* 0x0000002200097220 */ /* 0x000fe20000410000 */
[----:B------:R-:W-:Y:S01]  /*c9b0*/  LOP3.LUT R23, R10, 0xffff0000, RZ, 0xc0, !PT ;  /* 0xffff00000a177812 */ /* 0x000fe200078ec0ff */
[----:B------:R-:W-:Y:S01]  /*c9c0*/  IMAD.U32 R7, R11, 0x10000, RZ ;  /* 0x000100000b077824 */ /* 0x000fe200078e00ff */
[----:B------:R-:W-:Y:S01]  /*c9d0*/  LOP3.LUT R10, R21, 0xffff0000, RZ, 0xc0, !PT ;  /* 0xffff0000150a7812 */ /* 0x000fe200078ec0ff */
[----:B------:R-:W-:Y:S01]  /*c9e0*/  FMUL.FTZ R5, R0, R14 ;  /* 0x0000000e00057220 */ /* 0x000fe20000410000 */
[----:B------:R-:W-:Y:S01]  /*c9f0*/  LOP3.LUT R15, R11, 0xffff0000, RZ, 0xc0, !PT ;  /* 0xffff00000b0f7812 */ /* 0x000fe200078ec0ff */
[----:B------:R-:W-:-:S02]  /*ca00*/  IMAD.U32 R11, R20, 0x10000, RZ ;  /* 0x00010000140b7824 */ /* 0x000fc400078e00ff */
[----:B------:R-:W-:Y:S01]  /*ca10*/  FFMA.FTZ R38, R16, R14, -R9 ;  /* 0x0000000e10267223 */ /* 0x000fe20000010809 */
[----:B------:R-:W-:Y:S01]  /*ca20*/  SHF.L.U32 R9, R24, 0x10, RZ ;  /* 0x0000001018097819 */ /* 0x000fe200000006ff */
[----:B------:R-:W-:Y:S02]  /*ca30*/  FMUL.FTZ R0, R6, R36 ;  /* 0x0000002406007220 */ /* 0x000fe40000410000 */
[----:B------:R-:W-:Y:S01]  /*ca40*/  FFMA.FTZ R37, R16, R34, R5 ;  /* 0x0000002210257223 */ /* 0x000fe20000010005 */
[----:B------:R-:W-:Y:S01]  /*ca50*/  LOP3.LUT R16, R27, 0xffff0000, RZ, 0xc0, !PT ;  /* 0xffff00001b107812 */ /* 0x000fe200078ec0ff */
[-C--:B------:R-:W-:Y:S02]  /*ca60*/  FMUL.FTZ R6, R6, R10.reuse ;  /* 0x0000000a06067220 */ /* 0x080fe40000410000 */
[----:B------:R-:W-:Y:S02]  /*ca70*/  FMUL.FTZ R5, R8, R11 ;  /* 0x0000000b08057220 */ /* 0x000fe40000410000 */
[----:B------:R-:W-:-:S02]  /*ca80*/  FFMA.FTZ R35, R18, R10, -R0 ;  /* 0x0000000a12237223 */ /* 0x000fc40000010800 */
[----:B------:R-:W-:Y:S02]  /*ca90*/  IMAD.U32 R14, R26, 0x10000, RZ ;  /* 0x000100001a0e7824 */ /* 0x000fe400078e00ff */
[-C--:B------:R-:W-:Y:S01]  /*caa0*/  FMUL.FTZ R0, R8, R9.reuse ;  /* 0x0000000908007220 */ /* 0x080fe20000410000 */
[----:B------:R-:W-:Y:S01]  /*cab0*/  LOP3.LUT R8, R24, 0xffff0000, RZ, 0xc0, !PT ;  /* 0xffff000018087812 */ /* 0x000fe200078ec0ff */
[----:B------:R-:W-:Y:S02]  /*cac0*/  FFMA.FTZ R34, R18, R36, R6 ;  /* 0x0000002412227223 */ /* 0x000fe40000010006 */
[C---:B------:R-:W-:Y:S01]  /*cad0*/  FFMA.FTZ R21, R17.reuse, R9, -R5 ;  /* 0x0000000911157223 */ /* 0x040fe20000010805 */
[----:B------:R-:W-:Y:S01]  /*cae0*/  LOP3.LUT R9, R20, 0xffff0000, RZ, 0xc0, !PT ;  /* 0xffff000014097812 */ /* 0x000fe200078ec0ff */
[----:B------:R-:W-:Y:S02]  /*caf0*/  IMAD.U32 R6, R28, 0x10000, RZ ;  /* 0x000100001c067824 */ /* 0x000fe400078e00ff */
[----:B------:R-:W-:-:S02]  /*cb00*/  FFMA.FTZ R18, R17, R11, R0 ;  /* 0x0000000b11127223 */ /* 0x000fc40000010000 */
[C---:B------:R-:W-:Y:S02]  /*cb10*/  FMUL.FTZ R5, R7.reuse, R14 ;  /* 0x0000000e07057220 */ /* 0x040fe40000410000 */
[-C--:B------:R-:W-:Y:S02]  /*cb20*/  FMUL.FTZ R0, R7, R6.reuse ;  /* 0x0000000607007220 */ /* 0x080fe40000410000 */
[----:B------:R-:W-:Y:S02]  /*cb30*/  IMAD.U32 R10, R27, 0x10000, RZ ;  /* 0x000100001b0a7824 */ /* 0x000fe400078e00ff */
[----:B------:R-:W-:Y:S02]  /*cb40*/  IMAD.U32 R11, R29, 0x10000, RZ ;  /* 0x000100001d0b7824 */ /* 0x000fe400078e00ff */
[----:B------:R-:W-:Y:S02]  /*cb50*/  FMUL.FTZ R7, R12, R9 ;  /* 0x000000090c077220 */ /* 0x000fe40000410000 */
[----:B------:R-:W-:-:S02]  /*cb60*/  FFMA.FTZ R17, R19, R6, -R5 ;  /* 0x0000000613117223 */ /* 0x000fc40000010805 */
[----:B------:R-:W-:Y:S02]  /*cb70*/  FFMA.FTZ R19, R19, R14, R0 ;  /* 0x0000000e13137223 */ /* 0x000fe40000010000 */
[C---:B------:R-:W-:Y:S02]  /*cb80*/  FMUL.FTZ R5, R13.reuse, R10 ;  /* 0x0000000a0d057220 */ /* 0x040fe40000410000 */
[-C--:B------:R-:W-:Y:S01]  /*cb90*/  FMUL.FTZ R0, R13, R11.reuse ;  /* 0x0000000b0d007220 */ /* 0x080fe20000410000 */
[----:B------:R-:W-:Y:S01]  /*cba0*/  LOP3.LUT R13, R26, 0xffff0000, RZ, 0xc0, !PT ;  /* 0xffff00001a0d7812 */ /* 0x000fe200078ec0ff */
[-C--:B------:R-:W-:Y:S01]  /*cbb0*/  FMUL.FTZ R6, R12, R8.reuse ;  /* 0x000000080c067220 */ /* 0x080fe20000410000 */
[----:B------:R-:W-:Y:S01]  /*cbc0*/  LOP3.LUT R12, R28, 0xffff0000, RZ, 0xc0, !PT ;  /* 0xffff00001c0c7812 */ /* 0x000fe200078ec0ff */
[----:B------:R-:W-:Y:S01]  /*cbd0*/  FFMA.FTZ R14, R22, R8, -R7 ;  /* 0x00000008160e7223 */ /* 0x000fe20000010807 */
[----:B------:R-:W-:Y:S01]  /*cbe0*/  LOP3.LUT R8, R29, 0xffff0000, RZ, 0xc0, !PT ;  /* 0xffff00001d087812 */ /* 0x000fe200078ec0ff */
[----:B------:R-:W-:-:S02]  /*cbf0*/  FFMA.FTZ R11, R25, R11, -R5 ;  /* 0x0000000b190b7223 */ /* 0x000fc40000010805 */
[----:B------:R-:W-:Y:S02]  /*cc00*/  FFMA.FTZ R9, R22, R9, R6 ;  /* 0x0000000916097223 */ /* 0x000fe40000010006 */
[----:B------:R-:W-:Y:S02]  /*cc10*/  FFMA.FTZ R10, R25, R10, R0 ;  /* 0x0000000a190a7223 */ /* 0x000fe40000010000 */
[----:B------:R-:W-:Y:S01]  /*cc20*/  FMUL.FTZ R7, R23, R16 ;  /* 0x0000001017077220 */ /* 0x000fe20000410000 */
[----:B------:R-:W-:Y:S01]  /*cc30*/  F2FP.BF16.PACK_AB R9, R9, R18 ;  /* 0x000000120909723e */ /* 0x000fe200000010ff */
[----:B------:R-:W-:Y:S02]  /*cc40*/  FMUL.FTZ R5, R15, R13 ;  /* 0x0000000d0f057220 */ /* 0x000fe40000410000 */
[----:B------:R-:W-:Y:S02]  /*cc50*/  FMUL.FTZ R6, R23, R8 ;  /* 0x0000000817067220 */ /* 0x000fe40000410000 */
[----:B------:R-:W-:-:S02]  /*cc60*/  FMUL.FTZ R0, R15, R12 ;  /* 0x0000000c0f007220 */ /* 0x000fc40000410000 */
[----:B------:R-:W-:Y:S01]  /*cc70*/  FFMA.FTZ R7, R33, R8, -R7 ;  /* 0x0000000821077223 */ /* 0x000fe20000010807 */
[----:B------:R-:W-:Y:S01]  /*cc80*/  F2FP.BF16.PACK_AB R8, R34, R37 ;  /* 0x000000252208723e */ /* 0x000fe200000010ff */
[C---:B------:R-:W-:Y:S01]  /*cc90*/  FFMA.FTZ R5, R32.reuse, R12, -R5 ;  /* 0x0000000c20057223 */ /* 0x040fe20000010805 */
[----:B------:R-:W-:Y:S01]  /*cca0*/  F2FP.BF16.PACK_AB R12, R35, R38 ;  /* 0x00000026230c723e */ /* 0x000fe200000010ff */
[----:B------:R-:W-:Y:S02]  /*ccb0*/  FFMA.FTZ R6, R33, R16, R6 ;  /* 0x0000001021067223 */ /* 0x000fe40000010006 */
[----:B------:R-:W-:Y:S01]  /*ccc0*/  FFMA.FTZ R0, R32, R13, R0 ;  /* 0x0000000d20007223 */ /* 0x000fe20000010000 */
[----:B------:R-:W-:Y:S02]  /*ccd0*/  F2FP.BF16.PACK_AB R13, R14, R21 ;  /* 0x000000150e0d723e */ /* 0x000fe400000010ff */
[----:B------:R-:W-:Y:S02]  /*cce0*/  F2FP.BF16.PACK_AB R14, R7, R11 ;  /* 0x0000000b070e723e */ /* 0x000fe400000010ff */
[----:B------:R-:W-:-:S02]  /*ccf0*/  F2FP.BF16.PACK_AB R15, R5, R17 ;  /* 0x00000011050f723e */ /* 0x000fc400000010ff */
[----:B------:R-:W-:Y:S02]  /*cd00*/  F2FP.BF16.PACK_AB R10, R6, R10 ;  /* 0x0000000a060a723e */ /* 0x000fe400000010ff */
[----:B------:R-:W-:Y:S01]  /*cd10*/  F2FP.BF16.PACK_AB R11, R0, R19 ;  /* 0x00000013000b723e */ /* 0x000fe200000010ff */
[----:B------:R1:W-:Y:S04]  /*cd20*/  STS.128 [R45+0x100], R12 ;  /* 0x0001000c2d007388 */ /* 0x0003e80000000c00 */
[----:B------:R1:W-:Y:S02]  /*cd30*/  STS.128 [R44+0x100], R8 ;  /* 0x000100082c007388 */ /* 0x0003e40000000c00 */
.L_x_617:
[----:B------:R-:W-:Y:S05]  /*cd40*/  BSYNC B0 ;  /* 0x0000000000007941 */ /* 0x000fea0003800000 */
.L_x_616:
        /* <DEDUP_REMOVED lines=75> */
[----:B------:R-:W-:Y:S01]  /*d200*/  FMUL.FTZ R0, R8, R9 ;  /* 0x0000000908007220 */ /* 0x000fe20000410000 */
        /* <DEDUP_REMOVED lines=41> */
.L_x_619:
[----:B------:R-:W-:Y:S05]  /*d4a0*/  BSYNC B0 ;  /* 0x0000000000007941 */ /* 0x000fea0003800000 */
.L_x_618:
[----:B------:R-:W-:-:S04]  /*d4b0*/  IADD3 R5, R69, 0x60, RZ ;  /* 0x0000006045057810 */ /* 0x000fc80007ffe0ff */
        /* <DEDUP_REMOVED lines=18> */
[----:B------:R-:W-:Y:S02]  /*d5e0*/  SHF.R.U32.HI R20, RZ, 0x10, R63 ;  /* 0x00000010ff147819 */ /* 0x000fe4000001163f */
        /* <DEDUP_REMOVED lines=10> */
[--C-:B------:R-:W-:Y:S02]  /*d690*/  SHF.R.U64 R6, R66, 0x10, R67.reuse ;  /* 0x0000001042067819 */ /* 0x100fe40000001243 */
[----:B------:R-:W2:Y:S01]  /*d6a0*/  LDS.128 R8, [R34+0x100] ;  /* 0x0001000022087984 */ /* 0x000ea20000000c00 */
[C---:B------:R-:W-:Y:S02]  /*d6b0*/  PRMT R19, R78.reuse, 0x5432, R0 ;  /* 0x000054324e137816 */ /* 0x040fe40000000000 */
[----:B------:R-:W-:Y:S02]  /*d6c0*/  PRMT R0, R77, 0x5432, R16 ;  /* 0x000054324d007816 */ /* 0x000fe40000000010 */
[----:B------:R-:W-:Y:S02]  /*d6d0*/  SHF.R.U32.HI R7, RZ, 0x10, R67 ;  /* 0x00000010ff077819 */ /* 0x000fe40000011643 */
[----:B------:R-:W-:Y:S02]  /*d6e0*/  PRMT R23, R78, 0x5410, R5 ;  /* 0x000054104e177816 */ /* 0x000fe40000000005 */
[----:B------:R-:W-:-:S02]  /*d6f0*/  PRMT R28, R79, 0x5410, R20 ;  /* 0x000054104f1c7816 */ /* 0x000fc40000000014 */
[----:B------:R-:W-:Y:S02]  /*d700*/  PRMT R29, R80, 0x5432, R6 ;  /* 0x00005432501d7816 */ /* 0x000fe40000000006 */
[----:B------:R-:W-:Y:S02]  /*d710*/  PRMT R21, R77, 0x5410, R17 ;  /* 0x000054104d157816 */ /* 0x000fe40000000011 */
[----:B------:R-:W-:Y:S02]  /*d720*/  SHF.R.U64 R18, R62, 0x10, R63 ;  /* 0x000000103e127819 */ /* 0x000fe4000000123f */
[----:B------:R-:W-:Y:S02]  /*d730*/  PRMT R30, R80, 0x5410, R7 ;  /* 0x00005410501e7816 */ /* 0x000fe40000000007 */
[----:B------:R-:W-:Y:S01]  /*d740*/  PRMT R26, R79, 0x5432, R18 ;  /* 0x000054324f1a7816 */ /* 0x000fe20000000012 */
[C---:B-1----:R-:W-:Y:S01]  /*d750*/  IMAD.U32 R20, R15.reuse, 0x10000, RZ ;  /* 0x000100000f147824 */ /* 0x042fe200078e00ff */
[----:B------:R-:W-:Y:S01]  /*d760*/  LOP3.LUT R31, R15, 0xffff0000, RZ, 0xc0, !PT ;  /* 0xffff00000f1f7812 */ /* 0x000fe200078ec0ff */
[----:B------:R-:W-:Y:S01]  /*d770*/  IMAD.U32 R15, R0, 0x10000, RZ ;  /* 0x00010000000f7824 */ /* 0x000fe200078e00ff */
[C---:B------:R-:W-:Y:S01]  /*d780*/  LOP3.LUT R17, R12.reuse, 0xffff0000, RZ, 0xc0, !PT ;  /* 0xffff00000c117812 */ /* 0x040fe200078ec0ff */
[----:B------:R-:W-:Y:S01]  /*d790*/  IMAD.U32 R16, R12, 0x10000, RZ ;  /* 0x000100000c107824 */ /* 0x000fe200078e00ff */
[C---:B------:R-:W-:Y:S01]  /*d7a0*/  LOP3.LUT R32, R14.reuse, 0xffff0000, RZ, 0xc0, !PT ;  /* 0xffff00000e207812 */ /* 0x040fe200078ec0ff */
[----:B------:R-:W-:Y:S01]  /*d7b0*/  IMAD.U32 R27, R14, 0x10000, RZ ;  /* 0x000100000e1b7824 */ /* 0x000fe200078e00ff */
[----:B------:R-:W-:Y:S01]  /*d7c0*/  LOP3.LUT R22, R13, 0xffff0000, RZ, 0xc0, !PT ;  /* 0xffff00000d167812 */ /* 0x000fe200078ec0ff */
        /* <DEDUP_REMOVED lines=10> */
[C---:B------:R-:W-:Y:S01]  /*d870*/  IMAD.U32 R13, R10.reuse, 0x10000, RZ ;  /* 0x000100000a0d7824 */ /* 0x040fe200078e00ff */
[----:B------:R-:W-:Y:S01]  /*d880*/  LOP3.LUT R19, R19, 0xffff0000, RZ, 0xc0, !PT ;  /* 0xffff000013137812 */ /* 0x000fe200078ec0ff */
[-C--:B------:R-:W-:Y:S01]  /*d890*/  FMUL.FTZ R5, R5, R14.reuse ;  /* 0x0000000e05057220 */ /* 0x080fe20000410000 */
[----:B------:R-:W-:Y:S01]  /*d8a0*/  LOP3.LUT R25, R10, 0xffff0000, RZ, 0xc0, !PT ;  /* 0xffff00000a197812 */ /* 0x000fe200078ec0ff */
[----:B------:R-:W-:Y:S01]  /*d8b0*/  FFMA.FTZ R37, R16, R14, -R9 ;  /* 0x0000000e10257223 */ /* 0x000fe20000010809 */
[----:B------:R-:W-:Y:S01]  /*d8c0*/  SHF.L.U32 R9, R23, 0x10, RZ ;  /* 0x0000001017097819 */ /* 0x000fe200000006ff */
[----:B------:R-:W-:-:S02]  /*d8d0*/  IMAD.U32 R10, R21, 0x10000, RZ ;  /* 0x00010000150a7824 */ /* 0x000fc400078e00ff */
[----:B------:R-:W-:Y:S02]  /*d8e0*/  FMUL.FTZ R0, R6, R11 ;  /* 0x0000000b06007220 */ /* 0x000fe40000410000 */
[----:B------:R-:W-:Y:S01]  /*d8f0*/  FFMA.FTZ R35, R16, R15, R5 ;  /* 0x0000000f10237223 */ /* 0x000fe20000010005 */
[----:B------:R-:W-:Y:S01]  /*d900*/  LOP3.LUT R15, R23, 0xffff0000, RZ, 0xc0, !PT ;  /* 0xffff0000170f7812 */ /* 0x000fe200078ec0ff */
[-C--:B------:R-:W-:Y:S02]  /*d910*/  FMUL.FTZ R6, R6, R19.reuse ;  /* 0x0000001306067220 */ /* 0x080fe40000410000 */
[----:B------:R-:W-:Y:S02]  /*d920*/  FFMA.FTZ R33, R17, R19, -R0 ;  /* 0x0000001311217223 */ /* 0x000fe40000010800 */
[----:B------:R-:W-:Y:S02]  /*d930*/  FMUL.FTZ R5, R8, R10 ;  /* 0x0000000a08057220 */ /* 0x000fe40000410000 */
[C---:B------:R-:W-:Y:S01]  /*d940*/  IMAD.U32 R14, R28.reuse, 0x10000, RZ ;  /* 0x000100001c0e7824 */ /* 0x040fe200078e00ff */
[----:B------:R-:W-:Y:S01]  /*d950*/  LOP3.LUT R28, R28, 0xffff0000, RZ, 0xc0, !PT ;  /* 0xffff00001c1c7812 */ /* 0x000fe200078ec0ff */
[----:B------:R-:W-:-:S02]  /*d960*/  FMUL.FTZ R0, R8, R9 ;  /* 0x0000000908007220 */ /* 0x000fc40000410000 */
[----:B------:R-:W-:Y:S01]  /*d970*/  FFMA.FTZ R19, R17, R11, R6 ;  /* 0x0000000b11137223 */ /* 0x000fe20000010006 */
[----:B------:R-:W-:Y:S01]  /*d980*/  LOP3.LUT R11, R21, 0xffff0000, RZ, 0xc0, !PT ;  /* 0xffff0000150b7812 */ /* 0x000fe200078ec0ff */
[----:B------:R-:W-:Y:S01]  /*d990*/  FFMA.FTZ R17, R18, R9, -R5 ;  /* 0x0000000912117223 */ /* 0x000fe20000010805 */
[----:B------:R-:W-:Y:S01]  /*d9a0*/  LOP3.LUT R9, R26, 0xffff0000, RZ, 0xc0, !PT ;  /* 0xffff00001a097812 */ /* 0x000fe200078ec0ff */
[----:B------:R-:W-:Y:S02]  /*d9b0*/  IMAD.U32 R6, R30, 0x10000, RZ ;  /* 0x000100001e067824 */ /* 0x000fe400078e00ff */
[----:B------:R-:W-:Y:S02]  /*d9c0*/  FFMA.FTZ R18, R18, R10, R0 ;  /* 0x0000000a12127223 */ /* 0x000fe40000010000 */
[----:B------:R-:W-:Y:S02]  /*d9d0*/  FMUL.FTZ R5, R7, R14 ;  /* 0x0000000e07057220 */ /* 0x000fe40000410000 */
[----:B------:R-:W-:-:S02]  /*d9e0*/  IMAD.U32 R10, R26, 0x10000, RZ ;  /* 0x000100001a0a7824 */ /* 0x000fc400078e00ff */
[-C--:B------:R-:W-:Y:S02]  /*d9f0*/  FMUL.FTZ R0, R7, R6.reuse ;  /* 0x0000000607007220 */ /* 0x080fe40000410000 */
[C---:B------:R-:W-:Y:S02]  /*da00*/  FFMA.FTZ R16, R20.reuse, R6, -R5 ;  /* 0x0000000614107223 */ /* 0x040fe40000010805 */
[----:B------:R-:W-:Y:S02]  /*da10*/  IMAD.U32 R8, R29, 0x10000, RZ ;  /* 0x000100001d087824 */ /* 0x000fe400078e00ff */
[----:B------:R-:W-:Y:S02]  /*da20*/  FMUL.FTZ R5, R13, R10 ;  /* 0x0000000a0d057220 */ /* 0x000fe40000410000 */
[----:B------:R-:W-:Y:S02]  /*da30*/  FFMA.FTZ R20, R20, R14, R0 ;  /* 0x0000000e14147223 */ /* 0x000fe40000010000 */
[----:B------:R-:W-:-:S02]  /*da40*/  FMUL.FTZ R7, R12, R11 ;  /* 0x0000000b0c077220 */ /* 0x000fc40000410000 */
[-C--:B------:R-:W-:Y:S01]  /*da50*/  FMUL.FTZ R6, R12, R15.reuse ;  /* 0x0000000f0c067220 */ /* 0x080fe20000410000 */
[----:B------:R-:W-:Y:S01]  /*da60*/  LOP3.LUT R12, R30, 0xffff0000, RZ, 0xc0, !PT ;  /* 0xffff00001e0c7812 */ /* 0x000fe200078ec0ff */
[-C--:B------:R-:W-:Y:S02]  /*da70*/  FMUL.FTZ R0, R13, R8.reuse ;  /* 0x000000080d007220 */ /* 0x080fe40000410000 */
[----:B------:R-:W-:Y:S01]  /*da80*/  FFMA.FTZ R14, R27, R8, -R5 ;  /* 0x000000081b0e7223 */ /* 0x000fe20000010805 */
[----:B------:R-:W-:Y:S01]  /*da90*/  LOP3.LUT R8, R29, 0xffff0000, RZ, 0xc0, !PT ;  /* 0xffff00001d087812 */ /* 0x000fe200078ec0ff */
[C---:B------:R-:W-:Y:S02]  /*daa0*/  FFMA.FTZ R15, R22.reuse, R15, -R7 ;  /* 0x0000000f160f7223 */ /* 0x040fe40000010807 */
[----:B------:R-:W-:Y:S02]  /*dab0*/  FFMA.FTZ R11, R22, R11, R6 ;  /* 0x0000000b160b7223 */ /* 0x000fe40000010006 */
[----:B------:R-:W-:Y:S01]  /*dac0*/  FFMA.FTZ R10, R27, R10, R0 ;  /* 0x0000000a1b0a7223 */ /* 0x000fe20000010000 */
[----:B------:R-:W-:Y:S01]  /*dad0*/  F2FP.BF16.PACK_AB R13, R15, R17 ;  /* 0x000000110f0d723e */ /* 0x000fe200000010ff */
[----:B------:R-:W-:-:S02]  /*dae0*/  FMUL.FTZ R7, R25, R9 ;  /* 0x0000000919077220 */ /* 0x000fc40000410000 */
[C---:B------:R-:W-:Y:S02]  /*daf0*/  FMUL.FTZ R5, R24.reuse, R28 ;  /* 0x0000001c18057220 */ /* 0x040fe40000410000 */
[----:B------:R-:W-:Y:S02]  /*db00*/  FMUL.FTZ R6, R25, R8 ;  /* 0x0000000819067220 */ /* 0x000fe40000410000 */
[----:B------:R-:W-:Y:S02]  /*db10*/  FMUL.FTZ R0, R24, R12 ;  /* 0x0000000c18007220 */ /* 0x000fe40000410000 */
[C---:B------:R-:W-:Y:S01]  /*db20*/  FFMA.FTZ R7, R32.reuse, R8, -R7 ;  /* 0x0000000820077223 */ /* 0x040fe20000010807 */
[----:B------:R-:W-:Y:S01]  /*db30*/  F2FP.BF16.PACK_AB R8, R19, R35 ;  /* 0x000000231308723e */ /* 0x000fe200000010ff */
[----:B------:R-:W-:Y:S01]  /*db40*/  FFMA.FTZ R5, R31, R12, -R5 ;  /* 0x0000000c1f057223 */ /* 0x000fe20000010805 */
[----:B------:R-:W-:Y:S01]  /*db50*/  F2FP.BF16.PACK_AB R12, R33, R37 ;  /* 0x00000025210c723e */ /* 0x000fe200000010ff */
[----:B------:R-:W-:Y:S01]  /*db60*/  FFMA.FTZ R6, R32, R9, R6 ;  /* 0x0000000920067223 */ /* 0x000fe20000010006 */
[----:B------:R-:W-:Y:S01]  /*db70*/  F2FP.BF16.PACK_AB R9, R11, R18 ;  /* 0x000000120b09723e */ /* 0x000fe200000010ff */
[----:B------:R-:W-:Y:S01]  /*db80*/  FFMA.FTZ R0, R31, R28, R0 ;  /* 0x0000001c1f007223 */ /* 0x000fe20000010000 */
[----:B------:R-:W-:-:S02]  /*db90*/  F2FP.BF16.PACK_AB R14, R7, R14 ;  /* 0x0000000e070e723e */ /* 0x000fc400000010ff */
[----:B------:R-:W-:Y:S02]  /*dba0*/  F2FP.BF16.PACK_AB R15, R5, R16 ;  /* 0x00000010050f723e */ /* 0x000fe400000010ff */
[----:B------:R-:W-:Y:S02]  /*dbb0*/  F2FP.BF16.PACK_AB R10, R6, R10 ;  /* 0x0000000a060a723e */ /* 0x000fe400000010ff */
[----:B------:R-:W-:Y:S01]  /*dbc0*/  F2FP.BF16.PACK_AB R11, R0, R20 ;  /* 0x00000014000b723e */ /* 0x000fe200000010ff */
[----:B------:R1:W-:Y:S04]  /*dbd0*/  STS.128 [R36+0x100], R12 ;  /* 0x0001000c24007388 */ /* 0x0003e80000000c00 */
[----:B------:R1:W-:Y:S02]  /*dbe0*/  STS.128 [R34+0x100], R8 ;  /* 0x0001000822007388 */ /* 0x0003e40000000c00 */
.L_x_607:
[----:B------:R-:W-:Y:S05]  /*dbf0*/  BSYNC B2 ;  /* 0x0000000000027941 */ /* 0x000fea0003800000 */
.L_x_585:
[----:B------:R-:W-:Y:S01]  /*dc00*/  LEA.HI R175, R176, R211, RZ, 0x5 ;  /* 0x000000d3b0af7211 */ /* 0x000fe200078f28ff */
[----:B------:R-:W-:Y:S01]  /*dc10*/  BAR.SYNC.DEFER_BLOCKING 0x0 ;  /* 0x0000000000007b1d */ /* 0x000fe20000010000 */
[C---:B------:R-:W-:Y:S01]  /*dc20*/  IMAD.SHL.U32 R0, R68.reuse, 0x40, RZ ;  /* 0x0000004044007824 */ /* 0x040fe200078e00ff */
[----:B------:R-:W-:Y:S01]  /*dc30*/  LOP3.LUT P0, RZ, R68, 0x2, RZ, 0xc0, !PT ;  /* 0x0000000244ff7812 */ /* 0x000fe2000780c0ff */
[----:B------:R-:W-:Y:S01]  /*dc40*/  IMAD.SHL.U32 R5, R69, 0x8, RZ ;  /* 0x0000000845057824 */ /* 0x000fe200078e00ff */
[----:B------:R-:W-:Y:S01]  /*dc50*/  SHF.R.S32.HI R171, RZ, 0x5, R175 ;  /* 0x00000005ffab7819 */ /* 0x000fe200000114af */
[----:B------:R-:W-:Y:S01]  /*dc60*/  IMAD.WIDE.U32 R6, R168, c[0x0][0x208], RZ ;  /* 0x00008200a8067a25 */ /* 0x000fe200078e00ff */
[----:B------:R-:W-:-:S02]  /*dc70*/  LOP3.LUT R0, R0, 0x1c0, RZ, 0xc0, !PT ;  /* 0x000001c000007812 */ /* 0x000fc400078ec0ff */
[----:B------:R-:W-:Y:S01]  /*dc80*/  LOP3.LUT P5, RZ, R117, 0x1, RZ, 0xc0, !PT ;  /* 0x0000000175ff7812 */ /* 0x000fe200078ac0ff */
[----:B------:R-:W-:Y:S01]  /*dc90*/  IMAD R184, R171, 0x400, R3 ;  /* 0x00000400abb87824 */ /* 0x000fe200078e0203 */
[----:B------:R-:W-:Y:S01]  /*dca0*/  LOP3.LUT R5, R0, 0x8, R5, 0xf8, !PT ;  /* 0x0000000800057812 */ /* 0x000fe200078ef805 */
[----:B------:R-:W-:Y:S01]  /*dcb0*/  IMAD.MOV.U32 R169, RZ, RZ, 0x6 ;  /* 0x00000006ffa97424 */ /* 0x000fe200078e00ff */
[----:B------:R-:W-:Y:S01]  /*dcc0*/  SHF.R.U32.HI R0, RZ, 0x3, R0 ;  /* 0x00000003ff007819 */ /* 0x000fe20000011600 */
[----:B------:R-:W-:Y:S01]  /*dcd0*/  IMAD R170, R168, -0x80, R201 ;  /* 0xffffff80a8aa7824 */ /* 0x000fe200078e02c9 */
[C---:B------:R-:W-:Y:S01]  /*dce0*/  LEA R192, R184.reuse, 0x100, 0x1 ;  /* 0x00000100b8c07811 */ /* 0x040fe200078e08ff */
[----:B------:R-:W-:Y:S01]  /*dcf0*/  IMAD.SHL.U32 R184, R184, 0x2, RZ ;  /* 0x00000002b8b87824 */ /* 0x000fe200078e00ff */
[----:B------:R-:W-:Y:S01]  /*dd00*/  LOP3.LUT R0, R5, R0, RZ, 0x3c, !PT ;  /* 0x0000000005007212 */ /* 0x000fe200078e3cff */
[----:B------:R-:W-:Y:S02]  /*dd10*/  IMAD.SHL.U32 R235, R88, 0x2, RZ ;  /* 0x0000000258eb7824 */ /* 0x000fe400078e00ff */
[----:B------:R-:W-:-:S02]  /*dd20*/  IMAD R188, R4, 0x2, R192 ;  /* 0x0000000204bc7824 */ /* 0x000fc400078e02c0 */
[C---:B------:R-:W-:Y:S02]  /*dd30*/  IMAD R192, R2.reuse, 0x2, R192 ;  /* 0x0000000202c07824 */ /* 0x040fe400078e02c0 */
[----:B------:R-:W-:Y:S01]  /*dd40*/  IMAD R196, R2, 0x2, R188 ;  /* 0x0000000202c47824 */ /* 0x000fe200078e02bc */
[----:B------:R-:W-:Y:S01]  /*dd50*/  LDSM.16.M88.4 R140, [R184+0x100] ;  /* 0x00010000b88c783b */ /* 0x000fe20000000200 */
[----:B------:R-:W-:-:S03]  /*dd60*/  IMAD R0, R81, 0x200, R0 ;  /* 0x0000020051007824 */ /* 0x000fc600078e0200 */
[----:B------:R-:W-:Y:S01]  /*dd70*/  LDSM.16.M88.4 R144, [R188] ;  /* 0x00000000bc90783b */ /* 0x000fe20000000200 */
[----:B------:R-:W-:-:S03]  /*dd80*/  IMAD.SHL.U32 R212, R0, 0x2, RZ ;  /* 0x0000000200d47824 */ /* 0x000fc600078e00ff */
[----:B------:R-:W-:Y:S02]  /*dd90*/  LDSM.16.M88.4 R160, [R192] ;  /* 0x00000000c0a0783b */ /* 0x000fe40000000200 */
[C---:B------:R-:W-:Y:S02]  /*dda0*/  IADD3 R0, R212.reuse, 0x8100, RZ ;  /* 0x00008100d4007810 */ /* 0x040fe40007ffe0ff */
[----:B------:R-:W-:Y:S01]  /*ddb0*/  LDSM.16.M88.4 R180, [R196] ;  /* 0x00000000c4b4783b */ /* 0x000fe20000000200 */
[----:B------:R-:W-:Y:S02]  /*ddc0*/  IADD3 R219, R212, 0x8120, RZ ;  /* 0x00008120d4db7810 */ /* 0x000fe40007ffe0ff */
[----:B------:R-:W-:Y:S01]  /*ddd0*/  @P0 IADD3 R219, R0, -0x20, RZ ;  /* 0xffffffe000db0810 */ /* 0x000fe20007ffe0ff */
[----:B------:R-:W-:Y:S01]  /*dde0*/  LDSM.16.M88.4 R184, [R184+0x4100] ;  /* 0x00410000b8b8783b */ /* 0x000fe20000000200 */
[----:B------:R-:W-:Y:S02]  /*ddf0*/  IMAD R0, R84, c[0x0][0x208], RZ ;  /* 0x0000820054007a24 */ /* 0x000fe400078e02ff */
[----:B------:R-:W-:Y:S01]  /*de00*/  IADD3 R234, R219, 0x800, RZ ;  /* 0x00000800dbea7810 */ /* 0x000fe20007ffe0ff */
[----:B------:R-:W-:Y:S01]  /*de10*/  LDSM.16.M88.4 R188, [R188+0x4000] ;  /* 0x00400000bcbc783b */ /* 0x000fe20000000200 */
[----:B------:R-:W-:Y:S01]  /*de20*/  IMAD R5, R168, c[0x0][0x20c], R0 ;  /* 0x00008300a8057a24 */ /* 0x000fe200078e0200 */
[----:B------:R-:W-:-:S02]  /*de30*/  LEA R0, P0, R6, R92, 0x7 ;  /* 0x0000005c06007211 */ /* 0x000fc400078038ff */
[----:B------:R-:W-:Y:S01]  /*de40*/  LDSM.16.M88.4 R192, [R192+0x4000] ;  /* 0x00400000c0c0783b */ /* 0x000fe20000000200 */
[----:B------:R-:W-:Y:S01]  /*de50*/  IMAD.IADD R5, R7, 0x1, R5 ;  /* 0x0000000107057824 */ /* 0x000fe200078e0205 */
[C---:B------:R-:W-:Y:S02]  /*de60*/  IADD3 R233, R219.reuse, 0x1000, RZ ;  /* 0x00001000dbe97810 */ /* 0x040fe40007ffe0ff */
[----:B------:R-:W-:Y:S01]  /*de70*/  LDSM.16.M88.4 R196, [R196+0x4000] ;  /* 0x00400000c4c4783b */ /* 0x000fe20000000200 */
[----:B------:R-:W-:Y:S02]  /*de80*/  IADD3 R232, R219, 0x1800, RZ ;  /* 0x00001800dbe87810 */ /* 0x000fe40007ffe0ff */
[----:B------:R-:W-:Y:S01]  /*de90*/  LEA.HI.X R7, R6, R91, R5, 0x7, P0 ;  /* 0x0000005b06077211 */ /* 0x000fe200000f3c05 */
[----:B------:R-:W-:Y:S01]  /*dea0*/  BAR.SYNC.DEFER_BLOCKING 0x0 ;  /* 0x0000000000007b1d */ /* 0x000fe20000010000 */
[----:B------:R-:W-:Y:S01]  /*deb0*/  IMAD.MOV.U32 R5, RZ, RZ, c[0x0][0x208] ;  /* 0x00008200ff057624 */ /* 0x000fe200078e00ff */
[----:B------:R-:W-:-:S02]  /*dec0*/  LEA R6, P0, R0, c[0x0][0x1f8], 0x1 ;  /* 0x00007e0000067a11 */ /* 0x000fc400078008ff */
[C---:B------:R-:W-:Y:S02]  /*ded0*/  IADD3 R231, R219.reuse, 0x2000, RZ ;  /* 0x00002000dbe77810 */ /* 0x040fe40007ffe0ff */
[----:B------:R-:W-:Y:S01]  /*dee0*/  LEA.HI.X R7, R0, c[0x0][0x1fc], R7, 0x1, P0 ;  /* 0x00007f0000077a11 */ /* 0x000fe200000f0c07 */
[----:B------:R-:W-:Y:S01]  /*def0*/  IMAD.IADD R0, R170, 0x1, -R69 ;  /* 0x00000001aa007824 */ /* 0x000fe200078e0a45 */
[C---:B------:R-:W-:Y:S02]  /*df00*/  IADD3 R230, R219.reuse, 0x2800, RZ ;  /* 0x00002800dbe67810 */ /* 0x040fe40007ffe0ff */
[C---:B------:R-:W-:Y:S02]  /*df10*/  IADD3 R229, R219.reuse, 0x3000, RZ ;  /* 0x00003000dbe57810 */ /* 0x040fe40007ffe0ff */
[----:B------:R-:W-:Y:S02]  /*df20*/  ISETP.LT.OR P4, PT, R0, 0x1, P6 ;  /* 0x000000010000780c */ /* 0x000fe40003781670 */
[----:B------:R-:W-:-:S02]  /*df30*/  IADD3 R228, R219, 0x3800, RZ ;  /* 0x00003800dbe47810 */ /* 0x000fc40007ffe0ff */
[C---:B------:R-:W-:Y:S02]  /*df40*/  IADD3 R227, R219.reuse, 0x4000, RZ ;  /* 0x00004000dbe37810 */ /* 0x040fe40007ffe0ff */
[C---:B------:R-:W-:Y:S02]  /*df50*/  IADD3 R226, R219.reuse, 0x4800, RZ ;  /* 0x00004800dbe27810 */ /* 0x040fe40007ffe0ff */
[C---:B------:R-:W-:Y:S02]  /*df60*/  IADD3 R225, R219.reuse, 0x5000, RZ ;  /* 0x00005000dbe17810 */ /* 0x040fe40007ffe0ff */
[----:B------:R-:W-:Y:S01]  /*df70*/  IADD3 R224, R219, 0x5800, RZ ;  /* 0x00005800dbe07810 */ /* 0x000fe20007ffe0ff */
[----:B------:R-:W-:-:S04]  /*df80*/  DEPBAR.LE SB0, 0x0 ;  /* 0x000080000000791a */ /* 0x000fc80000000000 */
[----:B------:R-:W-:Y:S01]  /*df90*/  BAR.SYNC.DEFER_BLOCKING 0x0 ;  /* 0x0000000000007b1d */ /* 0x000fe20000010000 */
[C---:B------:R-:W-:Y:S02]  /*dfa0*/  IADD3 R223, R219.reuse, 0x6000, RZ ;  /* 0x00006000dbdf7810 */ /* 0x040fe40007ffe0ff */
[C---:B------:R-:W-:Y:S02]  /*dfb0*/  IADD3 R222, R219.reuse, 0x6800, RZ ;  /* 0x00006800dbde7810 */ /* 0x040fe40007ffe0ff */
[C---:B------:R-:W-:Y:S02]  /*dfc0*/  IADD3 R221, R219.reuse, 0x7000, RZ ;  /* 0x00007000dbdd7810 */ /* 0x040fe40007ffe0ff */
[----:B------:R-:W-:Y:S01]  /*dfd0*/  IADD3 R220, R219, 0x7800, RZ ;  /* 0x00007800dbdc7810 */ /* 0x000fe20007ffe0ff */
[----:B------:R-:W3:Y:S04]  /*dfe0*/  LDSM.16.M88.4 R16, [R212+0x8900] ;  /* 0x00890000d410783b */ /* 0x000ee80000000200 */
[----:B-1----:R-:W1:Y:S04]  /*dff0*/  LDSM.16.M88.4 R12, [R212+0x9100] ;  /* 0x00910000d40c783b */ /* 0x002e680000000200 */
[----:B------:R-:W2:Y:S04]  /*e000*/  LDSM.16.M88.4 R24, [R212+0x9900] ;  /* 0x00990000d418783b */ /* 0x000ea80000000200 */
[----:B----4-:R-:W4:Y:S04]  /*e010*/  LDSM.16.M88.4 R8, [R212+0x8100] ;  /* 0x00810000d408783b */ /* 0x010f280000000200 */
[----:B------:R-:W1:Y:S04]  /*e020*/  LDSM.16.M88.4 R32, [R219+0x1800] ;  /* 0x00180000db20783b */ /* 0x000e680000000200 */
[----:B------:R-:W2:Y:S04]  /*e030*/  LDSM.16.M88.4 R52, [R212+0xa100] ;  /* 0x00a10000d434783b */ /* 0x000ea80000000200 */
[----:B------:R-:W2:Y:S04]  /*e040*/  LDSM.16.M88.4 R40, [R219+0x1000] ;  /* 0x00100000db28783b */ /* 0x000ea80000000200 */
[----:B------:R-:W2:Y:S04]  /*e050*/  LDSM.16.M88.4 R64, [R219+0x2000] ;  /* 0x00200000db40783b */ /* 0x000ea80000000200 */
[----:B------:R-:W2:Y:S04]  /*e060*/  LDSM.16.M88.4 R44, [R219+0x800] ;  /* 0x00080000db2c783b */ /* 0x000ea80000000200 */
[----:B------:R-:W4:Y:S01]  /*e070*/  LDSM.16.M88.4 R48, [R219] ;  /* 0x00000000db30783b */ /* 0x000f220000000200 */
[C---:B---3--:R-:W-:Y:S03]  /*e080*/  HMMA.16816.F32.BF16 R36, R140.reuse, R16, RZ ;  /* 0x000000108c24723c */ /* 0x048fe600000418ff */
[----:B------:R-:W3:Y:S05]  /*e090*/  LDSM.16.M88.4 R72, [R212+0xa900] ;  /* 0x00a90000d448783b */ /* 0x000eea0000000200 */
[C---:B------:R-:W-:Y:S08]  /*e0a0*/  HMMA.16816.F32.BF16 R28, R140.reuse, R18, RZ ;  /* 0x000000128c1c723c */ /* 0x040ff000000418ff */
[C---:B-1----:R-:W-:Y:S08]  /*e0b0*/  HMMA.16816.F32.BF16 R20, R140.reuse, R12, RZ ;  /* 0x0000000c8c14723c */ /* 0x042ff000000418ff */
[C---:B------:R-:W-:Y:S08]  /*e0c0*/  HMMA.16816.F32.BF16 R16, R140.reuse, R14, RZ ;  /* 0x0000000e8c10723c */ /* 0x040ff000000418ff */
[C---:B--2---:R-:W-:Y:S08]  /*e0d0*/  HMMA.16816.F32.BF16 R12, R140.reuse, R24, RZ ;  /* 0x000000188c0c723c */ /* 0x044ff000000418ff */
[C---:B----4-:R-:W-:Y:S08]  /*e0e0*/  HMMA.16816.F32.BF16 R60, R140.reuse, R8, RZ ;  /* 0x000000088c3c723c */ /* 0x050ff000000418ff */
[C---:B------:R-:W-:Y:S08]  /*e0f0*/  HMMA.16816.F32.BF16 R56, R140.reuse, R10, RZ ;  /* 0x0000000a8c38723c */ /* 0x040ff000000418ff */
[----:B------:R-:W-:Y:S08]  /*e100*/  HMMA.16816.F32.BF16 R8, R140, R26, RZ ;  /* 0x0000001a8c08723c */ /* 0x000ff000000418ff */
[----:B------:R-:W-:Y:S07]  /*e110*/  HMMA.16816.F32.BF16 R76, R144, R32, R12 ;  /* 0x00000020904c723c */ /* 0x000fee000004180c */
[C---:B------:R-:W-:Y:S01]  /*e120*/  IMAD.SHL.U32 R32, R5.reuse, 0x40, RZ ;  /* 0x0000004005207824 */ /* 0x040fe200078e00ff */
[C---:B------:R-:W-:Y:S08]  /*e130*/  HMMA.16816.F32.BF16 R24, R140.reuse, R52, RZ ;  /* 0x000000348c18723c */ /* 0x040ff000000418ff */
[----:B------:R-:W-:Y:S08]  /*e140*/  HMMA.16816.F32.BF16 R12, R140, R54, RZ ;  /* 0x000000368c0c723c */ /* 0x000ff000000418ff */
[C---:B------:R-:W-:Y:S07]  /*e150*/  HMMA.16816.F32.BF16 R100, R144.reuse, R42, R16 ;  /* 0x0000002a9064723c */ /* 0x040fee0000041810 */
[----:B------:R-:W-:Y:S01]  /*e160*/  SHF.L.U64.HI R19, R5, R169, c[0x0][0x20c] ;  /* 0x0000830005137619 */ /* 0x000fe200000102a9 */
[C---:B------:R-:W-:Y:S07]  /*e170*/  HMMA.16816.F32.BF16 R96, R144.reuse, R34, R8 ;  /* 0x000000229060723c */ /* 0x040fee0000041808 */
[----:B------:R-:W-:Y:S01]  /*e180*/  IADD3 R10, P0, R32, R6, RZ ;  /* 0x00000006200a7210 */ /* 0x000fe20007f1e0ff */
[----:B------:R-:W-:Y:S01]  /*e190*/  HMMA.16816.F32.BF16 R80, R144, R40, R20 ;  /* 0x000000289050723c */ /* 0x000fe20000041814 */
[----:B------:R-:W-:Y:S02]  /*e1a0*/  LDSM.16.M88.4 R40, [R219+0x2800] ;  /* 0x00280000db28783b */ /* 0x000fe40000000200 */
[----:B------:R-:W-:Y:S01]  /*e1b0*/  IADD3 R8, P1, R10, R32, RZ ;  /* 0x000000200a087210 */ /* 0x000fe20007f3e0ff */
[----:B------:R-:W-:Y:S01]  /*e1c0*/  IMAD.X R11, R19, 0x1, R7, P0 ;  /* 0x00000001130b7824 */ /* 0x000fe200000e0607 */
[----:B------:R-:W-:-:S03]  /*e1d0*/  IADD3 R5, P0, R32, 0x80, RZ ;  /* 0x0000008020057810 */ /* 0x000fc60007f1e0ff */
[----:B------:R-:W-:Y:S01]  /*e1e0*/  HMMA.16816.F32.BF16 R84, R144, R64, R24 ;  /* 0x000000409054723c */ /* 0x000fe20000041818 */
[----:B------:R-:W1:Y:S01]  /*e1f0*/  LDSM.16.M88.4 R24, [R212+0xb100] ;  /* 0x00b10000d418783b */ /* 0x000e620000000200 */
[--C-:B------:R-:W-:Y:S01]  /*e200*/  IMAD.X R9, R11, 0x1, R19.reuse, P1 ;  /* 0x000000010b097824 */ /* 0x100fe200008e0613 */
[----:B------:R-:W-:Y:S01]  /*e210*/  ISETP.LT.OR P1, PT, R0, 0x21, P6 ;  /* 0x000000210000780c */ /* 0x000fe20003721670 */
[----:B------:R-:W-:Y:S01]  /*e220*/  IMAD.X R18, RZ, RZ, R19, P0 ;  /* 0x000000ffff127224 */ /* 0x000fe200000e0613 */
[----:B------:R-:W-:-:S03]  /*e230*/  IADD3 R16, P0, R5, R10, RZ ;  /* 0x0000000a05107210 */ /* 0x000fc60007f1e0ff */
[----:B------:R-:W-:Y:S01]  /*e240*/  HMMA.16816.F32.BF16 R92, R144, R66, R12 ;  /* 0x00000042905c723c */ /* 0x000fe2000004180c */
[----:B------:R-:W-:Y:S01]  /*e250*/  STL [R1+0x2c], R18 ;  /* 0x00002c1201007387 */ /* 0x000fe20000100800 */
[----:B------:R-:W-:-:S05]  /*e260*/  IMAD.X R17, R18, 0x1, R11, P0 ;  /* 0x0000000112117824 */ /* 0x000fca00000e060b */
[----:B------:R-:W-:Y:S01]  /*e270*/  IADD3 R12, P3, P2, R32, 0x80, R6 ;  /* 0x00000080200c7810 */ /* 0x000fe20007a7e006 */
[C---:B------:R-:W-:Y:S01]  /*e280*/  HMMA.16816.F32.BF16 R104, R144.reuse, R46, R28 ;  /* 0x0000002e9068723c */ /* 0x040fe2000004181c */
[----:B------:R-:W2:Y:S01]  /*e290*/  LDSM.16.M88.4 R28, [R212+0xb900] ;  /* 0x00b90000d41c783b */ /* 0x000ea20000000200 */
[----:B------:R-:W-:Y:S02]  /*e2a0*/  IADD3 R14, P0, R8, R32, RZ ;  /* 0x00000020080e7210 */ /* 0x000fe40007f1e0ff */
[----:B------:R-:W-:Y:S02]  /*e2b0*/  IADD3.X R13, R19, RZ, R7, P3, P2 ;  /* 0x000000ff130d7210 */ /* 0x000fe40001fe4407 */
[C---:B------:R-:W-:Y:S01]  /*e2c0*/  ISETP.LT.OR P2, PT, R0.reuse, 0x1, P5 ;  /* 0x000000010000780c */ /* 0x040fe20002f41670 */
[----:B------:R-:W-:Y:S01]  /*e2d0*/  IMAD.X R15, R9, 0x1, R19, P0 ;  /* 0x00000001090f7824 */ /* 0x000fe200000e0613 */
[----:B------:R-:W-:Y:S01]  /*e2e0*/  ISETP.LT.OR P5, PT, R0, 0x21, P5 ;  /* 0x000000210000780c */ /* 0x000fe20002fa1670 */
[----:B------:R-:W-:Y:S01]  /*e2f0*/  HMMA.16816.F32.BF16 R112, R144, R48, R60 ;  /* 0x000000309070723c */ /* 0x000fe2000004183c */
[----:B------:R-:W-:-:S07]  /*e300*/  LOP3.LUT P3, RZ, R68, 0x4, RZ, 0xc0, !PT ;  /* 0x0000000444ff7812 */ /* 0x000fce000786c0ff */
[C---:B------:R-:W-:Y:S01]  /*e310*/  HMMA.16816.F32.BF16 R48, R144.reuse, R50, R56 ;  /* 0x000000329030723c */ /* 0x040fe20000041838 */
[----:B------:R-:W-:Y:S07]  /*e320*/  LDSM.16.M88.4 R56, [R219+0x3800] ;  /* 0x00380000db38783b */ /* 0x000fee0000000200 */
[----:B------:R-:W-:Y:S01]  /*e330*/  HMMA.16816.F32.BF16 R108, R144, R44, R36 ;  /* 0x0000002c906c723c */ /* 0x000fe20000041824 */
[----:B------:R-:W4:Y:S04]  /*e340*/  LDSM.16.M88.4 R44, [R219+0x3000] ;  /* 0x00300000db2c783b */ /* 0x000f280000000200 */
[----:B------:R-:W-:Y:S01]  /*e350*/  @!PT LDS RZ, [RZ] ;  /* 0x00000000fffff984 */ /* 0x000fe20000000800 */
[----:B------:R-:W-:Y:S01]  /*e360*/  @!PT LDS RZ, [RZ] ;  /* 0x00000000fffff984 */ /* 0x000fe20000000800 */
[----:B------:R-:W-:Y:S01]  /*e370*/  @!PT LDS RZ, [RZ] ;  /* 0x00000000fffff984 */ /* 0x000fe20000000800 */
[----:B------:R2:W-:Y:S01]  /*e380*/  LDGSTS.E.BYPASS.LTC128B.128 [R235+0x100], [R6.64], !P4 ;  /* 0x0010000006eb7fae */ /* 0x0005e2000e101d48 */
[----:B------:R-:W-:-:S02]  /*e390*/  ISETP.LT.OR P4, PT, R0, 0x41, P6 ;  /* 0x000000410000780c */ /* 0x000fc40003781670 */
[C---:B---3--:R-:W-:Y:S01]  /*e3a0*/  HMMA.16816.F32.BF16 R20, R140.reuse, R72, RZ ;  /* 0x000000488c14723c */ /* 0x048fe200000418ff */
[----:B------:R2:W-:Y:S04]  /*e3b0*/  LDGSTS.E.BYPASS.LTC128B.128 [R235+0x4100], [R6.64+0x80], !P2 ;  /* 0x0410008006eb7fae */ /* 0x0005e8000d101d48 */
[----:B------:R3:W-:Y:S01]  /*e3c0*/  LDGSTS.E.BYPASS.LTC128B.128 [R235+0x1100], [R10.64], !P1 ;  /* 0x011000000aeb7fae */ /* 0x0007e2000c901d48 */
[----:B------:R-:W-:Y:S02]  /*e3d0*/  ISETP.LT.OR P1, PT, R0, 0x61, P6 ;  /* 0x000000610000780c */ /* 0x000fe40003721670 */
[----:B-1----:R-:W-:Y:S01]  /*e3e0*/  HMMA.16816.F32.BF16 R36, R140, R24, RZ ;  /* 0x000000188c24723c */ /* 0x002fe200000418ff */
[----:B------:R1:W-:Y:S01]  /*e3f0*/  LDGSTS.E.BYPASS.LTC128B.128 [R235+0x5100], [R12.64], !P5 ;  /* 0x051000000ceb7fae */ /* 0x0003e2000e901d48 */
[----:B------:R-:W-:-:S03]  /*e400*/  LOP3.LUT P5, RZ, R117, 0x1, RZ, 0xc0, !PT ;  /* 0x0000000175ff7812 */ /* 0x000fc600078ac0ff */
[----:B------:R3:W-:Y:S01]  /*e410*/  LDGSTS.E.BYPASS.LTC128B.128 [R235+0x2100], [R8.64], !P4 ;  /* 0x0210000008eb7fae */ /* 0x0007e2000e101d48 */
[----:B------:R-:W-:Y:S02]  /*e420*/  ISETP.LT.OR P2, PT, R0, 0x41, P5 ;  /* 0x000000410000780c */ /* 0x000fe40002f41670 */
[----:B------:R-:W-:Y:S08]  /*e430*/  HMMA.16816.F32.BF16 R32, R140, R74, RZ ;  /* 0x0000004a8c20723c */ /* 0x000ff000000418ff */
[----:B------:R-:W-:Y:S03]  /*e440*/  HMMA.16816.F32.BF16 R88, R144, R40, R20 ;  /* 0x000000289058723c */ /* 0x000fe60000041814 */
[----:B------:R1:W-:Y:S01]  /*e450*/  LDGSTS.E.BYPASS.LTC128B.128 [R235+0x6100], [R16.64], !P2 ;  /* 0x0610000010eb7fae */ /* 0x0003e2000d101d48 */
[----:B--2---:R-:W-:-:S03]  /*e460*/  IADD3 R6, P0, R5, R8, RZ ;  /* 0x0000000805067210 */ /* 0x004fc60007f1e0ff */
[----:B------:R2:W-:Y:S01]  /*e470*/  LDGSTS.E.BYPASS.LTC128B.128 [R235+0x3100], [R14.64], !P1 ;  /* 0x031000000eeb7fae */ /* 0x0005e2000c901d48 */
[----:B------:R-:W-:Y:S01]  /*e480*/  HMMA.16816.F32.BF16 R20, R140, R26, RZ ;  /* 0x0000001a8c14723c */ /* 0x000fe200000418ff */
[----:B------:R-:W-:Y:S01]  /*e490*/  IMAD.X R7, R18, 0x1, R9, P0 ;  /* 0x0000000112077824 */ /* 0x000fe200000e0609 */
[----:B------:R-:W-:Y:S01]  /*e4a0*/  ISETP.LT.OR P0, PT, R0, 0x61, P5 ;  /* 0x000000610000780c */ /* 0x000fe20002f01670 */
[----:B------:R-:W-:-:S05]  /*e4b0*/  IMAD.MOV.U32 R0, RZ, RZ, 0x40 ;  /* 0x00000040ff007424 */ /* 0x000fca00078e00ff */
[----:B------:R-:W-:Y:S01]  /*e4c0*/  SEL R0, R0, 0xffffffc0, !P3 ;  /* 0xffffffc000007807 */ /* 0x000fe20005800000 */
[----:B---3--:R-:W-:Y:S04]  /*e4d0*/  HMMA.16816.F32.BF16 R8, R140, R30, RZ ;  /* 0x0000001e8c08723c */ /* 0x008fe800000418ff */
[----:B------:R-:W-:Y:S02]  /*e4e0*/  IMAD.IADD R218, R212, 0x1, R0 ;  /* 0x00000001d4da7824 */ /* 0x000fe400078e0200 */
[----:B------:R3:W-:Y:S01]  /*e4f0*/  LDGSTS.E.BYPASS.LTC128B.128 [R235+0x7100], [R6.64], !P0 ;  /* 0x0710000006eb7fae */ /* 0x0007e2000c101d48 */
[----:B------:R-:W-:Y:S01]  /*e500*/  IMAD.IADD R215, R0, 0x1, R219 ;  /* 0x0000000100d77824 */ /* 0x000fe200078e02db */
[C---:B------:R-:W-:Y:S01]  /*e510*/  HMMA.16816.F32.BF16 R72, R144.reuse, R42, R32 ;  /* 0x0000002a9048723c */ /* 0x040fe20000041820 */
[----:B------:R-:W-:Y:S01]  /*e520*/  ISETP.GE.AND P0, PT, R236, 0x2, PT ;  /* 0x00000002ec00780c */ /* 0x000fe20003f06270 */
[----:B------:R-:W3:Y:S04]  /*e530*/  LDSM.16.M88.4 R24, [R218+0x8100] ;  /* 0x00810000da18783b */ /* 0x000ee80000000200 */
[----:B------:R-:W-:Y:S02]  /*e540*/  LDSM.16.M88.4 R32, [R218+0x9100] ;  /* 0x00910000da20783b */ /* 0x000fe40000000200 */
[----:B----4-:R-:W-:Y:S02]  /*e550*/  HMMA.16816.F32.BF16 R68, R144, R44, R36 ;  /* 0x0000002c9044723c */ /* 0x010fe40000041824 */
[----:B-1----:R-:W-:Y:S04]  /*e560*/  LDSM.16.M88.4 R16, [R218+0x9900] ;  /* 0x00990000da10783b */ /* 0x002fe80000000200 */
[----:B------:R-:W0:Y:S02]  /*e570*/  LDGDEPBAR ;  /* 0x00000000000079af */ /* 0x000e240000000000 */
[----:B--2---:R-:W-:Y:S02]  /*e580*/  HMMA.16816.F32.BF16 R12, R140, R28, RZ ;  /* 0x0000001c8c0c723c */ /* 0x004fe400000418ff */
[----:B------:R-:W1:Y:S06]  /*e590*/  LDSM.16.M88.4 R28, [R218+0x8900] ;  /* 0x00890000da1c783b */ /* 0x000e6c0000000200 */
[C---:B------:R-:W-:Y:S01]  /*e5a0*/  HMMA.16816.F32.BF16 R64, R144.reuse, R46, R20 ;  /* 0x0000002e9040723c */ /* 0x040fe20000041814 */
[----:B------:R-:W-:Y:S11]  /*e5b0*/  LDSM.16.M88.4 R20, [R218+0xb100] ;  /* 0x00b10000da14783b */ /* 0x000ff60000000200 */
[----:B------:R-:W-:Y:S04]  /*e5c0*/  @!UPT UIADD3 URZ, URZ, URZ, URZ ;  /* 0x0000003f3f3ff290 */ /* 0x000fe8000fffe03f */
[C---:B------:R-:W-:Y:S01]  /*e5d0*/  HMMA.16816.F32.BF16 R60, R144.reuse, R56, R12 ;  /* 0x00000038903c723c */ /* 0x040fe2000004180c */
[----:B------:R-:W-:Y:S07]  /*e5e0*/  LDSM.16.M88.4 R12, [R218+0xa900] ;  /* 0x00a90000da0c783b */ /* 0x000fee0000000200 */
[----:B------:R-:W-:Y:S01]  /*e5f0*/  HMMA.16816.F32.BF16 R56, R144, R58, R8 ;  /* 0x0000003a9038723c */ /* 0x000fe20000041808 */
[----:B------:R-:W2:Y:S07]  /*e600*/  LDSM.16.M88.4 R8, [R218+0xa100] ;  /* 0x00a10000da08783b */ /* 0x000eae0000000200 */
[C---:B---3--:R-:W-:Y:S08]  /*e610*/  HMMA.16816.F32.BF16 R44, R160.reuse, R26, R48 ;  /* 0x0000001aa02c723c */ /* 0x048ff00000041830 */
[C---:B-1----:R-:W-:Y:S08]  /*e620*/  HMMA.16816.F32.BF16 R48, R160.reuse, R28, R108 ;  /* 0x0000001ca030723c */ /* 0x042ff0000004186c */
[C---:B------:R-:W-:Y:S01]  /*e630*/  HMMA.16816.F32.BF16 R40, R160.reuse, R30, R104 ;  /* 0x0000001ea028723c */ /* 0x040fe20000041868 */
[----:B------:R-:W1:Y:S07]  /*e640*/  LDSM.16.M88.4 R28, [R218+0xb900] ;  /* 0x00b90000da1c783b */ /* 0x000e6e0000000200 */
[C---:B------:R-:W-:Y:S08]  /*e650*/  HMMA.16816.F32.BF16 R36, R160.reuse, R32, R80 ;  /* 0x00000020a024723c */ /* 0x040ff00000041850 */
[C---:B------:R-:W-:Y:S01]  /*e660*/  HMMA.16816.F32.BF16 R52, R160.reuse, R24, R112 ;  /* 0x00000018a034723c */ /* 0x040fe20000041870 */
[----:B------:R-:W3:Y:S07]  /*e670*/  LDSM.16.M88.4 R24, [R215] ;  /* 0x00000000d718783b */ /* 0x000eee0000000200 */
[C---:B------:R-:W-:Y:S08]  /*e680*/  HMMA.16816.F32.BF16 R80, R160.reuse, R18, R96 ;  /* 0x00000012a050723c */ /* 0x040ff00000041860 */
[C---:B--2---:R-:W-:Y:S08]  /*e690*/  HMMA.16816.F32.BF16 R84, R160.reuse, R8, R84 ;  /* 0x00000008a054723c */ /* 0x044ff00000041854 */
[C---:B------:R-:W-:Y:S01]  /*e6a0*/  HMMA.16816.F32.BF16 R92, R160.reuse, R10, R92 ;  /* 0x0000000aa05c723c */ /* 0x040fe2000004185c */
[----:B------:R-:W2:Y:S07]  /*e6b0*/  LDSM.16.M88.4 R8, [R215+0x800] ;  /* 0x00080000d708783b */ /* 0x000eae0000000200 */
[C---:B------:R-:W-:Y:S08]  /*e6c0*/  HMMA.16816.F32.BF16 R32, R160.reuse, R34, R100 ;  /* 0x00000022a020723c */ /* 0x040ff00000041864 */
[C---:B------:R-:W-:Y:S01]  /*e6d0*/  HMMA.16816.F32.BF16 R76, R160.reuse, R16, R76 ;  /* 0x00000010a04c723c */ /* 0x040fe2000004184c */
[----:B------:R-:W4:Y:S07]  /*e6e0*/  LDSM.16.M88.4 R16, [R215+0x1000] ;  /* 0x00100000d710783b */ /* 0x000f2e0000000200 */
[C---:B------:R-:W-:Y:S08]  /*e6f0*/  HMMA.16816.F32.BF16 R96, R160.reuse, R12, R88 ;  /* 0x0000000ca060723c */ /* 0x040ff00000041858 */
[C---:B------:R-:W-:Y:S08]  /*e700*/  HMMA.16816.F32.BF16 R100, R160.reuse, R20, R68 ;  /* 0x00000014a064723c */ /* 0x040ff00000041844 */
[C---:B------:R-:W-:Y:S01]  /*e710*/  HMMA.16816.F32.BF16 R88, R160.reuse, R22, R64 ;  /* 0x00000016a058723c */ /* 0x040fe20000041840 */
[----:B------:R-:W4:Y:S07]  /*e720*/  LDSM.16.M88.4 R20, [R215+0x1800] ;  /* 0x00180000d714783b */ /* 0x000f2e0000000200 */
[C---:B------:R-:W-:Y:S01]  /*e730*/  HMMA.16816.F32.BF16 R108, R160.reuse, R14, R72 ;  /* 0x0000000ea06c723c */ /* 0x040fe20000041848 */
[----:B------:R-:W-:Y:S07]  /*e740*/  LDSM.16.M88.4 R12, [R215+0x3000] ;  /* 0x00300000d70c783b */ /* 0x000fee0000000200 */
[C---:B-1----:R-:W-:Y:S08]  /*e750*/  HMMA.16816.F32.BF16 R72, R160.reuse, R28, R60 ;  /* 0x0000001ca048723c */ /* 0x042ff0000004183c */
[----:B------:R-:W-:Y:S01]  /*e760*/  HMMA.16816.F32.BF16 R68, R160, R30, R56 ;  /* 0x0000001ea044723c */ /* 0x000fe20000041838 */
[----:B------:R-:W1:Y:S07]  /*e770*/  LDSM.16.M88.4 R28, [R215+0x2000] ;  /* 0x00200000d71c783b */ /* 0x000e6e0000000200 */
[C---:B---3--:R-:W-:Y:S08]  /*e780*/  HMMA.16816.F32.BF16 R64, R180.reuse, R24, R52 ;  /* 0x00000018b440723c */ /* 0x048ff00000041834 */
[C---:B--2---:R-:W-:Y:S08]  /*e790*/  HMMA.16816.F32.BF16 R56, R180.reuse, R8, R48 ;  /* 0x00000008b438723c */ /* 0x044ff00000041830 */
[C---:B------:R-:W-:Y:S01]  /*e7a0*/  HMMA.16816.F32.BF16 R52, R180.reuse, R10, R40 ;  /* 0x0000000ab434723c */ /* 0x040fe20000041828 */
[----:B------:R-:W-:Y:S07]  /*e7b0*/  LDSM.16.M88.4 R8, [R215+0x3800] ;  /* 0x00380000d708783b */ /* 0x000fee0000000200 */
[C---:B----4-:R-:W-:Y:S08]  /*e7c0*/  HMMA.16816.F32.BF16 R48, R180.reuse, R16, R36 ;  /* 0x00000010b430723c */ /* 0x050ff00000041824 */
[C---:B------:R-:W-:Y:S01]  /*e7d0*/  HMMA.16816.F32.BF16 R60, R180.reuse, R26, R44 ;  /* 0x0000001ab43c723c */ /* 0x040fe2000004182c */
[----:B------:R-:W2:Y:S07]  /*e7e0*/  LDSM.16.M88.4 R24, [R215+0x2800] ;  /* 0x00280000d718783b */ /* 0x000eae0000000200 */
[C---:B------:R-:W-:Y:S01]  /*e7f0*/  HMMA.16816.F32.BF16 R40, R180.reuse, R20, R76 ;  /* 0x00000014b428723c */ /* 0x040fe2000004184c */
[----:B------:R-:W-:Y:S07]  /*e800*/  LDSM.16.M88.4 R76, [R219+0x4800] ;  /* 0x00480000db4c783b */ /* 0x000fee0000000200 */
[C---:B------:R-:W-:Y:S01]  /*e810*/  HMMA.16816.F32.BF16 R36, R180.reuse, R22, R80 ;  /* 0x00000016b424723c */ /* 0x040fe20000041850 */
[----:B------:R-:W3:Y:S07]  /*e820*/  LDSM.16.M88.4 R20, [R212+0xc100] ;  /* 0x00c10000d414783b */ /* 0x000eee0000000200 */
[C---:B------:R-:W-:Y:S01]  /*e830*/  HMMA.16816.F32.BF16 R44, R180.reuse, R18, R32 ;  /* 0x00000012b42c723c */ /* 0x040fe20000041820 */
[----:B------:R-:W-:Y:S07]  /*e840*/  LDSM.16.M88.4 R16, [R212+0xd900] ;  /* 0x00d90000d410783b */ /* 0x000fee0000000200 */
[C---:B-1----:R-:W-:Y:S08]  /*e850*/  HMMA.16816.F32.BF16 R32, R180.reuse, R28, R84 ;  /* 0x0000001cb420723c */ /* 0x042ff00000041854 */
[C---:B------:R-:W-:Y:S01]  /*e860*/  HMMA.16816.F32.BF16 R92, R180.reuse, R30, R92 ;  /* 0x0000001eb45c723c */ /* 0x040fe2000004185c */
[----:B------:R-:W1:Y:S07]  /*e870*/  LDSM.16.M88.4 R28, [R212+0xc900] ;  /* 0x00c90000d41c783b */ /* 0x000e6e0000000200 */
[C---:B------:R-:W-:Y:S08]  /*e880*/  HMMA.16816.F32.BF16 R136, R180.reuse, R12, R100 ;  /* 0x0000000cb488723c */ /* 0x040ff00000041864 */
[C---:B------:R-:W-:Y:S01]  /*e890*/  HMMA.16816.F32.BF16 R132, R180.reuse, R14, R88 ;  /* 0x0000000eb484723c */ /* 0x040fe20000041858 */
[----:B------:R-:W4:Y:S07]  /*e8a0*/  LDSM.16.M88.4 R12, [R212+0xe100] ;  /* 0x00e10000d40c783b */ /* 0x000f2e0000000200 */
[C---:B--2---:R-:W-:Y:S08]  /*e8b0*/  HMMA.16816.F32.BF16 R96, R180.reuse, R24, R96 ;  /* 0x00000018b460723c */ /* 0x044ff00000041860 */
[----:B------:R-:W-:Y:S01]  /*e8c0*/  HMMA.16816.F32.BF16 R108, R180, R26, R108 ;  /* 0x0000001ab46c723c */ /* 0x000fe2000004186c */
[----:B------:R-:W2:Y:S07]  /*e8d0*/  LDSM.16.M88.4 R24, [R212+0xd100] ;  /* 0x00d10000d418783b */ /* 0x000eae0000000200 */
[----:B---3--:R-:W-:Y:S01]  /*e8e0*/  HMMA.16816.F32.BF16 R116, R184, R22, R60 ;  /* 0x00000016b874723c */ /* 0x008fe2000004183c */
[----:B------:R-:W3:Y:S07]  /*e8f0*/  LDSM.16.M88.4 R60, [R212+0xf100] ;  /* 0x00f10000d43c783b */ /* 0x000eee0000000200 */
[C---:B------:R-:W-:Y:S01]  /*e900*/  HMMA.16816.F32.BF16 R128, R180.reuse, R8, R72 ;  /* 0x00000008b480723c */ /* 0x040fe20000041848 */
[----:B------:R-:W-:Y:S07]  /*e910*/  LDSM.16.M88.4 R72, [R219+0x5000] ;  /* 0x00500000db48783b */ /* 0x000fee0000000200 */
[----:B------:R-:W-:Y:S01]  /*e920*/  HMMA.16816.F32.BF16 R124, R180, R10, R68 ;  /* 0x0000000ab47c723c */ /* 0x000fe20000041844 */
[----:B------:R-:W2:Y:S04]  /*e930*/  LDSM.16.M88.4 R8, [R212+0xe900] ;  /* 0x00e90000d408783b */ /* 0x000ea80000000200 */
[----:B------:R-:W-:Y:S03]  /*e940*/  LDSM.16.M88.4 R68, [R219+0x5800] ;  /* 0x00580000db44783b */ /* 0x000fe60000000200 */
[C---:B-1----:R-:W-:Y:S01]  /*e950*/  HMMA.16816.F32.BF16 R104, R184.reuse, R30, R52 ;  /* 0x0000001eb868723c */ /* 0x042fe20000041834 */
[----:B------:R-:W1:Y:S07]  /*e960*/  LDSM.16.M88.4 R52, [R212+0xf900] ;  /* 0x00f90000d434783b */ /* 0x000e6e0000000200 */
[C---:B------:R-:W-:Y:S01]  /*e970*/  HMMA.16816.F32.BF16 R112, R184.reuse, R28, R56 ;  /* 0x0000001cb870723c */ /* 0x040fe20000041838 */
[----:B------:R-:W1:Y:S04]  /*e980*/  LDSM.16.M88.4 R56, [R219+0x4000] ;  /* 0x00400000db38783b */ /* 0x000e680000000200 */
[----:B------:R-:W-:Y:S03]  /*e990*/  LDSM.16.M88.4 R28, [R219+0x7800] ;  /* 0x00780000db1c783b */ /* 0x000fe60000000200 */
[C---:B------:R-:W-:Y:S08]  /*e9a0*/  HMMA.16816.F32.BF16 R120, R184.reuse, R20, R64 ;  /* 0x00000014b878723c */ /* 0x040ff00000041840 */
[C---:B----4-:R-:W-:Y:S01]  /*e9b0*/  HMMA.16816.F32.BF16 R64, R184.reuse, R12, R32 ;  /* 0x0000000cb840723c */ /* 0x050fe20000041820 */
[----:B------:R-:W4:Y:S07]  /*e9c0*/  LDSM.16.M88.4 R32, [R219+0x7000] ;  /* 0x00700000db20783b */ /* 0x000f2e0000000200 */
[C---:B------:R-:W-:Y:S01]  /*e9d0*/  HMMA.16816.F32.BF16 R80, R184.reuse, R18, R36 ;  /* 0x00000012b850723c */ /* 0x040fe20000041824 */
[----:B------:R-:W1:Y:S07]  /*e9e0*/  LDSM.16.M88.4 R36, [R219+0x6800] ;  /* 0x00680000db24783b */ /* 0x000e6e0000000200 */
[C---:B------:R-:W-:Y:S08]  /*e9f0*/  HMMA.16816.F32.BF16 R84, R184.reuse, R16, R40 ;  /* 0x00000010b854723c */ /* 0x040ff00000041828 */
[C---:B--2---:R-:W-:Y:S08]  /*ea00*/  HMMA.16816.F32.BF16 R100, R184.reuse, R24, R48 ;  /* 0x00000018b864723c */ /* 0x044ff00000041830 */
[C---:B---3--:R-:W-:Y:S08]  /*ea10*/  HMMA.16816.F32.BF16 R16, R184.reuse, R62, R132 ;  /* 0x0000003eb810723c */ /* 0x048ff00000041884 */
[C---:B------:R-:W-:Y:S01]  /*ea20*/  HMMA.16816.F32.BF16 R88, R184.reuse, R26, R44 ;  /* 0x0000001ab858723c */ /* 0x040fe2000004182c */
[----:B------:R-:W2:Y:S07]  /*ea30*/  LDSM.16.M88.4 R44, [R219+0x6000] ;  /* 0x00600000db2c783b */ /* 0x000eae0000000200 */
[C---:B------:R-:W-:Y:S01]  /*ea40*/  HMMA.16816.F32.BF16 R48, R184.reuse, R14, R92 ;  /* 0x0000000eb830723c */ /* 0x040fe2000004185c */
[----:B------:R-:W3:Y:S07]  /*ea50*/  LDSM.16.M88.4 R92, [R218+0xc100] ;  /* 0x00c10000da5c783b */ /* 0x000eee0000000200 */
[C---:B------:R-:W-:Y:S08]  /*ea60*/  HMMA.16816.F32.BF16 R40, R184.reuse, R8, R96 ;  /* 0x00000008b828723c */ /* 0x040ff00000041860 */
[C---:B------:R-:W-:Y:S08]  /*ea70*/  HMMA.16816.F32.BF16 R24, R184.reuse, R10, R108 ;  /* 0x0000000ab818723c */ /* 0x040ff0000004186c */
[C---:B-1----:R-:W-:Y:S08]  /*ea80*/  HMMA.16816.F32.BF16 R12, R184.reuse, R52, R128 ;  /* 0x00000034b80c723c */ /* 0x042ff00000041880 */
[----:B------:R-:W-:Y:S08]  /*ea90*/  HMMA.16816.F32.BF16 R8, R184, R54, R124 ;  /* 0x00000036b808723c */ /* 0x000ff0000004187c */
[----:B------:R-:W-:Y:S08]  /*eaa0*/  HMMA.16816.F32.BF16 R52, R188, R56, R120 ;  /* 0x00000038bc34723c */ /* 0x000ff00000041878 */
[----:B------:R-:W-:Y:S01]  /*eab0*/  HMMA.16816.F32.BF16 R20, R184, R60, R136 ;  /* 0x0000003cb814723c */ /* 0x000fe20000041888 */
[----:B------:R-:W1:Y:S07]  /*eac0*/  LDSM.16.M88.4 R60, [R218+0xc900] ;  /* 0x00c90000da3c783b */ /* 0x000e6e0000000200 */
[C---:B------:R-:W-:Y:S01]  /*ead0*/  HMMA.16816.F32.BF16 R56, R188.reuse, R58, R116 ;  /* 0x0000003abc38723c */ /* 0x040fe20000041874 */
[----:B------:R-:W1:Y:S07]  /*eae0*/  LDSM.16.M88.4 R116, [R218+0xd100] ;  /* 0x00d10000da74783b */ /* 0x000e6e0000000200 */
[C---:B------:R-:W-:Y:S08]  /*eaf0*/  HMMA.16816.F32.BF16 R132, R188.reuse, R76, R112 ;  /* 0x0000004cbc84723c */ /* 0x040ff00000041870 */
[C---:B----4-:R-:W-:Y:S01]  /*eb00*/  HMMA.16816.F32.BF16 R112, R188.reuse, R34, R16 ;  /* 0x00000022bc70723c */ /* 0x050fe20000041810 */
[----:B------:R-:W4:Y:S07]  /*eb10*/  LDSM.16.M88.4 R16, [R218+0xd900] ;  /* 0x00d90000da10783b */ /* 0x000f2e0000000200 */
[C---:B------:R-:W-:Y:S08]  /*eb20*/  HMMA.16816.F32.BF16 R76, R188.reuse, R78, R104 ;  /* 0x0000004ebc4c723c */ /* 0x040ff00000041868 */
[C---:B------:R-:W-:Y:S01]  /*eb30*/  HMMA.16816.F32.BF16 R108, R188.reuse, R28, R12 ;  /* 0x0000001cbc6c723c */ /* 0x040fe2000004180c */
[----:B------:R-:W1:Y:S07]  /*eb40*/  LDSM.16.M88.4 R12, [R218+0xe100] ;  /* 0x00e10000da0c783b */ /* 0x000e6e0000000200 */
[C---:B------:R-:W-:Y:S01]  /*eb50*/  HMMA.16816.F32.BF16 R128, R188.reuse, R72, R100 ;  /* 0x00000048bc80723c */ /* 0x040fe20000041864 */
[----:B------:R-:W-:Y:S07]  /*eb60*/  LDSM.16.M88.4 R100, [R215+0x4000] ;  /* 0x00400000d764783b */ /* 0x000fee0000000200 */
[C---:B------:R-:W-:Y:S01]  /*eb70*/  HMMA.16816.F32.BF16 R120, R188.reuse, R38, R24 ;  /* 0x00000026bc78723c */ /* 0x040fe20000041818 */
[----:B------:R-:W-:Y:S07]  /*eb80*/  LDSM.16.M88.4 R24, [R218+0xf100] ;  /* 0x00f10000da18783b */ /* 0x000fee0000000200 */
[C---:B------:R-:W-:Y:S01]  /*eb90*/  HMMA.16816.F32.BF16 R104, R188.reuse, R30, R8 ;  /* 0x0000001ebc68723c */ /* 0x040fe20000041808 */
[----:B------:R-:W1:Y:S07]  /*eba0*/  LDSM.16.M88.4 R8, [R218+0xe900] ;  /* 0x00e90000da08783b */ /* 0x000e6e0000000200 */
[C---:B------:R-:W-:Y:S01]  /*ebb0*/  HMMA.16816.F32.BF16 R156, R188.reuse, R74, R88 ;  /* 0x0000004abc9c723c */ /* 0x040fe20000041858 */
[----:B------:R-:W-:Y:S07]  /*ebc0*/  LDSM.16.M88.4 R72, [R215+0x5800] ;  /* 0x00580000d748783b */ /* 0x000fee0000000200 */
[C---:B-----5:R-:W-:Y:S01]  /*ebd0*/  HMMA.16816.F32.BF16 R164, R188.reuse, R68, R84 ;  /* 0x00000044bca4723c */ /* 0x060fe20000041854 */
[----:B------:R-:W1:Y:S07]  /*ebe0*/  LDSM.16.M88.4 R84, [R218+0xf900] ;  /* 0x00f90000da54783b */ /* 0x000e6e0000000200 */
[C---:B------:R-:W-:Y:S01]  /*ebf0*/  HMMA.16816.F32.BF16 R152, R188.reuse, R70, R80 ;  /* 0x00000046bc98723c */ /* 0x040fe20000041850 */
[----:B------:R-:W1:Y:S07]  /*ec00*/  LDSM.16.M88.4 R68, [R215+0x6000] ;  /* 0x00600000d744783b */ /* 0x000e6e0000000200 */
[C---:B--2---:R-:W-:Y:S01]  /*ec10*/  HMMA.16816.F32.BF16 R148, R188.reuse, R44, R64 ;  /* 0x0000002cbc94723c */ /* 0x044fe20000041840 */
[----:B------:R-:W-:Y:S07]  /*ec20*/  LDSM.16.M88.4 R64, [R215+0x6800] ;  /* 0x00680000d740783b */ /* 0x000fee0000000200 */
[C---:B------:R-:W-:Y:S08]  /*ec30*/  HMMA.16816.F32.BF16 R136, R188.reuse, R46, R48 ;  /* 0x0000002ebc88723c */ /* 0x040ff00000041830 */
[C---:B------:R-:W-:Y:S08]  /*ec40*/  HMMA.16816.F32.BF16 R124, R188.reuse, R36, R40 ;  /* 0x00000024bc7c723c */ /* 0x040ff00000041828 */
[----:B------:R-:W-:Y:S08]  /*ec50*/  HMMA.16816.F32.BF16 R20, R188, R32, R20 ;  /* 0x00000020bc14723c */ /* 0x000ff00000041814 */
[C---:B---3--:R-:W-:Y:S08]  /*ec60*/  HMMA.16816.F32.BF16 R88, R192.reuse, R94, R56 ;  /* 0x0000005ec058723c */ /* 0x048ff00000041838 */
[C---:B------:R-:W-:Y:S01]  /*ec70*/  HMMA.16816.F32.BF16 R96, R192.reuse, R92, R52 ;  /* 0x0000005cc060723c */ /* 0x040fe20000041834 */
[----:B------:R-:W-:Y:S07]  /*ec80*/  LDSM.16.M88.4 R92, [R215+0x4800] ;  /* 0x00480000d75c783b */ /* 0x000fee0000000200 */
[C---:B-1----:R-:W-:Y:S08]  /*ec90*/  HMMA.16816.F32.BF16 R80, R192.reuse, R60, R132 ;  /* 0x0000003cc050723c */ /* 0x042ff00000041884 */
[C---:B------:R-:W-:Y:S01]  /*eca0*/  HMMA.16816.F32.BF16 R56, R192.reuse, R116, R128 ;  /* 0x00000074c038723c */ /* 0x040fe20000041880 */
[----:B------:R-:W1:Y:S07]  /*ecb0*/  LDSM.16.M88.4 R128, [R215+0x7000] ;  /* 0x00700000d780783b */ /* 0x000e6e0000000200 */
[C---:B------:R-:W-:Y:S01]  /*ecc0*/  HMMA.16816.F32.BF16 R60, R192.reuse, R62, R76 ;  /* 0x0000003ec03c723c */ /* 0x040fe2000004184c */
[----:B------:R-:W2:Y:S07]  /*ecd0*/  LDSM.16.M88.4 R76, [R215+0x5000] ;  /* 0x00500000d74c783b */ /* 0x000eae0000000200 */
[----:B------:R-:W-:Y:S01]  /*ece0*/  HMMA.16816.F32.BF16 R52, R192, R118, R156 ;  /* 0x00000076c034723c */ /* 0x000fe2000004189c */
[----:B------:R-:W3:Y:S01]  /*ecf0*/  LDSM.16.M88.4 R116, [R215+0x7800] ;  /* 0x00780000d774783b */ /* 0x000ee20000000200 */
[----:B------:R-:W-:-:S06]  /*ed00*/  DEPBAR.LE SB0, 0x0 ;  /* 0x000080000000791a */ /* 0x000fcc0000000000 */
[C---:B----4-:R-:W-:Y:S08]  /*ed10*/  HMMA.16816.F32.BF16 R48, R192.reuse, R16, R164 ;  /* 0x00000010c030723c */ /* 0x050ff000000418a4 */
        /* <DEDUP_REMOVED lines=17> */
[C---:B--2---:R-:W-:Y:S08]  /*ee30*/  HMMA.16816.F32.BF16 R56, R196.reuse, R76, R56 ;  /* 0x0000004cc438723c */ /* 0x044ff00000041838 */
[C---:B------:R-:W-:Y:S08]  /*ee40*/  HMMA.16816.F32.BF16 R52, R196.reuse, R78, R52 ;  /* 0x0000004ec434723c */ /* 0x040ff00000041834 */
[C---:B------:R-:W-:Y:S08]  /*ee50*/  HMMA.16816.F32.BF16 R36, R196.reuse, R70, R36 ;  /* 0x00000046c424723c */ /* 0x040ff00000041824 */
[C---:B------:R-:W-:Y:S08]  /*ee60*/  HMMA.16816.F32.BF16 R32, R196.reuse, R64, R32 ;  /* 0x00000040c420723c */ /* 0x040ff00000041820 */
[C---:B------:R-:W-:Y:S08]  /*ee70*/  HMMA.16816.F32.BF16 R28, R196.reuse, R66, R28 ;  /* 0x00000042c41c723c */ /* 0x040ff0000004181c */
[C---:B------:R-:W-:Y:S08]  /*ee80*/  HMMA.16816.F32.BF16 R16, R196.reuse, R130, R16 ;  /* 0x00000082c410723c */ /* 0x040ff00000041810 */
[C---:B---3--:R-:W-:Y:S08]  /*ee90*/  HMMA.16816.F32.BF16 R20, R196.reuse, R116, R12 ;  /* 0x00000074c414723c */ /* 0x048ff0000004180c */
[----:B------:R-:W-:Y:S01]  /*eea0*/  HMMA.16816.F32.BF16 R24, R196, R118, R8 ;  /* 0x00000076c418723c */ /* 0x000fe20000041808 */
[----:B------:R-:W-:Y:S06]  /*eeb0*/  BAR.SYNC.DEFER_BLOCKING 0x0 ;  /* 0x0000000000007b1d */ /* 0x000fec0000010000 */
[----:B------:R-:W-:Y:S09]  /*eec0*/  @!P0 BRA `(.L_x_620) ;  /* 0x0000023000008947 */ /* 0x000ff20003800000 */
[----:B------:R-:W-:Y:S01]  /*eed0*/  IADD3 R0, R236, -0x2, RZ ;  /* 0xfffffffeec007810 */ /* 0x000fe20007ffe0ff */
        /* <DEDUP_REMOVED lines=34> */
.L_x_620:
[----:B------:R-:W-:Y:S01]  /*f100*/  FMUL.FTZ R0, R89, c[0x0][0x320] ;  /* 0x0000c80059007a20 */ /* 0x000fe20000410000 */
[----:B---3--:R-:W-:Y:S01]  /*f110*/  LEA.HI R6, R176, R211, RZ, 0x2 ;  /* 0x000000d3b0067211 */ /* 0x008fe200078f10ff */
[----:B------:R-:W-:Y:S01]  /*f120*/  FMUL.FTZ R5, R82, c[0x0][0x320] ;  /* 0x0000c80052057a20 */ /* 0x000fe20000410000 */
[----:B------:R-:W-:Y:S01]  /*f130*/  SHF.R.S32.HI R8, RZ, 0x1f, R171 ;  /* 0x0000001fff087819 */ /* 0x000fe200000114ab */
[----:B------:R1:W-:Y:S01]  /*f140*/  MUFU.TANH R77, R0 ;  /* 0x00000000004d7308 */ /* 0x0003e20000002400 */
[----:B------:R-:W-:Y:S01]  /*f150*/  LOP3.LUT R6, R6, 0xfffffffc, RZ, 0xc0, !PT ;  /* 0xfffffffc06067812 */ /* 0x000fe200078ec0ff */
[----:B------:R-:W-:Y:S01]  /*f160*/  FMUL.FTZ R7, R22, c[0x0][0x320] ;  /* 0x0000c80016077a20 */ /* 0x000fe20000410000 */
[----:B------:R-:W-:Y:S01]  /*f170*/  LEA.HI R8, R8, R171, RZ, 0x3 ;  /* 0x000000ab08087211 */ /* 0x000fe200078f18ff */
[----:B------:R-:W-:Y:S01]  /*f180*/  FMUL.FTZ R15, R27, c[0x0][0x320] ;  /* 0x0000c8001b0f7a20 */ /* 0x000fe20000410000 */
[----:B------:R-:W-:Y:S01]  /*f190*/  ISETP.NE.AND P5, PT, R177, 0x1, PT ;  /* 0x00000001b100780c */ /* 0x000fe20003fa5270 */
[----:B------:R-:W-:Y:S01]  /*f1a0*/  IMAD.SHL.U32 R213, R3, 0x2, RZ ;  /* 0x0000000203d57824 */ /* 0x000fe200078e00ff */
[----:B------:R-:W-:Y:S01]  /*f1b0*/  LOP3.LUT R8, R8, 0xffffff8, RZ, 0xc0, !PT ;  /* 0x0ffffff808087812 */ /* 0x000fe200078ec0ff */
[----:B------:R-:W0:Y:S02]  /*f1c0*/  LDGDEPBAR ;  /* 0x00000000000079af */ /* 0x000e240000000000 */
[----:B------:R-:W-:Y:S01]  /*f1d0*/  MUFU.TANH R15, R15 ;  /* 0x0000000f000f7308 */ /* 0x000fe20000002400 */
[----:B------:R-:W-:-:S02]  /*f1e0*/  IMAD R217, R2, 0x2, R213 ;  /* 0x0000000202d97824 */ /* 0x000fc400078e02d5 */
[----:B------:R-:W-:Y:S02]  /*f1f0*/  IMAD.IADD R10, R171, 0x1, -R8 ;  /* 0x00000001ab0a7824 */ /* 0x000fe400078e0a08 */
[----:B------:R-:W-:Y:S02]  /*f200*/  IMAD R214, R4, 0x2, R213 ;  /* 0x0000000204d67824 */ /* 0x000fe400078e02d5 */
[----:B-1----:R-:W-:Y:S02]  /*f210*/  FMUL.FTZ R0, R80, c[0x0][0x320] ;  /* 0x0000c80050007a20 */ /* 0x002fe40000410000 */
[----:B------:R-:W-:Y:S02]  /*f220*/  IMAD R216, R2, 0x2, R214 ;  /* 0x0000000202d87824 */ /* 0x000fe400078e02d6 */
        /* <DEDUP_REMOVED lines=58> */
[----:B------:R1:W3:Y:S02]  /*f5d0*/  MUFU.TANH R11, R0 ;  /* 0x00000000000b7308 */ /* 0x0002e40000002400 */
[----:B-1----:R-:W-:-:S06]  /*f5e0*/  FMUL.FTZ R0, R44, c[0x0][0x320] ;  /* 0x0000c8002c007a20 */ /* 0x002fcc0000410000 */
[----:B------:R1:W-:Y:S08]  /*f5f0*/  MUFU.TANH R44, R5 ;  /* 0x00000005002c7308 */ /* 0x0003f00000002400 */
[----:B------:R4:W5:Y:S01]  /*f600*/  MUFU.TANH R25, R0 ;  /* 0x0000000000197308 */ /* 0x0009620000002400 */
[----:B-1----:R-:W-:Y:S02]  /*f610*/  IMAD.IADD R5, R211, 0x1, -R6 ;  /* 0x00000001d3057824 */ /* 0x002fe400078e0a06 */
[----:B----4-:R-:W-:-:S05]  /*f620*/  FMUL.FTZ R0, R75, c[0x0][0x320] ;  /* 0x0000c8004b007a20 */ /* 0x010fca0000410000 */
        /* <DEDUP_REMOVED lines=26> */
[----:B------:R-:W-:Y:S08]  /*f7d0*/  MUFU.TANH R31, R7 ;  /* 0x00000007001f7308 */ /* 0x000ff00000002400 */
        /* <DEDUP_REMOVED lines=14> */
[----:B------:R1:W4:Y:S02]  /*f8c0*/  MUFU.TANH R13, R0 ;  /* 0x00000000000d7308 */ /* 0x0003240000002400 */
[----:B-1----:R-:W-:-:S05]  /*f8d0*/  LOP3.LUT R0, R175, 0xffffffe0, RZ, 0xc0, !PT ;  /* 0xffffffe0af007812 */ /* 0x002fca00078ec0ff */
[----:B------:R-:W-:Y:S02]  /*f8e0*/  IMAD.IADD R0, R211, 0x1, -R0 ;  /* 0x00000001d3007824 */ /* 0x000fe400078e0a00 */
[----:B------:R-:W-:-:S03]  /*f8f0*/  IMAD.MOV.U32 R211, RZ, RZ, R200 ;  /* 0x000000ffffd37224 */ /* 0x000fc600078e00c8 */
[----:B------:R-:W-:-:S04]  /*f900*/  SHF.R.S32.HI R9, RZ, 0x1f, R0 ;  /* 0x0000001fff097819 */ /* 0x000fc80000011400 */
[----:B------:R-:W-:Y:S02]  /*f910*/  LEA.HI R6, R9, R0, RZ, 0x2 ;  /* 0x0000000009067211 */ /* 0x000fe400078f10ff */
[----:B------:R-:W-:Y:S02]  /*f920*/  LEA.HI R9, R5, R5, RZ, 0x1 ;  /* 0x0000000505097211 */ /* 0x000fe400078f08ff */
[----:B------:R-:W-:Y:S02]  /*f930*/  LEA.HI.SX32 R7, R6, R203, 0x1e ;  /* 0x000000cb06077211 */ /* 0x000fe400078ff2ff */
[----:B------:R-:W-:Y:S01]  /*f940*/  LOP3.LUT R8, R9, 0x1ffffffe, RZ, 0xc0, !PT ;  /* 0x1ffffffe09087812 */ /* 0x000fe200078ec0ff */
[----:B------:R-:W-:Y:S01]  /*f950*/  FMUL.FTZ R9, R23, c[0x0][0x320] ;  /* 0x0000c80017097a20 */ /* 0x000fe20000410000 */
[----:B------:R-:W-:Y:S02]  /*f960*/  LEA R7, R10, R7, 0x4 ;  /* 0x000000070a077211 */ /* 0x000fe400078e20ff */
[----:B------:R-:W-:Y:S01]  /*f970*/  LOP3.LUT R6, R6, 0x7ffffffc, RZ, 0xc0, !PT ;  /* 0x7ffffffc06067812 */ /* 0x000fe200078ec0ff */
[----:B------:R-:W-:Y:S01]  /*f980*/  IMAD.IADD R5, R5, 0x1, -R8 ;  /* 0x0000000105057824 */ /* 0x000fe200078e0a08 */
[----:B------:R1:W-:Y:S02]  /*f990*/  MUFU.TANH R22, R9 ;  /* 0x0000000900167308 */ /* 0x0003e40000002400 */
[----:B------:R-:W-:Y:S01]  /*f9a0*/  IADD3 R6, R0, -R6, RZ ;  /* 0x8000000600067210 */ /* 0x000fe20007ffe0ff */
[----:B------:R-:W-:-:S02]  /*f9b0*/  IMAD R7, R5, 0x8, R7 ;  /* 0x0000000805077824 */ /* 0x000fc400078e0207 */
[----:B------:R-:W-:Y:S02]  /*f9c0*/  FMUL.FTZ R5, R50, c[0x0][0x320] ;  /* 0x0000c80032057a20 */ /* 0x000fe40000410000 */
[----:B------:R-:W-:Y:S01]  /*f9d0*/  @P5 IMAD.HI.U32 R8, R7, c[0x0][0x2c8], RZ ;  /* 0x0000b20007085a27 */ /* 0x000fe200078e00ff */
[----:B------:R2:W-:Y:S01]  /*f9e0*/  STL [R1+0x18], R7 ;  /* 0x0000180701007387 */ /* 0x0005e20000100800 */
[----:B------:R3:W-:Y:S02]  /*f9f0*/  MUFU.TANH R18, R5 ;  /* 0x0000000500127308 */ /* 0x0007e40000002400 */
[----:B------:R-:W-:Y:S02]  /*fa00*/  FMUL.FTZ R0, R83, c[0x0][0x320] ;  /* 0x0000c80053007a20 */ /* 0x000fe40000410000 */
[----:B------:R-:W-:Y:S02]  /*fa10*/  IMAD.SHL.U32 R10, R6, 0x2, RZ ;  /* 0x00000002060a7824 */ /* 0x000fe400078e00ff */
[----:B-1----:R-:W-:-:S02]  /*fa20*/  IMAD.MOV.U32 R9, RZ, RZ, -0x80 ;  /* 0xffffff80ff097424 */ /* 0x002fc400078e00ff */
[----:B------:R-:W-:Y:S01]  /*fa30*/  MUFU.TANH R60, R0 ;  /* 0x00000000003c7308 */ /* 0x000fe20000002400 */
[----:B------:R-:W-:Y:S01]  /*fa40*/  IMAD.IADD R6, R170, 0x1, -R10 ;  /* 0x00000001aa067824 */ /* 0x000fe200078e0a0a */
[----:B------:R-:W-:Y:S01]  /*fa50*/  STL [R1+0x24], R10 ;  /* 0x0000240a01007387 */ /* 0x000fe20000100800 */
[----:B---3--:R-:W-:Y:S01]  /*fa60*/  IMAD.MOV.U32 R5, RZ, RZ, R7 ;  /* 0x000000ffff057224 */ /* 0x008fe200078e0007 */
[----:B------:R-:W-:-:S05]  /*fa70*/  @P5 SHF.R.U32.HI R5, RZ, c[0x0][0x2cc], R8 ;  /* 0x0000b300ff055a19 */ /* 0x000fca0000011608 */
[----:B------:R-:W1:Y:S01]  /*fa80*/  SHFL.IDX PT, R8, R5, RZ, 0x1c1f ;  /* 0x001c1fff05087589 */ /* 0x000e6200000e0000 */
[----:B--2---:R-:W-:-:S04]  /*fa90*/  FMUL.FTZ R7, R51, c[0x0][0x320] ;  /* 0x0000c80033077a20 */ /* 0x004fc80000410000 */
[----:B------:R2:W-:Y:S02]  /*faa0*/  MUFU.TANH R17, R7 ;  /* 0x0000000700117308 */ /* 0x0005e40000002400 */
[----:B--2---:R2:W3:Y:S02]  /*fab0*/  SHFL.IDX PT, R7, R5, 0x1, 0x1c1f ;  /* 0x003c1f0005077f89 */ /* 0x0044e400000e0000 */
[----:B--2---:R-:W-:-:S04]  /*fac0*/  FMUL.FTZ R5, R26, c[0x0][0x320] ;  /* 0x0000c8001a057a20 */ /* 0x004fc80000410000 */
[----:B------:R2:W-:Y:S02]  /*fad0*/  MUFU.TANH R19, R5 ;  /* 0x0000000500137308 */ /* 0x0005e40000002400 */
[----:B--2---:R-:W-:-:S05]  /*fae0*/  IMAD R5, R168, R9, 0x1 ;  /* 0x00000001a8057424 */ /* 0x004fca00078e0209 */
[----:B------:R-:W-:Y:S01]  /*faf0*/  IADD3 R0, -R10, R5, R201 ;  /* 0x000000050a007210 */ /* 0x000fe20007ffe1c9 */
[----:B------:R-:W-:-:S04]  /*fb00*/  FMUL.FTZ R5, R99, c[0x0][0x320] ;  /* 0x0000c80063057a20 */ /* 0x000fc80000410000 */
[----:B------:R-:W-:Y:S01]  /*fb10*/  IMAD.IADD R0, R0, 0x1, -R211 ;  /* 0x0000000100007824 */ /* 0x000fe200078e0ad3 */
[----:B------:R1:W2:Y:S03]  /*fb20*/  MUFU.TANH R12, R5 ;  /* 0x00000005000c7308 */ /* 0x0002a60000002400 */
[C---:B-1----:R-:W-:Y:S01]  /*fb30*/  IMAD.IADD R5, R0.reuse, 0x1, R8 ;  /* 0x0000000100057824 */ /* 0x042fe200078e0208 */
[----:B---3--:R-:W-:Y:S01]  /*fb40*/  IADD3 R0, R0, R7, RZ ;  /* 0x0000000700007210 */ /* 0x008fe20007ffe0ff */
[----:B------:R-:W-:Y:S02]  /*fb50*/  FMUL.FTZ R7, R74, c[0x0][0x320] ;  /* 0x0000c8004a077a20 */ /* 0x000fe40000410000 */
[----:B------:R-:W-:Y:S01]  /*fb60*/  FMUL.FTZ R8, R42, c[0x0][0x320] ;  /* 0x0000c8002a087a20 */ /* 0x000fe20000410000 */
[C---:B------:R-:W-:Y:S02]  /*fb70*/  IMNMX R5, R6.reuse, R5, PT ;  /* 0x0000000506057217 */ /* 0x040fe40003800200 */
[----:B------:R-:W-:-:S02]  /*fb80*/  IMNMX R0, R6, R0, PT ;  /* 0x0000000006007217 */ /* 0x000fc40003800200 */
[C---:B------:R-:W-:Y:S01]  /*fb90*/  ISETP.GT.AND P0, PT, R5.reuse, RZ, PT ;  /* 0x000000ff0500720c */ /* 0x040fe20003f04270 */
[----:B------:R1:W3:Y:S01]  /*fba0*/  MUFU.TANH R6, R7 ;  /* 0x0000000700067308 */ /* 0x0002e20000002400 */
[C---:B------:R-:W-:Y:S02]  /*fbb0*/  ISETP.GT.AND P1, PT, R5.reuse, 0x1, PT ;  /* 0x000000010500780c */ /* 0x040fe40003f24270 */
[C---:B------:R-:W-:Y:S02]  /*fbc0*/  ISETP.GT.AND P2, PT, R5.reuse, 0x8, PT ;  /* 0x000000080500780c */ /* 0x040fe40003f44270 */
[----:B------:R-:W-:Y:S02]  /*fbd0*/  FSEL R9, R16, -INF , P1 ;  /* 0xff80000010097808 */ /* 0x000fe40000800000 */
[----:B------:R-:W-:Y:S01]  /*fbe0*/  ISETP.GT.AND P1, PT, R5, 0x11, PT ;  /* 0x000000110500780c */ /* 0x000fe20003f24270 */
[----:B------:R4:W2:Y:S01]  /*fbf0*/  MUFU.TANH R16, R8 ;  /* 0x0000000800107308 */ /* 0x0008a20000002400 */
[----:B------:R-:W-:-:S02]  /*fc00*/  FSEL R10, R11, -INF , P2 ;  /* 0xff8000000b0a7808 */ /* 0x000fc40001000000 */
[----:B------:R-:W-:Y:S02]  /*fc10*/  ISETP.GT.AND P2, PT, R5, 0x18, PT ;  /* 0x000000180500780c */ /* 0x000fe40003f44270 */
[----:B------:R-:W-:Y:S02]  /*fc20*/  FSEL R29, R69, -INF , P1 ;  /* 0xff800000451d7808 */ /* 0x000fe40000800000 */
[----:B------:R-:W-:Y:S02]  /*fc30*/  ISETP.GT.AND P1, PT, R5, 0x21, PT ;  /* 0x000000210500780c */ /* 0x000fe40003f24270 */
[----:B-1----:R-:W-:Y:S02]  /*fc40*/  FSEL R7, R21, -INF , P0 ;  /* 0xff80000015077808 */ /* 0x002fe40000000000 */
[----:B------:R-:W-:Y:S02]  /*fc50*/  ISETP.GT.AND P0, PT, R5, 0x10, PT ;  /* 0x000000100500780c */ /* 0x000fe40003f04270 */
[----:B------:R-:W-:-:S02]  /*fc60*/  FSEL R30, R68, -INF , P2 ;  /* 0xff800000441e7808 */ /* 0x000fc40001000000 */
[----:B------:R-:W-:Y:S02]  /*fc70*/  FSEL R28, R76, -INF , P0 ;  /* 0xff8000004c1c7808 */ /* 0x000fe40000000000 */
[C---:B------:R-:W-:Y:S02]  /*fc80*/  ISETP.GT.AND P0, PT, R5.reuse, 0x20, PT ;  /* 0x000000200500780c */ /* 0x040fe40003f04270 */
[----:B------:R-:W-:Y:S02]  /*fc90*/  ISETP.GT.AND P2, PT, R5, 0x28, PT ;  /* 0x000000280500780c */ /* 0x000fe40003f44270 */
[----:B------:R-:W-:Y:S02]  /*fca0*/  FSEL R66, R66, -INF , P0 ;  /* 0xff80000042427808 */ /* 0x000fe40000000000 */
[----:B------:R-:W-:Y:S02]  /*fcb0*/  FSEL R67, R67, -INF , P1 ;  /* 0xff80000043437808 */ /* 0x000fe40000800000 */
[----:B------:R-:W-:-:S02]  /*fcc0*/  ISETP.GT.AND P0, PT, R5, 0x30, PT ;  /* 0x000000300500780c */ /* 0x000fc40003f04270 */
[C---:B------:R-:W-:Y:S02]  /*fcd0*/  ISETP.GT.AND P1, PT, R5.reuse, 0x31, PT ;  /* 0x000000310500780c */ /* 0x040fe40003f24270 */
[----:B------:R-:W-:Y:S02]  /*fce0*/  ISETP.GT.AND P3, PT, R5, 0x9, PT ;  /* 0x000000090500780c */ /* 0x000fe40003f64270 */
        /* <DEDUP_REMOVED lines=10> */
[----:B-----5:R-:W-:Y:S02]  /*fd90*/  FSEL R164, R25, -INF , P0 ;  /* 0xff80000019a47808 */ /* 0x020fe40000000000 */
        /* <DEDUP_REMOVED lines=20> */
[C---:B------:R-:W-:Y:S02]  /*fee0*/  ISETP.GT.AND P3, PT, R5.reuse, 0x49, PT ;  /* 0x000000490500780c */ /* 0x040fe40003f64270 */
[----:B------:R-:W-:Y:S02]  /*fef0*/  FSEL R241, R40, -INF , P2 ;  /* 0xff80000028f17808 */ /* 0x000fe40001000000 */
[----:B------:R-:W-:Y:S01]  /*ff00*/  ISETP.GT.AND P2, PT, R5, 0x78, PT ;  /* 0x000000780500780c */ /* 0x000fe20003f44270 */
[----:B------:R-:W-:Y:S01]  /*ff10*/  LDSM.16.MT88.4 R40, [R214+0x4100] ;  /* 0x00410000d628783b */ /* 0x000fe20000004200 */
[----:B------:R-:W-:-:S02]  /*ff20*/  FSEL R200, R36, -INF , P0 ;  /* 0xff80000024c87808 */ /* 0x000fc40000000000 */
[----:B------:R-:W-:Y:S02]  /*ff30*/  FSEL R170, R33, -INF , P1 ;  /* 0xff80000021aa7808 */ /* 0x000fe40000800000 */
[C---:B------:R-:W-:Y:S02]  /*ff40*/  ISETP.GT.AND P0, PT, R0.reuse, RZ, PT ;  /* 0x000000ff0000720c */ /* 0x040fe40003f04270 */
[----:B------:R-:W-:Y:S02]  /*ff50*/  ISETP.GT.AND P1, PT, R0, 0x1, PT ;  /* 0x000000010000780c */ /* 0x000fe40003f24270 */
[----:B------:R-:W-:Y:S02]  /*ff60*/  FSEL R167, R167, -INF , P3 ;  /* 0xff800000a7a77808 */ /* 0x000fe40001800000 */
[----:B------:R-:W-:Y:S02]  /*ff70*/  ISETP.GT.AND P3, PT, R5, 0x59, PT ;  /* 0x000000590500780c */ /* 0x000fe40003f64270 */
[----:B------:R-:W-:-:S02]  /*ff80*/  FMNMX.FTZ R69, R7, R9, !PT ;  /* 0x0000000907457209 */ /* 0x000fc40007810000 */
[----:B------:R-:W-:Y:S02]  /*ff90*/  FSEL R78, R32, -INF , P2 ;  /* 0xff800000204e7808 */ /* 0x000fe40001000000 */
[----:B------:R-:W-:Y:S02]  /*ffa0*/  ISETP.GT.AND P2, PT, R0, 0x8, PT ;  /* 0x000000080000780c */ /* 0x000fe40003f44270 */
[----:B----4-:R-:W-:Y:S02]  /*ffb0*/  FSEL R8, R13, -INF , P0 ;  /* 0xff8000000d087808 */ /* 0x010fe40000000000 */
[----:B--2---:R-:W-:Y:S02]  /*ffc0*/  FSEL R12, R12, -INF , P1 ;  /* 0xff8000000c0c7808 */ /* 0x004fe40000800000 */
[----:B------:R-:W-:Y:S02]  /*ffd0*/  FSEL R179, R49, -INF , P3 ;  /* 0xff80000031b37808 */ /* 0x000fe40001800000 */
[----:B------:R-:W-:-:S02]  /*ffe0*/  ISETP.GT.AND P3, PT, R5, 0x69, PT ;  /* 0x000000690500780c */ /* 0x000fc40003f64270 */
[----:B------:R-:W-:Y:S02]  /*fff0*/  FMNMX.FTZ R69, R10, R69, !PT ;  /* 0x000000450a457209 */ /* 0x000fe40007810000 */
[----:B------:R-:W-:Y:S02]  /*10000*/  ISETP.GT.AND P4, PT, R5, 0x79, PT ;  /* 0x000000790500780c */ /* 0x000fe40003f84270 */
        /* <DEDUP_REMOVED lines=34> */
[----:B------:R-:W-:Y:S01]  /*10230*/  FMNMX.FTZ R5, R96, R5, !PT ;  /* 0x0000000560057209 */ /* 0x000fe20007810000 */
[----:B------:R-:W-:Y:S01]  /*10240*/  LDSM.16.MT88.4 R24, [R213+0x100] ;  /* 0x00010000d518783b */ /* 0x000fe20000004200 */
        /* <DEDUP_REMOVED lines=14> */
[----:B---3--:R-:W-:Y:S02]  /*10330*/  FSEL R154, R6, -INF , P2 ;  /* 0xff800000069a7808 */ /* 0x008fe40001000000 */
        /* <DEDUP_REMOVED lines=15> */
[C---:B------:R-:W-:Y:S02]  /*10430*/  ISETP.GT.AND P2, PT, R0.reuse, 0x49, PT ;  /* 0x000000490000780c */ /* 0x040fe40003f44270 */
        /* <DEDUP_REMOVED lines=37> */
[----:B------:R-:W-:Y:S01]  /*10690*/  FMNMX.FTZ R5, R208, R5, !PT ;  /* 0x00000005d0057209 */ /* 0x000fe20007810000 */
[----:B------:R-:W-:Y:S01]  /*106a0*/  LDSM.16.MT88.4 R32, [R217+0x4100] ;  /* 0x00410000d920783b */ /* 0x000fe20000004200 */
        /* <DEDUP_REMOVED lines=8> */
[----:B------:R-:W-:Y:S02]  /*10730*/  FSEL R247, R72, -INF , P4 ;  /* 0xff80000048f77808 */ /* 0x000fe40002000000 */
[----:B------:R-:W-:Y:S02]  /*10740*/  FMNMX.FTZ R69, R78, R69, !PT ;  /* 0x000000454e457209 */ /* 0x000fe40007810000 */
[----:B------:R-:W-:Y:S02]  /*10750*/  ISETP.GT.AND P0, PT, R0, 0x79, PT ;  /* 0x000000790000780c */ /* 0x000fe40003f04270 */
[----:B------:R-:W-:Y:S02]  /*10760*/  FSEL R248, R19, -INF , P1 ;  /* 0xff80000013f87808 */ /* 0x000fe40000800000 */
[----:B------:R-:W-:Y:S01]  /*10770*/  FMNMX.FTZ R0, R249, R5, !PT ;  /* 0x00000005f9007209 */ /* 0x000fe20007810000 */
[----:B------:R-:W-:Y:S01]  /*10780*/  LDSM.16.MT88.4 R16, [R214+0x100] ;  /* 0x00010000d610783b */ /* 0x000fe20000004200 */
[----:B------:R-:W-:-:S02]  /*10790*/  FMNMX.FTZ R69, R247, R69, !PT ;  /* 0x00000045f7457209 */ /* 0x000fc40007810000 */
[----:B------:R-:W-:Y:S02]  /*107a0*/  FSEL R171, R15, -INF , P0 ;  /* 0xff8000000fab7808 */ /* 0x000fe40000000000 */
[----:B------:R-:W-:Y:S01]  /*107b0*/  FMNMX.FTZ R0, R248, R0, !PT ;  /* 0x00000000f8007209 */ /* 0x000fe20007810000 */
[----:B------:R-:W1:Y:S03]  /*107c0*/  SHFL.BFLY PT, R6, R69, 0x2, 0x1f ;  /* 0x0c401f0045067f89 */ /* 0x000e6600000e0000 */
        /* <DEDUP_REMOVED lines=14> */
[----:B------:R-:W-:Y:S01]  /*108b0*/  FFMA.FTZ R2, R28, c[0x0][0x2d0], -R5 ;  /* 0x0000b4001c027a23 */ /* 0x000fe20000010805 */
[----:B------:R-:W-:Y:S01]  /*108c0*/  FSEL R0, R0, RZ, P0 ;  /* 0x000000ff00007208 */ /* 0x000fe20000000000 */
[----:B------:R1:W-:Y:S04]  /*108d0*/  MUFU.EX2 R204, R6 ;  /* 0x0000000600cc7308 */ /* 0x0003e80000000800 */
[----:B------:R-:W-:-:S04]  /*108e0*/  FFMA.FTZ R3, R8, c[0x0][0x2d0], -R0 ;  /* 0x0000b40008037a23 */ /* 0x000fc80000010800 */
[----:B------:R2:W-:Y:S01]  /*108f0*/  MUFU.EX2 R92, R3 ;  /* 0x00000003005c7308 */ /* 0x0005e20000000800 */
[----:B-1----:R-:W-:-:S07]  /*10900*/  FFMA.FTZ R6, R9, c[0x0][0x2d0], -R5 ;  /* 0x0000b40009067a23 */ /* 0x002fce0000010805 */
[----:B------:R1:W-:Y:S01]  /*10910*/  MUFU.EX2 R168, R2 ;  /* 0x0000000200a87308 */ /* 0x0003e20000000800 */
[----:B--2---:R-:W-:-:S07]  /*10920*/  FFMA.FTZ R3, R12, c[0x0][0x2d0], -R0 ;  /* 0x0000b4000c037a23 */ /* 0x004fce0000010800 */
[----:B------:R2:W3:Y:S08]  /*10930*/  MUFU.EX2 R7, R6 ;  /* 0x0000000600077308 */ /* 0x0004f00000000800 */
[----:B------:R4:W5:Y:S01]  /*10940*/  MUFU.EX2 R178, R3 ;  /* 0x0000000300b27308 */ /* 0x0009620000000800 */
[--C-:B-1----:R-:W-:Y:S02]  /*10950*/  FFMA.FTZ R2, R29, c[0x0][0x2d0], -R5.reuse ;  /* 0x0000b4001d027a23 */ /* 0x102fe40000010805 */
[----:B--2---:R-:W-:-:S05]  /*10960*/  FFMA.FTZ R6, R10, c[0x0][0x2d0], -R5 ;  /* 0x0000b4000a067a23 */ /* 0x004fca0000010805 */
[----:B------:R1:W-:Y:S01]  /*10970*/  MUFU.EX2 R202, R2 ;  /* 0x0000000200ca7308 */ /* 0x0003e20000000800 */
[----:B---3--:R-:W-:Y:S01]  /*10980*/  F2FP.BF16.PACK_AB R8, R7, R204 ;  /* 0x000000cc0708723e */ /* 0x008fe200000010ff */
[----:B----4-:R-:W-:-:S06]  /*10990*/  FFMA.FTZ R3, R13, c[0x0][0x2d0], -R0 ;  /* 0x0000b4000d037a23 */ /* 0x010fcc0000010800 */
[----:B------:R2:W-:Y:S01]  /*109a0*/  MUFU.EX2 R23, R6 ;  /* 0x0000000600177308 */ /* 0x0005e20000000800 */
[----:B-----5:R-:W-:-:S07]  /*109b0*/  F2FP.BF16.PACK_AB R9, R178, R92 ;  /* 0x0000005cb209723e */ /* 0x020fce00000010ff */
[----:B------:R3:W-:Y:S01]  /*109c0*/  MUFU.EX2 R205, R3 ;  /* 0x0000000300cd7308 */ /* 0x0007e20000000800 */
[--C-:B-1----:R-:W-:Y:S02]  /*109d0*/  FFMA.FTZ R2, R30, c[0x0][0x2d0], -R5.reuse ;  /* 0x0000b4001e027a23 */ /* 0x102fe40000010805 */
[----:B------:R-:W-:Y:S01]  /*109e0*/  LDSM.16.MT88.4 R28, [R216+0x4100] ;  /* 0x00410000d81c783b */ /* 0x000fe20000004200 */
[----:B--2---:R-:W-:-:S04]  /*109f0*/  FFMA.FTZ R6, R11, c[0x0][0x2d0], -R5 ;  /* 0x0000b4000b067a23 */ /* 0x004fc80000010805 */
[----:B------:R1:W-:Y:S01]  /*10a00*/  MUFU.EX2 R210, R2 ;  /* 0x0000000200d27308 */ /* 0x0003e20000000800 */
[----:B---3--:R-:W-:-:S07]  /*10a10*/  FFMA.FTZ R3, R14, c[0x0][0x2d0], -R0 ;  /* 0x0000b4000e037a23 */ /* 0x008fce0000010800 */
[----:B------:R-:W2:Y:S01]  /*10a20*/  MUFU.EX2 R39, R6 ;  /* 0x0000000600277308 */ /* 0x000ea20000000800 */
[----:B------:R-:W3:Y:S07]  /*10a30*/  LDSM.16.MT88.4 R12, [R217+0x100] ;  /* 0x00010000d90c783b */ /* 0x000eee0000004200 */
[----:B------:R4:W5:Y:S01]  /*10a40*/  MUFU.EX2 R132, R3 ;  /* 0x0000000300847308 */ /* 0x0009620000000800 */
[----:B-1----:R-:W-:Y:S02]  /*10a50*/  FFMA.FTZ R2, R45, c[0x0][0x2d0], -R5 ;  /* 0x0000b4002d027a23 */ /* 0x002fe40000010805 */
[----:B--2---:R-:W-:-:S05]  /*10a60*/  IMAD.MOV.U32 R4, RZ, RZ, R39 ;  /* 0x000000ffff047224 */ /* 0x004fca00078e0027 */
[----:B------:R1:W-:Y:S01]  /*10a70*/  MUFU.EX2 R6, R2 ;  /* 0x0000000200067308 */ /* 0x0003e20000000800 */
[----:B------:R-:W-:Y:S01]  /*10a80*/  LDSM.16.MT88.4 R36, [R213+0x4100] ;  /* 0x00410000d524783b */ /* 0x000fe20000004200 */
[----:B----4-:R-:W-:-:S03]  /*10a90*/  MOV R3, R23 ;  /* 0x0000001700037202 */ /* 0x010fc60000000f00 */
[----:B------:R-:W2:Y:S01]  /*10aa0*/  LDSM.16.MT88.4 R20, [R216+0x100] ;  /* 0x00010000d814783b */ /* 0x000ea20000004200 */
[----:B-----5:R-:W-:Y:S02]  /*10ab0*/  F2FP.BF16.PACK_AB R11, R132, R205 ;  /* 0x000000cd840b723e */ /* 0x020fe400000010ff */
[----:B------:R-:W-:Y:S01]  /*10ac0*/  F2FP.BF16.PACK_AB R10, R4, R3 ;  /* 0x00000003040a723e */ /* 0x000fe200000010ff */
[----:B-1----:R-:W-:-:S06]  /*10ad0*/  FFMA.FTZ R2, R44, c[0x0][0x2d0], -R0 ;  /* 0x0000b4002c027a23 */ /* 0x002fcc0000010800 */
[C---:B------:R-:W-:Y:S01]  /*10ae0*/  HMMA.16816.F32.BF16 R80, R8.reuse, R16, RZ ;  /* 0x000000100850723c */ /* 0x040fe200000418ff */
[----:B------:R1:W-:Y:S07]  /*10af0*/  MUFU.EX2 R252, R2 ;  /* 0x0000000200fc7308 */ /* 0x0003ee0000000800 */
[C---:B---3--:R-:W-:Y:S08]  /*10b00*/  HMMA.16816.F32.BF16 R52, R8.reuse, R12, RZ ;  /* 0x0000000c0834723c */ /* 0x048ff000000418ff */
[----:B------:R-:W-:Y:S01]  /*10b10*/  HMMA.16816.F32.BF16 R56, R8, R14, RZ ;  /* 0x0000000e0838723c */ /* 0x000fe200000418ff */
[----:B------:R-:W3:Y:S01]  /*10b20*/  LDSM.16.MT88.4 R12, [R214+0x900] ;  /* 0x00090000d60c783b */ /* 0x000ee20000004200 */
[----:B-1----:R-:W-:-:S04]  /*10b30*/  FFMA.FTZ R2, R60, c[0x0][0x2d0], -R0 ;  /* 0x0000b4003c027a23 */ /* 0x002fc80000010800 */
[----:B------:R1:W4:Y:S02]  /*10b40*/  MUFU.EX2 R250, R2 ;  /* 0x0000000200fa7308 */ /* 0x0003240000000800 */
[C---:B------:R-:W-:Y:S01]  /*10b50*/  HMMA.16816.F32.BF16 R72, R8.reuse, R18, RZ ;  /* 0x000000120848723c */ /* 0x040fe200000418ff */
[----:B------:R-:W5:Y:S07]  /*10b60*/  LDSM.16.MT88.4 R16, [R213+0x900] ;  /* 0x00090000d510783b */ /* 0x000f6e0000004200 */
[----:B------:R-:W-:Y:S01]  /*10b70*/  HMMA.16816.F32.BF16 R88, R8, R24, RZ ;  /* 0x000000180858723c */ /* 0x000fe200000418ff */
[----:B-1----:R-:W-:-:S07]  /*10b80*/  FFMA.FTZ R2, R65, c[0x0][0x2d0], -R0 ;  /* 0x0000b40041027a23 */ /* 0x002fce0000010800 */
[----:B------:R-:W-:Y:S01]  /*10b90*/  HMMA.16816.F32.BF16 R84, R8, R26, RZ ;  /* 0x0000001a0854723c */ /* 0x000fe200000418ff */
[----:B------:R-:W1:Y:S01]  /*10ba0*/  LDSM.16.MT88.4 R24, [R217+0x900] ;  /* 0x00090000d918783b */ /* 0x000e620000004200 */
[----:B------:R3:W-:Y:S01]  /*10bb0*/  MUFU.EX2 R251, R2 ;  /* 0x0000000200fb7308 */ /* 0x0007e20000000800 */
[----:B------:R-:W-:-:S05]  /*10bc0*/  IMAD.MOV.U32 R65, RZ, RZ, R78 ;  /* 0x000000ffff417224 */ /* 0x000fca00078e004e */
[C---:B--2---:R-:W-:Y:S08]  /*10bd0*/  HMMA.16816.F32.BF16 R48, R8.reuse, R20, RZ ;  /* 0x000000140830723c */ /* 0x044ff000000418ff */
[----:B------:R-:W-:Y:S01]  /*10be0*/  HMMA.16816.F32.BF16 R44, R8, R22, RZ ;  /* 0x00000016082c723c */ /* 0x000fe200000418ff */
[----:B------:R-:W2:Y:S01]  /*10bf0*/  LDSM.16.MT88.4 R20, [R216+0x900] ;  /* 0x00090000d814783b */ /* 0x000ea20000004200 */
[----:B---3--:R-:W-:-:S02]  /*10c00*/  FFMA.FTZ R2, R64, c[0x0][0x2d0], -R0 ;  /* 0x0000b40040027a23 */ /* 0x008fc40000010800 */
[----:B------:R-:W-:-:S04]  /*10c10*/  IMAD.MOV.U32 R64, RZ, RZ, R92 ;  /* 0x000000ffff407224 */ /* 0x000fc800078e005c */
[----:B------:R-:W3:Y:S01]  /*10c20*/  MUFU.EX2 R2, R2 ;  /* 0x0000000200027308 */ /* 0x000ee20000000800 */
[C---:B------:R-:W-:Y:S08]  /*10c30*/  HMMA.16816.F32.BF16 R60, R8.reuse, R36, RZ ;  /* 0x00000024083c723c */ /* 0x040ff000000418ff */
[C---:B------:R-:W-:Y:S01]  /*10c40*/  HMMA.16816.F32.BF16 R76, R8.reuse, R38, RZ ;  /* 0x00000026084c723c */ /* 0x040fe200000418ff */
[----:B------:R-:W1:Y:S07]  /*10c50*/  LDSM.16.MT88.4 R36, [R214+0x4900] ;  /* 0x00490000d624783b */ /* 0x000e6e0000004200 */
[C---:B------:R-:W-:Y:S08]  /*10c60*/  HMMA.16816.F32.BF16 R104, R8.reuse, R40, RZ ;  /* 0x000000280868723c */ /* 0x040ff000000418ff */
[C---:B------:R-:W-:Y:S08]  /*10c70*/  HMMA.16816.F32.BF16 R100, R8.reuse, R42, RZ ;  /* 0x0000002a0864723c */ /* 0x040ff000000418ff */
[C---:B------:R-:W-:Y:S08]  /*10c80*/  HMMA.16816.F32.BF16 R112, R8.reuse, R32, RZ ;  /* 0x000000200870723c */ /* 0x040ff000000418ff */
[C---:B------:R-:W-:Y:S01]  /*10c90*/  HMMA.16816.F32.BF16 R120, R8.reuse, R34, RZ ;  /* 0x000000220878723c */ /* 0x040fe200000418ff */
[----:B------:R-:W-:Y:S07]  /*10ca0*/  LDSM.16.MT88.4 R32, [R213+0x1100] ;  /* 0x00110000d520783b */ /* 0x000fee0000004200 */
[C---:B------:R-:W-:Y:S08]  /*10cb0*/  HMMA.16816.F32.BF16 R128, R8.reuse, R28, RZ ;  /* 0x0000001c0880723c */ /* 0x040ff000000418ff */
[----:B------:R-:W-:Y:S01]  /*10cc0*/  HMMA.16816.F32.BF16 R116, R8, R30, RZ ;  /* 0x0000001e0874723c */ /* 0x000fe200000418ff */
[----:B------:R-:W1:Y:S06]  /*10cd0*/  LDSM.16.MT88.4 R28, [R213+0x4900] ;  /* 0x00490000d51c783b */ /* 0x000e6c0000004200 */
[----:B------:R-:W-:-:S02]  /*10ce0*/  F2FP.BF16.PACK_AB R8, R202, R168 ;  /* 0x000000a8ca08723e */ /* 0x000fc400000010ff */
[----:B----4-:R-:W-:Y:S02]  /*10cf0*/  F2FP.BF16.PACK_AB R9, R250, R252 ;  /* 0x000000fcfa09723e */ /* 0x010fe400000010ff */
[----:B------:R-:W-:Y:S02]  /*10d00*/  F2FP.BF16.PACK_AB R10, R6, R210 ;  /* 0x000000d2060a723e */ /* 0x000fe400000010ff */
[----:B---3--:R-:W-:-:S07]  /*10d10*/  F2FP.BF16.PACK_AB R11, R2, R251 ;  /* 0x000000fb020b723e */ /* 0x008fce00000010ff */
[C---:B------:R-:W-:Y:S07]  /*10d20*/  HMMA.16816.F32.BF16 R124, R8.reuse, R12, R80 ;  /* 0x0000000c087c723c */ /* 0x040fee0000041850 */
[----:B------:R-:W-:Y:S01]  /*10d30*/  IMAD.MOV.U32 R82, RZ, RZ, R2 ;  /* 0x000000ffff527224 */ /* 0x000fe200078e0002 */
[----:B-----5:R-:W-:Y:S01]  /*10d40*/  HMMA.16816.F32.BF16 R136, R8, R16, R88 ;  /* 0x000000100888723c */ /* 0x020fe20000041858 */
[----:B------:R-:W-:Y:S01]  /*10d50*/  FFMA.FTZ R2, R66, c[0x0][0x2d0], -R5 ;  /* 0x0000b40042027a23 */ /* 0x000fe20000010805 */
[----:B------:R-:W-:-:S03]  /*10d60*/  MOV R83, R236 ;  /* 0x000000ec00537202 */ /* 0x000fc60000000f00 */
[----:B------:R3:W-:Y:S03]  /*10d70*/  MUFU.EX2 R245, R2 ;  /* 0x0000000200f57308 */ /* 0x0007e60000000800 */
[C---:B------:R-:W-:Y:S01]  /*10d80*/  HMMA.16816.F32.BF16 R88, R8.reuse, R18, R84 ;  /* 0x000000120858723c */ /* 0x040fe20000041854 */
[----:B------:R-:W4:Y:S07]  /*10d90*/  LDSM.16.MT88.4 R16, [R217+0x4900] ;  /* 0x00490000d910783b */ /* 0x000f2e0000004200 */
[----:B------:R-:W-:Y:S01]  /*10da0*/  HMMA.16816.F32.BF16 R108, R8, R14, R72 ;  /* 0x0000000e086c723c */ /* 0x000fe20000041848 */
[----:B------:R-:W5:Y:S01]  /*10db0*/  LDSM.16.MT88.4 R12, [R216+0x4900] ;  /* 0x00490000d80c783b */ /* 0x000f620000004200 */
[----:B---3--:R-:W-:-:S06]  /*10dc0*/  FFMA.FTZ R2, R67, c[0x0][0x2d0], -R5 ;  /* 0x0000b40043027a23 */ /* 0x008fcc0000010805 */
[C---:B-1----:R-:W-:Y:S01]  /*10dd0*/  HMMA.16816.F32.BF16 R40, R8.reuse, R24, R52 ;  /* 0x000000180828723c */ /* 0x042fe20000041834 */
[----:B------:R1:W3:Y:S07]  /*10de0*/  MUFU.EX2 R244, R2 ;  /* 0x0000000200f47308 */ /* 0x0002ee0000000800 */
[C---:B------:R-:W-:Y:S01]  /*10df0*/  HMMA.16816.F32.BF16 R92, R8.reuse, R26, R56 ;  /* 0x0000001a085c723c */ /* 0x040fe20000041838 */
[----:B------:R-:W3:Y:S07]  /*10e00*/  LDSM.16.MT88.4 R24, [R217+0x1100] ;  /* 0x00110000d918783b */ /* 0x000eee0000004200 */
[----:B--2---:R-:W-:Y:S01]  /*10e10*/  HMMA.16816.F32.BF16 R84, R8, R20, R48 ;  /* 0x000000140854723c */ /* 0x004fe20000041830 */
[----:B-1----:R-:W-:-:S02]  /*10e20*/  FFMA.FTZ R2, R71, c[0x0][0x2d0], -R5 ;  /* 0x0000b40047027a23 */ /* 0x002fc40000010805 */
[----:B------:R-:W-:Y:S02]  /*10e30*/  IMAD.MOV.U32 R71, RZ, RZ, R132 ;  /* 0x000000ffff477224 */ /* 0x000fe400078e0084 */
[----:B------:R1:W-:Y:S03]  /*10e40*/  MUFU.EX2 R240, R2 ;  /* 0x0000000200f07308 */ /* 0x0003e60000000800 */
[C---:B------:R-:W-:Y:S01]  /*10e50*/  HMMA.16816.F32.BF16 R44, R8.reuse, R22, R44 ;  /* 0x00000016082c723c */ /* 0x040fe2000004182c */
[----:B------:R-:W2:Y:S07]  /*10e60*/  LDSM.16.MT88.4 R20, [R216+0x1100] ;  /* 0x00110000d814783b */ /* 0x000eae0000004200 */
[----:B------:R-:W-:Y:S01]  /*10e70*/  HMMA.16816.F32.BF16 R72, R8, R38, R100 ;  /* 0x000000260848723c */ /* 0x000fe20000041864 */
[----:B-1----:R-:W-:-:S06]  /*10e80*/  FFMA.FTZ R2, R99, c[0x0][0x2d0], -R5 ;  /* 0x0000b40063027a23 */ /* 0x002fcc0000010805 */
[----:B------:R-:W-:Y:S01]  /*10e90*/  IMAD.MOV.U32 R38, RZ, RZ, R210 ;  /* 0x000000ffff267224 */ /* 0x000fe200078e00d2 */
[----:B------:R-:W-:Y:S01]  /*10ea0*/  HMMA.16816.F32.BF16 R56, R8, R28, R60 ;  /* 0x0000001c0838723c */ /* 0x000fe2000004183c */
[----:B------:R1:W-:Y:S01]  /*10eb0*/  MUFU.EX2 R242, R2 ;  /* 0x0000000200f27308 */ /* 0x0003e20000000800 */
[----:B------:R-:W-:Y:S02]  /*10ec0*/  IMAD.MOV.U32 R103, RZ, RZ, R64 ;  /* 0x000000ffff677224 */ /* 0x000fe400078e0040 */
[----:B------:R-:W-:-:S04]  /*10ed0*/  IMAD.MOV.U32 R39, RZ, RZ, R65 ;  /* 0x000000ffff277224 */ /* 0x000fc800078e0041 */
[C---:B------:R-:W-:Y:S01]  /*10ee0*/  HMMA.16816.F32.BF16 R52, R8.reuse, R30, R76 ;  /* 0x0000001e0834723c */ /* 0x040fe2000004184c */
[----:B------:R-:W2:Y:S07]  /*10ef0*/  LDSM.16.MT88.4 R28, [R214+0x1100] ;  /* 0x00110000d61c783b */ /* 0x000eae0000004200 */
[C---:B------:R-:W-:Y:S01]  /*10f00*/  HMMA.16816.F32.BF16 R132, R8.reuse, R36, R104 ;  /* 0x000000240884723c */ /* 0x040fe20000041868 */
[----:B-1----:R-:W-:Y:S02]  /*10f10*/  FFMA.FTZ R2, R70, c[0x0][0x2d0], -R0 ;  /* 0x0000b40046027a23 */ /* 0x002fe40000010800 */
[----:B------:R-:W-:Y:S01]  /*10f20*/  IMAD.MOV.U32 R70, RZ, RZ, R170 ;  /* 0x000000ffff467224 */ /* 0x000fe200078e00aa */
[----:B------:R-:W-:Y:S01]  /*10f30*/  MOV R170, R211 ;  /* 0x000000d300aa7202 */ /* 0x000fe20000000f00 */
[----:B------:R1:W-:Y:S02]  /*10f40*/  MUFU.EX2 R237, R2 ;  /* 0x0000000200ed7308 */ /* 0x0003e40000000800 */
[----:B------:R-:W-:Y:S01]  /*10f50*/  IMAD.MOV.U32 R37, RZ, RZ, R82 ;  /* 0x000000ffff257224 */ /* 0x000fe200078e0052 */
[----:B----4-:R-:W-:Y:S01]  /*10f60*/  HMMA.16816.F32.BF16 R64, R8, R18, R120 ;  /* 0x000000120840723c */ /* 0x010fe20000041878 */
[----:B------:R-:W-:-:S06]  /*10f70*/  IMAD.MOV.U32 R36, RZ, RZ, R83 ;  /* 0x000000ffff247224 */ /* 0x000fcc00078e0053 */
[----:B------:R-:W-:Y:S01]  /*10f80*/  IMAD.MOV.U32 R123, RZ, RZ, R204 ;  /* 0x000000ffff7b7224 */ /* 0x000fe200078e00cc */
[----:B------:R-:W-:Y:S01]  /*10f90*/  HMMA.16816.F32.BF16 R80, R8, R16, R112 ;  /* 0x000000100850723c */ /* 0x000fe20000041870 */
[----:B------:R-:W-:Y:S01]  /*10fa0*/  IMAD.MOV.U32 R122, RZ, RZ, R203 ;  /* 0x000000ffff7a7224 */ /* 0x000fe200078e00cb */
[----:B------:R-:W-:Y:S01]  /*10fb0*/  LDSM.16.MT88.4 R16, [R216+0x5100] ;  /* 0x00510000d810783b */ /* 0x000fe20000004200 */
[----:B-1----:R-:W-:-:S05]  /*10fc0*/  FFMA.FTZ R2, R96, c[0x0][0x2d0], -R0 ;  /* 0x0000b40060027a23 */ /* 0x002fca0000010800 */
[C---:B-----5:R-:W-:Y:S01]  /*10fd0*/  HMMA.16816.F32.BF16 R60, R8.reuse, R12, R128 ;  /* 0x0000000c083c723c */ /* 0x060fe20000041880 */
[----:B------:R1:W4:Y:S07]  /*10fe0*/  MUFU.EX2 R236, R2 ;  /* 0x0000000200ec7308 */ /* 0x00032e0000000800 */
[----:B------:R-:W-:Y:S01]  /*10ff0*/  HMMA.16816.F32.BF16 R48, R8, R14, R116 ;  /* 0x0000000e0830723c */ /* 0x000fe20000041874 */
[----:B------:R-:W5:Y:S06]  /*11000*/  LDSM.16.MT88.4 R12, [R213+0x5100] ;  /* 0x00510000d50c783b */ /* 0x000f6c0000004200 */
[----:B---3--:R-:W-:Y:S01]  /*11010*/  F2FP.BF16.PACK_AB R8, R244, R245 ;  /* 0x000000f5f408723e */ /* 0x008fe200000010ff */
[----:B-1----:R-:W-:Y:S01]  /*11020*/  FFMA.FTZ R2, R98, c[0x0][0x2d0], -R0 ;  /* 0x0000b40062027a23 */ /* 0x002fe20000010800 */
[----:B----4-:R-:W-:-:S02]  /*11030*/  F2FP.BF16.PACK_AB R9, R236, R237 ;  /* 0x000000edec09723e */ /* 0x010fc400000010ff */
[----:B------:R-:W-:Y:S01]  /*11040*/  F2FP.BF16.PACK_AB R10, R242, R240 ;  /* 0x000000f0f20a723e */ /* 0x000fe200000010ff */
[----:B------:R1:W-:Y:S02]  /*11050*/  MUFU.EX2 R211, R2 ;  /* 0x0000000200d37308 */ /* 0x0003e40000000800 */
[----:B-1----:R-:W-:-:S06]  /*11060*/  FFMA.FTZ R2, R97, c[0x0][0x2d0], -R0 ;  /* 0x0000b40061027a23 */ /* 0x002fcc0000010800 */
[----:B------:R1:W3:Y:S02]  /*11070*/  MUFU.EX2 R210, R2 ;  /* 0x0000000200d27308 */ /* 0x0002e40000000800 */
[----:B-1----:R-:W-:Y:S01]  /*11080*/  FFMA.FTZ R2, R150, c[0x0][0x2d0], -R5 ;  /* 0x0000b40096027a23 */ /* 0x002fe20000010805 */
[----:B---3--:R-:W-:Y:S01]  /*11090*/  F2FP.BF16.PACK_AB R11, R210, R211 ;  /* 0x000000d3d20b723e */ /* 0x008fe200000010ff */
[----:B------:R-:W-:-:S04]  /*110a0*/  IMAD.MOV.U32 R150, RZ, RZ, R205 ;  /* 0x000000ffff967224 */ /* 0x000fc800078e00cd */
[----:B------:R1:W-:Y:S02]  /*110b0*/  MUFU.EX2 R205, R2 ;  /* 0x0000000200cd7308 */ /* 0x0003e40000000800 */
[C---:B------:R-:W-:Y:S08]  /*110c0*/  HMMA.16816.F32.BF16 R104, R8.reuse, R26, R92 ;  /* 0x0000001a0868723c */ /* 0x040ff0000004185c */
[----:B--2---:R-:W-:Y:S01]  /*110d0*/  HMMA.16816.F32.BF16 R92, R8, R20, R84 ;  /* 0x00000014085c723c */ /* 0x004fe20000041854 */
[----:B-1----:R-:W-:Y:S01]  /*110e0*/  FFMA.FTZ R2, R151, c[0x0][0x2d0], -R5 ;  /* 0x0000b40097027a23 */ /* 0x002fe20000010805 */
[----:B------:R-:W-:-:S03]  /*110f0*/  MOV R151, R103 ;  /* 0x0000006700977202 */ /* 0x000fc60000000f00 */
[----:B------:R1:W2:Y:S03]  /*11100*/  MUFU.EX2 R204, R2 ;  /* 0x0000000200cc7308 */ /* 0x0002a60000000800 */
[C---:B------:R-:W-:Y:S01]  /*11110*/  HMMA.16816.F32.BF16 R84, R8.reuse, R22, R44 ;  /* 0x000000160854723c */ /* 0x040fe2000004182c */
[----:B------:R-:W3:Y:S06]  /*11120*/  LDSM.16.MT88.4 R20, [R217+0x5100] ;  /* 0x00510000d914783b */ /* 0x000eec0000004200 */
[----:B------:R-:W-:Y:S01]  /*11130*/  IMAD.MOV.U32 R47, RZ, RZ, R36 ;  /* 0x000000ffff2f7224 */ /* 0x000fe200078e0024 */
[----:B------:R-:W-:Y:S01]  /*11140*/  HMMA.16816.F32.BF16 R96, R8, R24, R40 ;  /* 0x000000180860723c */ /* 0x000fe20000041828 */
[----:B------:R-:W4:Y:S04]  /*11150*/  LDSM.16.MT88.4 R40, [R214+0x5100] ;  /* 0x00510000d628783b */ /* 0x000f280000004200 */
[----:B------:R-:W-:Y:S01]  /*11160*/  LDSM.16.MT88.4 R24, [R216+0x1900] ;  /* 0x00190000d818783b */ /* 0x000fe20000004200 */
[----:B-1----:R-:W-:-:S02]  /*11170*/  FFMA.FTZ R2, R153, c[0x0][0x2d0], -R5 ;  /* 0x0000b40099027a23 */ /* 0x002fc40000010805 */
[C---:B------:R-:W-:Y:S01]  /*11180*/  HMMA.16816.F32.BF16 R76, R8.reuse, R32, R136 ;  /* 0x00000020084c723c */ /* 0x040fe20000041888 */
[----:B------:R-:W-:Y:S01]  /*11190*/  IMAD.MOV.U32 R153, RZ, RZ, R202 ;  /* 0x000000ffff997224 */ /* 0x000fe200078e00ca */
[----:B------:R1:W-:Y:S05]  /*111a0*/  MUFU.EX2 R203, R2 ;  /* 0x0000000200cb7308 */ /* 0x0003ea0000000800 */
[----:B------:R-:W-:Y:S01]  /*111b0*/  IMAD.MOV.U32 R139, RZ, RZ, R39 ;  /* 0x000000ffff8b7224 */ /* 0x000fe200078e0027 */
[----:B------:R-:W-:Y:S01]  /*111c0*/  HMMA.16816.F32.BF16 R88, R8, R34, R88 ;  /* 0x000000220858723c */ /* 0x000fe20000041858 */
[----:B------:R-:W-:Y:S01]  /*111d0*/  IMAD.MOV.U32 R136, RZ, RZ, R37 ;  /* 0x000000ffff887224 */ /* 0x000fe200078e0025 */
[----:B------:R-:W-:Y:S01]  /*111e0*/  LDSM.16.MT88.4 R32, [R214+0x1900] ;  /* 0x00190000d620783b */ /* 0x000fe20000004200 */
[----:B------:R-:W-:Y:S01]  /*111f0*/  IMAD.MOV.U32 R137, RZ, RZ, R71 ;  /* 0x000000ffff897224 */ /* 0x000fe200078e0047 */
[----:B------:R-:W-:Y:S01]  /*11200*/  MOV R138, R4 ;  /* 0x00000004008a7202 */ /* 0x000fe20000000f00 */
[----:B------:R-:W-:-:S03]  /*11210*/  IMAD.MOV.U32 R71, RZ, RZ, R200 ;  /* 0x000000ffff477224 */ /* 0x000fc600078e00c8 */
[C---:B------:R-:W-:Y:S01]  /*11220*/  HMMA.16816.F32.BF16 R116, R8.reuse, R28, R124 ;  /* 0x0000001c0874723c */ /* 0x040fe2000004187c */
[----:B-1----:R-:W-:Y:S02]  /*11230*/  FFMA.FTZ R2, R155, c[0x0][0x2d0], -R5 ;  /* 0x0000b4009b027a23 */ /* 0x002fe40000010805 */
[----:B------:R-:W-:Y:S02]  /*11240*/  IMAD.MOV.U32 R155, RZ, RZ, R123 ;  /* 0x000000ffff9b7224 */ /* 0x000fe400078e007b */
[----:B------:R1:W-:Y:S03]  /*11250*/  MUFU.EX2 R202, R2 ;  /* 0x0000000200ca7308 */ /* 0x0003e60000000800 */
[C---:B------:R-:W-:Y:S01]  /*11260*/  HMMA.16816.F32.BF16 R108, R8.reuse, R30, R108 ;  /* 0x0000001e086c723c */ /* 0x040fe2000004186c */
[----:B------:R-:W-:Y:S07]  /*11270*/  LDSM.16.MT88.4 R28, [R217+0x1900] ;  /* 0x00190000d91c783b */ /* 0x000fee0000004200 */
[----:B-----5:R-:W-:Y:S01]  /*11280*/  HMMA.16816.F32.BF16 R112, R8, R12, R56 ;  /* 0x0000000c0870723c */ /* 0x020fe20000041838 */
[----:B-1----:R-:W-:-:S07]  /*11290*/  FFMA.FTZ R2, R148, c[0x0][0x2d0], -R0 ;  /* 0x0000b40094027a23 */ /* 0x002fce0000010800 */
[C---:B---3--:R-:W-:Y:S01]  /*112a0*/  HMMA.16816.F32.BF16 R128, R8.reuse, R20, R80 ;  /* 0x000000140880723c */ /* 0x048fe20000041850 */
[----:B------:R-:W-:Y:S02]  /*112b0*/  IMAD.MOV.U32 R148, RZ, RZ, R201 ;  /* 0x000000ffff947224 */ /* 0x000fe400078e00c9 */
[----:B------:R1:W-:Y:S05]  /*112c0*/  MUFU.EX2 R201, R2 ;  /* 0x0000000200c97308 */ /* 0x0003ea0000000800 */
[C---:B------:R-:W-:Y:S01]  /*112d0*/  HMMA.16816.F32.BF16 R100, R8.reuse, R14, R52 ;  /* 0x0000000e0864723c */ /* 0x040fe20000041834 */
[----:B------:R-:W-:Y:S07]  /*112e0*/  LDSM.16.MT88.4 R12, [R213+0x5900] ;  /* 0x00590000d50c783b */ /* 0x000fee0000004200 */
[----:B----4-:R-:W-:Y:S01]  /*112f0*/  HMMA.16816.F32.BF16 R132, R8, R40, R132 ;  /* 0x000000280884723c */ /* 0x010fe20000041884 */
[----:B-1----:R-:W-:Y:S01]  /*11300*/  FFMA.FTZ R2, R149, c[0x0][0x2d0], -R0 ;  /* 0x0000b40095027a23 */ /* 0x002fe20000010800 */
[----:B------:R-:W-:-:S02]  /*11310*/  MOV R149, R38 ;  /* 0x0000002600957202 */ /* 0x000fc40000000f00 */
[----:B------:R-:W1:Y:S01]  /*11320*/  LDSM.16.MT88.4 R36, [R213+0x1900] ;  /* 0x00190000d524783b */ /* 0x000e620000004200 */
[----:B------:R3:W4:Y:S03]  /*11330*/  MUFU.EX2 R200, R2 ;  /* 0x0000000200c87308 */ /* 0x0007260000000800 */
[C---:B------:R-:W-:Y:S08]  /*11340*/  HMMA.16816.F32.BF16 R124, R8.reuse, R42, R72 ;  /* 0x0000002a087c723c */ /* 0x040ff00000041848 */
[----:B------:R-:W-:Y:S01]  /*11350*/  HMMA.16816.F32.BF16 R80, R8, R16, R60 ;  /* 0x000000100850723c */ /* 0x000fe2000004183c */
[----:B---3--:R-:W-:-:S07]  /*11360*/  FFMA.FTZ R2, R154, c[0x0][0x2d0], -R0 ;  /* 0x0000b4009a027a23 */ /* 0x008fce0000010800 */
[----:B------:R-:W-:Y:S01]  /*11370*/  HMMA.16816.F32.BF16 R56, R8, R18, R48 ;  /* 0x000000120838723c */ /* 0x000fe20000041830 */
[----:B------:R-:W-:Y:S01]  /*11380*/  IMAD.MOV.U32 R154, RZ, RZ, R178 ;  /* 0x000000ffff9a7224 */ /* 0x000fe200078e00b2 */
[----:B------:R-:W-:Y:S01]  /*11390*/  LDSM.16.MT88.4 R16, [R213+0x2100] ;  /* 0x00210000d510783b */ /* 0x000fe20000004200 */
[----:B------:R3:W-:Y:S02]  /*113a0*/  MUFU.EX2 R4, R2 ;  /* 0x0000000200047308 */ /* 0x0007e40000000800 */
[----:B---3--:R-:W-:Y:S02]  /*113b0*/  FFMA.FTZ R2, R152, c[0x0][0x2d0], -R0 ;  /* 0x0000b40098027a23 */ /* 0x008fe40000010800 */
[----:B------:R-:W-:-:S04]  /*113c0*/  IMAD.MOV.U32 R152, RZ, RZ, R122 ;  /* 0x000000ffff987224 */ /* 0x000fc800078e007a */
[----:B------:R-:W3:Y:S01]  /*113d0*/  MUFU.EX2 R178, R2 ;  /* 0x0000000200b27308 */ /* 0x000ee20000000800 */
[----:B------:R-:W-:Y:S01]  /*113e0*/  HMMA.16816.F32.BF16 R120, R8, R22, R64 ;  /* 0x000000160878723c */ /* 0x000fe20000041840 */
[----:B------:R-:W-:Y:S06]  /*113f0*/  LDSM.16.MT88.4 R20, [R216+0x5900] ;  /* 0x00590000d814783b */ /* 0x000fec0000004200 */
[----:B--2---:R-:W-:Y:S02]  /*11400*/  F2FP.BF16.PACK_AB R8, R204, R205 ;  /* 0x000000cdcc08723e */ /* 0x004fe400000010ff */
[----:B----4-:R-:W-:-:S02]  /*11410*/  F2FP.BF16.PACK_AB R9, R200, R201 ;  /* 0x000000c9c809723e */ /* 0x010fc400000010ff */
[----:B------:R-:W-:Y:S02]  /*11420*/  F2FP.BF16.PACK_AB R10, R202, R203 ;  /* 0x000000cbca0a723e */ /* 0x000fe400000010ff */
[----:B---3--:R-:W-:Y:S01]  /*11430*/  F2FP.BF16.PACK_AB R11, R178, R4 ;  /* 0x00000004b20b723e */ /* 0x008fe200000010ff */
[----:B------:R-:W-:-:S06]  /*11440*/  FFMA.FTZ R2, R164, c[0x0][0x2d0], -R5 ;  /* 0x0000b400a4027a23 */ /* 0x000fcc0000010805 */
[C---:B-1----:R-:W-:Y:S08]  /*11450*/  HMMA.16816.F32.BF16 R72, R8.reuse, R36, R76 ;  /* 0x000000240848723c */ /* 0x042ff0000004184c */
[C---:B------:R-:W-:Y:S08]  /*11460*/  HMMA.16816.F32.BF16 R64, R8.reuse, R38, R88 ;  /* 0x000000260840723c */ /* 0x040ff00000041858 */
[C---:B------:R-:W-:Y:S07]  /*11470*/  HMMA.16816.F32.BF16 R60, R8.reuse, R32, R116 ;  /* 0x00000020083c723c */ /* 0x040fee0000041874 */
[----:B------:R-:W-:Y:S01]  /*11480*/  IMAD.MOV.U32 R117, RZ, RZ, R137 ;  /* 0x000000ffff757224 */ /* 0x000fe200078e0089 */
[C---:B------:R-:W-:Y:S01]  /*11490*/  HMMA.16816.F32.BF16 R52, R8.reuse, R34, R108 ;  /* 0x000000220834723c */ /* 0x040fe2000004186c */
[----:B------:R-:W1:Y:S01]  /*114a0*/  LDSM.16.MT88.4 R32, [R214+0x5900] ;  /* 0x00590000d620783b */ /* 0x000e620000004200 */
[----:B------:R-:W-:Y:S01]  /*114b0*/  MOV R137, R171 ;  /* 0x000000ab00897202 */ /* 0x000fe20000000f00 */
[----:B------:R-:W-:Y:S01]  /*114c0*/  IMAD.MOV.U32 R118, RZ, RZ, R136 ;  /* 0x000000ffff767224 */ /* 0x000fe200078e0088 */
[----:B------:R2:W-:Y:S01]  /*114d0*/  MUFU.EX2 R171, R2 ;  /* 0x0000000200ab7308 */ /* 0x0005e20000000800 */
[----:B------:R-:W-:Y:S01]  /*114e0*/  IMAD.MOV.U32 R136, RZ, RZ, R170 ;  /* 0x000000ffff887224 */ /* 0x000fe200078e00aa */
[----:B------:R-:W-:Y:S01]  /*114f0*/  MOV R119, R47 ;  /* 0x0000002f00777202 */ /* 0x000fe20000000f00 */
[----:B------:R-:W-:Y:S01]  /*11500*/  IMAD.MOV.U32 R116, RZ, RZ, R138 ;  /* 0x000000ffff747224 */ /* 0x000fe200078e008a */
[----:B------:R-:W-:Y:S01]  /*11510*/  HMMA.16816.F32.BF16 R40, R8, R24, R92 ;  /* 0x000000180828723c */ /* 0x000fe2000004185c */
[----:B------:R-:W-:-:S07]  /*11520*/  IMAD.MOV.U32 R138, RZ, RZ, R168 ;  /* 0x000000ffff8a7224 */ /* 0x000fce00078e00a8 */
[----:B------:R-:W-:Y:S01]  /*11530*/  HMMA.16816.F32.BF16 R36, R8, R26, R84 ;  /* 0x0000001a0824723c */ /* 0x000fe20000041854 */
[----:B------:R-:W3:Y:S01]  /*11540*/  LDSM.16.MT88.4 R24, [R217+0x5900] ;  /* 0x00590000d918783b */ /* 0x000ee20000004200 */
[----:B--2---:R-:W-:-:S04]  /*11550*/  FFMA.FTZ R2, R165, c[0x0][0x2d0], -R5 ;  /* 0x0000b400a5027a23 */ /* 0x004fc80000010805 */
[----:B------:R2:W4:Y:S02]  /*11560*/  MUFU.EX2 R170, R2 ;  /* 0x0000000200aa7308 */ /* 0x0005240000000800 */
[C---:B------:R-:W-:Y:S08]  /*11570*/  HMMA.16816.F32.BF16 R76, R8.reuse, R12, R112 ;  /* 0x0000000c084c723c */ /* 0x040ff00000041870 */
[----:B------:R-:W-:Y:S01]  /*11580*/  HMMA.16816.F32.BF16 R84, R8, R14, R100 ;  /* 0x0000000e0854723c */ /* 0x000fe20000041864 */
[----:B------:R-:W5:Y:S01]  /*11590*/  LDSM.16.MT88.4 R12, [R214+0x2100] ;  /* 0x00210000d60c783b */ /* 0x000f620000004200 */
[----:B--2---:R-:W-:-:S06]  /*115a0*/  FFMA.FTZ R2, R166, c[0x0][0x2d0], -R5 ;  /* 0x0000b400a6027a23 */ /* 0x004fcc0000010805 */
[C---:B------:R-:W-:Y:S01]  /*115b0*/  HMMA.16816.F32.BF16 R44, R8.reuse, R28, R96 ;  /* 0x0000001c082c723c */ /* 0x040fe20000041860 */
[----:B------:R2:W-:Y:S07]  /*115c0*/  MUFU.EX2 R168, R2 ;  /* 0x0000000200a87308 */ /* 0x0005ee0000000800 */
[C---:B------:R-:W-:Y:S01]  /*115d0*/  HMMA.16816.F32.BF16 R48, R8.reuse, R30, R104 ;  /* 0x0000001e0830723c */ /* 0x040fe20000041868 */
[----:B------:R-:W4:Y:S07]  /*115e0*/  LDSM.16.MT88.4 R28, [R217+0x2100] ;  /* 0x00210000d91c783b */ /* 0x000f2e0000004200 */
[----:B-1----:R-:W-:Y:S01]  /*115f0*/  HMMA.16816.F32.BF16 R92, R8, R32, R132 ;  /* 0x00000020085c723c */ /* 0x002fe20000041884 */
[----:B--2---:R-:W-:-:S02]  /*11600*/  FFMA.FTZ R2, R167, c[0x0][0x2d0], -R5 ;  /* 0x0000b400a7027a23 */ /* 0x004fc40000010805 */
[----:B------:R-:W-:Y:S02]  /*11610*/  IMAD.MOV.U32 R167, RZ, RZ, R154 ;  /* 0x000000ffffa77224 */ /* 0x000fe400078e009a */
[----:B------:R1:W2:Y:S03]  /*11620*/  MUFU.EX2 R166, R2 ;  /* 0x0000000200a67308 */ /* 0x0002a60000000800 */
[----:B------:R-:W-:Y:S01]  /*11630*/  HMMA.16816.F32.BF16 R108, R8, R34, R124 ;  /* 0x00000022086c723c */ /* 0x000fe2000004187c */
[----:B------:R-:W2:Y:S01]  /*11640*/  LDSM.16.MT88.4 R32, [R216+0x2100] ;  /* 0x00210000d820783b */ /* 0x000ea20000004200 */
[----:B------:R-:W-:Y:S02]  /*11650*/  IMAD.MOV.U32 R154, RZ, RZ, R155 ;  /* 0x000000ffff9a7224 */ /* 0x000fe400078e009b */
[----:B------:R-:W-:Y:S02]  /*11660*/  IMAD.MOV.U32 R134, RZ, RZ, R116 ;  /* 0x000000ffff867224 */ /* 0x000fe400078e0074 */
[----:B------:R-:W-:-:S02]  /*11670*/  IMAD.MOV.U32 R116, RZ, RZ, R119 ;  /* 0x000000ffff747224 */ /* 0x000fc400078e0077 */
[C---:B---3--:R-:W-:Y:S01]  /*11680*/  HMMA.16816.F32.BF16 R128, R8.reuse, R24, R128 ;  /* 0x000000180880723c */ /* 0x048fe20000041880 */
[----:B------:R-:W-:Y:S02]  /*11690*/  IMAD.MOV.U32 R119, RZ, RZ, R148 ;  /* 0x000000ffff777224 */ /* 0x000fe400078e0094 */
[----:B------:R-:W-:Y:S02]  /*116a0*/  IMAD.MOV.U32 R148, RZ, RZ, R153 ;  /* 0x000000ffff947224 */ /* 0x000fe400078e0099 */
[----:B------:R-:W-:Y:S01]  /*116b0*/  IMAD.MOV.U32 R135, RZ, RZ, R117 ;  /* 0x000000ffff877224 */ /* 0x000fe200078e0075 */
[----:B------:R-:W-:Y:S01]  /*116c0*/  MOV R117, R152 ;  /* 0x0000009800757202 */ /* 0x000fe20000000f00 */
[--C-:B-1----:R-:W-:Y:S01]  /*116d0*/  FFMA.FTZ R2, R156, c[0x0][0x2d0], -R0.reuse ;  /* 0x0000b4009c027a23 */ /* 0x102fe20000010800 */
[C---:B------:R-:W-:Y:S01]  /*116e0*/  HMMA.16816.F32.BF16 R120, R8.reuse, R26, R120 ;  /* 0x0000001a0878723c */ /* 0x040fe20000041878 */
[----:B------:R-:W1:Y:S01]  /*116f0*/  LDSM.16.MT88.4 R24, [R213+0x6100] ;  /* 0x00610000d518783b */ /* 0x000e620000004200 */
[----:B------:R-:W-:Y:S01]  /*11700*/  IMAD.MOV.U32 R132, RZ, RZ, R119 ;  /* 0x000000ffff847224 */ /* 0x000fe200078e0077 */
[----:B------:R3:W-:Y:S05]  /*11710*/  MUFU.EX2 R165, R2 ;  /* 0x0000000200a57308 */ /* 0x0007ea0000000800 */
[C---:B------:R-:W-:Y:S08]  /*11720*/  HMMA.16816.F32.BF16 R112, R8.reuse, R20, R80 ;  /* 0x000000140870723c */ /* 0x040ff00000041850 */
[----:B------:R-:W-:Y:S01]  /*11730*/  HMMA.16816.F32.BF16 R100, R8, R22, R56 ;  /* 0x000000160864723c */ /* 0x000fe20000041838 */
[----:B------:R-:W1:Y:S01]  /*11740*/  LDSM.16.MT88.4 R20, [R214+0x6100] ;  /* 0x00610000d614783b */ /* 0x000e620000004200 */
[----:B---3--:R-:W-:-:S04]  /*11750*/  FFMA.FTZ R2, R157, c[0x0][0x2d0], -R0 ;  /* 0x0000b4009d027a23 */ /* 0x008fc80000010800 */
[----:B------:R3:W3:Y:S01]  /*11760*/  MUFU.EX2 R164, R2 ;  /* 0x0000000200a47308 */ /* 0x0006e20000000800 */
[----:B----4-:R-:W-:Y:S02]  /*11770*/  F2FP.BF16.PACK_AB R8, R170, R171 ;  /* 0x000000abaa08723e */ /* 0x010fe400000010ff */
[----:B--2---:R-:W-:Y:S01]  /*11780*/  F2FP.BF16.PACK_AB R10, R166, R168 ;  /* 0x000000a8a60a723e */ /* 0x004fe200000010ff */
[----:B---3--:R-:W-:Y:S01]  /*11790*/  FFMA.FTZ R2, R159, c[0x0][0x2d0], -R0 ;  /* 0x0000b4009f027a23 */ /* 0x008fe20000010800 */
[----:B------:R-:W-:Y:S01]  /*117a0*/  F2FP.BF16.PACK_AB R9, R164, R165 ;  /* 0x000000a5a409723e */ /* 0x000fe200000010ff */
[----:B------:R-:W-:Y:S02]  /*117b0*/  IMAD.MOV.U32 R159, RZ, RZ, R148 ;  /* 0x000000ffff9f7224 */ /* 0x000fe400078e0094 */
[----:B------:R2:W-:Y:S02]  /*117c0*/  MUFU.EX2 R157, R2 ;  /* 0x00000002009d7308 */ /* 0x0005e40000000800 */
[----:B--2---:R-:W-:Y:S01]  /*117d0*/  FFMA.FTZ R2, R158, c[0x0][0x2d0], -R0 ;  /* 0x0000b4009e027a23 */ /* 0x004fe20000010800 */
[----:B------:R-:W-:-:S05]  /*117e0*/  MOV R158, R136 ;  /* 0x00000088009e7202 */ /* 0x000fca0000000f00 */
[----:B------:R2:W3:Y:S02]  /*117f0*/  MUFU.EX2 R156, R2 ;  /* 0x00000002009c7308 */ /* 0x0004e40000000800 */
[----:B--2---:R-:W-:Y:S01]  /*11800*/  FFMA.FTZ R2, R175, c[0x0][0x2d0], -R5 ;  /* 0x0000b400af027a23 */ /* 0x004fe20000010805 */
[----:B---3--:R-:W-:Y:S01]  /*11810*/  F2FP.BF16.PACK_AB R11, R156, R157 ;  /* 0x0000009d9c0b723e */ /* 0x008fe200000010ff */
[----:B------:R-:W-:-:S04]  /*11820*/  IMAD.MOV.U32 R175, RZ, RZ, R137 ;  /* 0x000000ffffaf7224 */ /* 0x000fc800078e0089 */
[----:B------:R2:W-:Y:S02]  /*11830*/  MUFU.EX2 R155, R2 ;  /* 0x00000002009b7308 */ /* 0x0005e40000000800 */
[C---:B------:R-:W-:Y:S08]  /*11840*/  HMMA.16816.F32.BF16 R104, R8.reuse, R16, R72 ;  /* 0x000000100868723c */ /* 0x040ff00000041848 */
[----:B------:R-:W-:Y:S01]  /*11850*/  HMMA.16816.F32.BF16 R96, R8, R18, R64 ;  /* 0x000000120860723c */ /* 0x000fe20000041840 */
[----:B------:R-:W3:Y:S01]  /*11860*/  LDSM.16.MT88.4 R16, [R217+0x6100] ;  /* 0x00610000d910783b */ /* 0x000ee20000004200 */
[----:B--2---:R-:W-:-:S02]  /*11870*/  FFMA.FTZ R2, R176, c[0x0][0x2d0], -R5 ;  /* 0x0000b400b0027a23 */ /* 0x004fc40000010805 */
[----:B------:R-:W-:Y:S02]  /*11880*/  IMAD.MOV.U32 R176, RZ, RZ, R154 ;  /* 0x000000ffffb07224 */ /* 0x000fe400078e009a */
[----:B------:R2:W4:Y:S02]  /*11890*/  MUFU.EX2 R154, R2 ;  /* 0x00000002009a7308 */ /* 0x0005240000000800 */
[C---:B-----5:R-:W-:Y:S08]  /*118a0*/  HMMA.16816.F32.BF16 R88, R8.reuse, R12, R60 ;  /* 0x0000000c0858723c */ /* 0x060ff0000004183c */
[----:B------:R-:W-:Y:S01]  /*118b0*/  HMMA.16816.F32.BF16 R80, R8, R14, R52 ;  /* 0x0000000e0850723c */ /* 0x000fe20000041834 */
[----:B------:R-:W5:Y:S01]  /*118c0*/  LDSM.16.MT88.4 R12, [R216+0x6100] ;  /* 0x00610000d80c783b */ /* 0x000f620000004200 */
[----:B--2---:R-:W-:-:S06]  /*118d0*/  FFMA.FTZ R2, R177, c[0x0][0x2d0], -R5 ;  /* 0x0000b400b1027a23 */ /* 0x004fcc0000010805 */
[----:B------:R-:W-:Y:S01]  /*118e0*/  HMMA.16816.F32.BF16 R72, R8, R28, R44 ;  /* 0x0000001c0848723c */ /* 0x000fe2000004182c */
[----:B------:R-:W-:Y:S01]  /*118f0*/  MOV R177, R167 ;  /* 0x000000a700b17202 */ /* 0x000fe20000000f00 */
[----:B------:R-:W-:Y:S01]  /*11900*/  IMAD.MOV.U32 R167, RZ, RZ, R118 ;  /* 0x000000ffffa77224 */ /* 0x000fe200078e0076 */
[----:B------:R2:W-:Y:S01]  /*11910*/  MUFU.EX2 R153, R2 ;  /* 0x0000000200997308 */ /* 0x0005e20000000800 */
[----:B------:R-:W-:-:S04]  /*11920*/  IMAD.MOV.U32 R118, RZ, RZ, R149 ;  /* 0x000000ffff767224 */ /* 0x000fc800078e0095 */
[----:B------:R-:W-:Y:S01]  /*11930*/  HMMA.16816.F32.BF16 R64, R8, R30, R48 ;  /* 0x0000001e0840723c */ /* 0x000fe20000041830 */
[----:B------:R-:W-:Y:S01]  /*11940*/  LDSM.16.MT88.4 R28, [R214+0x2900] ;  /* 0x00290000d61c783b */ /* 0x000fe20000004200 */
[----:B------:R-:W-:-:S06]  /*11950*/  IMAD.MOV.U32 R133, RZ, RZ, R118 ;  /* 0x000000ffff857224 */ /* 0x000fcc00078e0076 */
[C---:B------:R-:W-:Y:S01]  /*11960*/  HMMA.16816.F32.BF16 R60, R8.reuse, R32, R40 ;  /* 0x00000020083c723c */ /* 0x040fe20000041828 */
[----:B--2---:R-:W-:Y:S02]  /*11970*/  FFMA.FTZ R2, R179, c[0x0][0x2d0], -R5 ;  /* 0x0000b400b3027a23 */ /* 0x004fe40000010805 */
[----:B------:R-:W-:Y:S02]  /*11980*/  IMAD.MOV.U32 R179, RZ, RZ, R151 ;  /* 0x000000ffffb37224 */ /* 0x000fe400078e0097 */
[----:B------:R2:W-:Y:S03]  /*11990*/  MUFU.EX2 R152, R2 ;  /* 0x0000000200987308 */ /* 0x0005e60000000800 */
[C---:B------:R-:W-:Y:S01]  /*119a0*/  HMMA.16816.F32.BF16 R52, R8.reuse, R34, R36 ;  /* 0x000000220834723c */ /* 0x040fe20000041824 */
[----:B------:R-:W4:Y:S07]  /*119b0*/  LDSM.16.MT88.4 R32, [R213+0x2900] ;  /* 0x00290000d520783b */ /* 0x000f2e0000004200 */
[----:B-1----:R-:W-:Y:S01]  /*119c0*/  HMMA.16816.F32.BF16 R44, R8, R24, R76 ;  /* 0x00000018082c723c */ /* 0x002fe2000004184c */
[----:B--2---:R-:W-:-:S07]  /*119d0*/  FFMA.FTZ R2, R169, c[0x0][0x2d0], -R0 ;  /* 0x0000b400a9027a23 */ /* 0x004fce0000010800 */
[C---:B------:R-:W-:Y:S01]  /*119e0*/  HMMA.16816.F32.BF16 R48, R8.reuse, R26, R84 ;  /* 0x0000001a0830723c */ /* 0x040fe20000041854 */
[----:B------:R-:W1:Y:S01]  /*119f0*/  LDSM.16.MT88.4 R24, [R217+0x2900] ;  /* 0x00290000d918783b */ /* 0x000e620000004200 */
[----:B------:R-:W-:Y:S01]  /*11a00*/  MOV R169, R150 ;  /* 0x0000009600a97202 */ /* 0x000fe20000000f00 */
[----:B------:R2:W-:Y:S05]  /*11a10*/  MUFU.EX2 R151, R2 ;  /* 0x0000000200977308 */ /* 0x0005ea0000000800 */
[C---:B------:R-:W-:Y:S08]  /*11a20*/  HMMA.16816.F32.BF16 R36, R8.reuse, R22, R108 ;  /* 0x000000160824723c */ /* 0x040ff0000004186c */
[----:B---3--:R-:W-:Y:S01]  /*11a30*/  HMMA.16816.F32.BF16 R76, R8, R18, R120 ;  /* 0x00000012084c723c */ /* 0x008fe20000041878 */
[----:B--2---:R-:W-:-:S02]  /*11a40*/  FFMA.FTZ R2, R173, c[0x0][0x2d0], -R0 ;  /* 0x0000b400ad027a23 */ /* 0x004fc40000010800 */
[----:B------:R-:W-:Y:S02]  /*11a50*/  IMAD.MOV.U32 R173, RZ, RZ, R138 ;  /* 0x000000ffffad7224 */ /* 0x000fe400078e008a */
[----:B------:R2:W3:Y:S03]  /*11a60*/  MUFU.EX2 R150, R2 ;  /* 0x0000000200967308 */ /* 0x0004e60000000800 */
[C---:B------:R-:W-:Y:S01]  /*11a70*/  HMMA.16816.F32.BF16 R40, R8.reuse, R20, R92 ;  /* 0x000000140828723c */ /* 0x040fe2000004185c */
[----:B------:R-:W1:Y:S07]  /*11a80*/  LDSM.16.MT88.4 R20, [R216+0x2900] ;  /* 0x00290000d814783b */ /* 0x000e6e0000004200 */
[----:B------:R-:W-:Y:S01]  /*11a90*/  HMMA.16816.F32.BF16 R56, R8, R16, R128 ;  /* 0x000000100838723c */ /* 0x000fe20000041880 */
[----:B------:R-:W-:Y:S01]  /*11aa0*/  LDSM.16.MT88.4 R16, [R214+0x6900] ;  /* 0x00690000d610783b */ /* 0x000fe20000004200 */
[----:B--2---:R-:W-:-:S06]  /*11ab0*/  FFMA.FTZ R2, R172, c[0x0][0x2d0], -R0 ;  /* 0x0000b400ac027a23 */ /* 0x004fcc0000010800 */
[----:B-----5:R-:W-:Y:S01]  /*11ac0*/  HMMA.16816.F32.BF16 R120, R8, R12, R112 ;  /* 0x0000000c0878723c */ /* 0x020fe20000041870 */
[----:B------:R-:W-:Y:S01]  /*11ad0*/  IMAD.MOV.U32 R172, RZ, RZ, R135 ;  /* 0x000000ffffac7224 */ /* 0x000fe200078e0087 */
[----:B------:R2:W-:Y:S01]  /*11ae0*/  MUFU.EX2 R149, R2 ;  /* 0x0000000200957308 */ /* 0x0005e20000000800 */
[----:B------:R-:W-:Y:S02]  /*11af0*/  IMAD.MOV.U32 R135, RZ, RZ, R167 ;  /* 0x000000ffff877224 */ /* 0x000fe400078e00a7 */
[----:B------:R-:W-:-:S03]  /*11b00*/  IMAD.MOV.U32 R167, RZ, RZ, R116 ;  /* 0x000000ffffa77224 */ /* 0x000fc600078e0074 */
[----:B------:R-:W-:Y:S01]  /*11b10*/  HMMA.16816.F32.BF16 R108, R8, R14, R100 ;  /* 0x0000000e086c723c */ /* 0x000fe20000041864 */
[----:B------:R-:W5:Y:S01]  /*11b20*/  LDSM.16.MT88.4 R12, [R213+0x6900] ;  /* 0x00690000d50c783b */ /* 0x000f620000004200 */
[----:B------:R-:W-:-:S05]  /*11b30*/  IMAD.MOV.U32 R131, RZ, RZ, R71 ;  /* 0x000000ffff837224 */ /* 0x000fca00078e0047 */
[----:B----4-:R-:W-:Y:S02]  /*11b40*/  F2FP.BF16.PACK_AB R8, R154, R155 ;  /* 0x0000009b9a08723e */ /* 0x010fe400000010ff */
[----:B---3--:R-:W-:Y:S01]  /*11b50*/  F2FP.BF16.PACK_AB R9, R150, R151 ;  /* 0x000000979609723e */ /* 0x008fe200000010ff */
[----:B--2---:R-:W-:Y:S01]  /*11b60*/  FFMA.FTZ R2, R174, c[0x0][0x2d0], -R0 ;  /* 0x0000b400ae027a23 */ /* 0x004fe20000010800 */
[----:B------:R-:W-:Y:S01]  /*11b70*/  F2FP.BF16.PACK_AB R10, R152, R153 ;  /* 0x00000099980a723e */ /* 0x000fe200000010ff */
[----:B------:R-:W-:Y:S01]  /*11b80*/  IMAD.MOV.U32 R174, RZ, RZ, R134 ;  /* 0x000000ffffae7224 */ /* 0x000fe200078e0086 */
[----:B------:R-:W-:Y:S01]  /*11b90*/  MOV R134, R117 ;  /* 0x0000007500867202 */ /* 0x000fe20000000f00 */
[----:B------:R-:W2:Y:S02]  /*11ba0*/  MUFU.EX2 R148, R2 ;  /* 0x0000000200947308 */ /* 0x000ea40000000800 */
[----:B--2---:R-:W-:Y:S01]  /*11bb0*/  F2FP.BF16.PACK_AB R11, R148, R149 ;  /* 0x00000095940b723e */ /* 0x004fe200000010ff */
[----:B------:R-:W-:-:S02]  /*11bc0*/  FFMA.FTZ R2, R238, c[0x0][0x2d0], -R5 ;  /* 0x0000b400ee027a23 */ /* 0x000fc40000010805 */
[----:B------:R-:W-:-:S03]  /*11bd0*/  IMAD.MOV.U32 R238, RZ, RZ, R139 ;  /* 0x000000ffffee7224 */ /* 0x000fc600078e008b */
[----:B------:R2:W-:Y:S01]  /*11be0*/  MUFU.EX2 R139, R2 ;  /* 0x00000002008b7308 */ /* 0x0005e20000000800 */
[C---:B------:R-:W-:Y:S08]  /*11bf0*/  HMMA.16816.F32.BF16 R124, R8.reuse, R34, R96 ;  /* 0x00000022087c723c */ /* 0x040ff00000041860 */
[----:B-1----:R-:W-:Y:S01]  /*11c00*/  HMMA.16816.F32.BF16 R96, R8, R24, R72 ;  /* 0x000000180860723c */ /* 0x002fe20000041848 */
[----:B--2---:R-:W-:Y:S01]  /*11c10*/  FFMA.FTZ R2, R239, c[0x0][0x2d0], -R5 ;  /* 0x0000b400ef027a23 */ /* 0x004fe20000010805 */
[----:B------:R-:W-:-:S06]  /*11c20*/  MOV R239, R70 ;  /* 0x0000004600ef7202 */ /* 0x000fcc0000000f00 */
[C---:B------:R-:W-:Y:S01]  /*11c30*/  HMMA.16816.F32.BF16 R100, R8.reuse, R26, R64 ;  /* 0x0000001a0864723c */ /* 0x040fe20000041840 */
[----:B------:R-:W1:Y:S01]  /*11c40*/  LDSM.16.MT88.4 R24, [R217+0x6900] ;  /* 0x00690000d918783b */ /* 0x000e620000004200 */
[----:B------:R2:W3:Y:S06]  /*11c50*/  MUFU.EX2 R138, R2 ;  /* 0x00000002008a7308 */ /* 0x0004ec0000000800 */
[C---:B------:R-:W-:Y:S01]  /*11c60*/  HMMA.16816.F32.BF16 R116, R8.reuse, R32, R104 ;  /* 0x000000200874723c */ /* 0x040fe20000041868 */
[----:B------:R-:W4:Y:S07]  /*11c70*/  LDSM.16.MT88.4 R32, [R216+0x6900] ;  /* 0x00690000d820783b */ /* 0x000f2e0000004200 */
[----:B------:R-:W-:Y:S01]  /*11c80*/  HMMA.16816.F32.BF16 R112, R8, R28, R88 ;  /* 0x0000001c0870723c */ /* 0x000fe20000041858 */
[----:B--2---:R-:W-:Y:S01]  /*11c90*/  FFMA.FTZ R2, R241, c[0x0][0x2d0], -R5 ;  /* 0x0000b400f1027a23 */ /* 0x004fe20000010805 */
[----:B------:R-:W-:Y:S01]  /*11ca0*/  MOV R241, R177 ;  /* 0x000000b100f17202 */ /* 0x000fe20000000f00 */
[----:B------:R-:W-:-:S02]  /*11cb0*/  IMAD.MOV.U32 R177, RZ, RZ, R6 ;  /* 0x000000ffffb17224 */ /* 0x000fc400078e0006 */
[----:B------:R2:W-:Y:S03]  /*11cc0*/  MUFU.EX2 R137, R2 ;  /* 0x0000000200897308 */ /* 0x0005e60000000800 */
[C---:B------:R-:W-:Y:S08]  /*11cd0*/  HMMA.16816.F32.BF16 R88, R8.reuse, R22, R52 ;  /* 0x000000160858723c */ /* 0x040ff00000041834 */
[----:B-----5:R-:W-:Y:S01]  /*11ce0*/  HMMA.16816.F32.BF16 R64, R8, R14, R48 ;  /* 0x0000000e0840723c */ /* 0x020fe20000041830 */
[----:B--2---:R-:W-:-:S07]  /*11cf0*/  FFMA.FTZ R2, R243, c[0x0][0x2d0], -R5 ;  /* 0x0000b400f3027a23 */ /* 0x004fce0000010805 */
[C---:B------:R-:W-:Y:S01]  /*11d00*/  HMMA.16816.F32.BF16 R84, R8.reuse, R12, R44 ;  /* 0x0000000c0854723c */ /* 0x040fe2000004182c */
[----:B------:R-:W-:Y:S01]  /*11d10*/  IMAD.MOV.U32 R243, RZ, RZ, R176 ;  /* 0x000000fffff37224 */ /* 0x000fe200078e00b0 */
[----:B------:R2:W-:Y:S01]  /*11d20*/  MUFU.EX2 R136, R2 ;  /* 0x0000000200887308 */ /* 0x0005e20000000800 */
[----:B------:R-:W-:Y:S01]  /*11d30*/  MOV R176, R135 ;  /* 0x0000008700b07202 */ /* 0x000fe20000000f00 */
[----:B------:R-:W-:Y:S04]  /*11d40*/  LDSM.16.MT88.4 R12, [R216+0x3100] ;  /* 0x00310000d80c783b */ /* 0x000fe80000004200 */
[C---:B-1----:R-:W-:Y:S08]  /*11d50*/  HMMA.16816.F32.BF16 R48, R8.reuse, R24, R56 ;  /* 0x000000180830723c */ /* 0x042ff00000041838 */
[----:B------:R-:W-:Y:S01]  /*11d60*/  HMMA.16816.F32.BF16 R52, R8, R26, R76 ;  /* 0x0000001a0834723c */ /* 0x000fe2000004184c */
[----:B------:R-:W1:Y:S01]  /*11d70*/  LDSM.16.MT88.4 R24, [R213+0x7100] ;  /* 0x00710000d518783b */ /* 0x000e620000004200 */
[----:B--2---:R-:W-:-:S02]  /*11d80*/  FFMA.FTZ R2, R206, c[0x0][0x2d0], -R0 ;  /* 0x0000b400ce027a23 */ /* 0x004fc40000010800 */
[----:B------:R-:W-:Y:S01]  /*11d90*/  IMAD.MOV.U32 R206, RZ, RZ, R7 ;  /* 0x000000ffffce7224 */ /* 0x000fe200078e0007 */
[----:B------:R-:W-:Y:S01]  /*11da0*/  LDSM.16.MT88.4 R76, [R213+0x3900] ;  /* 0x00390000d54c783b */ /* 0x000fe20000004200 */
[----:B------:R2:W-:Y:S02]  /*11db0*/  MUFU.EX2 R71, R2 ;  /* 0x0000000200477308 */ /* 0x0005e40000000800 */
[C---:B------:R-:W-:Y:S01]  /*11dc0*/  HMMA.16816.F32.BF16 R92, R8.reuse, R20, R60 ;  /* 0x00000014085c723c */ /* 0x040fe2000004183c */
[----:B------:R-:W5:Y:S07]  /*11dd0*/  LDSM.16.MT88.4 R20, [R214+0x3100] ;  /* 0x00310000d614783b */ /* 0x000f6e0000004200 */
[----:B------:R-:W-:Y:S01]  /*11de0*/  HMMA.16816.F32.BF16 R60, R8, R16, R40 ;  /* 0x00000010083c723c */ /* 0x000fe20000041828 */
[----:B--2---:R-:W-:-:S07]  /*11df0*/  FFMA.FTZ R2, R207, c[0x0][0x2d0], -R0 ;  /* 0x0000b400cf027a23 */ /* 0x004fce0000010800 */
[C---:B------:R-:W-:Y:S01]  /*11e00*/  HMMA.16816.F32.BF16 R40, R8.reuse, R18, R36 ;  /* 0x000000120828723c */ /* 0x040fe20000041824 */
[----:B------:R-:W2:Y:S01]  /*11e10*/  LDSM.16.MT88.4 R16, [R217+0x3100] ;  /* 0x00310000d910783b */ /* 0x000ea20000004200 */
[----:B------:R1:W1:Y:S06]  /*11e20*/  MUFU.EX2 R70, R2 ;  /* 0x0000000200467308 */ /* 0x00026c0000000800 */
[C---:B------:R-:W-:Y:S01]  /*11e30*/  HMMA.16816.F32.BF16 R104, R8.reuse, R30, R80 ;  /* 0x0000001e0868723c */ /* 0x040fe20000041850 */
[----:B------:R-:W2:Y:S07]  /*11e40*/  LDSM.16.MT88.4 R28, [R213+0x3100] ;  /* 0x00310000d51c783b */ /* 0x000eae0000004200 */
[----:B----4-:R-:W-:Y:S01]  /*11e50*/  HMMA.16816.F32.BF16 R44, R8, R32, R120 ;  /* 0x00000020082c723c */ /* 0x010fe20000041878 */
[----:B-1----:R-:W-:-:S04]  /*11e60*/  FFMA.FTZ R2, R208, c[0x0][0x2d0], -R0 ;  /* 0x0000b400d0027a23 */ /* 0x002fc80000010800 */
[----:B------:R1:W-:Y:S03]  /*11e70*/  MUFU.EX2 R59, R2 ;  /* 0x00000002003b7308 */ /* 0x0003e60000000800 */
[----:B------:R-:W-:Y:S01]  /*11e80*/  HMMA.16816.F32.BF16 R36, R8, R34, R108 ;  /* 0x000000220824723c */ /* 0x000fe2000004186c */
[----:B------:R-:W4:Y:S04]  /*11e90*/  LDSM.16.MT88.4 R32, [R214+0x7100] ;  /* 0x00710000d620783b */ /* 0x000f280000004200 */
[----:B------:R-:W-:Y:S02]  /*11ea0*/  LDSM.16.MT88.4 R108, [R213+0x7900] ;  /* 0x00790000d56c783b */ /* 0x000fe40000004200 */
[----:B---3--:R-:W-:-:S02]  /*11eb0*/  F2FP.BF16.PACK_AB R8, R138, R139 ;  /* 0x0000008b8a08723e */ /* 0x008fc400000010ff */
[----:B------:R-:W-:Y:S02]  /*11ec0*/  F2FP.BF16.PACK_AB R9, R70, R71 ;  /* 0x000000474609723e */ /* 0x000fe400000010ff */
[----:B------:R-:W-:Y:S01]  /*11ed0*/  F2FP.BF16.PACK_AB R10, R136, R137 ;  /* 0x00000089880a723e */ /* 0x000fe200000010ff */
[----:B-1----:R-:W-:-:S04]  /*11ee0*/  FFMA.FTZ R2, R209, c[0x0][0x2d0], -R0 ;  /* 0x0000b400d1027a23 */ /* 0x002fc80000010800 */
[----:B------:R1:W3:Y:S02]  /*11ef0*/  MUFU.EX2 R58, R2 ;  /* 0x00000002003a7308 */ /* 0x0002e40000000800 */
[----:B-1----:R-:W-:Y:S01]  /*11f00*/  FFMA.FTZ R2, R131, c[0x0][0x2d0], -R5 ;  /* 0x0000b40083027a23 */ /* 0x002fe20000010805 */
[----:B---3--:R-:W-:-:S05]  /*11f10*/  F2FP.BF16.PACK_AB R11, R58, R59 ;  /* 0x0000003b3a0b723e */ /* 0x008fca00000010ff */
[----:B------:R1:W-:Y:S02]  /*11f20*/  MUFU.EX2 R57, R2 ;  /* 0x0000000200397308 */ /* 0x0003e40000000800 */
[C---:B------:R-:W-:Y:S08]  /*11f30*/  HMMA.16816.F32.BF16 R64, R8.reuse, R26, R64 ;  /* 0x0000001a0840723c */ /* 0x040ff00000041840 */
[----:B------:R-:W-:Y:S01]  /*11f40*/  HMMA.16816.F32.BF16 R128, R8, R24, R84 ;  /* 0x000000180880723c */ /* 0x000fe20000041854 */
[----:B------:R-:W-:Y:S01]  /*11f50*/  LDSM.16.MT88.4 R84, [R214+0x3900] ;  /* 0x00390000d654783b */ /* 0x000fe20000004200 */
[----:B-1----:R-:W-:-:S02]  /*11f60*/  FFMA.FTZ R2, R239, c[0x0][0x2d0], -R5 ;  /* 0x0000b400ef027a23 */ /* 0x002fc40000010805 */
[----:B------:R-:W-:Y:S02]  /*11f70*/  IMAD.MOV.U32 R239, RZ, RZ, R179 ;  /* 0x000000ffffef7224 */ /* 0x000fe400078e00b3 */
[----:B------:R1:W-:Y:S01]  /*11f80*/  MUFU.EX2 R56, R2 ;  /* 0x0000000200387308 */ /* 0x0003e20000000800 */
[----:B------:R-:W-:Y:S01]  /*11f90*/  IMAD.MOV.U32 R179, RZ, RZ, R133 ;  /* 0x000000ffffb37224 */ /* 0x000fe200078e0085 */
[C---:B-----5:R-:W-:Y:S08]  /*11fa0*/  HMMA.16816.F32.BF16 R80, R8.reuse, R20, R112 ;  /* 0x000000140850723c */ /* 0x060ff00000041870 */
[----:B------:R-:W-:Y:S01]  /*11fb0*/  HMMA.16816.F32.BF16 R20, R8, R22, R104 ;  /* 0x000000160814723c */ /* 0x000fe20000041868 */
[----:B-1----:R-:W-:-:S02]  /*11fc0*/  FFMA.FTZ R2, R238, c[0x0][0x2d0], -R5 ;  /* 0x0000b400ee027a23 */ /* 0x002fc40000010805 */
[----:B------:R-:W-:Y:S01]  /*11fd0*/  IMAD.MOV.U32 R238, RZ, RZ, R169 ;  /* 0x000000ffffee7224 */ /* 0x000fe200078e00a9 */
[----:B------:R-:W-:Y:S01]  /*11fe0*/  MOV R169, R159 ;  /* 0x0000009f00a97202 */ /* 0x000fe20000000f00 */
[----:B------:R1:W-:Y:S03]  /*11ff0*/  MUFU.EX2 R27, R2 ;  /* 0x00000002001b7308 */ /* 0x0003e60000000800 */
[----:B--2---:R-:W-:Y:S01]  /*12000*/  HMMA.16816.F32.BF16 R96, R8, R16, R96 ;  /* 0x000000100860723c */ /* 0x004fe20000041860 */
[----:B------:R-:W-:-:S07]  /*12010*/  IMAD.MOV.U32 R159, RZ, RZ, R134 ;  /* 0x000000ffff9f7224 */ /* 0x000fce00078e0086 */
[C---:B------:R-:W-:Y:S01]  /*12020*/  HMMA.16816.F32.BF16 R104, R8.reuse, R18, R100 ;  /* 0x000000120868723c */ /* 0x040fe20000041864 */
[----:B------:R-:W2:Y:S04]  /*12030*/  LDSM.16.MT88.4 R16, [R217+0x7100] ;  /* 0x00710000d910783b */ /* 0x000ea80000004200 */
[----:B------:R-:W-:Y:S01]  /*12040*/  LDSM.16.MT88.4 R100, [R216+0x3900] ;  /* 0x00390000d864783b */ /* 0x000fe20000004200 */
[----:B-1----:R-:W-:Y:S02]  /*12050*/  FFMA.FTZ R2, R247, c[0x0][0x2d0], -R5 ;  /* 0x0000b400f7027a23 */ /* 0x002fe40000010805 */
[C---:B------:R-:W-:Y:S01]  /*12060*/  HMMA.16816.F32.BF16 R112, R8.reuse, R12, R92 ;  /* 0x0000000c0870723c */ /* 0x040fe2000004185c */
[----:B------:R-:W-:Y:S01]  /*12070*/  LDSM.16.MT88.4 R92, [R217+0x3900] ;  /* 0x00390000d95c783b */ /* 0x000fe20000004200 */
[----:B------:R1:W3:Y:S06]  /*12080*/  MUFU.EX2 R26, R2 ;  /* 0x00000002001a7308 */ /* 0x0002ec0000000800 */
[C---:B------:R-:W-:Y:S01]  /*12090*/  HMMA.16816.F32.BF16 R120, R8.reuse, R14, R88 ;  /* 0x0000000e0878723c */ /* 0x040fe20000041858 */
[----:B------:R-:W5:Y:S07]  /*120a0*/  LDSM.16.MT88.4 R12, [R216+0x7100] ;  /* 0x00710000d80c783b */ /* 0x000f6e0000004200 */
[----:B------:R-:W-:Y:S01]  /*120b0*/  HMMA.16816.F32.BF16 R72, R8, R28, R116 ;  /* 0x0000001c0848723c */ /* 0x000fe20000041874 */
[----:B------:R-:W5:Y:S01]  /*120c0*/  LDSM.16.MT88.4 R116, [R214+0x7900] ;  /* 0x00790000d674783b */ /* 0x000f620000004200 */
[----:B-1----:R-:W-:Y:S01]  /*120d0*/  FFMA.FTZ R2, R246, c[0x0][0x2d0], -R0 ;  /* 0x0000b400f6027a23 */ /* 0x002fe20000010800 */
[----:B---3--:R-:W-:-:S03]  /*120e0*/  F2FP.BF16.PACK_AB R134, R26, R27 ;  /* 0x0000001b1a86723e */ /* 0x008fc600000010ff */
[----:B------:R1:W-:Y:S02]  /*120f0*/  MUFU.EX2 R25, R2 ;  /* 0x0000000200197308 */ /* 0x0003e40000000800 */
[C---:B------:R-:W-:Y:S01]  /*12100*/  HMMA.16816.F32.BF16 R28, R8.reuse, R30, R124 ;  /* 0x0000001e081c723c */ /* 0x040fe2000004187c */
[----:B------:R-:W3:Y:S07]  /*12110*/  LDSM.16.MT88.4 R124, [R217+0x7900] ;  /* 0x00790000d97c783b */ /* 0x000eee0000004200 */
[----:B----4-:R-:W-:Y:S01]  /*12120*/  HMMA.16816.F32.BF16 R60, R8, R32, R60 ;  /* 0x00000020083c723c */ /* 0x010fe2000004183c */
[----:B-1----:R-:W-:-:S07]  /*12130*/  FFMA.FTZ R2, R249, c[0x0][0x2d0], -R0 ;  /* 0x0000b400f9027a23 */ /* 0x002fce0000010800 */
[C---:B------:R-:W-:Y:S01]  /*12140*/  HMMA.16816.F32.BF16 R40, R8.reuse, R34, R40 ;  /* 0x000000220828723c */ /* 0x040fe20000041828 */
[----:B------:R1:W4:Y:S07]  /*12150*/  MUFU.EX2 R24, R2 ;  /* 0x0000000200187308 */ /* 0x00032e0000000800 */
[C---:B--2---:R-:W-:Y:S08]  /*12160*/  HMMA.16816.F32.BF16 R48, R8.reuse, R16, R48 ;  /* 0x000000100830723c */ /* 0x044ff00000041830 */
[----:B------:R-:W-:Y:S01]  /*12170*/  HMMA.16816.F32.BF16 R52, R8, R18, R52 ;  /* 0x000000120834723c */ /* 0x000fe20000041834 */
[--C-:B-1----:R-:W-:Y:S01]  /*12180*/  FFMA.FTZ R2, R248, c[0x0][0x2d0], -R0.reuse ;  /* 0x0000b400f8027a23 */ /* 0x102fe20000010800 */
[----:B----4-:R-:W-:Y:S01]  /*12190*/  F2FP.BF16.PACK_AB R133, R24, R25 ;  /* 0x000000191885723e */ /* 0x010fe200000010ff */
[----:B------:R-:W-:-:S02]  /*121a0*/  FFMA.FTZ R0, R175, c[0x0][0x2d0], -R0 ;  /* 0x0000b400af007a23 */ /* 0x000fc40000010800 */
[----:B------:R1:W-:Y:S01]  /*121b0*/  MUFU.EX2 R7, R2 ;  /* 0x0000000200077308 */ /* 0x0003e20000000800 */
[----:B------:R-:W-:Y:S02]  /*121c0*/  IMAD.MOV.U32 R175, RZ, RZ, R158 ;  /* 0x000000ffffaf7224 */ /* 0x000fe400078e009e */
[----:B-----5:R-:W-:Y:S01]  /*121d0*/  HMMA.16816.F32.BF16 R44, R8, R12, R44 ;  /* 0x0000000c082c723c */ /* 0x020fe2000004182c */
[----:B------:R-:W-:Y:S01]  /*121e0*/  IMAD.MOV.U32 R158, RZ, RZ, R132 ;  /* 0x000000ffff9e7224 */ /* 0x000fe200078e0084 */
[----:B------:R-:W-:-:S03]  /*121f0*/  F2FP.BF16.PACK_AB R132, R56, R57 ;  /* 0x000000393884723e */ /* 0x000fc600000010ff */
[----:B------:R2:W4:Y:S03]  /*12200*/  MUFU.EX2 R6, R0 ;  /* 0x0000000000067308 */ /* 0x0005260000000800 */
[----:B------:R-:W-:Y:S01]  /*12210*/  HMMA.16816.F32.BF16 R36, R8, R14, R36 ;  /* 0x0000000e0824723c */ /* 0x000fe20000041824 */
[----:B------:R-:W5:Y:S01]  /*12220*/  LDSM.16.MT88.4 R8, [R216+0x7900] ;  /* 0x00790000d808783b */ /* 0x000f620000004200 */
[----:B-1----:R-:W-:-:S04]  /*12230*/  FADD.FTZ R2, R243, R206 ;  /* 0x000000cef3027221 */ /* 0x002fc80000010000 */
[----:B------:R-:W-:Y:S02]  /*12240*/  FADD.FTZ R3, R3, R2 ;  /* 0x0000000203037221 */ /* 0x000fe40000010000 */
[----:B--2---:R-:W-:Y:S01]  /*12250*/  FADD.FTZ R0, R239, R241 ;  /* 0x000000f1ef007221 */ /* 0x004fe20000010000 */
[----:B----4-:R-:W-:-:S03]  /*12260*/  F2FP.BF16.PACK_AB R135, R6, R7 ;  /* 0x000000070687723e */ /* 0x010fc600000010ff */
        /* <DEDUP_REMOVED lines=18> */
[----:B------:R-:W-:Y:S01]  /*12390*/  IADD3 R236, R167, -0x2, RZ ;  /* 0xfffffffea7ec7810 */ /* 0x000fe20007ffe0ff */
[----:B------:R-:W-:Y:S01]  /*123a0*/  FADD.FTZ R0, R240, R0 ;  /* 0x00000000f0007221 */ /* 0x000fe20000010000 */
[----:B------:R-:W-:Y:S01]  /*123b0*/  HMMA.16816.F32.BF16 R100, R132, R102, R120 ;  /* 0x000000668464723c */ /* 0x000fe20000041878 */
[----:B------:R-:W-:Y:S02]  /*123c0*/  FADD.FTZ R2, R211, R2 ;  /* 0x00000002d3027221 */ /* 0x000fe40000010000 */
[----:B------:R-:W-:-:S02]  /*123d0*/  FADD.FTZ R0, R242, R0 ;  /* 0x00000000f2007221 */ /* 0x000fc40000010000 */
[----:B------:R-:W-:Y:S02]  /*123e0*/  FADD.FTZ R2, R210, R2 ;  /* 0x00000002d2027221 */ /* 0x000fe40000010000 */
        /* <DEDUP_REMOVED lines=8> */
[----:B------:R-:W-:Y:S01]  /*12470*/  FADD.FTZ R0, R202, R0 ;  /* 0x00000000ca007221 */ /* 0x000fe20000010000 */
[----:B------:R-:W1:Y:S01]  /*12480*/  @P5 S2R R4, SR_CTAID.X ;  /* 0x0000000000045919 */ /* 0x000e620000002500 */
        /* <DEDUP_REMOVED lines=12> */
[----:B---3--:R-:W-:Y:S01]  /*12550*/  HMMA.16816.F32.BF16 R120, R132, R124, R48 ;  /* 0x0000007c8478723c */ /* 0x008fe20000041830 */
[----:B------:R-:W-:-:S02]  /*12560*/  FADD.FTZ R2, R151, R2 ;  /* 0x0000000297027221 */ /* 0x000fc40000010000 */
[----:B------:R-:W-:Y:S02]  /*12570*/  FADD.FTZ R3, R154, R0 ;  /* 0x000000009a037221 */ /* 0x000fe40000010000 */
[----:B-1----:R-:W-:Y:S02]  /*12580*/  @P5 IMAD.SHL.U32 R0, R4, 0x80, RZ ;  /* 0x0000008004005824 */ /* 0x002fe400078e00ff */
[----:B------:R-:W-:Y:S01]  /*12590*/  FADD.FTZ R2, R150, R2 ;  /* 0x0000000296027221 */ /* 0x000fe20000010000 */
[----:B------:R-:W-:Y:S01]  /*125a0*/  HMMA.16816.F32.BF16 R76, R132, R78, R28 ;  /* 0x0000004e844c723c */ /* 0x000fe2000004181c */
[----:B------:R-:W-:Y:S02]  /*125b0*/  FADD.FTZ R3, R153, R3 ;  /* 0x0000000399037221 */ /* 0x000fe40000010000 */
[----:B------:R-:W-:-:S04]  /*125c0*/  @P5 IMAD.HI.U32 R0, R0, c[0x0][0x2c8], RZ ;  /* 0x0000b20000005a27 */ /* 0x000fc800078e00ff */
[----:B------:R-:W-:Y:S01]  /*125d0*/  FADD.FTZ R2, R149, R2 ;  /* 0x0000000295027221 */ /* 0x000fe20000010000 */
[----:B------:R-:W-:Y:S01]  /*125e0*/  @P5 SHF.R.U32.HI R159, RZ, c[0x0][0x2cc], R0 ;  /* 0x0000b300ff9f5a19 */ /* 0x000fe20000011600 */
[----:B------:R-:W-:Y:S01]  /*125f0*/  FADD.FTZ R3, R152, R3 ;  /* 0x0000000398037221 */ /* 0x000fe20000010000 */
[C---:B------:R-:W-:Y:S01]  /*12600*/  HMMA.16816.F32.BF16 R84, R132.reuse, R86, R20 ;  /* 0x000000568454723c */ /* 0x040fe20000041814 */
[----:B------:R-:W-:Y:S01]  /*12610*/  FADD.FTZ R2, R148, R2 ;  /* 0x0000000294027221 */ /* 0x000fe20000010000 */
[----:B------:R-:W-:Y:S01]  /*12620*/  IADD3 R0, R159, R158, -R175 ;  /* 0x0000009e9f007210 */ /* 0x000fe20007ffe8af */
[----:B------:R-:W-:Y:S02]  /*12630*/  FADD.FTZ R3, R139, R3 ;  /* 0x000000038b037221 */ /* 0x000fe40000010000 */
[----:B------:R-:W-:Y:S01]  /*12640*/  FADD.FTZ R5, R71, R2 ;  /* 0x0000000247057221 */ /* 0x000fe20000010000 */
[----:B------:R-:W-:Y:S01]  /*12650*/  SHF.R.S32.HI R2, RZ, 0x1f, R0 ;  /* 0x0000001fff027819 */ /* 0x000fe20000011400 */
[----:B------:R-:W-:Y:S01]  /*12660*/  FADD.FTZ R4, R138, R3 ;  /* 0x000000038a047221 */ /* 0x000fe20000010000 */
[----:B------:R-:W-:Y:S01]  /*12670*/  HMMA.16816.F32.BF16 R108, R132, R110, R64 ;  /* 0x0000006e846c723c */ /* 0x000fe20000041840 */
[----:B------:R-:W-:-:S02]  /*12680*/  FADD.FTZ R3, R70, R5 ;  /* 0x0000000546037221 */ /* 0x000fc40000010000 */
        /* <DEDUP_REMOVED lines=19> */
[C---:B-----5:R-:W-:Y:S02]  /*127c0*/  HMMA.16816.F32.BF16 R128, R132.reuse, R8, R44 ;  /* 0x000000088480723c */ /* 0x060fe4000004182c */
[----:B------:R1:W-:Y:S04]  /*127d0*/  STL [R1+0x20], R0 ;  /* 0x0000200001007387 */ /* 0x0003e80000100800 */
[----:B------:R1:W-:Y:S02]  /*127e0*/  STL [R1+0x1c], R2 ;  /* 0x00001c0201007387 */ /* 0x0003e40000100800 */
[----:B------:R-:W-:Y:S01]  /*127f0*/  HMMA.16816.F32.BF16 R132, R132, R10, R36 ;  /* 0x0000000a8484723c */ /* 0x000fe20000041824 */
[----:B------:R-:W-:Y:S07]  /*12800*/  @!P0 BRA `(.L_x_621) ;  /* 0x00004a2000008947 */ /* 0x000fee0003800000 */
[----:B------:R-:W2:Y:S04]  /*12810*/  LDL.64 R174, [R1+0x60] ;  /* 0x0000600001ae7983 */ /* 0x000ea80000100a00 */
[----:B------:R-:W3:Y:S04]  /*12820*/  LDL.64 R172, [R1+0x58] ;  /* 0x0000580001ac7983 */ /* 0x000ee80000100a00 */
[----:B------:R-:W4:Y:S04]  /*12830*/  LDL R167, [R1+0x18] ;  /* 0x0000180001a77983 */ /* 0x000f280000100800 */
[----:B------:R-:W5:Y:S04]  /*12840*/  LDL.64 R158, [R1+0x48] ;  /* 0x00004800019e7983 */ /* 0x000f680000100a00 */
[----:B------:R-:W5:Y:S01]  /*12850*/  LDL.64 R176, [R1+0x50] ;  /* 0x0000500001b07983 */ /* 0x000f620000100a00 */
[----:B------:R-:W-:Y:S01]  /*12860*/  IMAD.MOV.U32 R70, RZ, RZ, R68 ;  /* 0x000000ffff467224 */ /* 0x000fe200078e0044 */
[----:B-1----:R-:W-:Y:S01]  /*12870*/  MOV R3, R69 ;  /* 0x0000004500037202 */ /* 0x002fe20000000f00 */
[----:B------:R-:W-:Y:S01]  /*12880*/  IMAD.MOV.U32 R200, RZ, RZ, R236 ;  /* 0x000000ffffc87224 */ /* 0x000fe200078e00ec */
[----:B--2---:R-:W-:-:S02]  /*12890*/  IADD3 R2, P1, R174, 0x40, RZ ;  /* 0x00000040ae027810 */ /* 0x004fc40007f3e0ff */
[----:B---3--:R-:W-:-:S03]  /*128a0*/  IADD3 R0, P0, R172, 0x40, RZ ;  /* 0x00000040ac007810 */ /* 0x008fc60007f1e0ff */
[----:B------:R5:W-:Y:S01]  /*128b0*/  STL [R1+0x10], R2 ;  /* 0x0000100201007387 */ /* 0x000be20000100800 */
[----:B----4-:R-:W-:-:S03]  /*128c0*/  @P5 IMAD.HI.U32 R4, R167, c[0x0][0x2c8], RZ ;  /* 0x0000b200a7045a27 */ /* 0x010fc600078e00ff */
[----:B------:R1:W-:Y:S04]  /*128d0*/  STL [R1+0x8], R0 ;  /* 0x0000080001007387 */ /* 0x0003e80000100800 */
[----:B------:R2:W-:Y:S01]  /*128e0*/  @P5 STL [R1+0x14], R4 ;  /* 0x0000140401005387 */ /* 0x0005e20000100800 */
[----:B-----5:R-:W-:Y:S01]  /*128f0*/  IADD3.X R2, RZ, R177, RZ, P1, !PT ;  /* 0x000000b1ff027210 */ /* 0x020fe20000ffe4ff */
[----:B-1----:R-:W-:-:S05]  /*12900*/  IMAD.X R0, RZ, RZ, R159, P0 ;  /* 0x000000ffff007224 */ /* 0x002fca00000e069f */
[----:B------:R2:W-:Y:S04]  /*12910*/  STL [R1+0x4], R0 ;  /* 0x0000040001007387 */ /* 0x0005e80000100800 */
[----:B------:R2:W-:Y:S02]  /*12920*/  STL [R1+0xc], R2 ;  /* 0x00000c0201007387 */ /* 0x0005e40000100800 */
.L_x_622:
[----:B------:R-:W3:Y:S01]  /*12930*/  LDL.64 R170, [R1+0x60] ;  /* 0x0000600001aa7983 */ /* 0x000ee20000100a00 */
[----:B------:R-:W-:Y:S04]  /*12940*/  DEPBAR.LE SB0, 0x0 ;  /* 0x000080000000791a */ /* 0x000fe80000000000 */
[C---:B------:R-:W-:Y:S01]  /*12950*/  ISETP.GE.AND P0, PT, R200.reuse, RZ, PT ;  /* 0x000000ffc800720c */ /* 0x040fe20003f06270 */
[----:B------:R-:W4:Y:S01]  /*12960*/  LDL R164, [R1+0x10] ;  /* 0x0000100001a47983 */ /* 0x000f220000100800 */
[----:B------:R-:W-:Y:S02]  /*12970*/  MOV R169, 0x6 ;  /* 0x0000000600a97802 */ /* 0x000fe40000000f00 */
[----:B------:R-:W-:Y:S01]  /*12980*/  MOV R205, 0xffffff80 ;  /* 0xffffff8000cd7802 */ /* 0x000fe20000000f00 */
[----:B------:R-:W5:Y:S01]  /*12990*/  LDL.64 R166, [R1+0x50] ;  /* 0x0000500001a67983 */ /* 0x000f620000100a00 */
[----:B------:R-:W-:Y:S02]  /*129a0*/  MOV R239, c[0x0][0x1e0] ;  /* 0x0000780000ef7a02 */ /* 0x000fe40000000f00 */
[C---:B------:R-:W-:Y:S03]  /*129b0*/  IADD3 R236, R200.reuse, -0x1, RZ ;  /* 0xffffffffc8ec7810 */ /* 0x040fe60007ffe0ff */
[----:B--2---:R-:W2:Y:S02]  /*129c0*/  LDL R203, [R1+0x40] ;  /* 0x0000400001cb7983 */ /* 0x004ea40000100800 */
[----:B------:R-:W-:Y:S01]  /*129d0*/  @P0 SHF.R.S32.HI R0, RZ, 0x1f, R200 ;  /* 0x0000001fff000819 */ /* 0x000fe200000114c8 */
[----:B------:R-:W-:Y:S01]  /*129e0*/  @P0 IMAD.WIDE.U32 R68, R200, c[0x0][0x208], RZ ;  /* 0x00008200c8440a25 */ /* 0x000fe200078e00ff */
[----:B------:R-:W2:Y:S03]  /*129f0*/  LDL R168, [R1+0xc] ;  /* 0x00000c0001a87983 */ /* 0x000ea60000100800 */
[----:B------:R-:W-:Y:S01]  /*12a00*/  @P0 IMAD R0, R0, c[0x0][0x208], RZ ;  /* 0x0000820000000a24 */ /* 0x000fe200078e02ff */
[----:B------:R-:W2:Y:S01]  /*12a10*/  LDL R71, [R1+0x2c] ;  /* 0x00002c0001477983 */ /* 0x000ea20000100800 */
[----:B------:R-:W-:Y:S02]  /*12a20*/  @P0 IMAD.SHL.U32 R2, R68, 0x80, RZ ;  /* 0x0000008044020824 */ /* 0x000fe400078e00ff */
[----:B------:R-:W-:Y:S01]  /*12a30*/  @P0 IMAD R0, R200, c[0x0][0x20c], R0 ;  /* 0x00008300c8000a24 */ /* 0x000fe200078e0200 */
[----:B------:R-:W-:Y:S03]  /*12a40*/  BAR.SYNC.DEFER_BLOCKING 0x0 ;  /* 0x0000000000007b1d */ /* 0x000fe60000010000 */
[----:B------:R-:W-:Y:S05]  /*12a50*/  @P0 IMAD.IADD R69, R69, 0x1, R0 ;  /* 0x0000000145450824 */ /* 0x000fea00078e0200 */
[----:B------:R-:W-:Y:S01]  /*12a60*/  @P0 SHF.L.U64.HI R68, R68, 0x7, R69 ;  /* 0x0000000744440819 */ /* 0x000fe20000010245 */
[----:B------:R-:W1:Y:S08]  /*12a70*/  LDSM.16.M88.4 R8, [R212+0x8100] ;  /* 0x00810000d408783b */ /* 0x000e700000000200 */
[----:B------:R-:W1:Y:S08]  /*12a80*/  LDSM.16.M88.4 R16, [R212+0x8900] ;  /* 0x00890000d410783b */ /* 0x000e700000000200 */
[----:B------:R-:W1:Y:S08]  /*12a90*/  LDSM.16.M88.4 R24, [R212+0x9100] ;  /* 0x00910000d418783b */ /* 0x000e700000000200 */
[----:B------:R-:W2:Y:S04]  /*12aa0*/  LDL R201, [R1+0x34] ;  /* 0x0000340001c97983 */ /* 0x000ea80000100800 */
        /* <DEDUP_REMOVED lines=15> */
[----:B------:R-:W1:Y:S02]  /*12ba0*/  LDSM.16.M88.4 R156, [R232] ;  /* 0x00000000e89c783b */ /* 0x000e640000000200 */
[C---:B------:R-:W-:Y:S06]  /*12bb0*/  HMMA.16816.F32.BF16 R32, R140.reuse, R34, RZ ;  /* 0x000000228c20723c */ /* 0x040fec00000418ff */
[----:B------:R-:W2:Y:S02]  /*12bc0*/  LDL R204, [R1+0x24] ;  /* 0x0000240001cc7983 */ /* 0x000ea40000100800 */
[C---:B------:R-:W-:Y:S02]  /*12bd0*/  HMMA.16816.F32.BF16 R36, R140.reuse, R40, RZ ;  /* 0x000000288c24723c */ /* 0x040fe400000418ff */
[----:B------:R-:W2:Y:S06]  /*12be0*/  LDL R202, [R1+0x28] ;  /* 0x0000280001ca7983 */ /* 0x000eac0000100800 */
        /* <DEDUP_REMOVED lines=12> */
[----:B------:R-:W3:Y:S07]  /*12cb0*/  LDSM.16.M88.4 R148, [R230] ;  /* 0x00000000e694783b */ /* 0x000eee0000000200 */
[C---:B------:R-:W-:Y:S08]  /*12cc0*/  HMMA.16816.F32.BF16 R20, R144.reuse, R152, R20 ;  /* 0x000000989014723c */ /* 0x040ff00000041814 */
[C---:B------:R-:W-:Y:S01]  /*12cd0*/  HMMA.16816.F32.BF16 R24, R144.reuse, R154, R24 ;  /* 0x0000009a9018723c */ /* 0x040fe20000041818 */
[----:B------:R-:W4:Y:S07]  /*12ce0*/  LDSM.16.M88.4 R152, [R229] ;  /* 0x00000000e598783b */ /* 0x000f2e0000000200 */
[C---:B------:R-:W-:Y:S08]  /*12cf0*/  HMMA.16816.F32.BF16 R28, R144.reuse, R156, R28 ;  /* 0x0000009c901c723c */ /* 0x040ff0000004181c */
[C---:B------:R-:W-:Y:S01]  /*12d00*/  HMMA.16816.F32.BF16 R32, R144.reuse, R158, R32 ;  /* 0x0000009e9020723c */ /* 0x040fe20000041820 */
[----:B------:R-:W2:Y:S07]  /*12d10*/  LDSM.16.M88.4 R156, [R228] ;  /* 0x00000000e49c783b */ /* 0x000eae0000000200 */
[C---:B-1----:R-:W-:Y:S08]  /*12d20*/  HMMA.16816.F32.BF16 R36, R144.reuse, R136, R36 ;  /* 0x000000889024723c */ /* 0x042ff00000041824 */
[C---:B------:R-:W-:Y:S08]  /*12d30*/  HMMA.16816.F32.BF16 R40, R144.reuse, R138, R40 ;  /* 0x0000008a9028723c */ /* 0x040ff00000041828 */
[C---:B---3--:R-:W-:Y:S01]  /*12d40*/  HMMA.16816.F32.BF16 R44, R144.reuse, R148, R44 ;  /* 0x00000094902c723c */ /* 0x048fe2000004182c */
[----:B------:R-:W-:Y:S03]  /*12d50*/  MOV R171, c[0x0][0x208] ;  /* 0x0000820000ab7a02 */ /* 0x000fe60000000f00 */
[C---:B------:R-:W-:Y:S02]  /*12d60*/  @P0 IADD3 R0, P1, R2.reuse, R170, RZ ;  /* 0x000000aa02000210 */ /* 0x040fe40007f3e0ff */
[----:B----4-:R-:W-:Y:S01]  /*12d70*/  @P0 IADD3 R2, P2, R2, R164, RZ ;  /* 0x000000a402020210 */ /* 0x010fe20007f5e0ff */
[----:B------:R-:W-:Y:S01]  /*12d80*/  IMAD.SHL.U32 R171, R171, 0x40, RZ ;  /* 0x00000040abab7824 */ /* 0x000fe200078e00ff */
[C---:B------:R-:W-:Y:S04]  /*12d90*/  HMMA.16816.F32.BF16 R48, R144.reuse, R150, R48 ;  /* 0x000000969030723c */ /* 0x040fe80000041830 */
[----:B------:R-:W-:Y:S02]  /*12da0*/  @P0 LEA R164, P3, R0, c[0x0][0x1f8], 0x1 ;  /* 0x00007e0000a40a11 */ /* 0x000fe400078608ff */
[C---:B-----5:R-:W-:Y:S02]  /*12db0*/  @P0 IADD3.X R69, R68.reuse, R167, RZ, P1, !PT ;  /* 0x000000a744450210 */ /* 0x060fe40000ffe4ff */
[C---:B------:R-:W-:Y:S03]  /*12dc0*/  HMMA.16816.F32.BF16 R52, R144.reuse, R152, R52 ;  /* 0x000000989034723c */ /* 0x040fe60000041834 */
[----:B--2---:R-:W-:Y:S01]  /*12dd0*/  LOP3.LUT P4, RZ, R203, 0x1, RZ, 0xc0, !PT ;  /* 0x00000001cbff7812 */ /* 0x004fe2000788c0ff */
[----:B------:R-:W-:Y:S01]  /*12de0*/  @P0 IMAD.X R68, R68, 0x1, R168, P2 ;  /* 0x0000000144440824 */ /* 0x000fe200010e06a8 */
[----:B------:R-:W-:Y:S01]  /*12df0*/  @P0 LEA.HI.X R165, R0, c[0x0][0x1fc], R69, 0x1, P3 ;  /* 0x00007f0000a50a11 */ /* 0x000fe200018f0c45 */
[----:B------:R-:W-:Y:S01]  /*12e00*/  IMAD.MOV.U32 R168, RZ, RZ, c[0x0][0x208] ;  /* 0x00008200ffa87624 */ /* 0x000fe200078e00ff */
[C---:B------:R-:W-:Y:S01]  /*12e10*/  @P0 LEA R166, P1, R2.reuse, c[0x0][0x1f8], 0x1 ;  /* 0x00007e0002a60a11 */ /* 0x040fe200078208ff */
[C---:B------:R-:W-:Y:S01]  /*12e20*/  HMMA.16816.F32.BF16 R56, R144.reuse, R154, R56 ;  /* 0x0000009a9038723c */ /* 0x040fe20000041838 */
[----:B------:R-:W-:Y:S01]  /*12e30*/  IMAD.MOV.U32 R0, RZ, RZ, c[0x0][0x2c4] ;  /* 0x0000b100ff007624 */ /* 0x000fe200078e00ff */
[----:B------:R-:W-:Y:S01]  /*12e40*/  @!PT LDS RZ, [RZ] ;  /* 0x00000000fffff984 */ /* 0x000fe20000000800 */
[----:B------:R-:W-:Y:S01]  /*12e50*/  @!PT LDS RZ, [RZ] ;  /* 0x00000000fffff984 */ /* 0x000fe20000000800 */
[----:B------:R-:W-:Y:S01]  /*12e60*/  @!PT LDS RZ, [RZ] ;  /* 0x00000000fffff984 */ /* 0x000fe20000000800 */
[----:B------:R1:W-:Y:S02]  /*12e70*/  @P0 LDGSTS.E.BYPASS.LTC128B.128 [R235+0x100], [R164.64], !P6 ;  /* 0x00100000a4eb0fae */ /* 0x0003e4000f101d48 */
[----:B------:R-:W-:Y:S02]  /*12e80*/  @P0 LEA.HI.X R167, R2, c[0x0][0x1fc], R68, 0x1, P1 ;  /* 0x00007f0002a70a11 */ /* 0x000fe400008f0c44 */
[----:B------:R-:W-:Y:S02]  /*12e90*/  SHF.L.U64.HI R168, R168, R169, c[0x0][0x20c] ;  /* 0x00008300a8a87619 */ /* 0x000fe400000102a9 */
[C---:B------:R-:W-:Y:S02]  /*12ea0*/  HMMA.16816.F32.BF16 R60, R144.reuse, R156, R60 ;  /* 0x0000009c903c723c */ /* 0x040fe4000004183c */
[----:B------:R2:W-:Y:S02]  /*12eb0*/  @P0 LDGSTS.E.BYPASS.LTC128B.128 [R235+0x4100], [R166.64], !P4 ;  /* 0x04100000a6eb0fae */ /* 0x0005e4000e101d48 */
[-C--:B------:R-:W-:Y:S02]  /*12ec0*/  @P0 IADD3 R68, P1, R164, R171.reuse, RZ ;  /* 0x000000aba4440210 */ /* 0x080fe40007f3e0ff */
[----:B------:R-:W-:Y:S02]  /*12ed0*/  IADD3 R170, R171, 0x80, RZ ;  /* 0x00000080abaa7810 */ /* 0x000fe40007ffe0ff */
[----:B------:R-:W-:Y:S02]  /*12ee0*/  HMMA.16816.F32.BF16 R64, R144, R158, R64 ;  /* 0x0000009e9040723c */ /* 0x000fe40000041840 */
[----:B------:R-:W3:Y:S02]  /*12ef0*/  LDL R2, [R1+0x14] ;  /* 0x0000140001027983 */ /* 0x000ee40000100800 */
[----:B------:R-:W-:Y:S02]  /*12f00*/  @P0 IADD3.X R69, R165, R168, RZ, P1, !PT ;  /* 0x000000a8a5450210 */ /* 0x000fe40000ffe4ff */
[CC--:B------:R-:W-:Y:S03]  /*12f10*/  @P0 IADD3 R136, P1, R68.reuse, R171.reuse, RZ ;  /* 0x000000ab44880210 */ /* 0x0c0fe60007f3e0ff */
[----:B------:R4:W-:Y:S03]  /*12f20*/  @P0 LDGSTS.E.BYPASS.LTC128B.128 [R235+0x1100], [R68.64], !P6 ;  /* 0x0110000044eb0fae */ /* 0x0009e6000f101d48 */
[C-C-:B------:R-:W-:Y:S01]  /*12f30*/  @P0 IMAD.X R137, R69.reuse, 0x1, R168.reuse, P1 ;  /* 0x0000000145890824 */ /* 0x140fe200008e06a8 */
[-C--:B-1----:R-:W-:Y:S02]  /*12f40*/  @P0 IADD3 R164, P3, R68, R170.reuse, RZ ;  /* 0x000000aa44a40210 */ /* 0x082fe40007f7e0ff */
[C---:B------:R-:W-:Y:S02]  /*12f50*/  @P0 IADD3 R138, P2, R136.reuse, R171, RZ ;  /* 0x000000ab888a0210 */ /* 0x040fe40007f5e0ff */
[----:B------:R4:W-:Y:S01]  /*12f60*/  @P0 LDGSTS.E.BYPASS.LTC128B.128 [R235+0x5100], [R68.64+0x80], !P4 ;  /* 0x0510008044eb0fae */ /* 0x0009e2000e101d48 */
[-C--:B------:R-:W-:Y:S02]  /*12f70*/  @P0 IADD3.X R165, R69, R71.reuse, RZ, P3, !PT ;  /* 0x0000004745a50210 */ /* 0x080fe40001ffe4ff */
[C---:B------:R-:W-:Y:S05]  /*12f80*/  @P0 IMAD.X R139, R137.reuse, 0x1, R168, P2 ;  /* 0x00000001898b0824 */ /* 0x040fea00010e06a8 */
[----:B------:R1:W-:Y:S08]  /*12f90*/  @P0 LDGSTS.E.BYPASS.LTC128B.128 [R235+0x2100], [R136.64], !P6 ;  /* 0x0210000088eb0fae */ /* 0x0003f0000f101d48 */
[----:B------:R2:W-:Y:S08]  /*12fa0*/  @P0 LDGSTS.E.BYPASS.LTC128B.128 [R235+0x6100], [R164.64], !P4 ;  /* 0x06100000a4eb0fae */ /* 0x0005f0000e101d48 */
[----:B------:R1:W-:Y:S01]  /*12fb0*/  @P0 LDGSTS.E.BYPASS.LTC128B.128 [R235+0x3100], [R138.64], !P6 ;  /* 0x031000008aeb0fae */ /* 0x0003e2000f101d48 */
[----:B----4-:R-:W-:Y:S04]  /*12fc0*/  @P0 IADD3 R68, P1, R136, R170, RZ ;  /* 0x000000aa88440210 */ /* 0x010fe80007f3e0ff */
[----:B------:R-:W-:Y:S02]  /*12fd0*/  @P0 IADD3.X R69, R137, R71, RZ, P1, !PT ;  /* 0x0000004789450210 */ /* 0x000fe40000ffe4ff */
[----:B------:R-:W-:Y:S02]  /*12fe0*/  ISETP.NE.AND P1, PT, R0, 0x1, PT ;  /* 0x000000010000780c */ /* 0x000fe40003f25270 */
[----:B------:R4:W3:Y:S04]  /*12ff0*/  LDL R0, [R1+0x18] ;  /* 0x0000180001007983 */ /* 0x0008e80000100800 */
[----:B------:R5:W-:Y:S08]  /*13000*/  @P0 LDGSTS.E.BYPASS.LTC128B.128 [R235+0x7100], [R68.64], !P4 ;  /* 0x0710000044eb0fae */ /* 0x000bf0000e101d48 */
[----:B------:R-:W-:Y:S08]  /*13010*/  LDSM.16.M88.4 R148, [R218+0x8900] ;  /* 0x00890000da94783b */ /* 0x000ff00000000200 */
[----:B-1----:R-:W1:Y:S08]  /*13020*/  LDSM.16.M88.4 R136, [R218+0x8100] ;  /* 0x00810000da88783b */ /* 0x002e700000000200 */
[----:B--2---:R-:W2:Y:S08]  /*13030*/  LDSM.16.M88.4 R164, [R218+0x9100] ;  /* 0x00910000daa4783b */ /* 0x004eb00000000200 */
[----:B------:R-:W0:Y:S08]  /*13040*/  LDGDEPBAR ;  /* 0x00000000000079af */ /* 0x000e300000000000 */
[----:B------:R-:W2:Y:S08]  /*13050*/  LDSM.16.M88.4 R168, [R218+0x9900] ;  /* 0x00990000daa8783b */ /* 0x000eb00000000200 */
[----:B------:R-:W2:Y:S01]  /*13060*/  LDSM.16.M88.4 R172, [R218+0xa100] ;  /* 0x00a10000daac783b */ /* 0x000ea20000000200 */
        /* <DEDUP_REMOVED lines=8> */
[C---:B--2---:R-:W-:Y:S07]  /*130f0*/  HMMA.16816.F32.BF16 R20, R160.reuse, R164, R20 ;  /* 0x000000a4a014723c */ /* 0x044fee0000041814 */
[----:B------:R-:W2:Y:S01]  /*13100*/  LDSM.16.M88.4 R148, [R215+0x800] ;  /* 0x00080000d794783b */ /* 0x000ea20000000200 */
[C---:B------:R-:W-:Y:S07]  /*13110*/  HMMA.16816.F32.BF16 R24, R160.reuse, R166, R24 ;  /* 0x000000a6a018723c */ /* 0x040fee0000041818 */
[----:B------:R-:W-:Y:S01]  /*13120*/  LDSM.16.M88.4 R164, [R215+0x1800] ;  /* 0x00180000d7a4783b */ /* 0x000fe20000000200 */
        /* <DEDUP_REMOVED lines=8> */
[----:B------:R-:W-:Y:S07]  /*131b0*/  LDSM.16.M88.4 R176, [R215+0x3000] ;  /* 0x00300000d7b0783b */ /* 0x000fee0000000200 */
[C---:B------:R-:W-:Y:S08]  /*131c0*/  HMMA.16816.F32.BF16 R52, R160.reuse, R152, R52 ;  /* 0x00000098a034723c */ /* 0x040ff00000041834 */
[C---:B------:R-:W-:Y:S01]  /*131d0*/  HMMA.16816.F32.BF16 R56, R160.reuse, R154, R56 ;  /* 0x0000009aa038723c */ /* 0x040fe20000041838 */
[----:B------:R-:W1:Y:S07]  /*131e0*/  LDSM.16.M88.4 R152, [R215+0x1000] ;  /* 0x00100000d798783b */ /* 0x000e6e0000000200 */
[C---:B------:R-:W-:Y:S08]  /*131f0*/  HMMA.16816.F32.BF16 R60, R160.reuse, R156, R60 ;  /* 0x0000009ca03c723c */ /* 0x040ff0000004183c */
[----:B------:R-:W-:Y:S01]  /*13200*/  HMMA.16816.F32.BF16 R64, R160, R158, R64 ;  /* 0x0000009ea040723c */ /* 0x000fe20000041840 */
[----:B------:R-:W3:Y:S07]  /*13210*/  LDSM.16.M88.4 R156, [R215+0x3800] ;  /* 0x00380000d79c783b */ /* 0x000eee0000000200 */
        /* <DEDUP_REMOVED lines=21> */
[C---:B---3--:R-:W-:Y:S04]  /*13370*/  HMMA.16816.F32.BF16 R60, R180.reuse, R156, R60 ;  /* 0x0000009cb43c723c */ /* 0x048fe8000004183c */
[----:B------:R-:W-:Y:S04]  /*13380*/  @P1 SHF.R.U32.HI R0, RZ, c[0x0][0x2cc], R2 ;  /* 0x0000b300ff001a19 */ /* 0x000fe80000011602 */
[----:B------:R-:W-:Y:S01]  /*13390*/  HMMA.16816.F32.BF16 R64, R180, R158, R64 ;  /* 0x0000009eb440723c */ /* 0x000fe20000041840 */
[----:B------:R-:W3:Y:S07]  /*133a0*/  LDSM.16.M88.4 R156, [R212+0xf900] ;  /* 0x00f90000d49c783b */ /* 0x000eee0000000200 */
[C---:B------:R-:W-:Y:S01]  /*133b0*/  HMMA.16816.F32.BF16 R4, R184.reuse, R136, R4 ;  /* 0x00000088b804723c */ /* 0x040fe20000041804 */
[----:B------:R-:W-:Y:S07]  /*133c0*/  SHFL.IDX PT, R2, R0, RZ, 0x1c1f ;  /* 0x001c1fff00027589 */ /* 0x000fee00000e0000 */
[C---:B------:R-:W-:Y:S01]  /*133d0*/  HMMA.16816.F32.BF16 R8, R184.reuse, R138, R8 ;  /* 0x0000008ab808723c */ /* 0x040fe20000041808 */
[----:B------:R-:W3:Y:S07]  /*133e0*/  LDSM.16.M88.4 R136, [R227] ;  /* 0x00000000e388783b */ /* 0x000eee0000000200 */
[C---:B--2---:R-:W-:Y:S08]  /*133f0*/  HMMA.16816.F32.BF16 R12, R184.reuse, R148, R12 ;  /* 0x00000094b80c723c */ /* 0x044ff0000004180c */
[C---:B------:R-:W-:Y:S01]  /*13400*/  HMMA.16816.F32.BF16 R16, R184.reuse, R150, R16 ;  /* 0x00000096b810723c */ /* 0x040fe20000041810 */
[----:B------:R-:W2:Y:S07]  /*13410*/  LDSM.16.M88.4 R148, [R226] ;  /* 0x00000000e294783b */ /* 0x000eae0000000200 */
[C---:B-1----:R-:W-:Y:S08]  /*13420*/  HMMA.16816.F32.BF16 R20, R184.reuse, R152, R20 ;  /* 0x00000098b814723c */ /* 0x042ff00000041814 */
[C---:B------:R-:W-:Y:S01]  /*13430*/  HMMA.16816.F32.BF16 R24, R184.reuse, R154, R24 ;  /* 0x0000009ab818723c */ /* 0x040fe20000041818 */
[----:B------:R-:W1:Y:S07]  /*13440*/  LDSM.16.M88.4 R152, [R225] ;  /* 0x00000000e198783b */ /* 0x000e6e0000000200 */
[C---:B------:R-:W-:Y:S08]  /*13450*/  HMMA.16816.F32.BF16 R28, R184.reuse, R164, R28 ;  /* 0x000000a4b81c723c */ /* 0x040ff0000004181c */
[C---:B------:R-:W-:Y:S01]  /*13460*/  HMMA.16816.F32.BF16 R32, R184.reuse, R166, R32 ;  /* 0x000000a6b820723c */ /* 0x040fe20000041820 */
[----:B------:R-:W-:Y:S07]  /*13470*/  LDSM.16.M88.4 R164, [R223] ;  /* 0x00000000dfa4783b */ /* 0x000fee0000000200 */
        /* <DEDUP_REMOVED lines=14> */
[----:B------:R-:W4:Y:S07]  /*13560*/  LDSM.16.M88.4 R136, [R218+0xc100] ;  /* 0x00c10000da88783b */ /* 0x000f2e0000000200 */
        /* <DEDUP_REMOVED lines=20> */
[----:B------:R-:W3:Y:S07]  /*136b0*/  LDSM.16.M88.4 R176, [R218+0xf900] ;  /* 0x00f90000dab0783b */ /* 0x000eee0000000200 */
        /* <DEDUP_REMOVED lines=37> */
[----:B------:R-:W-:Y:S02]  /*13910*/  FMUL.FTZ R19, R19, c[0x0][0x320] ;  /* 0x0000c80013137a20 */ /* 0x000fe40000410000 */
[----:B------:R-:W-:Y:S02]  /*13920*/  FMUL.FTZ R16, R16, c[0x0][0x320] ;  /* 0x0000c80010107a20 */ /* 0x000fe40000410000 */
[----:B------:R-:W-:Y:S01]  /*13930*/  FMUL.FTZ R17, R17, c[0x0][0x320] ;  /* 0x0000c80011117a20 */ /* 0x000fe20000410000 */
[----:B------:R3:W-:Y:S01]  /*13940*/  MUFU.TANH R154, R7 ;  /* 0x00000007009a7308 */ /* 0x0007e20000002400 */
[----:B------:R-:W-:Y:S09]  /*13950*/  FMUL.FTZ R18, R18, c[0x0][0x320] ;  /* 0x0000c80012127a20 */ /* 0x000ff20000410000 */
[----:B-----5:R-:W-:Y:S10]  /*13960*/  MUFU.TANH R68, R18 ;  /* 0x0000001200447308 */ /* 0x020ff40000002400 */
[----:B------:R-:W-:Y:S01]  /*13970*/  MUFU.TANH R153, R8 ;  /* 0x0000000800997308 */ /* 0x000fe20000002400 */
[----:B---3--:R-:W3:Y:S09]  /*13980*/  LDSM.16.M88.4 R4, [R215+0x5000] ;  /* 0x00500000d704783b */ /* 0x008ef20000000200 */
[----:B------:R-:W-:Y:S10]  /*13990*/  MUFU.TANH R69, R17 ;  /* 0x0000001100457308 */ /* 0x000ff40000002400 */
[----:B------:R-:W-:Y:S10]  /*139a0*/  MUFU.TANH R152, R9 ;  /* 0x0000000900987308 */ /* 0x000ff40000002400 */
[----:B------:R-:W-:Y:S10]  /*139b0*/  MUFU.TANH R149, R10 ;  /* 0x0000000a00957308 */ /* 0x000ff40000002400 */
[----:B------:R4:W5:Y:S01]  /*139c0*/  MUFU.TANH R148, R11 ;  /* 0x0000000b00947308 */ /* 0x0009620000002400 */
[C---:B---3--:R-:W-:Y:S09]  /*139d0*/  HMMA.16816.F32.BF16 R20, R196.reuse, R4, R20 ;  /* 0x00000004c414723c */ /* 0x048ff20000041814 */
[----:B------:R-:W-:Y:S01]  /*139e0*/  MUFU.TANH R139, R12 ;  /* 0x0000000c008b7308 */ /* 0x000fe20000002400 */
[C---:B------:R-:W-:Y:S01]  /*139f0*/  HMMA.16816.F32.BF16 R24, R196.reuse, R6, R24 ;  /* 0x00000006c418723c */ /* 0x040fe20000041818 */
[----:B------:R-:W-:Y:S08]  /*13a00*/  LDSM.16.M88.4 R4, [R215+0x6000] ;  /* 0x00600000d704783b */ /* 0x000ff00000000200 */
[----:B------:R-:W-:Y:S01]  /*13a10*/  MUFU.TANH R138, R13 ;  /* 0x0000000d008a7308 */ /* 0x000fe20000002400 */
[----:B----4-:R-:W3:Y:S04]  /*13a20*/  LDSM.16.M88.4 R8, [R215+0x5800] ;  /* 0x00580000d708783b */ /* 0x010ee80000000200 */
[----:B------:R-:W-:Y:S05]  /*13a30*/  FMUL.FTZ R20, R20, c[0x0][0x320] ;  /* 0x0000c80014147a20 */ /* 0x000fea0000410000 */
[----:B------:R-:W-:Y:S01]  /*13a40*/  MUFU.TANH R137, R14 ;  /* 0x0000000e00897308 */ /* 0x000fe20000002400 */
        /* <DEDUP_REMOVED lines=8> */
[----:B------:R1:W-:Y:S10]  /*13ad0*/  MUFU.TANH R71, R16 ;  /* 0x0000001000477308 */ /* 0x0003f40000002400 */
[----:B------:R-:W1:Y:S01]  /*13ae0*/  MUFU.TANH R150, R19 ;  /* 0x0000001300967308 */ /* 0x000e620000002400 */
[C---:B---3--:R-:W-:Y:S01]  /*13af0*/  HMMA.16816.F32.BF16 R28, R196.reuse, R8, R28 ;  /* 0x00000008c41c723c */ /* 0x048fe2000004181c */
[----:B----4-:R-:W-:Y:S08]  /*13b00*/  LDSM.16.M88.4 R12, [R215+0x7800] ;  /* 0x00780000d70c783b */ /* 0x010ff00000000200 */
[----:B------:R-:W-:Y:S01]  /*13b10*/  MUFU.TANH R151, R20 ;  /* 0x0000001400977308 */ /* 0x000fe20000002400 */
[C---:B------:R-:W-:Y:S01]  /*13b20*/  HMMA.16816.F32.BF16 R32, R196.reuse, R10, R32 ;  /* 0x0000000ac420723c */ /* 0x040fe20000041820 */
[----:B------:R-:W3:Y:S08]  /*13b30*/  LDSM.16.M88.4 R8, [R215+0x6800] ;  /* 0x00680000d708783b */ /* 0x000ef00000000200 */
[----:B------:R-:W4:Y:S01]  /*13b40*/  MUFU.TANH R23, R23 ;  /* 0x0000001700177308 */ /* 0x000f220000002400 */
[C---:B------:R-:W-:Y:S04]  /*13b50*/  HMMA.16816.F32.BF16 R36, R196.reuse, R4, R36 ;  /* 0x00000004c424723c */ /* 0x040fe80000041824 */
[----:B------:R-:W-:Y:S04]  /*13b60*/  FMUL.FTZ R31, R31, c[0x0][0x320] ;  /* 0x0000c8001f1f7a20 */ /* 0x000fe80000410000 */
[C---:B------:R-:W-:Y:S01]  /*13b70*/  HMMA.16816.F32.BF16 R40, R196.reuse, R6, R40 ;  /* 0x00000006c428723c */ /* 0x040fe20000041828 */
[----:B------:R-:W1:Y:S01]  /*13b80*/  MUFU.TANH R21, R21 ;  /* 0x0000001500157308 */ /* 0x000e620000002400 */
[----:B------:R-:W1:Y:S01]  /*13b90*/  LDSM.16.M88.4 R4, [R215+0x7000] ;  /* 0x00700000d704783b */ /* 0x000e620000000200 */
[----:B------:R-:W-:Y:S04]  /*13ba0*/  DEPBAR.LE SB0, 0x0 ;  /* 0x000080000000791a */ /* 0x000fe80000000000 */
        /* <DEDUP_REMOVED lines=9> */
[----:B------:R-:W-:Y:S01]  /*13c40*/  FMUL.FTZ R37, R37, c[0x0][0x320] ;  /* 0x0000c80025257a20 */ /* 0x000fe20000410000 */
[C---:B---3--:R-:W-:Y:S01]  /*13c50*/  HMMA.16816.F32.BF16 R44, R196.reuse, R8, R44 ;  /* 0x00000008c42c723c */ /* 0x048fe2000004182c */
[----:B------:R3:W2:Y:S04]  /*13c60*/  SHFL.IDX PT, R8, R0, 0x1, 0x1c1f ;  /* 0x003c1f0000087f89 */ /* 0x0006a800000e0000 */
[----:B------:R-:W-:Y:S03]  /*13c70*/  FMUL.FTZ R40, R40, c[0x0][0x320] ;  /* 0x0000c80028287a20 */ /* 0x000fe60000410000 */
[----:B------:R-:W2:Y:S01]  /*13c80*/  MUFU.TANH R27, R27 ;  /* 0x0000001b001b7308 */ /* 0x000ea20000002400 */
[C---:B------:R-:W-:Y:S03]  /*13c90*/  HMMA.16816.F32.BF16 R48, R196.reuse, R10, R48 ;  /* 0x0000000ac430723c */ /* 0x040fe60000041830 */
[----:B------:R-:W-:Y:S02]  /*13ca0*/  FMUL.FTZ R41, R41, c[0x0][0x320] ;  /* 0x0000c80029297a20 */ /* 0x000fe40000410000 */
[----:B------:R-:W-:Y:S02]  /*13cb0*/  FMUL.FTZ R38, R38, c[0x0][0x320] ;  /* 0x0000c80026267a20 */ /* 0x000fe40000410000 */
[----:B------:R-:W-:Y:S02]  /*13cc0*/  FMUL.FTZ R43, R43, c[0x0][0x320] ;  /* 0x0000c8002b2b7a20 */ /* 0x000fe40000410000 */
[----:B------:R-:W-:Y:S01]  /*13cd0*/  MUFU.TANH R19, R40 ;  /* 0x0000002800137308 */ /* 0x000fe20000002400 */
[C---:B-1----:R-:W-:Y:S03]  /*13ce0*/  HMMA.16816.F32.BF16 R52, R196.reuse, R4, R52 ;  /* 0x00000004c434723c */ /* 0x042fe60000041834 */
[----:B------:R-:W-:Y:S02]  /*13cf0*/  FMUL.FTZ R33, R33, c[0x0][0x320] ;  /* 0x0000c80021217a20 */ /* 0x000fe40000410000 */
[----:B------:R-:W-:Y:S02]  /*13d00*/  FMUL.FTZ R42, R42, c[0x0][0x320] ;  /* 0x0000c8002a2a7a20 */ /* 0x000fe40000410000 */
[----:B---3--:R-:W-:Y:S01]  /*13d10*/  IMAD R0, R200, R205, 0x1 ;  /* 0x00000001c8007424 */ /* 0x008fe200078e02cd */
[C---:B------:R-:W-:Y:S01]  /*13d20*/  HMMA.16816.F32.BF16 R56, R196.reuse, R6, R56 ;  /* 0x00000006c438723c */ /* 0x040fe20000041838 */
[----:B------:R-:W-:Y:S03]  /*13d30*/  MUFU.TANH R20, R41 ;  /* 0x0000002900147308 */ /* 0x000fe60000002400 */
[----:B------:R-:W-:Y:S01]  /*13d40*/  IADD3 R0, R202, R0, -R204 ;  /* 0x00000000ca007210 */ /* 0x000fe20007ffe8cc */
[----:B------:R-:W-:Y:S02]  /*13d50*/  FMUL.FTZ R35, R35, c[0x0][0x320] ;  /* 0x0000c80023237a20 */ /* 0x000fe40000410000 */
[----:B------:R-:W-:Y:S01]  /*13d60*/  FMUL.FTZ R48, R48, c[0x0][0x320] ;  /* 0x0000c80030307a20 */ /* 0x000fe20000410000 */
[C---:B------:R-:W-:Y:S03]  /*13d70*/  HMMA.16816.F32.BF16 R60, R196.reuse, R12, R60 ;  /* 0x0000000cc43c723c */ /* 0x040fe6000004183c */
[----:B------:R-:W-:Y:S01]  /*13d80*/  MUFU.TANH R43, R43 ;  /* 0x0000002b002b7308 */ /* 0x000fe20000002400 */
[----:B------:R-:W-:Y:S02]  /*13d90*/  FMUL.FTZ R49, R49, c[0x0][0x320] ;  /* 0x0000c80031317a20 */ /* 0x000fe40000410000 */
[----:B------:R-:W-:Y:S02]  /*13da0*/  FMUL.FTZ R45, R45, c[0x0][0x320] ;  /* 0x0000c8002d2d7a20 */ /* 0x000fe40000410000 */
[----:B------:R-:W-:Y:S04]  /*13db0*/  HMMA.16816.F32.BF16 R64, R196, R14, R64 ;  /* 0x0000000ec440723c */ /* 0x000fe80000041840 */
[----:B------:R-:W-:Y:S01]  /*13dc0*/  FMUL.FTZ R46, R46, c[0x0][0x320] ;  /* 0x0000c8002e2e7a20 */ /* 0x000fe20000410000 */
[----:B------:R1:W-:Y:S01]  /*13dd0*/  MUFU.TANH R6, R48 ;  /* 0x0000003000067308 */ /* 0x0003e20000002400 */
[----:B------:R-:W-:Y:S02]  /*13de0*/  IMAD.IADD R0, R0, 0x1, -R201 ;  /* 0x0000000100007824 */ /* 0x000fe400078e0ac9 */
[----:B------:R-:W-:Y:S04]  /*13df0*/  FMUL.FTZ R10, R57, c[0x0][0x320] ;  /* 0x0000c800390a7a20 */ /* 0x000fe80000410000 */
[----:B------:R-:W-:Y:S01]  /*13e00*/  FMUL.FTZ R5, R56, c[0x0][0x320] ;  /* 0x0000c80038057a20 */ /* 0x000fe20000410000 */
[C---:B------:R-:W-:Y:S01]  /*13e10*/  IADD3 R2, R0.reuse, R2, RZ ;  /* 0x0000000200027210 */ /* 0x040fe20007ffe0ff */
[----:B--2---:R-:W-:Y:S01]  /*13e20*/  IMAD.IADD R0, R0, 0x1, R8 ;  /* 0x0000000100007824 */ /* 0x004fe200078e0208 */
        /* <DEDUP_REMOVED lines=8> */
[----:B------:R-:W-:Y:S01]  /*13eb0*/  ISETP.GT.AND P1, PT, R0, 0x9, PT ;  /* 0x000000090000780c */ /* 0x000fe20003f24270 */
[----:B------:R-:W-:Y:S01]  /*13ec0*/  FMUL.FTZ R54, R54, c[0x0][0x320] ;  /* 0x0000c80036367a20 */ /* 0x000fe20000410000 */
[----:B------:R-:W3:Y:S01]  /*13ed0*/  MUFU.TANH R24, R24 ;  /* 0x0000001800187308 */ /* 0x000ee20000002400 */
[----:B------:R-:W-:Y:S01]  /*13ee0*/  ISETP.GT.AND P2, PT, R2, RZ, PT ;  /* 0x000000ff0200720c */ /* 0x000fe20003f44270 */
        /* <DEDUP_REMOVED lines=8> */
[----:B------:R-:W2:Y:S01]  /*13f70*/  MUFU.TANH R31, R31 ;  /* 0x0000001f001f7308 */ /* 0x000ea20000002400 */
[----:B------:R-:W-:Y:S01]  /*13f80*/  ISETP.GT.AND P2, PT, R2, 0x9, PT ;  /* 0x000000090200780c */ /* 0x000fe20003f44270 */
[----:B------:R-:W-:Y:S01]  /*13f90*/  FMUL.FTZ R61, R61, c[0x0][0x320] ;  /* 0x0000c8003d3d7a20 */ /* 0x000fe20000410000 */
[----:B-----5:R-:W-:Y:S01]  /*13fa0*/  FSEL R18, R148, -INF , P1 ;  /* 0xff80000094127808 */ /* 0x020fe20000800000 */
[----:B------:R-:W-:Y:S01]  /*13fb0*/  FMUL.FTZ R64, R64, c[0x0][0x320] ;  /* 0x0000c80040407a20 */ /* 0x000fe20000410000 */
[----:B------:R-:W-:Y:S01]  /*13fc0*/  ISETP.GT.AND P1, PT, R0, 0x11, PT ;  /* 0x000000110000780c */ /* 0x000fe20003f24270 */
[----:B------:R-:W-:Y:S01]  /*13fd0*/  FMUL.FTZ R65, R65, c[0x0][0x320] ;  /* 0x0000c80041417a20 */ /* 0x000fe20000410000 */
[----:B------:R-:W-:Y:S01]  /*13fe0*/  FSEL R16, R154, -INF , P3 ;  /* 0xff8000009a107808 */ /* 0x000fe20001800000 */
[----:B------:R-:W-:Y:S01]  /*13ff0*/  FMUL.FTZ R55, R55, c[0x0][0x320] ;  /* 0x0000c80037377a20 */ /* 0x000fe20000410000 */
[----:B------:R-:W-:Y:S01]  /*14000*/  ISETP.GT.AND P3, PT, R2, 0x10, PT ;  /* 0x000000100200780c */ /* 0x000fe20003f64270 */
[----:B------:R-:W5:Y:S01]  /*14010*/  MUFU.TANH R25, R25 ;  /* 0x0000001900197308 */ /* 0x000f620000002400 */
[----:B------:R-:W-:Y:S01]  /*14020*/  FSEL R12, R152, -INF , P2 ;  /* 0xff800000980c7808 */ /* 0x000fe20001000000 */
[----:B------:R-:W-:Y:S01]  /*14030*/  FMUL.FTZ R58, R58, c[0x0][0x320] ;  /* 0x0000c8003a3a7a20 */ /* 0x000fe20000410000 */
[----:B-1----:R-:W-:Y:S01]  /*14040*/  FSEL R48, R136, -INF , P1 ;  /* 0xff80000088307808 */ /* 0x002fe20000800000 */
[----:B------:R-:W-:Y:S01]  /*14050*/  FMUL.FTZ R59, R59, c[0x0][0x320] ;  /* 0x0000c8003b3b7a20 */ /* 0x000fe20000410000 */
[----:B------:R-:W-:Y:S01]  /*14060*/  ISETP.GT.AND P1, PT, R0, 0x19, PT ;  /* 0x000000190000780c */ /* 0x000fe20003f24270 */
[----:B------:R-:W-:Y:S01]  /*14070*/  FMUL.FTZ R62, R62, c[0x0][0x320] ;  /* 0x0000c8003e3e7a20 */ /* 0x000fe20000410000 */
[----:B------:R-:W-:Y:S01]  /*14080*/  FSEL R17, R149, -INF , P0 ;  /* 0xff80000095117808 */ /* 0x000fe20000000000 */
[----:B------:R-:W-:Y:S01]  /*14090*/  FMUL.FTZ R63, R63, c[0x0][0x320] ;  /* 0x0000c8003f3f7a20 */ /* 0x000fe20000410000 */
[----:B------:R-:W-:Y:S01]  /*140a0*/  ISETP.GT.AND P0, PT, R0, 0x10, PT ;  /* 0x000000100000780c */ /* 0x000fe20003f04270 */
[----:B------:R-:W1:Y:S01]  /*140b0*/  MUFU.TANH R26, R26 ;  /* 0x0000001a001a7308 */ /* 0x000e620000002400 */
[C---:B------:R-:W-:Y:S01]  /*140c0*/  ISETP.GT.AND P2, PT, R2.reuse, 0x11, PT ;  /* 0x000000110200780c */ /* 0x040fe20003f44270 */
[----:B------:R-:W-:Y:S01]  /*140d0*/  FMUL.FTZ R67, R67, c[0x0][0x320] ;  /* 0x0000c80043437a20 */ /* 0x000fe20000410000 */
[----:B------:R-:W-:Y:S02]  /*140e0*/  FSEL R32, R139, -INF , P3 ;  /* 0xff8000008b207808 */ /* 0x000fe40001800000 */
[----:B------:R-:W-:Y:S02]  /*140f0*/  ISETP.GT.AND P3, PT, R2, 0x18, PT ;  /* 0x000000180200780c */ /* 0x000fe40003f64270 */
[----:B------:R-:W-:Y:S02]  /*14100*/  FSEL R40, R138, -INF , P2 ;  /* 0xff8000008a287808 */ /* 0x000fe40001000000 */
[----:B------:R-:W-:Y:S01]  /*14110*/  ISETP.GT.AND P2, PT, R2, 0x19, PT ;  /* 0x000000190200780c */ /* 0x000fe20003f44270 */
[----:B------:R-:W1:Y:S01]  /*14120*/  MUFU.TANH R28, R28 ;  /* 0x0000001c001c7308 */ /* 0x000e620000002400 */
[----:B------:R-:W-:Y:S02]  /*14130*/  FSEL R41, R137, -INF , P0 ;  /* 0xff80000089297808 */ /* 0x000fe40000000000 */
[----:B------:R-:W-:Y:S02]  /*14140*/  ISETP.GT.AND P0, PT, R0, 0x18, PT ;  /* 0x000000180000780c */ /* 0x000fe40003f04270 */
[----:B------:R-:W-:Y:S02]  /*14150*/  FSEL R150, R150, -INF , P1 ;  /* 0xff80000096967808 */ /* 0x000fe40000800000 */
[----:B------:R-:W-:Y:S02]  /*14160*/  ISETP.GT.AND P1, PT, R0, 0x21, PT ;  /* 0x000000210000780c */ /* 0x000fe40003f24270 */
[----:B--2---:R-:W-:Y:S01]  /*14170*/  FSEL R49, R71, -INF , P3 ;  /* 0xff80000047317808 */ /* 0x004fe20001800000 */
[----:B------:R-:W2:Y:S01]  /*14180*/  MUFU.TANH R29, R29 ;  /* 0x0000001d001d7308 */ /* 0x000ea20000002400 */
[----:B------:R-:W-:Y:S02]  /*14190*/  ISETP.GT.AND P3, PT, R2, 0x20, PT ;  /* 0x000000200200780c */ /* 0x000fe40003f64270 */
[----:B----4-:R-:W-:Y:S02]  /*141a0*/  FSEL R154, R23, -INF , P1 ;  /* 0xff800000179a7808 */ /* 0x010fe40000800000 */
[----:B------:R-:W-:Y:S02]  /*141b0*/  ISETP.GT.AND P1, PT, R0, 0x29, PT ;  /* 0x000000290000780c */ /* 0x000fe40003f24270 */
[C---:B------:R-:W-:Y:S02]  /*141c0*/  ISETP.GT.AND P4, PT, R2.reuse, 0x8, PT ;  /* 0x000000080200780c */ /* 0x040fe40003f84270 */
[----:B------:R-:W-:Y:S01]  /*141d0*/  FSEL R56, R69, -INF , P2 ;  /* 0xff80000045387808 */ /* 0x000fe20001000000 */
[----:B------:R-:W4:Y:S01]  /*141e0*/  MUFU.TANH R30, R30 ;  /* 0x0000001e001e7308 */ /* 0x000f220000002400 */
[----:B------:R-:W-:Y:S02]  /*141f0*/  ISETP.GT.AND P2, PT, R2, 0x21, PT ;  /* 0x000000210200780c */ /* 0x000fe40003f44270 */
[----:B------:R-:W-:Y:S02]  /*14200*/  FSEL R57, R68, -INF , P0 ;  /* 0xff80000044397808 */ /* 0x000fe40000000000 */
[----:B------:R-:W-:Y:S02]  /*14210*/  ISETP.GT.AND P0, PT, R0, 0x20, PT ;  /* 0x000000200000780c */ /* 0x000fe40003f04270 */
[----:B------:R-:W-:Y:S02]  /*14220*/  FSEL R151, R151, -INF , P3 ;  /* 0xff80000097977808 */ /* 0x000fe40001800000 */
[----:B------:R-:W-:Y:S01]  /*14230*/  ISETP.GT.AND P3, PT, R2, 0x28, PT ;  /* 0x000000280200780c */ /* 0x000fe20003f64270 */
[----:B------:R-:W1:Y:S01]  /*14240*/  MUFU.TANH R35, R35 ;  /* 0x0000002300237308 */ /* 0x000e620000002400 */
[----:B------:R-:W-:Y:S02]  /*14250*/  FSEL R152, R21, -INF , P2 ;  /* 0xff80000015987808 */ /* 0x000fe40001000000 */
[----:B------:R-:W-:Y:S02]  /*14260*/  FSEL R9, R153, -INF , P4 ;  /* 0xff80000099097808 */ /* 0x000fe40002000000 */
[----:B------:R-:W-:Y:S02]  /*14270*/  FSEL R153, R22, -INF , P0 ;  /* 0xff80000016997808 */ /* 0x000fe40000000000 */
[C---:B------:R-:W-:Y:S02]  /*14280*/  ISETP.GT.AND P0, PT, R0.reuse, 0x28, PT ;  /* 0x000000280000780c */ /* 0x040fe40003f04270 */
[----:B------:R-:W-:Y:S01]  /*14290*/  FSEL R158, R27, -INF , P1 ;  /* 0xff8000001b9e7808 */ /* 0x000fe20000800000 */
[----:B------:R-:W2:Y:S01]  /*142a0*/  MUFU.TANH R39, R39 ;  /* 0x0000002700277308 */ /* 0x000ea20000002400 */
[----:B------:R-:W-:Y:S02]  /*142b0*/  ISETP.GT.AND P1, PT, R0, 0x31, PT ;  /* 0x000000310000780c */ /* 0x000fe40003f24270 */
[----:B------:R-:W-:Y:S02]  /*142c0*/  ISETP.GT.AND P2, PT, R2, 0x29, PT ;  /* 0x000000290200780c */ /* 0x000fe40003f44270 */
[----:B---3--:R-:W-:Y:S02]  /*142d0*/  FSEL R155, R24, -INF , P3 ;  /* 0xff800000189b7808 */ /* 0x008fe40001800000 */
[C---:B------:R-:W-:Y:S02]  /*142e0*/  ISETP.GT.AND P3, PT, R2.reuse, 0x30, PT ;  /* 0x000000300200780c */ /* 0x040fe40003f64270 */
[----:B------:R-:W-:Y:S01]  /*142f0*/  FSEL R166, R31, -INF , P1 ;  /* 0xff8000001fa67808 */ /* 0x000fe20000800000 */
[----:B------:R-:W3:Y:S01]  /*14300*/  MUFU.TANH R33, R33 ;  /* 0x0000002100217308 */ /* 0x000ee20000002400 */
[----:B-----5:R-:W-:Y:S02]  /*14310*/  FSEL R156, R25, -INF , P2 ;  /* 0xff800000199c7808 */ /* 0x020fe40001000000 */
[----:B------:R-:W-:Y:S02]  /*14320*/  ISETP.GT.AND P2, PT, R2, 0x31, PT ;  /* 0x000000310200780c */ /* 0x000fe40003f44270 */
[----:B-1----:R-:W-:Y:S02]  /*14330*/  FSEL R157, R26, -INF , P0 ;  /* 0xff8000001a9d7808 */ /* 0x002fe40000000000 */
[C---:B------:R-:W-:Y:S02]  /*14340*/  ISETP.GT.AND P0, PT, R0.reuse, 0x30, PT ;  /* 0x000000300000780c */ /* 0x040fe40003f04270 */
[----:B------:R-:W-:Y:S01]  /*14350*/  ISETP.GT.AND P1, PT, R0, 0x39, PT ;  /* 0x000000390000780c */ /* 0x000fe20003f24270 */
[----:B------:R-:W1:Y:S01]  /*14360*/  MUFU.TANH R34, R34 ;  /* 0x0000002200227308 */ /* 0x000e620000002400 */
[----:B------:R-:W-:Y:S02]  /*14370*/  FSEL R159, R28, -INF , P3 ;  /* 0xff8000001c9f7808 */ /* 0x000fe40001800000 */
[----:B------:R-:W-:Y:S02]  /*14380*/  ISETP.GT.AND P3, PT, R2, 0x38, PT ;  /* 0x000000380200780c */ /* 0x000fe40003f64270 */
[----:B--2---:R-:W-:Y:S02]  /*14390*/  FSEL R164, R29, -INF , P2 ;  /* 0xff8000001da47808 */ /* 0x004fe40001000000 */
[----:B----4-:R-:W-:Y:S02]  /*143a0*/  FSEL R165, R30, -INF , P0 ;  /* 0xff8000001ea57808 */ /* 0x010fe40000000000 */
[----:B------:R-:W-:Y:S01]  /*143b0*/  ISETP.GT.AND P0, PT, R0, 0x38, PT ;  /* 0x000000380000780c */ /* 0x000fe20003f04270 */
[----:B------:R-:W2:Y:S01]  /*143c0*/  MUFU.TANH R36, R36 ;  /* 0x0000002400247308 */ /* 0x000ea20000002400 */
[----:B------:R-:W-:Y:S02]  /*143d0*/  ISETP.GT.AND P2, PT, R2, 0x39, PT ;  /* 0x000000390200780c */ /* 0x000fe40003f44270 */
[----:B------:R-:W-:Y:S02]  /*143e0*/  FSEL R170, R35, -INF , P1 ;  /* 0xff80000023aa7808 */ /* 0x000fe40000800000 */
[----:B------:R-:W-:Y:S02]  /*143f0*/  ISETP.GT.AND P1, PT, R0, 0x41, PT ;  /* 0x000000410000780c */ /* 0x000fe40003f24270 */
[----:B------:R-:W-:Y:S02]  /*14400*/  FSEL R167, R167, -INF , P3 ;  /* 0xff800000a7a77808 */ /* 0x000fe40001800000 */
[----:B------:R-:W-:Y:S01]  /*14410*/  ISETP.GT.AND P3, PT, R2, 0x40, PT ;  /* 0x000000400200780c */ /* 0x000fe20003f64270 */
[----:B------:R-:W4:Y:S01]  /*14420*/  MUFU.TANH R37, R37 ;  /* 0x0000002500257308 */ /* 0x000f220000002400 */
[----:B------:R-:W-:Y:S02]  /*14430*/  FSEL R175, R39, -INF , P1 ;  /* 0xff80000027af7808 */ /* 0x000fe40000800000 */
[----:B------:R-:W-:Y:S02]  /*14440*/  ISETP.GT.AND P1, PT, R0, 0x49, PT ;  /* 0x000000490000780c */ /* 0x000fe40003f24270 */
[----:B---3--:R-:W-:Y:S02]  /*14450*/  FSEL R168, R33, -INF , P2 ;  /* 0xff80000021a87808 */ /* 0x008fe40001000000 */
[----:B------:R-:W-:Y:S02]  /*14460*/  ISETP.GT.AND P2, PT, R2, 0x41, PT ;  /* 0x000000410200780c */ /* 0x000fe40003f44270 */
[----:B-1----:R-:W-:Y:S01]  /*14470*/  FSEL R169, R34, -INF , P0 ;  /* 0xff80000022a97808 */ /* 0x002fe20000000000 */
[----:B------:R-:W1:Y:S01]  /*14480*/  MUFU.TANH R38, R38 ;  /* 0x0000002600267308 */ /* 0x000e620000002400 */
[----:B------:R-:W-:Y:S02]  /*14490*/  ISETP.GT.AND P0, PT, R0, 0x40, PT ;  /* 0x000000400000780c */ /* 0x000fe40003f04270 */
[----:B------:R-:W-:Y:S02]  /*144a0*/  FSEL R201, R43, -INF , P1 ;  /* 0xff8000002bc97808 */ /* 0x000fe40000800000 */
[----:B--2---:R-:W-:Y:S02]  /*144b0*/  FSEL R171, R36, -INF , P3 ;  /* 0xff80000024ab7808 */ /* 0x004fe40001800000 */
[----:B------:R-:W-:Y:S02]  /*144c0*/  ISETP.GT.AND P3, PT, R2, 0x48, PT ;  /* 0x000000480200780c */ /* 0x000fe40003f64270 */
[----:B------:R-:W-:Y:S01]  /*144d0*/  ISETP.GT.AND P1, PT, R0, 0x58, PT ;  /* 0x000000580000780c */ /* 0x000fe20003f24270 */
[----:B------:R-:W2:Y:S01]  /*144e0*/  MUFU.TANH R42, R42 ;  /* 0x0000002a002a7308 */ /* 0x000ea20000002400 */
[----:B------:R-:W-:Y:S02]  /*144f0*/  FSEL R177, R19, -INF , P3 ;  /* 0xff80000013b17808 */ /* 0x000fe40001800000 */
[C---:B------:R-:W-:Y:S01]  /*14500*/  ISETP.GT.AND P3, PT, R2.reuse, 0x51, PT ;  /* 0x000000510200780c */ /* 0x040fe20003f64270 */
[----:B------:R-:W3:Y:S01]  /*14510*/  LDL R19, [R1+0x30] ;  /* 0x0000300001137983 */ /* 0x000ee20000100800 */
[----:B----4-:R-:W-:Y:S02]  /*14520*/  FSEL R173, R37, -INF , P2 ;  /* 0xff80000025ad7808 */ /* 0x010fe40001000000 */
[----:B------:R-:W-:Y:S02]  /*14530*/  ISETP.GT.AND P2, PT, R2, 0x49, PT ;  /* 0x000000490200780c */ /* 0x000fe40003f44270 */
[----:B------:R-:W-:Y:S01]  /*14540*/  FMNMX.FTZ R4, R7, R3, !PT ;  /* 0x0000000307047209 */ /* 0x000fe20007810000 */
[----:B------:R-:W4:Y:S01]  /*14550*/  MUFU.TANH R50, R50 ;  /* 0x0000003200327308 */ /* 0x000f220000002400 */
[----:B------:R-:W-:Y:S02]  /*14560*/  FSEL R178, R20, -INF , P2 ;  /* 0xff80000014b27808 */ /* 0x000fe40001000000 */
[----:B------:R-:W5:Y:S01]  /*14570*/  LDL.64 R20, [R1+0x58] ;  /* 0x0000580001147983 */ /* 0x000f620000100a00 */
[----:B-1----:R-:W-:Y:S02]  /*14580*/  FSEL R174, R38, -INF , P0 ;  /* 0xff80000026ae7808 */ /* 0x002fe40000000000 */
[----:B------:R-:W-:Y:S02]  /*14590*/  ISETP.GT.AND P0, PT, R0, 0x48, PT ;  /* 0x000000480000780c */ /* 0x000fe40003f04270 */
[----:B------:R-:W-:Y:S02]  /*145a0*/  FMNMX.FTZ R4, R8, R4, !PT ;  /* 0x0000000408047209 */ /* 0x000fe40007810000 */
[----:B------:R-:W1:Y:S01]  /*145b0*/  MUFU.TANH R45, R45 ;  /* 0x0000002d002d7308 */ /* 0x000e620000002400 */
[----:B------:R-:W-:Y:S02]  /*145c0*/  ISETP.GT.AND P4, PT, R2, 0x50, PT ;  /* 0x000000500200780c */ /* 0x000fe40003f84270 */
[----:B------:R-:W-:Y:S02]  /*145d0*/  FMNMX.FTZ R4, R9, R4, !PT ;  /* 0x0000000409047209 */ /* 0x000fe40007810000 */
[----:B--2---:R-:W-:Y:S02]  /*145e0*/  FSEL R179, R42, -INF , P0 ;  /* 0xff8000002ab37808 */ /* 0x004fe40000000000 */
[----:B------:R-:W-:Y:S02]  /*145f0*/  ISETP.GT.AND P0, PT, R0, 0x50, PT ;  /* 0x000000500000780c */ /* 0x000fe40003f04270 */
[----:B------:R-:W-:Y:S01]  /*14600*/  FMNMX.FTZ R4, R12, R4, !PT ;  /* 0x000000040c047209 */ /* 0x000fe20007810000 */
[----:B------:R-:W2:Y:S01]  /*14610*/  MUFU.TANH R46, R46 ;  /* 0x0000002e002e7308 */ /* 0x000ea20000002400 */
[----:B------:R-:W-:Y:S02]  /*14620*/  ISETP.GT.AND P2, PT, R0, 0x51, PT ;  /* 0x000000510000780c */ /* 0x000fe40003f44270 */
[----:B------:R-:W-:Y:S02]  /*14630*/  FMNMX.FTZ R4, R32, R4, !PT ;  /* 0x0000000420047209 */ /* 0x000fe40007810000 */
[----:B----4-:R-:W-:Y:S02]  /*14640*/  FSEL R210, R50, -INF , P1 ;  /* 0xff80000032d27808 */ /* 0x010fe40000800000 */
[----:B------:R-:W-:Y:S02]  /*14650*/  ISETP.GT.AND P1, PT, R2, 0x68, PT ;  /* 0x000000680200780c */ /* 0x000fe40003f24270 */
[----:B------:R-:W-:Y:S01]  /*14660*/  FMNMX.FTZ R4, R40, R4, !PT ;  /* 0x0000000428047209 */ /* 0x000fe20007810000 */
[----:B------:R-:W4:Y:S01]  /*14670*/  MUFU.TANH R14, R5 ;  /* 0x00000005000e7308 */ /* 0x000f220000002400 */
[C---:B------:R-:W-:Y:S02]  /*14680*/  ISETP.GT.AND P5, PT, R2.reuse, 0x70, PT ;  /* 0x000000700200780c */ /* 0x040fe40003fa4270 */
[----:B------:R-:W-:Y:S02]  /*14690*/  FMNMX.FTZ R4, R49, R4, !PT ;  /* 0x0000000431047209 */ /* 0x000fe40007810000 */
[----:B-1----:R-:W-:Y:S02]  /*146a0*/  FSEL R204, R45, -INF , P3 ;  /* 0xff8000002dcc7808 */ /* 0x002fe40001800000 */
[----:B------:R-:W-:Y:S02]  /*146b0*/  ISETP.GT.AND P3, PT, R2, 0x59, PT ;  /* 0x000000590200780c */ /* 0x000fe40003f64270 */
[----:B------:R-:W-:Y:S01]  /*146c0*/  FMNMX.FTZ R4, R56, R4, !PT ;  /* 0x0000000438047209 */ /* 0x000fe20007810000 */
[----:B------:R-:W1:Y:S01]  /*146d0*/  MUFU.TANH R51, R51 ;  /* 0x0000003300337308 */ /* 0x000e620000002400 */
[----:B------:R-:W-:Y:S02]  /*146e0*/  FSEL R208, R11, -INF , P3 ;  /* 0xff8000000bd07808 */ /* 0x000fe40001800000 */
[----:B------:R-:W3:Y:S01]  /*146f0*/  LDL R11, [R1+0x8] ;  /* 0x00000800010b7983 */ /* 0x000ee20000100800 */
[----:B--2---:R-:W-:Y:S02]  /*14700*/  FSEL R207, R46, -INF , P0 ;  /* 0xff8000002ecf7808 */ /* 0x004fe40000000000 */
[----:B------:R-:W-:Y:S02]  /*14710*/  ISETP.GT.AND P0, PT, R0, 0x59, PT ;  /* 0x000000590000780c */ /* 0x000fe40003f04270 */
[----:B------:R-:W-:Y:S02]  /*14720*/  FMNMX.FTZ R4, R151, R4, !PT ;  /* 0x0000000497047209 */ /* 0x000fe40007810000 */
[----:B------:R-:W2:Y:S01]  /*14730*/  MUFU.TANH R10, R10 ;  /* 0x0000000a000a7308 */ /* 0x000ea20000002400 */
[----:B------:R-:W-:Y:S02]  /*14740*/  ISETP.GT.AND P3, PT, R2, 0x78, PT ;  /* 0x000000780200780c */ /* 0x000fe40003f64270 */
[----:B------:R-:W-:Y:S02]  /*14750*/  FMNMX.FTZ R4, R152, R4, !PT ;  /* 0x0000000498047209 */ /* 0x000fe40007810000 */
[----:B----4-:R-:W-:Y:S02]  /*14760*/  FSEL R249, R14, -INF , P1 ;  /* 0xff8000000ef97808 */ /* 0x010fe40000800000 */
[----:B------:R-:W4:Y:S01]  /*14770*/  LDL.64 R14, [R1+0x48] ;  /* 0x00004800010e7983 */ /* 0x000f220000100a00 */
[----:B------:R-:W-:Y:S02]  /*14780*/  FMNMX.FTZ R4, R155, R4, !PT ;  /* 0x000000049b047209 */ /* 0x000fe40007810000 */
[----:B------:R-:W-:Y:S01]  /*14790*/  FMNMX.FTZ R5, R13, R70, !PT ;  /* 0x000000460d057209 */ /* 0x000fe20007810000 */
[----:B------:R-:W2:Y:S01]  /*147a0*/  MUFU.TANH R44, R44 ;  /* 0x0000002c002c7308 */ /* 0x000ea20000002400 */
[----:B------:R-:W-:Y:S02]  /*147b0*/  FMNMX.FTZ R4, R156, R4, !PT ;  /* 0x000000049c047209 */ /* 0x000fe40007810000 */
[----:B-1----:R-:W-:Y:S02]  /*147c0*/  FSEL R237, R51, -INF , P0 ;  /* 0xff80000033ed7808 */ /* 0x002fe40000000000 */
[----:B------:R-:W-:Y:S02]  /*147d0*/  ISETP.GT.AND P0, PT, R2, 0x69, PT ;  /* 0x000000690200780c */ /* 0x000fe40003f04270 */
[----:B------:R-:W-:Y:S02]  /*147e0*/  FMNMX.FTZ R5, R16, R5, !PT ;  /* 0x0000000510057209 */ /* 0x000fe40007810000 */
[----:B------:R-:W-:Y:S01]  /*147f0*/  FMNMX.FTZ R4, R159, R4, !PT ;  /* 0x000000049f047209 */ /* 0x000fe20007810000 */
[----:B------:R-:W1:Y:S01]  /*14800*/  MUFU.TANH R47, R47 ;  /* 0x0000002f002f7308 */ /* 0x000e620000002400 */
[----:B------:R-:W-:Y:S02]  /*14810*/  FMNMX.FTZ R5, R17, R5, !PT ;  /* 0x0000000511057209 */ /* 0x000fe40007810000 */
[----:B--2---:R-:W-:Y:S02]  /*14820*/  FSEL R252, R10, -INF , P0 ;  /* 0xff8000000afc7808 */ /* 0x004fe40000000000 */
[----:B------:R-:W2:Y:S01]  /*14830*/  LDL R10, [R1+0x4] ;  /* 0x00000400010a7983 */ /* 0x000ea20000100800 */
[----:B------:R-:W-:Y:S02]  /*14840*/  FMNMX.FTZ R4, R164, R4, !PT ;  /* 0x00000004a4047209 */ /* 0x000fe40007810000 */
[----:B------:R-:W-:Y:S02]  /*14850*/  FMNMX.FTZ R5, R18, R5, !PT ;  /* 0x0000000512057209 */ /* 0x000fe40007810000 */
[----:B------:R-:W-:Y:S01]  /*14860*/  FMNMX.FTZ R4, R167, R4, !PT ;  /* 0x00000004a7047209 */ /* 0x000fe20007810000 */
[----:B------:R-:W1:Y:S01]  /*14870*/  MUFU.TANH R52, R52 ;  /* 0x0000003400347308 */ /* 0x000e620000002400 */
[----:B------:R-:W-:Y:S02]  /*14880*/  FMNMX.FTZ R5, R41, R5, !PT ;  /* 0x0000000529057209 */ /* 0x000fe40007810000 */
[----:B------:R-:W-:Y:S02]  /*14890*/  FMNMX.FTZ R4, R168, R4, !PT ;  /* 0x00000004a8047209 */ /* 0x000fe40007810000 */
        /* <DEDUP_REMOVED lines=8> */
[----:B------:R-:W-:Y:S01]  /*14920*/  FSEL R202, R44, -INF , P4 ;  /* 0xff8000002cca7808 */ /* 0x000fe20002000000 */
[----:B------:R-:W1:Y:S01]  /*14930*/  MUFU.TANH R60, R60 ;  /* 0x0000003c003c7308 */ /* 0x000e620000002400 */
[----:B------:R-:W-:Y:S02]  /*14940*/  FMNMX.FTZ R4, R178, R4, !PT ;  /* 0x00000004b2047209 */ /* 0x000fe40007810000 */
[----:B------:R-:W-:Y:S02]  /*14950*/  FMNMX.FTZ R5, R154, R5, !PT ;  /* 0x000000059a057209 */ /* 0x000fe40007810000 */
[----:B------:R-:W-:Y:S02]  /*14960*/  ISETP.GT.AND P4, PT, R2, 0x58, PT ;  /* 0x000000580200780c */ /* 0x000fe40003f84270 */
[----:B------:R-:W-:Y:S02]  /*14970*/  FMNMX.FTZ R4, R202, R4, !PT ;  /* 0x00000004ca047209 */ /* 0x000fe40007810000 */
[----:B------:R-:W-:Y:S01]  /*14980*/  FMNMX.FTZ R5, R157, R5, !PT ;  /* 0x000000059d057209 */ /* 0x000fe20007810000 */
[----:B------:R-:W1:Y:S01]  /*14990*/  MUFU.TANH R61, R61 ;  /* 0x0000003d003d7308 */ /* 0x000e620000002400 */
[----:B------:R-:W-:Y:S02]  /*149a0*/  FSEL R209, R6, -INF , P4 ;  /* 0xff80000006d17808 */ /* 0x000fe40002000000 */
[----:B------:R-:W-:Y:S02]  /*149b0*/  FMNMX.FTZ R4, R204, R4, !PT ;  /* 0x00000004cc047209 */ /* 0x000fe40007810000 */
[----:B------:R-:W-:Y:S02]  /*149c0*/  FMNMX.FTZ R5, R158, R5, !PT ;  /* 0x000000059e057209 */ /* 0x000fe40007810000 */
[----:B------:R-:W-:Y:S02]  /*149d0*/  ISETP.GT.AND P4, PT, R2, 0x60, PT ;  /* 0x000000600200780c */ /* 0x000fe40003f84270 */
[----:B------:R-:W-:Y:S01]  /*149e0*/  FMNMX.FTZ R4, R209, R4, !PT ;  /* 0x00000004d1047209 */ /* 0x000fe20007810000 */
[----:B------:R-:W1:Y:S01]  /*149f0*/  MUFU.TANH R64, R64 ;  /* 0x0000004000407308 */ /* 0x000e620000002400 */
[----:B------:R-:W-:Y:S02]  /*14a00*/  FMNMX.FTZ R5, R165, R5, !PT ;  /* 0x00000005a5057209 */ /* 0x000fe40007810000 */
[----:B-1----:R-:W-:Y:S02]  /*14a10*/  FSEL R206, R47, -INF , P2 ;  /* 0xff8000002fce7808 */ /* 0x002fe40001000000 */
[----:B------:R-:W-:Y:S02]  /*14a20*/  FSEL R245, R52, -INF , P4 ;  /* 0xff80000034f57808 */ /* 0x000fe40002000000 */
[----:B------:R-:W-:Y:S02]  /*14a30*/  ISETP.GT.AND P2, PT, R2, 0x61, PT ;  /* 0x000000610200780c */ /* 0x000fe40003f44270 */
[----:B------:R-:W-:Y:S01]  /*14a40*/  FMNMX.FTZ R4, R208, R4, !PT ;  /* 0x00000004d0047209 */ /* 0x000fe20007810000 */
[----:B------:R-:W1:Y:S01]  /*14a50*/  MUFU.TANH R65, R65 ;  /* 0x0000004100417308 */ /* 0x000e620000002400 */
[----:B------:R-:W-:Y:S02]  /*14a60*/  FMNMX.FTZ R5, R166, R5, !PT ;  /* 0x00000005a6057209 */ /* 0x000fe40007810000 */
[----:B------:R-:W-:Y:S02]  /*14a70*/  FSEL R247, R53, -INF , P2 ;  /* 0xff80000035f77808 */ /* 0x000fe40001000000 */
[----:B------:R-:W-:Y:S02]  /*14a80*/  FMNMX.FTZ R69, R245, R4, !PT ;  /* 0x00000004f5457209 */ /* 0x000fe40007810000 */
[----:B------:R-:W-:Y:S02]  /*14a90*/  FMNMX.FTZ R5, R169, R5, !PT ;  /* 0x00000005a9057209 */ /* 0x000fe40007810000 */
[----:B------:R-:W-:Y:S01]  /*14aa0*/  FMNMX.FTZ R69, R247, R69, !PT ;  /* 0x00000045f7457209 */ /* 0x000fe20007810000 */
[----:B------:R-:W1:Y:S01]  /*14ab0*/  MUFU.TANH R54, R54 ;  /* 0x0000003600367308 */ /* 0x000e620000002400 */
[----:B------:R-:W-:Y:S02]  /*14ac0*/  FMNMX.FTZ R5, R170, R5, !PT ;  /* 0x00000005aa057209 */ /* 0x000fe40007810000 */
[----:B------:R-:W-:Y:S02]  /*14ad0*/  FMNMX.FTZ R69, R249, R69, !PT ;  /* 0x00000045f9457209 */ /* 0x000fe40007810000 */
[----:B------:R-:W-:Y:S02]  /*14ae0*/  FMNMX.FTZ R5, R174, R5, !PT ;  /* 0x00000005ae057209 */ /* 0x000fe40007810000 */
[----:B------:R-:W-:Y:S02]  /*14af0*/  FSEL R172, R60, -INF , P5 ;  /* 0xff8000003cac7808 */ /* 0x000fe40002800000 */
[----:B------:R-:W-:Y:S01]  /*14b00*/  ISETP.GT.AND P4, PT, R2, 0x71, PT ;  /* 0x000000710200780c */ /* 0x000fe20003f84270 */
[----:B------:R-:W1:Y:S01]  /*14b10*/  MUFU.TANH R55, R55 ;  /* 0x0000003700377308 */ /* 0x000e620000002400 */
[----:B------:R-:W-:Y:S02]  /*14b20*/  FMNMX.FTZ R69, R252, R69, !PT ;  /* 0x00000045fc457209 */ /* 0x000fe40007810000 */
[----:B------:R-:W-:Y:S02]  /*14b30*/  ISETP.GT.AND P2, PT, R2, 0x79, PT ;  /* 0x000000790200780c */ /* 0x000fe40003f44270 */
[----:B------:R-:W-:Y:S01]  /*14b40*/  FMNMX.FTZ R2, R175, R5, !PT ;  /* 0x00000005af027209 */ /* 0x000fe20007810000 */
[----:B------:R-:W-:Y:S01]  /*14b50*/  FMUL.FTZ R5, R66, c[0x0][0x320] ;  /* 0x0000c80042057a20 */ /* 0x000fe20000410000 */
[----:B------:R-:W-:Y:S02]  /*14b60*/  FSEL R176, R61, -INF , P4 ;  /* 0xff8000003db07808 */ /* 0x000fe40002000000 */
[----:B------:R-:W-:Y:S01]  /*14b70*/  FMNMX.FTZ R69, R172, R69, !PT ;  /* 0x00000045ac457209 */ /* 0x000fe20007810000 */
[----:B------:R-:W1:Y:S01]  /*14b80*/  MUFU.TANH R58, R58 ;  /* 0x0000003a003a7308 */ /* 0x000e620000002400 */
[----:B------:R-:W-:Y:S02]  /*14b90*/  FMNMX.FTZ R2, R179, R2, !PT ;  /* 0x00000002b3027209 */ /* 0x000fe40007810000 */
[----:B------:R-:W-:Y:S02]  /*14ba0*/  LOP3.LUT P5, RZ, R203, 0x1, RZ, 0xc0, !PT ;  /* 0x00000001cbff7812 */ /* 0x000fe400078ac0ff */
[----:B------:R-:W-:Y:S02]  /*14bb0*/  FSEL R203, R64, -INF , P3 ;  /* 0xff80000040cb7808 */ /* 0x000fe40001800000 */
[----:B------:R-:W-:Y:S02]  /*14bc0*/  FMNMX.FTZ R69, R176, R69, !PT ;  /* 0x00000045b0457209 */ /* 0x000fe40007810000 */
[----:B------:R-:W-:Y:S01]  /*14bd0*/  FMNMX.FTZ R2, R201, R2, !PT ;  /* 0x00000002c9027209 */ /* 0x000fe20007810000 */
[----:B------:R-:W1:Y:S02]  /*14be0*/  MUFU.TANH R59, R59 ;  /* 0x0000003b003b7308 */ /* 0x000e640000002400 */
[----:B-1----:R-:W-:Y:S02]  /*14bf0*/  FSEL R205, R65, -INF , P2 ;  /* 0xff80000041cd7808 */ /* 0x002fe40001000000 */
[----:B------:R-:W-:Y:S02]  /*14c00*/  FMNMX.FTZ R69, R203, R69, !PT ;  /* 0x00000045cb457209 */ /* 0x000fe40007810000 */
[----:B------:R-:W-:Y:S02]  /*14c10*/  FMNMX.FTZ R2, R207, R2, !PT ;  /* 0x00000002cf027209 */ /* 0x000fe40007810000 */
[----:B------:R-:W-:Y:S02]  /*14c20*/  FMNMX.FTZ R69, R205, R69, !PT ;  /* 0x00000045cd457209 */ /* 0x000fe40007810000 */
[----:B------:R-:W-:Y:S01]  /*14c30*/  FMNMX.FTZ R2, R206, R2, !PT ;  /* 0x00000002ce027209 */ /* 0x000fe20007810000 */
[----:B------:R-:W1:Y:S01]  /*14c40*/  MUFU.TANH R62, R62 ;  /* 0x0000003e003e7308 */ /* 0x000e620000002400 */
[----:B------:R-:W-:Y:S01]  /*14c50*/  ISETP.GT.AND P1, PT, R0, 0x60, PT ;  /* 0x000000600000780c */ /* 0x000fe20003f24270 */
[----:B------:R-:W1:Y:S01]  /*14c60*/  SHFL.BFLY PT, R4, R69, 0x2, 0x1f ;  /* 0x0c401f0045047f89 */ /* 0x000e6200000e0000 */
[----:B------:R-:W-:Y:S02]  /*14c70*/  FMNMX.FTZ R2, R210, R2, !PT ;  /* 0x00000002d2027209 */ /* 0x000fe40007810000 */
[----:B------:R-:W-:Y:S02]  /*14c80*/  FSEL R238, R54, -INF , P1 ;  /* 0xff80000036ee7808 */ /* 0x000fe40000800000 */
[C---:B------:R-:W-:Y:S02]  /*14c90*/  ISETP.GT.AND P0, PT, R0.reuse, 0x61, PT ;  /* 0x000000610000780c */ /* 0x040fe40003f04270 */
[----:B------:R-:W-:Y:S01]  /*14ca0*/  FMNMX.FTZ R2, R237, R2, !PT ;  /* 0x00000002ed027209 */ /* 0x000fe20007810000 */
[----:B------:R-:W1:Y:S01]  /*14cb0*/  MUFU.TANH R63, R63 ;  /* 0x0000003f003f7308 */ /* 0x000e620000002400 */
[----:B------:R-:W-:Y:S02]  /*14cc0*/  FSEL R240, R55, -INF , P0 ;  /* 0xff80000037f07808 */ /* 0x000fe40000000000 */
[----:B------:R-:W-:Y:S02]  /*14cd0*/  ISETP.GT.AND P3, PT, R0, 0x68, PT ;  /* 0x000000680000780c */ /* 0x000fe40003f64270 */
[----:B------:R-:W-:Y:S02]  /*14ce0*/  FMNMX.FTZ R2, R238, R2, !PT ;  /* 0x00000002ee027209 */ /* 0x000fe40007810000 */
[----:B------:R-:W-:Y:S02]  /*14cf0*/  ISETP.GT.AND P0, PT, R0, 0x69, PT ;  /* 0x000000690000780c */ /* 0x000fe40003f04270 */
[----:B------:R-:W-:Y:S01]  /*14d00*/  FSEL R242, R58, -INF , P3 ;  /* 0xff8000003af27808 */ /* 0x000fe20001800000 */
[----:B------:R-:W1:Y:S01]  /*14d10*/  MUFU.TANH R5, R5 ;  /* 0x0000000500057308 */ /* 0x000e620000002400 */
[----:B------:R-:W-:Y:S02]  /*14d20*/  FMNMX.FTZ R2, R240, R2, !PT ;  /* 0x00000002f0027209 */ /* 0x000fe40007810000 */
[----:B------:R-:W-:Y:S02]  /*14d30*/  ISETP.GT.AND P1, PT, R0, 0x70, PT ;  /* 0x000000700000780c */ /* 0x000fe40003f24270 */
[----:B------:R-:W-:Y:S02]  /*14d40*/  FSEL R246, R59, -INF , P0 ;  /* 0xff8000003bf67808 */ /* 0x000fe40000000000 */
[----:B------:R-:W-:Y:S02]  /*14d50*/  FMNMX.FTZ R2, R242, R2, !PT ;  /* 0x00000002f2027209 */ /* 0x000fe40007810000 */
[----:B-1----:R-:W-:Y:S01]  /*14d60*/  FSEL R211, R62, -INF , P1 ;  /* 0xff8000003ed37808 */ /* 0x002fe20000800000 */
[----:B------:R-:W1:Y:S01]  /*14d70*/  MUFU.TANH R71, R67 ;  /* 0x0000004300477308 */ /* 0x000e620000002400 */
[----:B------:R-:W-:Y:S02]  /*14d80*/  ISETP.GT.AND P0, PT, R0, 0x71, PT ;  /* 0x000000710000780c */ /* 0x000fe40003f04270 */
[----:B------:R-:W-:Y:S02]  /*14d90*/  FMNMX.FTZ R2, R246, R2, !PT ;  /* 0x00000002f6027209 */ /* 0x000fe40007810000 */
[----:B------:R-:W-:Y:S02]  /*14da0*/  FMNMX.FTZ R69, R69, R4, !PT ;  /* 0x0000000445457209 */ /* 0x000fe40007810000 */
[----:B------:R-:W-:Y:S02]  /*14db0*/  FSEL R63, R63, -INF , P0 ;  /* 0xff8000003f3f7808 */ /* 0x000fe40000000000 */
[C---:B------:R-:W-:Y:S01]  /*14dc0*/  ISETP.GT.AND P1, PT, R0.reuse, 0x78, PT ;  /* 0x000000780000780c */ /* 0x040fe20003f24270 */
[----:B------:R-:W1:Y:S01]  /*14dd0*/  SHFL.BFLY PT, R4, R69, 0x1, 0x1f ;  /* 0x0c201f0045047f89 */ /* 0x000e6200000e0000 */
[----:B------:R-:W-:Y:S02]  /*14de0*/  FMNMX.FTZ R2, R211, R2, !PT ;  /* 0x00000002d3027209 */ /* 0x000fe40007810000 */
[----:B------:R-:W-:Y:S02]  /*14df0*/  ISETP.GT.AND P0, PT, R0, 0x79, PT ;  /* 0x000000790000780c */ /* 0x000fe40003f04270 */
[----:B------:R-:W-:Y:S02]  /*14e00*/  FMNMX.FTZ R0, R63, R2, !PT ;  /* 0x000000023f007209 */ /* 0x000fe40007810000 */
[----:B------:R-:W-:Y:S02]  /*14e10*/  FSEL R251, R5, -INF , P1 ;  /* 0xff80000005fb7808 */ /* 0x000fe40000800000 */
[----:B------:R-:W-:Y:S02]  /*14e20*/  ISETP.GE.AND P2, PT, R200, 0x1, PT ;  /* 0x00000001c800780c */ /* 0x000fe40003f46270 */
[----:B------:R-:W-:Y:S02]  /*14e30*/  FMNMX.FTZ R0, R251, R0, !PT ;  /* 0x00000000fb007209 */ /* 0x000fe40007810000 */
[----:B-1----:R-:W-:Y:S04]  /*14e40*/  FSEL R71, R71, -INF , P0 ;  /* 0xff80000047477808 */ /* 0x002fe80000000000 */
[----:B------:R-:W-:Y:S05]  /*14e50*/  FMNMX.FTZ R0, R71, R0, !PT ;  /* 0x0000000047007209 */ /* 0x000fea0007810000 */
[----:B------:R-:W-:Y:S01]  /*14e60*/  @P2 SHF.R.S32.HI R6, RZ, 0x1f, R236 ;  /* 0x0000001fff062819 */ /* 0x000fe200000114ec */
[----:B------:R-:W1:Y:S01]  /*14e70*/  SHFL.BFLY PT, R2, R0, 0x2, 0x1f ;  /* 0x0c401f0000027f89 */ /* 0x000e6200000e0000 */
[----:B------:R-:W-:Y:S01]  /*14e80*/  FMNMX.FTZ R69, R69, R4, !PT ;  /* 0x0000000445457209 */ /* 0x000fe20007810000 */
[----:B------:R-:W-:Y:S03]  /*14e90*/  @P2 IMAD.WIDE.U32 R4, R236, c[0x0][0x1e0], RZ ;  /* 0x00007800ec042a25 */ /* 0x000fe600078e00ff */
[C---:B------:R-:W-:Y:S01]  /*14ea0*/  FSETP.NEU.FTZ.AND P1, PT, R69.reuse, -INF , PT ;  /* 0xff8000004500780b */ /* 0x040fe20003f3d000 */
[----:B------:R-:W-:Y:S02]  /*14eb0*/  FMUL.FTZ R149, R69, c[0x0][0x2d0] ;  /* 0x0000b40045957a20 */ /* 0x000fe40000410000 */
[----:B------:R-:W-:Y:S03]  /*14ec0*/  @P2 IMAD R6, R6, c[0x0][0x1e0], RZ ;  /* 0x0000780006062a24 */ /* 0x000fe600078e02ff */
[----:B------:R-:W-:Y:S01]  /*14ed0*/  FSEL R149, R149, RZ, P1 ;  /* 0x000000ff95957208 */ /* 0x000fe20000800000 */
[----:B------:R-:W-:Y:S04]  /*14ee0*/  @P2 IMAD R6, R236, c[0x0][0x1e4], R6 ;  /* 0x00007900ec062a24 */ /* 0x000fe800078e0206 */
[----:B------:R-:W-:Y:S01]  /*14ef0*/  FFMA.FTZ R7, R7, c[0x0][0x2d0], -R149 ;  /* 0x0000b40007077a23 */ /* 0x000fe20000010895 */
[----:B------:R-:W-:Y:S01]  /*14f00*/  @P2 IADD3 R5, R5, R6, RZ ;  /* 0x0000000605052210 */ /* 0x000fe20007ffe0ff */
[C---:B------:R-:W-:Y:S02]  /*14f10*/  @P2 IMAD.SHL.U32 R6, R4.reuse, 0x80, RZ ;  /* 0x0000008004062824 */ /* 0x040fe400078e00ff */
[----:B------:R5:W-:Y:S01]  /*14f20*/  MUFU.EX2 R248, R7 ;  /* 0x0000000700f87308 */ /* 0x000be20000000800 */
[----:B------:R-:W-:Y:S02]  /*14f30*/  @P2 SHF.L.U64.HI R4, R4, 0x7, R5 ;  /* 0x0000000704042819 */ /* 0x000fe40000010205 */
[----:B-1----:R-:W-:Y:S05]  /*14f40*/  FMNMX.FTZ R0, R0, R2, !PT ;  /* 0x0000000200007209 */ /* 0x002fea0007810000 */
[----:B------:R-:W1:Y:S01]  /*14f50*/  SHFL.BFLY PT, R2, R0, 0x1, 0x1f ;  /* 0x0c201f0000027f89 */ /* 0x000e6200000e0000 */
[--C-:B-----5:R-:W-:Y:S04]  /*14f60*/  FFMA.FTZ R7, R8, c[0x0][0x2d0], -R149.reuse ;  /* 0x0000b40008077a23 */ /* 0x120fe80000010895 */
[----:B------:R-:W5:Y:S01]  /*14f70*/  MUFU.EX2 R43, R7 ;  /* 0x00000007002b7308 */ /* 0x000f620000000800 */
[----:B-1----:R-:W-:Y:S02]  /*14f80*/  FMNMX.FTZ R68, R0, R2, !PT ;  /* 0x0000000200447209 */ /* 0x002fe40007810000 */
[----:B------:R-:W-:Y:S03]  /*14f90*/  @P2 IADD3 R5, P3, R6, R20, RZ ;  /* 0x0000001406052210 */ /* 0x000fe60007f7e0ff */
[----:B------:R-:W-:Y:S02]  /*14fa0*/  FMUL.FTZ R148, R68, c[0x0][0x2d0] ;  /* 0x0000b40044947a20 */ /* 0x000fe40000410000 */
[----:B------:R-:W-:Y:S01]  /*14fb0*/  IMAD.MOV.U32 R20, RZ, RZ, 0x6 ;  /* 0x00000006ff147424 */ /* 0x000fe200078e00ff */
[----:B-----5:R-:W-:Y:S02]  /*14fc0*/  F2FP.BF16.PACK_AB R136, R43, R248 ;  /* 0x000000f82b88723e */ /* 0x020fe400000010ff */
[----:B---3--:R-:W-:Y:S01]  /*14fd0*/  @P2 IADD3 R0, P0, R6, R11, RZ ;  /* 0x0000000b06002210 */ /* 0x008fe20007f1e0ff */
[--C-:B------:R-:W-:Y:S04]  /*14fe0*/  FFMA.FTZ R6, R9, c[0x0][0x2d0], -R149.reuse ;  /* 0x0000b40009067a23 */ /* 0x100fe80000010895 */
[----:B------:R-:W-:Y:S01]  /*14ff0*/  MUFU.EX2 R51, R6 ;  /* 0x0000000600337308 */ /* 0x000fe20000000800 */
[----:B----4-:R-:W-:Y:S01]  /*15000*/  @P2 IADD3.X R2, R4, R15, RZ, P3, !PT ;  /* 0x0000000f04022210 */ /* 0x010fe20001ffe4ff */
[----:B------:R-:W-:Y:S01]  /*15010*/  IMAD.SHL.U32 R14, R239, 0x40, RZ ;  /* 0x00000040ef0e7824 */ /* 0x000fe200078e00ff */
[C---:B------:R-:W-:Y:S02]  /*15020*/  @P2 LEA R8, P3, R5.reuse, c[0x0][0x1c8], 0x1 ;  /* 0x0000720005082a11 */ /* 0x040fe400078608ff */
[----:B------:R-:W-:Y:S02]  /*15030*/  MOV R15, c[0x0][0x1e0] ;  /* 0x00007800000f7a02 */ /* 0x000fe40000000f00 */
[----:B------:R-:W-:Y:S01]  /*15040*/  @P2 LEA.HI.X R9, R5, c[0x0][0x1cc], R2, 0x1, P3 ;  /* 0x0000730005092a11 */ /* 0x000fe200018f0c02 */
[----:B------:R-:W-:Y:S04]  /*15050*/  FFMA.FTZ R2, R12, c[0x0][0x2d0], -R149 ;  /* 0x0000b4000c027a23 */ /* 0x000fe80000010895 */
[----:B------:R1:W-:Y:S01]  /*15060*/  @P2 LDGSTS.E.BYPASS.LTC128B.128 [R235+0x8100], [R8.64], !P6 ;  /* 0x0810000008eb2fae */ /* 0x0003e2000f101d48 */
[----:B------:R-:W3:Y:S01]  /*15070*/  MUFU.EX2 R59, R2 ;  /* 0x00000002003b7308 */ /* 0x000ee20000000800 */
[----:B--2---:R-:W-:Y:S01]  /*15080*/  @P2 IMAD.X R4, R4, 0x1, R10, P0 ;  /* 0x0000000104042824 */ /* 0x004fe200000e060a */
[C---:B------:R-:W-:Y:S04]  /*15090*/  @P2 LEA R10, P0, R0.reuse, c[0x0][0x1c8], 0x1 ;  /* 0x00007200000a2a11 */ /* 0x040fe800078008ff */
[----:B------:R-:W-:Y:S02]  /*150a0*/  @P2 LEA.HI.X R11, R0, c[0x0][0x1cc], R4, 0x1, P0 ;  /* 0x00007300000b2a11 */ /* 0x000fe400000f0c04 */
[----:B------:R-:W-:Y:S02]  /*150b0*/  FSETP.NEU.FTZ.AND P0, PT, R68, -INF , PT ;  /* 0xff8000004400780b */ /* 0x000fe40003f1d000 */
[----:B------:R-:W-:Y:S01]  /*150c0*/  @P2 IADD3 R0, P3, R14, 0x80, RZ ;  /* 0x000000800e002810 */ /* 0x000fe20007f7e0ff */
[----:B------:R2:W-:Y:S01]  /*150d0*/  @P2 LDGSTS.E.BYPASS.LTC128B.128 [R235+0xc100], [R10.64], !P5 ;  /* 0x0c1000000aeb2fae */ /* 0x0005e2000e901d48 */
[----:B------:R-:W-:Y:S02]  /*150e0*/  FSEL R148, R148, RZ, P0 ;  /* 0x000000ff94947208 */ /* 0x000fe40000000000 */
[C---:B------:R-:W-:Y:S02]  /*150f0*/  @P2 SHF.L.U32 R14, R15.reuse, 0x6, RZ ;  /* 0x000000060f0e2819 */ /* 0x040fe400000006ff */
[----:B------:R-:W-:Y:S01]  /*15100*/  @P2 SHF.L.U64.HI R15, R15, R20, c[0x0][0x1e4] ;  /* 0x000079000f0f2619 */ /* 0x000fe20000010214 */
[--C-:B------:R-:W-:Y:S01]  /*15110*/  FFMA.FTZ R5, R13, c[0x0][0x2d0], -R148.reuse ;  /* 0x0000b4000d057a23 */ /* 0x100fe20000010894 */
[----:B---3--:R-:W-:Y:S01]  /*15120*/  F2FP.BF16.PACK_AB R138, R59, R51 ;  /* 0x000000333b8a723e */ /* 0x008fe200000010ff */
[--C-:B------:R-:W-:Y:S02]  /*15130*/  FFMA.FTZ R13, R16, c[0x0][0x2d0], -R148.reuse ;  /* 0x0000b400100d7a23 */ /* 0x100fe40000010894 */
[----:B------:R3:W-:Y:S01]  /*15140*/  MUFU.EX2 R42, R5 ;  /* 0x00000005002a7308 */ /* 0x0007e20000000800 */
[----:B------:R-:W-:Y:S01]  /*15150*/  @P2 IMAD.X R2, RZ, RZ, R19, P3 ;  /* 0x000000ffff022224 */ /* 0x000fe200018e0613 */
[-C--:B------:R-:W-:Y:S01]  /*15160*/  @P2 IADD3 R4, P3, R8, R14.reuse, RZ ;  /* 0x0000000e08042210 */ /* 0x080fe20007f7e0ff */
[--C-:B-1----:R-:W-:Y:S07]  /*15170*/  FFMA.FTZ R8, R17, c[0x0][0x2d0], -R148.reuse ;  /* 0x0000b40011087a23 */ /* 0x102fee0000010894 */
[----:B------:R-:W1:Y:S10]  /*15180*/  MUFU.EX2 R50, R13 ;  /* 0x0000000d00327308 */ /* 0x000e740000000800 */
[----:B------:R4:W-:Y:S01]  /*15190*/  MUFU.EX2 R58, R8 ;  /* 0x00000008003a7308 */ /* 0x0009e20000000800 */
[----:B---3--:R-:W-:Y:S02]  /*151a0*/  @P2 IADD3.X R5, R9, R15, RZ, P3, !PT ;  /* 0x0000000f09052210 */ /* 0x008fe40001ffe4ff */
[C---:B------:R-:W-:Y:S03]  /*151b0*/  @P2 IADD3 R6, P3, R4.reuse, R14, RZ ;  /* 0x0000000e04062210 */ /* 0x040fe60007f7e0ff */
[----:B------:R3:W-:Y:S02]  /*151c0*/  @P2 LDGSTS.E.BYPASS.LTC128B.128 [R235+0x9100], [R4.64], !P6 ;  /* 0x0910000004eb2fae */ /* 0x0007e4000f101d48 */
[C-C-:B------:R-:W-:Y:S01]  /*151d0*/  @P2 IMAD.X R7, R5.reuse, 0x1, R15.reuse, P3 ;  /* 0x0000000105072824 */ /* 0x140fe200018e060f */
[----:B------:R-:W-:Y:S02]  /*151e0*/  @P2 IADD3 R12, P3, R4, R0, RZ ;  /* 0x00000000040c2210 */ /* 0x000fe40007f7e0ff */
[----:B-1----:R-:W-:Y:S02]  /*151f0*/  F2FP.BF16.PACK_AB R137, R50, R42 ;  /* 0x0000002a3289723e */ /* 0x002fe400000010ff */
[----:B------:R-:W-:Y:S01]  /*15200*/  @P2 IADD3.X R13, R5, R2, RZ, P3, !PT ;  /* 0x00000002050d2210 */ /* 0x000fe20001ffe4ff */
[----:B------:R3:W-:Y:S01]  /*15210*/  @P2 LDGSTS.E.BYPASS.LTC128B.128 [R235+0xd100], [R4.64+0x80], !P5 ;  /* 0x0d10008004eb2fae */ /* 0x0007e2000e901d48 */
[C---:B------:R-:W-:Y:S05]  /*15220*/  @P2 IADD3 R14, P3, R6.reuse, R14, RZ ;  /* 0x0000000e060e2210 */ /* 0x040fea0007f7e0ff */
[----:B------:R-:W-:Y:S01]  /*15230*/  @P2 IMAD.X R15, R7, 0x1, R15, P3 ;  /* 0x00000001070f2824 */ /* 0x000fe200018e060f */
[----:B----4-:R-:W-:Y:S01]  /*15240*/  @P2 IADD3 R8, P3, R6, R0, RZ ;  /* 0x0000000006082210 */ /* 0x010fe20007f7e0ff */
[----:B------:R1:W-:Y:S01]  /*15250*/  @P2 LDGSTS.E.BYPASS.LTC128B.128 [R235+0xa100], [R6.64], !P6 ;  /* 0x0a10000006eb2fae */ /* 0x0003e2000f101d48 */
[----:B------:R-:W-:Y:S02]  /*15260*/  FSEL R0, R69, RZ, P1 ;  /* 0x000000ff45007208 */ /* 0x000fe40000800000 */
[----:B------:R-:W-:Y:S02]  /*15270*/  @P2 IADD3.X R9, R7, R2, RZ, P3, !PT ;  /* 0x0000000207092210 */ /* 0x000fe40001ffe4ff */
[----:B------:R-:W-:Y:S01]  /*15280*/  FSEL R2, R68, RZ, P0 ;  /* 0x000000ff44027208 */ /* 0x000fe20000000000 */
[----:B------:R-:W-:Y:S02]  /*15290*/  FADD.FTZ R0, -R0, R3 ;  /* 0x0000000300007221 */ /* 0x000fe40000010100 */
[----:B------:R4:W-:Y:S02]  /*152a0*/  @P2 LDGSTS.E.BYPASS.LTC128B.128 [R235+0xe100], [R12.64], !P5 ;  /* 0x0e1000000ceb2fae */ /* 0x0009e4000e901d48 */
[----:B------:R-:W-:Y:S04]  /*152b0*/  FMUL.FTZ R0, R0, c[0x0][0x2d0] ;  /* 0x0000b40000007a20 */ /* 0x000fe80000410000 */
[----:B------:R5:W1:Y:S02]  /*152c0*/  MUFU.EX2 R3, R0 ;  /* 0x0000000000037308 */ /* 0x000a640000000800 */
[----:B------:R4:W-:Y:S01]  /*152d0*/  @P2 LDGSTS.E.BYPASS.LTC128B.128 [R235+0xb100], [R14.64], !P6 ;  /* 0x0b1000000eeb2fae */ /* 0x0009e2000f101d48 */
[----:B---3--:R-:W-:Y:S07]  /*152e0*/  FFMA.FTZ R4, R18, c[0x0][0x2d0], -R148 ;  /* 0x0000b40012047a23 */ /* 0x008fee0000010894 */
[----:B------:R3:W-:Y:S01]  /*152f0*/  @P2 LDGSTS.E.BYPASS.LTC128B.128 [R235+0xf100], [R8.64], !P5 ;  /* 0x0f10000008eb2fae */ /* 0x0007e2000e901d48 */
[----:B------:R-:W2:Y:S07]  /*15300*/  MUFU.EX2 R60, R4 ;  /* 0x00000004003c7308 */ /* 0x000eae0000000800 */
[----:B------:R-:W-:Y:S01]  /*15310*/  LDSM.16.MT88.4 R20, [R214+0x100] ;  /* 0x00010000d614783b */ /* 0x000fe20000004200 */
[----:B-----5:R-:W-:Y:S01]  /*15320*/  FADD.FTZ R0, -R2, R70 ;  /* 0x0000004602007221 */ /* 0x020fe20000010100 */
[----:B------:R-:W-:Y:S01]  /*15330*/  MOV R70, R63 ;  /* 0x0000003f00467202 */ /* 0x000fe20000000f00 */
[--C-:B------:R-:W-:Y:S05]  /*15340*/  FFMA.FTZ R2, R32, c[0x0][0x2d0], -R149.reuse ;  /* 0x0000b40020027a23 */ /* 0x100fea0000010895 */
[----:B------:R-:W-:Y:S01]  /*15350*/  LDSM.16.MT88.4 R28, [R217+0x100] ;  /* 0x00010000d91c783b */ /* 0x000fe20000004200 */
[----:B------:R-:W-:Y:S01]  /*15360*/  FMUL.FTZ R0, R0, c[0x0][0x2d0] ;  /* 0x0000b40000007a20 */ /* 0x000fe20000410000 */
[----:B------:R5:W5:Y:S01]  /*15370*/  MUFU.EX2 R61, R2 ;  /* 0x00000002003d7308 */ /* 0x000b620000000800 */
[C---:B-1----:R-:W-:Y:S02]  /*15380*/  FMUL.FTZ R5, R3.reuse, R73 ;  /* 0x0000004903057220 */ /* 0x042fe40000410000 */
[C---:B------:R-:W-:Y:S01]  /*15390*/  FMUL.FTZ R32, R3.reuse, R100 ;  /* 0x0000006403207220 */ /* 0x040fe20000410000 */
[----:B------:R-:W-:Y:S02]  /*153a0*/  MOV R100, R211 ;  /* 0x000000d300647202 */ /* 0x000fe40000000f00 */
[----:B----4-:R-:W1:Y:S01]  /*153b0*/  LDSM.16.MT88.4 R12, [R213+0x100] ;  /* 0x00010000d50c783b */ /* 0x010e620000004200 */
[----:B--2---:R-:W-:Y:S01]  /*153c0*/  F2FP.BF16.PACK_AB R139, R60, R58 ;  /* 0x0000003a3c8b723e */ /* 0x004fe200000010ff */
[C---:B------:R-:W-:Y:S02]  /*153d0*/  FMUL.FTZ R4, R3.reuse, R72 ;  /* 0x0000004803047220 */ /* 0x040fe40000410000 */
[C---:B---3--:R-:W-:Y:S01]  /*153e0*/  FMUL.FTZ R8, R3.reuse, R76 ;  /* 0x0000004c03087220 */ /* 0x048fe20000410000 */
[----:B------:R-:W2:Y:S01]  /*153f0*/  MUFU.EX2 R0, R0 ;  /* 0x0000000000007308 */ /* 0x000ea20000000800 */
[C---:B------:R-:W-:Y:S02]  /*15400*/  FMUL.FTZ R9, R3.reuse, R77 ;  /* 0x0000004d03097220 */ /* 0x040fe40000410000 */
[C---:B------:R-:W-:Y:S01]  /*15410*/  FMUL.FTZ R16, R3.reuse, R84 ;  /* 0x0000005403107220 */ /* 0x040fe20000410000 */
[----:B------:R-:W3:Y:S01]  /*15420*/  LDSM.16.MT88.4 R36, [R216+0x100] ;  /* 0x00010000d824783b */ /* 0x000ee20000004200 */
[C---:B------:R-:W-:Y:S01]  /*15430*/  FMUL.FTZ R17, R3.reuse, R85 ;  /* 0x0000005503117220 */ /* 0x040fe20000410000 */
[----:B------:R-:W-:Y:S01]  /*15440*/  MOV R85, R59 ;  /* 0x0000003b00557202 */ /* 0x000fe20000000f00 */
[C---:B------:R-:W-:Y:S02]  /*15450*/  FMUL.FTZ R24, R3.reuse, R92 ;  /* 0x0000005c03187220 */ /* 0x040fe40000410000 */
[C---:B------:R-:W-:Y:S02]  /*15460*/  FMUL.FTZ R25, R3.reuse, R93 ;  /* 0x0000005d03197220 */ /* 0x040fe40000410000 */
[C---:B------:R-:W-:Y:S01]  /*15470*/  FMUL.FTZ R33, R3.reuse, R101 ;  /* 0x0000006503217220 */ /* 0x040fe20000410000 */
[----:B------:R-:W4:Y:S01]  /*15480*/  LDSM.16.MT88.4 R44, [R213+0x4100] ;  /* 0x00410000d52c783b */ /* 0x000f220000004200 */
[----:B------:R-:W-:Y:S02]  /*15490*/  IMAD.MOV.U32 R84, RZ, RZ, R60 ;  /* 0x000000ffff547224 */ /* 0x000fe400078e003c */
[----:B-----5:R-:W-:Y:S02]  /*154a0*/  FFMA.FTZ R2, R40, c[0x0][0x2d0], -R149 ;  /* 0x0000b40028027a23 */ /* 0x020fe40000010895 */
[C---:B------:R-:W-:Y:S02]  /*154b0*/  FMUL.FTZ R40, R3.reuse, R108 ;  /* 0x0000006c03287220 */ /* 0x040fe40000410000 */
[----:B------:R5:W3:Y:S01]  /*154c0*/  MUFU.EX2 R250, R2 ;  /* 0x0000000200fa7308 */ /* 0x000ae20000000800 */
[----:B------:R-:W3:Y:S01]  /*154d0*/  LDSM.16.MT88.4 R52, [R214+0x4100] ;  /* 0x00410000d634783b */ /* 0x000ee20000004200 */
[----:B------:R-:W-:Y:S02]  /*154e0*/  IMAD.MOV.U32 R108, RZ, RZ, R61 ;  /* 0x000000ffff6c7224 */ /* 0x000fe400078e003d */
[----:B------:R-:W-:Y:S02]  /*154f0*/  FMUL.FTZ R64, R3, R132 ;  /* 0x0000008403407220 */ /* 0x000fe40000410000 */
[C---:B--2---:R-:W-:Y:S02]  /*15500*/  FMUL.FTZ R6, R0.reuse, R74 ;  /* 0x0000004a00067220 */ /* 0x044fe40000410000 */
[C---:B------:R-:W-:Y:S01]  /*15510*/  FMUL.FTZ R7, R0.reuse, R75 ;  /* 0x0000004b00077220 */ /* 0x040fe20000410000 */
[----:B------:R-:W2:Y:S01]  /*15520*/  LDSM.16.MT88.4 R60, [R217+0x4100] ;  /* 0x00410000d93c783b */ /* 0x000ea20000004200 */
[C---:B------:R-:W-:Y:S02]  /*15530*/  FMUL.FTZ R10, R0.reuse, R78 ;  /* 0x0000004e000a7220 */ /* 0x040fe40000410000 */
[C---:B------:R-:W-:Y:S02]  /*15540*/  FMUL.FTZ R11, R0.reuse, R79 ;  /* 0x0000004f000b7220 */ /* 0x040fe40000410000 */
[C---:B------:R-:W-:Y:S01]  /*15550*/  FMUL.FTZ R26, R0.reuse, R94 ;  /* 0x0000005e001a7220 */ /* 0x040fe20000410000 */
[C---:B-1----:R-:W-:Y:S02]  /*15560*/  HMMA.16816.F32.BF16 R4, R136.reuse, R12, R4 ;  /* 0x0000000c8804723c */ /* 0x042fe40000041804 */
[----:B------:R-:W1:Y:S03]  /*15570*/  LDSM.16.MT88.4 R72, [R216+0x4100] ;  /* 0x00410000d848783b */ /* 0x000e660000004200 */
[C---:B------:R-:W-:Y:S01]  /*15580*/  FMUL.FTZ R19, R0.reuse, R87 ;  /* 0x0000005700137220 */ /* 0x040fe20000410000 */
[----:B------:R-:W-:Y:S01]  /*15590*/  MOV R87, R51 ;  /* 0x0000003300577202 */ /* 0x000fe20000000f00 */
[C---:B------:R-:W-:Y:S01]  /*155a0*/  FMUL.FTZ R51, R0.reuse, R119 ;  /* 0x0000007700337220 */ /* 0x040fe20000410000 */
[C---:B------:R-:W-:Y:S02]  /*155b0*/  HMMA.16816.F32.BF16 R8, R136.reuse, R14, R8 ;  /* 0x0000000e8808723c */ /* 0x040fe40000041808 */
[----:B------:R-:W1:Y:S02]  /*155c0*/  LDSM.16.MT88.4 R76, [R213+0x900] ;  /* 0x00090000d54c783b */ /* 0x000e640000004200 */
[----:B-----5:R-:W-:Y:S02]  /*155d0*/  FFMA.FTZ R2, R41, c[0x0][0x2d0], -R148 ;  /* 0x0000b40029027a23 */ /* 0x020fe40000010894 */
[C---:B------:R-:W-:Y:S02]  /*155e0*/  FMUL.FTZ R12, R3.reuse, R80 ;  /* 0x00000050030c7220 */ /* 0x040fe40000410000 */
[----:B------:R5:W-:Y:S01]  /*155f0*/  MUFU.EX2 R244, R2 ;  /* 0x0000000200f47308 */ /* 0x000be20000000800 */
[C---:B------:R-:W-:Y:S01]  /*15600*/  FMUL.FTZ R13, R3.reuse, R81 ;  /* 0x00000051030d7220 */ /* 0x040fe20000410000 */
[----:B------:R-:W0:Y:S02]  /*15610*/  LDGDEPBAR ;  /* 0x00000000000079af */ /* 0x000e240000000000 */
[C---:B------:R-:W-:Y:S02]  /*15620*/  FMUL.FTZ R14, R0.reuse, R82 ;  /* 0x00000052000e7220 */ /* 0x040fe40000410000 */
[C---:B------:R-:W-:Y:S02]  /*15630*/  FMUL.FTZ R15, R0.reuse, R83 ;  /* 0x00000053000f7220 */ /* 0x040fe40000410000 */
[C---:B------:R-:W-:Y:S02]  /*15640*/  FMUL.FTZ R27, R0.reuse, R95 ;  /* 0x0000005f001b7220 */ /* 0x040fe40000410000 */
[----:B------:R-:W1:Y:S01]  /*15650*/  LDSM.16.MT88.4 R80, [R214+0x900] ;  /* 0x00090000d650783b */ /* 0x000e620000004200 */
[----:B------:R-:W-:Y:S02]  /*15660*/  IMAD.MOV.U32 R132, RZ, RZ, R87 ;  /* 0x000000ffff847224 */ /* 0x000fe400078e0057 */
[C---:B------:R-:W-:Y:S03]  /*15670*/  HMMA.16816.F32.BF16 R12, R136.reuse, R20, R12 ;  /* 0x00000014880c723c */ /* 0x040fe6000004180c */
[----:B------:R-:W-:Y:S02]  /*15680*/  FMUL.FTZ R35, R0, R103 ;  /* 0x0000006700237220 */ /* 0x000fe40000410000 */
[----:B------:R-:W-:Y:S01]  /*15690*/  IMAD.MOV.U32 R103, RZ, RZ, R205 ;  /* 0x000000ffff677224 */ /* 0x000fe200078e00cd */
[----:B------:R-:W-:Y:S01]  /*156a0*/  LDSM.16.MT88.4 R92, [R217+0x4900] ;  /* 0x00490000d95c783b */ /* 0x000fe20000004200 */
[C---:B------:R-:W-:Y:S02]  /*156b0*/  FMUL.FTZ R20, R3.reuse, R88 ;  /* 0x0000005803147220 */ /* 0x040fe40000410000 */
[----:B------:R-:W-:Y:S03]  /*156c0*/  IMAD.MOV.U32 R88, RZ, RZ, R50 ;  /* 0x000000ffff587224 */ /* 0x000fe600078e0032 */
[----:B-----5:R-:W-:Y:S02]  /*156d0*/  FFMA.FTZ R2, R48, c[0x0][0x2d0], -R148 ;  /* 0x0000b40030027a23 */ /* 0x020fe40000010894 */
[C---:B------:R-:W-:Y:S02]  /*156e0*/  FMUL.FTZ R50, R0.reuse, R118 ;  /* 0x0000007600327220 */ /* 0x040fe40000410000 */
[----:B------:R5:W1:Y:S01]  /*156f0*/  MUFU.EX2 R243, R2 ;  /* 0x0000000200f37308 */ /* 0x000a620000000800 */
[C---:B------:R-:W-:Y:S02]  /*15700*/  FMUL.FTZ R48, R3.reuse, R116 ;  /* 0x0000007403307220 */ /* 0x040fe40000410000 */
[C---:B------:R-:W-:Y:S02]  /*15710*/  FMUL.FTZ R18, R0.reuse, R86 ;  /* 0x0000005600127220 */ /* 0x040fe40000410000 */
[----:B------:R-:W-:Y:S01]  /*15720*/  FMUL.FTZ R34, R0, R102 ;  /* 0x0000006600227220 */ /* 0x000fe20000410000 */
[----:B------:R-:W-:Y:S01]  /*15730*/  MOV R102, R203 ;  /* 0x000000cb00667202 */ /* 0x000fe20000000f00 */
[----:B------:R-:W-:Y:S02]  /*15740*/  IMAD.MOV.U32 R86, RZ, RZ, R58 ;  /* 0x000000ffff567224 */ /* 0x000fe400078e003a */
[----:B------:R-:W-:Y:S01]  /*15750*/  FFMA.FTZ R100, R100, c[0x0][0x2d0], -R148 ;  /* 0x0000b40064647a23 */ /* 0x000fe20000010894 */
[C---:B------:R-:W-:Y:S03]  /*15760*/  HMMA.16816.F32.BF16 R16, R136.reuse, R22, R16 ;  /* 0x000000168810723c */ /* 0x040fe60000041810 */
[----:B------:R-:W-:Y:S01]  /*15770*/  FMUL.FTZ R21, R3, R89 ;  /* 0x0000005903157220 */ /* 0x000fe20000410000 */
[----:B------:R-:W-:Y:S01]  /*15780*/  MOV R89, R43 ;  /* 0x0000002b00597202 */ /* 0x000fe20000000f00 */
[C---:B------:R-:W-:Y:S02]  /*15790*/  FMUL.FTZ R59, R0.reuse, R127 ;  /* 0x0000007f003b7220 */ /* 0x040fe40000410000 */
[C---:B------:R-:W-:Y:S02]  /*157a0*/  FMUL.FTZ R23, R0.reuse, R91 ;  /* 0x0000005b00177220 */ /* 0x040fe40000410000 */
[----:B------:R-:W-:Y:S03]  /*157b0*/  FMUL.FTZ R22, R0, R90 ;  /* 0x0000005a00167220 */ /* 0x000fe60000410000 */
[----:B------:R-:W-:Y:S02]  /*157c0*/  IMAD.MOV.U32 R90, RZ, RZ, R42 ;  /* 0x000000ffff5a7224 */ /* 0x000fe400078e002a */
[--C-:B-----5:R-:W-:Y:S02]  /*157d0*/  FFMA.FTZ R2, R49, c[0x0][0x2d0], -R149.reuse ;  /* 0x0000b40031027a23 */ /* 0x120fe40000010895 */
[C---:B------:R-:W-:Y:S02]  /*157e0*/  HMMA.16816.F32.BF16 R20, R136.reuse, R28, R20 ;  /* 0x0000001c8814723c */ /* 0x040fe40000041814 */
[----:B------:R5:W-:Y:S01]  /*157f0*/  MUFU.EX2 R241, R2 ;  /* 0x0000000200f17308 */ /* 0x000be20000000800 */
[C---:B------:R-:W-:Y:S02]  /*15800*/  FMUL.FTZ R49, R3.reuse, R117 ;  /* 0x0000007503317220 */ /* 0x040fe40000410000 */
[--C-:B------:R-:W-:Y:S02]  /*15810*/  FFMA.FTZ R102, R102, c[0x0][0x2d0], -R149.reuse ;  /* 0x0000b40066667a23 */ /* 0x100fe40000010895 */
[C---:B------:R-:W-:Y:S01]  /*15820*/  FMUL.FTZ R28, R3.reuse, R96 ;  /* 0x00000060031c7220 */ /* 0x040fe20000410000 */
[C---:B------:R-:W-:Y:S04]  /*15830*/  HMMA.16816.F32.BF16 R24, R136.reuse, R30, R24 ;  /* 0x0000001e8818723c */ /* 0x040fe80000041818 */
[C---:B------:R-:W-:Y:S02]  /*15840*/  FMUL.FTZ R29, R3.reuse, R97 ;  /* 0x00000061031d7220 */ /* 0x040fe40000410000 */
[C---:B------:R-:W-:Y:S02]  /*15850*/  FMUL.FTZ R58, R0.reuse, R126 ;  /* 0x0000007e003a7220 */ /* 0x040fe40000410000 */
[C---:B------:R-:W-:Y:S04]  /*15860*/  FMUL.FTZ R30, R0.reuse, R98 ;  /* 0x00000062001e7220 */ /* 0x040fe80000410000 */
[C---:B------:R-:W-:Y:S02]  /*15870*/  FMUL.FTZ R31, R0.reuse, R99 ;  /* 0x00000063001f7220 */ /* 0x040fe40000410000 */
[----:B------:R-:W-:Y:S01]  /*15880*/  LDSM.16.MT88.4 R96, [R214+0x1100] ;  /* 0x00110000d660783b */ /* 0x000fe20000004200 */
[C---:B------:R-:W-:Y:S01]  /*15890*/  FMUL.FTZ R41, R3.reuse, R109 ;  /* 0x0000006d03297220 */ /* 0x040fe20000410000 */
[----:B------:R-:W-:Y:S01]  /*158a0*/  MOV R109, R84 ;  /* 0x00000054006d7202 */ /* 0x000fe20000000f00 */
[----:B------:R-:W-:Y:S02]  /*158b0*/  FMUL.FTZ R42, R0, R110 ;  /* 0x0000006e002a7220 */ /* 0x000fe40000410000 */
[C---:B---3--:R-:W-:Y:S03]  /*158c0*/  HMMA.16816.F32.BF16 R28, R136.reuse, R36, R28 ;  /* 0x00000024881c723c */ /* 0x048fe6000004181c */
[----:B-----5:R-:W-:Y:S02]  /*158d0*/  FFMA.FTZ R2, R56, c[0x0][0x2d0], -R149 ;  /* 0x0000b40038027a23 */ /* 0x020fe40000010895 */
[----:B------:R-:W-:Y:S02]  /*158e0*/  IMAD.MOV.U32 R110, RZ, RZ, R85 ;  /* 0x000000ffff6e7224 */ /* 0x000fe400078e0055 */
[----:B------:R3:W-:Y:S01]  /*158f0*/  MUFU.EX2 R239, R2 ;  /* 0x0000000200ef7308 */ /* 0x0007e20000000800 */
[C---:B------:R-:W-:Y:S04]  /*15900*/  HMMA.16816.F32.BF16 R32, R136.reuse, R38, R32 ;  /* 0x000000268820723c */ /* 0x040fe80000041820 */
[C---:B------:R-:W-:Y:S02]  /*15910*/  FMUL.FTZ R36, R3.reuse, R104 ;  /* 0x0000006803247220 */ /* 0x040fe40000410000 */
[C---:B------:R-:W-:Y:S01]  /*15920*/  FMUL.FTZ R37, R3.reuse, R105 ;  /* 0x0000006903257220 */ /* 0x040fe20000410000 */
[----:B------:R-:W5:Y:S01]  /*15930*/  LDL.LU R104, [R1+0x1c] ;  /* 0x00001c0001687983 */ /* 0x000f620000300800 */
[C---:B------:R-:W-:Y:S04]  /*15940*/  FMUL.FTZ R38, R0.reuse, R106 ;  /* 0x0000006a00267220 */ /* 0x040fe80000410000 */
[C---:B------:R-:W-:Y:S02]  /*15950*/  FMUL.FTZ R39, R0.reuse, R107 ;  /* 0x0000006b00277220 */ /* 0x040fe40000410000 */
[C---:B------:R-:W-:Y:S01]  /*15960*/  FMUL.FTZ R43, R0.reuse, R111 ;  /* 0x0000006f002b7220 */ /* 0x040fe20000410000 */
[----:B------:R-:W-:Y:S01]  /*15970*/  MOV R111, R86 ;  /* 0x00000056006f7202 */ /* 0x000fe20000000f00 */
[C---:B------:R-:W-:Y:S01]  /*15980*/  FMUL.FTZ R56, R3.reuse, R124 ;  /* 0x0000007c03387220 */ /* 0x040fe20000410000 */
[----:B------:R-:W1:Y:S01]  /*15990*/  LDSM.16.MT88.4 R84, [R217+0x900] ;  /* 0x00090000d954783b */ /* 0x000e620000004200 */
[----:B------:R-:W-:Y:S01]  /*159a0*/  FMUL.FTZ R65, R3, R133 ;  /* 0x0000008503417220 */ /* 0x000fe20000410000 */
[C---:B----4-:R-:W-:Y:S03]  /*159b0*/  HMMA.16816.F32.BF16 R36, R136.reuse, R44, R36 ;  /* 0x0000002c8824723c */ /* 0x050fe60000041824 */
[----:B------:R-:W-:Y:S01]  /*159c0*/  MOV R133, R88 ;  /* 0x0000005800857202 */ /* 0x000fe20000000f00 */
[----:B---3--:R-:W-:Y:S02]  /*159d0*/  FFMA.FTZ R2, R57, c[0x0][0x2d0], -R148 ;  /* 0x0000b40039027a23 */ /* 0x008fe40000010894 */
[C---:B------:R-:W-:Y:S02]  /*159e0*/  FMUL.FTZ R57, R3.reuse, R125 ;  /* 0x0000007d03397220 */ /* 0x040fe40000410000 */
[C---:B------:R-:W-:Y:S01]  /*159f0*/  HMMA.16816.F32.BF16 R40, R136.reuse, R46, R40 ;  /* 0x0000002e8828723c */ /* 0x040fe20000041828 */
[----:B------:R3:W-:Y:S03]  /*15a00*/  MUFU.EX2 R119, R2 ;  /* 0x0000000200777308 */ /* 0x0007e60000000800 */
[C---:B------:R-:W-:Y:S02]  /*15a10*/  FMUL.FTZ R44, R3.reuse, R112 ;  /* 0x00000070032c7220 */ /* 0x040fe40000410000 */
[C---:B------:R-:W-:Y:S02]  /*15a20*/  FMUL.FTZ R45, R3.reuse, R113 ;  /* 0x00000071032d7220 */ /* 0x040fe40000410000 */
[C---:B------:R-:W-:Y:S04]  /*15a30*/  FMUL.FTZ R46, R0.reuse, R114 ;  /* 0x00000072002e7220 */ /* 0x040fe80000410000 */
[C---:B------:R-:W-:Y:S02]  /*15a40*/  FMUL.FTZ R47, R0.reuse, R115 ;  /* 0x00000073002f7220 */ /* 0x040fe40000410000 */
[C---:B------:R-:W-:Y:S02]  /*15a50*/  FMUL.FTZ R66, R0.reuse, R134 ;  /* 0x0000008600427220 */ /* 0x040fe40000410000 */
[----:B------:R-:W-:Y:S02]  /*15a60*/  IMAD.MOV.U32 R134, RZ, RZ, R89 ;  /* 0x000000ffff867224 */ /* 0x000fe400078e0059 */
[----:B------:R-:W-:Y:S01]  /*15a70*/  FMUL.FTZ R67, R0, R135 ;  /* 0x0000008700437220 */ /* 0x000fe20000410000 */
[C---:B------:R-:W-:Y:S03]  /*15a80*/  HMMA.16816.F32.BF16 R44, R136.reuse, R52, R44 ;  /* 0x00000034882c723c */ /* 0x040fe6000004182c */
[----:B------:R-:W-:Y:S01]  /*15a90*/  MOV R135, R90 ;  /* 0x0000005a00877202 */ /* 0x000fe20000000f00 */
[----:B------:R-:W-:Y:S01]  /*15aa0*/  IMAD.MOV.U32 R101, RZ, RZ, R70 ;  /* 0x000000ffff657224 */ /* 0x000fe200078e0046 */
[----:B------:R-:W4:Y:S01]  /*15ab0*/  LDSM.16.MT88.4 R88, [R216+0x900] ;  /* 0x00090000d858783b */ /* 0x000f220000004200 */
[--C-:B---3--:R-:W-:Y:S02]  /*15ac0*/  FFMA.FTZ R2, R150, c[0x0][0x2d0], -R148.reuse ;  /* 0x0000b40096027a23 */ /* 0x108fe40000010894 */
[C---:B------:R-:W-:Y:S02]  /*15ad0*/  HMMA.16816.F32.BF16 R48, R136.reuse, R54, R48 ;  /* 0x000000368830723c */ /* 0x040fe40000041830 */
[----:B------:R3:W1:Y:S02]  /*15ae0*/  MUFU.EX2 R118, R2 ;  /* 0x0000000200767308 */ /* 0x0006640000000800 */
[C---:B------:R-:W-:Y:S02]  /*15af0*/  FMUL.FTZ R52, R3.reuse, R120 ;  /* 0x0000007803347220 */ /* 0x040fe40000410000 */
[----:B------:R-:W-:Y:S02]  /*15b00*/  FMUL.FTZ R53, R3, R121 ;  /* 0x0000007903357220 */ /* 0x000fe40000410000 */
[C---:B------:R-:W-:Y:S04]  /*15b10*/  FMUL.FTZ R54, R0.reuse, R122 ;  /* 0x0000007a00367220 */ /* 0x040fe80000410000 */
[C---:B------:R-:W-:Y:S02]  /*15b20*/  FMUL.FTZ R55, R0.reuse, R123 ;  /* 0x0000007b00377220 */ /* 0x040fe40000410000 */
[----:B------:R-:W-:Y:S02]  /*15b30*/  FFMA.FTZ R101, R101, c[0x0][0x2d0], -R148 ;  /* 0x0000b40065657a23 */ /* 0x000fe40000010894 */
[----:B------:R-:W-:Y:S02]  /*15b40*/  FFMA.FTZ R70, R167, c[0x0][0x2d0], -R149 ;  /* 0x0000b400a7467a23 */ /* 0x000fe40000010895 */
[----:B------:R-:W-:Y:S01]  /*15b50*/  IMAD.MOV.U32 R167, RZ, RZ, R135 ;  /* 0x000000ffffa77224 */ /* 0x000fe200078e0087 */
[C---:B--2---:R-:W-:Y:S01]  /*15b60*/  HMMA.16816.F32.BF16 R52, R136.reuse, R60, R52 ;  /* 0x0000003c8834723c */ /* 0x044fe20000041834 */
[----:B------:R-:W2:Y:S01]  /*15b70*/  LDL.LU R135, [R1+0x20] ;  /* 0x0000200001877983 */ /* 0x000ea20000300800 */
[----:B------:R-:W-:Y:S01]  /*15b80*/  MUFU.EX2 R106, R70 ;  /* 0x00000046006a7308 */ /* 0x000fe20000000800 */
[--C-:B---3--:R-:W-:Y:S05]  /*15b90*/  FFMA.FTZ R2, R151, c[0x0][0x2d0], -R149.reuse ;  /* 0x0000b40097027a23 */ /* 0x108fea0000010895 */
[C---:B------:R-:W-:Y:S04]  /*15ba0*/  HMMA.16816.F32.BF16 R56, R136.reuse, R62, R56 ;  /* 0x0000003e8838723c */ /* 0x040fe80000041838 */
[----:B------:R3:W-:Y:S01]  /*15bb0*/  MUFU.EX2 R117, R2 ;  /* 0x0000000200757308 */ /* 0x0007e20000000800 */
[C---:B------:R-:W-:Y:S02]  /*15bc0*/  FMUL.FTZ R60, R3.reuse, R128 ;  /* 0x00000080033c7220 */ /* 0x040fe40000410000 */
[----:B------:R-:W-:Y:S02]  /*15bd0*/  FMUL.FTZ R61, R3, R129 ;  /* 0x00000081033d7220 */ /* 0x000fe40000410000 */
[C---:B------:R-:W-:Y:S03]  /*15be0*/  FMUL.FTZ R62, R0.reuse, R130 ;  /* 0x00000082003e7220 */ /* 0x040fe60000410000 */
[----:B------:R-:W-:Y:S07]  /*15bf0*/  FMUL.FTZ R63, R0, R131 ;  /* 0x00000083003f7220 */ /* 0x000fee0000410000 */
[C---:B-1----:R-:W-:Y:S07]  /*15c00*/  HMMA.16816.F32.BF16 R60, R136.reuse, R72, R60 ;  /* 0x00000048883c723c */ /* 0x042fee000004183c */
[----:B------:R-:W-:Y:S01]  /*15c10*/  F2FP.BF16.PACK_AB R72, R250, R108 ;  /* 0x0000006cfa48723e */ /* 0x000fe200000010ff */
[----:B------:R-:W-:Y:S01]  /*15c20*/  HMMA.16816.F32.BF16 R64, R136, R74, R64 ;  /* 0x0000004a8840723c */ /* 0x000fe20000041840 */
[----:B------:R-:W-:Y:S03]  /*15c30*/  MUFU.EX2 R136, R101 ;  /* 0x0000006500887308 */ /* 0x000fe60000000800 */
[--C-:B---3--:R-:W-:Y:S01]  /*15c40*/  FFMA.FTZ R2, R152, c[0x0][0x2d0], -R149.reuse ;  /* 0x0000b40098027a23 */ /* 0x108fe20000010895 */
[----:B------:R-:W-:Y:S02]  /*15c50*/  F2FP.BF16.PACK_AB R73, R243, R244 ;  /* 0x000000f4f349723e */ /* 0x000fe400000010ff */
[----:B------:R-:W-:Y:S01]  /*15c60*/  IMAD.MOV.U32 R138, RZ, RZ, R176 ;  /* 0x000000ffff8a7224 */ /* 0x000fe200078e00b0 */
[----:B------:R-:W-:Y:S03]  /*15c70*/  MOV R137, R172 ;  /* 0x000000ac00897202 */ /* 0x000fe60000000f00 */
[----:B------:R1:W3:Y:S01]  /*15c80*/  MUFU.EX2 R211, R2 ;  /* 0x0000000200d37308 */ /* 0x0002e20000000800 */
[----:B------:R-:W-:Y:S01]  /*15c90*/  F2FP.BF16.PACK_AB R75, R118, R119 ;  /* 0x00000077764b723e */ /* 0x000fe200000010ff */
[--C-:B------:R-:W-:Y:S01]  /*15ca0*/  FFMA.FTZ R70, R138, c[0x0][0x2d0], -R149.reuse ;  /* 0x0000b4008a467a23 */ /* 0x100fe20000010895 */
[----:B------:R-:W-:Y:S07]  /*15cb0*/  F2FP.BF16.PACK_AB R74, R239, R241 ;  /* 0x000000f1ef4a723e */ /* 0x000fee00000010ff */
[C---:B------:R-:W-:Y:S08]  /*15cc0*/  HMMA.16816.F32.BF16 R4, R72.reuse, R76, R4 ;  /* 0x0000004c4804723c */ /* 0x040ff00000041804 */
[C---:B------:R-:W-:Y:S01]  /*15cd0*/  HMMA.16816.F32.BF16 R8, R72.reuse, R78, R8 ;  /* 0x0000004e4808723c */ /* 0x040fe20000041808 */
[----:B------:R-:W3:Y:S03]  /*15ce0*/  LDSM.16.MT88.4 R76, [R213+0x4900] ;  /* 0x00490000d54c783b */ /* 0x000ee60000004200 */
[--C-:B-1----:R-:W-:Y:S04]  /*15cf0*/  FFMA.FTZ R2, R153, c[0x0][0x2d0], -R148.reuse ;  /* 0x0000b40099027a23 */ /* 0x102fe80000010894 */
[C---:B------:R-:W-:Y:S01]  /*15d00*/  HMMA.16816.F32.BF16 R12, R72.reuse, R80, R12 ;  /* 0x00000050480c723c */ /* 0x040fe2000004180c */
[----:B------:R1:W-:Y:S07]  /*15d10*/  MUFU.EX2 R116, R2 ;  /* 0x0000000200747308 */ /* 0x0003ee0000000800 */
[C---:B------:R-:W-:Y:S01]  /*15d20*/  HMMA.16816.F32.BF16 R16, R72.reuse, R82, R16 ;  /* 0x000000524810723c */ /* 0x040fe20000041810 */
[----:B------:R-:W3:Y:S07]  /*15d30*/  LDSM.16.MT88.4 R80, [R214+0x4900] ;  /* 0x00490000d650783b */ /* 0x000eee0000004200 */
[C---:B------:R-:W-:Y:S08]  /*15d40*/  HMMA.16816.F32.BF16 R20, R72.reuse, R84, R20 ;  /* 0x000000544814723c */ /* 0x040ff00000041814 */
[C---:B------:R-:W-:Y:S01]  /*15d50*/  HMMA.16816.F32.BF16 R24, R72.reuse, R86, R24 ;  /* 0x000000564818723c */ /* 0x040fe20000041818 */
[----:B------:R-:W3:Y:S03]  /*15d60*/  LDSM.16.MT88.4 R84, [R216+0x4900] ;  /* 0x00490000d854783b */ /* 0x000ee60000004200 */
[--C-:B-1----:R-:W-:Y:S04]  /*15d70*/  FFMA.FTZ R2, R154, c[0x0][0x2d0], -R148.reuse ;  /* 0x0000b4009a027a23 */ /* 0x102fe80000010894 */
[C---:B----4-:R-:W-:Y:S01]  /*15d80*/  HMMA.16816.F32.BF16 R28, R72.reuse, R88, R28 ;  /* 0x00000058481c723c */ /* 0x050fe2000004181c */
[----:B------:R1:W4:Y:S07]  /*15d90*/  MUFU.EX2 R205, R2 ;  /* 0x0000000200cd7308 */ /* 0x00032e0000000800 */
[C---:B------:R-:W-:Y:S01]  /*15da0*/  HMMA.16816.F32.BF16 R32, R72.reuse, R90, R32 ;  /* 0x0000005a4820723c */ /* 0x040fe20000041820 */
[----:B------:R-:W4:Y:S07]  /*15db0*/  LDSM.16.MT88.4 R88, [R213+0x1100] ;  /* 0x00110000d558783b */ /* 0x000f2e0000004200 */
[C---:B---3--:R-:W-:Y:S08]  /*15dc0*/  HMMA.16816.F32.BF16 R36, R72.reuse, R76, R36 ;  /* 0x0000004c4824723c */ /* 0x048ff00000041824 */
[C---:B------:R-:W-:Y:S01]  /*15dd0*/  HMMA.16816.F32.BF16 R40, R72.reuse, R78, R40 ;  /* 0x0000004e4828723c */ /* 0x040fe20000041828 */
[----:B------:R-:W3:Y:S03]  /*15de0*/  LDSM.16.MT88.4 R76, [R217+0x1100] ;  /* 0x00110000d94c783b */ /* 0x000ee60000004200 */
[--C-:B-1----:R-:W-:Y:S04]  /*15df0*/  FFMA.FTZ R2, R155, c[0x0][0x2d0], -R149.reuse ;  /* 0x0000b4009b027a23 */ /* 0x102fe80000010895 */
[C---:B------:R-:W-:Y:S01]  /*15e00*/  HMMA.16816.F32.BF16 R44, R72.reuse, R80, R44 ;  /* 0x00000050482c723c */ /* 0x040fe2000004182c */
[----:B------:R1:W-:Y:S07]  /*15e10*/  MUFU.EX2 R203, R2 ;  /* 0x0000000200cb7308 */ /* 0x0003ee0000000800 */
[C---:B------:R-:W-:Y:S01]  /*15e20*/  HMMA.16816.F32.BF16 R48, R72.reuse, R82, R48 ;  /* 0x000000524830723c */ /* 0x040fe20000041830 */
[----:B------:R-:W2:Y:S07]  /*15e30*/  LDSM.16.MT88.4 R80, [R216+0x1100] ;  /* 0x00110000d850783b */ /* 0x000eae0000004200 */
[C---:B------:R-:W-:Y:S08]  /*15e40*/  HMMA.16816.F32.BF16 R52, R72.reuse, R92, R52 ;  /* 0x0000005c4834723c */ /* 0x040ff00000041834 */
[C---:B------:R-:W-:Y:S01]  /*15e50*/  HMMA.16816.F32.BF16 R56, R72.reuse, R94, R56 ;  /* 0x0000005e4838723c */ /* 0x040fe20000041838 */
[----:B------:R-:W-:Y:S03]  /*15e60*/  LDSM.16.MT88.4 R92, [R216+0x5900] ;  /* 0x00590000d85c783b */ /* 0x000fe60000004200 */
[--C-:B-1----:R-:W-:Y:S04]  /*15e70*/  FFMA.FTZ R2, R156, c[0x0][0x2d0], -R149.reuse ;  /* 0x0000b4009c027a23 */ /* 0x102fe80000010895 */
[C---:B------:R-:W-:Y:S01]  /*15e80*/  HMMA.16816.F32.BF16 R60, R72.reuse, R84, R60 ;  /* 0x00000054483c723c */ /* 0x040fe2000004183c */
[----:B------:R1:W1:Y:S07]  /*15e90*/  MUFU.EX2 R127, R2 ;  /* 0x00000002007f7308 */ /* 0x00026e0000000800 */
[----:B------:R-:W-:Y:S01]  /*15ea0*/  HMMA.16816.F32.BF16 R64, R72, R86, R64 ;  /* 0x000000564840723c */ /* 0x000fe20000041840 */
[----:B------:R-:W2:Y:S06]  /*15eb0*/  LDSM.16.MT88.4 R84, [R213+0x5100] ;  /* 0x00510000d554783b */ /* 0x000eac0000004200 */
[----:B------:R-:W-:Y:S02]  /*15ec0*/  F2FP.BF16.PACK_AB R72, R211, R117 ;  /* 0x00000075d348723e */ /* 0x000fe400000010ff */
[----:B----4-:R-:W-:Y:S03]  /*15ed0*/  F2FP.BF16.PACK_AB R73, R205, R116 ;  /* 0x00000074cd49723e */ /* 0x010fe600000010ff */
[--C-:B-1----:R-:W-:Y:S01]  /*15ee0*/  FFMA.FTZ R2, R157, c[0x0][0x2d0], -R148.reuse ;  /* 0x0000b4009d027a23 */ /* 0x102fe20000010894 */
[----:B------:R-:W-:Y:S03]  /*15ef0*/  F2FP.BF16.PACK_AB R74, R127, R203 ;  /* 0x000000cb7f4a723e */ /* 0x000fe600000010ff */
[----:B------:R1:W-:Y:S02]  /*15f00*/  MUFU.EX2 R126, R2 ;  /* 0x00000002007e7308 */ /* 0x0003e40000000800 */
[----:B-1----:R-:W-:Y:S08]  /*15f10*/  FFMA.FTZ R2, R158, c[0x0][0x2d0], -R148 ;  /* 0x0000b4009e027a23 */ /* 0x002ff00000010894 */
[----:B------:R1:W4:Y:S01]  /*15f20*/  MUFU.EX2 R125, R2 ;  /* 0x00000002007d7308 */ /* 0x0003220000000800 */
[----:B-----5:R-:W-:Y:S09]  /*15f30*/  FFMA.FTZ R104, R3, R104, R248 ;  /* 0x0000006803687223 */ /* 0x020ff200000100f8 */
[----:B------:R-:W5:Y:S01]  /*15f40*/  MUFU.EX2 R3, R100 ;  /* 0x0000006400037308 */ /* 0x000f620000000800 */
[--C-:B-1----:R-:W-:Y:S01]  /*15f50*/  FFMA.FTZ R2, R159, c[0x0][0x2d0], -R149.reuse ;  /* 0x0000b4009f027a23 */ /* 0x102fe20000010895 */
[----:B----4-:R-:W-:Y:S08]  /*15f60*/  F2FP.BF16.PACK_AB R75, R125, R126 ;  /* 0x0000007e7d4b723e */ /* 0x010ff000000010ff */
[----:B------:R1:W-:Y:S01]  /*15f70*/  MUFU.EX2 R124, R2 ;  /* 0x00000002007c7308 */ /* 0x0003e20000000800 */
[C---:B------:R-:W-:Y:S08]  /*15f80*/  HMMA.16816.F32.BF16 R4, R72.reuse, R88, R4 ;  /* 0x000000584804723c */ /* 0x040ff00000041804 */
[C---:B------:R-:W-:Y:S01]  /*15f90*/  HMMA.16816.F32.BF16 R8, R72.reuse, R90, R8 ;  /* 0x0000005a4808723c */ /* 0x040fe20000041808 */
[----:B------:R-:W4:Y:S07]  /*15fa0*/  LDSM.16.MT88.4 R88, [R214+0x5100] ;  /* 0x00510000d658783b */ /* 0x000f2e0000004200 */
[C---:B------:R-:W-:Y:S04]  /*15fb0*/  HMMA.16816.F32.BF16 R12, R72.reuse, R96, R12 ;  /* 0x00000060480c723c */ /* 0x040fe8000004180c */
[----:B-1----:R-:W-:Y:S04]  /*15fc0*/  FFMA.FTZ R2, R164, c[0x0][0x2d0], -R149 ;  /* 0x0000b400a4027a23 */ /* 0x002fe80000010895 */
[C---:B------:R-:W-:Y:S01]  /*15fd0*/  HMMA.16816.F32.BF16 R16, R72.reuse, R98, R16 ;  /* 0x000000624810723c */ /* 0x040fe20000041810 */
[----:B------:R1:W1:Y:S01]  /*15fe0*/  MUFU.EX2 R176, R2 ;  /* 0x0000000200b07308 */ /* 0x0002620000000800 */
[----:B------:R-:W-:Y:S06]  /*15ff0*/  LDSM.16.MT88.4 R96, [R214+0x2100] ;  /* 0x00210000d660783b */ /* 0x000fec0000004200 */
[C---:B---3--:R-:W-:Y:S08]  /*16000*/  HMMA.16816.F32.BF16 R20, R72.reuse, R76, R20 ;  /* 0x0000004c4814723c */ /* 0x048ff00000041814 */
[C---:B------:R-:W-:Y:S01]  /*16010*/  HMMA.16816.F32.BF16 R24, R72.reuse, R78, R24 ;  /* 0x0000004e4818723c */ /* 0x040fe20000041818 */
[----:B------:R-:W3:Y:S03]  /*16020*/  LDSM.16.MT88.4 R76, [R217+0x5100] ;  /* 0x00510000d94c783b */ /* 0x000ee60000004200 */
[----:B--2---:R-:W-:Y:S04]  /*16030*/  FFMA.FTZ R0, R0, R135, R167 ;  /* 0x0000008700007223 */ /* 0x004fe800000100a7 */
[C---:B------:R-:W-:Y:S04]  /*16040*/  HMMA.16816.F32.BF16 R28, R72.reuse, R80, R28 ;  /* 0x00000050481c723c */ /* 0x040fe8000004181c */
[----:B-1----:R-:W-:Y:S02]  /*16050*/  FFMA.FTZ R2, R165, c[0x0][0x2d0], -R148 ;  /* 0x0000b400a5027a23 */ /* 0x002fe40000010894 */
[----:B------:R-:W-:Y:S01]  /*16060*/  FADD.FTZ R0, R133, R0 ;  /* 0x0000000085007221 */ /* 0x000fe20000010000 */
[----:B-----5:R-:W-:Y:S01]  /*16070*/  F2FP.BF16.PACK_AB R133, R136, R3 ;  /* 0x000000038885723e */ /* 0x020fe200000010ff */
[C---:B------:R-:W-:Y:S01]  /*16080*/  HMMA.16816.F32.BF16 R32, R72.reuse, R82, R32 ;  /* 0x000000524820723c */ /* 0x040fe20000041820 */
[----:B------:R1:W-:Y:S01]  /*16090*/  MUFU.EX2 R107, R2 ;  /* 0x00000002006b7308 */ /* 0x0003e20000000800 */
[----:B------:R-:W2:Y:S02]  /*160a0*/  LDSM.16.MT88.4 R80, [R216+0x5100] ;  /* 0x00510000d850783b */ /* 0x000ea40000004200 */
[----:B------:R-:W-:Y:S04]  /*160b0*/  FADD.FTZ R0, R111, R0 ;  /* 0x000000006f007221 */ /* 0x000fe80000010000 */
[C---:B------:R-:W-:Y:S04]  /*160c0*/  HMMA.16816.F32.BF16 R36, R72.reuse, R84, R36 ;  /* 0x000000544824723c */ /* 0x040fe80000041824 */
[----:B------:R-:W-:Y:S04]  /*160d0*/  FADD.FTZ R0, R109, R0 ;  /* 0x000000006d007221 */ /* 0x000fe80000010000 */
[C---:B------:R-:W-:Y:S01]  /*160e0*/  HMMA.16816.F32.BF16 R40, R72.reuse, R86, R40 ;  /* 0x000000564828723c */ /* 0x040fe20000041828 */
[----:B------:R-:W5:Y:S03]  /*160f0*/  LDSM.16.MT88.4 R84, [R213+0x1900] ;  /* 0x00190000d554783b */ /* 0x000f660000004200 */
[----:B------:R-:W-:Y:S04]  /*16100*/  FADD.FTZ R0, R244, R0 ;  /* 0x00000000f4007221 */ /* 0x000fe80000010000 */
[C---:B----4-:R-:W-:Y:S04]  /*16110*/  HMMA.16816.F32.BF16 R44, R72.reuse, R88, R44 ;  /* 0x00000058482c723c */ /* 0x050fe8000004182c */
[----:B-1----:R-:W-:Y:S02]  /*16120*/  FFMA.FTZ R2, R166, c[0x0][0x2d0], -R148 ;  /* 0x0000b400a6027a23 */ /* 0x002fe40000010894 */
[----:B------:R-:W-:Y:S02]  /*16130*/  FADD.FTZ R0, R243, R0 ;  /* 0x00000000f3007221 */ /* 0x000fe40000010000 */
[C---:B------:R-:W-:Y:S01]  /*16140*/  HMMA.16816.F32.BF16 R48, R72.reuse, R90, R48 ;  /* 0x0000005a4830723c */ /* 0x040fe20000041830 */
[----:B------:R1:W4:Y:S01]  /*16150*/  MUFU.EX2 R172, R2 ;  /* 0x0000000200ac7308 */ /* 0x0003220000000800 */
[----:B------:R-:W5:Y:S02]  /*16160*/  LDSM.16.MT88.4 R88, [R214+0x1900] ;  /* 0x00190000d658783b */ /* 0x000f640000004200 */
[----:B------:R-:W-:Y:S04]  /*16170*/  FADD.FTZ R0, R119, R0 ;  /* 0x0000000077007221 */ /* 0x000fe80000010000 */
[C---:B---3--:R-:W-:Y:S04]  /*16180*/  HMMA.16816.F32.BF16 R52, R72.reuse, R76, R52 ;  /* 0x0000004c4834723c */ /* 0x048fe80000041834 */
[----:B------:R-:W-:Y:S04]  /*16190*/  FADD.FTZ R0, R118, R0 ;  /* 0x0000000076007221 */ /* 0x000fe80000010000 */
[C---:B------:R-:W-:Y:S01]  /*161a0*/  HMMA.16816.F32.BF16 R56, R72.reuse, R78, R56 ;  /* 0x0000004e4838723c */ /* 0x040fe20000041838 */
[----:B------:R-:W3:Y:S03]  /*161b0*/  LDSM.16.MT88.4 R76, [R217+0x1900] ;  /* 0x00190000d94c783b */ /* 0x000ee60000004200 */
[----:B------:R-:W-:Y:S04]  /*161c0*/  FADD.FTZ R0, R116, R0 ;  /* 0x0000000074007221 */ /* 0x000fe80000010000 */
[C---:B--2---:R-:W-:Y:S04]  /*161d0*/  HMMA.16816.F32.BF16 R60, R72.reuse, R80, R60 ;  /* 0x00000050483c723c */ /* 0x044fe8000004183c */
[--C-:B-1----:R-:W-:Y:S02]  /*161e0*/  FFMA.FTZ R2, R168, c[0x0][0x2d0], -R149.reuse ;  /* 0x0000b400a8027a23 */ /* 0x102fe40000010895 */
[----:B------:R-:W-:Y:S02]  /*161f0*/  FADD.FTZ R0, R205, R0 ;  /* 0x00000000cd007221 */ /* 0x000fe40000010000 */
[----:B------:R-:W-:Y:S01]  /*16200*/  HMMA.16816.F32.BF16 R64, R72, R82, R64 ;  /* 0x000000524840723c */ /* 0x000fe20000041840 */
[----:B------:R1:W2:Y:S01]  /*16210*/  MUFU.EX2 R166, R2 ;  /* 0x0000000200a67308 */ /* 0x0002a20000000800 */
[----:B------:R-:W3:Y:S02]  /*16220*/  LDSM.16.MT88.4 R80, [R216+0x1900] ;  /* 0x00190000d850783b */ /* 0x000ee40000004200 */
[----:B------:R-:W-:Y:S03]  /*16230*/  FADD.FTZ R0, R126, R0 ;  /* 0x000000007e007221 */ /* 0x000fe60000010000 */
[----:B------:R-:W-:Y:S01]  /*16240*/  F2FP.BF16.PACK_AB R72, R176, R124 ;  /* 0x0000007cb048723e */ /* 0x000fe200000010ff */
[----:B------:R-:W-:Y:S01]  /*16250*/  FADD.FTZ R0, R125, R0 ;  /* 0x000000007d007221 */ /* 0x000fe20000010000 */
[C---:B----4-:R-:W-:Y:S03]  /*16260*/  F2FP.BF16.PACK_AB R73, R172.reuse, R107 ;  /* 0x0000006bac49723e */ /* 0x050fe600000010ff */
[----:B------:R-:W-:Y:S04]  /*16270*/  FADD.FTZ R0, R107, R0 ;  /* 0x000000006b007221 */ /* 0x000fe80000010000 */
[----:B------:R-:W-:Y:S02]  /*16280*/  FADD.FTZ R0, R172, R0 ;  /* 0x00000000ac007221 */ /* 0x000fe40000010000 */
[--C-:B-1----:R-:W-:Y:S01]  /*16290*/  FFMA.FTZ R2, R169, c[0x0][0x2d0], -R148.reuse ;  /* 0x0000b400a9027a23 */ /* 0x102fe20000010894 */
[----:B--2---:R-:W-:Y:S03]  /*162a0*/  F2FP.BF16.PACK_AB R74, R166, R106 ;  /* 0x0000006aa64a723e */ /* 0x004fe600000010ff */
[----:B------:R1:W2:Y:S02]  /*162b0*/  MUFU.EX2 R105, R2 ;  /* 0x0000000200697308 */ /* 0x0002a40000000800 */
[----:B-1----:R-:W-:Y:S02]  /*162c0*/  FFMA.FTZ R2, R170, c[0x0][0x2d0], -R148 ;  /* 0x0000b400aa027a23 */ /* 0x002fe40000010894 */
[----:B--2---:R-:W-:Y:S06]  /*162d0*/  FADD.FTZ R0, R105, R0 ;  /* 0x0000000069007221 */ /* 0x004fec0000010000 */
[----:B------:R1:W2:Y:S02]  /*162e0*/  MUFU.EX2 R165, R2 ;  /* 0x0000000200a57308 */ /* 0x0002a40000000800 */
[--C-:B-1----:R-:W-:Y:S01]  /*162f0*/  FFMA.FTZ R2, R171, c[0x0][0x2d0], -R149.reuse ;  /* 0x0000b400ab027a23 */ /* 0x102fe20000010895 */
[C---:B--2---:R-:W-:Y:S01]  /*16300*/  F2FP.BF16.PACK_AB R75, R165.reuse, R105 ;  /* 0x00000069a54b723e */ /* 0x044fe200000010ff */
[----:B------:R-:W-:Y:S06]  /*16310*/  FADD.FTZ R0, R165, R0 ;  /* 0x00000000a5007221 */ /* 0x000fec0000010000 */
[----:B------:R1:W-:Y:S01]  /*16320*/  MUFU.EX2 R159, R2 ;  /* 0x00000002009f7308 */ /* 0x0003e20000000800 */
[C---:B-----5:R-:W-:Y:S08]  /*16330*/  HMMA.16816.F32.BF16 R4, R72.reuse, R84, R4 ;  /* 0x000000544804723c */ /* 0x060ff00000041804 */
[C---:B------:R-:W-:Y:S01]  /*16340*/  HMMA.16816.F32.BF16 R8, R72.reuse, R86, R8 ;  /* 0x000000564808723c */ /* 0x040fe20000041808 */
[----:B------:R-:W2:Y:S07]  /*16350*/  LDSM.16.MT88.4 R84, [R213+0x5900] ;  /* 0x00590000d554783b */ /* 0x000eae0000004200 */
[C---:B------:R-:W-:Y:S04]  /*16360*/  HMMA.16816.F32.BF16 R12, R72.reuse, R88, R12 ;  /* 0x00000058480c723c */ /* 0x040fe8000004180c */
        /* <DEDUP_REMOVED lines=8> */
[--C-:B-1----:R-:W-:Y:S04]  /*163f0*/  FFMA.FTZ R2, R174, c[0x0][0x2d0], -R148.reuse ;  /* 0x0000b400ae027a23 */ /* 0x102fe80000010894 */
[C---:B------:R-:W-:Y:S01]  /*16400*/  HMMA.16816.F32.BF16 R32, R72.reuse, R82, R32 ;  /* 0x000000524820723c */ /* 0x040fe20000041820 */
[----:B------:R1:W5:Y:S01]  /*16410*/  MUFU.EX2 R115, R2 ;  /* 0x0000000200737308 */ /* 0x0003620000000800 */
[----:B------:R-:W3:Y:S06]  /*16420*/  LDSM.16.MT88.4 R80, [R213+0x2100] ;  /* 0x00210000d550783b */ /* 0x000eec0000004200 */
[C---:B--2---:R-:W-:Y:S08]  /*16430*/  HMMA.16816.F32.BF16 R36, R72.reuse, R84, R36 ;  /* 0x000000544824723c */ /* 0x044ff00000041824 */
[C---:B------:R-:W-:Y:S01]  /*16440*/  HMMA.16816.F32.BF16 R40, R72.reuse, R86, R40 ;  /* 0x000000564828723c */ /* 0x040fe20000041828 */
[----:B------:R-:W2:Y:S07]  /*16450*/  LDSM.16.MT88.4 R84, [R217+0x2100] ;  /* 0x00210000d954783b */ /* 0x000eae0000004200 */
[C---:B----4-:R-:W-:Y:S04]  /*16460*/  HMMA.16816.F32.BF16 R44, R72.reuse, R88, R44 ;  /* 0x00000058482c723c */ /* 0x050fe8000004182c */
[----:B-1----:R-:W-:Y:S02]  /*16470*/  FFMA.FTZ R2, R175, c[0x0][0x2d0], -R148 ;  /* 0x0000b400af027a23 */ /* 0x002fe40000010894 */
[----:B-----5:R-:W-:Y:S02]  /*16480*/  FADD.FTZ R0, R115, R0 ;  /* 0x0000000073007221 */ /* 0x020fe40000010000 */
[C---:B------:R-:W-:Y:S01]  /*16490*/  HMMA.16816.F32.BF16 R48, R72.reuse, R90, R48 ;  /* 0x0000005a4830723c */ /* 0x040fe20000041830 */
[----:B------:R1:W4:Y:S01]  /*164a0*/  MUFU.EX2 R114, R2 ;  /* 0x0000000200727308 */ /* 0x0003220000000800 */
[----:B------:R-:W-:Y:S06]  /*164b0*/  LDSM.16.MT88.4 R88, [R214+0x6100] ;  /* 0x00610000d658783b */ /* 0x000fec0000004200 */
[C---:B---3--:R-:W-:Y:S08]  /*164c0*/  HMMA.16816.F32.BF16 R52, R72.reuse, R76, R52 ;  /* 0x0000004c4834723c */ /* 0x048ff00000041834 */
[C---:B------:R-:W-:Y:S01]  /*164d0*/  HMMA.16816.F32.BF16 R56, R72.reuse, R78, R56 ;  /* 0x0000004e4838723c */ /* 0x040fe20000041838 */
[----:B------:R-:W3:Y:S07]  /*164e0*/  LDSM.16.MT88.4 R76, [R216+0x2100] ;  /* 0x00210000d84c783b */ /* 0x000eee0000004200 */
[C---:B------:R-:W-:Y:S04]  /*164f0*/  HMMA.16816.F32.BF16 R60, R72.reuse, R92, R60 ;  /* 0x0000005c483c723c */ /* 0x040fe8000004183c */
[--C-:B-1----:R-:W-:Y:S02]  /*16500*/  FFMA.FTZ R2, R177, c[0x0][0x2d0], -R149.reuse ;  /* 0x0000b400b1027a23 */ /* 0x102fe40000010895 */
[----:B----4-:R-:W-:Y:S02]  /*16510*/  FADD.FTZ R0, R114, R0 ;  /* 0x0000000072007221 */ /* 0x010fe40000010000 */
[----:B------:R-:W-:Y:S01]  /*16520*/  HMMA.16816.F32.BF16 R64, R72, R94, R64 ;  /* 0x0000005e4840723c */ /* 0x000fe20000041840 */
[----:B------:R1:W-:Y:S01]  /*16530*/  MUFU.EX2 R113, R2 ;  /* 0x0000000200717308 */ /* 0x0003e20000000800 */
[----:B------:R-:W-:Y:S05]  /*16540*/  LDSM.16.MT88.4 R92, [R216+0x6100] ;  /* 0x00610000d85c783b */ /* 0x000fea0000004200 */
[----:B------:R-:W-:Y:S02]  /*16550*/  F2FP.BF16.PACK_AB R72, R164, R159 ;  /* 0x0000009fa448723e */ /* 0x000fe400000010ff */
[----:B------:R-:W-:Y:S03]  /*16560*/  F2FP.BF16.PACK_AB R73, R114, R115 ;  /* 0x000000737249723e */ /* 0x000fe600000010ff */
[--C-:B-1----:R-:W-:Y:S04]  /*16570*/  FFMA.FTZ R2, R178, c[0x0][0x2d0], -R149.reuse ;  /* 0x0000b400b2027a23 */ /* 0x102fe80000010895 */
[----:B------:R1:W4:Y:S02]  /*16580*/  MUFU.EX2 R158, R2 ;  /* 0x00000002009e7308 */ /* 0x0003240000000800 */
[--C-:B-1----:R-:W-:Y:S01]  /*16590*/  FFMA.FTZ R2, R179, c[0x0][0x2d0], -R148.reuse ;  /* 0x0000b400b3027a23 */ /* 0x102fe20000010894 */
[----:B----4-:R-:W-:Y:S07]  /*165a0*/  F2FP.BF16.PACK_AB R74, R158, R113 ;  /* 0x000000719e4a723e */ /* 0x010fee00000010ff */
[----:B------:R1:W4:Y:S02]  /*165b0*/  MUFU.EX2 R112, R2 ;  /* 0x0000000200707308 */ /* 0x0003240000000800 */
[----:B-1----:R-:W-:Y:S02]  /*165c0*/  FFMA.FTZ R2, R201, c[0x0][0x2d0], -R148 ;  /* 0x0000b400c9027a23 */ /* 0x002fe40000010894 */
[----:B----4-:R-:W-:Y:S06]  /*165d0*/  FADD.FTZ R0, R112, R0 ;  /* 0x0000000070007221 */ /* 0x010fec0000010000 */
[----:B------:R1:W4:Y:S02]  /*165e0*/  MUFU.EX2 R157, R2 ;  /* 0x00000002009d7308 */ /* 0x0003240000000800 */
[--C-:B-1----:R-:W-:Y:S01]  /*165f0*/  FFMA.FTZ R2, R202, c[0x0][0x2d0], -R149.reuse ;  /* 0x0000b400ca027a23 */ /* 0x102fe20000010895 */
[C---:B----4-:R-:W-:Y:S01]  /*16600*/  F2FP.BF16.PACK_AB R75, R157.reuse, R112 ;  /* 0x000000709d4b723e */ /* 0x050fe200000010ff */
[----:B------:R-:W-:Y:S06]  /*16610*/  FADD.FTZ R0, R157, R0 ;  /* 0x000000009d007221 */ /* 0x000fec0000010000 */
[----:B------:R1:W-:Y:S01]  /*16620*/  MUFU.EX2 R156, R2 ;  /* 0x00000002009c7308 */ /* 0x0003e20000000800 */
[C---:B------:R-:W-:Y:S08]  /*16630*/  HMMA.16816.F32.BF16 R4, R72.reuse, R80, R4 ;  /* 0x000000504804723c */ /* 0x040ff00000041804 */
[C---:B------:R-:W-:Y:S01]  /*16640*/  HMMA.16816.F32.BF16 R8, R72.reuse, R82, R8 ;  /* 0x000000524808723c */ /* 0x040fe20000041808 */
[----:B------:R-:W4:Y:S07]  /*16650*/  LDSM.16.MT88.4 R80, [R213+0x6100] ;  /* 0x00610000d550783b */ /* 0x000f2e0000004200 */
[C---:B------:R-:W-:Y:S04]  /*16660*/  HMMA.16816.F32.BF16 R12, R72.reuse, R96, R12 ;  /* 0x00000060480c723c */ /* 0x040fe8000004180c */
[--C-:B-1----:R-:W-:Y:S04]  /*16670*/  FFMA.FTZ R2, R204, c[0x0][0x2d0], -R149.reuse ;  /* 0x0000b400cc027a23 */ /* 0x102fe80000010895 */
[C---:B------:R-:W-:Y:S01]  /*16680*/  HMMA.16816.F32.BF16 R16, R72.reuse, R98, R16 ;  /* 0x000000624810723c */ /* 0x040fe20000041810 */
[----:B------:R1:W-:Y:S01]  /*16690*/  MUFU.EX2 R155, R2 ;  /* 0x00000002009b7308 */ /* 0x0003e20000000800 */
[----:B------:R-:W-:Y:S06]  /*166a0*/  LDSM.16.MT88.4 R96, [R217+0x2900] ;  /* 0x00290000d960783b */ /* 0x000fec0000004200 */
[C---:B--2---:R-:W-:Y:S08]  /*166b0*/  HMMA.16816.F32.BF16 R20, R72.reuse, R84, R20 ;  /* 0x000000544814723c */ /* 0x044ff00000041814 */
[C---:B------:R-:W-:Y:S01]  /*166c0*/  HMMA.16816.F32.BF16 R24, R72.reuse, R86, R24 ;  /* 0x000000564818723c */ /* 0x040fe20000041818 */
[----:B------:R-:W2:Y:S07]  /*166d0*/  LDSM.16.MT88.4 R84, [R217+0x6100] ;  /* 0x00610000d954783b */ /* 0x000eae0000004200 */
[C---:B---3--:R-:W-:Y:S04]  /*166e0*/  HMMA.16816.F32.BF16 R28, R72.reuse, R76, R28 ;  /* 0x0000004c481c723c */ /* 0x048fe8000004181c */
[--C-:B-1----:R-:W-:Y:S04]  /*166f0*/  FFMA.FTZ R2, R207, c[0x0][0x2d0], -R148.reuse ;  /* 0x0000b400cf027a23 */ /* 0x102fe80000010894 */
[C---:B------:R-:W-:Y:S01]  /*16700*/  HMMA.16816.F32.BF16 R32, R72.reuse, R78, R32 ;  /* 0x0000004e4820723c */ /* 0x040fe20000041820 */
[----:B------:R1:W3:Y:S01]  /*16710*/  MUFU.EX2 R123, R2 ;  /* 0x00000002007b7308 */ /* 0x0002e20000000800 */
[----:B------:R-:W5:Y:S06]  /*16720*/  LDSM.16.MT88.4 R76, [R213+0x2900] ;  /* 0x00290000d54c783b */ /* 0x000f6c0000004200 */
[C---:B----4-:R-:W-:Y:S08]  /*16730*/  HMMA.16816.F32.BF16 R36, R72.reuse, R80, R36 ;  /* 0x000000504824723c */ /* 0x050ff00000041824 */
[C---:B------:R-:W-:Y:S01]  /*16740*/  HMMA.16816.F32.BF16 R40, R72.reuse, R82, R40 ;  /* 0x000000524828723c */ /* 0x040fe20000041828 */
[----:B------:R-:W4:Y:S07]  /*16750*/  LDSM.16.MT88.4 R80, [R214+0x2900] ;  /* 0x00290000d650783b */ /* 0x000f2e0000004200 */
[C---:B------:R-:W-:Y:S04]  /*16760*/  HMMA.16816.F32.BF16 R44, R72.reuse, R88, R44 ;  /* 0x00000058482c723c */ /* 0x040fe8000004182c */
[----:B-1----:R-:W-:Y:S02]  /*16770*/  FFMA.FTZ R2, R206, c[0x0][0x2d0], -R148 ;  /* 0x0000b400ce027a23 */ /* 0x002fe40000010894 */
[----:B---3--:R-:W-:Y:S02]  /*16780*/  FADD.FTZ R0, R123, R0 ;  /* 0x000000007b007221 */ /* 0x008fe40000010000 */
[C---:B------:R-:W-:Y:S01]  /*16790*/  HMMA.16816.F32.BF16 R48, R72.reuse, R90, R48 ;  /* 0x0000005a4830723c */ /* 0x040fe20000041830 */
[----:B------:R1:W3:Y:S01]  /*167a0*/  MUFU.EX2 R122, R2 ;  /* 0x00000002007a7308 */ /* 0x0002e20000000800 */
[----:B------:R-:W-:Y:S06]  /*167b0*/  LDSM.16.MT88.4 R88, [R213+0x6900] ;  /* 0x00690000d558783b */ /* 0x000fec0000004200 */
[C---:B--2---:R-:W-:Y:S08]  /*167c0*/  HMMA.16816.F32.BF16 R52, R72.reuse, R84, R52 ;  /* 0x000000544834723c */ /* 0x044ff00000041834 */
[C---:B------:R-:W-:Y:S01]  /*167d0*/  HMMA.16816.F32.BF16 R56, R72.reuse, R86, R56 ;  /* 0x000000564838723c */ /* 0x040fe20000041838 */
[----:B------:R-:W2:Y:S07]  /*167e0*/  LDSM.16.MT88.4 R84, [R216+0x2900] ;  /* 0x00290000d854783b */ /* 0x000eae0000004200 */
[C---:B------:R-:W-:Y:S04]  /*167f0*/  HMMA.16816.F32.BF16 R60, R72.reuse, R92, R60 ;  /* 0x0000005c483c723c */ /* 0x040fe8000004183c */
[--C-:B-1----:R-:W-:Y:S02]  /*16800*/  FFMA.FTZ R2, R209, c[0x0][0x2d0], -R149.reuse ;  /* 0x0000b400d1027a23 */ /* 0x102fe40000010895 */
[C---:B---3--:R-:W-:Y:S02]  /*16810*/  FADD.FTZ R0, R122.reuse, R0 ;  /* 0x000000007a007221 */ /* 0x048fe40000010000 */
        /* <DEDUP_REMOVED lines=9> */
[----:B------:R1:W3:Y:S02]  /*168b0*/  MUFU.EX2 R120, R2 ;  /* 0x0000000200787308 */ /* 0x0002e40000000800 */
[----:B-1----:R-:W-:Y:S02]  /*168c0*/  FFMA.FTZ R2, R237, c[0x0][0x2d0], -R148 ;  /* 0x0000b400ed027a23 */ /* 0x002fe40000010894 */
[----:B---3--:R-:W-:Y:S06]  /*168d0*/  FADD.FTZ R0, R120, R0 ;  /* 0x0000000078007221 */ /* 0x008fec0000010000 */
[----:B------:R1:W3:Y:S02]  /*168e0*/  MUFU.EX2 R153, R2 ;  /* 0x0000000200997308 */ /* 0x0002e40000000800 */
[--C-:B-1----:R-:W-:Y:S01]  /*168f0*/  FFMA.FTZ R2, R245, c[0x0][0x2d0], -R149.reuse ;  /* 0x0000b400f5027a23 */ /* 0x102fe20000010895 */
[C---:B---3--:R-:W-:Y:S01]  /*16900*/  F2FP.BF16.PACK_AB R75, R153.reuse, R120 ;  /* 0x00000078994b723e */ /* 0x048fe200000010ff */
[----:B------:R-:W-:Y:S06]  /*16910*/  FADD.FTZ R0, R153, R0 ;  /* 0x0000000099007221 */ /* 0x000fec0000010000 */
[----:B------:R1:W-:Y:S01]  /*16920*/  MUFU.EX2 R152, R2 ;  /* 0x0000000200987308 */ /* 0x0003e20000000800 */
[C---:B-----5:R-:W-:Y:S08]  /*16930*/  HMMA.16816.F32.BF16 R4, R72.reuse, R76, R4 ;  /* 0x0000004c4804723c */ /* 0x060ff00000041804 */
[C---:B------:R-:W-:Y:S01]  /*16940*/  HMMA.16816.F32.BF16 R8, R72.reuse, R78, R8 ;  /* 0x0000004e4808723c */ /* 0x040fe20000041808 */
[----:B------:R-:W3:Y:S07]  /*16950*/  LDSM.16.MT88.4 R76, [R214+0x6900] ;  /* 0x00690000d64c783b */ /* 0x000eee0000004200 */
[C---:B----4-:R-:W-:Y:S04]  /*16960*/  HMMA.16816.F32.BF16 R12, R72.reuse, R80, R12 ;  /* 0x00000050480c723c */ /* 0x050fe8000004180c */
        /* <DEDUP_REMOVED lines=14> */
[----:B------:R-:W-:Y:S07]  /*16a50*/  LDSM.16.MT88.4 R88, [R217+0x3100] ;  /* 0x00310000d958783b */ /* 0x000fee0000004200 */
[C---:B---3--:R-:W-:Y:S04]  /*16a60*/  HMMA.16816.F32.BF16 R44, R72.reuse, R76, R44 ;  /* 0x0000004c482c723c */ /* 0x048fe8000004182c */
[----:B-1----:R-:W-:Y:S02]  /*16a70*/  FFMA.FTZ R2, R240, c[0x0][0x2d0], -R148 ;  /* 0x0000b400f0027a23 */ /* 0x002fe40000010894 */
[----:B--2---:R-:W-:Y:S02]  /*16a80*/  FADD.FTZ R0, R131, R0 ;  /* 0x0000000083007221 */ /* 0x004fe40000010000 */
[C---:B------:R-:W-:Y:S01]  /*16a90*/  HMMA.16816.F32.BF16 R48, R72.reuse, R78, R48 ;  /* 0x0000004e4830723c */ /* 0x040fe20000041830 */
[----:B------:R1:W2:Y:S01]  /*16aa0*/  MUFU.EX2 R130, R2 ;  /* 0x0000000200827308 */ /* 0x0002a20000000800 */
[----:B------:R-:W3:Y:S06]  /*16ab0*/  LDSM.16.MT88.4 R76, [R213+0x3100] ;  /* 0x00310000d54c783b */ /* 0x000eec0000004200 */
[C---:B----4-:R-:W-:Y:S08]  /*16ac0*/  HMMA.16816.F32.BF16 R52, R72.reuse, R80, R52 ;  /* 0x000000504834723c */ /* 0x050ff00000041834 */
[C---:B------:R-:W-:Y:S01]  /*16ad0*/  HMMA.16816.F32.BF16 R56, R72.reuse, R82, R56 ;  /* 0x000000524838723c */ /* 0x040fe20000041838 */
[----:B------:R-:W4:Y:S07]  /*16ae0*/  LDSM.16.MT88.4 R80, [R214+0x3100] ;  /* 0x00310000d650783b */ /* 0x000f2e0000004200 */
[C---:B-----5:R-:W-:Y:S04]  /*16af0*/  HMMA.16816.F32.BF16 R60, R72.reuse, R84, R60 ;  /* 0x00000054483c723c */ /* 0x060fe8000004183c */
[--C-:B-1----:R-:W-:Y:S02]  /*16b00*/  FFMA.FTZ R2, R249, c[0x0][0x2d0], -R149.reuse ;  /* 0x0000b400f9027a23 */ /* 0x102fe40000010895 */
[C---:B--2---:R-:W-:Y:S02]  /*16b10*/  FADD.FTZ R0, R130.reuse, R0 ;  /* 0x0000000082007221 */ /* 0x044fe40000010000 */
[----:B------:R-:W-:Y:S01]  /*16b20*/  HMMA.16816.F32.BF16 R64, R72, R86, R64 ;  /* 0x000000564840723c */ /* 0x000fe20000041840 */
[----:B------:R1:W-:Y:S01]  /*16b30*/  MUFU.EX2 R129, R2 ;  /* 0x0000000200817308 */ /* 0x0003e20000000800 */
[----:B------:R-:W2:Y:S05]  /*16b40*/  LDSM.16.MT88.4 R84, [R213+0x7100] ;  /* 0x00710000d554783b */ /* 0x000eaa0000004200 */
[----:B------:R-:W-:Y:S02]  /*16b50*/  F2FP.BF16.PACK_AB R72, R151, R152 ;  /* 0x000000989748723e */ /* 0x000fe400000010ff */
[----:B------:R-:W-:Y:S03]  /*16b60*/  F2FP.BF16.PACK_AB R73, R130, R131 ;  /* 0x000000838249723e */ /* 0x000fe600000010ff */
[--C-:B-1----:R-:W-:Y:S04]  /*16b70*/  FFMA.FTZ R2, R252, c[0x0][0x2d0], -R149.reuse ;  /* 0x0000b400fc027a23 */ /* 0x102fe80000010895 */
[----:B------:R1:W5:Y:S02]  /*16b80*/  MUFU.EX2 R150, R2 ;  /* 0x0000000200967308 */ /* 0x0003640000000800 */
[--C-:B-1----:R-:W-:Y:S01]  /*16b90*/  FFMA.FTZ R2, R242, c[0x0][0x2d0], -R148.reuse ;  /* 0x0000b400f2027a23 */ /* 0x102fe20000010894 */
[----:B-----5:R-:W-:Y:S07]  /*16ba0*/  F2FP.BF16.PACK_AB R74, R150, R129 ;  /* 0x00000081964a723e */ /* 0x020fee00000010ff */
[----:B------:R1:W5:Y:S02]  /*16bb0*/  MUFU.EX2 R128, R2 ;  /* 0x0000000200807308 */ /* 0x0003640000000800 */
[----:B-1----:R-:W-:Y:S02]  /*16bc0*/  FFMA.FTZ R2, R246, c[0x0][0x2d0], -R148 ;  /* 0x0000b400f6027a23 */ /* 0x002fe40000010894 */
[----:B-----5:R-:W-:Y:S06]  /*16bd0*/  FADD.FTZ R0, R128, R0 ;  /* 0x0000000080007221 */ /* 0x020fec0000010000 */
[----:B------:R-:W1:Y:S02]  /*16be0*/  MUFU.EX2 R139, R2 ;  /* 0x00000002008b7308 */ /* 0x000e640000000800 */
[----:B-1----:R-:W-:Y:S01]  /*16bf0*/  F2FP.BF16.PACK_AB R75, R139, R128 ;  /* 0x000000808b4b723e */ /* 0x002fe200000010ff */
[--C-:B------:R-:W-:Y:S02]  /*16c00*/  FFMA.FTZ R2, R137, c[0x0][0x2d0], -R149.reuse ;  /* 0x0000b40089027a23 */ /* 0x100fe40000010895 */
[----:B------:R-:W-:Y:S05]  /*16c10*/  FFMA.FTZ R149, R103, c[0x0][0x2d0], -R149 ;  /* 0x0000b40067957a23 */ /* 0x000fea0000010895 */
[----:B------:R-:W-:Y:S01]  /*16c20*/  MUFU.EX2 R137, R70 ;  /* 0x0000004600897308 */ /* 0x000fe20000000800 */
[--C-:B------:R-:W-:Y:S01]  /*16c30*/  FFMA.FTZ R103, R251, c[0x0][0x2d0], -R148.reuse ;  /* 0x0000b400fb677a23 */ /* 0x100fe20000010894 */
[C---:B---3--:R-:W-:Y:S03]  /*16c40*/  HMMA.16816.F32.BF16 R4, R72.reuse, R76, R4 ;  /* 0x0000004c4804723c */ /* 0x048fe60000041804 */
[----:B------:R-:W-:Y:S02]  /*16c50*/  FFMA.FTZ R148, R71, c[0x0][0x2d0], -R148 ;  /* 0x0000b40047947a23 */ /* 0x000fe40000010894 */
[----:B------:R-:W-:Y:S03]  /*16c60*/  FADD.FTZ R0, R139, R0 ;  /* 0x000000008b007221 */ /* 0x000fe60000010000 */
[----:B------:R-:W-:Y:S01]  /*16c70*/  MUFU.EX2 R71, R102 ;  /* 0x0000006600477308 */ /* 0x000fe20000000800 */
[C---:B------:R-:W-:Y:S01]  /*16c80*/  HMMA.16816.F32.BF16 R8, R72.reuse, R78, R8 ;  /* 0x0000004e4808723c */ /* 0x040fe20000041808 */
[----:B------:R-:W1:Y:S02]  /*16c90*/  LDSM.16.MT88.4 R76, [R217+0x7100] ;  /* 0x00710000d94c783b */ /* 0x000e640000004200 */
[----:B------:R-:W-:Y:S05]  /*16ca0*/  FADD.FTZ R3, R3, R0 ;  /* 0x0000000003037221 */ /* 0x000fea0000010000 */
[C---:B----4-:R-:W-:Y:S01]  /*16cb0*/  HMMA.16816.F32.BF16 R12, R72.reuse, R80, R12 ;  /* 0x00000050480c723c */ /* 0x050fe2000004180c */
[----:B------:R3:W-:Y:S03]  /*16cc0*/  MUFU.EX2 R70, R103 ;  /* 0x0000006700467308 */ /* 0x0007e60000000800 */
[----:B------:R-:W-:Y:S04]  /*16cd0*/  FADD.FTZ R3, R136, R3 ;  /* 0x0000000388037221 */ /* 0x000fe80000010000 */
[C---:B------:R-:W-:Y:S01]  /*16ce0*/  HMMA.16816.F32.BF16 R16, R72.reuse, R82, R16 ;  /* 0x000000524810723c */ /* 0x040fe20000041810 */
[----:B------:R-:W4:Y:S02]  /*16cf0*/  LDSM.16.MT88.4 R80, [R216+0x7100] ;  /* 0x00710000d850783b */ /* 0x000f240000004200 */
[----:B------:R-:W-:Y:S05]  /*16d00*/  MUFU.EX2 R149, R149 ;  /* 0x0000009500957308 */ /* 0x000fea0000000800 */
[C---:B------:R-:W-:Y:S05]  /*16d10*/  HMMA.16816.F32.BF16 R20, R72.reuse, R88, R20 ;  /* 0x000000584814723c */ /* 0x040fea0000041814 */
[----:B------:R-:W5:Y:S03]  /*16d20*/  MUFU.EX2 R148, R148 ;  /* 0x0000009400947308 */ /* 0x000f660000000800 */
[C---:B------:R-:W-:Y:S01]  /*16d30*/  HMMA.16816.F32.BF16 R24, R72.reuse, R90, R24 ;  /* 0x0000005a4818723c */ /* 0x040fe20000041818 */
[----:B------:R-:W-:Y:S06]  /*16d40*/  LDSM.16.MT88.4 R88, [R214+0x3900] ;  /* 0x00390000d658783b */ /* 0x000fec0000004200 */
[----:B------:R1:W1:Y:S01]  /*16d50*/  MUFU.EX2 R138, R2 ;  /* 0x00000002008a7308 */ /* 0x0002620000000800 */
[C---:B------:R-:W-:Y:S01]  /*16d60*/  HMMA.16816.F32.BF16 R28, R72.reuse, R92, R28 ;  /* 0x0000005c481c723c */ /* 0x040fe2000004181c */
[----:B---3--:R-:W-:Y:S07]  /*16d70*/  LDSM.16.MT88.4 R100, [R216+0x3900] ;  /* 0x00390000d864783b */ /* 0x008fee0000004200 */
[C---:B------:R-:W-:Y:S01]  /*16d80*/  HMMA.16816.F32.BF16 R32, R72.reuse, R94, R32 ;  /* 0x0000005e4820723c */ /* 0x040fe20000041820 */
[----:B------:R-:W-:Y:S03]  /*16d90*/  LDSM.16.MT88.4 R92, [R217+0x3900] ;  /* 0x00390000d95c783b */ /* 0x000fe60000004200 */
[----:B-----5:R-:W-:Y:S04]  /*16da0*/  F2FP.BF16.PACK_AB R135, R148, R70 ;  /* 0x000000469487723e */ /* 0x020fe800000010ff */
[C---:B--2---:R-:W-:Y:S04]  /*16db0*/  HMMA.16816.F32.BF16 R36, R72.reuse, R84, R36 ;  /* 0x000000544824723c */ /* 0x044fe80000041824 */
[----:B-1----:R-:W-:Y:S04]  /*16dc0*/  FADD.FTZ R2, R134, R104 ;  /* 0x0000006886027221 */ /* 0x002fe80000010000 */
[C---:B------:R-:W-:Y:S01]  /*16dd0*/  HMMA.16816.F32.BF16 R40, R72.reuse, R86, R40 ;  /* 0x000000564828723c */ /* 0x040fe20000041828 */
[----:B------:R-:W1:Y:S03]  /*16de0*/  LDSM.16.MT88.4 R84, [R213+0x3900] ;  /* 0x00390000d554783b */ /* 0x000e660000004200 */
[----:B------:R-:W-:Y:S01]  /*16df0*/  FADD.FTZ R2, R132, R2 ;  /* 0x0000000284027221 */ /* 0x000fe20000010000 */
[----:B------:R-:W-:Y:S02]  /*16e00*/  F2FP.BF16.PACK_AB R132, R137, R138 ;  /* 0x0000008a8984723e */ /* 0x000fe400000010ff */
[----:B------:R-:W-:Y:S01]  /*16e10*/  F2FP.BF16.PACK_AB R134, R149, R71 ;  /* 0x000000479586723e */ /* 0x000fe200000010ff */
[C---:B------:R-:W-:Y:S04]  /*16e20*/  HMMA.16816.F32.BF16 R44, R72.reuse, R96, R44 ;  /* 0x00000060482c723c */ /* 0x040fe8000004182c */
[----:B------:R-:W-:Y:S04]  /*16e30*/  FADD.FTZ R2, R110, R2 ;  /* 0x000000026e027221 */ /* 0x000fe80000010000 */
[C---:B------:R-:W-:Y:S04]  /*16e40*/  HMMA.16816.F32.BF16 R48, R72.reuse, R98, R48 ;  /* 0x000000624830723c */ /* 0x040fe80000041830 */
[----:B------:R-:W-:Y:S02]  /*16e50*/  FADD.FTZ R2, R108, R2 ;  /* 0x000000026c027221 */ /* 0x000fe40000010000 */
[----:B------:R-:W2:Y:S02]  /*16e60*/  LDSM.16.MT88.4 R108, [R213+0x7900] ;  /* 0x00790000d56c783b */ /* 0x000ea40000004200 */
[C---:B------:R-:W-:Y:S04]  /*16e70*/  HMMA.16816.F32.BF16 R52, R72.reuse, R76, R52 ;  /* 0x0000004c4834723c */ /* 0x040fe80000041834 */
[----:B------:R-:W-:Y:S04]  /*16e80*/  FADD.FTZ R2, R250, R2 ;  /* 0x00000002fa027221 */ /* 0x000fe80000010000 */
[C---:B------:R-:W-:Y:S04]  /*16e90*/  HMMA.16816.F32.BF16 R56, R72.reuse, R78, R56 ;  /* 0x0000004e4838723c */ /* 0x040fe80000041838 */
[----:B------:R-:W-:Y:S04]  /*16ea0*/  FADD.FTZ R2, R241, R2 ;  /* 0x00000002f1027221 */ /* 0x000fe80000010000 */
[C---:B----4-:R-:W-:Y:S04]  /*16eb0*/  HMMA.16816.F32.BF16 R60, R72.reuse, R80, R60 ;  /* 0x00000050483c723c */ /* 0x050fe8000004183c */
[----:B------:R-:W-:Y:S04]  /*16ec0*/  FADD.FTZ R2, R239, R2 ;  /* 0x00000002ef027221 */ /* 0x000fe80000010000 */
[----:B------:R-:W-:Y:S04]  /*16ed0*/  HMMA.16816.F32.BF16 R64, R72, R82, R64 ;  /* 0x000000524840723c */ /* 0x000fe80000041840 */
[----:B------:R-:W-:Y:S02]  /*16ee0*/  FADD.FTZ R2, R117, R2 ;  /* 0x0000000275027221 */ /* 0x000fe40000010000 */
[----:B------:R-:W3:Y:S02]  /*16ef0*/  LDSM.16.MT88.4 R116, [R214+0x7900] ;  /* 0x00790000d674783b */ /* 0x000ee40000004200 */
[C---:B-1----:R-:W-:Y:S05]  /*16f00*/  HMMA.16816.F32.BF16 R72, R132.reuse, R84, R4 ;  /* 0x000000548448723c */ /* 0x042fea0000041804 */
[----:B------:R-:W-:Y:S01]  /*16f10*/  FADD.FTZ R2, R211, R2 ;  /* 0x00000002d3027221 */ /* 0x000fe20000010000 */
[----:B------:R-:W-:Y:S02]  /*16f20*/  LDSM.16.MT88.4 R4, [R216+0x7900] ;  /* 0x00790000d804783b */ /* 0x000fe40000004200 */
[C---:B------:R-:W-:Y:S04]  /*16f30*/  HMMA.16816.F32.BF16 R76, R132.reuse, R86, R8 ;  /* 0x00000056844c723c */ /* 0x040fe80000041808 */
[----:B------:R-:W-:Y:S02]  /*16f40*/  FADD.FTZ R2, R203, R2 ;  /* 0x00000002cb027221 */ /* 0x000fe40000010000 */
[----:B------:R-:W4:Y:S02]  /*16f50*/  LDL R8, [R1] ;  /* 0x0000000001087983 */ /* 0x000f240000100800 */
[C---:B------:R-:W-:Y:S04]  /*16f60*/  HMMA.16816.F32.BF16 R80, R132.reuse, R88, R12 ;  /* 0x000000588450723c */ /* 0x040fe8000004180c */
[----:B------:R-:W-:Y:S04]  /*16f70*/  FADD.FTZ R2, R127, R2 ;  /* 0x000000027f027221 */ /* 0x000fe80000010000 */
[C---:B------:R-:W-:Y:S04]  /*16f80*/  HMMA.16816.F32.BF16 R84, R132.reuse, R90, R16 ;  /* 0x0000005a8454723c */ /* 0x040fe80000041810 */
[----:B------:R-:W-:Y:S02]  /*16f90*/  FADD.FTZ R2, R124, R2 ;  /* 0x000000027c027221 */ /* 0x000fe40000010000 */
[----:B------:R-:W1:Y:S02]  /*16fa0*/  LDSM.16.MT88.4 R124, [R217+0x7900] ;  /* 0x00790000d97c783b */ /* 0x000e640000004200 */
[C---:B------:R-:W-:Y:S04]  /*16fb0*/  HMMA.16816.F32.BF16 R88, R132.reuse, R92, R20 ;  /* 0x0000005c8458723c */ /* 0x040fe80000041814 */
[----:B------:R-:W-:Y:S04]  /*16fc0*/  FADD.FTZ R2, R176, R2 ;  /* 0x00000002b0027221 */ /* 0x000fe80000010000 */
[C---:B------:R-:W-:Y:S04]  /*16fd0*/  HMMA.16816.F32.BF16 R92, R132.reuse, R94, R24 ;  /* 0x0000005e845c723c */ /* 0x040fe80000041818 */
[----:B------:R-:W-:Y:S04]  /*16fe0*/  FADD.FTZ R2, R106, R2 ;  /* 0x000000026a027221 */ /* 0x000fe80000010000 */
[C---:B------:R-:W-:Y:S04]  /*16ff0*/  HMMA.16816.F32.BF16 R96, R132.reuse, R100, R28 ;  /* 0x000000648460723c */ /* 0x040fe8000004181c */
[----:B------:R-:W-:Y:S04]  /*17000*/  FADD.FTZ R2, R166, R2 ;  /* 0x00000002a6027221 */ /* 0x000fe80000010000 */
[C---:B------:R-:W-:Y:S04]  /*17010*/  HMMA.16816.F32.BF16 R100, R132.reuse, R102, R32 ;  /* 0x000000668464723c */ /* 0x040fe80000041820 */
[----:B------:R-:W-:Y:S04]  /*17020*/  FADD.FTZ R2, R159, R2 ;  /* 0x000000029f027221 */ /* 0x000fe80000010000 */
[C---:B--2---:R-:W-:Y:S04]  /*17030*/  HMMA.16816.F32.BF16 R104, R132.reuse, R108, R36 ;  /* 0x0000006c8468723c */ /* 0x044fe80000041824 */
[----:B------:R-:W-:Y:S04]  /*17040*/  FADD.FTZ R2, R164, R2 ;  /* 0x00000002a4027221 */ /* 0x000fe80000010000 */
[C---:B------:R-:W-:Y:S04]  /*17050*/  HMMA.16816.F32.BF16 R108, R132.reuse, R110, R40 ;  /* 0x0000006e846c723c */ /* 0x040fe80000041828 */
[----:B------:R-:W-:Y:S04]  /*17060*/  FADD.FTZ R2, R113, R2 ;  /* 0x0000000271027221 */ /* 0x000fe80000010000 */
[C---:B---3--:R-:W-:Y:S04]  /*17070*/  HMMA.16816.F32.BF16 R112, R132.reuse, R116, R44 ;  /* 0x000000748470723c */ /* 0x048fe8000004182c */
[----:B------:R-:W-:Y:S04]  /*17080*/  FADD.FTZ R2, R158, R2 ;  /* 0x000000029e027221 */ /* 0x000fe80000010000 */
[C---:B------:R-:W-:Y:S04]  /*17090*/  HMMA.16816.F32.BF16 R116, R132.reuse, R118, R48 ;  /* 0x000000768474723c */ /* 0x040fe80000041830 */
[----:B------:R-:W-:Y:S04]  /*170a0*/  FADD.FTZ R2, R156, R2 ;  /* 0x000000029c027221 */ /* 0x000fe80000010000 */
        /* <DEDUP_REMOVED lines=21> */
[----:B----4-:R-:W-:Y:S02]  /*17200*/  ISETP.GT.AND P0, PT, R200, R8, PT ;  /* 0x00000008c800720c */ /* 0x010fe40003f04270 */
[----:B------:R-:W-:Y:S11]  /*17210*/  MOV R200, R236 ;  /* 0x000000ec00c87202 */ /* 0x000ff60000000f00 */
[----:B-1----:R-:W-:-:S05]  /*17220*/  @P0 BRA `(.L_x_622) ;  /* 0xffffb70000000947 */ /* 0x002fca000383ffff */
.L_x_621:
[----:B------:R-:W-:-:S13]  /*17230*/  ISETP.GE.AND P0, PT, R236, RZ, PT ;  /* 0x000000ffec00720c */ /* 0x000fda0003f06270 */
[----:B------:R-:W-:Y:S05]  /*17240*/  @!P0 BRA `(.L_x_623) ;  /* 0x000040d000008947 */ /* 0x000fea0003800000 */
[----:B------:R-:W2:Y:S01]  /*17250*/  LDL.64 R10, [R1+0x48] ;  /* 0x00004800010a7983 */ /* 0x000ea20000100a00 */
[----:B------:R-:W-:Y:S02]  /*17260*/  UMOV UR6, 0x6 ;  /* 0x0000000600067882 */ /* 0x000fe40000000000 */
[----:B------:R-:W-:Y:S01]  /*17270*/  ULDC.64 UR4, c[0x0][0x1e0] ;  /* 0x0000780000047ab9 */ /* 0x000fe20000000a00 */
[----:B-1----:R-:W2:Y:S04]  /*17280*/  LDL.LU R2, [R1+0x30] ;  /* 0x0000300001027983 */ /* 0x002ea80000300800 */
[----:B------:R-:W3:Y:S04]  /*17290*/  LDL.64 R8, [R1+0x58] ;  /* 0x0000580001087983 */ /* 0x000ee80000100a00 */
[----:B------:R-:W4:Y:S04]  /*172a0*/  LDL.LU.64 R6, [R1+0x60] ;  /* 0x0000600001067983 */ /* 0x000f280000300a00 */
[----:B------:R-:W5:Y:S01]  /*172b0*/  LDL.LU.64 R4, [R1+0x50] ;  /* 0x0000500001047983 */ /* 0x000f620000300a00 */
[----:B------:R-:W-:Y:S01]  /*172c0*/  IMAD.MOV.U32 R0, RZ, RZ, c[0x0][0x1e0] ;  /* 0x00007800ff007624 */ /* 0x000fe200078e00ff */
[----:B------:R-:W-:Y:S01]  /*172d0*/  USHF.L.U64.HI UR6, UR4, UR6, UR5 ;  /* 0x0000000604067299 */ /* 0x000fe20008010205 */
[----:B------:R-:W-:Y:S01]  /*172e0*/  MOV R71, R68 ;  /* 0x0000004400477202 */ /* 0x000fe20000000f00 */
[----:B------:R-:W-:Y:S01]  /*172f0*/  USHF.L.U32 UR10, UR4, 0x6, URZ ;  /* 0x00000006040a7899 */ /* 0x000fe2000800063f */
[----:B------:R-:W-:Y:S01]  /*17300*/  IMAD.SHL.U32 R0, R0, 0x40, RZ ;  /* 0x0000004000007824 */ /* 0x000fe200078e00ff */
[----:B------:R-:W-:Y:S01]  /*17310*/  UMOV UR7, 0x7 ;  /* 0x0000000700077882 */ /* 0x000fe20000000000 */
[----:B------:R-:W-:Y:S01]  /*17320*/  IMAD.MOV.U32 R70, RZ, RZ, R69 ;  /* 0x000000ffff467224 */ /* 0x000fe200078e0045 */
[----:B------:R-:W-:-:S02]  /*17330*/  ULDC.64 UR4, c[0x0][0x208] ;  /* 0x0000820000047ab9 */ /* 0x000fc40000000a00 */
[----:B------:R-:W-:Y:S01]  /*17340*/  IADD3 R0, P0, R0, 0x80, RZ ;  /* 0x0000008000007810 */ /* 0x000fe20007f1e0ff */
[----:B------:R-:W-:Y:S02]  /*17350*/  USHF.L.U64.HI UR5, UR4, UR7, UR5 ;  /* 0x0000000704057299 */ /* 0x000fe40008010205 */
[----:B------:R-:W-:Y:S02]  /*17360*/  USHF.L.U32 UR4, UR4, 0x7, URZ ;  /* 0x0000000704047899 */ /* 0x000fe4000800063f */
[----:B------:R1:W-:Y:S01]  /*17370*/  STL [R1+0x28], R0 ;  /* 0x0000280001007387 */ /* 0x0003e20000100800 */
[----:B--2---:R-:W-:Y:S02]  /*17380*/  IADD3.X R10, RZ, R2, RZ, P0, !PT ;  /* 0x00000002ff0a7210 */ /* 0x004fe400007fe4ff */
[----:B---3--:R-:W-:Y:S02]  /*17390*/  IADD3 RZ, P1, R8, 0x40, RZ ;  /* 0x0000004008ff7810 */ /* 0x008fe40007f3e0ff */
[----:B----4-:R-:W-:-:S03]  /*173a0*/  IADD3 R2, P0, R6, 0x40, RZ ;  /* 0x0000004006027810 */ /* 0x010fc60007f1e0ff */
[----:B-1----:R-:W-:Y:S01]  /*173b0*/  IMAD.X R0, RZ, RZ, R11, P1 ;  /* 0x000000ffff007224 */ /* 0x002fe200008e060b */
[----:B-----5:R-:W-:Y:S01]  /*173c0*/  MOV R4, R6 ;  /* 0x0000000600047202 */ /* 0x020fe20000000f00 */
[----:B------:R-:W-:-:S03]  /*173d0*/  IMAD.X R3, RZ, RZ, R5, P0 ;  /* 0x000000ffff037224 */ /* 0x000fc600000e0605 */
[----:B------:R1:W-:Y:S04]  /*173e0*/  STL [R1+0x3c], R0 ;  /* 0x00003c0001007387 */ /* 0x0003e80000100800 */
[----:B------:R2:W-:Y:S01]  /*173f0*/  STL [R1+0x24], R10 ;  /* 0x0000240a01007387 */ /* 0x0005e20000100800 */
[----:B-1----:R-:W-:-:S05]  /*17400*/  IADD3 R0, R8, 0x40, RZ ;  /* 0x0000004008007810 */ /* 0x002fca0007ffe0ff */
[----:B------:R2:W-:Y:S04]  /*17410*/  STL [R1+0x38], R0 ;  /* 0x0000380001007387 */ /* 0x0005e80000100800 */
[----:B------:R2:W-:Y:S04]  /*17420*/  STL.64 [R1+0x50], R4 ;  /* 0x0000500401007387 */ /* 0x0005e80000100a00 */
[----:B------:R2:W-:Y:S02]  /*17430*/  STL.64 [R1+0x30], R2 ;  /* 0x0000300201007387 */ /* 0x0005e40000100a00 */
.L_x_624:
[----:B-12---:R-:W2:Y:S01]  /*17440*/  LDL R0, [R1+0x40] ;  /* 0x0000400001007983 */ /* 0x006ea20000100800 */
[----:B------:R-:W-:Y:S04]  /*17450*/  DEPBAR.LE SB0, 0x0 ;  /* 0x000080000000791a */ /* 0x000fe80000000000 */
[----:B------:R-:W3:Y:S01]  /*17460*/  LDL.64 R156, [R1+0x50] ;  /* 0x00005000019c7983 */ /* 0x000ee20000100a00 */
[----:B------:R-:W-:Y:S02]  /*17470*/  SHF.R.S32.HI R68, RZ, 0x1f, R236 ;  /* 0x0000001fff447819 */ /* 0x000fe400000114ec */
[----:B------:R-:W-:Y:S02]  /*17480*/  MOV R202, c[0x0][0x208] ;  /* 0x0000820000ca7a02 */ /* 0x000fe40000000f00 */
[----:B------:R-:W-:Y:S01]  /*17490*/  MOV R200, 0x6 ;  /* 0x0000000600c87802 */ /* 0x000fe20000000f00 */
[----:B------:R-:W4:Y:S01]  /*174a0*/  LDL.64 R2, [R1+0x30] ;  /* 0x0000300001027983 */ /* 0x000f220000100a00 */
[----:B------:R-:W-:Y:S02]  /*174b0*/  SHF.L.U32 R202, R202, 0x6, RZ ;  /* 0x00000006caca7819 */ /* 0x000fe400000006ff */
[----:B------:R-:W-:Y:S02]  /*174c0*/  MOV R179, c[0x0][0x208] ;  /* 0x0000820000b37a02 */ /* 0x000fe40000000f00 */
[----:B------:R-:W-:Y:S01]  /*174d0*/  IADD3 R201, R202, 0x80, RZ ;  /* 0x00000080cac97810 */ /* 0x000fe20007ffe0ff */
[----:B------:R-:W5:Y:S01]  /*174e0*/  LDL R178, [R1+0x2c] ;  /* 0x00002c0001b27983 */ /* 0x000f620000100800 */
[----:B------:R-:W-:Y:S03]  /*174f0*/  SHF.L.U64.HI R179, R179, R200, c[0x0][0x20c] ;  /* 0x00008300b3b37619 */ /* 0x000fe600000102c8 */
[----:B------:R-:W-:Y:S08]  /*17500*/  BAR.SYNC.DEFER_BLOCKING 0x0 ;  /* 0x0000000000007b1d */ /* 0x000ff00000010000 */
        /* <DEDUP_REMOVED lines=21> */
[C---:B------:R-:W-:Y:S06]  /*17660*/  HMMA.16816.F32.BF16 R36, R140.reuse, R40, RZ ;  /* 0x000000288c24723c */ /* 0x040fec00000418ff */
[----:B------:R-:W-:Y:S02]  /*17670*/  LDSM.16.M88.4 R172, [R228] ;  /* 0x00000000e4ac783b */ /* 0x000fe40000000200 */
        /* <DEDUP_REMOVED lines=8> */
[C---:B------:R-:W-:Y:S08]  /*17700*/  HMMA.16816.F32.BF16 R8, R144.reuse, R138, R8 ;  /* 0x0000008a9008723c */ /* 0x040ff00000041808 */
[C---:B------:R-:W-:Y:S08]  /*17710*/  HMMA.16816.F32.BF16 R12, R144.reuse, R148, R12 ;  /* 0x00000094900c723c */ /* 0x040ff0000004180c */
[C---:B------:R-:W-:Y:S08]  /*17720*/  HMMA.16816.F32.BF16 R16, R144.reuse, R150, R16 ;  /* 0x000000969010723c */ /* 0x040ff00000041810 */
[C---:B------:R-:W-:Y:S08]  /*17730*/  HMMA.16816.F32.BF16 R20, R144.reuse, R152, R20 ;  /* 0x000000989014723c */ /* 0x040ff00000041814 */
[C---:B------:R-:W-:Y:S03]  /*17740*/  HMMA.16816.F32.BF16 R24, R144.reuse, R154, R24 ;  /* 0x0000009a9018723c */ /* 0x040fe60000041818 */
[----:B--2---:R-:W-:Y:S01]  /*17750*/  LOP3.LUT P4, RZ, R0, 0x1, RZ, 0xc0, !PT ;  /* 0x0000000100ff7812 */ /* 0x004fe2000788c0ff */
[C---:B------:R-:W-:Y:S02]  /*17760*/  IMAD R0, R236.reuse, UR5, RZ ;  /* 0x00000005ec007c24 */ /* 0x040fe4000f8e02ff */
[----:B---3--:R-:W-:Y:S02]  /*17770*/  IMAD.WIDE.U32 R136, R236, UR4, R156 ;  /* 0x00000004ec887c25 */ /* 0x008fe4000f8e009c */
[----:B------:R-:W-:Y:S04]  /*17780*/  LDSM.16.M88.4 R156, [R231] ;  /* 0x00000000e79c783b */ /* 0x000fe80000000200 */
[----:B------:R-:W-:Y:S01]  /*17790*/  IMAD R0, R68, UR4, R0 ;  /* 0x0000000444007c24 */ /* 0x000fe2000f8e0200 */
[----:B------:R-:W-:Y:S01]  /*177a0*/  LEA R68, P1, R136, c[0x0][0x1f8], 0x1 ;  /* 0x00007e0088447a11 */ /* 0x000fe200078208ff */
[----:B----4-:R-:W-:Y:S03]  /*177b0*/  IMAD.WIDE.U32 R2, R236, UR4, R2 ;  /* 0x00000004ec027c25 */ /* 0x010fe6000f8e0002 */
[----:B------:R-:W-:Y:S02]  /*177c0*/  IADD3 R69, R137, R0, RZ ;  /* 0x0000000089457210 */ /* 0x000fe40007ffe0ff */
[----:B------:R-:W-:Y:S02]  /*177d0*/  LEA R176, P0, R2, c[0x0][0x1f8], 0x1 ;  /* 0x00007e0002b07a11 */ /* 0x000fe400078008ff */
[----:B------:R-:W-:Y:S02]  /*177e0*/  LEA.HI.X R69, R136, c[0x0][0x1fc], R69, 0x1, P1 ;  /* 0x00007f0088457a11 */ /* 0x000fe400008f0c45 */
[----:B------:R-:W1:Y:S01]  /*177f0*/  LDSM.16.M88.4 R136, [R232] ;  /* 0x00000000e888783b */ /* 0x000e620000000200 */
[----:B------:R-:W-:Y:S04]  /*17800*/  IADD3 R0, R0, R3, RZ ;  /* 0x0000000300007210 */ /* 0x000fe80007ffe0ff */
[----:B------:R-:W-:Y:S02]  /*17810*/  LEA.HI.X R177, R2, c[0x0][0x1fc], R0, 0x1, P0 ;  /* 0x00007f0002b17a11 */ /* 0x000fe400000f0c00 */
[----:B------:R-:W-:Y:S01]  /*17820*/  IADD3 R2, P0, R68, R202, RZ ;  /* 0x000000ca44027210 */ /* 0x000fe20007f1e0ff */
[----:B------:R-:W-:Y:S01]  /*17830*/  @!PT LDS RZ, [RZ] ;  /* 0x00000000fffff984 */ /* 0x000fe20000000800 */
[----:B------:R-:W-:Y:S01]  /*17840*/  @!PT LDS RZ, [RZ] ;  /* 0x00000000fffff984 */ /* 0x000fe20000000800 */
[----:B------:R-:W-:Y:S01]  /*17850*/  @!PT LDS RZ, [RZ] ;  /* 0x00000000fffff984 */ /* 0x000fe20000000800 */
[----:B------:R2:W-:Y:S03]  /*17860*/  LDGSTS.E.BYPASS.LTC128B.128 [R235+0x100], [R68.64], !P6 ;  /* 0x0010000044eb7fae */ /* 0x0005e6000f101d48 */
[----:B------:R-:W-:Y:S02]  /*17870*/  IADD3.X R3, R69, R179, RZ, P0, !PT ;  /* 0x000000b345037210 */ /* 0x000fe400007fe4ff */
[C---:B------:R-:W-:Y:S03]  /*17880*/  IADD3 R150, P2, R2.reuse, R201, RZ ;  /* 0x000000c902967210 */ /* 0x040fe60007f5e0ff */
[----:B------:R3:W-:Y:S01]  /*17890*/  LDGSTS.E.BYPASS.LTC128B.128 [R235+0x4100], [R176.64], !P4 ;  /* 0x04100000b0eb7fae */ /* 0x0007e2000e101d48 */
[C---:B-----5:R-:W-:Y:S07]  /*178a0*/  IADD3.X R151, R3.reuse, R178, RZ, P2, !PT ;  /* 0x000000b203977210 */ /* 0x060fee00017fe4ff */
[----:B------:R4:W-:Y:S08]  /*178b0*/  LDGSTS.E.BYPASS.LTC128B.128 [R235+0x1100], [R2.64], !P6 ;  /* 0x0110000002eb7fae */ /* 0x0009f0000f101d48 */
[----:B------:R4:W-:Y:S01]  /*178c0*/  LDGSTS.E.BYPASS.LTC128B.128 [R235+0x5100], [R2.64+0x80], !P4 ;  /* 0x0510008002eb7fae */ /* 0x0009e2000e101d48 */
[-C--:B--2---:R-:W-:Y:S04]  /*178d0*/  IADD3 R68, P0, R2, R202.reuse, RZ ;  /* 0x000000ca02447210 */ /* 0x084fe80007f1e0ff */
[-C--:B------:R-:W-:Y:S01]  /*178e0*/  IADD3.X R69, R3, R179.reuse, RZ, P0, !PT ;  /* 0x000000b303457210 */ /* 0x080fe200007fe4ff */
[C---:B-1----:R-:W-:Y:S03]  /*178f0*/  HMMA.16816.F32.BF16 R28, R144.reuse, R136, R28 ;  /* 0x00000088901c723c */ /* 0x042fe6000004181c */
[C---:B------:R-:W-:Y:S01]  /*17900*/  IADD3 R148, P1, R68.reuse, R202, RZ ;  /* 0x000000ca44947210 */ /* 0x040fe20007f3e0ff */
[----:B------:R1:W-:Y:S03]  /*17910*/  LDGSTS.E.BYPASS.LTC128B.128 [R235+0x2100], [R68.64], !P6 ;  /* 0x0210000044eb7fae */ /* 0x0003e6000f101d48 */
[C---:B------:R-:W-:Y:S01]  /*17920*/  IADD3.X R149, R69.reuse, R179, RZ, P1, !PT ;  /* 0x000000b345957210 */ /* 0x040fe20000ffe4ff */
[C---:B------:R-:W-:Y:S04]  /*17930*/  HMMA.16816.F32.BF16 R32, R144.reuse, R138, R32 ;  /* 0x0000008a9020723c */ /* 0x040fe80000041820 */
[----:B------:R2:W-:Y:S04]  /*17940*/  LDGSTS.E.BYPASS.LTC128B.128 [R235+0x6100], [R150.64], !P4 ;  /* 0x0610000096eb7fae */ /* 0x0005e8000e101d48 */
[C---:B------:R-:W-:Y:S04]  /*17950*/  HMMA.16816.F32.BF16 R36, R144.reuse, R156, R36 ;  /* 0x0000009c9024723c */ /* 0x040fe80000041824 */
[----:B------:R2:W-:Y:S01]  /*17960*/  LDGSTS.E.BYPASS.LTC128B.128 [R235+0x3100], [R148.64], !P6 ;  /* 0x0310000094eb7fae */ /* 0x0005e2000f101d48 */
[----:B----4-:R-:W-:Y:S03]  /*17970*/  IADD3 R2, P0, R68, R201, RZ ;  /* 0x000000c944027210 */ /* 0x010fe60007f1e0ff */
        /* <DEDUP_REMOVED lines=26> */
[----:B---3--:R-:W-:Y:S01]  /*17b20*/  LDSM.16.M88.4 R176, [R224] ;  /* 0x00000000e0b0783b */ /* 0x008fe20000000200 */
[C---:B------:R-:W-:Y:S07]  /*17b30*/  HMMA.16816.F32.BF16 R24, R160.reuse, R154, R24 ;  /* 0x0000009aa018723c */ /* 0x040fee0000041818 */
[----:B------:R-:W3:Y:S01]  /*17b40*/  LDSM.16.M88.4 R152, [R218+0xb900] ;  /* 0x00b90000da98783b */ /* 0x000ee20000000200 */
[C---:B-1----:R-:W-:Y:S07]  /*17b50*/  HMMA.16816.F32.BF16 R28, R160.reuse, R156, R28 ;  /* 0x0000009ca01c723c */ /* 0x042fee000004181c */
[----:B------:R-:W-:Y:S01]  /*17b60*/  LDSM.16.M88.4 R200, [R223] ;  /* 0x00000000dfc8783b */ /* 0x000fe20000000200 */
        /* <DEDUP_REMOVED lines=10> */
[C---:B------:R-:W-:Y:S08]  /*17c10*/  HMMA.16816.F32.BF16 R52, R160.reuse, R136, R52 ;  /* 0x00000088a034723c */ /* 0x040ff00000041834 */
[C---:B------:R-:W-:Y:S01]  /*17c20*/  HMMA.16816.F32.BF16 R56, R160.reuse, R138, R56 ;  /* 0x0000008aa038723c */ /* 0x040fe20000041838 */
[----:B------:R-:W2:Y:S07]  /*17c30*/  LDSM.16.M88.4 R136, [R215+0x1800] ;  /* 0x00180000d788783b */ /* 0x000eae0000000200 */
[C---:B---3--:R-:W-:Y:S08]  /*17c40*/  HMMA.16816.F32.BF16 R60, R160.reuse, R152, R60 ;  /* 0x00000098a03c723c */ /* 0x048ff0000004183c */
[----:B------:R-:W-:Y:S01]  /*17c50*/  HMMA.16816.F32.BF16 R64, R160, R154, R64 ;  /* 0x0000009aa040723c */ /* 0x000fe20000041840 */
[----:B------:R-:W3:Y:S07]  /*17c60*/  LDSM.16.M88.4 R152, [R215+0x2000] ;  /* 0x00200000d798783b */ /* 0x000eee0000000200 */
        /* <DEDUP_REMOVED lines=50> */
[----:B------:R-:W-:Y:S07]  /*17f90*/  LDSM.16.M88.4 R152, [R218+0xc100] ;  /* 0x00c10000da98783b */ /* 0x000fee0000000200 */
[C---:B-1----:R-:W-:Y:S08]  /*17fa0*/  HMMA.16816.F32.BF16 R12, R188.reuse, R148, R12 ;  /* 0x00000094bc0c723c */ /* 0x042ff0000004180c */
[C---:B------:R-:W-:Y:S01]  /*17fb0*/  HMMA.16816.F32.BF16 R16, R188.reuse, R150, R16 ;  /* 0x00000096bc10723c */ /* 0x040fe20000041810 */
[----:B------:R-:W1:Y:S07]  /*17fc0*/  LDSM.16.M88.4 R148, [R220] ;  /* 0x00000000dc94783b */ /* 0x000e6e0000000200 */
        /* <DEDUP_REMOVED lines=8> */
[----:B------:R-:W-:Y:S07]  /*18050*/  LDSM.16.M88.4 R200, [R218+0xf100] ;  /* 0x00f10000dac8783b */ /* 0x000fee0000000200 */
[C---:B-----5:R-:W-:Y:S08]  /*18060*/  HMMA.16816.F32.BF16 R44, R188.reuse, R156, R44 ;  /* 0x0000009cbc2c723c */ /* 0x060ff0000004182c */
[C---:B------:R-:W-:Y:S01]  /*18070*/  HMMA.16816.F32.BF16 R48, R188.reuse, R158, R48 ;  /* 0x0000009ebc30723c */ /* 0x040fe20000041830 */
[----:B------:R-:W5:Y:S07]  /*18080*/  LDSM.16.M88.4 R156, [R218+0xe100] ;  /* 0x00e10000da9c783b */ /* 0x000f6e0000000200 */
[C---:B--2---:R-:W-:Y:S08]  /*18090*/  HMMA.16816.F32.BF16 R52, R188.reuse, R136, R52 ;  /* 0x00000088bc34723c */ /* 0x044ff00000041834 */
[C---:B------:R-:W-:Y:S01]  /*180a0*/  HMMA.16816.F32.BF16 R56, R188.reuse, R138, R56 ;  /* 0x0000008abc38723c */ /* 0x040fe20000041838 */
[----:B------:R-:W2:Y:S07]  /*180b0*/  LDSM.16.M88.4 R136, [R215+0x4800] ;  /* 0x00480000d788783b */ /* 0x000eae0000000200 */
[C---:B-1----:R-:W-:Y:S08]  /*180c0*/  HMMA.16816.F32.BF16 R60, R188.reuse, R148, R60 ;  /* 0x00000094bc3c723c */ /* 0x042ff0000004183c */
[----:B------:R-:W-:Y:S08]  /*180d0*/  HMMA.16816.F32.BF16 R64, R188, R150, R64 ;  /* 0x00000096bc40723c */ /* 0x000ff00000041840 */
[C---:B------:R-:W-:Y:S08]  /*180e0*/  HMMA.16816.F32.BF16 R4, R192.reuse, R152, R4 ;  /* 0x00000098c004723c */ /* 0x040ff00000041804 */
[C---:B------:R-:W-:Y:S08]  /*180f0*/  HMMA.16816.F32.BF16 R8, R192.reuse, R154, R8 ;  /* 0x0000009ac008723c */ /* 0x040ff00000041808 */
        /* <DEDUP_REMOVED lines=31> */
[----:B------:R-:W-:Y:S02]  /*182f0*/  FMUL.FTZ R15, R15, c[0x0][0x320] ;  /* 0x0000c8000f0f7a20 */ /* 0x000fe40000410000 */
[----:B------:R-:W-:Y:S01]  /*18300*/  FMUL.FTZ R13, R13, c[0x0][0x320] ;  /* 0x0000c8000d0d7a20 */ /* 0x000fe20000410000 */
[----:B-1----:R-:W-:Y:S01]  /*18310*/  FMNMX.FTZ R0, R149, R70, !PT ;  /* 0x0000004695007209 */ /* 0x002fe20007810000 */
[----:B------:R-:W-:Y:S02]  /*18320*/  FMUL.FTZ R17, R17, c[0x0][0x320] ;  /* 0x0000c80011117a20 */ /* 0x000fe40000410000 */
[----:B------:R-:W-:Y:S02]  /*18330*/  FMUL.FTZ R18, R18, c[0x0][0x320] ;  /* 0x0000c80012127a20 */ /* 0x000fe40000410000 */
[----:B------:R-:W-:Y:S01]  /*18340*/  FMUL.FTZ R19, R19, c[0x0][0x320] ;  /* 0x0000c80013137a20 */ /* 0x000fe20000410000 */
[----:B------:R-:W4:Y:S01]  /*18350*/  MUFU.TANH R154, R6 ;  /* 0x00000006009a7308 */ /* 0x000f220000002400 */
[----:B------:R-:W-:Y:S01]  /*18360*/  FMUL.FTZ R16, R16, c[0x0][0x320] ;  /* 0x0000c80010107a20 */ /* 0x000fe20000410000 */
[----:B--2---:R-:W-:Y:S08]  /*18370*/  FMNMX.FTZ R0, R150, R0, !PT ;  /* 0x0000000096007209 */ /* 0x004ff00007810000 */
[----:B------:R1:W2:Y:S01]  /*18380*/  MUFU.TANH R155, R7 ;  /* 0x00000007009b7308 */ /* 0x0002a20000002400 */
[----:B---3--:R-:W3:Y:S09]  /*18390*/  LDL R12, [R1+0x28] ;  /* 0x00002800010c7983 */ /* 0x008ef20000100800 */
[----:B------:R-:W5:Y:S01]  /*183a0*/  MUFU.TANH R151, R8 ;  /* 0x0000000800977308 */ /* 0x000f620000002400 */
[----:B----4-:R-:W-:Y:S09]  /*183b0*/  FMNMX.FTZ R3, R154, R71, !PT ;  /* 0x000000479a037209 */ /* 0x010ff20007810000 */
[----:B------:R-:W4:Y:S01]  /*183c0*/  MUFU.TANH R148, R9 ;  /* 0x0000000900947308 */ /* 0x000f220000002400 */
[----:B-1----:R-:W1:Y:S01]  /*183d0*/  LDSM.16.M88.4 R4, [R215+0x5000] ;  /* 0x00500000d704783b */ /* 0x002e620000000200 */
[----:B--2---:R-:W-:Y:S08]  /*183e0*/  FMNMX.FTZ R3, R155, R3, !PT ;  /* 0x000000039b037209 */ /* 0x004ff00007810000 */
[----:B------:R-:W2:Y:S01]  /*183f0*/  MUFU.TANH R152, R10 ;  /* 0x0000000a00987308 */ /* 0x000ea20000002400 */
[----:B-----5:R-:W-:Y:S09]  /*18400*/  FMNMX.FTZ R0, R151, R0, !PT ;  /* 0x0000000097007209 */ /* 0x020ff20007810000 */
[----:B------:R5:W1:Y:S01]  /*18410*/  MUFU.TANH R153, R11 ;  /* 0x0000000b00997308 */ /* 0x000a620000002400 */
[----:B----4-:R-:W-:Y:S04]  /*18420*/  FMNMX.FTZ R0, R148, R0, !PT ;  /* 0x0000000094007209 */ /* 0x010fe80007810000 */
[----:B------:R-:W-:Y:S05]  /*18430*/  FMNMX.FTZ R0, R138, R0, !PT ;  /* 0x000000008a007209 */ /* 0x000fea0007810000 */
[----:B------:R-:W4:Y:S01]  /*18440*/  MUFU.TANH R158, R14 ;  /* 0x0000000e009e7308 */ /* 0x000f220000002400 */
[----:B--2---:R-:W-:Y:S09]  /*18450*/  FMNMX.FTZ R3, R152, R3, !PT ;  /* 0x0000000398037209 */ /* 0x004ff20007810000 */
[----:B------:R2:W2:Y:S01]  /*18460*/  MUFU.TANH R165, R15 ;  /* 0x0000000f00a57308 */ /* 0x0004a20000002400 */
[----:B-----5:R-:W5:Y:S01]  /*18470*/  LDSM.16.M88.4 R8, [R215+0x5800] ;  /* 0x00580000d708783b */ /* 0x020f620000000200 */
[C---:B-1----:R-:W-:Y:S03]  /*18480*/  HMMA.16816.F32.BF16 R20, R196.reuse, R4, R20 ;  /* 0x00000004c414723c */ /* 0x042fe60000041814 */
[----:B------:R-:W-:Y:S05]  /*18490*/  FMNMX.FTZ R3, R153, R3, !PT ;  /* 0x0000000399037209 */ /* 0x000fea0007810000 */
[----:B------:R1:W1:Y:S01]  /*184a0*/  MUFU.TANH R139, R13 ;  /* 0x0000000d008b7308 */ /* 0x0002620000002400 */
[C---:B------:R-:W-:Y:S01]  /*184b0*/  HMMA.16816.F32.BF16 R24, R196.reuse, R6, R24 ;  /* 0x00000006c418723c */ /* 0x040fe20000041818 */
[----:B------:R-:W5:Y:S02]  /*184c0*/  LDSM.16.M88.4 R4, [R215+0x6000] ;  /* 0x00600000d704783b */ /* 0x000f640000000200 */
[----:B----4-:R-:W-:Y:S06]  /*184d0*/  FMNMX.FTZ R3, R158, R3, !PT ;  /* 0x000000039e037209 */ /* 0x010fec0007810000 */
[----:B------:R-:W4:Y:S01]  /*184e0*/  MUFU.TANH R156, R16 ;  /* 0x00000010009c7308 */ /* 0x000f220000002400 */
[----:B--2---:R-:W2:Y:S02]  /*184f0*/  LDL.64 R14, [R1+0x58] ;  /* 0x00005800010e7983 */ /* 0x004ea40000100a00 */
[----:B------:R-:W-:Y:S03]  /*18500*/  FMNMX.FTZ R3, R165, R3, !PT ;  /* 0x00000003a5037209 */ /* 0x000fe60007810000 */
[----:B------:R-:W-:Y:S04]  /*18510*/  FMUL.FTZ R20, R20, c[0x0][0x320] ;  /* 0x0000c80014147a20 */ /* 0x000fe80000410000 */
[----:B------:R-:W5:Y:S01]  /*18520*/  MUFU.TANH R157, R17 ;  /* 0x00000011009d7308 */ /* 0x000f620000002400 */
[----:B------:R-:W-:Y:S02]  /*18530*/  FMUL.FTZ R21, R21, c[0x0][0x320] ;  /* 0x0000c80015157a20 */ /* 0x000fe40000410000 */
[----:B------:R-:W-:Y:S01]  /*18540*/  FMUL.FTZ R22, R22, c[0x0][0x320] ;  /* 0x0000c80016167a20 */ /* 0x000fe20000410000 */
[----:B-1----:R-:W2:Y:S01]  /*18550*/  LDL R13, [R1+0x24] ;  /* 0x00002400010d7983 */ /* 0x002ea20000100800 */
[----:B------:R-:W-:Y:S01]  /*18560*/  FMUL.FTZ R23, R23, c[0x0][0x320] ;  /* 0x0000c80017177a20 */ /* 0x000fe20000410000 */
[----:B------:R-:W-:Y:S01]  /*18570*/  FMNMX.FTZ R0, R139, R0, !PT ;  /* 0x000000008b007209 */ /* 0x000fe20007810000 */
[----:B------:R-:W-:Y:S02]  /*18580*/  FMUL.FTZ R24, R24, c[0x0][0x320] ;  /* 0x0000c80018187a20 */ /* 0x000fe40000410000 */
[----:B------:R-:W-:Y:S01]  /*18590*/  FMUL.FTZ R25, R25, c[0x0][0x320] ;  /* 0x0000c80019197a20 */ /* 0x000fe20000410000 */
[----:B------:R-:W1:Y:S01]  /*185a0*/  MUFU.TANH R167, R20 ;  /* 0x0000001400a77308 */ /* 0x000e620000002400 */
[----:B------:R-:W-:Y:S02]  /*185b0*/  FMUL.FTZ R26, R26, c[0x0][0x320] ;  /* 0x0000c8001a1a7a20 */ /* 0x000fe40000410000 */
[----:B------:R-:W-:Y:S01]  /*185c0*/  FMUL.FTZ R27, R27, c[0x0][0x320] ;  /* 0x0000c8001b1b7a20 */ /* 0x000fe20000410000 */
[C---:B-----5:R-:W-:Y:S03]  /*185d0*/  HMMA.16816.F32.BF16 R28, R196.reuse, R8, R28 ;  /* 0x00000008c41c723c */ /* 0x060fe6000004181c */
[----:B----4-:R-:W-:Y:S03]  /*185e0*/  FMNMX.FTZ R0, R156, R0, !PT ;  /* 0x000000009c007209 */ /* 0x010fe60007810000 */
[----:B------:R-:W4:Y:S02]  /*185f0*/  MUFU.TANH R164, R18 ;  /* 0x0000001200a47308 */ /* 0x000f240000002400 */
[C---:B------:R-:W-:Y:S01]  /*18600*/  HMMA.16816.F32.BF16 R32, R196.reuse, R10, R32 ;  /* 0x0000000ac420723c */ /* 0x040fe20000041820 */
[----:B------:R-:W5:Y:S03]  /*18610*/  LDSM.16.M88.4 R8, [R215+0x6800] ;  /* 0x00680000d708783b */ /* 0x000f660000000200 */
[----:B------:R-:W-:Y:S04]  /*18620*/  FMNMX.FTZ R0, R157, R0, !PT ;  /* 0x000000009d007209 */ /* 0x000fe80007810000 */
        /* <DEDUP_REMOVED lines=8> */
[----:B----4-:R-:W-:Y:S01]  /*186b0*/  FMNMX.FTZ R3, R164, R3, !PT ;  /* 0x00000003a4037209 */ /* 0x010fe20007810000 */
[----:B------:R-:W-:Y:S02]  /*186c0*/  FMUL.FTZ R30, R30, c[0x0][0x320] ;  /* 0x0000c8001e1e7a20 */ /* 0x000fe40000410000 */
[----:B------:R-:W-:Y:S03]  /*186d0*/  FMUL.FTZ R31, R31, c[0x0][0x320] ;  /* 0x0000c8001f1f7a20 */ /* 0x000fe60000410000 */
[----:B------:R-:W4:Y:S01]  /*186e0*/  MUFU.TANH R174, R24 ;  /* 0x0000001800ae7308 */ /* 0x000f220000002400 */
        /* <DEDUP_REMOVED lines=8> */
[C---:B------:R-:W-:Y:S01]  /*18770*/  HMMA.16816.F32.BF16 R44, R196.reuse, R8, R44 ;  /* 0x00000008c42c723c */ /* 0x040fe2000004182c */
[----:B------:R-:W2:Y:S02]  /*18780*/  LDL.64 R8, [R1+0x48] ;  /* 0x0000480001087983 */ /* 0x000ea40000100a00 */
[----:B------:R-:W-:Y:S01]  /*18790*/  FMUL.FTZ R35, R35, c[0x0][0x320] ;  /* 0x0000c80023237a20 */ /* 0x000fe20000410000 */
[----:B-1----:R-:W-:Y:S01]  /*187a0*/  FMNMX.FTZ R3, R166, R3, !PT ;  /* 0x00000003a6037209 */ /* 0x002fe20007810000 */
[----:B------:R-:W-:Y:S03]  /*187b0*/  FMUL.FTZ R32, R32, c[0x0][0x320] ;  /* 0x0000c80020207a20 */ /* 0x000fe60000410000 */
[----:B------:R-:W-:Y:S01]  /*187c0*/  MUFU.TANH R173, R25 ;  /* 0x0000001900ad7308 */ /* 0x000fe20000002400 */
[C---:B------:R-:W-:Y:S01]  /*187d0*/  HMMA.16816.F32.BF16 R48, R196.reuse, R10, R48 ;  /* 0x0000000ac430723c */ /* 0x040fe20000041830 */
[----:B------:R-:W2:Y:S02]  /*187e0*/  LDL R11, [R1+0x38] ;  /* 0x00003800010b7983 */ /* 0x000ea40000100800 */
[----:B------:R-:W-:Y:S02]  /*187f0*/  FMUL.FTZ R40, R40, c[0x0][0x320] ;  /* 0x0000c80028287a20 */ /* 0x000fe40000410000 */
[----:B------:R-:W2:Y:S01]  /*18800*/  LDL R10, [R1+0x3c] ;  /* 0x00003c00010a7983 */ /* 0x000ea20000100800 */
[----:B------:R-:W-:Y:S01]  /*18810*/  FMUL.FTZ R41, R41, c[0x0][0x320] ;  /* 0x0000c80029297a20 */ /* 0x000fe20000410000 */
[----:B----4-:R-:W-:Y:S01]  /*18820*/  FMNMX.FTZ R0, R174, R0, !PT ;  /* 0x00000000ae007209 */ /* 0x010fe20007810000 */
        /* <DEDUP_REMOVED lines=28> */
[----:B------:R-:W-:Y:S03]  /*189f0*/  FMUL.FTZ R56, R56, c[0x0][0x320] ;  /* 0x0000c80038387a20 */ /* 0x000fe60000410000 */
[----:B------:R-:W-:Y:S01]  /*18a00*/  MUFU.TANH R242, R49 ;  /* 0x0000003100f27308 */ /* 0x000fe20000002400 */
[C---:B-1----:R-:W-:Y:S08]  /*18a10*/  HMMA.16816.F32.BF16 R60, R196.reuse, R4, R60 ;  /* 0x00000004c43c723c */ /* 0x042ff0000004183c */
[----:B------:R-:W-:Y:S01]  /*18a20*/  HMMA.16816.F32.BF16 R64, R196, R6, R64 ;  /* 0x00000006c440723c */ /* 0x000fe20000041840 */
[----:B------:R-:W1:Y:S10]  /*18a30*/  MUFU.TANH R204, R29 ;  /* 0x0000001d00cc7308 */ /* 0x000e740000002400 */
[----:B------:R-:W5:Y:S05]  /*18a40*/  MUFU.TANH R205, R32 ;  /* 0x0000002000cd7308 */ /* 0x000f6a0000002400 */
[----:B------:R-:W-:Y:S02]  /*18a50*/  FMUL.FTZ R60, R60, c[0x0][0x320] ;  /* 0x0000c8003c3c7a20 */ /* 0x000fe40000410000 */
[----:B------:R-:W-:Y:S02]  /*18a60*/  FMUL.FTZ R61, R61, c[0x0][0x320] ;  /* 0x0000c8003d3d7a20 */ /* 0x000fe40000410000 */
[----:B------:R-:W-:Y:S01]  /*18a70*/  FMUL.FTZ R62, R62, c[0x0][0x320] ;  /* 0x0000c8003e3e7a20 */ /* 0x000fe20000410000 */
[----:B------:R4:W-:Y:S01]  /*18a80*/  MUFU.TANH R48, R60 ;  /* 0x0000003c00307308 */ /* 0x0009e20000002400 */
[----:B------:R-:W-:Y:S02]  /*18a90*/  FMUL.FTZ R63, R63, c[0x0][0x320] ;  /* 0x0000c8003f3f7a20 */ /* 0x000fe40000410000 */
[----:B------:R-:W-:Y:S02]  /*18aa0*/  FMUL.FTZ R64, R64, c[0x0][0x320] ;  /* 0x0000c80040407a20 */ /* 0x000fe40000410000 */
[----:B------:R-:W-:Y:S02]  /*18ab0*/  FMUL.FTZ R66, R66, c[0x0][0x320] ;  /* 0x0000c80042427a20 */ /* 0x000fe40000410000 */
[----:B------:R-:W-:Y:S03]  /*18ac0*/  FMUL.FTZ R65, R65, c[0x0][0x320] ;  /* 0x0000c80041417a20 */ /* 0x000fe60000410000 */
[----:B------:R-:W1:Y:S10]  /*18ad0*/  MUFU.TANH R206, R33 ;  /* 0x0000002100ce7308 */ /* 0x000e740000002400 */
[----:B------:R-:W5:Y:S01]  /*18ae0*/  MUFU.TANH R244, R36 ;  /* 0x0000002400f47308 */ /* 0x000f620000002400 */
[----:B----4-:R-:W-:Y:S02]  /*18af0*/  MOV R60, R2 ;  /* 0x00000002003c7202 */ /* 0x010fe40000000f00 */
[----:B------:R-:W-:Y:S02]  /*18b00*/  FMNMX.FTZ R2, R173, R0, !PT ;  /* 0x00000000ad027209 */ /* 0x000fe40007810000 */
[----:B------:R-:W-:Y:S05]  /*18b10*/  FMNMX.FTZ R0, R177, R3, !PT ;  /* 0x00000003b1007209 */ /* 0x000fea0007810000 */
[----:B------:R-:W4:Y:S01]  /*18b20*/  MUFU.TANH R246, R37 ;  /* 0x0000002500f67308 */ /* 0x000f220000002400 */
[----:B------:R-:W-:Y:S02]  /*18b30*/  FMNMX.FTZ R2, R179, R2, !PT ;  /* 0x00000002b3027209 */ /* 0x000fe40007810000 */
[----:B------:R-:W-:Y:S02]  /*18b40*/  FMNMX.FTZ R3, R175, R0, !PT ;  /* 0x00000000af037209 */ /* 0x000fe40007810000 */
[----:B-1----:R-:W-:Y:S04]  /*18b50*/  FMNMX.FTZ R0, R204, R2, !PT ;  /* 0x00000002cc007209 */ /* 0x002fe80007810000 */
[----:B-----5:R-:W-:Y:S01]  /*18b60*/  FMNMX.FTZ R0, R205, R0, !PT ;  /* 0x00000000cd007209 */ /* 0x020fe20007810000 */
[----:B------:R-:W1:Y:S03]  /*18b70*/  MUFU.TANH R245, R40 ;  /* 0x0000002800f57308 */ /* 0x000e660000002400 */
[----:B------:R-:W-:Y:S04]  /*18b80*/  FMNMX.FTZ R0, R206, R0, !PT ;  /* 0x00000000ce007209 */ /* 0x000fe80007810000 */
[----:B------:R-:W-:Y:S03]  /*18b90*/  FMNMX.FTZ R0, R244, R0, !PT ;  /* 0x00000000f4007209 */ /* 0x000fe60007810000 */
[----:B------:R-:W5:Y:S01]  /*18ba0*/  MUFU.TANH R178, R27 ;  /* 0x0000001b00b27308 */ /* 0x000f620000002400 */
[----:B----4-:R-:W-:Y:S09]  /*18bb0*/  FMNMX.FTZ R0, R246, R0, !PT ;  /* 0x00000000f6007209 */ /* 0x010ff20007810000 */
[----:B------:R-:W4:Y:S01]  /*18bc0*/  MUFU.TANH R247, R41 ;  /* 0x0000002900f77308 */ /* 0x000f220000002400 */
[----:B-1----:R-:W-:Y:S09]  /*18bd0*/  FMNMX.FTZ R0, R245, R0, !PT ;  /* 0x00000000f5007209 */ /* 0x002ff20007810000 */
[----:B------:R-:W1:Y:S01]  /*18be0*/  MUFU.TANH R210, R30 ;  /* 0x0000001e00d27308 */ /* 0x000e620000002400 */
[----:B-----5:R-:W-:Y:S09]  /*18bf0*/  FMNMX.FTZ R2, R178, R3, !PT ;  /* 0x00000003b2027209 */ /* 0x020ff20007810000 */
        /* <DEDUP_REMOVED lines=8> */
[----:B------:R-:W-:Y:S01]  /*18c80*/  MUFU.TANH R251, R43 ;  /* 0x0000002b00fb7308 */ /* 0x000fe20000002400 */
[----:B-1----:R-:W-:Y:S04]  /*18c90*/  FMNMX.FTZ R0, R201, R0, !PT ;  /* 0x00000000c9007209 */ /* 0x002fe80007810000 */
[----:B------:R-:W-:Y:S05]  /*18ca0*/  FMNMX.FTZ R0, R202, R0, !PT ;  /* 0x00000000ca007209 */ /* 0x000fea0007810000 */
[----:B------:R1:W-:Y:S01]  /*18cb0*/  MUFU.TANH R43, R58 ;  /* 0x0000003a002b7308 */ /* 0x0003e20000002400 */
[----:B-----5:R-:W-:Y:S09]  /*18cc0*/  FMNMX.FTZ R2, R237, R2, !PT ;  /* 0x00000002ed027209 */ /* 0x020ff20007810000 */
[----:B------:R-:W-:Y:S10]  /*18cd0*/  MUFU.TANH R241, R52 ;  /* 0x0000003400f17308 */ /* 0x000ff40000002400 */
[----:B------:R-:W4:Y:S01]  /*18ce0*/  MUFU.TANH R239, R35 ;  /* 0x0000002300ef7308 */ /* 0x000f220000002400 */
[----:B-1----:R-:W-:Y:S04]  /*18cf0*/  MOV R58, R242 ;  /* 0x000000f2003a7202 */ /* 0x002fe80000000f00 */
[----:B------:R-:W-:Y:S05]  /*18d00*/  FMNMX.FTZ R0, R58, R0, !PT ;  /* 0x000000003a007209 */ /* 0x000fea0007810000 */
[----:B------:R1:W-:Y:S10]  /*18d10*/  MUFU.TANH R169, R56 ;  /* 0x0000003800a97308 */ /* 0x0003f40000002400 */
[----:B------:R-:W5:Y:S01]  /*18d20*/  MUFU.TANH R249, R38 ;  /* 0x0000002600f97308 */ /* 0x000f620000002400 */
[----:B----4-:R-:W-:Y:S09]  /*18d30*/  FMNMX.FTZ R2, R239, R2, !PT ;  /* 0x00000002ef027209 */ /* 0x010ff20007810000 */
[----:B------:R-:W4:Y:S01]  /*18d40*/  MUFU.TANH R250, R39 ;  /* 0x0000002700fa7308 */ /* 0x000f220000002400 */
[----:B-1----:R-:W-:Y:S04]  /*18d50*/  MOV R56, R241 ;  /* 0x000000f100387202 */ /* 0x002fe80000000f00 */
[----:B------:R-:W-:Y:S05]  /*18d60*/  FMNMX.FTZ R0, R56, R0, !PT ;  /* 0x0000000038007209 */ /* 0x000fea0007810000 */
[----:B------:R-:W1:Y:S01]  /*18d70*/  MUFU.TANH R209, R53 ;  /* 0x0000003500d17308 */ /* 0x000e620000002400 */
[----:B-----5:R-:W-:Y:S09]  /*18d80*/  FMNMX.FTZ R2, R249, R2, !PT ;  /* 0x00000002f9027209 */ /* 0x020ff20007810000 */
[----:B------:R-:W5:Y:S01]  /*18d90*/  MUFU.TANH R248, R42 ;  /* 0x0000002a00f87308 */ /* 0x000f620000002400 */
[----:B----4-:R-:W-:Y:S09]  /*18da0*/  FMNMX.FTZ R2, R250, R2, !PT ;  /* 0x00000002fa027209 */ /* 0x010ff20007810000 */
[----:B------:R-:W4:Y:S01]  /*18db0*/  MUFU.TANH R200, R46 ;  /* 0x0000002e00c87308 */ /* 0x000f220000002400 */
[----:B-1----:R-:W-:Y:S04]  /*18dc0*/  FMNMX.FTZ R0, R209, R0, !PT ;  /* 0x00000000d1007209 */ /* 0x002fe80007810000 */
[----:B------:R-:W-:Y:S01]  /*18dd0*/  FMNMX.FTZ R69, R169, R0, !PT ;  /* 0x00000000a9457209 */ /* 0x000fe20007810000 */
[----:B------:R-:W-:Y:S04]  /*18de0*/  FMUL.FTZ R0, R67, c[0x0][0x320] ;  /* 0x0000c80043007a20 */ /* 0x000fe80000410000 */
[----:B------:R-:W1:Y:S01]  /*18df0*/  MUFU.TANH R203, R47 ;  /* 0x0000002f00cb7308 */ /* 0x000e620000002400 */
[----:B-----5:R-:W-:Y:S04]  /*18e00*/  FMNMX.FTZ R2, R248, R2, !PT ;  /* 0x00000002f8027209 */ /* 0x020fe80007810000 */
[----:B------:R-:W-:Y:S05]  /*18e10*/  FMNMX.FTZ R2, R251, R2, !PT ;  /* 0x00000002fb027209 */ /* 0x000fea0007810000 */
[----:B------:R-:W5:Y:S01]  /*18e20*/  MUFU.TANH R243, R50 ;  /* 0x0000003200f37308 */ /* 0x000f620000002400 */
[----:B----4-:R-:W-:Y:S09]  /*18e30*/  FMNMX.FTZ R2, R200, R2, !PT ;  /* 0x00000002c8027209 */ /* 0x010ff20007810000 */
[----:B------:R5:W4:Y:S01]  /*18e40*/  MUFU.TANH R168, R57 ;  /* 0x0000003900a87308 */ /* 0x000b220000002400 */
[----:B-1----:R-:W-:Y:S09]  /*18e50*/  FMNMX.FTZ R2, R203, R2, !PT ;  /* 0x00000002cb027209 */ /* 0x002ff20007810000 */
[----:B------:R-:W-:Y:S10]  /*18e60*/  MUFU.TANH R240, R54 ;  /* 0x0000003600f07308 */ /* 0x000ff40000002400 */
[----:B------:R-:W1:Y:S01]  /*18e70*/  MUFU.TANH R159, R51 ;  /* 0x00000033009f7308 */ /* 0x000e620000002400 */
[----:B-----5:R-:W-:Y:S02]  /*18e80*/  MOV R57, R243 ;  /* 0x000000f300397202 */ /* 0x020fe40000000f00 */
[----:B----4-:R-:W-:Y:S02]  /*18e90*/  FMNMX.FTZ R69, R168, R69, !PT ;  /* 0x00000045a8457209 */ /* 0x010fe40007810000 */
[----:B------:R-:W-:Y:S05]  /*18ea0*/  FMNMX.FTZ R2, R57, R2, !PT ;  /* 0x0000000239027209 */ /* 0x000fea0007810000 */
[----:B------:R4:W5:Y:S01]  /*18eb0*/  MUFU.TANH R49, R61 ;  /* 0x0000003d00317308 */ /* 0x0009620000002400 */
[----:B------:R-:W-:Y:S09]  /*18ec0*/  FMNMX.FTZ R69, R48, R69, !PT ;  /* 0x0000004530457209 */ /* 0x000ff20007810000 */
[----:B------:R-:W2:Y:S01]  /*18ed0*/  MUFU.TANH R207, R55 ;  /* 0x0000003700cf7308 */ /* 0x000ea20000002400 */
[----:B-1----:R-:W-:Y:S09]  /*18ee0*/  FMNMX.FTZ R2, R159, R2, !PT ;  /* 0x000000029f027209 */ /* 0x002ff20007810000 */
[----:B------:R2:W-:Y:S01]  /*18ef0*/  MUFU.TANH R137, R0 ;  /* 0x0000000000897308 */ /* 0x0005e20000002400 */
[----:B----4-:R-:W-:Y:S02]  /*18f00*/  MOV R61, R240 ;  /* 0x000000f0003d7202 */ /* 0x010fe40000000f00 */
[----:B-----5:R-:W-:Y:S02]  /*18f10*/  FMNMX.FTZ R69, R49, R69, !PT ;  /* 0x0000004531457209 */ /* 0x020fe40007810000 */
[----:B------:R-:W-:Y:S05]  /*18f20*/  FMNMX.FTZ R2, R61, R2, !PT ;  /* 0x000000023d027209 */ /* 0x000fea0007810000 */
[----:B------:R-:W1:Y:S10]  /*18f30*/  MUFU.TANH R50, R62 ;  /* 0x0000003e00327308 */ /* 0x000e740000002400 */
[----:B------:R-:W4:Y:S01]  /*18f40*/  MUFU.TANH R59, R63 ;  /* 0x0000003f003b7308 */ /* 0x000f220000002400 */
[----:B--2---:R-:W-:Y:S04]  /*18f50*/  FMNMX.FTZ R0, R207, R2, !PT ;  /* 0x00000002cf007209 */ /* 0x004fe80007810000 */
[----:B------:R-:W-:Y:S05]  /*18f60*/  FMNMX.FTZ R0, R43, R0, !PT ;  /* 0x000000002b007209 */ /* 0x000fea0007810000 */
[----:B------:R-:W2:Y:S01]  /*18f70*/  MUFU.TANH R16, R64 ;  /* 0x0000004000107308 */ /* 0x000ea20000002400 */
[----:B------:R-:W-:Y:S04]  /*18f80*/  FMNMX.FTZ R0, R60, R0, !PT ;  /* 0x000000003c007209 */ /* 0x000fe80007810000 */
[----:B-1----:R-:W-:Y:S05]  /*18f90*/  FMNMX.FTZ R0, R50, R0, !PT ;  /* 0x0000000032007209 */ /* 0x002fea0007810000 */
[----:B------:R-:W1:Y:S01]  /*18fa0*/  MUFU.TANH R136, R66 ;  /* 0x0000004200887308 */ /* 0x000e620000002400 */
[----:B----4-:R-:W-:Y:S09]  /*18fb0*/  FMNMX.FTZ R0, R59, R0, !PT ;  /* 0x000000003b007209 */ /* 0x010ff20007810000 */
[----:B------:R-:W4:Y:S01]  /*18fc0*/  MUFU.TANH R51, R65 ;  /* 0x0000004100337308 */ /* 0x000f220000002400 */
[----:B--2---:R-:W-:Y:S02]  /*18fd0*/  FMNMX.FTZ R69, R16, R69, !PT ;  /* 0x0000004510457209 */ /* 0x004fe40007810000 */
[----:B-1----:R-:W-:Y:S04]  /*18fe0*/  FMNMX.FTZ R0, R136, R0, !PT ;  /* 0x0000000088007209 */ /* 0x002fe80007810000 */
[----:B------:R-:W-:Y:S05]  /*18ff0*/  FMNMX.FTZ R0, R137, R0, !PT ;  /* 0x0000000089007209 */ /* 0x000fea0007810000 */
[----:B------:R-:W1:Y:S01]  /*19000*/  SHFL.BFLY PT, R2, R0, 0x2, 0x1f ;  /* 0x0c401f0000027f89 */ /* 0x000e6200000e0000 */
[----:B----4-:R-:W-:Y:S07]  /*19010*/  FMNMX.FTZ R69, R51, R69, !PT ;  /* 0x0000004533457209 */ /* 0x010fee0007810000 */
[----:B------:R-:W2:Y:S01]  /*19020*/  SHFL.BFLY PT, R3, R69, 0x2, 0x1f ;  /* 0x0c401f0045037f89 */ /* 0x000ea200000e0000 */
[----:B-1----:R-:W-:Y:S02]  /*19030*/  FMNMX.FTZ R0, R0, R2, !PT ;  /* 0x0000000200007209 */ /* 0x002fe40007810000 */
[----:B--2---:R-:W-:Y:S05]  /*19040*/  FMNMX.FTZ R69, R69, R3, !PT ;  /* 0x0000000345457209 */ /* 0x004fea0007810000 */
[----:B------:R-:W1:Y:S08]  /*19050*/  SHFL.BFLY PT, R3, R0, 0x1, 0x1f ;  /* 0x0c201f0000037f89 */ /* 0x000e7000000e0000 */
[----:B------:R-:W2:Y:S01]  /*19060*/  SHFL.BFLY PT, R4, R69, 0x1, 0x1f ;  /* 0x0c201f0045047f89 */ /* 0x000ea200000e0000 */
[----:B-1----:R-:W-:Y:S02]  /*19070*/  FMNMX.FTZ R68, R0, R3, !PT ;  /* 0x0000000300447209 */ /* 0x002fe40007810000 */
[----:B------:R-:W-:Y:S03]  /*19080*/  @P0 SHF.R.S32.HI R3, RZ, 0x1f, R236 ;  /* 0x0000001fff030819 */ /* 0x000fe600000114ec */
[----:B------:R-:W-:Y:S02]  /*19090*/  FADD.FTZ R0, -R68, R71 ;  /* 0x0000004744007221 */ /* 0x000fe40000010100 */
[----:B------:R-:W-:Y:S01]  /*190a0*/  @P0 IMAD R3, R3, c[0x0][0x1e0], RZ ;  /* 0x0000780003030a24 */ /* 0x000fe200078e02ff */
[----:B--2---:R-:W-:Y:S01]  /*190b0*/  FMNMX.FTZ R69, R69, R4, !PT ;  /* 0x0000000445457209 */ /* 0x004fe20007810000 */
[C---:B------:R-:W-:Y:S04]  /*190c0*/  @P0 IMAD.WIDE.U32 R4, R236.reuse, c[0x0][0x1e0], RZ ;  /* 0x00007800ec040a25 */ /* 0x040fe800078e00ff */
[----:B------:R-:W-:Y:S02]  /*190d0*/  FMUL.FTZ R71, R69, c[0x0][0x2d0] ;  /* 0x0000b40045477a20 */ /* 0x000fe40000410000 */
[----:B------:R-:W-:Y:S02]  /*190e0*/  @P0 IMAD R3, R236, c[0x0][0x1e4], R3 ;  /* 0x00007900ec030a24 */ /* 0x000fe400078e0203 */
[----:B------:R-:W-:Y:S01]  /*190f0*/  FFMA.FTZ R6, R149, c[0x0][0x2d0], -R71 ;  /* 0x0000b40095067a23 */ /* 0x000fe20000010847 */
[----:B------:R-:W-:Y:S01]  /*19100*/  MOV R149, R51 ;  /* 0x0000003300957202 */ /* 0x000fe20000000f00 */
[----:B------:R-:W-:Y:S01]  /*19110*/  FADD.FTZ R2, -R69, R70 ;  /* 0x0000004645027221 */ /* 0x000fe20000010100 */
[----:B------:R-:W-:Y:S01]  /*19120*/  @P0 IADD3 R5, R5, R3, RZ ;  /* 0x0000000305050210 */ /* 0x000fe20007ffe0ff */
[----:B------:R1:W-:Y:S01]  /*19130*/  MUFU.EX2 R243, R6 ;  /* 0x0000000600f37308 */ /* 0x0003e20000000800 */
[----:B------:R-:W-:Y:S01]  /*19140*/  @P0 SHF.L.U32 R3, R4, 0x7, RZ ;  /* 0x0000000704030819 */ /* 0x000fe200000006ff */
[----:B------:R-:W-:Y:S01]  /*19150*/  FMUL.FTZ R2, R2, c[0x0][0x2d0] ;  /* 0x0000b40002027a20 */ /* 0x000fe20000410000 */
[----:B------:R-:W-:Y:S01]  /*19160*/  @P0 SHF.L.U64.HI R4, R4, 0x7, R5 ;  /* 0x0000000704040819 */ /* 0x000fe20000010205 */
[----:B------:R-:W-:Y:S01]  /*19170*/  FMUL.FTZ R0, R0, c[0x0][0x2d0] ;  /* 0x0000b40000007a20 */ /* 0x000fe20000410000 */
[C---:B------:R-:W-:Y:S01]  /*19180*/  @P0 IADD3 R5, P1, R3.reuse, R14, RZ ;  /* 0x0000000e03050210 */ /* 0x040fe20007f3e0ff */
[--C-:B------:R-:W-:Y:S01]  /*19190*/  FFMA.FTZ R32, R138, c[0x0][0x2d0], -R71.reuse ;  /* 0x0000b4008a207a23 */ /* 0x100fe20000010847 */
[----:B------:R-:W-:Y:S01]  /*191a0*/  @P0 IADD3 R3, P2, R3, R11, RZ ;  /* 0x0000000b03030210 */ /* 0x000fe20007f5e0ff */
[--C-:B------:R-:W-:Y:S01]  /*191b0*/  FFMA.FTZ R40, R156, c[0x0][0x2d0], -R71.reuse ;  /* 0x0000b4009c287a23 */ /* 0x100fe20000010847 */
[C---:B------:R-:W-:Y:S01]  /*191c0*/  @P0 IADD3.X R7, R4.reuse, R9, RZ, P1, !PT ;  /* 0x0000000904070210 */ /* 0x040fe20000ffe4ff */
[--C-:B------:R-:W-:Y:S01]  /*191d0*/  FFMA.FTZ R9, R151, c[0x0][0x2d0], -R71.reuse ;  /* 0x0000b40097097a23 */ /* 0x100fe20000010847 */
[----:B------:R-:W-:Y:S01]  /*191e0*/  @P0 LEA R8, P1, R3, c[0x0][0x1c8], 0x1 ;  /* 0x0000720003080a11 */ /* 0x000fe200078208ff */
[----:B------:R-:W2:Y:S01]  /*191f0*/  MUFU.EX2 R2, R2 ;  /* 0x0000000200027308 */ /* 0x000ea20000000800 */
[----:B------:R-:W-:Y:S01]  /*19200*/  @P0 IADD3.X R4, R4, R10, RZ, P2, !PT ;  /* 0x0000000a04040210 */ /* 0x000fe200017fe4ff */
[--C-:B------:R-:W-:Y:S01]  /*19210*/  FFMA.FTZ R70, R167, c[0x0][0x2d0], -R71.reuse ;  /* 0x0000b400a7467a23 */ /* 0x100fe20000010847 */
[----:B------:R-:W-:Y:S02]  /*19220*/  MOV R138, R50 ;  /* 0x00000032008a7202 */ /* 0x000fe40000000f00 */
[----:B------:R-:W-:Y:S02]  /*19230*/  MOV R156, R60 ;  /* 0x0000003c009c7202 */ /* 0x000fe40000000f00 */
[----:B------:R-:W-:Y:S03]  /*19240*/  MOV R151, R49 ;  /* 0x0000003100977202 */ /* 0x000fe60000000f00 */
[----:B------:R4:W-:Y:S01]  /*19250*/  MUFU.EX2 R241, R9 ;  /* 0x0000000900f17308 */ /* 0x0009e20000000800 */
[--C-:B-1----:R-:W-:Y:S01]  /*19260*/  FFMA.FTZ R6, R150, c[0x0][0x2d0], -R71.reuse ;  /* 0x0000b40096067a23 */ /* 0x102fe20000010847 */
[----:B------:R-:W-:Y:S08]  /*19270*/  MOV R150, R16 ;  /* 0x0000001000967202 */ /* 0x000ff00000000f00 */
[----:B------:R1:W-:Y:S01]  /*19280*/  MUFU.EX2 R242, R6 ;  /* 0x0000000600f27308 */ /* 0x0003e20000000800 */
[C---:B--2---:R-:W-:Y:S02]  /*19290*/  FMUL.FTZ R16, R2.reuse, R84 ;  /* 0x0000005402107220 */ /* 0x044fe40000410000 */
[C---:B------:R-:W-:Y:S02]  /*192a0*/  FMUL.FTZ R17, R2.reuse, R85 ;  /* 0x0000005502117220 */ /* 0x040fe40000410000 */
[C---:B------:R-:W-:Y:S05]  /*192b0*/  FMUL.FTZ R24, R2.reuse, R92 ;  /* 0x0000005c02187220 */ /* 0x040fea0000410000 */
[----:B------:R-:W2:Y:S01]  /*192c0*/  MUFU.EX2 R0, R0 ;  /* 0x0000000000007308 */ /* 0x000ea20000000800 */
[C---:B------:R-:W-:Y:S02]  /*192d0*/  FMUL.FTZ R25, R2.reuse, R93 ;  /* 0x0000005d02197220 */ /* 0x040fe40000410000 */
[----:B------:R-:W-:Y:S01]  /*192e0*/  FMUL.FTZ R33, R2, R101 ;  /* 0x0000006502217220 */ /* 0x000fe20000410000 */
[----:B----4-:R-:W-:Y:S01]  /*192f0*/  @P0 LEA.HI.X R9, R3, c[0x0][0x1cc], R4, 0x1, P1 ;  /* 0x0000730003090a11 */ /* 0x010fe200008f0c04 */
[----:B------:R-:W-:Y:S01]  /*19300*/  FFMA.FTZ R3, R148, c[0x0][0x2d0], -R71 ;  /* 0x0000b40094037a23 */ /* 0x000fe20000010847 */
[----:B------:R-:W-:Y:S01]  /*19310*/  MOV R148, R43 ;  /* 0x0000002b00947202 */ /* 0x000fe20000000f00 */
[C---:B------:R-:W-:Y:S01]  /*19320*/  FMUL.FTZ R41, R2.reuse, R109 ;  /* 0x0000006d02297220 */ /* 0x040fe20000410000 */
[----:B------:R-:W-:Y:S01]  /*19330*/  MOV R109, R207 ;  /* 0x000000cf006d7202 */ /* 0x000fe20000000f00 */
[C---:B------:R-:W-:Y:S01]  /*19340*/  FMUL.FTZ R49, R2.reuse, R117 ;  /* 0x0000007502317220 */ /* 0x040fe20000410000 */
[----:B------:R4:W-:Y:S01]  /*19350*/  MUFU.EX2 R240, R3 ;  /* 0x0000000300f07308 */ /* 0x0009e20000000800 */
[C---:B------:R-:W-:Y:S02]  /*19360*/  FMUL.FTZ R64, R2.reuse, R132 ;  /* 0x0000008402407220 */ /* 0x040fe40000410000 */
[----:B------:R-:W-:Y:S01]  /*19370*/  FMUL.FTZ R65, R2, R133 ;  /* 0x0000008502417220 */ /* 0x000fe20000410000 */
[C---:B-1----:R-:W-:Y:S04]  /*19380*/  @P0 LEA R6, P3, R5.reuse, c[0x0][0x1c8], 0x1 ;  /* 0x0000720005060a11 */ /* 0x042fe800078608ff */
[----:B------:R-:W-:Y:S02]  /*19390*/  @P0 LEA.HI.X R7, R5, c[0x0][0x1cc], R7, 0x1, P3 ;  /* 0x0000730005070a11 */ /* 0x000fe400018f0c07 */
[----:B------:R-:W-:Y:S01]  /*193a0*/  @P0 IADD3 R4, P1, R6, UR10, RZ ;  /* 0x0000000a06040c10 */ /* 0x000fe2000ff3e0ff */
[----:B------:R1:W-:Y:S02]  /*193b0*/  MUFU.EX2 R211, R32 ;  /* 0x0000002000d37308 */ /* 0x0003e40000000800 */
[----:B------:R5:W-:Y:S01]  /*193c0*/  @P0 LDGSTS.E.BYPASS.LTC128B.128 [R235+0x8100], [R6.64], !P6 ;  /* 0x0810000006eb0fae */ /* 0x000be2000f101d48 */
[----:B------:R-:W-:Y:S01]  /*193d0*/  @P0 IADD3.X R5, R7, UR6, RZ, P1, !PT ;  /* 0x0000000607050c10 */ /* 0x000fe20008ffe4ff */
[----:B--2---:R-:W-:Y:S01]  /*193e0*/  FMUL.FTZ R18, R0, R86 ;  /* 0x0000005600127220 */ /* 0x004fe20000410000 */
[----:B---3--:R-:W-:Y:S01]  /*193f0*/  @P0 IADD3 R10, P3, R4, R12, RZ ;  /* 0x0000000c040a0210 */ /* 0x008fe20007f7e0ff */
[C---:B------:R-:W-:Y:S02]  /*19400*/  FMUL.FTZ R19, R0.reuse, R87 ;  /* 0x0000005700137220 */ /* 0x040fe40000410000 */
[C---:B------:R-:W-:Y:S01]  /*19410*/  FMUL.FTZ R26, R0.reuse, R94 ;  /* 0x0000005e001a7220 */ /* 0x040fe20000410000 */
[C---:B------:R-:W-:Y:S01]  /*19420*/  @P0 IADD3.X R11, R5.reuse, R13, RZ, P3, !PT ;  /* 0x0000000d050b0210 */ /* 0x040fe20001ffe4ff */
[----:B------:R2:W-:Y:S01]  /*19430*/  @P0 LDGSTS.E.BYPASS.LTC128B.128 [R235+0xc100], [R8.64], !P4 ;  /* 0x0c10000008eb0fae */ /* 0x0005e2000e101d48 */
[----:B------:R-:W-:Y:S01]  /*19440*/  FMUL.FTZ R27, R0, R95 ;  /* 0x0000005f001b7220 */ /* 0x000fe20000410000 */
[----:B------:R3:W-:Y:S01]  /*19450*/  MUFU.EX2 R208, R40 ;  /* 0x0000002800d07308 */ /* 0x0007e20000000800 */
[----:B----4-:R-:W-:Y:S02]  /*19460*/  FMUL.FTZ R3, R68, c[0x0][0x2d0] ;  /* 0x0000b40044037a20 */ /* 0x010fe40000410000 */
[C---:B------:R-:W-:Y:S02]  /*19470*/  FMUL.FTZ R34, R0.reuse, R102 ;  /* 0x0000006600227220 */ /* 0x040fe40000410000 */
[C---:B------:R-:W-:Y:S01]  /*19480*/  FMUL.FTZ R35, R0.reuse, R103 ;  /* 0x0000006700237220 */ /* 0x040fe20000410000 */
[----:B------:R4:W-:Y:S01]  /*19490*/  @P0 LDGSTS.E.BYPASS.LTC128B.128 [R235+0x9100], [R4.64], !P6 ;  /* 0x0910000004eb0fae */ /* 0x0009e2000f101d48 */
[C---:B------:R-:W-:Y:S01]  /*194a0*/  FMUL.FTZ R42, R0.reuse, R110 ;  /* 0x0000006e002a7220 */ /* 0x040fe20000410000 */
[----:B------:R-:W-:Y:S01]  /*194b0*/  MOV R110, R61 ;  /* 0x0000003d006e7202 */ /* 0x000fe20000000f00 */
[C---:B------:R-:W-:Y:S01]  /*194c0*/  FMUL.FTZ R43, R0.reuse, R111 ;  /* 0x0000006f002b7220 */ /* 0x040fe20000410000 */
[----:B------:R-:W-:Y:S01]  /*194d0*/  MOV R111, R159 ;  /* 0x0000009f006f7202 */ /* 0x000fe20000000f00 */
[----:B------:R-:W-:Y:S02]  /*194e0*/  FMUL.FTZ R50, R0, R118 ;  /* 0x0000007600327220 */ /* 0x000fe40000410000 */
[----:B-1----:R-:W-:Y:S01]  /*194f0*/  FMUL.FTZ R32, R2, R100 ;  /* 0x0000006402207220 */ /* 0x002fe20000410000 */
[----:B------:R4:W-:Y:S01]  /*19500*/  @P0 LDGSTS.E.BYPASS.LTC128B.128 [R235+0xd100], [R4.64+0x80], !P4 ;  /* 0x0d10008004eb0fae */ /* 0x0009e2000e101d48 */
[----:B------:R-:W-:Y:S01]  /*19510*/  FMUL.FTZ R51, R0, R119 ;  /* 0x0000007700337220 */ /* 0x000fe20000410000 */
[----:B------:R-:W-:Y:S01]  /*19520*/  MOV R119, R57 ;  /* 0x0000003900777202 */ /* 0x000fe20000000f00 */
[--C-:B-----5:R-:W-:Y:S01]  /*19530*/  FFMA.FTZ R7, R154, c[0x0][0x2d0], -R3.reuse ;  /* 0x0000b4009a077a23 */ /* 0x120fe20000010803 */
[----:B------:R-:W-:Y:S01]  /*19540*/  @P0 IADD3 R6, P1, R4, UR10, RZ ;  /* 0x0000000a04060c10 */ /* 0x000fe2000ff3e0ff */
[----:B------:R-:W-:Y:S01]  /*19550*/  FMUL.FTZ R57, R2, R125 ;  /* 0x0000007d02397220 */ /* 0x000fe20000410000 */
[----:B------:R-:W-:Y:S01]  /*19560*/  MOV R154, R169 ;  /* 0x000000a9009a7202 */ /* 0x000fe20000000f00 */
[----:B------:R1:W-:Y:S01]  /*19570*/  MUFU.EX2 R171, R7 ;  /* 0x0000000700ab7308 */ /* 0x0003e20000000800 */
[----:B------:R-:W-:Y:S02]  /*19580*/  FMUL.FTZ R66, R0, R134 ;  /* 0x0000008600427220 */ /* 0x000fe40000410000 */
[----:B---3--:R-:W-:Y:S01]  /*19590*/  FMUL.FTZ R40, R2, R108 ;  /* 0x0000006c02287220 */ /* 0x008fe20000410000 */
[----:B--2---:R-:W-:Y:S01]  /*195a0*/  @P0 IADD3 R8, P2, R6, UR10, RZ ;  /* 0x0000000a06080c10 */ /* 0x004fe2000ff5e0ff */
[----:B------:R-:W-:Y:S01]  /*195b0*/  FMUL.FTZ R67, R0, R135 ;  /* 0x0000008700437220 */ /* 0x000fe20000410000 */
[----:B------:R-:W-:Y:S01]  /*195c0*/  MOV R108, R56 ;  /* 0x00000038006c7202 */ /* 0x000fe20000000f00 */
[--C-:B------:R-:W-:Y:S01]  /*195d0*/  FFMA.FTZ R56, R164, c[0x0][0x2d0], -R3.reuse ;  /* 0x0000b400a4387a23 */ /* 0x100fe20000010803 */
[----:B------:R-:W-:Y:S01]  /*195e0*/  MOV R164, R58 ;  /* 0x0000003a00a47202 */ /* 0x000fe20000000f00 */
[----:B------:R-:W-:Y:S02]  /*195f0*/  FMUL.FTZ R58, R0, R126 ;  /* 0x0000007e003a7220 */ /* 0x000fe40000410000 */
[----:B------:R2:W-:Y:S01]  /*19600*/  MUFU.EX2 R117, R56 ;  /* 0x0000003800757308 */ /* 0x0005e20000000800 */
[--C-:B------:R-:W-:Y:S09]  /*19610*/  FFMA.FTZ R136, R136, c[0x0][0x2d0], -R3.reuse ;  /* 0x0000b40088887a23 */ /* 0x100ff20000010803 */
[----:B------:R-:W-:Y:S01]  /*19620*/  MUFU.EX2 R136, R136 ;  /* 0x0000008800887308 */ /* 0x000fe20000000800 */
[----:B-1----:R-:W-:Y:S02]  /*19630*/  @P0 IADD3.X R7, R5, UR6, RZ, P1, !PT ;  /* 0x0000000605070c10 */ /* 0x002fe40008ffe4ff */
[----:B----4-:R-:W-:Y:S01]  /*19640*/  @P0 IADD3 R4, P1, R6, R12, RZ ;  /* 0x0000000c06040210 */ /* 0x010fe20007f3e0ff */
[--C-:B------:R-:W-:Y:S01]  /*19650*/  FFMA.FTZ R12, R155, c[0x0][0x2d0], -R3.reuse ;  /* 0x0000b4009b0c7a23 */ /* 0x100fe20000010803 */
[C---:B------:R-:W-:Y:S01]  /*19660*/  @P0 IADD3.X R9, R7.reuse, UR6, RZ, P2, !PT ;  /* 0x0000000607090c10 */ /* 0x040fe200097fe4ff */
[----:B------:R1:W-:Y:S01]  /*19670*/  @P0 LDGSTS.E.BYPASS.LTC128B.128 [R235+0xa100], [R6.64], !P6 ;  /* 0x0a10000006eb0fae */ /* 0x0003e2000f101d48 */
[----:B------:R-:W-:Y:S03]  /*19680*/  @P0 IADD3.X R5, R7, R13, RZ, P1, !PT ;  /* 0x0000000d07050210 */ /* 0x000fe60000ffe4ff */
[----:B------:R3:W4:Y:S01]  /*19690*/  MUFU.EX2 R170, R12 ;  /* 0x0000000c00aa7308 */ /* 0x0007220000000800 */
[----:B------:R-:W-:Y:S01]  /*196a0*/  MOV R155, R48 ;  /* 0x00000030009b7202 */ /* 0x000fe20000000f00 */
[--C-:B------:R-:W-:Y:S02]  /*196b0*/  FFMA.FTZ R48, R158, c[0x0][0x2d0], -R3.reuse ;  /* 0x0000b4009e307a23 */ /* 0x100fe40000010803 */
[----:B--2---:R-:W-:Y:S01]  /*196c0*/  FMUL.FTZ R56, R2, R124 ;  /* 0x0000007c02387220 */ /* 0x004fe20000410000 */
[----:B------:R2:W-:Y:S05]  /*196d0*/  @P0 LDGSTS.E.BYPASS.LTC128B.128 [R235+0xe100], [R10.64], !P4 ;  /* 0x0e1000000aeb0fae */ /* 0x0005ea000e101d48 */
[----:B------:R5:W-:Y:S03]  /*196e0*/  MUFU.EX2 R159, R48 ;  /* 0x00000030009f7308 */ /* 0x000be60000000800 */
[----:B------:R4:W-:Y:S08]  /*196f0*/  @P0 LDGSTS.E.BYPASS.LTC128B.128 [R235+0xb100], [R8.64], !P6 ;  /* 0x0b10000008eb0fae */ /* 0x0009f0000f101d48 */
[----:B------:R4:W-:Y:S01]  /*19700*/  @P0 LDGSTS.E.BYPASS.LTC128B.128 [R235+0xf100], [R4.64], !P4 ;  /* 0x0f10000004eb0fae */ /* 0x0009e2000e101d48 */
[--C-:B-1----:R-:W-:Y:S01]  /*19710*/  FFMA.FTZ R6, R152, c[0x0][0x2d0], -R3.reuse ;  /* 0x0000b40098067a23 */ /* 0x102fe20000010803 */
[----:B------:R-:W-:Y:S01]  /*19720*/  MOV R152, R209 ;  /* 0x000000d100987202 */ /* 0x000fe20000000f00 */
[C---:B------:R-:W-:Y:S02]  /*19730*/  FMUL.FTZ R7, R0.reuse, R75 ;  /* 0x0000004b00077220 */ /* 0x040fe40000410000 */
[----:B------:R1:W-:Y:S03]  /*19740*/  MUFU.EX2 R169, R6 ;  /* 0x0000000600a97308 */ /* 0x0003e60000000800 */
[----:B---3--:R-:W3:Y:S01]  /*19750*/  LDSM.16.MT88.4 R12, [R213+0x100] ;  /* 0x00010000d50c783b */ /* 0x008ee20000004200 */
[C---:B--2---:R-:W-:Y:S02]  /*19760*/  FMUL.FTZ R10, R0.reuse, R78 ;  /* 0x0000004e000a7220 */ /* 0x044fe40000410000 */
[----:B------:R-:W-:Y:S02]  /*19770*/  FMUL.FTZ R11, R0, R79 ;  /* 0x0000004f000b7220 */ /* 0x000fe40000410000 */
[C---:B-----5:R-:W-:Y:S03]  /*19780*/  FMUL.FTZ R48, R2.reuse, R116 ;  /* 0x0000007402307220 */ /* 0x060fe60000410000 */
[----:B------:R-:W2:Y:S01]  /*19790*/  LDSM.16.MT88.4 R20, [R214+0x100] ;  /* 0x00010000d614783b */ /* 0x000ea20000004200 */
[C---:B----4-:R-:W-:Y:S02]  /*197a0*/  FMUL.FTZ R8, R2.reuse, R76 ;  /* 0x0000004c02087220 */ /* 0x050fe40000410000 */
[C---:B------:R-:W-:Y:S05]  /*197b0*/  FMUL.FTZ R9, R2.reuse, R77 ;  /* 0x0000004d02097220 */ /* 0x040fea0000410000 */
[----:B------:R-:W4:Y:S01]  /*197c0*/  LDSM.16.MT88.4 R28, [R217+0x100] ;  /* 0x00010000d91c783b */ /* 0x000f220000004200 */
[----:B------:R-:W-:Y:S01]  /*197d0*/  FFMA.FTZ R4, R153, c[0x0][0x2d0], -R3 ;  /* 0x0000b40099047a23 */ /* 0x000fe20000010803 */
[----:B------:R-:W-:Y:S01]  /*197e0*/  MOV R153, R168 ;  /* 0x000000a800997202 */ /* 0x000fe20000000f00 */
[----:B------:R-:W-:Y:S01]  /*197f0*/  FMUL.FTZ R5, R2, R73 ;  /* 0x0000004902057220 */ /* 0x000fe20000410000 */
[----:B------:R-:W-:Y:S01]  /*19800*/  F2FP.BF16.PACK_AB R73, R170, R171 ;  /* 0x000000abaa49723e */ /* 0x000fe200000010ff */
[----:B------:R5:W2:Y:S01]  /*19810*/  MUFU.EX2 R168, R4 ;  /* 0x0000000400a87308 */ /* 0x000aa20000000800 */
[----:B-1----:R-:W-:Y:S01]  /*19820*/  FMUL.FTZ R6, R0, R74 ;  /* 0x0000004a00067220 */ /* 0x002fe20000410000 */
[----:B------:R-:W-:Y:S01]  /*19830*/  F2FP.BF16.PACK_AB R74, R240, R241 ;  /* 0x000000f1f04a723e */ /* 0x000fe200000010ff */
[----:B------:R-:W1:Y:S08]  /*19840*/  LDSM.16.MT88.4 R36, [R216+0x100] ;  /* 0x00010000d824783b */ /* 0x000e700000004200 */
[----:B------:R-:W1:Y:S08]  /*19850*/  LDSM.16.MT88.4 R44, [R213+0x4100] ;  /* 0x00410000d52c783b */ /* 0x000e700000004200 */
[----:B------:R-:W1:Y:S01]  /*19860*/  LDSM.16.MT88.4 R52, [R214+0x4100] ;  /* 0x00410000d634783b */ /* 0x000e620000004200 */
[----:B-----5:R-:W-:Y:S01]  /*19870*/  FMUL.FTZ R4, R2, R72 ;  /* 0x0000004802047220 */ /* 0x020fe20000410000 */
[----:B------:R-:W-:Y:S02]  /*19880*/  F2FP.BF16.PACK_AB R72, R242, R243 ;  /* 0x000000f3f248723e */ /* 0x000fe400000010ff */
[----:B--2---:R-:W-:Y:S04]  /*19890*/  F2FP.BF16.PACK_AB R75, R168, R169 ;  /* 0x000000a9a84b723e */ /* 0x004fe800000010ff */
[----:B------:R-:W2:Y:S03]  /*198a0*/  LDSM.16.MT88.4 R60, [R217+0x4100] ;  /* 0x00410000d93c783b */ /* 0x000ea60000004200 */
[C---:B---3--:R-:W-:Y:S05]  /*198b0*/  HMMA.16816.F32.BF16 R4, R72.reuse, R12, R4 ;  /* 0x0000000c4804723c */ /* 0x048fea0000041804 */
[----:B------:R-:W3:Y:S02]  /*198c0*/  LDSM.16.MT88.4 R76, [R216+0x4100] ;  /* 0x00410000d84c783b */ /* 0x000ee40000004200 */
[C---:B------:R-:W-:Y:S01]  /*198d0*/  FMUL.FTZ R12, R2.reuse, R80 ;  /* 0x00000050020c7220 */ /* 0x040fe20000410000 */
[C---:B------:R-:W-:Y:S05]  /*198e0*/  HMMA.16816.F32.BF16 R8, R72.reuse, R14, R8 ;  /* 0x0000000e4808723c */ /* 0x040fea0000041808 */
[----:B------:R-:W-:Y:S01]  /*198f0*/  LDSM.16.MT88.4 R84, [R214+0x900] ;  /* 0x00090000d654783b */ /* 0x000fe20000004200 */
[----:B------:R-:W-:Y:S02]  /*19900*/  FMUL.FTZ R13, R2, R81 ;  /* 0x00000051020d7220 */ /* 0x000fe40000410000 */
[C---:B------:R-:W-:Y:S04]  /*19910*/  FMUL.FTZ R14, R0.reuse, R82 ;  /* 0x00000052000e7220 */ /* 0x040fe80000410000 */
[----:B------:R-:W-:Y:S01]  /*19920*/  FMUL.FTZ R15, R0, R83 ;  /* 0x00000053000f7220 */ /* 0x000fe20000410000 */
[----:B------:R-:W-:Y:S06]  /*19930*/  LDSM.16.MT88.4 R92, [R216+0x900] ;  /* 0x00090000d85c783b */ /* 0x000fec0000004200 */
[C---:B------:R-:W-:Y:S02]  /*19940*/  HMMA.16816.F32.BF16 R12, R72.reuse, R20, R12 ;  /* 0x00000014480c723c */ /* 0x040fe4000004180c */
[----:B------:R-:W5:Y:S05]  /*19950*/  LDSM.16.MT88.4 R80, [R213+0x900] ;  /* 0x00090000d550783b */ /* 0x000f6a0000004200 */
[C---:B------:R-:W-:Y:S01]  /*19960*/  FMUL.FTZ R20, R2.reuse, R88 ;  /* 0x0000005802147220 */ /* 0x040fe20000410000 */
[C---:B------:R-:W-:Y:S02]  /*19970*/  HMMA.16816.F32.BF16 R16, R72.reuse, R22, R16 ;  /* 0x000000164810723c */ /* 0x040fe40000041810 */
[----:B------:R-:W-:Y:S02]  /*19980*/  LDSM.16.MT88.4 R100, [R216+0x5100] ;  /* 0x00510000d864783b */ /* 0x000fe40000004200 */
[----:B------:R-:W-:Y:S03]  /*19990*/  FMUL.FTZ R21, R2, R89 ;  /* 0x0000005902157220 */ /* 0x000fe60000410000 */
[C---:B------:R-:W-:Y:S02]  /*199a0*/  FMUL.FTZ R22, R0.reuse, R90 ;  /* 0x0000005a00167220 */ /* 0x040fe40000410000 */
[----:B------:R-:W-:Y:S01]  /*199b0*/  FMUL.FTZ R23, R0, R91 ;  /* 0x0000005b00177220 */ /* 0x000fe20000410000 */
[----:B------:R-:W0:Y:S06]  /*199c0*/  LDGDEPBAR ;  /* 0x00000000000079af */ /* 0x000e2c0000000000 */
[C---:B----4-:R-:W-:Y:S02]  /*199d0*/  HMMA.16816.F32.BF16 R20, R72.reuse, R28, R20 ;  /* 0x0000001c4814723c */ /* 0x050fe40000041814 */
[----:B------:R-:W4:Y:S05]  /*199e0*/  LDSM.16.MT88.4 R88, [R217+0x900] ;  /* 0x00090000d958783b */ /* 0x000f2a0000004200 */
        /* <DEDUP_REMOVED lines=26> */
[--C-:B------:R-:W-:Y:S01]  /*19b90*/  FFMA.FTZ R52, R165, c[0x0][0x2d0], -R3.reuse ;  /* 0x0000b400a5347a23 */ /* 0x100fe20000010803 */
[C---:B------:R-:W-:Y:S03]  /*19ba0*/  HMMA.16816.F32.BF16 R48, R72.reuse, R54, R48 ;  /* 0x000000364830723c */ /* 0x040fe60000041830 */
[----:B------:R1:W1:Y:S01]  /*19bb0*/  MUFU.EX2 R118, R52 ;  /* 0x0000003400767308 */ /* 0x0002620000000800 */
[----:B------:R-:W-:Y:S01]  /*19bc0*/  MOV R165, R202 ;  /* 0x000000ca00a57202 */ /* 0x000fe20000000f00 */
[----:B------:R-:W-:Y:S01]  /*19bd0*/  FMUL.FTZ R53, R2, R121 ;  /* 0x0000007902357220 */ /* 0x000fe20000410000 */
[----:B------:R-:W-:Y:S01]  /*19be0*/  MOV R121, R200 ;  /* 0x000000c800797202 */ /* 0x000fe20000000f00 */
[C---:B------:R-:W-:Y:S02]  /*19bf0*/  FMUL.FTZ R54, R0.reuse, R122 ;  /* 0x0000007a00367220 */ /* 0x040fe40000410000 */
[----:B------:R-:W-:Y:S03]  /*19c00*/  FMUL.FTZ R55, R0, R123 ;  /* 0x0000007b00377220 */ /* 0x000fe60000410000 */
[----:B-1----:R-:W-:Y:S01]  /*19c10*/  FMUL.FTZ R52, R2, R120 ;  /* 0x0000007802347220 */ /* 0x002fe20000410000 */
[----:B------:R-:W-:Y:S02]  /*19c20*/  MOV R120, R203 ;  /* 0x000000cb00787202 */ /* 0x000fe40000000f00 */
[----:B------:R1:W-:Y:S04]  /*19c30*/  MUFU.EX2 R203, R70 ;  /* 0x0000004600cb7308 */ /* 0x0003e80000000800 */
[C---:B--2---:R-:W-:Y:S07]  /*19c40*/  HMMA.16816.F32.BF16 R52, R72.reuse, R60, R52 ;  /* 0x0000003c4834723c */ /* 0x044fee0000041834 */
[----:B------:R-:W-:Y:S01]  /*19c50*/  FFMA.FTZ R60, R166, c[0x0][0x2d0], -R3 ;  /* 0x0000b400a63c7a23 */ /* 0x000fe20000010803 */
[C---:B------:R-:W-:Y:S03]  /*19c60*/  HMMA.16816.F32.BF16 R56, R72.reuse, R62, R56 ;  /* 0x0000003e4838723c */ /* 0x040fe60000041838 */
[----:B------:R2:W2:Y:S01]  /*19c70*/  MUFU.EX2 R116, R60 ;  /* 0x0000003c00747308 */ /* 0x0004a20000000800 */
[----:B------:R-:W-:Y:S01]  /*19c80*/  MOV R166, R201 ;  /* 0x000000c900a67202 */ /* 0x000fe20000000f00 */
[----:B------:R-:W-:Y:S02]  /*19c90*/  FMUL.FTZ R61, R2, R129 ;  /* 0x00000081023d7220 */ /* 0x000fe40000410000 */
[C---:B------:R-:W-:Y:S02]  /*19ca0*/  FMUL.FTZ R62, R0.reuse, R130 ;  /* 0x00000082003e7220 */ /* 0x040fe40000410000 */
[----:B------:R-:W-:Y:S03]  /*19cb0*/  FMUL.FTZ R63, R0, R131 ;  /* 0x00000083003f7220 */ /* 0x000fe60000410000 */
[--C-:B-1----:R-:W-:Y:S04]  /*19cc0*/  FFMA.FTZ R70, R172, c[0x0][0x2d0], -R71.reuse ;  /* 0x0000b400ac467a23 */ /* 0x102fe80000010847 */
[----:B------:R1:W-:Y:S01]  /*19cd0*/  MUFU.EX2 R202, R70 ;  /* 0x0000004600ca7308 */ /* 0x0003e20000000800 */
[----:B--2---:R-:W-:Y:S07]  /*19ce0*/  FMUL.FTZ R60, R2, R128 ;  /* 0x00000080023c7220 */ /* 0x004fee0000410000 */
[C---:B---3--:R-:W-:Y:S03]  /*19cf0*/  HMMA.16816.F32.BF16 R60, R72.reuse, R76, R60 ;  /* 0x0000004c483c723c */ /* 0x048fe6000004183c */
[--C-:B-1----:R-:W-:Y:S05]  /*19d00*/  FFMA.FTZ R70, R174, c[0x0][0x2d0], -R71.reuse ;  /* 0x0000b400ae467a23 */ /* 0x102fea0000010847 */
[----:B------:R-:W-:Y:S01]  /*19d10*/  HMMA.16816.F32.BF16 R64, R72, R78, R64 ;  /* 0x0000004e4840723c */ /* 0x000fe20000041840 */
[----:B------:R-:W1:Y:S01]  /*19d20*/  LDSM.16.MT88.4 R76, [R213+0x4900] ;  /* 0x00490000d54c783b */ /* 0x000e620000004200 */
[----:B------:R2:W-:Y:S05]  /*19d30*/  MUFU.EX2 R201, R70 ;  /* 0x0000004600c97308 */ /* 0x0005ea0000000800 */
[----:B------:R-:W-:Y:S02]  /*19d40*/  F2FP.BF16.PACK_AB R73, R118, R159 ;  /* 0x0000009f7649723e */ /* 0x000fe400000010ff */
[----:B------:R-:W-:Y:S03]  /*19d50*/  F2FP.BF16.PACK_AB R75, R116, R117 ;  /* 0x00000075744b723e */ /* 0x000fe600000010ff */
[----:B------:R-:W-:Y:S02]  /*19d60*/  F2FP.BF16.PACK_AB R72, R209, R211 ;  /* 0x000000d3d148723e */ /* 0x000fe400000010ff */
[----:B------:R-:W-:Y:S07]  /*19d70*/  F2FP.BF16.PACK_AB R74, R207, R208 ;  /* 0x000000d0cf4a723e */ /* 0x000fee00000010ff */
[C---:B-----5:R-:W-:Y:S03]  /*19d80*/  HMMA.16816.F32.BF16 R4, R72.reuse, R80, R4 ;  /* 0x000000504804723c */ /* 0x060fe60000041804 */
[----:B--2---:R-:W-:Y:S05]  /*19d90*/  FFMA.FTZ R70, R173, c[0x0][0x2d0], -R71 ;  /* 0x0000b400ad467a23 */ /* 0x004fea0000010847 */
[C---:B------:R-:W-:Y:S01]  /*19da0*/  HMMA.16816.F32.BF16 R8, R72.reuse, R82, R8 ;  /* 0x000000524808723c */ /* 0x040fe20000041808 */
[----:B------:R2:W-:Y:S01]  /*19db0*/  MUFU.EX2 R200, R70 ;  /* 0x0000004600c87308 */ /* 0x0005e20000000800 */
[----:B------:R-:W3:Y:S06]  /*19dc0*/  LDSM.16.MT88.4 R80, [R214+0x4900] ;  /* 0x00490000d650783b */ /* 0x000eec0000004200 */
[C---:B------:R-:W-:Y:S08]  /*19dd0*/  HMMA.16816.F32.BF16 R12, R72.reuse, R84, R12 ;  /* 0x00000054480c723c */ /* 0x040ff0000004180c */
[C---:B------:R-:W-:Y:S01]  /*19de0*/  HMMA.16816.F32.BF16 R16, R72.reuse, R86, R16 ;  /* 0x000000564810723c */ /* 0x040fe20000041810 */
[----:B------:R-:W5:Y:S07]  /*19df0*/  LDSM.16.MT88.4 R84, [R217+0x4900] ;  /* 0x00490000d954783b */ /* 0x000f6e0000004200 */
[C---:B----4-:R-:W-:Y:S04]  /*19e00*/  HMMA.16816.F32.BF16 R20, R72.reuse, R88, R20 ;  /* 0x000000584814723c */ /* 0x050fe80000041814 */
[--C-:B--2---:R-:W-:Y:S04]  /*19e10*/  FFMA.FTZ R70, R176, c[0x0][0x2d0], -R3.reuse ;  /* 0x0000b400b0467a23 */ /* 0x104fe80000010803 */
[C---:B------:R-:W-:Y:S01]  /*19e20*/  HMMA.16816.F32.BF16 R24, R72.reuse, R90, R24 ;  /* 0x0000005a4818723c */ /* 0x040fe20000041818 */
[----:B------:R2:W-:Y:S01]  /*19e30*/  MUFU.EX2 R127, R70 ;  /* 0x00000046007f7308 */ /* 0x0005e20000000800 */
[----:B------:R-:W4:Y:S06]  /*19e40*/  LDSM.16.MT88.4 R88, [R216+0x4900] ;  /* 0x00490000d858783b */ /* 0x000f2c0000004200 */
[C---:B------:R-:W-:Y:S08]  /*19e50*/  HMMA.16816.F32.BF16 R28, R72.reuse, R92, R28 ;  /* 0x0000005c481c723c */ /* 0x040ff0000004181c */
[C---:B------:R-:W-:Y:S01]  /*19e60*/  HMMA.16816.F32.BF16 R32, R72.reuse, R94, R32 ;  /* 0x0000005e4820723c */ /* 0x040fe20000041820 */
[----:B------:R-:W-:Y:S07]  /*19e70*/  LDSM.16.MT88.4 R92, [R214+0x5100] ;  /* 0x00510000d65c783b */ /* 0x000fee0000004200 */
[C---:B-1----:R-:W-:Y:S04]  /*19e80*/  HMMA.16816.F32.BF16 R36, R72.reuse, R76, R36 ;  /* 0x0000004c4824723c */ /* 0x042fe80000041824 */
[--C-:B--2---:R-:W-:Y:S04]  /*19e90*/  FFMA.FTZ R70, R177, c[0x0][0x2d0], -R3.reuse ;  /* 0x0000b400b1467a23 */ /* 0x104fe80000010803 */
[C---:B------:R-:W-:Y:S01]  /*19ea0*/  HMMA.16816.F32.BF16 R40, R72.reuse, R78, R40 ;  /* 0x0000004e4828723c */ /* 0x040fe20000041828 */
[----:B------:R1:W2:Y:S01]  /*19eb0*/  MUFU.EX2 R126, R70 ;  /* 0x00000046007e7308 */ /* 0x0002a20000000800 */
[----:B------:R-:W2:Y:S06]  /*19ec0*/  LDSM.16.MT88.4 R76, [R213+0x1100] ;  /* 0x00110000d54c783b */ /* 0x000eac0000004200 */
[C---:B---3--:R-:W-:Y:S08]  /*19ed0*/  HMMA.16816.F32.BF16 R44, R72.reuse, R80, R44 ;  /* 0x00000050482c723c */ /* 0x048ff0000004182c */
[C---:B------:R-:W-:Y:S01]  /*19ee0*/  HMMA.16816.F32.BF16 R48, R72.reuse, R82, R48 ;  /* 0x000000524830723c */ /* 0x040fe20000041830 */
[----:B------:R-:W3:Y:S07]  /*19ef0*/  LDSM.16.MT88.4 R80, [R214+0x1100] ;  /* 0x00110000d650783b */ /* 0x000eee0000004200 */
[C---:B-----5:R-:W-:Y:S04]  /*19f00*/  HMMA.16816.F32.BF16 R52, R72.reuse, R84, R52 ;  /* 0x000000544834723c */ /* 0x060fe80000041834 */
[--C-:B-1----:R-:W-:Y:S04]  /*19f10*/  FFMA.FTZ R70, R175, c[0x0][0x2d0], -R3.reuse ;  /* 0x0000b400af467a23 */ /* 0x102fe80000010803 */
[C---:B------:R-:W-:Y:S01]  /*19f20*/  HMMA.16816.F32.BF16 R56, R72.reuse, R86, R56 ;  /* 0x000000564838723c */ /* 0x040fe20000041838 */
[----:B------:R1:W-:Y:S01]  /*19f30*/  MUFU.EX2 R125, R70 ;  /* 0x00000046007d7308 */ /* 0x0003e20000000800 */
[----:B------:R-:W5:Y:S06]  /*19f40*/  LDSM.16.MT88.4 R84, [R217+0x1100] ;  /* 0x00110000d954783b */ /* 0x000f6c0000004200 */
[C---:B----4-:R-:W-:Y:S08]  /*19f50*/  HMMA.16816.F32.BF16 R60, R72.reuse, R88, R60 ;  /* 0x00000058483c723c */ /* 0x050ff0000004183c */
[----:B------:R-:W-:Y:S01]  /*19f60*/  HMMA.16816.F32.BF16 R64, R72, R90, R64 ;  /* 0x0000005a4840723c */ /* 0x000fe20000041840 */
[----:B------:R-:W4:Y:S06]  /*19f70*/  LDSM.16.MT88.4 R88, [R216+0x1100] ;  /* 0x00110000d858783b */ /* 0x000f2c0000004200 */
[----:B--2---:R-:W-:Y:S01]  /*19f80*/  F2FP.BF16.PACK_AB R73, R126, R127 ;  /* 0x0000007f7e49723e */ /* 0x004fe200000010ff */
[----:B-1----:R-:W-:Y:S01]  /*19f90*/  FFMA.FTZ R70, R178, c[0x0][0x2d0], -R3 ;  /* 0x0000b400b2467a23 */ /* 0x002fe20000010803 */
[----:B------:R-:W-:Y:S03]  /*19fa0*/  F2FP.BF16.PACK_AB R72, R202, R203 ;  /* 0x000000cbca48723e */ /* 0x000fe600000010ff */
[----:B------:R1:W2:Y:S01]  /*19fb0*/  MUFU.EX2 R124, R70 ;  /* 0x00000046007c7308 */ /* 0x0002a20000000800 */
[----:B------:R-:W-:Y:S01]  /*19fc0*/  F2FP.BF16.PACK_AB R74, R200, R201 ;  /* 0x000000c9c84a723e */ /* 0x000fe200000010ff */
        /* <DEDUP_REMOVED lines=25> */
[----:B------:R1:W4:Y:S01]  /*1a160*/  MUFU.EX2 R176, R70 ;  /* 0x0000004600b07308 */ /* 0x0003220000000800 */
        /* <DEDUP_REMOVED lines=10> */
[----:B----4-:R-:W-:Y:S03]  /*1a210*/  F2FP.BF16.PACK_AB R74, R176, R178 ;  /* 0x000000b2b04a723e */ /* 0x010fe600000010ff */
        /* <DEDUP_REMOVED lines=16> */
[----:B------:R1:W4:Y:S01]  /*1a320*/  MUFU.EX2 R174, R70 ;  /* 0x0000004600ae7308 */ /* 0x0003220000000800 */
[----:B------:R-:W-:Y:S06]  /*1a330*/  LDSM.16.MT88.4 R104, [R214+0x3900] ;  /* 0x00390000d668783b */ /* 0x000fec0000004200 */
[C---:B-----5:R-:W-:Y:S08]  /*1a340*/  HMMA.16816.F32.BF16 R20, R72.reuse, R84, R20 ;  /* 0x000000544814723c */ /* 0x060ff00000041814 */
[C---:B------:R-:W-:Y:S01]  /*1a350*/  HMMA.16816.F32.BF16 R24, R72.reuse, R86, R24 ;  /* 0x000000564818723c */ /* 0x040fe20000041818 */
[----:B------:R-:W5:Y:S07]  /*1a360*/  LDSM.16.MT88.4 R84, [R217+0x5900] ;  /* 0x00590000d954783b */ /* 0x000f6e0000004200 */
        /* <DEDUP_REMOVED lines=13> */
[C---:B-----5:R-:W-:Y:S08]  /*1a440*/  HMMA.16816.F32.BF16 R52, R72.reuse, R84, R52 ;  /* 0x000000544834723c */ /* 0x060ff00000041834 */
[C---:B------:R-:W-:Y:S01]  /*1a450*/  HMMA.16816.F32.BF16 R56, R72.reuse, R86, R56 ;  /* 0x000000564838723c */ /* 0x040fe20000041838 */
[----:B------:R-:W5:Y:S07]  /*1a460*/  LDSM.16.MT88.4 R84, [R217+0x2100] ;  /* 0x00210000d954783b */ /* 0x000f6e0000004200 */
[C---:B--2---:R-:W-:Y:S04]  /*1a470*/  HMMA.16816.F32.BF16 R60, R72.reuse, R76, R60 ;  /* 0x0000004c483c723c */ /* 0x044fe8000004183c */
[--C-:B-1----:R-:W-:Y:S04]  /*1a480*/  FFMA.FTZ R70, R249, c[0x0][0x2d0], -R3.reuse ;  /* 0x0000b400f9467a23 */ /* 0x102fe80000010803 */
[----:B------:R-:W-:Y:S01]  /*1a490*/  HMMA.16816.F32.BF16 R64, R72, R78, R64 ;  /* 0x0000004e4840723c */ /* 0x000fe20000041840 */
[----:B------:R1:W-:Y:S01]  /*1a4a0*/  MUFU.EX2 R113, R70 ;  /* 0x0000004600717308 */ /* 0x0003e20000000800 */
[----:B------:R-:W2:Y:S05]  /*1a4b0*/  LDSM.16.MT88.4 R76, [R216+0x2100] ;  /* 0x00210000d84c783b */ /* 0x000eaa0000004200 */
[----:B----4-:R-:W-:Y:S02]  /*1a4c0*/  F2FP.BF16.PACK_AB R72, R174, R175 ;  /* 0x000000afae48723e */ /* 0x010fe400000010ff */
[----:B------:R-:W-:Y:S03]  /*1a4d0*/  F2FP.BF16.PACK_AB R74, R172, R173 ;  /* 0x000000adac4a723e */ /* 0x000fe600000010ff */
[--C-:B-1----:R-:W-:Y:S04]  /*1a4e0*/  FFMA.FTZ R70, R250, c[0x0][0x2d0], -R3.reuse ;  /* 0x0000b400fa467a23 */ /* 0x102fe80000010803 */
[----:B------:R1:W4:Y:S02]  /*1a4f0*/  MUFU.EX2 R112, R70 ;  /* 0x0000004600707308 */ /* 0x0003240000000800 */
[--C-:B-1----:R-:W-:Y:S01]  /*1a500*/  FFMA.FTZ R70, R248, c[0x0][0x2d0], -R3.reuse ;  /* 0x0000b400f8467a23 */ /* 0x102fe20000010803 */
[----:B----4-:R-:W-:Y:S07]  /*1a510*/  F2FP.BF16.PACK_AB R73, R112, R113 ;  /* 0x000000717049723e */ /* 0x010fee00000010ff */
[----:B------:R1:W-:Y:S02]  /*1a520*/  MUFU.EX2 R123, R70 ;  /* 0x00000046007b7308 */ /* 0x0003e40000000800 */
[----:B-1----:R-:W-:Y:S08]  /*1a530*/  FFMA.FTZ R70, R251, c[0x0][0x2d0], -R3 ;  /* 0x0000b400fb467a23 */ /* 0x002ff00000010803 */
[----:B------:R1:W4:Y:S02]  /*1a540*/  MUFU.EX2 R122, R70 ;  /* 0x00000046007a7308 */ /* 0x0003240000000800 */
[--C-:B-1----:R-:W-:Y:S01]  /*1a550*/  FFMA.FTZ R70, R252, c[0x0][0x2d0], -R71.reuse ;  /* 0x0000b400fc467a23 */ /* 0x102fe20000010847 */
[----:B----4-:R-:W-:Y:S07]  /*1a560*/  F2FP.BF16.PACK_AB R75, R122, R123 ;  /* 0x0000007b7a4b723e */ /* 0x010fee00000010ff */
[----:B------:R1:W-:Y:S01]  /*1a570*/  MUFU.EX2 R167, R70 ;  /* 0x0000004600a77308 */ /* 0x0003e20000000800 */
[C---:B---3--:R-:W-:Y:S08]  /*1a580*/  HMMA.16816.F32.BF16 R4, R72.reuse, R80, R4 ;  /* 0x000000504804723c */ /* 0x048ff00000041804 */
[C---:B------:R-:W-:Y:S01]  /*1a590*/  HMMA.16816.F32.BF16 R8, R72.reuse, R82, R8 ;  /* 0x000000524808723c */ /* 0x040fe20000041808 */
[----:B------:R-:W3:Y:S07]  /*1a5a0*/  LDSM.16.MT88.4 R80, [R213+0x6100] ;  /* 0x00610000d550783b */ /* 0x000eee0000004200 */
[C---:B------:R-:W-:Y:S04]  /*1a5b0*/  HMMA.16816.F32.BF16 R12, R72.reuse, R88, R12 ;  /* 0x00000058480c723c */ /* 0x040fe8000004180c */
[--C-:B-1----:R-:W-:Y:S04]  /*1a5c0*/  FFMA.FTZ R70, R166, c[0x0][0x2d0], -R71.reuse ;  /* 0x0000b400a6467a23 */ /* 0x102fe80000010847 */
[C---:B------:R-:W-:Y:S01]  /*1a5d0*/  HMMA.16816.F32.BF16 R16, R72.reuse, R90, R16 ;  /* 0x0000005a4810723c */ /* 0x040fe20000041810 */
[----:B------:R1:W4:Y:S01]  /*1a5e0*/  MUFU.EX2 R166, R70 ;  /* 0x0000004600a67308 */ /* 0x0003220000000800 */
[----:B------:R-:W4:Y:S06]  /*1a5f0*/  LDSM.16.MT88.4 R88, [R216+0x6100] ;  /* 0x00610000d858783b */ /* 0x000f2c0000004200 */
        /* <DEDUP_REMOVED lines=19> */
[C---:B----4-:R-:W-:Y:S04]  /*1a730*/  HMMA.16816.F32.BF16 R60, R72.reuse, R88, R60 ;  /* 0x00000058483c723c */ /* 0x050fe8000004183c */
[--C-:B-1----:R-:W-:Y:S04]  /*1a740*/  FFMA.FTZ R70, R121, c[0x0][0x2d0], -R3.reuse ;  /* 0x0000b40079467a23 */ /* 0x102fe80000010803 */
        /* <DEDUP_REMOVED lines=13> */
[----:B------:R-:W-:Y:S02]  /*1a820*/  MOV R108, R156 ;  /* 0x0000009c006c7202 */ /* 0x000fe40000000f00 */
[----:B----4-:R-:W-:Y:S05]  /*1a830*/  F2FP.BF16.PACK_AB R75, R130, R131 ;  /* 0x00000083824b723e */ /* 0x010fea00000010ff */
[----:B------:R1:W-:Y:S02]  /*1a840*/  MUFU.EX2 R156, R70 ;  /* 0x00000046009c7308 */ /* 0x0003e40000000800 */
[C---:B-----5:R-:W-:Y:S08]  /*1a850*/  HMMA.16816.F32.BF16 R4, R72.reuse, R84, R4 ;  /* 0x000000544804723c */ /* 0x060ff00000041804 */
[C---:B------:R-:W-:Y:S01]  /*1a860*/  HMMA.16816.F32.BF16 R8, R72.reuse, R86, R8 ;  /* 0x000000564808723c */ /* 0x040fe20000041808 */
[----:B------:R-:W4:Y:S07]  /*1a870*/  LDSM.16.MT88.4 R84, [R213+0x6900] ;  /* 0x00690000d554783b */ /* 0x000f2e0000004200 */
        /* <DEDUP_REMOVED lines=26> */
[--C-:B-1----:R-:W-:Y:S01]  /*1aa20*/  FFMA.FTZ R70, R110, c[0x0][0x2d0], -R3.reuse ;  /* 0x0000b4006e467a23 */ /* 0x102fe20000010803 */
[----:B------:R-:W-:Y:S03]  /*1aa30*/  MOV R110, R139 ;  /* 0x0000008b006e7202 */ /* 0x000fe60000000f00 */
[----:B------:R-:W-:Y:S01]  /*1aa40*/  HMMA.16816.F32.BF16 R64, R72, R82, R64 ;  /* 0x000000524840723c */ /* 0x000fe20000041840 */
[----:B------:R1:W-:Y:S01]  /*1aa50*/  MUFU.EX2 R129, R70 ;  /* 0x0000004600817308 */ /* 0x0003e20000000800 */
[----:B------:R-:W3:Y:S05]  /*1aa60*/  LDSM.16.MT88.4 R80, [R217+0x3100] ;  /* 0x00310000d950783b */ /* 0x000eea0000004200 */
        /* <DEDUP_REMOVED lines=139> */
.L_x_623:
        /* <DEDUP_REMOVED lines=93> */
.L_x_583:
[----:B-1----:R-:W1:Y:S02]  /*1b8f0*/  S2R R44, SR_CTAID.Y ;  /* 0x00000000002c7919 */ /* 0x002e640000002600 */
        /* <DEDUP_REMOVED lines=121> */
.L_x_626:
        /* <DEDUP_REMOVED lines=8> */
[----:B------:R-:W-:Y:S01]  /*1c110*/  ISETP.NE.AND P1, PT, R7, 0x1, PT ;  /* 0x000000010700780c */ /* 0x000fe20003f25270 */
[----:B-----5:R-:W-:Y:S01]  /*1c120*/  IMAD R15, R15, c[0x0][0x4e8], RZ ;  /* 0x00013a000f0f7a24 */ /* 0x020fe200078e02ff */
[----:B------:R-:W-:Y:S01]  /*1c130*/  SHF.R.S32.HI R6, RZ, 0x1f, R0 ;  /* 0x0000001fff067819 */ /* 0x000fe20000011400 */
[----:B------:R-:W-:Y:S01]  /*1c140*/  BSSY B0, `(.L_x_627) ;  /* 0x0000076000007945 */ /* 0x000fe20003800000 */
[----:B------:R-:W-:-:S02]  /*1c150*/  LOP3.LUT R5, R4, 0xffffff8, RZ, 0xc0, !PT ;  /* 0x0ffffff804057812 */ /* 0x000fc400078ec0ff */
[----:B------:R-:W-:Y:S02]  /*1c160*/  LEA.HI R4, R22, R22, RZ, 0x1 ;  /* 0x0000001616047211 */ /* 0x000fe400078f08ff */
[----:B------:R-:W-:Y:S02]  /*1c170*/  LEA.HI R6, R6, R0, RZ, 0x2 ;  /* 0x0000000006067211 */ /* 0x000fe400078f10ff */
[----:B------:R-:W-:Y:S02]  /*1c180*/  IADD3 R7, R28, -R5, RZ ;  /* 0x800000051c077210 */ /* 0x000fe40007ffe0ff */
[----:B------:R-:W-:Y:S02]  /*1c190*/  LOP3.LUT R4, R4, 0x1ffffffe, RZ, 0xc0, !PT ;  /* 0x1ffffffe04047812 */ /* 0x000fe400078ec0ff */
[----:B------:R-:W-:Y:S02]  /*1c1a0*/  SHF.R.S32.HI R5, RZ, 0x2, R6 ;  /* 0x00000002ff057819 */ /* 0x000fe40000011406 */
[----:B------:R-:W-:Y:S01]  /*1c1b0*/  LOP3.LUT P2, RZ, R0, 0x3, RZ, 0xc0, !PT ;  /* 0x0000000300ff7812 */ /* 0x000fe2000784c0ff */
[----:B------:R-:W-:Y:S01]  /*1c1c0*/  IMAD R0, R3, c[0x0][0x3a0], RZ ;  /* 0x0000e80003007a24 */ /* 0x000fe200078e02ff */
[----:B------:R-:W-:Y:S01]  /*1c1d0*/  SEL R14, R35, RZ, !P0 ;  /* 0x000000ff230e7207 */ /* 0x000fe20004000000 */
[----:B------:R-:W-:Y:S01]  /*1c1e0*/  IMAD.IADD R8, R22, 0x1, -R4 ;  /* 0x0000000116087824 */ /* 0x000fe200078e0a04 */
[----:B------:R-:W-:Y:S01]  /*1c1f0*/  MOV R4, R2 ;  /* 0x0000000200047202 */ /* 0x000fe20000000f00 */
[----:B------:R-:W-:Y:S01]  /*1c200*/  IMAD R17, R7, 0x10, R5 ;  /* 0x0000001007117824 */ /* 0x000fe200078e0205 */
[----:B------:R-:W-:Y:S01]  /*1c210*/  LOP3.LUT R12, R16, 0xfffffff8, RZ, 0xc0, !PT ;  /* 0xfffffff8100c7812 */ /* 0x000fe200078ec0ff */
[----:B------:R-:W-:Y:S01]  /*1c220*/  IMAD R6, R2, c[0x0][0x3a4], R0 ;  /* 0x0000e90002067a24 */ /* 0x000fe200078e0200 */
[----:B------:R-:W-:Y:S01]  /*1c230*/  SHF.R.S32.HI R16, RZ, 0x3, R16 ;  /* 0x00000003ff107819 */ /* 0x000fe20000011410 */
[----:B------:R-:W-:Y:S01]  /*1c240*/  IMAD R0, R8, 0x8, R17 ;  /* 0x0000000808007824 */ /* 0x000fe200078e0211 */
[----:B------:R-:W-:Y:S01]  /*1c250*/  LEA.HI R18, R33, R32, RZ, 0x6 ;  /* 0x0000002021127211 */ /* 0x000fe200078f30ff */
[----:B------:R-:W-:-:S02]  /*1c260*/  IMAD.MOV.U32 R5, RZ, RZ, R3 ;  /* 0x000000ffff057224 */ /* 0x000fc400078e0003 */
[----:B------:R-:W-:Y:S02]  /*1c270*/  IMAD R7, R34, c[0x0][0x490], RZ ;  /* 0x0001240022077a24 */ /* 0x000fe400078e02ff */
[----:B-1----:R-:W-:Y:S02]  /*1c280*/  IMAD R8, R19, 0x80, R0 ;  /* 0x0000008013087824 */ /* 0x002fe400078e0200 */
[----:B------:R-:W-:-:S04]  /*1c290*/  IMAD.WIDE.U32 R2, R2, c[0x0][0x3a0], RZ ;  /* 0x0000e80002027a25 */ /* 0x000fc800078e00ff */
[C---:B------:R-:W-:Y:S01]  /*1c2a0*/  IMAD.WIDE.U32 R10, R44.reuse, c[0x0][0x490], R4 ;  /* 0x000124002c0a7a25 */ /* 0x040fe200078e0004 */
[----:B------:R-:W-:Y:S02]  /*1c2b0*/  IADD3 R3, R3, R6, RZ ;  /* 0x0000000603037210 */ /* 0x000fe40007ffe0ff */
[----:B------:R-:W-:Y:S01]  /*1c2c0*/  SHF.R.S32.HI R6, RZ, 0x1f, R35 ;  /* 0x0000001fff067819 */ /* 0x000fe20000011423 */
[C---:B------:R-:W-:Y:S02]  /*1c2d0*/  IMAD R4, R44.reuse, c[0x0][0x494], R7 ;  /* 0x000125002c047a24 */ /* 0x040fe400078e0207 */
[----:B------:R-:W-:Y:S02]  /*1c2e0*/  IMAD R7, R44, c[0x0][0x3ec], R9 ;  /* 0x0000fb002c077a24 */ /* 0x000fe400078e0209 */
[----:B------:R-:W-:Y:S01]  /*1c2f0*/  @P1 IMAD.HI.U32 R9, R8, c[0x0][0x4ec], RZ ;  /* 0x00013b0008091a27 */ /* 0x000fe200078e00ff */
[----:B------:R-:W-:Y:S02]  /*1c300*/  IADD3 R5, R11, R4, RZ ;  /* 0x000000040b057210 */ /* 0x000fe40007ffe0ff */
[----:B------:R-:W-:Y:S01]  /*1c310*/  SEL R11, R6, RZ, !P0 ;  /* 0x000000ff060b7207 */ /* 0x000fe20004000000 */
[----:B------:R-:W-:Y:S01]  /*1c320*/  IMAD.MOV.U32 R0, RZ, RZ, R8 ;  /* 0x000000ffff007224 */ /* 0x000fe200078e0008 */
[----:B------:R-:W-:Y:S01]  /*1c330*/  @P1 SHF.R.U32.HI R0, RZ, c[0x0][0x4f0], R9 ;  /* 0x00013c00ff001a19 */ /* 0x000fe20000011609 */
[----:B------:R-:W-:-:S04]  /*1c340*/  IMAD.WIDE.U32 R2, R44, c[0x0][0x3e8], R2 ;  /* 0x0000fa002c027a25 */ /* 0x000fc800078e0002 */
        /* <DEDUP_REMOVED lines=85> */
.L_x_628:
[----:B------:R-:W-:Y:S05]  /*1c8a0*/  BSYNC B0 ;  /* 0x0000000000007941 */ /* 0x000fea0003800000 */
.L_x_627:
        /* <DEDUP_REMOVED lines=15> */
.L_x_630:
[----:B------:R-:W-:Y:S05]  /*1c9a0*/  BSYNC B0 ;  /* 0x0000000000007941 */ /* 0x000fea0003800000 */
.L_x_629:
        /* <DEDUP_REMOVED lines=15> */
.L_x_632:
[----:B------:R-:W-:Y:S05]  /*1caa0*/  BSYNC B0 ;  /* 0x0000000000007941 */ /* 0x000fea0003800000 */
.L_x_631:
        /* <DEDUP_REMOVED lines=16> */
.L_x_625:
        /* <DEDUP_REMOVED lines=19> */
.L_x_633:
        /* <DEDUP_REMOVED lines=40> */
.L_x_635:
[----:B------:R-:W-:Y:S05]  /*1cf60*/  BSYNC B0 ;  /* 0x0000000000007941 */ /* 0x000fea0003800000 */
.L_x_634:
        /* <DEDUP_REMOVED lines=57> */
.L_x_637:
[----:B------:R-:W-:Y:S05]  /*1d300*/  BSYNC B0 ;  /* 0x0000000000007941 */ /* 0x000fea0003800000 */
.L_x_636:
        /* <DEDUP_REMOVED lines=15> */
.L_x_639:
[----:B------:R-:W-:Y:S05]  /*1d400*/  BSYNC B0 ;  /* 0x0000000000007941 */ /* 0x000fea0003800000 */
.L_x_638:
        /* <DEDUP_REMOVED lines=15> */
.L_x_641:
[----:B------:R-:W-:Y:S05]  /*1d500*/  BSYNC B0 ;  /* 0x0000000000007941 */ /* 0x000fea0003800000 */
.L_x_640:
        /* <DEDUP_REMOVED lines=16> */
.L_x_642:
        /* <DEDUP_REMOVED lines=15> */
.L_x_1834:


//--------------------- .text._ZN7cutlass13device_kernelIN5flash19enable_sm80_to_sm89INS1_16FlashAttnFwdSm80INS1_25CollectiveMainloopFwdSm80ILi4ELi1ELb0EN4cute5tupleIJNS5_1CILi128EEENS7_ILi64EEES8_EEELi128ENS_10bfloat16_tEfNS_4arch4Sm80ELb0ELb0ELb1ELb0ELb0ELb0ELb1ELb0EEENS1_21CollectiveEpilogueFwdINS6_IJS8_S8_S9_EEENS6_IJNS7_ILi1EEESH_SH_EEESB_SD_Li128ELb0ELb1ELb0ELb0EEENS1_19SingleTileSchedulerILb0ELb0ELb1ELi128EEEEEEEEEvNT_6ParamsE --------------------------
	.section	.text._ZN7cutlass13device_kernelIN5flash19enable_sm80_to_sm89INS1_16FlashAttnFwdSm80INS1_25CollectiveMainloopFwdSm80ILi4ELi1ELb0EN4cute5tupleIJNS5_1CILi128EEENS7_ILi64EEES8_EEELi128ENS_10bfloat16_tEfNS_4arch4Sm80ELb0ELb0ELb1ELb0ELb0ELb0ELb1ELb0EEENS1_21CollectiveEpilogueFwdINS6_IJS8_S8_S9_EEENS6_IJNS7_ILi1EEESH_SH_EEESB_SD_Li128ELb0ELb1ELb0ELb0EEENS1_19SingleTileSchedulerILb0ELb0ELb1ELi128EEEEEEEEEvNT_6ParamsE,"ax",@progbits
	.sectioninfo	@"SHI_REGISTERS=255"
	.align	128
.text._ZN7cutlass13device_kernelIN5flash19enable_sm80_to_sm89INS1_16FlashAttnFwdSm80INS1_25CollectiveMainloopFwdSm80ILi4ELi1ELb0EN4cute5tupleIJNS5_1CILi128EEENS7_ILi64EEES8_EEELi128ENS_10bfloat16_tEfNS_4arch4Sm80ELb0ELb0ELb1ELb0ELb0ELb0ELb1ELb0EEENS1_21CollectiveEpilogueFwdINS6_IJS8_S8_S9_EEENS6_IJNS7_ILi1EEESH_SH_EEESB_SD_Li128ELb0ELb1ELb0ELb0EEENS1_19SingleTileSchedulerILb0ELb0ELb1ELi128EEEEEEEEEvNT_6ParamsE:
        .type           _ZN7cutlass13device_kernelIN5flash19enable_sm80_to_sm89INS1_16FlashAttnFwdSm80INS1_25CollectiveMainloopFwdSm80ILi4ELi1ELb0EN4cute5tupleIJNS5_1CILi128EEENS7_ILi64EEES8_EEELi128ENS_10bfloat16_tEfNS_4arch4Sm80ELb0ELb0ELb1ELb0ELb0ELb0ELb1ELb0EEENS1_21CollectiveEpilogueFwdINS6_IJS8_S8_S9_EEENS6_IJNS7_ILi1EEESH_SH_EEESB_SD_Li128ELb0ELb1ELb0ELb0EEENS1_19SingleTileSchedulerILb0ELb0ELb1ELi128EEEEEEEEEvNT_6ParamsE,@function
        .size           _ZN7cutlass13device_kernelIN5flash19enable_sm80_to_sm89INS1_16FlashAttnFwdSm80INS1_25CollectiveMainloopFwdSm80ILi4ELi1ELb0EN4cute5tupleIJNS5_1CILi128EEENS7_ILi64EEES8_EEELi128ENS_10bfloat16_tEfNS_4arch4Sm80ELb0ELb0ELb1ELb0ELb0ELb0ELb1ELb0EEENS1_21CollectiveEpilogueFwdINS6_IJS8_S8_S9_EEENS6_IJNS7_ILi1EEESH_SH_EEESB_SD_Li128ELb0ELb1ELb0ELb0EEENS1_19SingleTileSchedulerILb0ELb0ELb1ELi128EEEEEEEEEvNT_6ParamsE,(.L_x_1835 - _ZN7cutlass13device_kernelIN5flash19enable_sm80_to_sm89INS1_16FlashAttnFwdSm80INS1_25CollectiveMainloopFwdSm80ILi4ELi1ELb0EN4cute5tupleIJNS5_1CILi128EEENS7_ILi64EEES8_EEELi128ENS_10bfloat16_tEfNS_4arch4Sm80ELb0ELb0ELb1ELb0ELb0ELb0ELb1ELb0EEENS1_21CollectiveEpilogueFwdINS6_IJS8_S8_S9_EEENS6_IJNS7_ILi1EEESH_SH_EEESB_SD_Li128ELb0ELb1ELb0ELb0EEENS1_19SingleTileSchedulerILb0ELb0ELb1ELi128EEEEEEEEEvNT_6ParamsE)
        .other          _ZN7cutlass13device_kernelIN5flash19enable_sm80_to_sm89INS1_16FlashAttnFwdSm80INS1_25CollectiveMainloopFwdSm80ILi4ELi1ELb0EN4cute5tupleIJNS5_1CILi128EEENS7_ILi64EEES8_EEELi128ENS_10bfloat16_tEfNS_4arch4Sm80ELb0ELb0ELb1ELb0ELb0ELb0ELb1ELb0EEENS1_21CollectiveEpilogueFwdINS6_IJS8_S8_S9_EEENS6_IJNS7_ILi1EEESH_SH_EEESB_SD_Li128ELb0ELb1ELb0ELb0EEENS1_19SingleTileSchedulerILb0ELb0ELb1ELi128EEEEEEEEEvNT_6ParamsE,@"STO_CUDA_ENTRY STV_DEFAULT"
_ZN7cutlass13device_kernelIN5flash19enable_sm80_to_sm89INS1_16FlashAttnFwdSm80INS1_25CollectiveMainloopFwdSm80ILi4ELi1ELb0EN4cute5tupleIJNS5_1CILi128EEENS7_ILi64EEES8_EEELi128ENS_10bfloat16_tEfNS_4arch4Sm80ELb0ELb0ELb1ELb0ELb0ELb0ELb1ELb0EEENS1_21CollectiveEpilogueFwdINS6_IJS8_S8_S9_EEENS6_IJNS7_ILi1EEESH_SH_EEESB_SD_Li128ELb0ELb1ELb0ELb0EEENS1_19SingleTileSchedulerILb0ELb0ELb1ELi128EEEEEEEEEvNT_6ParamsE:
        /* <DEDUP_REMOVED lines=14> */
[----:B------:R-:W-:-:S05]  /*00e0*/  ULDC.64 UR6, c[0x0][0x1e0] ;  /* 0x0000780000067ab9 */ /* 0x000fca0000000a00 */
[----:B------:R-:W-:-:S04]  /*00f0*/  @P6 IMAD.MOV.U32 R2, RZ, RZ, 0x4 ;  /* 0x00000004ff026424 */ /* 0x000fc800078e00ff */
[----:B------:R-:W-:-:S05]  /*0100*/  @P6 IMAD.WIDE R2, R23, R2, c[0x0][0x340] ;  /* 0x0000d00017026625 */ /* 0x000fca00078e0202 */
[----:B------:R4:W5:Y:S01]  /*0110*/  @P6 LDG.E R20, [R2.64] ;  /* 0x0000001602146981 */ /* 0x000962000c1e1900 */
[----:B-1----:R-:W-:Y:S01]  /*0120*/  SHF.R.S32.HI R22, RZ, 0x1f, R29 ;  /* 0x0000001fff167819 */ /* 0x002fe2000001141d */
[----:B--2---:R-:W-:Y:S01]  /*0130*/  IMAD.WIDE.U32 R6, R30, c[0x0][0x1b8], RZ ;  /* 0x00006e001e067a25 */ /* 0x004fe200078e00ff */
[C---:B------:R-:W-:Y:S01]  /*0140*/  ISETP.NE.AND P0, PT, R17.reuse, 0x1, PT ;  /* 0x000000011100780c */ /* 0x040fe20003f05270 */
[----:B------:R-:W-:Y:S01]  /*0150*/  UIADD3 UR4, UR8, 0x3f, URZ ;  /* 0x0000003f08047890 */ /* 0x000fe2000fffe03f */
[----:B------:R-:W-:Y:S01]  /*0160*/  SHF.R.S32.HI R31, RZ, 0x1f, R30 ;  /* 0x0000001fff1f7819 */ /* 0x000fe2000001141e */
[----:B------:R-:W-:Y:S01]  /*0170*/  IMAD R5, R24, c[0x0][0x1c0], RZ ;  /* 0x0000700018057a24 */ /* 0x000fe200078e02ff */
[----:B------:R-:W-:Y:S01]  /*0180*/  UMOV UR9, 0x6 ;  /* 0x0000000600097882 */ /* 0x000fe20000000000 */
[----:B------:R-:W-:Y:S01]  /*0190*/  IMAD R17, R17, c[0x0][0x168], RZ ;  /* 0x00005a0011117a24 */ /* 0x000fe200078e02ff */
[----:B------:R-:W-:Y:S01]  /*01a0*/  USHF.R.S32.HI UR18, URZ, 0x1f, UR4 ;  /* 0x0000001f3f127899 */ /* 0x000fe20008011404 */
[----:B------:R-:W-:Y:S01]  /*01b0*/  IMAD R5, R23, c[0x0][0x1c4], R5 ;  /* 0x0000710017057a24 */ /* 0x000fe200078e0205 */
[----:B------:R-:W-:-:S02]  /*01c0*/  USHF.L.U32 UR10, UR6, 0x6, URZ ;  /* 0x00000006060a7899 */ /* 0x000fc4000800063f */
[----:B------:R-:W-:Y:S02]  /*01d0*/  ULEA.HI UR18, UR18, UR4, URZ, 0x6 ;  /* 0x0000000412127291 */ /* 0x000fe4000f8f303f */
[----:B------:R-:W-:Y:S02]  /*01e0*/  USHF.L.U64.HI UR9, UR6, UR9, UR7 ;  /* 0x0000000906097299 */ /* 0x000fe40008010207 */
[----:B------:R-:W-:Y:S01]  /*01f0*/  ULEA.HI.SX32 UR13, UR18, 0xffffffff, 0x1a ;  /* 0xffffffff120d7891 */ /* 0x000fe2000f8fd23f */
[----:B------:R-:W-:Y:S01]  /*0200*/  IMAD.U32 R159, RZ, RZ, UR10 ;  /* 0x0000000aff9f7e24 */ /* 0x000fe2000f8e00ff */
[----:B------:R-:W-:Y:S02]  /*0210*/  UIMAD.WIDE.U32 UR20, UR6, 0x20, URZ ;  /* 0x00000020061478a5 */ /* 0x000fe4000f8e003f */
[----:B------:R-:W-:Y:S02]  /*0220*/  USHF.R.S32.HI UR12, URZ, 0x1f, UR13 ;  /* 0x0000001f3f0c7899 */ /* 0x000fe4000801140d */
[----:B------:R-:W-:Y:S01]  /*0230*/  IMAD.U32 R18, RZ, RZ, UR13 ;  /* 0x0000000dff127e24 */ /* 0x000fe2000f8e00ff */
[----:B------:R-:W-:Y:S01]  /*0240*/  UIMAD UR4, UR9, UR13, URZ ;  /* 0x0000000d090472a4 */ /* 0x000fe2000f8e023f */
[----:B----4-:R-:W-:Y:S01]  /*0250*/  LEA.HI R2, R22, R29, RZ, 0x3 ;  /* 0x0000001d16027211 */ /* 0x010fe200078f18ff */
[----:B------:R-:W-:-:S02]  /*0260*/  USHF.L.U32 UR14, UR7, 0x5, URZ ;  /* 0x00000005070e7899 */ /* 0x000fc4000800063f */
[----:B------:R-:W-:Y:S01]  /*0270*/  UIMAD UR4, UR12, UR10, UR4 ;  /* 0x0000000a0c0472a4 */ /* 0x000fe2000f8e0204 */
[----:B------:R-:W-:Y:S01]  /*0280*/  LOP3.LUT R0, R2, 0xfffffff8, RZ, 0xc0, !PT ;  /* 0xfffffff802007812 */ /* 0x000fe200078ec0ff */
[----:B------:R-:W-:Y:S01]  /*0290*/  UIADD3 UR14, UR21, UR14, URZ ;  /* 0x0000000e150e7290 */ /* 0x000fe2000fffe03f */
[----:B------:R-:W-:Y:S01]  /*02a0*/  SHF.R.S32.HI R28, RZ, 0x3, R2 ;  /* 0x00000003ff1c7819 */ /* 0x000fe20000011402 */
[----:B------:R-:W-:Y:S01]  /*02b0*/  IMAD R2, R31, c[0x0][0x1b8], RZ ;  /* 0x00006e001f027a24 */ /* 0x000fe200078e02ff */
[----:B------:R-:W-:Y:S01]  /*02c0*/  UMOV UR11, 0x20 ;  /* 0x00000020000b7882 */ /* 0x000fe20000000000 */
[----:B------:R-:W-:Y:S01]  /*02d0*/  IMAD.IADD R64, R29, 0x1, -R0 ;  /* 0x000000011d407824 */ /* 0x000fe200078e0a00 */
[----:B------:R-:W-:Y:S01]  /*02e0*/  SHF.R.S32.HI R21, RZ, 0x1f, R28 ;  /* 0x0000001fff157819 */ /* 0x000fe2000001141c */
[----:B------:R-:W-:Y:S01]  /*02f0*/  IMAD R2, R30, c[0x0][0x1bc], R2 ;  /* 0x00006f001e027a24 */ /* 0x000fe200078e0202 */
[----:B------:R-:W-:Y:S01]  /*0300*/  IADD3 R19, -R28, c[0x0][0x1d0], RZ ;  /* 0x000074001c137a10 */ /* 0x000fe20007ffe1ff */
[----:B------:R-:W-:-:S02]  /*0310*/  IMAD R0, R64, 0x10, R28 ;  /* 0x0000001040007824 */ /* 0x000fc400078e021c */
[----:B------:R-:W-:Y:S02]  /*0320*/  IMAD.IADD R3, R7, 0x1, R2 ;  /* 0x0000000107037824 */ /* 0x000fe400078e0202 */
[----:B---3--:R-:W-:Y:S02]  /*0330*/  IMAD R9, R8, 0x80, R0 ;  /* 0x0000008008097824 */ /* 0x008fe400078e0200 */
[----:B------:R-:W-:Y:S02]  /*0340*/  IMAD.MOV.U32 R2, RZ, RZ, R6 ;  /* 0x000000ffff027224 */ /* 0x000fe400078e0006 */
[----:B------:R-:W-:Y:S01]  /*0350*/  @P0 IMAD.HI.U32 R4, R9, c[0x0][0x2c8], RZ ;  /* 0x0000b20009040a27 */ /* 0x000fe200078e00ff */
[----:B------:R1:W-:Y:S03]  /*0360*/  STL [R1+0x54], R9 ;  /* 0x0000540901007387 */ /* 0x0003e60000100800 */
[----:B------:R-:W-:Y:S01]  /*0370*/  IMAD.MOV.U32 R0, RZ, RZ, R9 ;  /* 0x000000ffff007224 */ /* 0x000fe200078e0009 */
[----:B------:R-:W-:Y:S01]  /*0380*/  @P0 SHF.R.U32.HI R0, RZ, c[0x0][0x2cc], R4 ;  /* 0x0000b300ff000a19 */ /* 0x000fe20000011604 */
[----:B------:R-:W-:-:S03]  /*0390*/  IMAD.WIDE.U32 R2, R23, c[0x0][0x1c0], R2 ;  /* 0x0000700017027a25 */ /* 0x000fc600078e0002 */
[--C-:B------:R-:W-:Y:S01]  /*03a0*/  SHF.R.S32.HI R6, RZ, 0x1f, R0.reuse ;  /* 0x0000001fff067819 */ /* 0x100fe20000011400 */
[----:B------:R-:W-:Y:S02]  /*03b0*/  IMAD.MOV R4, RZ, RZ, -R0 ;  /* 0x000000ffff047224 */ /* 0x000fe400078e0a00 */
[----:B------:R-:W-:Y:S02]  /*03c0*/  IMAD.IADD R3, R3, 0x1, R5 ;  /* 0x0000000103037824 */ /* 0x000fe400078e0205 */
[----:B------:R-:W-:Y:S02]  /*03d0*/  IMAD R5, R4, c[0x0][0x2c4], R9 ;  /* 0x0000b10004057a24 */ /* 0x000fe400078e0209 */
[----:B------:R-:W-:Y:S02]  /*03e0*/  IMAD R6, R6, c[0x0][0x1b0], RZ ;  /* 0x00006c0006067a24 */ /* 0x000fe400078e02ff */
[----:B------:R-:W-:Y:S01]  /*03f0*/  IMAD.WIDE.U32 R2, R0, c[0x0][0x1b0], R2 ;  /* 0x00006c0000027a25 */ /* 0x000fe200078e0002 */
[----:B------:R-:W-:-:S03]  /*0400*/  SHF.R.S32.HI R4, RZ, 0x1f, R5 ;  /* 0x0000001fff047819 */ /* 0x000fc60000011405 */
[----:B------:R-:W-:Y:S02]  /*0410*/  IMAD R0, R0, c[0x0][0x1b4], R6 ;  /* 0x00006d0000007a24 */ /* 0x000fe400078e0206 */
[----:B------:R-:W-:Y:S02]  /*0420*/  IMAD R13, R8, 0x80, R28 ;  /* 0x00000080080d7824 */ /* 0x000fe400078e021c */
[----:B------:R-:W-:Y:S02]  /*0430*/  IMAD.IADD R3, R3, 0x1, R0 ;  /* 0x0000000103037824 */ /* 0x000fe400078e0200 */
[----:B------:R-:W-:Y:S01]  /*0440*/  IMAD R0, R4, c[0x0][0x1a8], RZ ;  /* 0x00006a0004007a24 */ /* 0x000fe200078e02ff */
[-C--:B------:R-:W-:Y:S01]  /*0450*/  ISETP.GE.AND P2, PT, R13, R17.reuse, PT ;  /* 0x000000110d00720c */ /* 0x080fe20003f46270 */
[----:B------:R-:W-:Y:S01]  /*0460*/  IMAD.WIDE.U32 R2, R5, c[0x0][0x1a8], R2 ;  /* 0x00006a0005027a25 */ /* 0x000fe200078e0002 */
[C---:B------:R-:W-:Y:S01]  /*0470*/  IADD3 R4, R13.reuse, 0x20, RZ ;  /* 0x000000200d047810 */ /* 0x040fe20007ffe0ff */
[----:B------:R-:W-:Y:S01]  /*0480*/  STL [R1+0x50], R13 ;  /* 0x0000500d01007387 */ /* 0x000fe20000100800 */
[----:B------:R-:W-:Y:S01]  /*0490*/  IADD3 R11, R13, 0x30, RZ ;  /* 0x000000300d0b7810 */ /* 0x000fe20007ffe0ff */
[----:B------:R-:W-:Y:S01]  /*04a0*/  IMAD R0, R5, c[0x0][0x1ac], R0 ;  /* 0x00006b0005007a24 */ /* 0x000fe200078e0200 */
[----:B------:R-:W-:Y:S01]  /*04b0*/  LEA R14, P0, R2, c[0x0][0x160], 0x1 ;  /* 0x00005800020e7a11 */ /* 0x000fe200078008ff */
[----:B------:R-:W-:Y:S01]  /*04c0*/  IMAD.SHL.U32 R26, R64, 0x8, RZ ;  /* 0x00000008401a7824 */ /* 0x000fe200078e00ff */
[----:B------:R-:W-:Y:S01]  /*04d0*/  ISETP.GE.AND P4, PT, R4, R17, PT ;  /* 0x000000110400720c */ /* 0x000fe20003f86270 */
[----:B------:R-:W-:Y:S01]  /*04e0*/  IMAD.IADD R0, R3, 0x1, R0 ;  /* 0x0000000103007824 */ /* 0x000fe200078e0200 */
[----:B------:R-:W-:Y:S01]  /*04f0*/  IADD3 R15, R13, 0x70, RZ ;  /* 0x000000700d0f7810 */ /* 0x000fe20007ffe0ff */
[----:B------:R-:W2:Y:S01]  /*0500*/  SHFL.IDX PT, R6, R14, RZ, 0x181f ;  /* 0x00181fff0e067589 */ /* 0x000ea200000e0000 */
[----:B------:R-:W-:Y:S01]  /*0510*/  IMAD.SHL.U32 R3, R28, 0x40, RZ ;  /* 0x000000401c037824 */ /* 0x000fe200078e00ff */
[----:B------:R-:W-:-:S02]  /*0520*/  IADD3 R25, R26, 0x40, RZ ;  /* 0x000000401a197810 */ /* 0x000fc40007ffe0ff */
[----:B------:R-:W-:Y:S01]  /*0530*/  LEA.HI.X R16, R2, c[0x0][0x164], R0, 0x1, P0 ;  /* 0x0000590002107a11 */ /* 0x000fe200000f0c00 */
[----:B------:R-:W-:Y:S01]  /*0540*/  SHFL.IDX PT, R4, R14, 0x1, 0x181f ;  /* 0x00381f000e047f89 */ /* 0x000fe200000e0000 */
[----:B------:R-:W-:Y:S02]  /*0550*/  LOP3.LUT R0, R3, 0x1c0, RZ, 0xc0, !PT ;  /* 0x000001c003007812 */ /* 0x000fe400078ec0ff */
[----:B------:R-:W-:Y:S01]  /*0560*/  IADD3 R3, R13, 0x10, RZ ;  /* 0x000000100d037810 */ /* 0x000fe20007ffe0ff */
[----:B------:R-:W3:Y:S01]  /*0570*/  SHFL.IDX PT, R7, R16, RZ, 0x181f ;  /* 0x00181fff10077589 */ /* 0x000ee200000e0000 */
[----:B------:R-:W-:Y:S02]  /*0580*/  SHF.R.U32.HI R2, RZ, 0x3, R0 ;  /* 0x00000003ff027819 */ /* 0x000fe40000011600 */
[----:B------:R-:W-:Y:S01]  /*0590*/  LOP3.LUT R0, R0, 0x38, R26, 0xf8, !PT ;  /* 0x0000003800007812 */ /* 0x000fe200078ef81a */
[----:B------:R-:W4:Y:S01]  /*05a0*/  SHFL.IDX PT, R5, R16, 0x1, 0x181f ;  /* 0x00381f0010057f89 */ /* 0x000f2200000e0000 */
[----:B------:R-:W-:-:S02]  /*05b0*/  ISETP.GE.AND P5, PT, R3, R17, PT ;  /* 0x000000110300720c */ /* 0x000fc40003fa6270 */
[----:B------:R-:W-:Y:S01]  /*05c0*/  LEA.HI R3, R22, R29, RZ, 0x6 ;  /* 0x0000001d16037211 */ /* 0x000fe200078f30ff */
[----:B------:R-:W-:Y:S01]  /*05d0*/  STL [R1+0x10], R25 ;  /* 0x0000101901007387 */ /* 0x000fe20000100800 */
[----:B------:R-:W-:Y:S02]  /*05e0*/  LOP3.LUT R10, R0, R2, RZ, 0x3c, !PT ;  /* 0x00000002000a7212 */ /* 0x000fe400078e3cff */
[----:B------:R-:W-:Y:S01]  /*05f0*/  @!P2 SHF.R.S32.HI R0, RZ, 0x1f, R25 ;  /* 0x0000001fff00a819 */ /* 0x000fe20000011419 */
[----:B-1----:R-:W-:Y:S01]  /*0600*/  IMAD.SHL.U32 R9, R3, 0x8, RZ ;  /* 0x0000000803097824 */ /* 0x002fe200078e00ff */
[----:B------:R-:W-:Y:S01]  /*0610*/  ISETP.GE.AND P0, PT, R26, c[0x0][0x198], PT ;  /* 0x000066001a007a0c */ /* 0x000fe20003f06270 */
[----:B------:R-:W-:Y:S01]  /*0620*/  SHFL.IDX PT, R2, R14, 0x2, 0x181f ;  /* 0x00581f000e027f89 */ /* 0x000fe200000e0000 */
[----:B------:R-:W-:Y:S02]  /*0630*/  @!P2 LEA.HI R0, R0, R25, RZ, 0x3 ;  /* 0x000000190000a211 */ /* 0x000fe400078f18ff */
[----:B------:R-:W-:Y:S01]  /*0640*/  ISETP.GE.AND P3, PT, R25, c[0x0][0x198], PT ;  /* 0x0000660019007a0c */ /* 0x000fe20003f66270 */
[----:B------:R-:W1:Y:S01]  /*0650*/  SHFL.IDX PT, R3, R16, 0x2, 0x181f ;  /* 0x00581f0010037f89 */ /* 0x000e6200000e0000 */
[----:B------:R-:W-:-:S02]  /*0660*/  LOP3.LUT R160, R10, 0xfffffe00, R9, 0xf8, !PT ;  /* 0xfffffe000aa07812 */ /* 0x000fc400078ef809 */
[----:B------:R-:W-:Y:S02]  /*0670*/  SHF.R.S32.HI R27, RZ, 0x1f, R26 ;  /* 0x0000001fff1b7819 */ /* 0x000fe4000001141a */
[----:B--2---:R-:W-:Y:S02]  /*0680*/  @!P2 LEA R8, P1, R26, R6, 0x1 ;  /* 0x000000061a08a211 */ /* 0x004fe400078208ff */
[----:B------:R-:W-:Y:S01]  /*0690*/  @!P2 LOP3.LUT R10, R0, 0xfffffff8, RZ, 0xc0, !PT ;  /* 0xfffffff8000aa812 */ /* 0x000fe200078ec0ff */
[----:B------:R-:W-:Y:S01]  /*06a0*/  @!P2 IMAD.SHL.U32 R0, R160, 0x2, RZ ;  /* 0x00000002a000a824 */ /* 0x000fe200078e00ff */
[----:B------:R-:W-:Y:S01]  /*06b0*/  @!P5 SHF.R.S32.HI R12, RZ, 0x1f, R25 ;  /* 0x0000001fff0cd819 */ /* 0x000fe20000011419 */
[----:B------:R-:W-:Y:S01]  /*06c0*/  STL.64 [R1+0x18], R26 ;  /* 0x0000181a01007387 */ /* 0x000fe20000100a00 */
[----:B---3--:R-:W-:Y:S01]  /*06d0*/  @!P2 LEA.HI.X R9, R26, R7, R27, 0x1, P1 ;  /* 0x000000071a09a211 */ /* 0x008fe200008f0c1b */
[----:B------:R-:W-:Y:S01]  /*06e0*/  @!P2 IMAD.WIDE R6, R10, 0x2, R6 ;  /* 0x000000020a06a825 */ /* 0x000fe200078e0206 */
[----:B------:R-:W-:Y:S01]  /*06f0*/  @!P5 LEA.HI R10, R12, R25, RZ, 0x3 ;  /* 0x000000190c0ad211 */ /* 0x000fe200078f18ff */
[----:B------:R-:W-:Y:S01]  /*0700*/  STL [R1+0x4c], R160 ;  /* 0x00004ca001007387 */ /* 0x000fe20000100800 */
[----:B------:R-:W-:Y:S01]  /*0710*/  ISETP.GE.AND P1, PT, R11, R17, PT ;  /* 0x000000110b00720c */ /* 0x000fe20003f26270 */
[----:B------:R-:W-:Y:S01]  /*0720*/  @!P5 IMAD.SHL.U32 R12, R160, 0x2, RZ ;  /* 0x00000002a00cd824 */ /* 0x000fe200078e00ff */
[----:B------:R-:W-:Y:S01]  /*0730*/  @!P4 SHF.R.S32.HI R11, RZ, 0x1f, R25 ;  /* 0x0000001fff0bc819 */ /* 0x000fe20000011419 */
[----:B------:R2:W-:Y:S01]  /*0740*/  @!P2 LDGSTS.E.BYPASS.LTC128B.128 [R0+0x8100], [R8.64], !P0 ;  /* 0x081000000800afae */ /* 0x0005e2000c101d56 */
[----:B------:R-:W-:-:S03]  /*0750*/  @!P5 LOP3.LUT R10, R10, 0xfffffff8, RZ, 0xc0, !PT ;  /* 0xfffffff80a0ad812 */ /* 0x000fc600078ec0ff */
[----:B------:R3:W-:Y:S01]  /*0760*/  @!P2 LDGSTS.E.BYPASS.LTC128B.128 [R0+0xc100], [R6.64], !P3 ;  /* 0x0c1000000600afae */ /* 0x0007e2000d901d56 */
[----:B--2---:R-:W-:-:S03]  /*0770*/  @!P5 LEA R8, P2, R26, R4, 0x1 ;  /* 0x000000041a08d211 */ /* 0x004fc600078408ff */
[----:B---3--:R-:W2:Y:S01]  /*0780*/  SHFL.IDX PT, R6, R14, 0x3, 0x181f ;  /* 0x00781f000e067f89 */ /* 0x008ea200000e0000 */
[----:B------:R-:W-:Y:S01]  /*0790*/  @!P4 LEA.HI R0, R11, R25, RZ, 0x3 ;  /* 0x000000190b00c211 */ /* 0x000fe200078f18ff */
[----:B----4-:R-:W-:Y:S01]  /*07a0*/  @!P5 IMAD.WIDE R10, R10, 0x2, R4 ;  /* 0x000000020a0ad825 */ /* 0x010fe200078e0204 */
[----:B------:R-:W-:Y:S01]  /*07b0*/  @!P5 LEA.HI.X R9, R26, R5, R27, 0x1, P2 ;  /* 0x000000051a09d211 */ /* 0x000fe200010f0c1b */
[----:B------:R-:W3:Y:S01]  /*07c0*/  SHFL.IDX PT, R7, R16, 0x3, 0x181f ;  /* 0x00781f0010077f89 */ /* 0x000ee200000e0000 */
[----:B------:R-:W-:Y:S01]  /*07d0*/  @!P4 LOP3.LUT R4, R0, 0xfffffff8, RZ, 0xc0, !PT ;  /* 0xfffffff80004c812 */ /* 0x000fe200078ec0ff */
[----:B------:R-:W-:Y:S02]  /*07e0*/  @!P4 IMAD.SHL.U32 R0, R160, 0x2, RZ ;  /* 0x00000002a000c824 */ /* 0x000fe400078e00ff */
[----:B------:R4:W-:Y:S02]  /*07f0*/  @!P5 LDGSTS.E.BYPASS.LTC128B.128 [R12+0x8900], [R8.64], !P0 ;  /* 0x08900000080cdfae */ /* 0x0009e4000c101d56 */
[----:B-1----:R-:W-:Y:S01]  /*0800*/  @!P4 IMAD.WIDE R4, R4, 0x2, R2 ;  /* 0x000000020404c825 */ /* 0x002fe200078e0202 */
[C---:B------:R-:W-:Y:S01]  /*0810*/  @!P4 LEA R2, P2, R26.reuse, R2, 0x1 ;  /* 0x000000021a02c211 */ /* 0x040fe200078408ff */
[----:B------:R1:W-:Y:S03]  /*0820*/  @!P5 LDGSTS.E.BYPASS.LTC128B.128 [R12+0xc900], [R10.64], !P3 ;  /* 0x0c9000000a0cdfae */ /* 0x0003e6000d901d56 */
[----:B------:R-:W-:-:S05]  /*0830*/  @!P4 LEA.HI.X R3, R26, R3, R27, 0x1, P2 ;  /* 0x000000031a03c211 */ /* 0x000fca00010f0c1b */
[----:B------:R2:W-:Y:S04]  /*0840*/  @!P4 LDGSTS.E.BYPASS.LTC128B.128 [R0+0x9100], [R2.64], !P0 ;  /* 0x091000000200cfae */ /* 0x0005e8000c101d56 */
[----:B------:R1:W-:Y:S01]  /*0850*/  @!P4 LDGSTS.E.BYPASS.LTC128B.128 [R0+0xd100], [R4.64], !P3 ;  /* 0x0d1000000400cfae */ /* 0x0003e2000d901d56 */
[C---:B----4-:R-:W-:Y:S02]  /*0860*/  IADD3 R8, R13.reuse, 0x50, RZ ;  /* 0x000000500d087810 */ /* 0x050fe40007ffe0ff */
[----:B------:R-:W-:Y:S02]  /*0870*/  IADD3 R9, R13, 0x40, RZ ;  /* 0x000000400d097810 */ /* 0x000fe40007ffe0ff */
[-C--:B------:R-:W-:Y:S02]  /*0880*/  ISETP.GE.AND P5, PT, R8, R17.reuse, PT ;  /* 0x000000110800720c */ /* 0x080fe40003fa6270 */
[----:B------:R-:W4:Y:S01]  /*0890*/  SHFL.IDX PT, R8, R14, 0x4, 0x181f ;  /* 0x00981f000e087f89 */ /* 0x000f2200000e0000 */
[----:B------:R-:W-:-:S03]  /*08a0*/  ISETP.GE.AND P2, PT, R9, R17, PT ;  /* 0x000000110900720c */ /* 0x000fc60003f46270 */
[----:B------:R-:W4:Y:S01]  /*08b0*/  SHFL.IDX PT, R9, R16, 0x4, 0x181f ;  /* 0x00981f0010097f89 */ /* 0x000f2200000e0000 */
[----:B--2---:R-:W-:Y:S02]  /*08c0*/  @!P1 LEA R2, P4, R26, R6, 0x1 ;  /* 0x000000061a029211 */ /* 0x004fe400078808ff */
[----:B-1----:R-:W-:Y:S01]  /*08d0*/  @!P1 SHF.R.S32.HI R0, RZ, 0x1f, R25 ;  /* 0x0000001fff009819 */ /* 0x002fe20000011419 */
[----:B------:R-:W-:Y:S01]  /*08e0*/  SHFL.IDX PT, R5, R16, 0x5, 0x181f ;  /* 0x00b81f0010057f89 */ /* 0x000fe200000e0000 */
[----:B------:R-:W-:Y:S02]  /*08f0*/  IADD3 R4, R13, 0x60, RZ ;  /* 0x000000600d047810 */ /* 0x000fe40007ffe0ff */
[----:B------:R-:W-:Y:S02]  /*0900*/  @!P1 LEA.HI R0, R0, R25, RZ, 0x3 ;  /* 0x0000001900009211 */ /* 0x000fe400078f18ff */
[----:B---3--:R-:W-:Y:S02]  /*0910*/  @!P1 LEA.HI.X R3, R26, R7, R27, 0x1, P4 ;  /* 0x000000071a039211 */ /* 0x008fe400020f0c1b */
[----:B------:R-:W-:-:S02]  /*0920*/  ISETP.GE.AND P4, PT, R4, R17, PT ;  /* 0x000000110400720c */ /* 0x000fc40003f86270 */
[----:B------:R-:W-:Y:S01]  /*0930*/  @!P1 LOP3.LUT R4, R0, 0xfffffff8, RZ, 0xc0, !PT ;  /* 0xfffffff800049812 */ /* 0x000fe200078ec0ff */
[----:B------:R-:W-:Y:S01]  /*0940*/  @!P1 IMAD.SHL.U32 R0, R160, 0x2, RZ ;  /* 0x00000002a0009824 */ /* 0x000fe200078e00ff */
[----:B------:R-:W-:-:S03]  /*0950*/  @!P5 SHF.R.S32.HI R12, RZ, 0x1f, R25 ;  /* 0x0000001fff0cd819 */ /* 0x000fc60000011419 */
[----:B------:R-:W-:Y:S01]  /*0960*/  @!P1 IMAD.WIDE R6, R4, 0x2, R6 ;  /* 0x0000000204069825 */ /* 0x000fe200078e0206 */
[----:B------:R1:W-:Y:S04]  /*0970*/  @!P1 LDGSTS.E.BYPASS.LTC128B.128 [R0+0x9900], [R2.64], !P0 ;  /* 0x0990000002009fae */ /* 0x0003e8000c101d56 */
[----:B------:R2:W-:Y:S01]  /*0980*/  @!P1 LDGSTS.E.BYPASS.LTC128B.128 [R0+0xd900], [R6.64], !P3 ;  /* 0x0d90000006009fae */ /* 0x0005e2000d901d56 */
[----:B----4-:R-:W-:-:S03]  /*0990*/  @!P2 LEA R10, P1, R26, R8, 0x1 ;  /* 0x000000081a0aa211 */ /* 0x010fc600078208ff */
[----:B------:R-:W3:Y:S01]  /*09a0*/  SHFL.IDX PT, R4, R14, 0x5, 0x181f ;  /* 0x00b81f000e047f89 */ /* 0x000ee200000e0000 */
[----:B------:R-:W-:Y:S02]  /*09b0*/  @!P2 LEA.HI.X R11, R26, R9, R27, 0x1, P1 ;  /* 0x000000091a0ba211 */ /* 0x000fe400008f0c1b */
[----:B------:R-:W-:Y:S01]  /*09c0*/  ISETP.GE.AND P1, PT, R15, R17, PT ;  /* 0x000000110f00720c */ /* 0x000fe20003f26270 */
[----:B------:R-:W-:Y:S01]  /*09d0*/  IMAD R15, R18, -0x40, R19 ;  /* 0xffffffc0120f7824 */ /* 0x000fe200078e0213 */
[----:B-1----:R-:W-:Y:S01]  /*09e0*/  SHFL.IDX PT, R3, R16, 0x6, 0x181f ;  /* 0x00d81f0010037f89 */ /* 0x002fe200000e0000 */
[----:B--2---:R-:W-:Y:S02]  /*09f0*/  IMAD R0, R21, c[0x0][0x1e0], RZ ;  /* 0x0000780015007a24 */ /* 0x004fe400078e02ff */
[----:B------:R-:W-:-:S04]  /*0a00*/  IMAD.WIDE.U32 R6, R28, c[0x0][0x1e0], R26 ;  /* 0x000078001c067a25 */ /* 0x000fc800078e001a */
[----:B------:R-:W-:Y:S01]  /*0a10*/  IMAD R2, R28, c[0x0][0x1e4], R0 ;  /* 0x000079001c027a24 */ /* 0x000fe200078e0200 */
[----:B------:R-:W-:-:S03]  /*0a20*/  @!P2 SHF.R.S32.HI R0, RZ, 0x1f, R25 ;  /* 0x0000001fff00a819 */ /* 0x000fc60000011419 */
[----:B------:R-:W-:Y:S01]  /*0a30*/  IMAD.IADD R7, R7, 0x1, R2 ;  /* 0x0000000107077824 */ /* 0x000fe200078e0202 */
[-C--:B------:R-:W-:Y:S01]  /*0a40*/  @!P2 LEA.HI R13, R0, R25.reuse, RZ, 0x3 ;  /* 0x00000019000da211 */ /* 0x080fe200078f18ff */
[----:B------:R-:W1:Y:S01]  /*0a50*/  SHFL.IDX PT, R2, R14, 0x6, 0x181f ;  /* 0x00d81f000e027f89 */ /* 0x000e6200000e0000 */
[----:B------:R-:W-:Y:S02]  /*0a60*/  @!P5 LEA.HI R0, R12, R25, RZ, 0x3 ;  /* 0x000000190c00d211 */ /* 0x000fe400078f18ff */
[----:B------:R-:W-:Y:S02]  /*0a70*/  @!P2 LOP3.LUT R12, R13, 0xfffffff8, RZ, 0xc0, !PT ;  /* 0xfffffff80d0ca812 */ /* 0x000fe400078ec0ff */
[----:B------:R-:W-:Y:S01]  /*0a80*/  @!P5 LOP3.LUT R13, R0, 0xfffffff8, RZ, 0xc0, !PT ;  /* 0xfffffff8000dd812 */ /* 0x000fe200078ec0ff */
[----:B------:R-:W-:Y:S02]  /*0a90*/  @!P2 IMAD.SHL.U32 R0, R160, 0x2, RZ ;  /* 0x00000002a000a824 */ /* 0x000fe400078e00ff */
[----:B------:R-:W-:Y:S01]  /*0aa0*/  @!P2 IMAD.WIDE R8, R12, 0x2, R8 ;  /* 0x000000020c08a825 */ /* 0x000fe200078e0208 */
[----:B------:R-:W-:-:S02]  /*0ab0*/  @!P4 SHF.R.S32.HI R12, RZ, 0x1f, R25 ;  /* 0x0000001fff0cc819 */ /* 0x000fc40000011419 */
[----:B------:R2:W-:Y:S01]  /*0ac0*/  @!P2 LDGSTS.E.BYPASS.LTC128B.128 [R0+0xa100], [R10.64], !P0 ;  /* 0x0a1000000a00afae */ /* 0x0005e2000c101d56 */
[----:B---3--:R-:W-:Y:S01]  /*0ad0*/  @!P5 IMAD.WIDE R18, R13, 0x2, R4 ;  /* 0x000000020d12d825 */ /* 0x008fe200078e0204 */
[----:B------:R-:W-:Y:S02]  /*0ae0*/  @!P4 LEA.HI R12, R12, R25, RZ, 0x3 ;  /* 0x000000190c0cc211 */ /* 0x000fe400078f18ff */
[----:B------:R3:W-:Y:S02]  /*0af0*/  @!P2 LDGSTS.E.BYPASS.LTC128B.128 [R0+0xe100], [R8.64], !P3 ;  /* 0x0e1000000800afae */ /* 0x0007e4000d901d56 */
[----:B------:R-:W-:-:S05]  /*0b00*/  @!P4 LOP3.LUT R12, R12, 0xfffffff8, RZ, 0xc0, !PT ;  /* 0xfffffff80c0cc812 */ /* 0x000fca00078ec0ff */
[----:B-1----:R-:W-:Y:S01]  /*0b10*/  @!P4 IMAD.WIDE R12, R12, 0x2, R2 ;  /* 0x000000020c0cc825 */ /* 0x002fe200078e0202 */
[----:B-----5:R-:W-:-:S03]  /*0b20*/  @P6 SHF.R.S32.HI R17, RZ, 0x1f, R20 ;  /* 0x0000001fff116819 */ /* 0x020fc60000011414 */
[----:B------:R-:W-:Y:S01]  /*0b30*/  @!P6 IMAD.MOV.U32 R17, RZ, RZ, R24 ;  /* 0x000000ffff11e224 */ /* 0x000fe200078e0018 */
[----:B--2---:R1:W2:Y:S01]  /*0b40*/  SHFL.IDX PT, R10, R14, 0x7, 0x181f ;  /* 0x00f81f000e0a7f89 */ /* 0x0042a200000e0000 */
[----:B---3--:R-:W-:Y:S01]  /*0b50*/  @!P5 LEA R8, P2, R26, R4, 0x1 ;  /* 0x000000041a08d211 */ /* 0x008fe200078408ff */
[----:B------:R-:W-:Y:S02]  /*0b60*/  @!P4 IMAD.SHL.U32 R0, R160, 0x2, RZ ;  /* 0x00000002a000c824 */ /* 0x000fe400078e00ff */
[----:B------:R3:W4:Y:S01]  /*0b70*/  SHFL.IDX PT, R11, R16, 0x7, 0x181f ;  /* 0x00f81f00100b7f89 */ /* 0x00072200000e0000 */
[C---:B------:R-:W-:Y:S02]  /*0b80*/  @!P5 LEA.HI.X R9, R26.reuse, R5, R27, 0x1, P2 ;  /* 0x000000051a09d211 */ /* 0x040fe400010f0c1b */
[----:B------:R-:W-:-:S04]  /*0b90*/  @!P4 LEA R4, P2, R26, R2, 0x1 ;  /* 0x000000021a04c211 */ /* 0x000fc800078408ff */
[----:B------:R-:W-:Y:S01]  /*0ba0*/  @!P4 LEA.HI.X R5, R26, R3, R27, 0x1, P2 ;  /* 0x000000031a05c211 */ /* 0x000fe200010f0c1b */
[----:B------:R-:W-:-:S04]  /*0bb0*/  IMAD.WIDE.U32 R2, R30, c[0x0][0x1e8], R6 ;  /* 0x00007a001e027a25 */ /* 0x000fc800078e0006 */
[----:B------:R-:W-:Y:S02]  /*0bc0*/  IMAD R6, R17, c[0x0][0x1f0], RZ ;  /* 0x00007c0011067a24 */ /* 0x000fe400078e02ff */
[C---:B------:R-:W-:Y:S02]  /*0bd0*/  @!P1 IMAD.SHL.U32 R7, R160.reuse, 0x2, RZ ;  /* 0x00000002a0079824 */ /* 0x040fe400078e00ff */
[----:B-1----:R-:W-:-:S05]  /*0be0*/  @!P5 IMAD.SHL.U32 R14, R160, 0x2, RZ ;  /* 0x00000002a00ed824 */ /* 0x002fca00078e00ff */
[----:B------:R1:W-:Y:S01]  /*0bf0*/  @!P5 LDGSTS.E.BYPASS.LTC128B.128 [R14+0xa900], [R8.64], !P0 ;  /* 0x0a900000080edfae */ /* 0x0003e2000c101d56 */
[----:B---3--:R-:W-:Y:S02]  /*0c00*/  @P6 IMAD.MOV.U32 R16, RZ, RZ, R20 ;  /* 0x000000ffff106224 */ /* 0x008fe400078e0014 */
[----:B------:R-:W-:Y:S01]  /*0c10*/  @!P6 IMAD.MOV.U32 R16, RZ, RZ, R23 ;  /* 0x000000ffff10e224 */ /* 0x000fe200078e0017 */
[----:B------:R3:W-:Y:S01]  /*0c20*/  @!P5 LDGSTS.E.BYPASS.LTC128B.128 [R14+0xe900], [R18.64], !P3 ;  /* 0x0e900000120edfae */ /* 0x0007e2000d901d56 */
[C---:B------:R-:W-:Y:S02]  /*0c30*/  ISETP.GE.AND P5, PT, R15.reuse, 0x11, PT ;  /* 0x000000110f00780c */ /* 0x040fe40003fa6270 */
[----:B------:R-:W-:Y:S01]  /*0c40*/  IMAD R6, R16, c[0x0][0x1f4], R6 ;  /* 0x00007d0010067a24 */ /* 0x000fe200078e0206 */
[----:B------:R2:W-:Y:S01]  /*0c50*/  @!P4 LDGSTS.E.BYPASS.LTC128B.128 [R0+0xb100], [R4.64], !P0 ;  /* 0x0b1000000400cfae */ /* 0x0005e2000c101d56 */
[----:B------:R-:W-:-:S03]  /*0c60*/  ISETP.GE.AND P6, PT, R15, 0x1, PT ;  /* 0x000000010f00780c */ /* 0x000fc60003fc6270 */
[----:B------:R5:W-:Y:S01]  /*0c70*/  @!P4 LDGSTS.E.BYPASS.LTC128B.128 [R0+0xf100], [R12.64], !P3 ;  /* 0x0f1000000c00cfae */ /* 0x000be2000d901d56 */
[----:B------:R-:W-:Y:S01]  /*0c80*/  ISETP.GE.AND P4, PT, R15, 0x21, PT ;  /* 0x000000210f00780c */ /* 0x000fe20003f86270 */
[----:B-1----:R-:W-:Y:S02]  /*0c90*/  IMAD.U32 R8, RZ, RZ, UR7 ;  /* 0x00000007ff087e24 */ /* 0x002fe4000f8e00ff */
[----:B---3--:R-:W-:Y:S02]  /*0ca0*/  IMAD.MOV.U32 R14, RZ, RZ, c[0x0][0x1e0] ;  /* 0x00007800ff0e7624 */ /* 0x008fe400078e00ff */
[----:B------:R-:W-:Y:S01]  /*0cb0*/  IMAD.SHL.U32 R18, R28, 0x8, RZ ;  /* 0x000000081c127824 */ /* 0x000fe200078e00ff */
[----:B--2---:R-:W-:Y:S01]  /*0cc0*/  @!P1 LEA R4, P2, R26, R10, 0x1 ;  /* 0x0000000a1a049211 */ /* 0x004fe200078408ff */
[----:B-----5:R-:W-:-:S03]  /*0cd0*/  IMAD R0, R31, c[0x0][0x1e8], RZ ;  /* 0x00007a001f007a24 */ /* 0x020fc600078e02ff */
[----:B----4-:R-:W-:Y:S02]  /*0ce0*/  @!P1 LEA.HI.X R5, R26, R11, R27, 0x1, P2 ;  /* 0x0000000b1a059211 */ /* 0x010fe400010f0c1b */
[----:B------:R-:W-:Y:S01]  /*0cf0*/  LEA.HI R12, R22, R29, RZ, 0x4 ;  /* 0x0000001d160c7211 */ /* 0x000fe200078f20ff */
[----:B------:R-:W-:Y:S01]  /*0d00*/  IMAD R0, R30, c[0x0][0x1ec], R0 ;  /* 0x00007b001e007a24 */ /* 0x000fe200078e0200 */
[----:B------:R-:W-:Y:S01]  /*0d10*/  ISETP.GE.AND P2, PT, R15, 0x31, PT ;  /* 0x000000310f00780c */ /* 0x000fe20003f46270 */
[----:B------:R1:W-:Y:S01]  /*0d20*/  @!P1 LDGSTS.E.BYPASS.LTC128B.128 [R7+0xb900], [R4.64], !P0 ;  /* 0x0b90000004079fae */ /* 0x0003e2000c101d56 */
[----:B------:R-:W-:Y:S01]  /*0d30*/  LOP3.LUT R13, R12, 0xfffffff0, RZ, 0xc0, !PT ;  /* 0xfffffff00c0d7812 */ /* 0x000fe200078ec0ff */
[----:B------:R-:W-:Y:S01]  /*0d40*/  IMAD.IADD R3, R3, 0x1, R0 ;  /* 0x0000000103037824 */ /* 0x000fe200078e0200 */
[----:B------:R-:W-:-:S03]  /*0d50*/  @!P1 SHF.R.S32.HI R0, RZ, 0x1f, R25 ;  /* 0x0000001fff009819 */ /* 0x000fc60000011419 */
[----:B------:R-:W-:Y:S01]  /*0d60*/  IMAD.WIDE.U32 R32, R16, c[0x0][0x1f0], R2 ;  /* 0x00007c0010207a25 */ /* 0x000fe200078e0002 */
[----:B------:R-:W-:-:S03]  /*0d70*/  @!P1 LEA.HI R0, R0, R25, RZ, 0x3 ;  /* 0x0000001900009211 */ /* 0x000fc600078f18ff */
[----:B------:R-:W-:Y:S01]  /*0d80*/  IMAD.IADD R163, R33, 0x1, R6 ;  /* 0x0000000121a37824 */ /* 0x000fe200078e0206 */
[----:B------:R-:W-:Y:S01]  /*0d90*/  @!P1 LOP3.LUT R0, R0, 0xfffffff8, RZ, 0xc0, !PT ;  /* 0xfffffff800009812 */ /* 0x000fe200078ec0ff */
[----:B------:R-:W-:Y:S01]  /*0da0*/  IMAD.MOV.U32 R162, RZ, RZ, R32 ;  /* 0x000000ffffa27224 */ /* 0x000fe200078e0020 */
[----:B------:R-:W-:Y:S01]  /*0db0*/  VOTEU.ANY UP0, P2 ;  /* 0x00000000003f7886 */ /* 0x000fe20001000100 */
[----:B------:R2:W-:Y:S02]  /*0dc0*/  STL.64 [R1+0x40], R32 ;  /* 0x0000402001007387 */ /* 0x0005e40000100a00 */
[----:B------:R-:W-:Y:S02]  /*0dd0*/  IMAD.WIDE.U32 R2, R159, UR13, R162 ;  /* 0x0000000d9f027c25 */ /* 0x000fe4000f8e00a2 */
[----:B------:R3:W-:Y:S03]  /*0de0*/  STL.64 [R1+0x30], R162 ;  /* 0x000030a201007387 */ /* 0x0007e60000100a00 */
[----:B------:R-:W-:Y:S01]  /*0df0*/  IADD3 R3, R3, UR4, RZ ;  /* 0x0000000403037c10 */ /* 0x000fe2000fffe0ff */
[----:B------:R-:W-:Y:S01]  /*0e00*/  @UP0 UIMAD UR4, UR7, 0x30, URZ ;  /* 0x00000030070408a4 */ /* 0x000fe2000f8e023f */
[----:B------:R-:W-:Y:S01]  /*0e10*/  @P5 LEA R6, P0, R14, R2, 0x4 ;  /* 0x000000020e065211 */ /* 0x000fe200078020ff */
[----:B------:R-:W-:Y:S01]  /*0e20*/  UISETP.GE.AND UP0, UPT, UR8, 0x1, UPT ;  /* 0x000000010800788c */ /* 0x000fe2000bf06270 */
[----:B-1----:R-:W-:-:S02]  /*0e30*/  @!P1 IMAD.WIDE R4, R0, 0x2, R10 ;  /* 0x0000000200049825 */ /* 0x002fc400078e020a */
[----:B------:R-:W-:Y:S02]  /*0e40*/  @P5 LEA.HI.X R0, R14, R3, R8, 0x4, P0 ;  /* 0x000000030e005211 */ /* 0x000fe400000f2408 */
[----:B------:R-:W-:Y:S01]  /*0e50*/  @P5 LEA R8, P0, R6, c[0x0][0x1c8], 0x1 ;  /* 0x0000720006085a11 */ /* 0x000fe200078008ff */
[----:B------:R1:W-:Y:S01]  /*0e60*/  @!P1 LDGSTS.E.BYPASS.LTC128B.128 [R7+0xf900], [R4.64], !P3 ;  /* 0x0f90000004079fae */ /* 0x0003e2000d901d56 */
[----:B------:R-:W-:Y:S02]  /*0e70*/  @P6 LEA R10, P1, R2, c[0x0][0x1c8], 0x1 ;  /* 0x00007200020a6a11 */ /* 0x000fe400078208ff */
[----:B------:R-:W-:Y:S01]  /*0e80*/  @P5 LEA.HI.X R9, R6, c[0x0][0x1cc], R0, 0x1, P0 ;  /* 0x0000730006095a11 */ /* 0x000fe200000f0c00 */
[----:B------:R-:W0:Y:S04]  /*0e90*/  LDGDEPBAR ;  /* 0x00000000000079af */ /* 0x000e280000000000 */
[----:B------:R-:W-:Y:S01]  /*0ea0*/  BAR.SYNC.DEFER_BLOCKING 0x0 ;  /* 0x0000000000007b1d */ /* 0x000fe20000010000 */
[----:B------:R-:W-:-:S02]  /*0eb0*/  @P4 IADD3 R0, P0, R2, UR20, RZ ;  /* 0x0000001402004c10 */ /* 0x000fc4000ff1e0ff */
[--C-:B------:R-:W-:Y:S02]  /*0ec0*/  @P6 LEA.HI.X R11, R2, c[0x0][0x1cc], R3.reuse, 0x1, P1 ;  /* 0x00007300020b6a11 */ /* 0x100fe400008f0c03 */
[----:B------:R-:W-:Y:S02]  /*0ed0*/  ISETP.GE.AND P3, PT, R26, c[0x0][0x1d4], PT ;  /* 0x000075001a007a0c */ /* 0x000fe40003f66270 */
[----:B-1----:R-:W-:Y:S01]  /*0ee0*/  @P4 IADD3.X R4, R3, UR14, RZ, P0, !PT ;  /* 0x0000000e03044c10 */ /* 0x002fe200087fe4ff */
[----:B------:R-:W-:Y:S01]  /*0ef0*/  @P2 IMAD.WIDE.U32 R2, R14, 0x30, R2 ;  /* 0x000000300e022825 */ /* 0x000fe200078e0002 */
[C---:B------:R-:W-:Y:S02]  /*0f00*/  @P4 LEA R6, P0, R0.reuse, c[0x0][0x1c8], 0x1 ;  /* 0x0000720000064a11 */ /* 0x040fe400078008ff */
[----:B------:R-:W-:Y:S02]  /*0f10*/  SHF.R.S32.HI R5, RZ, 0x4, R12 ;  /* 0x00000004ff057819 */ /* 0x000fe4000001140c */
[----:B------:R-:W-:Y:S01]  /*0f20*/  @P4 LEA.HI.X R7, R0, c[0x0][0x1cc], R4, 0x1, P0 ;  /* 0x0000730000074a11 */ /* 0x000fe200000f0c04 */
[----:B------:R-:W-:Y:S01]  /*0f30*/  IMAD.IADD R0, R29, 0x1, -R13 ;  /* 0x000000011d007824 */ /* 0x000fe200078e0a0d */
[----:B------:R-:W-:Y:S01]  /*0f40*/  LEA.HI R4, R12, R5, RZ, 0x1 ;  /* 0x000000050c047211 */ /* 0x000fe200078f08ff */
[----:B------:R-:W-:Y:S01]  /*0f50*/  IMAD.SHL.U32 R13, R64, 0x40, RZ ;  /* 0x00000040400d7824 */ /* 0x000fe200078e00ff */
[----:B------:R-:W-:-:S02]  /*0f60*/  ISETP.GE.AND P0, PT, R25, c[0x0][0x1d4], PT ;  /* 0x0000750019007a0c */ /* 0x000fc40003f06270 */
[----:B------:R-:W-:Y:S02]  /*0f70*/  SHF.R.S32.HI R15, RZ, 0x1f, R0 ;  /* 0x0000001fff0f7819 */ /* 0x000fe40000011400 */
[----:B------:R-:W-:Y:S02]  /*0f80*/  LOP3.LUT R12, R4, 0xfffffffe, RZ, 0xc0, !PT ;  /* 0xfffffffe040c7812 */ /* 0x000fe400078ec0ff */
[----:B------:R-:W-:Y:S02]  /*0f90*/  LOP3.LUT R4, R13, 0x1c0, RZ, 0xc0, !PT ;  /* 0x000001c00d047812 */ /* 0x000fe400078ec0ff */
[----:B------:R-:W-:Y:S01]  /*0fa0*/  LEA.HI R15, R15, R0, RZ, 0x3 ;  /* 0x000000000f0f7211 */ /* 0x000fe200078f18ff */
[----:B------:R-:W-:Y:S01]  /*0fb0*/  IMAD.IADD R12, R5, 0x1, -R12 ;  /* 0x00000001050c7824 */ /* 0x000fe200078e0a0c */
[----:B------:R-:W-:Y:S02]  /*0fc0*/  LOP3.LUT R18, R4, 0x8, R18, 0xf8, !PT ;  /* 0x0000000804127812 */ /* 0x000fe400078ef812 */
[----:B------:R-:W-:-:S02]  /*0fd0*/  SHF.R.U32.HI R13, RZ, 0x3, R4 ;  /* 0x00000003ff0d7819 */ /* 0x000fc40000011604 */
[----:B------:R-:W-:Y:S02]  /*0fe0*/  LOP3.LUT R14, R15, 0xfffffff8, RZ, 0xc0, !PT ;  /* 0xfffffff80f0e7812 */ /* 0x000fe400078ec0ff */
[----:B------:R-:W-:Y:S01]  /*0ff0*/  @P2 IADD3 R3, R3, UR4, RZ ;  /* 0x0000000403032c10 */ /* 0x000fe2000fffe0ff */
[----:B------:R-:W-:Y:S01]  /*1000*/  ULDC.64 UR4, c[0x0][0x208] ;  /* 0x0000820000047ab9 */ /* 0x000fe20000000a00 */
[----:B------:R-:W-:Y:S01]  /*1010*/  @P2 LEA R4, P1, R2, c[0x0][0x1c8], 0x1 ;  /* 0x0000720002042a11 */ /* 0x000fe200078208ff */
[----:B------:R-:W-:Y:S01]  /*1020*/  UIMAD.WIDE.U32 UR16, UR11, UR4, URZ ;  /* 0x000000040b1072a5 */ /* 0x000fe2000f8e003f */
[----:B------:R-:W-:Y:S01]  /*1030*/  LOP3.LUT R18, R18, R13, RZ, 0x3c, !PT ;  /* 0x0000000d12127212 */ /* 0x000fe200078e3cff */
[----:B------:R-:W-:Y:S01]  /*1040*/  IMAD.IADD R13, R0, 0x1, -R14 ;  /* 0x00000001000d7824 */ /* 0x000fe200078e0a0e */
[----:B------:R-:W-:Y:S01]  /*1050*/  @P2 LEA.HI.X R5, R2, c[0x0][0x1cc], R3, 0x1, P1 ;  /* 0x0000730002052a11 */ /* 0x000fe200008f0c03 */
[C---:B------:R-:W-:Y:S01]  /*1060*/  @P6 IMAD.SHL.U32 R0, R160.reuse, 0x2, RZ ;  /* 0x00000002a0006824 */ /* 0x040fe200078e00ff */
[----:B------:R-:W-:Y:S01]  /*1070*/  UIMAD UR11, UR11, UR5, URZ ;  /* 0x000000050b0b72a4 */ /* 0x000fe2000f8e023f */
[----:B------:R-:W-:-:S02]  /*1080*/  @P5 IMAD.SHL.U32 R3, R160, 0x2, RZ ;  /* 0x00000002a0035824 */ /* 0x000fc400078e00ff */
[----:B------:R-:W-:Y:S01]  /*1090*/  @P4 IMAD.SHL.U32 R2, R160, 0x2, RZ ;  /* 0x00000002a0024824 */ /* 0x000fe200078e00ff */
[----:B------:R-:W-:Y:S01]  /*10a0*/  @!PT LDS RZ, [RZ] ;  /* 0x00000000fffff984 */ /* 0x000fe20000000800 */
[----:B------:R-:W-:Y:S01]  /*10b0*/  @!PT LDS RZ, [RZ] ;  /* 0x00000000fffff984 */ /* 0x000fe20000000800 */
[----:B------:R-:W-:Y:S01]  /*10c0*/  @!PT LDS RZ, [RZ] ;  /* 0x00000000fffff984 */ /* 0x000fe20000000800 */
[----:B------:R1:W-:Y:S01]  /*10d0*/  @P6 LDGSTS.E.BYPASS.LTC128B.128 [R0+0x4100], [R10.64], !P3 ;  /* 0x041000000a006fae */ /* 0x0003e2000d901d56 */
[----:B------:R-:W-:-:S03]  /*10e0*/  UIADD3 UR11, UR17, UR11, URZ ;  /* 0x0000000b110b7290 */ /* 0x000fc6000fffe03f */
[----:B------:R1:W-:Y:S04]  /*10f0*/  @P6 LDGSTS.E.BYPASS.LTC128B.128 [R0+0x6100], [R10.64+0x80], !P0 ;  /* 0x061000800a006fae */ /* 0x0003e8000c101d56 */
[----:B------:R4:W-:Y:S04]  /*1100*/  @P5 LDGSTS.E.BYPASS.LTC128B.128 [R3+0x4900], [R8.64], !P3 ;  /* 0x0490000008035fae */ /* 0x0009e8000d901d56 */
[----:B------:R4:W-:Y:S04]  /*1110*/  @P5 LDGSTS.E.BYPASS.LTC128B.128 [R3+0x6900], [R8.64+0x80], !P0 ;  /* 0x0690008008035fae */ /* 0x0009e8000c101d56 */
[----:B------:R5:W-:Y:S04]  /*1120*/  @P4 LDGSTS.E.BYPASS.LTC128B.128 [R2+0x5100], [R6.64], !P3 ;  /* 0x0510000006024fae */ /* 0x000be8000d901d56 */
[----:B------:R5:W-:Y:S01]  /*1130*/  @P4 LDGSTS.E.BYPASS.LTC128B.128 [R2+0x7100], [R6.64+0x80], !P0 ;  /* 0x0710008006024fae */ /* 0x000be2000c101d56 */
[----:B------:R-:W-:Y:S01]  /*1140*/  LOP3.LUT P4, RZ, R64, 0x2, RZ, 0xc0, !PT ;  /* 0x0000000240ff7812 */ /* 0x000fe2000788c0ff */
[----:B-1----:R-:W-:-:S05]  /*1150*/  @P2 IMAD.SHL.U32 R0, R160, 0x2, RZ ;  /* 0x00000002a0002824 */ /* 0x002fca00078e00ff */
[----:B------:R1:W-:Y:S01]  /*1160*/  @P2 LDGSTS.E.BYPASS.LTC128B.128 [R0+0x5900], [R4.64], !P3 ;  /* 0x0590000004002fae */ /* 0x0003e2000d901d56 */
[----:B----4-:R-:W-:-:S03]  /*1170*/  IMAD.SHL.U32 R3, R12, 0x8, RZ ;  /* 0x000000080c037824 */ /* 0x010fc600078e00ff */
[----:B------:R1:W-:Y:S01]  /*1180*/  @P2 LDGSTS.E.BYPASS.LTC128B.128 [R0+0x7900], [R4.64+0x80], !P0 ;  /* 0x0790008004002fae */ /* 0x0003e2000c101d56 */
[----:B------:R-:W-:-:S03]  /*1190*/  R2P PR, R13, 0x6 ;  /* 0x000000060d007804 */ /* 0x000fc60000000000 */
[----:B------:R-:W0:Y:S01]  /*11a0*/  LDGDEPBAR ;  /* 0x00000000000079af */ /* 0x000e220000000000 */
[----:B-----5:R-:W-:Y:S01]  /*11b0*/  IMAD.SHL.U32 R2, R13, 0x40, RZ ;  /* 0x000000400d027824 */ /* 0x020fe200078e00ff */
[----:B------:R-:W-:-:S04]  /*11c0*/  LEA.HI R6, R22, R29, RZ, 0x5 ;  /* 0x0000001d16067211 */ /* 0x000fc800078f28ff */
[----:B------:R-:W-:-:S04]  /*11d0*/  LOP3.LUT R2, R2, 0x1c0, RZ, 0xc0, !PT ;  /* 0x000001c002027812 */ /* 0x000fc800078ec0ff */
[----:B------:R-:W-:Y:S02]  /*11e0*/  LOP3.LUT R3, R2, 0x8, R3, 0xf8, !PT ;  /* 0x0000000802037812 */ /* 0x000fe400078ef803 */
[----:B------:R-:W-:-:S04]  /*11f0*/  SHF.R.U32.HI R2, RZ, 0x3, R2 ;  /* 0x00000003ff027819 */ /* 0x000fc80000011602 */
[----:B------:R-:W-:Y:S01]  /*1200*/  LOP3.LUT R157, R3, R2, RZ, 0x3c, !PT ;  /* 0x00000002039d7212 */ /* 0x000fe200078e3cff */
[----:B------:R-:W-:Y:S02]  /*1210*/  IMAD R2, R21, c[0x0][0x208], RZ ;  /* 0x0000820015027a24 */ /* 0x000fe400078e02ff */
[----:B-1----:R-:W-:Y:S01]  /*1220*/  IMAD.SHL.U32 R4, R15, 0x40, RZ ;  /* 0x000000400f047824 */ /* 0x002fe200078e00ff */
[----:B------:R-:W-:Y:S01]  /*1230*/  SHF.R.S32.HI R5, RZ, 0x5, R6 ;  /* 0x00000005ff057819 */ /* 0x000fe20000011406 */
[----:B------:R-:W-:Y:S01]  /*1240*/  IMAD R0, R12, 0x200, R18 ;  /* 0x000002000c007824 */ /* 0x000fe200078e0212 */
[----:B------:R-:W-:-:S04]  /*1250*/  DEPBAR.LE SB0, 0x1 ;  /* 0x000080400000791a */ /* 0x000fc80000000000 */
[----:B------:R-:W-:Y:S01]  /*1260*/  LOP3.LUT R158, R4, 0xfffffe00, RZ, 0xc0, !PT ;  /* 0xfffffe00049e7812 */ /* 0x000fe200078ec0ff */
[----:B------:R-:W-:Y:S01]  /*1270*/  IMAD.SHL.U32 R224, R0, 0x2, RZ ;  /* 0x0000000200e07824 */ /* 0x000fe200078e00ff */
[----:B------:R-:W-:-:S04]  /*1280*/  DEPBAR.LE SB0, 0x0 ;  /* 0x000080000000791a */ /* 0x000fc80000000000 */
[----:B------:R-:W-:Y:S01]  /*1290*/  IMAD R0, R5, 0x400, R158 ;  /* 0x0000040005007824 */ /* 0x000fe200078e029e */
[C---:B------:R-:W-:Y:S01]  /*12a0*/  IADD3 R3, R224.reuse, 0x4100, RZ ;  /* 0x00004100e0037810 */ /* 0x040fe20007ffe0ff */
[----:B------:R-:W-:Y:S01]  /*12b0*/  BAR.SYNC.DEFER_BLOCKING 0x0 ;  /* 0x0000000000007b1d */ /* 0x000fe20000010000 */
[----:B------:R-:W-:Y:S01]  /*12c0*/  IADD3 R235, R224, 0x4120, RZ ;  /* 0x00004120e0eb7810 */ /* 0x000fe20007ffe0ff */
[----:B------:R-:W-:Y:S01]  /*12d0*/  IMAD.IADD R0, R157, 0x1, R0 ;  /* 0x000000019d007824 */ /* 0x000fe200078e0200 */
[----:B------:R-:W-:Y:S01]  /*12e0*/  @P4 IADD3 R235, R3, -0x20, RZ ;  /* 0xffffffe003eb4810 */ /* 0x000fe20007ffe0ff */
[----:B------:R-:W-:Y:S01]  /*12f0*/  IMAD.MOV.U32 R4, RZ, RZ, 0x10 ;  /* 0x00000010ff047424 */ /* 0x000fe200078e00ff */
[----:B------:R-:W-:Y:S01]  /*1300*/  LOP3.LUT R5, R6, 0xffffffe0, RZ, 0xc0, !PT ;  /* 0xffffffe006057812 */ /* 0x000fe200078ec0ff */
[----:B------:R-:W-:Y:S01]  /*1310*/  IMAD.SHL.U32 R231, R0, 0x2, RZ ;  /* 0x0000000200e77824 */ /* 0x000fe200078e00ff */
[----:B------:R-:W-:Y:S01]  /*1320*/  IADD3 R243, R235, 0x800, RZ ;  /* 0x00000800ebf37810 */ /* 0x000fe20007ffe0ff */
[----:B------:R-:W-:Y:S01]  /*1330*/  IMAD R0, R28, c[0x0][0x20c], R2 ;  /* 0x000083001c007a24 */ /* 0x000fe200078e0202 */
[----:B------:R-:W-:Y:S01]  /*1340*/  SEL R4, R4, 0xfffffff0, !P1 ;  /* 0xfffffff004047807 */ /* 0x000fe20004800000 */
[----:B------:R-:W-:Y:S01]  /*1350*/  IMAD.WIDE.U32 R2, R28, c[0x0][0x208], R26 ;  /* 0x000082001c027a25 */ /* 0x000fe200078e001a */
[----:B------:R-:W-:-:S02]  /*1360*/  PLOP3.LUT P1, PT, PT, PT, UP0, 0x80, 0x0 ;  /* 0x000000000000781c */ /* 0x000fc40003f2f008 */
[----:B------:R-:W-:Y:S01]  /*1370*/  IADD3 R242, R235, 0x1000, RZ ;  /* 0x00001000ebf27810 */ /* 0x000fe20007ffe0ff */
[----:B------:R-:W-:Y:S01]  /*1380*/  IMAD.IADD R3, R3, 0x1, R0 ;  /* 0x0000000103037824 */ /* 0x000fe200078e0200 */
[----:B------:R-:W-:Y:S01]  /*1390*/  IADD3 R241, R235, 0x1800, RZ ;  /* 0x00001800ebf17810 */ /* 0x000fe20007ffe0ff */
[----:B------:R-:W-:Y:S02]  /*13a0*/  IMAD R0, R31, c[0x0][0x210], RZ ;  /* 0x000084001f007a24 */ /* 0x000fe400078e02ff */
[----:B------:R-:W-:-:S04]  /*13b0*/  IMAD.WIDE.U32 R2, R30, c[0x0][0x210], R2 ;  /* 0x000084001e027a25 */ /* 0x000fc800078e0002 */
[----:B------:R-:W-:Y:S02]  /*13c0*/  IMAD R0, R30, c[0x0][0x214], R0 ;  /* 0x000085001e007a24 */ /* 0x000fe400078e0200 */
[----:B------:R-:W-:Y:S01]  /*13d0*/  IMAD R233, R4, 0x2, R231 ;  /* 0x0000000204e97824 */ /* 0x000fe200078e02e7 */
[----:B------:R3:W1:Y:S01]  /*13e0*/  LDSM.16.M88.4 R12, [R231+0x8100] ;  /* 0x00810000e70c783b */ /* 0x0006620000000200 */
[----:B------:R-:W-:Y:S02]  /*13f0*/  IMAD.IADD R3, R3, 0x1, R0 ;  /* 0x0000000103037824 */ /* 0x000fe400078e0200 */
[----:B------:R-:W-:Y:S01]  /*1400*/  IMAD R0, R17, c[0x0][0x218], RZ ;  /* 0x0000860011007a24 */ /* 0x000fe200078e02ff */
[----:B------:R3:W4:Y:S01]  /*1410*/  LDSM.16.M88.4 R8, [R231+0xa100] ;  /* 0x00a10000e708783b */ /* 0x0007220000000200 */
[----:B--2---:R-:W-:-:S03]  /*1420*/  IMAD.WIDE.U32 R32, R16, c[0x0][0x218], R2 ;  /* 0x0000860010207a25 */ /* 0x004fc600078e0002 */
[----:B------:R3:W2:Y:S01]  /*1430*/  LDSM.16.M88.4 R60, [R224+0x4100] ;  /* 0x00410000e03c783b */ /* 0x0006a20000000200 */
[----:B------:R-:W-:Y:S02]  /*1440*/  IMAD R0, R16, c[0x0][0x21c], R0 ;  /* 0x0000870010007a24 */ /* 0x000fe400078e0200 */
[----:B------:R-:W-:Y:S01]  /*1450*/  IMAD.IADD R144, R29, 0x1, -R5 ;  /* 0x000000011d907824 */ /* 0x000fe200078e0a05 */
[----:B------:R3:W-:Y:S01]  /*1460*/  STL.64 [R1+0x38], R32 ;  /* 0x0000382001007387 */ /* 0x0007e20000100a00 */
[----:B------:R-:W-:Y:S02]  /*1470*/  IMAD.IADD R18, R33, 0x1, R0 ;  /* 0x0000000121127824 */ /* 0x000fe400078e0200 */
[----:B------:R-:W-:Y:S01]  /*1480*/  IMAD.MOV.U32 R5, RZ, RZ, 0x20 ;  /* 0x00000020ff057424 */ /* 0x000fe200078e00ff */
[----:B------:R3:W1:Y:S04]  /*1490*/  LDSM.16.M88.4 R56, [R224+0x4900] ;  /* 0x00490000e038783b */ /* 0x0006680000000200 */
[----:B------:R3:W-:Y:S01]  /*14a0*/  STL [R1+0x48], R18 ;  /* 0x0000481201007387 */ /* 0x0007e20000100800 */
[----:B------:R-:W-:-:S03]  /*14b0*/  SEL R2, R5, 0xffffffe0, !P2 ;  /* 0xffffffe005027807 */ /* 0x000fc60005000000 */
[----:B------:R3:W1:Y:S04]  /*14c0*/  LDSM.16.M88.4 R52, [R224+0x5100] ;  /* 0x00510000e034783b */ /* 0x0006680000000200 */
[----:B------:R3:W1:Y:S04]  /*14d0*/  LDSM.16.M88.4 R48, [R224+0x5900] ;  /* 0x00590000e030783b */ /* 0x0006680000000200 */
[----:B------:R3:W1:Y:S04]  /*14e0*/  LDSM.16.M88.4 R24, [R233+0x8100] ;  /* 0x00810000e918783b */ /* 0x0006680000000200 */
[----:B------:R3:W1:Y:S04]  /*14f0*/  LDSM.16.M88.4 R20, [R233+0xa100] ;  /* 0x00a10000e914783b */ /* 0x0006680000000200 */
[----:B------:R3:W1:Y:S04]  /*1500*/  LDSM.16.M88.4 R72, [R235] ;  /* 0x00000000eb48783b */ /* 0x0006680000000200 */
[----:B------:R3:W1:Y:S04]  /*1510*/  LDSM.16.M88.4 R84, [R235+0x800] ;  /* 0x00080000eb54783b */ /* 0x0006680000000200 */
[----:B------:R3:W1:Y:S04]  /*1520*/  LDSM.16.M88.4 R80, [R235+0x1000] ;  /* 0x00100000eb50783b */ /* 0x0006680000000200 */
[----:B------:R3:W1:Y:S01]  /*1530*/  LDSM.16.M88.4 R76, [R235+0x1800] ;  /* 0x00180000eb4c783b */ /* 0x0006620000000200 */
[----:B------:R-:W-:Y:S05]  /*1540*/  @!P1 BRA `(.L_x_643) ;  /* 0x0000031000009947 */ /* 0x000fea0003800000 */
[----:B--2-4-:R-:W-:Y:S02]  /*1550*/  ULDC.64 UR4, c[0x0][0x208] ;  /* 0x0000820000047ab9 */ /* 0x014fe40000000a00 */
        /* <DEDUP_REMOVED lines=14> */
[----:B------:R-:W-:Y:S01]  /*1640*/  LEA.HI.X R5, R6, R18, R5, 0x6, P1 ;  /* 0x0000001206057211 */ /* 0x000fe200008f3405 */
[----:B---3--:R-:W-:Y:S01]  /*1650*/  IMAD.U32 R18, RZ, RZ, UR16 ;  /* 0x00000010ff127e24 */ /* 0x008fe2000f8e00ff */
[----:B------:R-:W-:Y:S02]  /*1660*/  LEA R6, P1, R3, c[0x0][0x1f8], 0x1 ;  /* 0x00007e0003067a11 */ /* 0x000fe400078208ff */
[----:B------:R-:W-:-:S02]  /*1670*/  ISETP.LT.OR P6, PT, R0, 0x11, P3 ;  /* 0x000000110000780c */ /* 0x000fc40001fc1670 */
[----:B------:R-:W-:Y:S01]  /*1680*/  LEA.HI.X R7, R3, c[0x0][0x1fc], R5, 0x1, P1 ;  /* 0x00007f0003077a11 */ /* 0x000fe200008f0c05 */
[----:B------:R-:W-:Y:S01]  /*1690*/  IMAD.SHL.U32 R3, R160, 0x2, RZ ;  /* 0x00000002a0037824 */ /* 0x000fe200078e00ff */
[----:B------:R-:W-:Y:S02]  /*16a0*/  ISETP.LT.OR P1, PT, R0, 0x11, P0 ;  /* 0x000000110000780c */ /* 0x000fe40000721670 */
[----:B------:R-:W-:Y:S02]  /*16b0*/  IADD3 R16, P5, R6, UR16, RZ ;  /* 0x0000001006107c10 */ /* 0x000fe4000ffbe0ff */
[----:B------:R-:W-:Y:S01]  /*16c0*/  @!PT LDS RZ, [RZ] ;  /* 0x00000000fffff984 */ /* 0x000fe20000000800 */
[----:B------:R-:W-:Y:S01]  /*16d0*/  @!PT LDS RZ, [RZ] ;  /* 0x00000000fffff984 */ /* 0x000fe20000000800 */
[----:B------:R-:W-:Y:S01]  /*16e0*/  @!PT LDS RZ, [RZ] ;  /* 0x00000000fffff984 */ /* 0x000fe20000000800 */
[----:B------:R2:W-:Y:S02]  /*16f0*/  LDGSTS.E.BYPASS.LTC128B.128 [R3+0x100], [R6.64], !P4 ;  /* 0x0010000006037fae */ /* 0x0005e4000e101d56 */
[----:B------:R-:W-:Y:S02]  /*1700*/  IADD3.X R17, R7, UR11, RZ, P5, !PT ;  /* 0x0000000b07117c10 */ /* 0x000fe4000affe4ff */
[----:B------:R2:W-:Y:S01]  /*1710*/  LDGSTS.E.BYPASS.LTC128B.128 [R3+0x2100], [R6.64+0x80], !P2 ;  /* 0x0210008006037fae */ /* 0x0005e2000d101d56 */
[----:B------:R-:W-:-:S02]  /*1720*/  IADD3 R18, P4, P2, R18, 0x80, R6 ;  /* 0x0000008012127810 */ /* 0x000fc40007a9e006 */
[----:B------:R-:W-:Y:S01]  /*1730*/  ISETP.LT.OR P5, PT, R0, 0x21, P0 ;  /* 0x000000210000780c */ /* 0x000fe200007a1670 */
[----:B------:R3:W-:Y:S01]  /*1740*/  LDGSTS.E.BYPASS.LTC128B.128 [R3+0x900], [R16.64], !P6 ;  /* 0x0090000010037fae */ /* 0x0007e2000f101d56 */
[----:B------:R-:W-:Y:S02]  /*1750*/  IADD3.X R19, RZ, UR11, R7, P4, P2 ;  /* 0x0000000bff137c10 */ /* 0x000fe4000a7e4407 */
[----:B------:R-:W-:Y:S02]  /*1760*/  IADD3 R28, P2, R16, UR5, RZ ;  /* 0x00000005101c7c10 */ /* 0x000fe4000ff5e0ff */
[C---:B------:R-:W-:Y:S01]  /*1770*/  ISETP.LT.OR P6, PT, R0.reuse, 0x21, P3 ;  /* 0x000000210000780c */ /* 0x040fe20001fc1670 */
[----:B------:R4:W-:Y:S01]  /*1780*/  LDGSTS.E.BYPASS.LTC128B.128 [R3+0x2900], [R18.64], !P1 ;  /* 0x0290000012037fae */ /* 0x0009e2000c901d56 */
[----:B------:R-:W-:Y:S02]  /*1790*/  IADD3.X R29, R17, UR4, RZ, P2, !PT ;  /* 0x00000004111d7c10 */ /* 0x000fe400097fe4ff */
[----:B------:R-:W-:-:S02]  /*17a0*/  ISETP.LT.OR P2, PT, R0, 0x31, P0 ;  /* 0x000000310000780c */ /* 0x000fc40000741670 */
[----:B--2---:R-:W-:-:S04]  /*17b0*/  IADD3 R6, P4, R16, UR16, RZ ;  /* 0x0000001010067c10 */ /* 0x004fc8000ff9e0ff */
[----:B------:R-:W-:Y:S02]  /*17c0*/  IADD3.X R7, R17, UR11, RZ, P4, !PT ;  /* 0x0000000b11077c10 */ /* 0x000fe4000a7fe4ff */
[----:B------:R-:W-:-:S03]  /*17d0*/  ISETP.LT.OR P4, PT, R0, 0x31, P3 ;  /* 0x000000310000780c */ /* 0x000fc60001f81670 */
[----:B------:R2:W-:Y:S01]  /*17e0*/  LDGSTS.E.BYPASS.LTC128B.128 [R3+0x1100], [R6.64], !P6 ;  /* 0x0110000006037fae */ /* 0x0005e2000f101d56 */
[----:B----4-:R-:W-:-:S03]  /*17f0*/  IADD3 R18, P1, R6, UR16, RZ ;  /* 0x0000001006127c10 */ /* 0x010fc6000ff3e0ff */
[----:B------:R2:W-:Y:S01]  /*1800*/  LDGSTS.E.BYPASS.LTC128B.128 [R3+0x3100], [R28.64], !P5 ;  /* 0x031000001c037fae */ /* 0x0005e2000e901d56 */
[----:B------:R-:W-:Y:S02]  /*1810*/  IADD3.X R19, R7, UR11, RZ, P1, !PT ;  /* 0x0000000b07137c10 */ /* 0x000fe40008ffe4ff */
[----:B---3--:R-:W-:-:S03]  /*1820*/  IADD3 R16, P1, R6, UR5, RZ ;  /* 0x0000000506107c10 */ /* 0x008fc6000ff3e0ff */
[----:B------:R2:W-:Y:S01]  /*1830*/  LDGSTS.E.BYPASS.LTC128B.128 [R3+0x1900], [R18.64], !P4 ;  /* 0x0190000012037fae */ /* 0x0005e2000e101d56 */
[----:B------:R-:W-:-:S05]  /*1840*/  IADD3.X R17, R7, UR4, RZ, P1, !PT ;  /* 0x0000000407117c10 */ /* 0x000fca0008ffe4ff */
[----:B------:R2:W-:Y:S04]  /*1850*/  LDGSTS.E.BYPASS.LTC128B.128 [R3+0x3900], [R16.64], !P2 ;  /* 0x0390000010037fae */ /* 0x0005e8000d101d56 */
.L_x_643:
[C---:B-12-4-:R-:W-:Y:S01]  /*1860*/  HMMA.16816.F32.BF16 R44, R8.reuse, R58, RZ ;  /* 0x0000003a082c723c */ /* 0x056fe200000418ff */
[----:B------:R-:W-:Y:S01]  /*1870*/  LOP3.LUT P1, RZ, R64, 0x4, RZ, 0xc0, !PT ;  /* 0x0000000440ff7812 */ /* 0x000fe2000782c0ff */
[----:B------:R-:W0:Y:S01]  /*1880*/  LDGDEPBAR ;  /* 0x00000000000079af */ /* 0x000e220000000000 */
[----:B------:R-:W-:Y:S01]  /*1890*/  MOV R0, 0x40 ;  /* 0x0000004000007802 */ /* 0x000fe20000000f00 */
[----:B------:R-:W-:Y:S01]  /*18a0*/  UISETP.GE.AND UP0, UPT, UR8, 0x41, UPT ;  /* 0x000000410800788c */ /* 0x000fe2000bf06270 */
[----:B------:R-:W-:Y:S01]  /*18b0*/  LEA R232, R2, R231, 0x1 ;  /* 0x000000e702e87211 */ /* 0x000fe200078e08ff */
[----:B------:R-:W-:Y:S01]  /*18c0*/  LDSM.16.M88.4 R64, [R224+0x6100] ;  /* 0x00610000e040783b */ /* 0x000fe20000000200 */
[----:B------:R-:W-:Y:S01]  /*18d0*/  SEL R0, R0, 0xffffffc0, !P1 ;  /* 0xffffffc000007807 */ /* 0x000fe20004800000 */
[----:B---3--:R-:W-:Y:S01]  /*18e0*/  HMMA.16816.F32.BF16 R16, R8, R48, RZ ;  /* 0x000000300810723c */ /* 0x008fe200000418ff */
[----:B------:R-:W-:Y:S02]  /*18f0*/  LEA R234, R2, R233, 0x1 ;  /* 0x000000e902ea7211 */ /* 0x000fe400078e08ff */
[----:B------:R-:W-:-:S02]  /*1900*/  IADD3 R230, R224, R0, RZ ;  /* 0x00000000e0e67210 */ /* 0x000fc40007ffe0ff */
[C---:B------:R-:W-:Y:S02]  /*1910*/  IADD3 R229, R235.reuse, R0, RZ ;  /* 0x00000000ebe57210 */ /* 0x040fe40007ffe0ff */
[----:B------:R-:W-:Y:S01]  /*1920*/  LEA R236, R4, R232, 0x1 ;  /* 0x000000e804ec7211 */ /* 0x000fe200078e08ff */
[C---:B------:R-:W-:Y:S01]  /*1930*/  HMMA.16816.F32.BF16 R40, R8.reuse, R60, RZ ;  /* 0x0000003c0828723c */ /* 0x040fe200000418ff */
[----:B------:R-:W-:Y:S02]  /*1940*/  PLOP3.LUT P1, PT, PT, PT, UP0, 0x80, 0x0 ;  /* 0x000000000000781c */ /* 0x000fe40003f2f008 */
[C---:B------:R-:W-:Y:S02]  /*1950*/  IADD3 R240, R235.reuse, 0x2000, RZ ;  /* 0x00002000ebf07810 */ /* 0x040fe40007ffe0ff */
[C---:B------:R-:W-:Y:S02]  /*1960*/  IADD3 R239, R235.reuse, 0x2800, RZ ;  /* 0x00002800ebef7810 */ /* 0x040fe40007ffe0ff */
[C---:B------:R-:W-:Y:S01]  /*1970*/  IADD3 R238, R235.reuse, 0x3000, RZ ;  /* 0x00003000ebee7810 */ /* 0x040fe20007ffe0ff */
[----:B------:R-:W-:Y:S01]  /*1980*/  HMMA.16816.F32.BF16 R36, R8, R62, RZ ;  /* 0x0000003e0824723c */ /* 0x000fe200000418ff */
[----:B------:R-:W-:-:S07]  /*1990*/  IADD3 R237, R235, 0x3800, RZ ;  /* 0x00003800ebed7810 */ /* 0x000fce0007ffe0ff */
[C---:B------:R-:W-:Y:S08]  /*19a0*/  HMMA.16816.F32.BF16 R100, R12.reuse, R60, RZ ;  /* 0x0000003c0c64723c */ /* 0x040ff000000418ff */
[----:B------:R-:W-:Y:S08]  /*19b0*/  HMMA.16816.F32.BF16 R88, R12, R62, RZ ;  /* 0x0000003e0c58723c */ /* 0x000ff000000418ff */
[C---:B------:R-:W-:Y:S08]  /*19c0*/  HMMA.16816.F32.BF16 R32, R8.reuse, R56, RZ ;  /* 0x000000380820723c */ /* 0x040ff000000418ff */
[C---:B------:R-:W-:Y:S08]  /*19d0*/  HMMA.16816.F32.BF16 R28, R8.reuse, R52, RZ ;  /* 0x00000034081c723c */ /* 0x040ff000000418ff */
[----:B------:R-:W-:Y:S08]  /*19e0*/  HMMA.16816.F32.BF16 R68, R8, R54, RZ ;  /* 0x000000360844723c */ /* 0x000ff000000418ff */
[C---:B------:R-:W-:Y:S08]  /*19f0*/  HMMA.16816.F32.BF16 R104, R12.reuse, R56, RZ ;  /* 0x000000380c68723c */ /* 0x040ff000000418ff */
[----:B------:R-:W-:Y:S08]  /*1a00*/  HMMA.16816.F32.BF16 R60, R12, R58, RZ ;  /* 0x0000003a0c3c723c */ /* 0x000ff000000418ff */
[----:B------:R-:W-:Y:S08]  /*1a10*/  HMMA.16816.F32.BF16 R8, R8, R50, RZ ;  /* 0x000000320808723c */ /* 0x000ff000000418ff */
[C---:B------:R-:W-:Y:S08]  /*1a20*/  HMMA.16816.F32.BF16 R96, R12.reuse, R52, RZ ;  /* 0x000000340c60723c */ /* 0x040ff000000418ff */
[C---:B------:R-:W-:Y:S08]  /*1a30*/  HMMA.16816.F32.BF16 R56, R12.reuse, R54, RZ ;  /* 0x000000360c38723c */ /* 0x040ff000000418ff */
[C---:B------:R-:W-:Y:S08]  /*1a40*/  HMMA.16816.F32.BF16 R92, R12.reuse, R48, RZ ;  /* 0x000000300c5c723c */ /* 0x040ff000000418ff */
[----:B------:R-:W-:Y:S01]  /*1a50*/  HMMA.16816.F32.BF16 R52, R12, R50, RZ ;  /* 0x000000320c34723c */ /* 0x000fe200000418ff */
[----:B------:R-:W-:Y:S07]  /*1a60*/  LDSM.16.M88.4 R12, [R232+0xa100] ;  /* 0x00a10000e80c783b */ /* 0x000fee0000000200 */
[C---:B------:R-:W-:Y:S01]  /*1a70*/  HMMA.16816.F32.BF16 R136, R20.reuse, R86, R44 ;  /* 0x000000561488723c */ /* 0x040fe2000004182c */
[----:B------:R-:W1:Y:S07]  /*1a80*/  LDSM.16.M88.4 R44, [R230+0x4100] ;  /* 0x00410000e62c783b */ /* 0x000e6e0000000200 */
[C---:B------:R-:W-:Y:S01]  /*1a90*/  HMMA.16816.F32.BF16 R112, R20.reuse, R76, R16 ;  /* 0x0000004c1470723c */ /* 0x040fe20000041810 */
[----:B------:R-:W2:Y:S07]  /*1aa0*/  LDSM.16.M88.4 R16, [R232+0x8100] ;  /* 0x00810000e810783b */ /* 0x000eae0000000200 */
[C---:B------:R-:W-:Y:S08]  /*1ab0*/  HMMA.16816.F32.BF16 R40, R20.reuse, R72, R40 ;  /* 0x000000481428723c */ /* 0x040ff00000041828 */
[C---:B------:R-:W-:Y:S08]  /*1ac0*/  HMMA.16816.F32.BF16 R140, R20.reuse, R82, R68 ;  /* 0x00000052148c723c */ /* 0x040ff00000041844 */
[----:B------:R-:W-:Y:S08]  /*1ad0*/  HMMA.16816.F32.BF16 R68, R20, R78, R8 ;  /* 0x0000004e1444723c */ /* 0x000ff00000041808 */
[----:B------:R-:W-:Y:S08]  /*1ae0*/  HMMA.16816.F32.BF16 R8, R24, R72, R100 ;  /* 0x000000481808723c */ /* 0x000ff00000041864 */
[C---:B------:R-:W-:Y:S01]  /*1af0*/  HMMA.16816.F32.BF16 R120, R20.reuse, R84, R32 ;  /* 0x000000541478723c */ /* 0x040fe20000041820 */
[----:B------:R-:W-:Y:S07]  /*1b00*/  LDSM.16.M88.4 R32, [R230+0x4900] ;  /* 0x00490000e620783b */ /* 0x000fee0000000200 */
[C---:B------:R-:W-:Y:S01]  /*1b10*/  HMMA.16816.F32.BF16 R116, R20.reuse, R80, R28 ;  /* 0x000000501474723c */ /* 0x040fe2000004181c */
[----:B------:R-:W-:Y:S07]  /*1b20*/  LDSM.16.M88.4 R28, [R230+0x5100] ;  /* 0x00510000e61c783b */ /* 0x000fee0000000200 */
[----:B------:R-:W-:Y:S01]  /*1b30*/  HMMA.16816.F32.BF16 R36, R20, R74, R36 ;  /* 0x0000004a1424723c */ /* 0x000fe20000041824 */
[----:B------:R-:W3:Y:S07]  /*1b40*/  LDSM.16.M88.4 R20, [R230+0x5900] ;  /* 0x00590000e614783b */ /* 0x000eee0000000200 */
[C---:B------:R-:W-:Y:S08]  /*1b50*/  HMMA.16816.F32.BF16 R128, R24.reuse, R84, R104 ;  /* 0x000000541880723c */ /* 0x040ff00000041868 */
[C---:B------:R-:W-:Y:S08]  /*1b60*/  HMMA.16816.F32.BF16 R108, R24.reuse, R86, R60 ;  /* 0x00000056186c723c */ /* 0x040ff0000004183c */
[C---:B------:R-:W-:Y:S08]  /*1b70*/  HMMA.16816.F32.BF16 R132, R24.reuse, R80, R96 ;  /* 0x000000501884723c */ /* 0x040ff00000041860 */
[C---:B------:R-:W-:Y:S08]  /*1b80*/  HMMA.16816.F32.BF16 R124, R24.reuse, R76, R92 ;  /* 0x0000004c187c723c */ /* 0x040ff0000004185c */
[C---:B------:R-:W-:Y:S01]  /*1b90*/  HMMA.16816.F32.BF16 R104, R24.reuse, R74, R88 ;  /* 0x0000004a1868723c */ /* 0x040fe20000041858 */
[----:B------:R-:W-:Y:S07]  /*1ba0*/  LDSM.16.M88.4 R88, [R229+0x1000] ;  /* 0x00100000e558783b */ /* 0x000fee0000000200 */
[C---:B------:R-:W-:Y:S01]  /*1bb0*/  HMMA.16816.F32.BF16 R100, R24.reuse, R82, R56 ;  /* 0x000000521864723c */ /* 0x040fe20000041838 */
[----:B------:R-:W-:Y:S07]  /*1bc0*/  LDSM.16.M88.4 R56, [R229+0x800] ;  /* 0x00080000e538783b */ /* 0x000fee0000000200 */
[----:B------:R-:W-:Y:S01]  /*1bd0*/  HMMA.16816.F32.BF16 R52, R24, R78, R52 ;  /* 0x0000004e1834723c */ /* 0x000fe20000041834 */
[----:B------:R-:W-:Y:S07]  /*1be0*/  LDSM.16.M88.4 R24, [R229] ;  /* 0x00000000e518783b */ /* 0x000fee0000000200 */
[-C--:B-1----:R-:W-:Y:S01]  /*1bf0*/  HMMA.16816.F32.BF16 R60, R12, R44.reuse, R40 ;  /* 0x0000002c0c3c723c */ /* 0x082fe20000041828 */
[----:B------:R-:W1:Y:S07]  /*1c00*/  LDSM.16.M88.4 R40, [R234+0x8100] ;  /* 0x00810000ea28783b */ /* 0x000e6e0000000200 */
[----:B--2---:R-:W-:Y:S01]  /*1c10*/  HMMA.16816.F32.BF16 R48, R16, R44, R8 ;  /* 0x0000002c1030723c */ /* 0x004fe20000041808 */
[----:B------:R-:W2:Y:S07]  /*1c20*/  LDSM.16.M88.4 R8, [R234+0xa100] ;  /* 0x00a10000ea08783b */ /* 0x000eae0000000200 */
[C---:B------:R-:W-:Y:S01]  /*1c30*/  HMMA.16816.F32.BF16 R96, R12.reuse, R46, R36 ;  /* 0x0000002e0c60723c */ /* 0x040fe20000041824 */
[----:B------:R-:W4:Y:S07]  /*1c40*/  LDSM.16.M88.4 R36, [R231+0xc100] ;  /* 0x00c10000e724783b */ /* 0x000f2e0000000200 */
[C---:B---3--:R-:W-:Y:S01]  /*1c50*/  HMMA.16816.F32.BF16 R72, R12.reuse, R20, R112 ;  /* 0x000000140c48723c */ /* 0x048fe20000041870 */
[----:B------:R-:W3:Y:S07]  /*1c60*/  LDSM.16.M88.4 R112, [R229+0x1800] ;  /* 0x00180000e570783b */ /* 0x000eee0000000200 */
[C---:B------:R-:W-:Y:S08]  /*1c70*/  HMMA.16816.F32.BF16 R92, R12.reuse, R32, R120 ;  /* 0x000000200c5c723c */ /* 0x040ff00000041878 */
[C---:B------:R-:W-:Y:S08]  /*1c80*/  HMMA.16816.F32.BF16 R80, R12.reuse, R28, R116 ;  /* 0x0000001c0c50723c */ /* 0x040ff00000041874 */
[C---:B------:R-:W-:Y:S08]  /*1c90*/  HMMA.16816.F32.BF16 R84, R12.reuse, R34, R136 ;  /* 0x000000220c54723c */ /* 0x040ff00000041888 */
[C---:B------:R-:W-:Y:S08]  /*1ca0*/  HMMA.16816.F32.BF16 R76, R12.reuse, R30, R140 ;  /* 0x0000001e0c4c723c */ /* 0x040ff0000004188c */
[----:B------:R-:W-:Y:S08]  /*1cb0*/  HMMA.16816.F32.BF16 R68, R12, R22, R68 ;  /* 0x000000160c44723c */ /* 0x000ff00000041844 */
[----:B-1----:R-:W-:Y:S08]  /*1cc0*/  HMMA.16816.F32.BF16 R12, R40, R24, R48 ;  /* 0x00000018280c723c */ /* 0x002ff00000041830 */
[C---:B------:R-:W-:Y:S08]  /*1cd0*/  HMMA.16816.F32.BF16 R44, R16.reuse, R46, R104 ;  /* 0x0000002e102c723c */ /* 0x040ff00000041868 */
[C---:B------:R-:W-:Y:S08]  /*1ce0*/  HMMA.16816.F32.BF16 R104, R16.reuse, R32, R128 ;  /* 0x000000201068723c */ /* 0x040ff00000041880 */
[C---:B------:R-:W-:Y:S01]  /*1cf0*/  HMMA.16816.F32.BF16 R108, R16.reuse, R34, R108 ;  /* 0x00000022106c723c */ /* 0x040fe2000004186c */
[----:B------:R-:W1:Y:S07]  /*1d00*/  LDSM.16.M88.4 R32, [R231+0xe100] ;  /* 0x00e10000e720783b */ /* 0x000e6e0000000200 */
[C---:B------:R-:W-:Y:S08]  /*1d10*/  HMMA.16816.F32.BF16 R132, R16.reuse, R28, R132 ;  /* 0x0000001c1084723c */ /* 0x040ff00000041884 */
[C---:B------:R-:W-:Y:S01]  /*1d20*/  HMMA.16816.F32.BF16 R100, R16.reuse, R30, R100 ;  /* 0x0000001e1064723c */ /* 0x040fe20000041864 */
[----:B------:R-:W-:Y:S07]  /*1d30*/  LDSM.16.M88.4 R28, [R233+0xc100] ;  /* 0x00c10000e91c783b */ /* 0x000fee0000000200 */
[C---:B------:R-:W-:Y:S08]  /*1d40*/  HMMA.16816.F32.BF16 R124, R16.reuse, R20, R124 ;  /* 0x00000014107c723c */ /* 0x040ff0000004187c */
[----:B------:R-:W-:Y:S01]  /*1d50*/  HMMA.16816.F32.BF16 R116, R16, R22, R52 ;  /* 0x000000161074723c */ /* 0x000fe20000041834 */
[----:B------:R-:W-:Y:S04]  /*1d60*/  LDSM.16.M88.4 R20, [R232+0xc100] ;  /* 0x00c10000e814783b */ /* 0x000fe80000000200 */
[----:B------:R-:W-:Y:S03]  /*1d70*/  LDSM.16.M88.4 R52, [R230+0x6100] ;  /* 0x00610000e634783b */ /* 0x000fe60000000200 */
[----:B--2---:R-:W-:Y:S01]  /*1d80*/  HMMA.16816.F32.BF16 R16, R8, R24, R60 ;  /* 0x000000180810723c */ /* 0x004fe2000004183c */
[----:B------:R-:W2:Y:S07]  /*1d90*/  LDSM.16.M88.4 R60, [R235+0x2000] ;  /* 0x00200000eb3c783b */ /* 0x000eae0000000200 */
[----:B----4-:R-:W-:Y:S08]  /*1da0*/  HMMA.16816.F32.BF16 R12, R36, R64, R12 ;  /* 0x00000040240c723c */ /* 0x010ff0000004180c */
[C---:B---3--:R-:W-:Y:S08]  /*1db0*/  HMMA.16816.F32.BF16 R152, R8.reuse, R114, R68 ;  /* 0x000000720898723c */ /* 0x048ff00000041844 */
[-C--:B------:R-:W-:Y:S08]  /*1dc0*/  HMMA.16816.F32.BF16 R96, R8, R26.reuse, R96 ;  /* 0x0000001a0860723c */ /* 0x080ff00000041860 */
[----:B------:R-:W-:Y:S01]  /*1dd0*/  HMMA.16816.F32.BF16 R68, R40, R26, R44 ;  /* 0x0000001a2844723c */ /* 0x000fe2000004182c */
[----:B------:R-:W3:Y:S04]  /*1de0*/  LDSM.16.M88.4 R24, [R233+0xe100] ;  /* 0x00e10000e918783b */ /* 0x000ee80000000200 */
[----:B------:R-:W-:Y:S03]  /*1df0*/  LDSM.16.M88.4 R44, [R229+0x2000] ;  /* 0x00200000e52c783b */ /* 0x000fe60000000200 */
[C---:B------:R-:W-:Y:S08]  /*1e00*/  HMMA.16816.F32.BF16 R92, R8.reuse, R56, R92 ;  /* 0x00000038085c723c */ /* 0x040ff0000004185c */
[C---:B------:R-:W-:Y:S08]  /*1e10*/  HMMA.16816.F32.BF16 R120, R8.reuse, R58, R84 ;  /* 0x0000003a0878723c */ /* 0x040ff00000041854 */
[C---:B------:R-:W-:Y:S08]  /*1e20*/  HMMA.16816.F32.BF16 R128, R8.reuse, R88, R80 ;  /* 0x000000580880723c */ /* 0x040ff00000041850 */
[C---:B------:R-:W-:Y:S08]  /*1e30*/  HMMA.16816.F32.BF16 R136, R8.reuse, R90, R76 ;  /* 0x0000005a0888723c */ /* 0x040ff0000004184c */
[----:B------:R-:W-:Y:S08]  /*1e40*/  HMMA.16816.F32.BF16 R140, R8, R112, R72 ;  /* 0x00000070088c723c */ /* 0x000ff00000041848 */
[----:B-1----:R-:W-:Y:S01]  /*1e50*/  HMMA.16816.F32.BF16 R8, R32, R64, R16 ;  /* 0x000000402008723c */ /* 0x002fe20000041810 */
[----:B------:R-:W1:Y:S07]  /*1e60*/  LDSM.16.M88.4 R16, [R232+0xe100] ;  /* 0x00e10000e810783b */ /* 0x000e6e0000000200 */
[----:B--2---:R-:W-:Y:S01]  /*1e70*/  HMMA.16816.F32.BF16 R48, R28, R60, R12 ;  /* 0x0000003c1c30723c */ /* 0x004fe2000004180c */
[----:B------:R-:W2:Y:S07]  /*1e80*/  LDSM.16.M88.4 R12, [R234+0xc100] ;  /* 0x00c10000ea0c783b */ /* 0x000eae0000000200 */
[C---:B------:R-:W-:Y:S08]  /*1e90*/  HMMA.16816.F32.BF16 R104, R40.reuse, R56, R104 ;  /* 0x000000382868723c */ /* 0x040ff00000041868 */
[----:B------:R-:W-:Y:S08]  /*1ea0*/  HMMA.16816.F32.BF16 R108, R40, R58, R108 ;  /* 0x0000003a286c723c */ /* 0x000ff0000004186c */
[----:B---3--:R-:W-:Y:S01]  /*1eb0*/  HMMA.16816.F32.BF16 R56, R24, R60, R8 ;  /* 0x0000003c1838723c */ /* 0x008fe20000041808 */
[----:B------:R-:W-:Y:S07]  /*1ec0*/  LDSM.16.M88.4 R8, [R236+0xe100] ;  /* 0x00e10000ec08783b */ /* 0x000fee0000000200 */
[----:B------:R-:W-:Y:S01]  /*1ed0*/  HMMA.16816.F32.BF16 R72, R20, R52, R48 ;  /* 0x000000341448723c */ /* 0x000fe20000041830 */
[----:B------:R-:W3:Y:S07]  /*1ee0*/  LDSM.16.M88.4 R48, [R224+0x6900] ;  /* 0x00690000e030783b */ /* 0x000eee0000000200 */
[-C--:B------:R-:W-:Y:S08]  /*1ef0*/  HMMA.16816.F32.BF16 R68, R36, R66.reuse, R68 ;  /* 0x000000422444723c */ /* 0x080ff00000041844 */
[----:B------:R-:W-:Y:S08]  /*1f00*/  HMMA.16816.F32.BF16 R76, R32, R66, R96 ;  /* 0x00000042204c723c */ /* 0x000ff00000041860 */
[----:B-1----:R-:W-:Y:S01]  /*1f10*/  HMMA.16816.F32.BF16 R64, R16, R52, R56 ;  /* 0x000000341040723c */ /* 0x002fe20000041838 */
[----:B------:R-:W1:Y:S07]  /*1f20*/  LDSM.16.M88.4 R56, [R235+0x2800] ;  /* 0x00280000eb38783b */ /* 0x000e6e0000000200 */
[----:B------:R-:W-:Y:S08]  /*1f30*/  HMMA.16816.F32.BF16 R68, R28, R62, R68 ;  /* 0x0000003e1c44723c */ /* 0x000ff00000041844 */
[----:B--2---:R-:W-:Y:S08]  /*1f40*/  HMMA.16816.F32.BF16 R80, R12, R44, R72 ;  /* 0x0000002c0c50723c */ /* 0x004ff00000041848 */
[----:B------:R-:W-:Y:S08]  /*1f50*/  HMMA.16816.F32.BF16 R76, R24, R62, R76 ;  /* 0x0000003e184c723c */ /* 0x000ff0000004184c */
[----:B---3--:R-:W-:Y:S08]  /*1f60*/  HMMA.16816.F32.BF16 R72, R36, R48, R104 ;  /* 0x000000302448723c */ /* 0x008ff00000041868 */
[----:B------:R-:W-:Y:S01]  /*1f70*/  HMMA.16816.F32.BF16 R132, R40, R88, R132 ;  /* 0x000000582884723c */ /* 0x000fe20000041884 */
[----:B------:R-:W-:-:S04]  /*1f80*/  FMUL.FTZ R0, R80, c[0x0][0x320] ;  /* 0x0000c80050007a20 */ /* 0x000fc80000410000 */
[----:B------:R2:W3:Y:S03]  /*1f90*/  MUFU.TANH R156, R0 ;  /* 0x00000000009c7308 */ /* 0x0004e60000002400 */
[C---:B------:R-:W-:Y:S08]  /*1fa0*/  HMMA.16816.F32.BF16 R100, R40.reuse, R90, R100 ;  /* 0x0000005a2864723c */ /* 0x040ff00000041864 */
[----:B------:R-:W-:Y:S01]  /*1fb0*/  HMMA.16816.F32.BF16 R124, R40, R112, R124 ;  /* 0x00000070287c723c */ /* 0x000fe2000004187c */
[----:B--2---:R-:W-:-:S07]  /*1fc0*/  FMUL.FTZ R0, R81, c[0x0][0x320] ;  /* 0x0000c80051007a20 */ /* 0x004fce0000410000 */
[----:B------:R-:W-:Y:S01]  /*1fd0*/  HMMA.16816.F32.BF16 R116, R40, R114, R116 ;  /* 0x000000722874723c */ /* 0x000fe20000041874 */
[----:B------:R-:W2:Y:S01]  /*1fe0*/  LDSM.16.M88.4 R40, [R230+0x6900] ;  /* 0x00690000e628783b */ /* 0x000ea20000000200 */
[----:B------:R4:W1:Y:S06]  /*1ff0*/  MUFU.TANH R151, R0 ;  /* 0x0000000000977308 */ /* 0x00086c0000002400 */
[----:B------:R-:W-:Y:S08]  /*2000*/  HMMA.16816.F32.BF16 R84, R8, R44, R64 ;  /* 0x0000002c0854723c */ /* 0x000ff00000041840 */
[----:B------:R-:W-:Y:S01]  /*2010*/  HMMA.16816.F32.BF16 R64, R20, R54, R68 ;  /* 0x000000361440723c */ /* 0x000fe20000041844 */
[----:B----4-:R-:W-:-:S04]  /*2020*/  FMUL.FTZ R0, R82, c[0x0][0x320] ;  /* 0x0000c80052007a20 */ /* 0x010fc80000410000 */
[----:B------:R4:W1:Y:S03]  /*2030*/  MUFU.TANH R150, R0 ;  /* 0x0000000000967308 */ /* 0x0008660000002400 */
[----:B------:R-:W-:Y:S08]  /*2040*/  HMMA.16816.F32.BF16 R60, R32, R48, R92 ;  /* 0x00000030203c723c */ /* 0x000ff0000004185c */
[----:B------:R-:W-:Y:S01]  /*2050*/  HMMA.16816.F32.BF16 R68, R16, R54, R76 ;  /* 0x000000361044723c */ /* 0x000fe2000004184c */
[----:B------:R-:W5:Y:S01]  /*2060*/  LDSM.16.M88.4 R52, [R229+0x2800] ;  /* 0x00280000e534783b */ /* 0x000f620000000200 */
[----:B----4-:R-:W-:-:S06]  /*2070*/  FMUL.FTZ R0, R83, c[0x0][0x320] ;  /* 0x0000c80053007a20 */ /* 0x010fcc0000410000 */
[----:B-1----:R-:W-:Y:S01]  /*2080*/  HMMA.16816.F32.BF16 R72, R28, R56, R72 ;  /* 0x000000381c48723c */ /* 0x002fe20000041848 */
[----:B------:R1:W4:Y:S07]  /*2090*/  MUFU.TANH R149, R0 ;  /* 0x0000000000957308 */ /* 0x00032e0000002400 */
[----:B------:R-:W-:Y:S08]  /*20a0*/  HMMA.16816.F32.BF16 R76, R12, R46, R64 ;  /* 0x0000002e0c4c723c */ /* 0x000ff00000041840 */
[----:B------:R-:W-:Y:S01]  /*20b0*/  HMMA.16816.F32.BF16 R64, R24, R56, R60 ;  /* 0x000000381840723c */ /* 0x000fe2000004183c */
[----:B------:R-:W3:Y:S01]  /*20c0*/  LDSM.16.M88.4 R60, [R224+0x7100] ;  /* 0x00710000e03c783b */ /* 0x000ee20000000200 */
[----:B-1----:R-:W-:-:S04]  /*20d0*/  FMUL.FTZ R0, R84, c[0x0][0x320] ;  /* 0x0000c80054007a20 */ /* 0x002fc80000410000 */
[----:B------:R1:W1:Y:S02]  /*20e0*/  MUFU.TANH R148, R0 ;  /* 0x0000000000947308 */ /* 0x0002640000002400 */
[----:B------:R-:W-:Y:S08]  /*20f0*/  HMMA.16816.F32.BF16 R88, R8, R46, R68 ;  /* 0x0000002e0858723c */ /* 0x000ff00000041844 */
[----:B------:R-:W-:Y:S01]  /*2100*/  HMMA.16816.F32.BF16 R44, R36, R50, R108 ;  /* 0x00000032242c723c */ /* 0x000fe2000004186c */
[----:B-1----:R-:W-:-:S07]  /*2110*/  FMUL.FTZ R0, R85, c[0x0][0x320] ;  /* 0x0000c80055007a20 */ /* 0x002fce0000410000 */
[----:B--2---:R-:W-:Y:S01]  /*2120*/  HMMA.16816.F32.BF16 R68, R20, R40, R72 ;  /* 0x000000281444723c */ /* 0x004fe20000041848 */
[----:B------:R1:W2:Y:S07]  /*2130*/  MUFU.TANH R147, R0 ;  /* 0x0000000000937308 */ /* 0x0002ae0000002400 */
[----:B------:R-:W-:Y:S08]  /*2140*/  HMMA.16816.F32.BF16 R72, R32, R50, R120 ;  /* 0x000000322048723c */ /* 0x000ff00000041878 */
[----:B------:R-:W-:Y:S01]  /*2150*/  HMMA.16816.F32.BF16 R48, R16, R40, R64 ;  /* 0x000000281030723c */ /* 0x000fe20000041840 */
[----:B-1----:R-:W-:-:S04]  /*2160*/  FMUL.FTZ R0, R86, c[0x0][0x320] ;  /* 0x0000c80056007a20 */ /* 0x002fc80000410000 */
[----:B------:R1:W1:Y:S03]  /*2170*/  MUFU.TANH R146, R0 ;  /* 0x0000000000927308 */ /* 0x0002660000002400 */
[----:B------:R-:W-:Y:S01]  /*2180*/  HMMA.16816.F32.BF16 R64, R28, R58, R44 ;  /* 0x0000003a1c40723c */ /* 0x000fe2000004182c */
[----:B------:R-:W2:Y:S01]  /*2190*/  LDSM.16.M88.4 R44, [R235+0x3000] ;  /* 0x00300000eb2c783b */ /* 0x000ea20000000200 */
[----:B-1----:R-:W-:Y:S11]  /*21a0*/  FMUL.FTZ R0, R87, c[0x0][0x320] ;  /* 0x0000c80057007a20 */ /* 0x002ff60000410000 */
[----:B------:R-:W-:Y:S03]  /*21b0*/  @!UPT UIADD3 URZ, URZ, URZ, URZ ;  /* 0x0000003f3f3ff290 */ /* 0x000fe6000fffe03f */
[----:B-----5:R-:W-:Y:S01]  /*21c0*/  HMMA.16816.F32.BF16 R80, R8, R52, R48 ;  /* 0x000000340850723c */ /* 0x020fe20000041830 */
[----:B------:R1:W1:Y:S07]  /*21d0*/  MUFU.TANH R115, R0 ;  /* 0x0000000000737308 */ /* 0x00026e0000002400 */
[----:B------:R-:W-:Y:S08]  /*21e0*/  HMMA.16816.F32.BF16 R64, R20, R42, R64 ;  /* 0x0000002a1440723c */ /* 0x000ff00000041840 */
[----:B---3--:R-:W-:Y:S01]  /*21f0*/  HMMA.16816.F32.BF16 R48, R32, R60, R128 ;  /* 0x0000003c2030723c */ /* 0x008fe20000041880 */
[----:B-1----:R-:W-:-:S04]  /*2200*/  FMUL.FTZ R0, R76, c[0x0][0x320] ;  /* 0x0000c8004c007a20 */ /* 0x002fc80000410000 */
[----:B------:R1:W3:Y:S02]  /*2210*/  MUFU.TANH R145, R0 ;  /* 0x0000000000917308 */ /* 0x0002e40000002400 */
[----:B-1----:R-:W-:-:S06]  /*2220*/  FMUL.FTZ R0, R77, c[0x0][0x320] ;  /* 0x0000c8004d007a20 */ /* 0x002fcc0000410000 */
[----:B------:R1:W1:Y:S02]  /*2230*/  MUFU.TANH R114, R0 ;  /* 0x0000000000727308 */ /* 0x0002640000002400 */
        /* <DEDUP_REMOVED lines=8> */
[----:B-1----:R-:W-:-:S04]  /*22c0*/  FMUL.FTZ R0, R88, c[0x0][0x320] ;  /* 0x0000c80058007a20 */ /* 0x002fc80000410000 */
[----:B------:R1:W1:Y:S11]  /*22d0*/  MUFU.TANH R111, R0 ;  /* 0x00000000006f7308 */ /* 0x0002760000002400 */
[----:B------:R-:W-:Y:S01]  /*22e0*/  HMMA.16816.F32.BF16 R68, R16, R42, R68 ;  /* 0x0000002a1044723c */ /* 0x000fe20000041844 */
[----:B------:R-:W3:Y:S01]  /*22f0*/  LDSM.16.M88.4 R40, [R229+0x3000] ;  /* 0x00300000e528783b */ /* 0x000ee20000000200 */
[----:B-1----:R-:W-:-:S06]  /*2300*/  FMUL.FTZ R0, R89, c[0x0][0x320] ;  /* 0x0000c80059007a20 */ /* 0x002fcc0000410000 */
[----:B--2---:R-:W-:Y:S01]  /*2310*/  HMMA.16816.F32.BF16 R72, R28, R44, R72 ;  /* 0x0000002c1c48723c */ /* 0x004fe20000041848 */
[----:B------:R1:W2:Y:S11]  /*2320*/  MUFU.TANH R110, R0 ;  /* 0x00000000006e7308 */ /* 0x0002b60000002400 */
[----:B------:R-:W-:Y:S04]  /*2330*/  @!UPT UIADD3 URZ, URZ, URZ, URZ ;  /* 0x0000003f3f3ff290 */ /* 0x000fe8000fffe03f */
[----:B------:R-:W-:Y:S01]  /*2340*/  HMMA.16816.F32.BF16 R84, R8, R54, R68 ;  /* 0x000000360854723c */ /* 0x000fe20000041844 */
[----:B-1----:R-:W-:-:S04]  /*2350*/  FMUL.FTZ R0, R90, c[0x0][0x320] ;  /* 0x0000c8005a007a20 */ /* 0x002fc80000410000 */
[----:B------:R1:W1:Y:S03]  /*2360*/  MUFU.TANH R109, R0 ;  /* 0x00000000006d7308 */ /* 0x0002660000002400 */
[----:B-----5:R-:W-:Y:S08]  /*2370*/  HMMA.16816.F32.BF16 R68, R20, R56, R72 ;  /* 0x000000381444723c */ /* 0x020ff00000041848 */
[----:B------:R-:W-:Y:S01]  /*2380*/  HMMA.16816.F32.BF16 R72, R32, R62, R136 ;  /* 0x0000003e2048723c */ /* 0x000fe20000041888 */
[----:B-1----:R-:W-:-:S04]  /*2390*/  FMUL.FTZ R0, R91, c[0x0][0x320] ;  /* 0x0000c8005b007a20 */ /* 0x002fc80000410000 */
[----:B------:R1:W1:Y:S11]  /*23a0*/  MUFU.TANH R107, R0 ;  /* 0x00000000006b7308 */ /* 0x0002760000002400 */
[----:B------:R-:W-:Y:S08]  /*23b0*/  @!UPT UIADD3 URZ, URZ, URZ, URZ ;  /* 0x0000003f3f3ff290 */ /* 0x000ff0000fffe03f */
[----:B------:R-:W-:Y:S01]  /*23c0*/  HMMA.16816.F32.BF16 R72, R24, R46, R72 ;  /* 0x0000002e1848723c */ /* 0x000fe20000041848 */
[----:B-1----:R-:W-:-:S04]  /*23d0*/  FMUL.FTZ R0, R76, c[0x0][0x320] ;  /* 0x0000c8004c007a20 */ /* 0x002fc80000410000 */
[----:B------:R1:W1:Y:S02]  /*23e0*/  MUFU.TANH R108, R0 ;  /* 0x00000000006c7308 */ /* 0x0002640000002400 */
[----:B-1----:R-:W-:Y:S11]  /*23f0*/  FMUL.FTZ R0, R77, c[0x0][0x320] ;  /* 0x0000c8004d007a20 */ /* 0x002ff60000410000 */
[----:B------:R-:W-:Y:S06]  /*2400*/  @!UPT UIADD3 URZ, URZ, URZ, URZ ;  /* 0x0000003f3f3ff290 */ /* 0x000fec000fffe03f */
[----:B------:R-:W-:Y:S01]  /*2410*/  HMMA.16816.F32.BF16 R72, R16, R58, R72 ;  /* 0x0000003a1048723c */ /* 0x000fe20000041848 */
[----:B------:R1:W1:Y:S02]  /*2420*/  MUFU.TANH R106, R0 ;  /* 0x00000000006a7308 */ /* 0x0002640000002400 */
[----:B-1----:R-:W-:-:S06]  /*2430*/  FMUL.FTZ R0, R78, c[0x0][0x320] ;  /* 0x0000c8004e007a20 */ /* 0x002fcc0000410000 */
[----:B------:R1:W1:Y:S11]  /*2440*/  MUFU.TANH R105, R0 ;  /* 0x0000000000697308 */ /* 0x0002760000002400 */
[----:B------:R-:W-:Y:S04]  /*2450*/  @!UPT UIADD3 URZ, URZ, URZ, URZ ;  /* 0x0000003f3f3ff290 */ /* 0x000fe8000fffe03f */
[----:B---3--:R-:W-:Y:S01]  /*2460*/  HMMA.16816.F32.BF16 R72, R8, R42, R72 ;  /* 0x0000002a0848723c */ /* 0x008fe20000041848 */
[----:B-1----:R-:W-:-:S07]  /*2470*/  FMUL.FTZ R0, R79, c[0x0][0x320] ;  /* 0x0000c8004f007a20 */ /* 0x002fce0000410000 */
[----:B------:R-:W-:Y:S01]  /*2480*/  HMMA.16816.F32.BF16 R76, R12, R54, R64 ;  /* 0x000000360c4c723c */ /* 0x000fe20000041840 */
[----:B------:R1:W3:Y:S07]  /*2490*/  MUFU.TANH R104, R0 ;  /* 0x0000000000687308 */ /* 0x0002ee0000002400 */
[----:B------:R-:W-:Y:S01]  /*24a0*/  HMMA.16816.F32.BF16 R64, R24, R44, R48 ;  /* 0x0000002c1840723c */ /* 0x000fe20000041830 */
[----:B------:R-:W5:Y:S07]  /*24b0*/  LDSM.16.M88.4 R48, [R224+0x7900] ;  /* 0x00790000e030783b */ /* 0x000f6e0000000200 */
[----:B------:R-:W-:-:S02]  /*24c0*/  FMUL.FTZ R72, R72, c[0x0][0x320] ;  /* 0x0000c80048487a20 */ /* 0x000fc40000410000 */
[----:B------:R-:W-:Y:S02]  /*24d0*/  FMUL.FTZ R73, R73, c[0x0][0x320] ;  /* 0x0000c80049497a20 */ /* 0x000fe40000410000 */
[----:B------:R-:W-:Y:S01]  /*24e0*/  FMUL.FTZ R74, R74, c[0x0][0x320] ;  /* 0x0000c8004a4a7a20 */ /* 0x000fe20000410000 */
[----:B------:R-:W-:Y:S01]  /*24f0*/  HMMA.16816.F32.BF16 R52, R36, R62, R100 ;  /* 0x0000003e2434723c */ /* 0x000fe20000041864 */
[----:B------:R-:W2:Y:S01]  /*2500*/  MUFU.TANH R72, R72 ;  /* 0x0000004800487308 */ /* 0x000ea20000002400 */
[----:B-1----:R-:W-:-:S07]  /*2510*/  FMUL.FTZ R0, R80, c[0x0][0x320] ;  /* 0x0000c80050007a20 */ /* 0x002fce0000410000 */
[----:B------:R1:W1:Y:S02]  /*2520*/  MUFU.TANH R99, R0 ;  /* 0x0000000000637308 */ /* 0x0002640000002400 */
[----:B------:R-:W-:Y:S06]  /*2530*/  HMMA.16816.F32.BF16 R60, R16, R56, R64 ;  /* 0x00000038103c723c */ /* 0x000fec0000041840 */
[----:B------:R-:W2:Y:S07]  /*2540*/  MUFU.TANH R73, R73 ;  /* 0x0000004900497308 */ /* 0x000eae0000002400 */
[----:B------:R-:W-:Y:S01]  /*2550*/  HMMA.16816.F32.BF16 R64, R28, R46, R52 ;  /* 0x0000002e1c40723c */ /* 0x000fe20000041834 */
[----:B-1----:R-:W-:Y:S01]  /*2560*/  FMUL.FTZ R0, R81, c[0x0][0x320] ;  /* 0x0000c80051007a20 */ /* 0x002fe20000410000 */
[----:B------:R-:W1:Y:S01]  /*2570*/  LDSM.16.M88.4 R52, [R235+0x3800] ;  /* 0x00380000eb34783b */ /* 0x000e620000000200 */
[----:B------:R-:W1:Y:S03]  /*2580*/  MUFU.TANH R74, R74 ;  /* 0x0000004a004a7308 */ /* 0x000e660000002400 */
[----:B------:R-:W1:Y:S05]  /*2590*/  LDSM.16.M88.4 R44, [R230+0x7900] ;  /* 0x00790000e62c783b */ /* 0x000e6a0000000200 */
[----:B------:R2:W1:Y:S02]  /*25a0*/  MUFU.TANH R98, R0 ;  /* 0x0000000000627308 */ /* 0x0004640000002400 */
[----:B--2---:R-:W-:-:S06]  /*25b0*/  FMUL.FTZ R0, R82, c[0x0][0x320] ;  /* 0x0000c80052007a20 */ /* 0x004fcc0000410000 */
[----:B------:R2:W1:Y:S02]  /*25c0*/  MUFU.TANH R95, R0 ;  /* 0x00000000005f7308 */ /* 0x0004640000002400 */
[----:B--2---:R-:W-:Y:S02]  /*25d0*/  FMUL.FTZ R0, R83, c[0x0][0x320] ;  /* 0x0000c80053007a20 */ /* 0x004fe40000410000 */
[----:B------:R-:W-:Y:S04]  /*25e0*/  HMMA.16816.F32.BF16 R80, R8, R40, R60 ;  /* 0x000000280850723c */ /* 0x000fe8000004183c */
[----:B------:R2:W1:Y:S04]  /*25f0*/  MUFU.TANH R94, R0 ;  /* 0x00000000005e7308 */ /* 0x0004680000002400 */
[----:B------:R-:W-:Y:S08]  /*2600*/  HMMA.16816.F32.BF16 R60, R20, R58, R64 ;  /* 0x0000003a143c723c */ /* 0x000ff00000041840 */
[----:B-----5:R-:W-:Y:S01]  /*2610*/  HMMA.16816.F32.BF16 R64, R32, R48, R140 ;  /* 0x000000302040723c */ /* 0x020fe2000004188c */
[----:B--2---:R-:W-:-:S04]  /*2620*/  FMUL.FTZ R0, R76, c[0x0][0x320] ;  /* 0x0000c8004c007a20 */ /* 0x004fc80000410000 */
[----:B------:R2:W1:Y:S03]  /*2630*/  MUFU.TANH R96, R0 ;  /* 0x0000000000607308 */ /* 0x0004660000002400 */
[----:B------:R-:W-:Y:S01]  /*2640*/  HMMA.16816.F32.BF16 R32, R32, R50, R152 ;  /* 0x000000322020723c */ /* 0x000fe20000041898 */
[----:B--2---:R-:W-:Y:S11]  /*2650*/  FMUL.FTZ R0, R77, c[0x0][0x320] ;  /* 0x0000c8004d007a20 */ /* 0x004ff60000410000 */
[----:B------:R-:W-:Y:S04]  /*2660*/  @!UPT UIADD3 URZ, URZ, URZ, URZ ;  /* 0x0000003f3f3ff290 */ /* 0x000fe8000fffe03f */
[----:B-1----:R-:W-:Y:S01]  /*2670*/  HMMA.16816.F32.BF16 R64, R24, R52, R64 ;  /* 0x000000341840723c */ /* 0x002fe20000041840 */
[----:B------:R1:W2:Y:S02]  /*2680*/  MUFU.TANH R97, R0 ;  /* 0x0000000000617308 */ /* 0x0002a40000002400 */
[----:B-1----:R-:W-:-:S06]  /*2690*/  FMUL.FTZ R0, R78, c[0x0][0x320] ;  /* 0x0000c8004e007a20 */ /* 0x002fcc0000410000 */
[----:B------:R1:W1:Y:S02]  /*26a0*/  MUFU.TANH R93, R0 ;  /* 0x00000000005d7308 */ /* 0x0002640000002400 */
[----:B-1----:R-:W-:Y:S02]  /*26b0*/  FMUL.FTZ R0, R79, c[0x0][0x320] ;  /* 0x0000c8004f007a20 */ /* 0x002fe40000410000 */
[----:B------:R-:W-:Y:S04]  /*26c0*/  HMMA.16816.F32.BF16 R76, R12, R40, R68 ;  /* 0x000000280c4c723c */ /* 0x000fe80000041844 */
[----:B------:R1:W1:Y:S04]  /*26d0*/  MUFU.TANH R92, R0 ;  /* 0x00000000005c7308 */ /* 0x0002680000002400 */
[----:B------:R-:W-:Y:S01]  /*26e0*/  HMMA.16816.F32.BF16 R68, R36, R48, R124 ;  /* 0x000000302444723c */ /* 0x000fe2000004187c */
[----:B-1----:R-:W-:-:S04]  /*26f0*/  FMUL.FTZ R0, R84, c[0x0][0x320] ;  /* 0x0000c80054007a20 */ /* 0x002fc80000410000 */
[----:B------:R1:W1:Y:S11]  /*2700*/  MUFU.TANH R91, R0 ;  /* 0x00000000005b7308 */ /* 0x0002760000002400 */
[----:B------:R-:W-:Y:S08]  /*2710*/  @!UPT UIADD3 URZ, URZ, URZ, URZ ;  /* 0x0000003f3f3ff290 */ /* 0x000ff0000fffe03f */
[----:B------:R-:W-:Y:S01]  /*2720*/  HMMA.16816.F32.BF16 R56, R28, R52, R68 ;  /* 0x000000341c38723c */ /* 0x000fe20000041844 */
[----:B-1----:R-:W-:-:S07]  /*2730*/  FMUL.FTZ R0, R85, c[0x0][0x320] ;  /* 0x0000c80055007a20 */ /* 0x002fce0000410000 */
[----:B------:R-:W-:Y:S01]  /*2740*/  HMMA.16816.F32.BF16 R68, R12, R42, R60 ;  /* 0x0000002a0c44723c */ /* 0x000fe2000004183c */
[----:B------:R1:W1:Y:S07]  /*2750*/  MUFU.TANH R90, R0 ;  /* 0x00000000005a7308 */ /* 0x00026e0000002400 */
[----:B------:R-:W-:Y:S01]  /*2760*/  HMMA.16816.F32.BF16 R60, R36, R50, R116 ;  /* 0x00000032243c723c */ /* 0x000fe20000041874 */
[----:B------:R-:W5:Y:S01]  /*2770*/  LDSM.16.M88.4 R36, [R229+0x3800] ;  /* 0x00380000e524783b */ /* 0x000f620000000200 */
[----:B------:R-:W-:-:S06]  /*2780*/  DEPBAR.LE SB0, 0x0 ;  /* 0x000080000000791a */ /* 0x000fcc0000000000 */
[----:B------:R-:W-:Y:S01]  /*2790*/  HMMA.16816.F32.BF16 R56, R20, R44, R56 ;  /* 0x0000002c1438723c */ /* 0x000fe20000041838 */
[----:B-1----:R-:W-:-:S04]  /*27a0*/  FMUL.FTZ R0, R86, c[0x0][0x320] ;  /* 0x0000c80056007a20 */ /* 0x002fc80000410000 */
[----:B------:R1:W1:Y:S03]  /*27b0*/  MUFU.TANH R86, R0 ;  /* 0x0000000000567308 */ /* 0x0002660000002400 */
[----:B------:R-:W-:Y:S01]  /*27c0*/  HMMA.16816.F32.BF16 R40, R16, R44, R64 ;  /* 0x0000002c1028723c */ /* 0x000fe20000041840 */
[----:B------:R-:W-:Y:S02]  /*27d0*/  FMUL.FTZ R69, R69, c[0x0][0x320] ;  /* 0x0000c80045457a20 */ /* 0x000fe40000410000 */
[----:B------:R-:W-:Y:S02]  /*27e0*/  FMUL.FTZ R70, R70, c[0x0][0x320] ;  /* 0x0000c80046467a20 */ /* 0x000fe40000410000 */
[----:B------:R-:W-:Y:S02]  /*27f0*/  FMUL.FTZ R71, R71, c[0x0][0x320] ;  /* 0x0000c80047477a20 */ /* 0x000fe40000410000 */
[----:B------:R-:W2:Y:S01]  /*2800*/  MUFU.TANH R69, R69 ;  /* 0x0000004500457308 */ /* 0x000ea20000002400 */
[----:B------:R-:W-:Y:S01]  /*2810*/  HMMA.16816.F32.BF16 R28, R28, R54, R60 ;  /* 0x000000361c1c723c */ /* 0x000fe2000004183c */
[----:B-1----:R-:W-:-:S06]  /*2820*/  FMUL.FTZ R0, R87, c[0x0][0x320] ;  /* 0x0000c80057007a20 */ /* 0x002fcc0000410000 */
[----:B------:R-:W1:Y:S01]  /*2830*/  MUFU.TANH R70, R70 ;  /* 0x0000004600467308 */ /* 0x000e620000002400 */
[----:B------:R-:W-:Y:S07]  /*2840*/  HMMA.16816.F32.BF16 R52, R24, R54, R32 ;  /* 0x000000361834723c */ /* 0x000fee0000041820 */
[----:B------:R1:W1:Y:S01]  /*2850*/  MUFU.TANH R88, R0 ;  /* 0x0000000000587308 */ /* 0x0002620000002400 */
[----:B-----5:R-:W-:Y:S07]  /*2860*/  HMMA.16816.F32.BF16 R56, R12, R36, R56 ;  /* 0x000000240c38723c */ /* 0x020fee0000041838 */
[----:B------:R-:W2:Y:S01]  /*2870*/  MUFU.TANH R71, R71 ;  /* 0x0000004700477308 */ /* 0x000ea20000002400 */
[----:B------:R-:W-:Y:S01]  /*2880*/  HMMA.16816.F32.BF16 R20, R20, R46, R28 ;  /* 0x0000002e1414723c */ /* 0x000fe2000004181c */
[----:B-1----:R-:W-:-:S07]  /*2890*/  FMUL.FTZ R0, R76, c[0x0][0x320] ;  /* 0x0000c8004c007a20 */ /* 0x002fce0000410000 */
[----:B------:R-:W-:Y:S01]  /*28a0*/  HMMA.16816.F32.BF16 R16, R16, R46, R52 ;  /* 0x0000002e1010723c */ /* 0x000fe20000041834 */
[----:B------:R1:W1:Y:S07]  /*28b0*/  MUFU.TANH R89, R0 ;  /* 0x0000000000597308 */ /* 0x00026e0000002400 */
[----:B------:R-:W-:Y:S01]  /*28c0*/  HMMA.16816.F32.BF16 R24, R8, R36, R40 ;  /* 0x000000240818723c */ /* 0x000fe20000041828 */
[----:B------:R-:W-:Y:S02]  /*28d0*/  FMUL.FTZ R56, R56, c[0x0][0x320] ;  /* 0x0000c80038387a20 */ /* 0x000fe40000410000 */
[----:B------:R-:W-:-:S02]  /*28e0*/  FMUL.FTZ R57, R57, c[0x0][0x320] ;  /* 0x0000c80039397a20 */ /* 0x000fc40000410000 */
[----:B------:R-:W-:Y:S02]  /*28f0*/  FMUL.FTZ R58, R58, c[0x0][0x320] ;  /* 0x0000c8003a3a7a20 */ /* 0x000fe40000410000 */
[----:B------:R-:W2:Y:S01]  /*2900*/  MUFU.TANH R56, R56 ;  /* 0x0000003800387308 */ /* 0x000ea20000002400 */
[----:B------:R-:W-:Y:S01]  /*2910*/  HMMA.16816.F32.BF16 R12, R12, R38, R20 ;  /* 0x000000260c0c723c */ /* 0x000fe20000041814 */
[----:B-1----:R-:W-:-:S06]  /*2920*/  FMUL.FTZ R0, R77, c[0x0][0x320] ;  /* 0x0000c8004d007a20 */ /* 0x002fcc0000410000 */
[----:B------:R1:W1:Y:S01]  /*2930*/  MUFU.TANH R87, R0 ;  /* 0x0000000000577308 */ /* 0x0002620000002400 */
[----:B------:R-:W-:Y:S07]  /*2940*/  HMMA.16816.F32.BF16 R8, R8, R38, R16 ;  /* 0x000000260808723c */ /* 0x000fee0000041810 */
[----:B------:R-:W2:Y:S01]  /*2950*/  MUFU.TANH R57, R57 ;  /* 0x0000003900397308 */ /* 0x000ea20000002400 */
[----:B------:R-:W-:Y:S02]  /*2960*/  FMUL.FTZ R24, R24, c[0x0][0x320] ;  /* 0x0000c80018187a20 */ /* 0x000fe40000410000 */
[----:B------:R-:W-:-:S02]  /*2970*/  FMUL.FTZ R25, R25, c[0x0][0x320] ;  /* 0x0000c80019197a20 */ /* 0x000fc40000410000 */
[----:B------:R-:W-:Y:S02]  /*2980*/  FMUL.FTZ R26, R26, c[0x0][0x320] ;  /* 0x0000c8001a1a7a20 */ /* 0x000fe40000410000 */
[----:B------:R-:W-:Y:S01]  /*2990*/  FMUL.FTZ R27, R27, c[0x0][0x320] ;  /* 0x0000c8001b1b7a20 */ /* 0x000fe20000410000 */
[----:B------:R-:W2:Y:S01]  /*29a0*/  MUFU.TANH R58, R58 ;  /* 0x0000003a003a7308 */ /* 0x000ea20000002400 */
[----:B-1----:R-:W-:Y:S02]  /*29b0*/  FMUL.FTZ R0, R78, c[0x0][0x320] ;  /* 0x0000c8004e007a20 */ /* 0x002fe40000410000 */
[----:B------:R-:W-:Y:S02]  /*29c0*/  FMUL.FTZ R12, R12, c[0x0][0x320] ;  /* 0x0000c8000c0c7a20 */ /* 0x000fe40000410000 */
[----:B------:R-:W-:Y:S02]  /*29d0*/  FMUL.FTZ R13, R13, c[0x0][0x320] ;  /* 0x0000c8000d0d7a20 */ /* 0x000fe40000410000 */
[----:B------:R-:W-:Y:S01]  /*29e0*/  FMUL.FTZ R14, R14, c[0x0][0x320] ;  /* 0x0000c8000e0e7a20 */ /* 0x000fe20000410000 */
[----:B------:R1:W1:Y:S01]  /*29f0*/  MUFU.TANH R85, R0 ;  /* 0x0000000000557308 */ /* 0x0002620000002400 */
[----:B------:R-:W-:-:S02]  /*2a00*/  FMUL.FTZ R15, R15, c[0x0][0x320] ;  /* 0x0000c8000f0f7a20 */ /* 0x000fc40000410000 */
[----:B------:R-:W-:Y:S02]  /*2a10*/  FMUL.FTZ R8, R8, c[0x0][0x320] ;  /* 0x0000c80008087a20 */ /* 0x000fe40000410000 */
[----:B------:R-:W-:Y:S02]  /*2a20*/  FMUL.FTZ R9, R9, c[0x0][0x320] ;  /* 0x0000c80009097a20 */ /* 0x000fe40000410000 */
[----:B------:R-:W-:Y:S01]  /*2a30*/  FMUL.FTZ R10, R10, c[0x0][0x320] ;  /* 0x0000c8000a0a7a20 */ /* 0x000fe20000410000 */
[----:B------:R-:W2:Y:S01]  /*2a40*/  MUFU.TANH R49, R24 ;  /* 0x0000001800317308 */ /* 0x000ea20000002400 */
[----:B------:R-:W-:Y:S02]  /*2a50*/  FMUL.FTZ R11, R11, c[0x0][0x320] ;  /* 0x0000c8000b0b7a20 */ /* 0x000fe40000410000 */
[----:B-1----:R-:W-:-:S05]  /*2a60*/  FMUL.FTZ R0, R79, c[0x0][0x320] ;  /* 0x0000c8004f007a20 */ /* 0x002fca0000410000 */
[----:B------:R-:W1:Y:S08]  /*2a70*/  MUFU.TANH R50, R25 ;  /* 0x0000001900327308 */ /* 0x000e700000002400 */
[----:B------:R5:W1:Y:S08]  /*2a80*/  MUFU.TANH R84, R0 ;  /* 0x0000000000547308 */ /* 0x000a700000002400 */
[----:B------:R-:W1:Y:S01]  /*2a90*/  MUFU.TANH R52, R26 ;  /* 0x0000001a00347308 */ /* 0x000e620000002400 */
[----:B-----5:R-:W-:-:S07]  /*2aa0*/  FMUL.FTZ R0, R80, c[0x0][0x320] ;  /* 0x0000c80050007a20 */ /* 0x020fce0000410000 */
        /* <DEDUP_REMOVED lines=17> */
[----:B------:R5:W1:Y:S02]  /*2bc0*/  MUFU.TANH R68, R0 ;  /* 0x0000000000447308 */ /* 0x000a640000002400 */
[----:B-----5:R-:W-:-:S06]  /*2bd0*/  FMUL.FTZ R0, R75, c[0x0][0x320] ;  /* 0x0000c8004b007a20 */ /* 0x020fcc0000410000 */
[----:B------:R5:W1:Y:S02]  /*2be0*/  MUFU.TANH R48, R0 ;  /* 0x0000000000307308 */ /* 0x000a640000002400 */
[----:B-----5:R-:W-:-:S06]  /*2bf0*/  FMUL.FTZ R0, R59, c[0x0][0x320] ;  /* 0x0000c8003b007a20 */ /* 0x020fcc0000410000 */
[----:B------:R5:W1:Y:S02]  /*2c00*/  MUFU.TANH R41, R0 ;  /* 0x0000000000297308 */ /* 0x000a640000002400 */
[----:B-----5:R-:W-:Y:S01]  /*2c10*/  IADD3 R0, R158, R157, RZ ;  /* 0x0000009d9e007210 */ /* 0x020fe20007ffe0ff */
[----:B------:R-:W-:Y:S06]  /*2c20*/  BAR.SYNC.DEFER_BLOCKING 0x0 ;  /* 0x0000000000007b1d */ /* 0x000fec0000010000 */
[----:B------:R-:W-:Y:S05]  /*2c30*/  @!P1 BRA `(.L_x_644) ;  /* 0x0000025000009947 */ /* 0x000fea0003800000 */
[----:B-1234-:R-:W-:-:S04]  /*2c40*/  ULEA.HI.SX32 UR5, UR18, 0xfffffffe, 0x1a ;  /* 0xfffffffe12057891 */ /* 0x01efc8000f8fd23f */
[----:B------:R-:W-:Y:S02]  /*2c50*/  USHF.R.S32.HI UR4, URZ, 0x1f, UR5 ;  /* 0x0000001f3f047899 */ /* 0x000fe40008011405 */
[----:B------:R-:W-:Y:S01]  /*2c60*/  UIMAD UR9, UR9, UR5, URZ ;  /* 0x00000005090972a4 */ /* 0x000fe2000f8e023f */
[----:B------:R-:W-:Y:S01]  /*2c70*/  IMAD.WIDE.U32 R8, R159, UR5, R162 ;  /* 0x000000059f087c25 */ /* 0x000fe2000f8e00a2 */
[----:B------:R-:W-:Y:S02]  /*2c80*/  USHF.L.U32 UR5, UR6, 0x5, URZ ;  /* 0x0000000506057899 */ /* 0x000fe4000800063f */
[----:B------:R-:W-:Y:S02]  /*2c90*/  UIMAD UR4, UR4, UR10, UR9 ;  /* 0x0000000a040472a4 */ /* 0x000fe4000f8e0209 */
[----:B------:R-:W-:Y:S01]  /*2ca0*/  LEA R6, P2, R8, c[0x0][0x1c8], 0x1 ;  /* 0x0000720008067a11 */ /* 0x000fe200078408ff */
[----:B------:R-:W-:Y:S01]  /*2cb0*/  USHF.L.U64.HI UR6, UR6, 0x5, UR7 ;  /* 0x0000000506067899 */ /* 0x000fe20008010207 */
[----:B------:R-:W-:Y:S01]  /*2cc0*/  IMAD.U32 R14, RZ, RZ, UR5 ;  /* 0x00000005ff0e7e24 */ /* 0x000fe2000f8e00ff */
[----:B------:R-:W-:Y:S01]  /*2cd0*/  UIADD3 UR7, UP0, UR20, 0x80, URZ ;  /* 0x0000008014077890 */ /* 0x000fe2000ff1e03f */
[----:B------:R-:W-:-:S03]  /*2ce0*/  IADD3 R3, R9, UR4, RZ ;  /* 0x0000000409037c10 */ /* 0x000fc6000fffe0ff */
[----:B------:R-:W-:Y:S01]  /*2cf0*/  UIADD3.X UR4, URZ, UR14, URZ, UP0, !UPT ;  /* 0x0000000e3f047290 */ /* 0x000fe200087fe43f */
[----:B------:R-:W-:Y:S01]  /*2d00*/  LEA.HI.X R7, R8, c[0x0][0x1cc], R3, 0x1, P2 ;  /* 0x0000730008077a11 */ /* 0x000fe200010f0c03 */
[----:B------:R-:W-:Y:S01]  /*2d10*/  IMAD.SHL.U32 R3, R160, 0x2, RZ ;  /* 0x00000002a0037824 */ /* 0x000fe200078e00ff */
[----:B------:R-:W-:Y:S02]  /*2d20*/  IADD3 R8, P5, R6, UR5, RZ ;  /* 0x0000000506087c10 */ /* 0x000fe4000ffbe0ff */
[----:B------:R-:W-:Y:S02]  /*2d30*/  IADD3 R14, P4, P2, R14, 0x80, R6 ;  /* 0x000000800e0e7810 */ /* 0x000fe40007a9e006 */
        /* <DEDUP_REMOVED lines=12> */
[C---:B------:R-:W-:Y:S02]  /*2e00*/  IADD3 R10, P4, R6.reuse, UR5, RZ ;  /* 0x00000005060a7c10 */ /* 0x040fe4000ff9e0ff */
[----:B------:R-:W-:Y:S02]  /*2e10*/  IADD3.X R7, R9, UR6, RZ, P6, !PT ;  /* 0x0000000609077c10 */ /* 0x000fe4000b7fe4ff */
[----:B--2---:R-:W-:Y:S02]  /*2e20*/  IADD3 R8, P2, R6, UR7, RZ ;  /* 0x0000000706087c10 */ /* 0x004fe4000ff5e0ff */
[C---:B------:R-:W-:Y:S01]  /*2e30*/  IADD3.X R11, R7.reuse, UR6, RZ, P4, !PT ;  /* 0x00000006070b7c10 */ /* 0x040fe2000a7fe4ff */
[----:B------:R3:W-:Y:S01]  /*2e40*/  LDGSTS.E.BYPASS.LTC128B.128 [R3+0x5100], [R6.64], !P3 ;  /* 0x0510000006037fae */ /* 0x0007e2000d901d56 */
[----:B------:R-:W-:-:S03]  /*2e50*/  IADD3.X R9, R7, UR4, RZ, P2, !PT ;  /* 0x0000000407097c10 */ /* 0x000fc600097fe4ff */
[----:B------:R3:W-:Y:S04]  /*2e60*/  LDGSTS.E.BYPASS.LTC128B.128 [R3+0x7100], [R12.64], !P0 ;  /* 0x071000000c037fae */ /* 0x0007e8000c101d56 */
[----:B------:R3:W-:Y:S04]  /*2e70*/  LDGSTS.E.BYPASS.LTC128B.128 [R3+0x5900], [R10.64], !P3 ;  /* 0x059000000a037fae */ /* 0x0007e8000d901d56 */
[----:B------:R3:W-:Y:S02]  /*2e80*/  LDGSTS.E.BYPASS.LTC128B.128 [R3+0x7900], [R8.64], !P0 ;  /* 0x0790000008037fae */ /* 0x0007e4000c101d56 */
.L_x_644:
[----:B-1234-:R-:W-:Y:S01]  /*2e90*/  SHF.R.S32.HI R3, RZ, 0x1f, R144 ;  /* 0x0000001fff037819 */ /* 0x01efe20000011490 */
[----:B------:R-:W-:Y:S01]  /*2ea0*/  STL [R1+0x78], R235 ;  /* 0x000078eb01007387 */ /* 0x000fe20000100800 */
[----:B------:R-:W-:Y:S01]  /*2eb0*/  UIMAD UR8, UR13, -0x40, UR8 ;  /* 0xffffffc00d0878a4 */ /* 0x000fe2000f8e0208 */
[----:B------:R-:W-:Y:S01]  /*2ec0*/  IMAD.SHL.U32 R225, R0, 0x2, RZ ;  /* 0x0000000200e17824 */ /* 0x000fe200078e00ff */
[----:B------:R-:W-:Y:S01]  /*2ed0*/  LEA.HI R5, R3, R144, RZ, 0x2 ;  /* 0x0000009003057211 */ /* 0x000fe200078f10ff */
[----:B------:R-:W-:Y:S02]  /*2ee0*/  STL [R1+0x74], R234 ;  /* 0x000074ea01007387 */ /* 0x000fe40000100800 */
[----:B------:R-:W-:Y:S01]  /*2ef0*/  IMAD R228, R2, 0x2, R225 ;  /* 0x0000000202e47824 */ /* 0x000fe200078e02e1 */
[----:B------:R-:W-:Y:S01]  /*2f00*/  LOP3.LUT R3, R5, 0x7ffffffc, RZ, 0xc0, !PT ;  /* 0x7ffffffc05037812 */ /* 0x000fe200078ec0ff */
[----:B------:R-:W-:Y:S01]  /*2f10*/  STL [R1+0x70], R233 ;  /* 0x000070e901007387 */ /* 0x000fe20000100800 */
[----:B------:R-:W-:-:S03]  /*2f20*/  LEA R226, R4, R225, 0x1 ;  /* 0x000000e104e27211 */ /* 0x000fc600078e08ff */
[----:B------:R-:W-:Y:S01]  /*2f30*/  STL [R1+0x6c], R232 ;  /* 0x00006ce801007387 */ /* 0x000fe20000100800 */
[----:B------:R-:W-:Y:S02]  /*2f40*/  IMAD.IADD R3, R144, 0x1, -R3 ;  /* 0x0000000190037824 */ /* 0x000fe400078e0a03 */
[----:B------:R-:W-:Y:S01]  /*2f50*/  IMAD R227, R2, 0x2, R226 ;  /* 0x0000000202e37824 */ /* 0x000fe200078e02e2 */
[----:B------:R-:W-:Y:S04]  /*2f60*/  STL [R1+0x68], R231 ;  /* 0x000068e701007387 */ /* 0x000fe80000100800 */
[----:B------:R-:W-:Y:S04]  /*2f70*/  STL [R1+0x64], R230 ;  /* 0x000064e601007387 */ /* 0x000fe80000100800 */
[----:B------:R-:W-:Y:S04]  /*2f80*/  STL [R1+0x60], R229 ;  /* 0x000060e501007387 */ /* 0x000fe80000100800 */
[----:B------:R-:W-:Y:S04]  /*2f90*/  STL [R1+0x5c], R224 ;  /* 0x00005ce001007387 */ /* 0x000fe80000100800 */
[----:B------:R1:W-:Y:S04]  /*2fa0*/  STL [R1+0x58], R5 ;  /* 0x0000580501007387 */ /* 0x0003e80000100800 */
[----:B------:R-:W-:Y:S04]  /*2fb0*/  LDSM.16.MT88.4 R64, [R226+0x2100] ;  /* 0x00210000e240783b */ /* 0x000fe80000004200 */
[----:B------:R-:W-:Y:S04]  /*2fc0*/  LDSM.16.MT88.4 R60, [R225+0x900] ;  /* 0x00090000e13c783b */ /* 0x000fe80000004200 */
[----:B------:R-:W-:Y:S04]  /*2fd0*/  LDSM.16.MT88.4 R80, [R227+0x2900] ;  /* 0x00290000e350783b */ /* 0x000fe80000004200 */
[----:B------:R-:W0:Y:S01]  /*2fe0*/  LDGDEPBAR ;  /* 0x00000000000079af */ /* 0x000e220000000000 */
        /* <DEDUP_REMOVED lines=61> */
[----:B------:R-:W-:-:S02]  /*33c0*/  FSEL R133, R69, -INF , P2 ;  /* 0xff80000045857808 */ /* 0x000fc40001000000 */
[----:B------:R-:W-:Y:S02]  /*33d0*/  FMNMX.FTZ R136, R137, R136, !PT ;  /* 0x0000008889887209 */ /* 0x000fe40007810000 */
        /* <DEDUP_REMOVED lines=9> */
[----:B------:R-:W-:Y:S01]  /*3470*/  FSEL R166, R84, -INF , P5 ;  /* 0xff80000054a67808 */ /* 0x000fe20002800000 */
[----:B------:R-:W-:Y:S01]  /*3480*/  LDSM.16.MT88.4 R76, [R228+0x100] ;  /* 0x00010000e44c783b */ /* 0x000fe20000004200 */
[----:B------:R-:W-:-:S02]  /*3490*/  ISETP.GT.AND P5, PT, R3, 0x38, PT ;  /* 0x000000380300780c */ /* 0x000fc40003fa4270 */
[----:B------:R-:W-:Y:S01]  /*34a0*/  FSEL R248, R57, -INF , P6 ;  /* 0xff80000039f87808 */ /* 0x000fe20003000000 */
[----:B------:R-:W-:Y:S01]  /*34b0*/  LDSM.16.MT88.4 R84, [R228+0x2900] ;  /* 0x00290000e454783b */ /* 0x000fe20000004200 */
[----:B------:R-:W-:Y:S02]  /*34c0*/  FMNMX.FTZ R136, R175, R136, !PT ;  /* 0x00000088af887209 */ /* 0x000fe40007810000 */
[----:B------:R-:W-:Y:S02]  /*34d0*/  ISETP.GT.AND P4, PT, R3, 0x39, PT ;  /* 0x000000390300780c */ /* 0x000fe40003f84270 */
[----:B------:R-:W-:Y:S02]  /*34e0*/  FSEL R204, R21, -INF , P5 ;  /* 0xff80000015cc7808 */ /* 0x000fe40002800000 */
[----:B------:R-:W-:Y:S02]  /*34f0*/  FMNMX.FTZ R136, R248, R136, !PT ;  /* 0x00000088f8887209 */ /* 0x000fe40007810000 */
[----:B------:R-:W-:-:S02]  /*3500*/  FSEL R206, R19, -INF , P4 ;  /* 0xff80000013ce7808 */ /* 0x000fc40002000000 */
[----:B------:R-:W-:Y:S02]  /*3510*/  FMNMX.FTZ R136, R204, R136, !PT ;  /* 0x00000088cc887209 */ /* 0x000fe40007810000 */
[----:B------:R-:W-:Y:S02]  /*3520*/  FSEL R170, R48, -INF , P2 ;  /* 0xff80000030aa7808 */ /* 0x000fe40001000000 */
[----:B------:R-:W-:Y:S02]  /*3530*/  FMNMX.FTZ R136, R206, R136, !PT ;  /* 0x00000088ce887209 */ /* 0x000fe40007810000 */
[----:B------:R-:W-:Y:S02]  /*3540*/  FSEL R165, R73, -INF , P2 ;  /* 0xff80000049a57808 */ /* 0x000fe40001000000 */
[----:B------:R-:W-:Y:S01]  /*3550*/  FSEL R132, R71, -INF , P2 ;  /* 0xff80000047847808 */ /* 0x000fe20001000000 */
[----:B------:R-:W1:Y:S01]  /*3560*/  SHFL.BFLY PT, R5, R136, 0x2, 0x1f ;  /* 0x0c401f0088057f89 */ /* 0x000e6200000e0000 */
[----:B------:R-:W-:-:S02]  /*3570*/  FSEL R219, R41, -INF , P6 ;  /* 0xff80000029db7808 */ /* 0x000fc40003000000 */
[----:B------:R-:W-:Y:S01]  /*3580*/  FSEL R218, R35, -INF , P5 ;  /* 0xff80000023da7808 */ /* 0x000fe20002800000 */
[----:B------:R-:W-:Y:S01]  /*3590*/  LDSM.16.MT88.4 R72, [R227+0x100] ;  /* 0x00010000e348783b */ /* 0x000fe20000004200 */
[----:B------:R-:W-:Y:S02]  /*35a0*/  FSEL R252, R34, -INF , P4 ;  /* 0xff80000022fc7808 */ /* 0x000fe40002000000 */
[----:B------:R-:W-:Y:S01]  /*35b0*/  FMNMX.FTZ R134, R25, R26, !PT ;  /* 0x0000001a19867209 */ /* 0x000fe20007810000 */
[----:B------:R-:W-:Y:S01]  /*35c0*/  LDSM.16.MT88.4 R68, [R225+0x2100] ;  /* 0x00210000e144783b */ /* 0x000fe20000004200 */
[----:B------:R-:W-:Y:S02]  /*35d0*/  FSEL R246, R50, -INF , P6 ;  /* 0xff80000032f67808 */ /* 0x000fe40003000000 */
[----:B------:R-:W-:Y:S02]  /*35e0*/  FMNMX.FTZ R134, R27, R134, !PT ;  /* 0x000000861b867209 */ /* 0x000fe40007810000 */
[----:B------:R-:W-:-:S02]  /*35f0*/  FSEL R245, R39, -INF , P5 ;  /* 0xff80000027f57808 */ /* 0x000fc40002800000 */
[----:B------:R-:W-:Y:S02]  /*3600*/  FMNMX.FTZ R134, R28, R134, !PT ;  /* 0x000000861c867209 */ /* 0x000fe40007810000 */
[----:B------:R-:W-:Y:S02]  /*3610*/  FSEL R244, R40, -INF , P4 ;  /* 0xff80000028f47808 */ /* 0x000fe40002000000 */
[----:B------:R-:W-:Y:S02]  /*3620*/  FMNMX.FTZ R134, R33, R134, !PT ;  /* 0x0000008621867209 */ /* 0x000fe40007810000 */
[----:B------:R-:W-:Y:S02]  /*3630*/  FSEL R221, R51, -INF , P6 ;  /* 0xff80000033dd7808 */ /* 0x000fe40003000000 */
[----:B------:R-:W-:Y:S02]  /*3640*/  FMNMX.FTZ R134, R36, R134, !PT ;  /* 0x0000008624867209 */ /* 0x000fe40007810000 */
[----:B-1----:R-:W-:-:S02]  /*3650*/  FMNMX.FTZ R136, R136, R5, !PT ;  /* 0x0000000588887209 */ /* 0x002fc40007810000 */
[----:B------:R-:W-:Y:S02]  /*3660*/  FMNMX.FTZ R134, R37, R134, !PT ;  /* 0x0000008625867209 */ /* 0x000fe40007810000 */
[----:B------:R-:W-:Y:S01]  /*3670*/  FSEL R220, R43, -INF , P5 ;  /* 0xff8000002bdc7808 */ /* 0x000fe20002800000 */
[----:B------:R-:W1:Y:S01]  /*3680*/  SHFL.BFLY PT, R5, R136, 0x1, 0x1f ;  /* 0x0c201f0088057f89 */ /* 0x000e6200000e0000 */
[----:B------:R-:W-:Y:S02]  /*3690*/  FMNMX.FTZ R134, R38, R134, !PT ;  /* 0x0000008626867209 */ /* 0x000fe40007810000 */
[----:B------:R-:W-:Y:S02]  /*36a0*/  FSEL R203, R42, -INF , P4 ;  /* 0xff8000002acb7808 */ /* 0x000fe40002000000 */
[----:B------:R-:W-:Y:S01]  /*36b0*/  FMNMX.FTZ R134, R171, R134, !PT ;  /* 0x00000086ab867209 */ /* 0x000fe20007810000 */
[----:B------:R-:W-:Y:S03]  /*36c0*/  LDSM.16.MT88.4 R40, [R225+0x100] ;  /* 0x00010000e128783b */ /* 0x000fe60000004200 */
[----:B------:R-:W-:-:S04]  /*36d0*/  FMNMX.FTZ R134, R169, R134, !PT ;  /* 0x00000086a9867209 */ /* 0x000fc80007810000 */
[----:B------:R-:W-:-:S04]  /*36e0*/  FMNMX.FTZ R134, R168, R134, !PT ;  /* 0x00000086a8867209 */ /* 0x000fc80007810000 */
[----:B------:R-:W-:Y:S02]  /*36f0*/  FMNMX.FTZ R134, R165, R134, !PT ;  /* 0x00000086a5867209 */ /* 0x000fe40007810000 */
[----:B-1----:R-:W-:Y:S02]  /*3700*/  FMNMX.FTZ R136, R136, R5, !PT ;  /* 0x0000000588887209 */ /* 0x002fe40007810000 */
[----:B------:R-:W-:Y:S02]  /*3710*/  FMNMX.FTZ R5, R14, R15, !PT ;  /* 0x0000000f0e057209 */ /* 0x000fe40007810000 */
[C---:B------:R-:W-:Y:S01]  /*3720*/  FSETP.NEU.FTZ.AND P2, PT, R136.reuse, -INF , PT ;  /* 0xff8000008800780b */ /* 0x040fe20003f5d000 */
[----:B------:R-:W-:Y:S01]  /*3730*/  FMUL.FTZ R22, R136, c[0x0][0x2d0] ;  /* 0x0000b40088167a20 */ /* 0x000fe20000410000 */
[----:B------:R-:W-:-:S04]  /*3740*/  FMNMX.FTZ R5, R16, R5, !PT ;  /* 0x0000000510057209 */ /* 0x000fc80007810000 */
[----:B------:R-:W-:Y:S02]  /*3750*/  FMNMX.FTZ R5, R17, R5, !PT ;  /* 0x0000000511057209 */ /* 0x000fe40007810000 */
[----:B------:R-:W-:Y:S02]  /*3760*/  FSEL R22, R22, RZ, P2 ;  /* 0x000000ff16167208 */ /* 0x000fe40001000000 */
[----:B------:R-:W-:Y:S02]  /*3770*/  FMNMX.FTZ R5, R18, R5, !PT ;  /* 0x0000000512057209 */ /* 0x000fe40007810000 */
[----:B------:R-:W-:Y:S02]  /*3780*/  ISETP.GT.AND P2, PT, R3, 0x30, PT ;  /* 0x000000300300780c */ /* 0x000fe40003f44270 */
[----:B------:R-:W-:Y:S02]  /*3790*/  FMNMX.FTZ R5, R20, R5, !PT ;  /* 0x0000000514057209 */ /* 0x000fe40007810000 */
[----:B------:R-:W-:-:S02]  /*37a0*/  FSEL R205, R58, -INF , P2 ;  /* 0xff8000003acd7808 */ /* 0x000fc40001000000 */
[----:B------:R-:W-:Y:S01]  /*37b0*/  FMNMX.FTZ R5, R24, R5, !PT ;  /* 0x0000000518057209 */ /* 0x000fe20007810000 */
[----:B------:R-:W-:Y:S01]  /*37c0*/  LDSM.16.MT88.4 R56, [R228+0x900] ;  /* 0x00090000e438783b */ /* 0x000fe20000004200 */
[----:B------:R-:W-:Y:S02]  /*37d0*/  FSEL R247, R49, -INF , P2 ;  /* 0xff80000031f77808 */ /* 0x000fe40001000000 */
[----:B------:R-:W-:Y:S01]  /*37e0*/  FMNMX.FTZ R5, R23, R5, !PT ;  /* 0x0000000517057209 */ /* 0x000fe20007810000 */
[----:B------:R-:W-:Y:S01]  /*37f0*/  LDSM.16.MT88.4 R48, [R225+0x2900] ;  /* 0x00290000e130783b */ /* 0x000fe20000004200 */
[----:B------:R-:W-:Y:S02]  /*3800*/  FMNMX.FTZ R134, R247, R134, !PT ;  /* 0x00000086f7867209 */ /* 0x000fe40007810000 */
[----:B------:R-:W-:Y:S01]  /*3810*/  FMNMX.FTZ R3, R167, R5, !PT ;  /* 0x00000005a7037209 */ /* 0x000fe20007810000 */
[----:B------:R-:W-:Y:S01]  /*3820*/  FFMA.FTZ R5, R6, c[0x0][0x2d0], -R22 ;  /* 0x0000b40006057a23 */ /* 0x000fe20000010816 */
[----:B------:R-:W-:-:S02]  /*3830*/  FMNMX.FTZ R6, R29, R30, !PT ;  /* 0x0000001e1d067209 */ /* 0x000fc40007810000 */
[----:B------:R-:W-:Y:S01]  /*3840*/  FMNMX.FTZ R3, R166, R3, !PT ;  /* 0x00000003a6037209 */ /* 0x000fe20007810000 */
[----:B------:R1:W-:Y:S01]  /*3850*/  MUFU.EX2 R230, R5 ;  /* 0x0000000500e67308 */ /* 0x0003e20000000800 */
[----:B------:R-:W-:Y:S02]  /*3860*/  FMNMX.FTZ R134, R246, R134, !PT ;  /* 0x00000086f6867209 */ /* 0x000fe40007810000 */
[----:B------:R-:W-:Y:S02]  /*3870*/  FMNMX.FTZ R3, R138, R3, !PT ;  /* 0x000000038a037209 */ /* 0x000fe40007810000 */
[----:B------:R-:W-:Y:S02]  /*3880*/  FMNMX.FTZ R134, R245, R134, !PT ;  /* 0x00000086f5867209 */ /* 0x000fe40007810000 */
[----:B------:R-:W-:Y:S02]  /*3890*/  FMNMX.FTZ R3, R132, R3, !PT ;  /* 0x0000000384037209 */ /* 0x000fe40007810000 */
[----:B------:R-:W-:-:S02]  /*38a0*/  FMNMX.FTZ R134, R244, R134, !PT ;  /* 0x00000086f4867209 */ /* 0x000fc40007810000 */
[----:B------:R-:W-:Y:S02]  /*38b0*/  FMNMX.FTZ R3, R205, R3, !PT ;  /* 0x00000003cd037209 */ /* 0x000fe40007810000 */
[----:B------:R-:W-:Y:S02]  /*38c0*/  FSEL R222, R52, -INF , P2 ;  /* 0xff80000034de7808 */ /* 0x000fe40001000000 */
[----:B------:R-:W-:Y:S02]  /*38d0*/  FMNMX.FTZ R3, R219, R3, !PT ;  /* 0x00000003db037209 */ /* 0x000fe40007810000 */
[----:B-1----:R-:W-:Y:S01]  /*38e0*/  FMNMX.FTZ R5, R31, R6, !PT ;  /* 0x000000061f057209 */ /* 0x002fe20007810000 */
[----:B------:R-:W-:Y:S01]  /*38f0*/  FFMA.FTZ R6, R7, c[0x0][0x2d0], -R22 ;  /* 0x0000b40007067a23 */ /* 0x000fe20000010816 */
[----:B------:R-:W-:-:S03]  /*3900*/  FMNMX.FTZ R3, R218, R3, !PT ;  /* 0x00000003da037209 */ /* 0x000fc60007810000 */
[----:B------:R1:W2:Y:S01]  /*3910*/  MUFU.EX2 R229, R6 ;  /* 0x0000000600e57308 */ /* 0x0002a20000000800 */
[----:B------:R-:W-:-:S05]  /*3920*/  FMNMX.FTZ R3, R252, R3, !PT ;  /* 0x00000003fc037209 */ /* 0x000fca0007810000 */
[----:B------:R-:W3:Y:S04]  /*3930*/  SHFL.BFLY PT, R135, R3, 0x2, 0x1f ;  /* 0x0c401f0003877f89 */ /* 0x000ee800000e0000 */
[----:B-1----:R-:W1:Y:S01]  /*3940*/  SHFL.BFLY PT, R6, R134, 0x2, 0x1f ;  /* 0x0c401f0086067f89 */ /* 0x002e6200000e0000 */
[----:B---3--:R-:W-:Y:S02]  /*3950*/  FMNMX.FTZ R135, R3, R135, !PT ;  /* 0x0000008703877209 */ /* 0x008fe40007810000 */
[----:B------:R-:W-:-:S03]  /*3960*/  FMNMX.FTZ R3, R32, R5, !PT ;  /* 0x0000000520037209 */ /* 0x000fc60007810000 */
[----:B------:R-:W3:Y:S01]  /*3970*/  SHFL.BFLY PT, R7, R135, 0x1, 0x1f ;  /* 0x0c201f0087077f89 */ /* 0x000ee200000e0000 */
[----:B------:R-:W-:Y:S01]  /*3980*/  FMNMX.FTZ R5, R44, R3, !PT ;  /* 0x000000032c057209 */ /* 0x000fe20007810000 */
[----:B------:R-:W-:-:S03]  /*3990*/  FFMA.FTZ R3, R8, c[0x0][0x2d0], -R22 ;  /* 0x0000b40008037a23 */ /* 0x000fc60000010816 */
[----:B------:R-:W-:Y:S01]  /*39a0*/  FMNMX.FTZ R5, R45, R5, !PT ;  /* 0x000000052d057209 */ /* 0x000fe20007810000 */
[----:B------:R4:W-:Y:S01]  /*39b0*/  MUFU.EX2 R214, R3 ;  /* 0x0000000300d67308 */ /* 0x0009e20000000800 */
[----:B-1----:R-:W-:Y:S02]  /*39c0*/  FMNMX.FTZ R134, R134, R6, !PT ;  /* 0x0000000686867209 */ /* 0x002fe40007810000 */
[----:B------:R-:W-:Y:S01]  /*39d0*/  FMNMX.FTZ R5, R46, R5, !PT ;  /* 0x000000052e057209 */ /* 0x000fe20007810000 */
[----:B----4-:R-:W-:Y:S01]  /*39e0*/  FFMA.FTZ R3, R9, c[0x0][0x2d0], -R22 ;  /* 0x0000b40009037a23 */ /* 0x010fe20000010816 */
[----:B---3--:R-:W-:-:S03]  /*39f0*/  FMNMX.FTZ R135, R135, R7, !PT ;  /* 0x0000000787877209 */ /* 0x008fc60007810000 */
[----:B------:R1:W-:Y:S01]  /*3a00*/  MUFU.EX2 R233, R3 ;  /* 0x0000000300e97308 */ /* 0x0003e20000000800 */
[----:B------:R-:W3:Y:S01]  /*3a10*/  SHFL.BFLY PT, R7, R134, 0x1, 0x1f ;  /* 0x0c201f0086077f89 */ /* 0x000ee200000e0000 */
[C---:B------:R-:W-:Y:S01]  /*3a20*/  FSETP.NEU.FTZ.AND P2, PT, R135.reuse, -INF , PT ;  /* 0xff8000008700780b */ /* 0x040fe20003f5d000 */
[----:B------:R-:W-:-:S05]  /*3a30*/  FMUL.FTZ R21, R135, c[0x0][0x2d0] ;  /* 0x0000b40087157a20 */ /* 0x000fca0000410000 */
[----:B------:R-:W-:Y:S02]  /*3a40*/  FSEL R21, R21, RZ, P2 ;  /* 0x000000ff15157208 */ /* 0x000fe40001000000 */
[----:B-1----:R-:W-:Y:S01]  /*3a50*/  FMNMX.FTZ R3, R47, R5, !PT ;  /* 0x000000052f037209 */ /* 0x002fe20007810000 */
[----:B------:R-:W-:-:S03]  /*3a60*/  FFMA.FTZ R5, R10, c[0x0][0x2d0], -R22 ;  /* 0x0000b4000a057a23 */ /* 0x000fc60000010816 */
[----:B------:R-:W-:Y:S01]  /*3a70*/  FMNMX.FTZ R3, R174, R3, !PT ;  /* 0x00000003ae037209 */ /* 0x000fe20007810000 */
[----:B------:R1:W-:Y:S03]  /*3a80*/  MUFU.EX2 R250, R5 ;  /* 0x0000000500fa7308 */ /* 0x0003e60000000800 */
[----:B------:R-:W-:Y:S02]  /*3a90*/  FMNMX.FTZ R3, R173, R3, !PT ;  /* 0x00000003ad037209 */ /* 0x000fe40007810000 */
[----:B---3--:R-:W-:Y:S02]  /*3aa0*/  FMNMX.FTZ R134, R134, R7, !PT ;  /* 0x0000000786867209 */ /* 0x008fe40007810000 */
[----:B------:R-:W-:Y:S02]  /*3ab0*/  FMNMX.FTZ R3, R172, R3, !PT ;  /* 0x00000003ac037209 */ /* 0x000fe40007810000 */
[----:B------:R-:W-:-:S02]  /*3ac0*/  FSETP.NEU.FTZ.AND P2, PT, R134, -INF , PT ;  /* 0xff8000008600780b */ /* 0x000fc40003f5d000 */
[----:B------:R-:W-:-:S04]  /*3ad0*/  FMNMX.FTZ R3, R170, R3, !PT ;  /* 0x00000003aa037209 */ /* 0x000fc80007810000 */
[----:B------:R-:W-:Y:S01]  /*3ae0*/  FMNMX.FTZ R3, R222, R3, !PT ;  /* 0x00000003de037209 */ /* 0x000fe20007810000 */
[----:B-1----:R-:W-:-:S03]  /*3af0*/  FFMA.FTZ R5, R11, c[0x0][0x2d0], -R22 ;  /* 0x0000b4000b057a23 */ /* 0x002fc60000010816 */
[----:B------:R-:W-:Y:S01]  /*3b00*/  FMNMX.FTZ R3, R221, R3, !PT ;  /* 0x00000003dd037209 */ /* 0x000fe20007810000 */
[----:B------:R1:W-:Y:S03]  /*3b10*/  MUFU.EX2 R55, R5 ;  /* 0x0000000500377308 */ /* 0x0003e60000000800 */
[----:B------:R-:W-:-:S04]  /*3b20*/  FMNMX.FTZ R3, R220, R3, !PT ;  /* 0x00000003dc037209 */ /* 0x000fc80007810000 */
[----:B------:R-:W-:-:S05]  /*3b30*/  FMNMX.FTZ R3, R203, R3, !PT ;  /* 0x00000003cb037209 */ /* 0x000fca0007810000 */
[----:B------:R-:W3:Y:S01]  /*3b40*/  SHFL.BFLY PT, R6, R3, 0x2, 0x1f ;  /* 0x0c401f0003067f89 */ /* 0x000ee200000e0000 */
[----:B-1----:R-:W-:-:S04]  /*3b50*/  FFMA.FTZ R5, R12, c[0x0][0x2d0], -R22 ;  /* 0x0000b4000c057a23 */ /* 0x002fc80000010816 */
[----:B------:R1:W-:Y:S02]  /*3b60*/  MUFU.EX2 R231, R5 ;  /* 0x0000000500e77308 */ /* 0x0003e40000000800 */
[----:B-1----:R-:W-:Y:S01]  /*3b70*/  FFMA.FTZ R5, R13, c[0x0][0x2d0], -R22 ;  /* 0x0000b4000d057a23 */ /* 0x002fe20000010816 */
[----:B---3--:R-:W-:-:S05]  /*3b80*/  FMNMX.FTZ R3, R3, R6, !PT ;  /* 0x0000000603037209 */ /* 0x008fca0007810000 */
[----:B------:R1:W-:Y:S01]  /*3b90*/  MUFU.EX2 R54, R5 ;  /* 0x0000000500367308 */ /* 0x0003e20000000800 */
[----:B------:R-:W3:Y:S01]  /*3ba0*/  SHFL.BFLY PT, R6, R3, 0x1, 0x1f ;  /* 0x0c201f0003067f89 */ /* 0x000ee200000e0000 */
[----:B-1----:R-:W-:-:S06]  /*3bb0*/  FFMA.FTZ R5, R14, c[0x0][0x2d0], -R21 ;  /* 0x0000b4000e057a23 */ /* 0x002fcc0000010815 */
[----:B------:R1:W-:Y:S01]  /*3bc0*/  MUFU.EX2 R202, R5 ;  /* 0x0000000500ca7308 */ /* 0x0003e20000000800 */
[----:B---3--:R-:W-:-:S05]  /*3bd0*/  FMNMX.FTZ R3, R3, R6, !PT ;  /* 0x0000000603037209 */ /* 0x008fca0007810000 */
[----:B------:R-:W-:Y:S02]  /*3be0*/  FMUL.FTZ R6, R3, c[0x0][0x2d0] ;  /* 0x0000b40003067a20 */ /* 0x000fe40000410000 */
[----:B-1----:R-:W-:-:S04]  /*3bf0*/  FFMA.FTZ R5, R15, c[0x0][0x2d0], -R21 ;  /* 0x0000b4000f057a23 */ /* 0x002fc80000010815 */
[----:B------:R1:W3:Y:S02]  /*3c00*/  MUFU.EX2 R201, R5 ;  /* 0x0000000500c97308 */ /* 0x0002e40000000800 */
[----:B-1----:R-:W-:Y:S01]  /*3c10*/  FFMA.FTZ R5, R16, c[0x0][0x2d0], -R21 ;  /* 0x0000b40010057a23 */ /* 0x002fe20000010815 */
[----:B--2---:R-:W-:-:S05]  /*3c20*/  F2FP.BF16.PACK_AB R16, R229, R230 ;  /* 0x000000e6e510723e */ /* 0x004fca00000010ff */
[----:B------:R1:W-:Y:S02]  /*3c30*/  MUFU.EX2 R223, R5 ;  /* 0x0000000500df7308 */ /* 0x0003e40000000800 */
[----:B-1----:R-:W-:Y:S01]  /*3c40*/  FFMA.FTZ R5, R17, c[0x0][0x2d0], -R21 ;  /* 0x0000b40011057a23 */ /* 0x002fe20000010815 */
[----:B---3--:R-:W-:-:S05]  /*3c50*/  F2FP.BF16.PACK_AB R17, R201, R202 ;  /* 0x000000cac911723e */ /* 0x008fca00000010ff */
[----:B------:R1:W2:Y:S02]  /*3c60*/  MUFU.EX2 R116, R5 ;  /* 0x0000000500747308 */ /* 0x0002a40000000800 */
[----:B-1----:R-:W-:Y:S01]  /*3c70*/  FFMA.FTZ R5, R18, c[0x0][0x2d0], -R21 ;  /* 0x0000b40012057a23 */ /* 0x002fe20000010815 */
[----:B------:R-:W-:Y:S02]  /*3c80*/  F2FP.BF16.PACK_AB R18, R233, R214 ;  /* 0x000000d6e912723e */ /* 0x000fe400000010ff */
[----:B--2---:R-:W-:-:S03]  /*3c90*/  F2FP.BF16.PACK_AB R19, R116, R223 ;  /* 0x000000df7413723e */ /* 0x004fc600000010ff */
[----:B------:R1:W-:Y:S04]  /*3ca0*/  MUFU.EX2 R224, R5 ;  /* 0x0000000500e07308 */ /* 0x0003e80000000800 */
[----:B------:R-:W-:Y:S01]  /*3cb0*/  HMMA.16816.F32.BF16 R100, R16, R40, RZ ;  /* 0x000000281064723c */ /* 0x000fe200000418ff */
[----:B-1----:R-:W-:Y:S02]  /*3cc0*/  FFMA.FTZ R5, R20, c[0x0][0x2d0], -R21 ;  /* 0x0000b40014057a23 */ /* 0x002fe40000010815 */
[----:B------:R-:W-:Y:S02]  /*3cd0*/  FMUL.FTZ R20, R134, c[0x0][0x2d0] ;  /* 0x0000b40086147a20 */ /* 0x000fe40000410000 */
[----:B------:R1:W2:Y:S03]  /*3ce0*/  MUFU.EX2 R235, R5 ;  /* 0x0000000500eb7308 */ /* 0x0002a60000000800 */
[----:B------:R-:W-:-:S02]  /*3cf0*/  FSEL R20, R20, RZ, P2 ;  /* 0x000000ff14147208 */ /* 0x000fc40001000000 */
[----:B------:R-:W-:-:S03]  /*3d00*/  FSETP.NEU.FTZ.AND P2, PT, R3, -INF , PT ;  /* 0xff8000000300780b */ /* 0x000fc60003f5d000 */
[----:B------:R-:W-:Y:S01]  /*3d10*/  FFMA.FTZ R2, R36, c[0x0][0x2d0], -R20 ;  /* 0x0000b40024027a23 */ /* 0x000fe20000010814 */
[----:B------:R-:W-:-:S03]  /*3d20*/  FSEL R0, R6, RZ, P2 ;  /* 0x000000ff06007208 */ /* 0x000fc60001000000 */
[----:B------:R3:W-:Y:S02]  /*3d30*/  MUFU.EX2 R234, R2 ;  /* 0x0000000200ea7308 */ /* 0x0007e40000000800 */
[----:B------:R-:W-:Y:S02]  /*3d40*/  FFMA.FTZ R4, R31, c[0x0][0x2d0], -R0 ;  /* 0x0000b4001f047a23 */ /* 0x000fe40000010800 */
[----:B-1----:R-:W-:Y:S01]  /*3d50*/  FFMA.FTZ R5, R24, c[0x0][0x2d0], -R21 ;  /* 0x0000b40018057a23 */ /* 0x002fe20000010815 */
[----:B--2---:R-:W-:-:S03]  /*3d60*/  F2FP.BF16.PACK_AB R9, R235, R224 ;  /* 0x000000e0eb09723e */ /* 0x004fc600000010ff */
[----:B------:R1:W-:Y:S08]  /*3d70*/  MUFU.EX2 R217, R5 ;  /* 0x0000000500d97308 */ /* 0x0003f00000000800 */
[----:B------:R2:W-:Y:S01]  /*3d80*/  MUFU.EX2 R207, R4 ;  /* 0x0000000400cf7308 */ /* 0x0005e20000000800 */
[----:B---3--:R-:W-:Y:S02]  /*3d90*/  FFMA.FTZ R2, R37, c[0x0][0x2d0], -R20 ;  /* 0x0000b40025027a23 */ /* 0x008fe40000010814 */
[----:B-1----:R-:W-:-:S05]  /*3da0*/  FFMA.FTZ R5, R23, c[0x0][0x2d0], -R21 ;  /* 0x0000b40017057a23 */ /* 0x002fca0000010815 */
[----:B------:R1:W-:Y:S01]  /*3db0*/  MUFU.EX2 R216, R2 ;  /* 0x0000000200d87308 */ /* 0x0003e20000000800 */
[----:B--2---:R-:W-:-:S07]  /*3dc0*/  FFMA.FTZ R4, R32, c[0x0][0x2d0], -R0 ;  /* 0x0000b40020047a23 */ /* 0x004fce0000010800 */
[----:B------:R2:W3:Y:S08]  /*3dd0*/  MUFU.EX2 R212, R5 ;  /* 0x0000000500d47308 */ /* 0x0004f00000000800 */
[----:B------:R-:W4:Y:S01]  /*3de0*/  MUFU.EX2 R249, R4 ;  /* 0x0000000400f97308 */ /* 0x000f220000000800 */
[--C-:B-1----:R-:W-:Y:S02]  /*3df0*/  FFMA.FTZ R2, R38, c[0x0][0x2d0], -R20.reuse ;  /* 0x0000b40026027a23 */ /* 0x102fe40000010814 */
[----:B------:R-:W-:Y:S01]  /*3e00*/  LDSM.16.MT88.4 R36, [R228+0x2100] ;  /* 0x00210000e424783b */ /* 0x000fe20000004200 */
[----:B--2---:R-:W-:-:S04]  /*3e10*/  FFMA.FTZ R5, R25, c[0x0][0x2d0], -R20 ;  /* 0x0000b40019057a23 */ /* 0x004fc80000010814 */
[----:B------:R1:W2:Y:S01]  /*3e20*/  MUFU.EX2 R23, R2 ;  /* 0x0000000200177308 */ /* 0x0002a20000000800 */
[----:B---3--:R-:W-:Y:S02]  /*3e30*/  F2FP.BF16.PACK_AB R11, R212, R217 ;  /* 0x000000d9d40b723e */ /* 0x008fe400000010ff */
[----:B----4-:R-:W-:-:S05]  /*3e40*/  F2FP.BF16.PACK_AB R15, R249, R207 ;  /* 0x000000cff90f723e */ /* 0x010fca00000010ff */
[----:B------:R3:W-:Y:S01]  /*3e50*/  MUFU.EX2 R199, R5 ;  /* 0x0000000500c77308 */ /* 0x0007e20000000800 */
[----:B------:R-:W-:Y:S02]  /*3e60*/  FFMA.FTZ R4, R33, c[0x0][0x2d0], -R20 ;  /* 0x0000b40021047a23 */ /* 0x000fe40000010814 */
[----:B------:R-:W-:Y:S01]  /*3e70*/  LDSM.16.MT88.4 R32, [R227+0x2100] ;  /* 0x00210000e320783b */ /* 0x000fe20000004200 */
[----:B-1----:R-:W-:-:S04]  /*3e80*/  FFMA.FTZ R2, R44, c[0x0][0x2d0], -R0 ;  /* 0x0000b4002c027a23 */ /* 0x002fc80000010800 */
[----:B------:R-:W-:Y:S01]  /*3e90*/  MUFU.EX2 R53, R4 ;  /* 0x0000000400357308 */ /* 0x000fe20000000800 */
[----:B--2---:R-:W-:Y:S01]  /*3ea0*/  F2FP.BF16.PACK_AB R6, R23, R216 ;  /* 0x000000d81706723e */ /* 0x004fe200000010ff */
[----:B---3--:R-:W-:-:S06]  /*3eb0*/  FFMA.FTZ R5, R26, c[0x0][0x2d0], -R20 ;  /* 0x0000b4001a057a23 */ /* 0x008fcc0000010814 */
[----:B------:R1:W2:Y:S02]  /*3ec0*/  MUFU.EX2 R198, R5 ;  /* 0x0000000500c67308 */ /* 0x0002a40000000800 */
[--C-:B-1----:R-:W-:Y:S01]  /*3ed0*/  FFMA.FTZ R5, R27, c[0x0][0x2d0], -R20.reuse ;  /* 0x0000b4001b057a23 */ /* 0x102fe20000010814 */
[----:B--2---:R-:W-:Y:S01]  /*3ee0*/  F2FP.BF16.PACK_AB R12, R198, R199 ;  /* 0x000000c7c60c723e */ /* 0x004fe200000010ff */
[----:B------:R-:W1:Y:S04]  /*3ef0*/  LDSM.16.MT88.4 R24, [R226+0x100] ;  /* 0x00010000e218783b */ /* 0x000e680000004200 */
[----:B------:R2:W-:Y:S02]  /*3f00*/  MUFU.EX2 R200, R5 ;  /* 0x0000000500c87308 */ /* 0x0005e40000000800 */
[----:B--2---:R-:W-:-:S06]  /*3f10*/  FFMA.FTZ R5, R28, c[0x0][0x2d0], -R20 ;  /* 0x0000b4001c057a23 */ /* 0x004fcc0000010814 */
[----:B------:R2:W3:Y:S02]  /*3f20*/  MUFU.EX2 R117, R5 ;  /* 0x0000000500757308 */ /* 0x0004e40000000800 */
[--C-:B--2---:R-:W-:Y:S01]  /*3f30*/  FFMA.FTZ R5, R29, c[0x0][0x2d0], -R0.reuse ;  /* 0x0000b4001d057a23 */ /* 0x104fe20000010800 */
[----:B---3--:R-:W-:Y:S01]  /*3f40*/  F2FP.BF16.PACK_AB R14, R117, R200 ;  /* 0x000000c8750e723e */ /* 0x008fe200000010ff */
[----:B-1----:R-:W-:Y:S04]  /*3f50*/  HMMA.16816.F32.BF16 R92, R16, R24, RZ ;  /* 0x00000018105c723c */ /* 0x002fe800000418ff */
[----:B------:R1:W-:Y:S02]  /*3f60*/  MUFU.EX2 R197, R5 ;  /* 0x0000000500c57308 */ /* 0x0003e40000000800 */
[----:B-1----:R-:W-:-:S02]  /*3f70*/  FFMA.FTZ R5, R30, c[0x0][0x2d0], -R0 ;  /* 0x0000b4001e057a23 */ /* 0x002fc40000010800 */
[----:B------:R-:W1:Y:S04]  /*3f80*/  LDSM.16.MT88.4 R28, [R226+0x900] ;  /* 0x00090000e21c783b */ /* 0x000e680000004200 */
[----:B------:R-:W2:Y:S02]  /*3f90*/  MUFU.EX2 R196, R5 ;  /* 0x0000000500c47308 */ /* 0x000ea40000000800 */
[----:B--2---:R-:W-:-:S07]  /*3fa0*/  F2FP.BF16.PACK_AB R13, R196, R197 ;  /* 0x000000c5c40d723e */ /* 0x004fce00000010ff */
[C---:B------:R-:W-:Y:S01]  /*3fb0*/  HMMA.16816.F32.BF16 R96, R12.reuse, R40, RZ ;  /* 0x000000280c60723c */ /* 0x040fe200000418ff */
[----:B------:R2:W-:Y:S06]  /*3fc0*/  MUFU.EX2 R40, R2 ;  /* 0x0000000200287308 */ /* 0x0005ec0000000800 */
[----:B------:R-:W-:Y:S01]  /*3fd0*/  IMAD.MOV.U32 R41, RZ, RZ, R55 ;  /* 0x000000ffff297224 */ /* 0x000fe200078e0037 */
[----:B------:R-:W-:Y:S04]  /*3fe0*/  HMMA.16816.F32.BF16 R88, R12, R24, RZ ;  /* 0x000000180c58723c */ /* 0x000fe800000418ff */
[----:B------:R-:W-:-:S03]  /*3ff0*/  F2FP.BF16.PACK_AB R8, R41, R250 ;  /* 0x000000fa2908723e */ /* 0x000fc600000010ff */
[----:B------:R-:W-:Y:S01]  /*4000*/  IMAD.MOV.U32 R25, RZ, RZ, R53 ;  /* 0x000000ffff197224 */ /* 0x000fe200078e0035 */
[C---:B------:R-:W-:Y:S01]  /*4010*/  HMMA.16816.F32.BF16 R148, R12.reuse, R64, RZ ;  /* 0x000000400c94723c */ /* 0x040fe200000418ff */
[--C-:B--2---:R-:W-:Y:S01]  /*4020*/  FFMA.FTZ R2, R45, c[0x0][0x2d0], -R0.reuse ;  /* 0x0000b4002d027a23 */ /* 0x104fe20000010800 */
[----:B------:R-:W-:Y:S02]  /*4030*/  MOV R24, R54 ;  /* 0x0000003600187202 */ /* 0x000fe40000000f00 */
[----:B------:R-:W-:Y:S01]  /*4040*/  F2FP.BF16.PACK_AB R4, R234, R25 ;  /* 0x00000019ea04723e */ /* 0x000fe200000010ff */
[----:B------:R2:W3:Y:S01]  /*4050*/  MUFU.EX2 R232, R2 ;  /* 0x0000000200e87308 */ /* 0x0004e20000000800 */
[----:B------:R-:W-:Y:S01]  /*4060*/  F2FP.BF16.PACK_AB R10, R24, R231 ;  /* 0x000000e7180a723e */ /* 0x000fe200000010ff */
[----:B------:R-:W-:Y:S01]  /*4070*/  LDSM.16.MT88.4 R52, [R227+0x900] ;  /* 0x00090000e334783b */ /* 0x000fe20000004200 */
[C---:B------:R-:W-:Y:S08]  /*4080*/  HMMA.16816.F32.BF16 R112, R12.reuse, R36, RZ ;  /* 0x000000240c70723c */ /* 0x040ff000000418ff */
[----:B------:R-:W-:Y:S01]  /*4090*/  HMMA.16816.F32.BF16 R104, R12, R32, RZ ;  /* 0x000000200c68723c */ /* 0x000fe200000418ff */
[----:B--2---:R-:W-:Y:S01]  /*40a0*/  FFMA.FTZ R2, R46, c[0x0][0x2d0], -R0 ;  /* 0x0000b4002e027a23 */ /* 0x004fe20000010800 */
[----:B---3--:R-:W-:-:S06]  /*40b0*/  F2FP.BF16.PACK_AB R5, R232, R40 ;  /* 0x00000028e805723e */ /* 0x008fcc00000010ff */
[C---:B-1----:R-:W-:Y:S01]  /*40c0*/  HMMA.16816.F32.BF16 R188, R8.reuse, R28, R92 ;  /* 0x0000001c08bc723c */ /* 0x042fe2000004185c */
[----:B------:R1:W-:Y:S07]  /*40d0*/  MUFU.EX2 R251, R2 ;  /* 0x0000000200fb7308 */ /* 0x0003ee0000000800 */
[----:B------:R-:W-:Y:S08]  /*40e0*/  HMMA.16816.F32.BF16 R176, R8, R60, R100 ;  /* 0x0000003c08b0723c */ /* 0x000ff00000041864 */
[----:B------:R-:W-:Y:S01]  /*40f0*/  HMMA.16816.F32.BF16 R160, R12, R76, RZ ;  /* 0x0000004c0ca0723c */ /* 0x000fe200000418ff */
[----:B-1----:R-:W-:-:S02]  /*4100*/  FFMA.FTZ R2, R47, c[0x0][0x2d0], -R0 ;  /* 0x0000b4002f027a23 */ /* 0x002fc40000010800 */
[----:B------:R-:W1:Y:S02]  /*4110*/  LDSM.16.MT88.4 R44, [R226+0x2900] ;  /* 0x00290000e22c783b */ /* 0x000e640000004200 */
[----:B------:R-:W2:Y:S03]  /*4120*/  MUFU.EX2 R215, R2 ;  /* 0x0000000200d77308 */ /* 0x000ea60000000800 */
[C---:B------:R-:W-:Y:S08]  /*4130*/  HMMA.16816.F32.BF16 R156, R12.reuse, R72, RZ ;  /* 0x000000480c9c723c */ /* 0x040ff000000418ff */
[----:B------:R-:W-:Y:S01]  /*4140*/  HMMA.16816.F32.BF16 R152, R12, R68, RZ ;  /* 0x000000440c98723c */ /* 0x000fe200000418ff */
[----:B--2---:R-:W-:-:S07]  /*4150*/  F2FP.BF16.PACK_AB R7, R215, R251 ;  /* 0x000000fbd707723e */ /* 0x004fce00000010ff */
[----:B------:R-:W-:Y:S08]  /*4160*/  HMMA.16816.F32.BF16 R144, R12, R42, RZ ;  /* 0x0000002a0c90723c */ /* 0x000ff000000418ff */
[----:B------:R-:W-:Y:S07]  /*4170*/  HMMA.16816.F32.BF16 R184, R4, R28, R88 ;  /* 0x0000001c04b8723c */ /* 0x000fee0000041858 */
[----:B------:R-:W-:Y:S01]  /*4180*/  IMAD.MOV.U32 R29, RZ, RZ, R117 ;  /* 0x000000ffff1d7224 */ /* 0x000fe200078e0075 */
[----:B------:R-:W-:Y:S01]  /*4190*/  HMMA.16816.F32.BF16 R140, R12, R26, RZ ;  /* 0x0000001a0c8c723c */ /* 0x000fe200000418ff */
[----:B------:R-:W-:-:S07]  /*41a0*/  IMAD.MOV.U32 R28, RZ, RZ, R116 ;  /* 0x000000ffff1c7224 */ /* 0x000fce00078e0074 */
[C---:B------:R-:W-:Y:S08]  /*41b0*/  HMMA.16816.F32.BF16 R128, R12.reuse, R78, RZ ;  /* 0x0000004e0c80723c */ /* 0x040ff000000418ff */
[C---:B------:R-:W-:Y:S08]  /*41c0*/  HMMA.16816.F32.BF16 R124, R12.reuse, R74, RZ ;  /* 0x0000004a0c7c723c */ /* 0x040ff000000418ff */
[C---:B------:R-:W-:Y:S08]  /*41d0*/  HMMA.16816.F32.BF16 R120, R12.reuse, R70, RZ ;  /* 0x000000460c78723c */ /* 0x040ff000000418ff */
[C---:B------:R-:W-:Y:S08]  /*41e0*/  HMMA.16816.F32.BF16 R116, R12.reuse, R66, RZ ;  /* 0x000000420c74723c */ /* 0x040ff000000418ff */
[C---:B------:R-:W-:Y:S08]  /*41f0*/  HMMA.16816.F32.BF16 R108, R12.reuse, R38, RZ ;  /* 0x000000260c6c723c */ /* 0x040ff000000418ff */
[----:B------:R-:W-:Y:S08]  /*4200*/  HMMA.16816.F32.BF16 R100, R12, R34, RZ ;  /* 0x000000220c64723c */ /* 0x000ff000000418ff */
[C---:B-1----:R-:W-:Y:S07]  /*4210*/  HMMA.16816.F32.BF16 R12, R4.reuse, R44, R148 ;  /* 0x0000002c040c723c */ /* 0x042fee0000041894 */
[----:B------:R-:W-:Y:S01]  /*4220*/  IMAD.MOV.U32 R151, RZ, RZ, R251 ;  /* 0x000000ffff977224 */ /* 0x000fe200078e00fb */
[----:B------:R-:W-:Y:S01]  /*4230*/  HMMA.16816.F32.BF16 R112, R4, R84, R112 ;  /* 0x000000540470723c */ /* 0x000fe20000041870 */
[----:B------:R-:W-:Y:S01]  /*4240*/  MOV R150, R250 ;  /* 0x000000fa00967202 */ /* 0x000fe20000000f00 */
[----:B------:R-:W-:-:S02]  /*4250*/  IMAD.MOV.U32 R149, RZ, RZ, R249 ;  /* 0x000000ffff957224 */ /* 0x000fc400078e00f9 */
[----:B------:R-:W-:-:S04]  /*4260*/  IMAD.MOV.U32 R148, RZ, RZ, R248 ;  /* 0x000000ffff947224 */ /* 0x000fc800078e00f8 */
[C---:B------:R-:W-:Y:S08]  /*4270*/  HMMA.16816.F32.BF16 R104, R4.reuse, R80, R104 ;  /* 0x000000500468723c */ /* 0x040ff00000041868 */
[C---:B------:R-:W-:Y:S07]  /*4280*/  HMMA.16816.F32.BF16 R208, R4.reuse, R48, R152 ;  /* 0x0000003004d0723c */ /* 0x040fee0000041898 */
[----:B------:R-:W-:Y:S01]  /*4290*/  MOV R155, R14 ;  /* 0x0000000e009b7202 */ /* 0x000fe20000000f00 */
[----:B------:R-:W-:Y:S01]  /*42a0*/  IMAD.MOV.U32 R154, RZ, RZ, R15 ;  /* 0x000000ffff9a7224 */ /* 0x000fe200078e000f */
[----:B------:R-:W-:Y:S01]  /*42b0*/  HMMA.16816.F32.BF16 R180, R4, R60, R96 ;  /* 0x0000003c04b4723c */ /* 0x000fe20000041860 */
[----:B------:R-:W-:Y:S01]  /*42c0*/  IMAD.MOV.U32 R153, RZ, RZ, R12 ;  /* 0x000000ffff997224 */ /* 0x000fe200078e000c */
[----:B------:R-:W-:Y:S01]  /*42d0*/  MOV R2, R113 ;  /* 0x0000007100027202 */ /* 0x000fe20000000f00 */
[----:B------:R-:W-:-:S04]  /*42e0*/  IMAD.MOV.U32 R152, RZ, RZ, R13 ;  /* 0x000000ffff987224 */ /* 0x000fc800078e000d */
[----:B------:R-:W-:Y:S01]  /*42f0*/  IMAD.MOV.U32 R61, RZ, RZ, R115 ;  /* 0x000000ffff3d7224 */ /* 0x000fe200078e0073 */
[C---:B------:R-:W-:Y:S01]  /*4300*/  HMMA.16816.F32.BF16 R12, R16.reuse, R64, RZ ;  /* 0x00000040100c723c */ /* 0x040fe200000418ff */
[----:B------:R-:W-:Y:S02]  /*4310*/  IMAD.MOV.U32 R60, RZ, RZ, R112 ;  /* 0x000000ffff3c7224 */ /* 0x000fe400078e0070 */
[----:B------:R-:W-:Y:S02]  /*4320*/  IMAD.MOV.U32 R213, RZ, RZ, R104 ;  /* 0x000000ffffd57224 */ /* 0x000fe400078e0068 */
[----:B------:R-:W-:Y:S02]  /*4330*/  IMAD.MOV.U32 R104, RZ, RZ, R60 ;  /* 0x000000ffff687224 */ /* 0x000fe400078e003c */
[----:B------:R-:W-:Y:S01]  /*4340*/  IMAD.MOV.U32 R64, RZ, RZ, R114 ;  /* 0x000000ffff407224 */ /* 0x000fe200078e0072 */
[----:B------:R-:W-:Y:S01]  /*4350*/  HMMA.16816.F32.BF16 R96, R16, R76, RZ ;  /* 0x0000004c1060723c */ /* 0x000fe200000418ff */
[----:B------:R-:W-:-:S06]  /*4360*/  IMAD.MOV.U32 R60, RZ, RZ, R40 ;  /* 0x000000ffff3c7224 */ /* 0x000fcc00078e0028 */
[----:B------:R-:W-:Y:S01]  /*4370*/  MOV R77, R212 ;  /* 0x000000d4004d7202 */ /* 0x000fe20000000f00 */
[----:B------:R-:W-:Y:S01]  /*4380*/  IMAD.MOV.U32 R212, RZ, RZ, R105 ;  /* 0x000000ffffd47224 */ /* 0x000fe200078e0069 */
[----:B------:R-:W-:Y:S01]  /*4390*/  HMMA.16816.F32.BF16 R192, R4, R56, R160 ;  /* 0x0000003804c0723c */ /* 0x000fe200000418a0 */
[----:B------:R-:W-:Y:S02]  /*43a0*/  IMAD.MOV.U32 R105, RZ, RZ, R2 ;  /* 0x000000ffff697224 */ /* 0x000fe400078e0002 */
[----:B------:R-:W-:-:S04]  /*43b0*/  FFMA.FTZ R2, R164, c[0x0][0x2d0], -R22 ;  /* 0x0000b400a4027a23 */ /* 0x000fc80000010816 */
[----:B------:R-:W-:Y:S01]  /*43c0*/  MOV R163, R207 ;  /* 0x000000cf00a37202 */ /* 0x000fe20000000f00 */
[----:B------:R-:W-:Y:S01]  /*43d0*/  IMAD.MOV.U32 R162, RZ, RZ, R206 ;  /* 0x000000ffffa27224 */ /* 0x000fe200078e00ce */
[----:B------:R-:W-:Y:S01]  /*43e0*/  HMMA.16816.F32.BF16 R92, R16, R72, RZ ;  /* 0x00000048105c723c */ /* 0x000fe200000418ff */
[----:B------:R-:W-:Y:S01]  /*43f0*/  IMAD.MOV.U32 R161, RZ, RZ, R205 ;  /* 0x000000ffffa17224 */ /* 0x000fe200078e00cd */
[----:B------:R1:W-:Y:S01]  /*4400*/  MUFU.EX2 R65, R2 ;  /* 0x0000000200417308 */ /* 0x0003e20000000800 */
[----:B------:R-:W-:-:S05]  /*4410*/  IMAD.MOV.U32 R160, RZ, RZ, R204 ;  /* 0x000000ffffa07224 */ /* 0x000fca00078e00cc */
[C---:B------:R-:W-:Y:S08]  /*4420*/  HMMA.16816.F32.BF16 R248, R4.reuse, R46, R116 ;  /* 0x0000002e04f8723c */ /* 0x040ff00000041874 */
[----:B------:R-:W-:Y:S01]  /*4430*/  HMMA.16816.F32.BF16 R204, R4, R52, R156 ;  /* 0x0000003404cc723c */ /* 0x000fe2000004189c */
[----:B-1----:R-:W-:-:S04]  /*4440*/  FFMA.FTZ R2, R139, c[0x0][0x2d0], -R22 ;  /* 0x0000b4008b027a23 */ /* 0x002fc80000010816 */
[----:B------:R1:W-:Y:S03]  /*4450*/  MUFU.EX2 R139, R2 ;  /* 0x00000002008b7308 */ /* 0x0003e60000000800 */
[----:B------:R-:W-:Y:S08]  /*4460*/  HMMA.16816.F32.BF16 R116, R8, R44, R12 ;  /* 0x0000002c0874723c */ /* 0x000ff0000004180c */
[----:B------:R-:W-:Y:S01]  /*4470*/  HMMA.16816.F32.BF16 R156, R4, R62, R144 ;  /* 0x0000003e049c723c */ /* 0x000fe20000041890 */
[----:B-1----:R-:W-:-:S06]  /*4480*/  FFMA.FTZ R2, R137, c[0x0][0x2d0], -R22 ;  /* 0x0000b40089027a23 */ /* 0x002fcc0000010816 */
[----:B------:R-:W-:Y:S01]  /*4490*/  MOV R145, R155 ;  /* 0x0000009b00917202 */ /* 0x000fe20000000f00 */
[C---:B------:R-:W-:Y:S01]  /*44a0*/  HMMA.16816.F32.BF16 R12, R16.reuse, R36, RZ ;  /* 0x00000024100c723c */ /* 0x040fe200000418ff */
[----:B------:R-:W-:Y:S01]  /*44b0*/  IMAD.MOV.U32 R146, RZ, RZ, R154 ;  /* 0x000000ffff927224 */ /* 0x000fe200078e009a */
[----:B------:R-:W-:Y:S01]  /*44c0*/  MOV R144, R152 ;  /* 0x0000009800907202 */ /* 0x000fe20000000f00 */
[----:B------:R-:W-:Y:S01]  /*44d0*/  IMAD.MOV.U32 R147, RZ, RZ, R153 ;  /* 0x000000ffff937224 */ /* 0x000fe200078e0099 */
[----:B------:R1:W-:Y:S04]  /*44e0*/  MUFU.EX2 R137, R2 ;  /* 0x0000000200897308 */ /* 0x0003e80000000800 */
[----:B------:R-:W-:Y:S07]  /*44f0*/  HMMA.16816.F32.BF16 R88, R16, R68, RZ ;  /* 0x000000441058723c */ /* 0x000fee00000418ff */
[----:B------:R-:W-:Y:S01]  /*4500*/  IMAD.MOV.U32 R68, RZ, RZ, R107 ;  /* 0x000000ffff447224 */ /* 0x000fe200078e006b */
[----:B------:R-:W-:Y:S01]  /*4510*/  HMMA.16816.F32.BF16 R140, R4, R30, R140 ;  /* 0x0000001e048c723c */ /* 0x000fe2000004188c */
[----:B------:R-:W-:-:S02]  /*4520*/  MOV R107, R61 ;  /* 0x0000003d006b7202 */ /* 0x000fc40000000f00 */
[----:B------:R-:W-:Y:S01]  /*4530*/  MOV R69, R106 ;  /* 0x0000006a00457202 */ /* 0x000fe20000000f00 */
[----:B-1----:R-:W-:Y:S02]  /*4540*/  FFMA.FTZ R2, R133, c[0x0][0x2d0], -R22 ;  /* 0x0000b40085027a23 */ /* 0x002fe40000010816 */
[----:B------:R-:W-:Y:S02]  /*4550*/  IMAD.MOV.U32 R106, RZ, RZ, R64 ;  /* 0x000000ffff6a7224 */ /* 0x000fe400078e0040 */
[C---:B------:R-:W-:Y:S01]  /*4560*/  HMMA.16816.F32.BF16 R128, R4.reuse, R58, R128 ;  /* 0x0000003a0480723c */ /* 0x040fe20000041880 */
[----:B------:R1:W-:Y:S07]  /*4570*/  MUFU.EX2 R133, R2 ;  /* 0x0000000200857308 */ /* 0x0003ee0000000800 */
[C---:B------:R-:W-:Y:S08]  /*4580*/  HMMA.16816.F32.BF16 R124, R4.reuse, R54, R124 ;  /* 0x00000036047c723c */ /* 0x040ff0000004187c */
[----:B------:R-:W-:Y:S01]  /*4590*/  HMMA.16816.F32.BF16 R120, R4, R50, R120 ;  /* 0x000000320478723c */ /* 0x000fe20000041878 */
[----:B-1----:R-:W-:-:S04]  /*45a0*/  FFMA.FTZ R2, R167, c[0x0][0x2d0], -R21 ;  /* 0x0000b400a7027a23 */ /* 0x002fc80000010815 */
[----:B------:R1:W-:Y:S03]  /*45b0*/  MUFU.EX2 R61, R2 ;  /* 0x00000002003d7308 */ /* 0x0003e60000000800 */
[C---:B------:R-:W-:Y:S08]  /*45c0*/  HMMA.16816.F32.BF16 R108, R4.reuse, R86, R108 ;  /* 0x00000056046c723c */ /* 0x040ff0000004186c */
[----:B------:R-:W-:Y:S01]  /*45d0*/  HMMA.16816.F32.BF16 R152, R4, R82, R100 ;  /* 0x000000520498723c */ /* 0x000fe20000041864 */
[----:B-1----:R-:W-:-:S07]  /*45e0*/  FFMA.FTZ R2, R166, c[0x0][0x2d0], -R21 ;  /* 0x0000b400a6027a23 */ /* 0x002fce0000010815 */
[----:B------:R-:W-:Y:S01]  /*45f0*/  HMMA.16816.F32.BF16 R4, R16, R32, RZ ;  /* 0x000000201004723c */ /* 0x000fe200000418ff */
[----:B------:R1:W-:Y:S07]  /*4600*/  MUFU.EX2 R64, R2 ;  /* 0x0000000200407308 */ /* 0x0003ee0000000800 */
[C---:B------:R-:W-:Y:S07]  /*4610*/  HMMA.16816.F32.BF16 R96, R8.reuse, R56, R96 ;  /* 0x000000380860723c */ /* 0x040fee0000041860 */
[----:B------:R-:W-:Y:S01]  /*4620*/  IMAD.MOV.U32 R57, RZ, RZ, R77 ;  /* 0x000000ffff397224 */ /* 0x000fe200078e004d */
[----:B------:R-:W-:Y:S01]  /*4630*/  HMMA.16816.F32.BF16 R100, R8, R52, R92 ;  /* 0x000000340864723c */ /* 0x000fe2000004185c */
[----:B-1----:R-:W-:Y:S01]  /*4640*/  FFMA.FTZ R2, R138, c[0x0][0x2d0], -R21 ;  /* 0x0000b4008a027a23 */ /* 0x002fe20000010815 */
[----:B------:R-:W-:Y:S01]  /*4650*/  MOV R56, R24 ;  /* 0x0000001800387202 */ /* 0x000fe20000000f00 */
[----:B------:R-:W-:-:S04]  /*4660*/  IMAD.MOV.U32 R138, RZ, RZ, R149 ;  /* 0x000000ffff8a7224 */ /* 0x000fc800078e0095 */
[----:B------:R-:W-:Y:S01]  /*4670*/  MOV R52, R41 ;  /* 0x0000002900347202 */ /* 0x000fe20000000f00 */
[----:B------:R-:W-:Y:S01]  /*4680*/  HMMA.16816.F32.BF16 R76, R16, R78, RZ ;  /* 0x0000004e104c723c */ /* 0x000fe200000418ff */
[----:B------:R-:W-:-:S07]  /*4690*/  IMAD.MOV.U32 R53, RZ, RZ, R25 ;  /* 0x000000ffff357224 */ /* 0x000fce00078e0019 */
[----:B------:R-:W-:Y:S08]  /*46a0*/  HMMA.16816.F32.BF16 R40, R16, R42, RZ ;  /* 0x0000002a1028723c */ /* 0x000ff000000418ff */
[----:B------:R-:W-:Y:S07]  /*46b0*/  HMMA.16816.F32.BF16 R112, R8, R84, R12 ;  /* 0x000000540870723c */ /* 0x000fee000004180c */
[----:B------:R-:W-:Y:S01]  /*46c0*/  IMAD.MOV.U32 R85, RZ, RZ, R160 ;  /* 0x000000ffff557224 */ /* 0x000fe200078e00a0 */
[----:B------:R-:W-:Y:S01]  /*46d0*/  HMMA.16816.F32.BF16 R12, R16, R70, RZ ;  /* 0x00000046100c723c */ /* 0x000fe200000418ff */
[----:B------:R-:W-:-:S06]  /*46e0*/  IMAD.MOV.U32 R84, RZ, RZ, R161 ;  /* 0x000000ffff547224 */ /* 0x000fcc00078e00a1 */
[----:B------:R-:W-:Y:S01]  /*46f0*/  IMAD.MOV.U32 R71, RZ, RZ, R144 ;  /* 0x000000ffff477224 */ /* 0x000fe200078e0090 */
[----:B------:R-:W-:Y:S01]  /*4700*/  HMMA.16816.F32.BF16 R92, R8, R48, R88 ;  /* 0x00000030085c723c */ /* 0x000fe20000041858 */
[----:B------:R-:W-:-:S07]  /*4710*/  IMAD.MOV.U32 R70, RZ, RZ, R147 ;  /* 0x000000ffff467224 */ /* 0x000fce00078e0093 */
[----:B------:R-:W-:Y:S08]  /*4720*/  HMMA.16816.F32.BF16 R88, R8, R80, R4 ;  /* 0x000000500858723c */ /* 0x000ff00000041804 */
[----:B------:R-:W-:Y:S01]  /*4730*/  HMMA.16816.F32.BF16 R4, R16, R66, RZ ;  /* 0x000000421004723c */ /* 0x000fe200000418ff */
[----:B------:R1:W-:Y:S07]  /*4740*/  MUFU.EX2 R67, R2 ;  /* 0x0000000200437308 */ /* 0x0003ee0000000800 */
[C---:B------:R-:W-:Y:S08]  /*4750*/  HMMA.16816.F32.BF16 R76, R8.reuse, R58, R76 ;  /* 0x0000003a084c723c */ /* 0x040ff0000004184c */
[----:B------:R-:W-:Y:S01]  /*4760*/  HMMA.16816.F32.BF16 R40, R8, R62, R40 ;  /* 0x0000003e0828723c */ /* 0x000fe20000041828 */
[----:B-1----:R-:W-:-:S04]  /*4770*/  FFMA.FTZ R2, R132, c[0x0][0x2d0], -R21 ;  /* 0x0000b40084027a23 */ /* 0x002fc80000010815 */
[----:B------:R1:W-:Y:S03]  /*4780*/  MUFU.EX2 R132, R2 ;  /* 0x0000000200847308 */ /* 0x0003e60000000800 */
[----:B------:R-:W-:Y:S01]  /*4790*/  HMMA.16816.F32.BF16 R48, R8, R50, R12 ;  /* 0x000000320830723c */ /* 0x000fe2000004180c */
[----:B------:R-:W2:Y:S07]  /*47a0*/  LDSM.16.MT88.4 R12, [R225+0x1100] ;  /* 0x00110000e10c783b */ /* 0x000eae0000004200 */
[----:B------:R-:W-:Y:S01]  /*47b0*/  HMMA.16816.F32.BF16 R24, R16, R26, RZ ;  /* 0x0000001a1018723c */ /* 0x000fe200000418ff */
[----:B-1----:R-:W-:-:S02]  /*47c0*/  FFMA.FTZ R2, R171, c[0x0][0x2d0], -R20 ;  /* 0x0000b400ab027a23 */ /* 0x002fc40000010814 */
[----:B------:R-:W-:-:S05]  /*47d0*/  IMAD.MOV.U32 R171, RZ, RZ, R52 ;  /* 0x000000ffffab7224 */ /* 0x000fca00078e0034 */
[----:B------:R-:W-:Y:S01]  /*47e0*/  HMMA.16816.F32.BF16 R72, R16, R74, RZ ;  /* 0x0000004a1048723c */ /* 0x000fe200000418ff */
[----:B------:R1:W-:Y:S01]  /*47f0*/  MUFU.EX2 R58, R2 ;  /* 0x00000002003a7308 */ /* 0x0003e20000000800 */
[----:B------:R-:W-:-:S06]  /*4800*/  IMAD.MOV.U32 R52, RZ, RZ, R56 ;  /* 0x000000ffff347224 */ /* 0x000fcc00078e0038 */
[C---:B------:R-:W-:Y:S08]  /*4810*/  HMMA.16816.F32.BF16 R36, R16.reuse, R38, RZ ;  /* 0x000000261024723c */ /* 0x040ff000000418ff */
[----:B------:R-:W-:Y:S01]  /*4820*/  HMMA.16816.F32.BF16 R16, R16, R34, RZ ;  /* 0x000000221010723c */ /* 0x000fe200000418ff */
[----:B-1----:R-:W-:Y:S02]  /*4830*/  FFMA.FTZ R2, R169, c[0x0][0x2d0], -R20 ;  /* 0x0000b400a9027a23 */ /* 0x002fe40000010814 */
[----:B------:R-:W-:-:S02]  /*4840*/  IMAD.MOV.U32 R169, RZ, RZ, R60 ;  /* 0x000000ffffa97224 */ /* 0x000fc400078e003c */
[----:B------:R1:W3:Y:S03]  /*4850*/  MUFU.EX2 R60, R2 ;  /* 0x00000002003c7308 */ /* 0x0002e60000000800 */
[C---:B------:R-:W-:Y:S07]  /*4860*/  HMMA.16816.F32.BF16 R44, R8.reuse, R46, R4 ;  /* 0x0000002e082c723c */ /* 0x040fee0000041804 */
[--C-:B------:R-:W-:Y:S01]  /*4870*/  FFMA.FTZ R4, R165, c[0x0][0x2d0], -R20.reuse ;  /* 0x0000b400a5047a23 */ /* 0x100fe20000010814 */
[----:B------:R-:W-:Y:S03]  /*4880*/  HMMA.16816.F32.BF16 R24, R8, R30, R24 ;  /* 0x0000001e0818723c */ /* 0x000fe60000041818 */
[----:B------:R3:W-:Y:S01]  /*4890*/  MUFU.EX2 R66, R4 ;  /* 0x0000000400427308 */ /* 0x0007e20000000800 */
[----:B-1----:R-:W-:Y:S01]  /*48a0*/  FFMA.FTZ R2, R168, c[0x0][0x2d0], -R20 ;  /* 0x0000b400a8027a23 */ /* 0x002fe20000010814 */
[----:B------:R-:W-:Y:S01]  /*48b0*/  MOV R168, R53 ;  /* 0x0000003500a87202 */ /* 0x000fe20000000f00 */
[----:B------:R-:W-:-:S02]  /*48c0*/  IMAD.MOV.U32 R53, RZ, RZ, R57 ;  /* 0x000000ffff357224 */ /* 0x000fc400078e0039 */
[C---:B------:R-:W-:Y:S03]  /*48d0*/  HMMA.16816.F32.BF16 R72, R8.reuse, R54, R72 ;  /* 0x000000360848723c */ /* 0x040fe60000041848 */
[----:B------:R1:W4:Y:S01]  /*48e0*/  MUFU.EX2 R63, R2 ;  /* 0x00000002003f7308 */ /* 0x0003220000000800 */
[----:B------:R-:W-:Y:S02]  /*48f0*/  IMAD.MOV.U32 R33, RZ, RZ, R53 ;  /* 0x000000ffff217224 */ /* 0x000fe400078e0035 */
[----:B------:R-:W-:Y:S01]  /*4900*/  IMAD.MOV.U32 R53, RZ, RZ, R146 ;  /* 0x000000ffff357224 */ /* 0x000fe200078e0092 */
[----:B------:R-:W-:Y:S01]  /*4910*/  MOV R55, R148 ;  /* 0x0000009400377202 */ /* 0x000fe20000000f00 */
[----:B------:R-:W-:Y:S01]  /*4920*/  HMMA.16816.F32.BF16 R36, R8, R86, R36 ;  /* 0x000000560824723c */ /* 0x000fe20000041824 */
[----:B------:R-:W-:Y:S02]  /*4930*/  MOV R54, R162 ;  /* 0x000000a200367202 */ /* 0x000fe40000000f00 */
[----:B---3--:R-:W-:-:S04]  /*4940*/  F2FP.BF16.PACK_AB R4, R60, R58 ;  /* 0x0000003a3c04723e */ /* 0x008fc800000010ff */
[----:B------:R-:W-:Y:S01]  /*4950*/  IMAD.MOV.U32 R86, RZ, RZ, R150 ;  /* 0x000000ffff567224 */ /* 0x000fe200078e0096 */
[----:B------:R-:W-:Y:S01]  /*4960*/  HMMA.16816.F32.BF16 R80, R8, R82, R16 ;  /* 0x000000520850723c */ /* 0x000fe20000041810 */
[----:B------:R-:W-:Y:S01]  /*4970*/  MOV R87, R151 ;  /* 0x0000009700577202 */ /* 0x000fe20000000f00 */
[----:B------:R-:W3:Y:S01]  /*4980*/  LDSM.16.MT88.4 R16, [R226+0x1100] ;  /* 0x00110000e210783b */ /* 0x000ee20000004200 */
[----:B-1----:R-:W-:Y:S01]  /*4990*/  FFMA.FTZ R2, R174, c[0x0][0x2d0], -R0 ;  /* 0x0000b400ae027a23 */ /* 0x002fe20000010800 */
[----:B----4-:R-:W-:-:S03]  /*49a0*/  F2FP.BF16.PACK_AB R6, R66, R63 ;  /* 0x0000003f4206723e */ /* 0x010fc600000010ff */
[----:B------:R1:W-:Y:S01]  /*49b0*/  MUFU.EX2 R56, R2 ;  /* 0x0000000200387308 */ /* 0x0003e20000000800 */
[----:B------:R-:W-:Y:S02]  /*49c0*/  F2FP.BF16.PACK_AB R8, R139, R65 ;  /* 0x000000418b08723e */ /* 0x000fe400000010ff */
[----:B------:R-:W-:Y:S02]  /*49d0*/  F2FP.BF16.PACK_AB R9, R64, R61 ;  /* 0x0000003d4009723e */ /* 0x000fe400000010ff */
[----:B------:R-:W-:Y:S02]  /*49e0*/  F2FP.BF16.PACK_AB R10, R133, R137 ;  /* 0x00000089850a723e */ /* 0x000fe400000010ff */
[----:B------:R-:W-:-:S07]  /*49f0*/  F2FP.BF16.PACK_AB R11, R132, R67 ;  /* 0x00000043840b723e */ /* 0x000fce00000010ff */
[----:B--2---:R-:W-:Y:S01]  /*4a00*/  HMMA.16816.F32.BF16 R148, R8, R12, R176 ;  /* 0x0000000c0894723c */ /* 0x004fe200000418b0 */
[----:B-1----:R-:W-:-:S04]  /*4a10*/  FFMA.FTZ R2, R173, c[0x0][0x2d0], -R0 ;  /* 0x0000b400ad027a23 */ /* 0x002fc80000010800 */
[----:B------:R1:W2:Y:S02]  /*4a20*/  MUFU.EX2 R57, R2 ;  /* 0x0000000200397308 */ /* 0x0002a40000000800 */
[----:B------:R-:W-:Y:S01]  /*4a30*/  IMAD.MOV.U32 R178, RZ, RZ, R28 ;  /* 0x000000ffffb27224 */ /* 0x000fe200078e001c */
[----:B------:R-:W-:Y:S01]  /*4a40*/  MOV R179, R29 ;  /* 0x0000001d00b37202 */ /* 0x000fe20000000f00 */
[----:B------:R-:W-:Y:S01]  /*4a50*/  IMAD.MOV.U32 R177, RZ, RZ, R163 ;  /* 0x000000ffffb17224 */ /* 0x000fe200078e00a3 */
[C---:B------:R-:W-:Y:S07]  /*4a60*/  HMMA.16816.F32.BF16 R28, R8.reuse, R14, R40 ;  /* 0x0000000e081c723c */ /* 0x040fee0000041828 */
[----:B------:R-:W-:Y:S01]  /*4a70*/  IMAD.MOV.U32 R40, RZ, RZ, R70 ;  /* 0x000000ffff287224 */ /* 0x000fe200078e0046 */
[----:B------:R-:W-:Y:S01]  /*4a80*/  MOV R41, R71 ;  /* 0x0000004700297202 */ /* 0x000fe20000000f00 */
[----:B------:R-:W-:Y:S01]  /*4a90*/  IMAD.MOV.U32 R43, RZ, RZ, R53 ;  /* 0x000000ffff2b7224 */ /* 0x000fe200078e0035 */
[----:B---3--:R-:W-:Y:S01]  /*4aa0*/  HMMA.16816.F32.BF16 R164, R8, R16, R188 ;  /* 0x0000001008a4723c */ /* 0x008fe200000418bc */
[----:B-1----:R-:W-:Y:S01]  /*4ab0*/  FFMA.FTZ R2, R172, c[0x0][0x2d0], -R0 ;  /* 0x0000b400ac027a23 */ /* 0x002fe20000010800 */
[----:B--2---:R-:W-:-:S03]  /*4ac0*/  F2FP.BF16.PACK_AB R5, R57, R56 ;  /* 0x000000383905723e */ /* 0x004fc600000010ff */
[----:B------:R1:W-:Y:S02]  /*4ad0*/  MUFU.EX2 R59, R2 ;  /* 0x00000002003b7308 */ /* 0x0003e40000000800 */
[----:B-1----:R-:W-:Y:S01]  /*4ae0*/  FFMA.FTZ R2, R170, c[0x0][0x2d0], -R0 ;  /* 0x0000b400aa027a23 */ /* 0x002fe20000010800 */
[----:B------:R-:W-:Y:S02]  /*4af0*/  MOV R170, R52 ;  /* 0x0000003400aa7202 */ /* 0x000fe40000000f00 */
[----:B------:R-:W-:-:S03]  /*4b00*/  MOV R52, R145 ;  /* 0x0000009100347202 */ /* 0x000fc60000000f00 */
[----:B------:R-:W1:Y:S02]  /*4b10*/  MUFU.EX2 R62, R2 ;  /* 0x00000002003e7308 */ /* 0x000e640000000800 */
[----:B------:R-:W-:Y:S01]  /*4b20*/  IMAD.MOV.U32 R42, RZ, RZ, R52 ;  /* 0x000000ffff2a7224 */ /* 0x000fe200078e0034 */
[----:B-1----:R-:W-:Y:S01]  /*4b30*/  F2FP.BF16.PACK_AB R7, R62, R59 ;  /* 0x0000003b3e07723e */ /* 0x002fe200000010ff */
[----:B------:R-:W-:-:S06]  /*4b40*/  IMAD.MOV.U32 R2, RZ, RZ, R175 ;  /* 0x000000ffff027224 */ /* 0x000fcc00078e00af */
[C---:B------:R-:W-:Y:S08]  /*4b50*/  HMMA.16816.F32.BF16 R144, R4.reuse, R12, R180 ;  /* 0x0000000c0490723c */ /* 0x040ff000000418b4 */
[C---:B------:R-:W-:Y:S01]  /*4b60*/  HMMA.16816.F32.BF16 R156, R4.reuse, R14, R156 ;  /* 0x0000000e049c723c */ /* 0x040fe2000004189c */
[----:B------:R-:W1:Y:S07]  /*4b70*/  LDSM.16.MT88.4 R12, [R228+0x1100] ;  /* 0x00110000e40c783b */ /* 0x000e6e0000004200 */
[C---:B------:R-:W-:Y:S07]  /*4b80*/  HMMA.16816.F32.BF16 R160, R4.reuse, R16, R184 ;  /* 0x0000001004a0723c */ /* 0x040fee00000418b8 */
[----:B------:R-:W-:Y:S01]  /*4b90*/  IMAD.MOV.U32 R187, RZ, RZ, R33 ;  /* 0x000000ffffbb7224 */ /* 0x000fe200078e0021 */
[----:B------:R-:W-:Y:S01]  /*4ba0*/  HMMA.16816.F32.BF16 R172, R4, R18, R140 ;  /* 0x0000001204ac723c */ /* 0x000fe2000004188c */
[----:B------:R-:W-:-:S02]  /*4bb0*/  IMAD.MOV.U32 R186, RZ, RZ, R214 ;  /* 0x000000ffffba7224 */ /* 0x000fc400078e00d6 */
[----:B------:R-:W-:Y:S02]  /*4bc0*/  IMAD.MOV.U32 R184, RZ, RZ, R86 ;  /* 0x000000ffffb87224 */ /* 0x000fe400078e0056 */
[----:B------:R-:W-:Y:S01]  /*4bd0*/  IMAD.MOV.U32 R185, RZ, RZ, R87 ;  /* 0x000000ffffb97224 */ /* 0x000fe200078e0057 */
[----:B------:R-:W-:Y:S01]  /*4be0*/  MOV R87, R54 ;  /* 0x0000003600577202 */ /* 0x000fe20000000f00 */
[----:B------:R-:W-:Y:S01]  /*4bf0*/  IMAD.MOV.U32 R86, RZ, RZ, R55 ;  /* 0x000000ffff567224 */ /* 0x000fe200078e0037 */
[----:B------:R-:W-:Y:S01]  /*4c00*/  HMMA.16816.F32.BF16 R32, R8, R18, R24 ;  /* 0x000000120820723c */ /* 0x000fe20000041818 */
[----:B------:R-:W2:Y:S01]  /*4c10*/  LDSM.16.MT88.4 R16, [R227+0x1100] ;  /* 0x00110000e310783b */ /* 0x000ea20000004200 */
[----:B------:R-:W-:Y:S01]  /*4c20*/  MOV R140, R219 ;  /* 0x000000db008c7202 */ /* 0x000fe20000000f00 */
[----:B------:R-:W-:Y:S01]  /*4c30*/  IMAD.MOV.U32 R141, RZ, RZ, R218 ;  /* 0x000000ffff8d7224 */ /* 0x000fe200078e00da */
[----:B------:R-:W-:Y:S01]  /*4c40*/  MOV R143, R216 ;  /* 0x000000d8008f7202 */ /* 0x000fe20000000f00 */
[----:B------:R-:W3:Y:S01]  /*4c50*/  LDSM.16.MT88.4 R24, [R226+0x3100] ;  /* 0x00310000e218783b */ /* 0x000ee20000004200 */
[----:B------:R-:W-:-:S02]  /*4c60*/  IMAD.MOV.U32 R142, RZ, RZ, R217 ;  /* 0x000000ffff8e7224 */ /* 0x000fc400078e00d9 */
[----:B-1----:R-:W-:Y:S07]  /*4c70*/  HMMA.16816.F32.BF16 R180, R8, R12, R96 ;  /* 0x0000000c08b4723c */ /* 0x002fee0000041860 */
[----:B------:R-:W-:Y:S01]  /*4c80*/  MOV R99, R177 ;  /* 0x000000b100637202 */ /* 0x000fe20000000f00 */
[----:B------:R-:W-:Y:S01]  /*4c90*/  IMAD.MOV.U32 R98, RZ, RZ, R178 ;  /* 0x000000ffff627224 */ /* 0x000fe200078e00b2 */
[----:B------:R-:W-:Y:S01]  /*4ca0*/  HMMA.16816.F32.BF16 R188, R4, R14, R128 ;  /* 0x0000000e04bc723c */ /* 0x000fe20000041880 */
[----:B------:R-:W-:Y:S01]  /*4cb0*/  IMAD.MOV.U32 R97, RZ, RZ, R179 ;  /* 0x000000ffff617224 */ /* 0x000fe200078e00b3 */
[----:B------:R-:W-:Y:S01]  /*4cc0*/  MOV R96, R138 ;  /* 0x0000008a00607202 */ /* 0x000fe20000000f00 */
[----:B------:R-:W-:-:S04]  /*4cd0*/  IMAD.MOV.U32 R138, RZ, RZ, R215 ;  /* 0x000000ffff8a7224 */ /* 0x000fc800078e00d7 */
[----:B------:R-:W-:Y:S01]  /*4ce0*/  MOV R128, R213 ;  /* 0x000000d500807202 */ /* 0x000fe20000000f00 */
[----:B------:R-:W-:Y:S01]  /*4cf0*/  HMMA.16816.F32.BF16 R176, R4, R12, R192 ;  /* 0x0000000c04b0723c */ /* 0x000fe200000418c0 */
[----:B------:R-:W-:Y:S01]  /*4d00*/  IMAD.MOV.U32 R129, RZ, RZ, R212 ;  /* 0x000000ffff817224 */ /* 0x000fe200078e00d4 */
[----:B------:R-:W-:Y:S01]  /*4d10*/  MOV R131, R68 ;  /* 0x0000004400837202 */ /* 0x000fe20000000f00 */
[----:B------:R-:W-:-:S05]  /*4d20*/  IMAD.MOV.U32 R130, RZ, RZ, R69 ;  /* 0x000000ffff827224 */ /* 0x000fca00078e0045 */
[C---:B------:R-:W-:Y:S01]  /*4d30*/  HMMA.16816.F32.BF16 R76, R8.reuse, R14, R76 ;  /* 0x0000000e084c723c */ /* 0x040fe2000004184c */
[----:B------:R-:W1:Y:S07]  /*4d40*/  LDSM.16.MT88.4 R12, [R225+0x3100] ;  /* 0x00310000e10c783b */ /* 0x000e6e0000004200 */
[----:B--2---:R-:W-:Y:S08]  /*4d50*/  HMMA.16816.F32.BF16 R212, R8, R18, R72 ;  /* 0x0000001208d4723c */ /* 0x004ff00000041848 */
[-C--:B------:R-:W-:Y:S08]  /*4d60*/  HMMA.16816.F32.BF16 R192, R4, R16.reuse, R204 ;  /* 0x0000001004c0723c */ /* 0x080ff000000418cc */
[----:B------:R-:W-:Y:S07]  /*4d70*/  HMMA.16816.F32.BF16 R216, R8, R16, R100 ;  /* 0x0000001008d8723c */ /* 0x000fee0000041864 */
[----:B------:R-:W-:Y:S01]  /*4d80*/  IMAD.MOV.U32 R100, RZ, RZ, R128 ;  /* 0x000000ffff647224 */ /* 0x000fe200078e0080 */
[----:B------:R-:W-:Y:S01]  /*4d90*/  HMMA.16816.F32.BF16 R204, R4, R18, R124 ;  /* 0x0000001204cc723c */ /* 0x000fe2000004187c */
[----:B------:R-:W2:Y:S01]  /*4da0*/  LDSM.16.MT88.4 R16, [R228+0x3100] ;  /* 0x00310000e410783b */ /* 0x000ea20000004200 */
[----:B------:R-:W-:Y:S01]  /*4db0*/  IMAD.MOV.U32 R101, RZ, RZ, R129 ;  /* 0x000000ffff657224 */ /* 0x000fe200078e0081 */
[----:B------:R-:W-:Y:S01]  /*4dc0*/  MOV R102, R130 ;  /* 0x0000008200667202 */ /* 0x000fe20000000f00 */
[----:B------:R-:W-:Y:S01]  /*4dd0*/  IMAD.MOV.U32 R103, RZ, RZ, R131 ;  /* 0x000000ffff677224 */ /* 0x000fe200078e0083 */
[----:B------:R-:W-:Y:S01]  /*4de0*/  MOV R131, R168 ;  /* 0x000000a800837202 */ /* 0x000fe20000000f00 */
[----:B------:R-:W-:-:S02]  /*4df0*/  IMAD.MOV.U32 R128, RZ, RZ, R96 ;  /* 0x000000ffff807224 */ /* 0x000fc400078e0060 */
[C---:B---3--:R-:W-:Y:S08]  /*4e00*/  HMMA.16816.F32.BF16 R40, R4.reuse, R24, R40 ;  /* 0x000000180428723c */ /* 0x048ff00000041828 */
[-C--:B-1----:R-:W-:Y:S08]  /*4e10*/  HMMA.16816.F32.BF16 R72, R4, R12.reuse, R208 ;  /* 0x0000000c0448723c */ /* 0x082ff000000418d0 */
[----:B------:R-:W-:Y:S08]  /*4e20*/  HMMA.16816.F32.BF16 R68, R8, R12, R92 ;  /* 0x0000000c0844723c */ /* 0x000ff0000004185c */
[----:B------:R-:W-:Y:S01]  /*4e30*/  HMMA.16816.F32.BF16 R52, R4, R14, R120 ;  /* 0x0000000e0434723c */ /* 0x000fe20000041878 */
[----:B------:R-:W-:Y:S01]  /*4e40*/  IMAD.MOV.U32 R124, RZ, RZ, R100 ;  /* 0x000000ffff7c7224 */ /* 0x000fe200078e0064 */
[----:B------:R-:W-:Y:S01]  /*4e50*/  MOV R126, R102 ;  /* 0x00000066007e7202 */ /* 0x000fe20000000f00 */
[----:B------:R-:W-:Y:S01]  /*4e60*/  IMAD.MOV.U32 R125, RZ, RZ, R101 ;  /* 0x000000ffff7d7224 */ /* 0x000fe200078e0065 */
[----:B------:R-:W-:Y:S01]  /*4e70*/  MOV R96, R97 ;  /* 0x0000006100607202 */ /* 0x000fe20000000f00 */
[----:B------:R-:W-:-:S02]  /*4e80*/  FFMA.FTZ R2, R2, c[0x0][0x2d0], -R22 ;  /* 0x0000b40002027a23 */ /* 0x000fc40000010816 */
[----:B------:R-:W-:Y:S01]  /*4e90*/  IMAD.MOV.U32 R129, RZ, RZ, R171 ;  /* 0x000000ffff817224 */ /* 0x000fe200078e00ab */
[----:B------:R-:W-:Y:S01]  /*4ea0*/  HMMA.16816.F32.BF16 R208, R8, R14, R48 ;  /* 0x0000000e08d0723c */ /* 0x000fe20000041830 */
[----:B------:R-:W1:Y:S01]  /*4eb0*/  LDSM.16.MT88.4 R12, [R227+0x3100] ;  /* 0x00310000e30c783b */ /* 0x000e620000004200 */
[----:B------:R-:W-:Y:S02]  /*4ec0*/  IMAD.MOV.U32 R127, RZ, RZ, R103 ;  /* 0x000000ffff7f7224 */ /* 0x000fe400078e0067 */
[----:B------:R-:W-:Y:S02]  /*4ed0*/  IMAD.MOV.U32 R100, RZ, RZ, R128 ;  /* 0x000000ffff647224 */ /* 0x000fe400078e0080 */
[----:B------:R-:W-:Y:S02]  /*4ee0*/  IMAD.MOV.U32 R130, RZ, RZ, R169 ;  /* 0x000000ffff827224 */ /* 0x000fe400078e00a9 */
[C---:B------:R-:W-:Y:S08]  /*4ef0*/  HMMA.16816.F32.BF16 R92, R4.reuse, R26, R248 ;  /* 0x0000001a045c723c */ /* 0x040ff000000418f8 */
[----:B--2---:R-:W-:Y:S01]  /*4f00*/  HMMA.16816.F32.BF16 R104, R4, R16, R104 ;  /* 0x000000100468723c */ /* 0x004fe20000041868 */
[----:B------:R-:W-:Y:S01]  /*4f10*/  MOV R248, R140 ;  /* 0x0000008c00f87202 */ /* 0x000fe20000000f00 */
[----:B------:R-:W-:Y:S01]  /*4f20*/  IMAD.MOV.U32 R249, RZ, RZ, R141 ;  /* 0x000000fffff97224 */ /* 0x000fe200078e008d */
[----:B------:R-:W-:Y:S01]  /*4f30*/  MOV R251, R143 ;  /* 0x0000008f00fb7202 */ /* 0x000fe20000000f00 */
[----:B------:R-:W-:-:S04]  /*4f40*/  IMAD.MOV.U32 R250, RZ, RZ, R142 ;  /* 0x000000fffffa7224 */ /* 0x000fc800078e008e */
[----:B------:R-:W-:Y:S01]  /*4f50*/  HMMA.16816.F32.BF16 R108, R4, R18, R108 ;  /* 0x00000012046c723c */ /* 0x000fe2000004186c */
[----:B------:R-:W-:Y:S02]  /*4f60*/  IMAD.MOV.U32 R168, RZ, RZ, R234 ;  /* 0x000000ffffa87224 */ /* 0x000fe400078e00ea */
[----:B------:R-:W-:-:S05]  /*4f70*/  IMAD.MOV.U32 R97, RZ, RZ, R98 ;  /* 0x000000ffff617224 */ /* 0x000fca00078e0062 */
[C---:B-1----:R-:W-:Y:S08]  /*4f80*/  HMMA.16816.F32.BF16 R48, R4.reuse, R14, R152 ;  /* 0x0000000e0430723c */ /* 0x042ff00000041898 */
[----:B------:R-:W-:Y:S01]  /*4f90*/  HMMA.16816.F32.BF16 R120, R4, R12, R124 ;  /* 0x0000000c0478723c */ /* 0x000fe2000004187c */
[----:B------:R-:W-:Y:S02]  /*4fa0*/  IMAD.MOV.U32 R152, RZ, RZ, R86 ;  /* 0x000000ffff987224 */ /* 0x000fe400078e0056 */
[----:B------:R-:W-:Y:S01]  /*4fb0*/  IMAD.MOV.U32 R155, RZ, RZ, R85 ;  /* 0x000000ffff9b7224 */ /* 0x000fe200078e0055 */
[----:B------:R-:W-:Y:S01]  /*4fc0*/  MOV R171, R232 ;  /* 0x000000e800ab7202 */ /* 0x000fe20000000f00 */
[----:B------:R-:W-:-:S02]  /*4fd0*/  IMAD.MOV.U32 R101, RZ, RZ, R168 ;  /* 0x000000ffff657224 */ /* 0x000fc400078e00a8 */
[----:B------:R-:W-:Y:S01]  /*4fe0*/  IMAD.MOV.U32 R7, RZ, RZ, R152 ;  /* 0x000000ffff077224 */ /* 0x000fe200078e0098 */
[----:B------:R-:W-:Y:S01]  /*4ff0*/  MOV R152, R155 ;  /* 0x0000009b00987202 */ /* 0x000fe20000000f00 */
[----:B------:R-:W-:Y:S02]  /*5000*/  IMAD.MOV.U32 R127, RZ, RZ, R100 ;  /* 0x000000ffff7f7224 */ /* 0x000fe400078e0064 */
[----:B------:R-:W-:Y:S02]  /*5010*/  IMAD.MOV.U32 R155, RZ, RZ, R248 ;  /* 0x000000ffff9b7224 */ /* 0x000fe400078e00f8 */
[----:B------:R-:W-:Y:S01]  /*5020*/  IMAD.MOV.U32 R248, RZ, RZ, R249 ;  /* 0x000000fffff87224 */ /* 0x000fe200078e00f9 */
[----:B------:R-:W-:Y:S01]  /*5030*/  MOV R249, R250 ;  /* 0x000000fa00f97202 */ /* 0x000fe20000000f00 */
[----:B------:R-:W-:Y:S02]  /*5040*/  IMAD.MOV.U32 R250, RZ, RZ, R251 ;  /* 0x000000fffffa7224 */ /* 0x000fe400078e00fb */
[----:B------:R-:W-:Y:S01]  /*5050*/  IMAD.MOV.U32 R251, RZ, RZ, R127 ;  /* 0x000000fffffb7224 */ /* 0x000fe200078e007f */
[----:B------:R-:W-:Y:S01]  /*5060*/  MOV R127, R184 ;  /* 0x000000b8007f7202 */ /* 0x000fe20000000f00 */
[----:B------:R-:W-:-:S02]  /*5070*/  IMAD.MOV.U32 R184, RZ, RZ, R185 ;  /* 0x000000ffffb87224 */ /* 0x000fc400078e00b9 */
[----:B------:R-:W-:Y:S01]  /*5080*/  IMAD.MOV.U32 R185, RZ, RZ, R186 ;  /* 0x000000ffffb97224 */ /* 0x000fe200078e00ba */
[----:B------:R-:W-:Y:S01]  /*5090*/  MOV R186, R23 ;  /* 0x0000001700ba7202 */ /* 0x000fe20000000f00 */
[----:B------:R-:W-:Y:S01]  /*50a0*/  IMAD.MOV.U32 R103, RZ, RZ, R231 ;  /* 0x000000ffff677224 */ /* 0x000fe200078e00e7 */
[----:B------:R1:W-:Y:S01]  /*50b0*/  MUFU.EX2 R23, R2 ;  /* 0x0000000200177308 */ /* 0x0003e20000000800 */
[----:B------:R-:W-:Y:S01]  /*50c0*/  IMAD.MOV.U32 R153, RZ, RZ, R87 ;  /* 0x000000ffff997224 */ /* 0x000fe200078e0057 */
[----:B------:R-:W-:Y:S01]  /*50d0*/  MOV R154, R84 ;  /* 0x00000054009a7202 */ /* 0x000fe20000000f00 */
[----:B------:R-:W-:Y:S01]  /*50e0*/  HMMA.16816.F32.BF16 R140, R8, R26, R44 ;  /* 0x0000001a088c723c */ /* 0x000fe2000004182c */
[----:B------:R-:W-:Y:S01]  /*50f0*/  IMAD.MOV.U32 R98, RZ, RZ, R99 ;  /* 0x000000ffff627224 */ /* 0x000fe200078e0063 */
[----:B------:R-:W-:Y:S01]  /*5100*/  MOV R102, R171 ;  /* 0x000000ab00667202 */ /* 0x000fe20000000f00 */
[----:B------:R-:W-:Y:S01]  /*5110*/  IMAD.MOV.U32 R124, RZ, RZ, R103 ;  /* 0x000000ffff7c7224 */ /* 0x000fe200078e0067 */
[----:B------:R-:W-:-:S04]  /*5120*/  MOV R126, R101 ;  /* 0x00000065007e7202 */ /* 0x000fc80000000f00 */
[----:B------:R-:W-:Y:S01]  /*5130*/  HMMA.16816.F32.BF16 R36, R8, R18, R36 ;  /* 0x000000120824723c */ /* 0x000fe20000041824 */
[----:B-1----:R-:W-:Y:S01]  /*5140*/  FFMA.FTZ R2, R7, c[0x0][0x2d0], -R22 ;  /* 0x0000b40007027a23 */ /* 0x002fe20000010816 */
[----:B------:R-:W-:-:S06]  /*5150*/  MOV R99, R235 ;  /* 0x000000eb00637202 */ /* 0x000fcc0000000f00 */
[----:B------:R-:W-:Y:S01]  /*5160*/  HMMA.16816.F32.BF16 R84, R8, R24, R116 ;  /* 0x000000180854723c */ /* 0x000fe20000041874 */
[----:B------:R1:W-:Y:S01]  /*5170*/  MUFU.EX2 R24, R2 ;  /* 0x0000000200187308 */ /* 0x0003e20000000800 */
[----:B------:R-:W-:-:S06]  /*5180*/  IMAD.MOV.U32 R125, RZ, RZ, R102 ;  /* 0x000000ffff7d7224 */ /* 0x000fcc00078e0066 */
[C---:B------:R-:W-:Y:S01]  /*5190*/  HMMA.16816.F32.BF16 R44, R8.reuse, R14, R80 ;  /* 0x0000000e082c723c */ /* 0x040fe20000041850 */
[----:B------:R-:W-:Y:S02]  /*51a0*/  FFMA.FTZ R4, R220, c[0x0][0x2d0], -R0 ;  /* 0x0000b400dc047a23 */ /* 0x000fe40000010800 */
[----:B------:R-:W-:Y:S02]  /*51b0*/  IMAD.MOV.U32 R169, RZ, RZ, R233 ;  /* 0x000000ffffa97224 */ /* 0x000fe400078e00e9 */
[----:B------:R-:W-:Y:S01]  /*51c0*/  IMAD.MOV.U32 R171, RZ, RZ, R224 ;  /* 0x000000ffffab7224 */ /* 0x000fe200078e00e0 */
[----:B------:R-:W-:Y:S01]  /*51d0*/  MOV R168, R229 ;  /* 0x000000e500a87202 */ /* 0x000fe20000000f00 */
[----:B------:R-:W-:Y:S01]  /*51e0*/  FADD.FTZ R6, R202, R201 ;  /* 0x000000c9ca067221 */ /* 0x000fe20000010000 */
[----:B------:R-:W-:Y:S01]  /*51f0*/  MOV R7, R251 ;  /* 0x000000fb00077202 */ /* 0x000fe20000000f00 */
[----:B-1----:R-:W-:Y:S01]  /*5200*/  FFMA.FTZ R2, R152, c[0x0][0x2d0], -R22 ;  /* 0x0000b40098027a23 */ /* 0x002fe20000010816 */
[C---:B------:R-:W-:Y:S01]  /*5210*/  HMMA.16816.F32.BF16 R100, R8.reuse, R16, R112 ;  /* 0x000000100864723c */ /* 0x040fe20000041870 */
[----:B------:R-:W-:Y:S01]  /*5220*/  MOV R128, R99 ;  /* 0x0000006300807202 */ /* 0x000fe20000000f00 */
[----:B------:R-:W-:Y:S01]  /*5230*/  FADD.FTZ R5, R199, R198 ;  /* 0x000000c6c7057221 */ /* 0x000fe20000010000 */
[----:B------:R1:W-:Y:S01]  /*5240*/  MUFU.EX2 R25, R2 ;  /* 0x0000000200197308 */ /* 0x0003e20000000800 */
[----:B------:R-:W-:Y:S01]  /*5250*/  IMAD.MOV.U32 R27, RZ, RZ, R250 ;  /* 0x000000ffff1b7224 */ /* 0x000fe200078e00fa */
[----:B------:R-:W-:Y:S04]  /*5260*/  LDSM.16.MT88.4 R80, [R225+0x3900] ;  /* 0x00390000e150783b */ /* 0x000fe80000004200 */
[----:B------:R2:W5:Y:S01]  /*5270*/  LDL.LU R235, [R1+0x78] ;  /* 0x0000780001eb7983 */ /* 0x0005620000300800 */
[----:B-1----:R-:W-:Y:S01]  /*5280*/  FFMA.FTZ R2, R153, c[0x0][0x2d0], -R22 ;  /* 0x0000b40099027a23 */ /* 0x002fe20000010816 */
[----:B------:R-:W-:Y:S01]  /*5290*/  HMMA.16816.F32.BF16 R116, R8, R12, R88 ;  /* 0x0000000c0874723c */ /* 0x000fe20000041858 */
[----:B------:R-:W-:Y:S01]  /*52a0*/  IMAD.MOV.U32 R99, RZ, RZ, R169 ;  /* 0x000000ffff637224 */ /* 0x000fe200078e00a9 */
[----:B------:R-:W-:Y:S01]  /*52b0*/  MOV R220, R131 ;  /* 0x0000008300dc7202 */ /* 0x000fe20000000f00 */
[----:B------:R1:W-:Y:S01]  /*52c0*/  MUFU.EX2 R26, R2 ;  /* 0x00000002001a7308 */ /* 0x0003e20000000800 */
[----:B------:R-:W-:Y:S01]  /*52d0*/  IMAD.MOV.U32 R115, RZ, RZ, R127 ;  /* 0x000000ffff737224 */ /* 0x000fe200078e007f */
[----:B------:R-:W-:Y:S01]  /*52e0*/  MOV R113, R185 ;  /* 0x000000b900717202 */ /* 0x000fe20000000f00 */
[----:B------:R-:W-:Y:S01]  /*52f0*/  IMAD.MOV.U32 R114, RZ, RZ, R249 ;  /* 0x000000ffff727224 */ /* 0x000fe200078e00f9 */
[----:B------:R2:W5:Y:S01]  /*5300*/  LDL.LU R234, [R1+0x74] ;  /* 0x0000740001ea7983 */ /* 0x0005620000300800 */
[----:B-1----:R-:W-:-:S03]  /*5310*/  FFMA.FTZ R2, R154, c[0x0][0x2d0], -R21 ;  /* 0x0000b4009a027a23 */ /* 0x002fc60000010815 */
[----:B------:R-:W-:Y:S01]  /*5320*/  MUFU.EX2 R13, R4 ;  /* 0x00000004000d7308 */ /* 0x000fe20000000800 */
[----:B------:R-:W-:Y:S02]  /*5330*/  IMAD.MOV.U32 R169, RZ, RZ, R230 ;  /* 0x000000ffffa97224 */ /* 0x000fe400078e00e6 */
[----:B------:R-:W-:Y:S01]  /*5340*/  IMAD.MOV.U32 R127, RZ, RZ, R171 ;  /* 0x000000ffff7f7224 */ /* 0x000fe200078e00ab */
[----:B------:R-:W-:Y:S01]  /*5350*/  MOV R249, R170 ;  /* 0x000000aa00f97202 */ /* 0x000fe20000000f00 */
[----:B------:R-:W-:Y:S01]  /*5360*/  FADD.FTZ R9, R197, R196 ;  /* 0x000000c4c5097221 */ /* 0x000fe20000010000 */
[----:B------:R2:W5:Y:S02]  /*5370*/  LDL.LU R233, [R1+0x70] ;  /* 0x0000700001e97983 */ /* 0x0005640000300800 */
[----:B------:R1:W-:Y:S01]  /*5380*/  MUFU.EX2 R16, R2 ;  /* 0x0000000200107308 */ /* 0x0003e20000000800 */
[----:B------:R-:W-:Y:S01]  /*5390*/  IMAD.MOV.U32 R251, RZ, RZ, R186 ;  /* 0x000000fffffb7224 */ /* 0x000fe200078e00ba */
[----:B------:R2:W5:Y:S01]  /*53a0*/  LDL.LU R232, [R1+0x6c] ;  /* 0x00006c0001e87983 */ /* 0x0005620000300800 */
[----:B------:R-:W-:-:S03]  /*53b0*/  IMAD.MOV.U32 R250, RZ, RZ, R187 ;  /* 0x000000fffffa7224 */ /* 0x000fc600078e00bb */
[----:B------:R2:W5:Y:S04]  /*53c0*/  LDL.LU R231, [R1+0x68] ;  /* 0x0000680001e77983 */ /* 0x0005680000300800 */
[----:B------:R2:W5:Y:S04]  /*53d0*/  LDL.LU R230, [R1+0x64] ;  /* 0x0000640001e67983 */ /* 0x0005680000300800 */
[----:B------:R2:W5:Y:S01]  /*53e0*/  LDL.LU R229, [R1+0x60] ;  /* 0x0000600001e57983 */ /* 0x0005620000300800 */
[----:B-1----:R-:W-:-:S03]  /*53f0*/  FFMA.FTZ R2, R155, c[0x0][0x2d0], -R21 ;  /* 0x0000b4009b027a23 */ /* 0x002fc60000010815 */
[----:B------:R-:W1:Y:S01]  /*5400*/  LDSM.16.MT88.4 R152, [R225+0x1900] ;  /* 0x00190000e198783b */ /* 0x000e620000004200 */
[----:B------:R3:W-:Y:S03]  /*5410*/  MUFU.EX2 R18, R2 ;  /* 0x0000000200127308 */ /* 0x0007e60000000800 */
[----:B------:R2:W5:Y:S01]  /*5420*/  LDL.LU R224, [R1+0x5c] ;  /* 0x00005c0001e07983 */ /* 0x0005620000300800 */
[--C-:B---3--:R-:W-:Y:S02]  /*5430*/  FFMA.FTZ R2, R248, c[0x0][0x2d0], -R21.reuse ;  /* 0x0000b400f8027a23 */ /* 0x108fe40000010815 */
[----:B------:R-:W-:Y:S02]  /*5440*/  IMAD.MOV.U32 R248, RZ, RZ, R184 ;  /* 0x000000fffff87224 */ /* 0x000fe400078e00b8 */
[----:B------:R3:W-:Y:S01]  /*5450*/  MUFU.EX2 R22, R2 ;  /* 0x0000000200167308 */ /* 0x0007e20000000800 */
[----:B------:R-:W4:Y:S01]  /*5460*/  LDSM.16.MT88.4 R184, [R228+0x1900] ;  /* 0x00190000e4b8783b */ /* 0x000f220000004200 */
[----:B---3--:R-:W-:-:S02]  /*5470*/  FFMA.FTZ R2, R252, c[0x0][0x2d0], -R21 ;  /* 0x0000b400fc027a23 */ /* 0x008fc40000010815 */
[----:B------:R-:W-:-:S04]  /*5480*/  IMAD.MOV.U32 R252, RZ, RZ, R114 ;  /* 0x000000fffffc7224 */ /* 0x000fc800078e0072 */
[----:B------:R3:W1:Y:S02]  /*5490*/  MUFU.EX2 R21, R2 ;  /* 0x0000000200157308 */ /* 0x0006640000000800 */
[----:B---3--:R-:W-:Y:S01]  /*54a0*/  FFMA.FTZ R2, R247, c[0x0][0x2d0], -R20 ;  /* 0x0000b400f7027a23 */ /* 0x008fe20000010814 */
[----:B------:R-:W-:Y:S02]  /*54b0*/  MOV R247, R124 ;  /* 0x0000007c00f77202 */ /* 0x000fe40000000f00 */
[----:B-1----:R-:W-:-:S03]  /*54c0*/  F2FP.BF16.PACK_AB R131, R21, R22 ;  /* 0x000000161583723e */ /* 0x002fc600000010ff */
[----:B------:R1:W-:Y:S02]  /*54d0*/  MUFU.EX2 R12, R2 ;  /* 0x00000002000c7308 */ /* 0x0003e40000000800 */
[----:B-1----:R-:W-:Y:S02]  /*54e0*/  FFMA.FTZ R2, R246, c[0x0][0x2d0], -R20 ;  /* 0x0000b400f6027a23 */ /* 0x002fe40000010814 */
[----:B------:R-:W-:-:S04]  /*54f0*/  IMAD.MOV.U32 R246, RZ, RZ, R125 ;  /* 0x000000fffff67224 */ /* 0x000fc800078e007d */
[----:B------:R1:W3:Y:S02]  /*5500*/  MUFU.EX2 R15, R2 ;  /* 0x00000002000f7308 */ /* 0x0002e40000000800 */
[----:B-1----:R-:W-:Y:S01]  /*5510*/  FFMA.FTZ R2, R245, c[0x0][0x2d0], -R20 ;  /* 0x0000b400f5027a23 */ /* 0x002fe20000010814 */
[----:B---3--:R-:W-:Y:S01]  /*5520*/  F2FP.BF16.PACK_AB R124, R15, R12 ;  /* 0x0000000c0f7c723e */ /* 0x008fe200000010ff */
[----:B------:R-:W-:-:S04]  /*5530*/  IMAD.MOV.U32 R245, RZ, RZ, R126 ;  /* 0x000000fffff57224 */ /* 0x000fc800078e007e */
[----:B------:R1:W-:Y:S02]  /*5540*/  MUFU.EX2 R17, R2 ;  /* 0x0000000200117308 */ /* 0x0003e40000000800 */
[----:B-1----:R-:W-:Y:S01]  /*5550*/  FFMA.FTZ R2, R244, c[0x0][0x2d0], -R20 ;  /* 0x0000b400f4027a23 */ /* 0x002fe20000010814 */
[----:B------:R-:W-:Y:S01]  /*5560*/  MOV R244, R128 ;  /* 0x0000008000f47202 */ /* 0x000fe20000000f00 */
[----:B------:R-:W-:Y:S01]  /*5570*/  FADD.FTZ R20, R223, R6 ;  /* 0x00000006df147221 */ /* 0x000fe20000010000 */
[----:B------:R-:W-:-:S03]  /*5580*/  F2FP.BF16.PACK_AB R128, R24, R23 ;  /* 0x000000171880723e */ /* 0x000fc600000010ff */
[----:B------:R1:W3:Y:S01]  /*5590*/  MUFU.EX2 R19, R2 ;  /* 0x0000000200137308 */ /* 0x0002e20000000800 */
[----:B------:R-:W-:Y:S02]  /*55a0*/  IMAD.MOV.U32 R223, RZ, RZ, R127 ;  /* 0x000000ffffdf7224 */ /* 0x000fe400078e007f */
[--C-:B-1----:R-:W-:Y:S01]  /*55b0*/  FFMA.FTZ R2, R222, c[0x0][0x2d0], -R0.reuse ;  /* 0x0000b400de027a23 */ /* 0x102fe20000010800 */
[----:B---3--:R-:W-:Y:S01]  /*55c0*/  F2FP.BF16.PACK_AB R126, R19, R17 ;  /* 0x00000011137e723e */ /* 0x008fe200000010ff */
[----:B------:R-:W-:Y:S01]  /*55d0*/  IMAD.MOV.U32 R222, RZ, RZ, R129 ;  /* 0x000000ffffde7224 */ /* 0x000fe200078e0081 */
[----:B------:R-:W-:Y:S02]  /*55e0*/  F2FP.BF16.PACK_AB R129, R18, R16 ;  /* 0x000000101281723e */ /* 0x000fe400000010ff */
[----:B------:R1:W-:Y:S02]  /*55f0*/  MUFU.EX2 R10, R2 ;  /* 0x00000002000a7308 */ /* 0x0003e40000000800 */
[----:B-1----:R-:W-:-:S02]  /*5600*/  FFMA.FTZ R2, R221, c[0x0][0x2d0], -R0 ;  /* 0x0000b400dd027a23 */ /* 0x002fc40000010800 */
[----:B------:R-:W-:Y:S01]  /*5610*/  IMAD.MOV.U32 R221, RZ, RZ, R130 ;  /* 0x000000ffffdd7224 */ /* 0x000fe200078e0082 */
[----:B------:R-:W-:-:S03]  /*5620*/  F2FP.BF16.PACK_AB R130, R26, R25 ;  /* 0x000000191a82723e */ /* 0x000fc600000010ff */
[----:B------:R1:W3:Y:S04]  /*5630*/  MUFU.EX2 R11, R2 ;  /* 0x00000002000b7308 */ /* 0x0002e80000000800 */
[C---:B------:R-:W-:Y:S08]  /*5640*/  HMMA.16816.F32.BF16 R148, R128.reuse, R152, R148 ;  /* 0x000000988094723c */ /* 0x040ff00000041894 */
[----:B----4-:R-:W-:Y:S01]  /*5650*/  HMMA.16816.F32.BF16 R180, R128, R184, R180 ;  /* 0x000000b880b4723c */ /* 0x010fe200000418b4 */
[----:B-1----:R-:W-:Y:S01]  /*5660*/  FFMA.FTZ R2, R203, c[0x0][0x2d0], -R0 ;  /* 0x0000b400cb027a23 */ /* 0x002fe20000010800 */
[----:B---3--:R-:W-:Y:S01]  /*5670*/  F2FP.BF16.PACK_AB R125, R11, R10 ;  /* 0x0000000a0b7d723e */ /* 0x008fe200000010ff */
[----:B------:R-:W-:-:S02]  /*5680*/  FADD.FTZ R0, R169, R168 ;  /* 0x000000a8a9007221 */ /* 0x000fc40000010000 */
[----:B------:R-:W1:Y:S01]  /*5690*/  MUFU.EX2 R14, R2 ;  /* 0x00000002000e7308 */ /* 0x000e620000000800 */
[----:B------:R-:W3:Y:S01]  /*56a0*/  LDSM.16.MT88.4 R168, [R226+0x1900] ;  /* 0x00190000e2a8783b */ /* 0x000ee20000004200 */
[----:B------:R-:W-:Y:S01]  /*56b0*/  FADD.FTZ R8, R113, R0 ;  /* 0x0000000071087221 */ /* 0x000fe20000010000 */
[----:B------:R-:W-:Y:S01]  /*56c0*/  MOV R0, R98 ;  /* 0x0000006200007202 */ /* 0x000fe20000000f00 */
[----:B------:R-:W-:Y:S04]  /*56d0*/  HMMA.16816.F32.BF16 R68, R128, R80, R68 ;  /* 0x000000508044723c */ /* 0x000fe80000041844 */
[----:B------:R-:W-:Y:S01]  /*56e0*/  FADD.FTZ R0, R0, R9 ;  /* 0x0000000900007221 */ /* 0x000fe20000010000 */
[----:B-1----:R-:W-:Y:S01]  /*56f0*/  F2FP.BF16.PACK_AB R127, R14, R13 ;  /* 0x0000000d0e7f723e */ /* 0x002fe200000010ff */
[----:B------:R-:W-:-:S02]  /*5700*/  FADD.FTZ R2, R200, R5 ;  /* 0x00000005c8027221 */ /* 0x000fc40000010000 */
[----:B------:R-:W-:Y:S04]  /*5710*/  LDSM.16.MT88.4 R200, [R227+0x1900] ;  /* 0x00190000e3c8783b */ /* 0x000fe80000004200 */
[C---:B------:R-:W-:Y:S08]  /*5720*/  HMMA.16816.F32.BF16 R144, R124.reuse, R152, R144 ;  /* 0x000000987c90723c */ /* 0x040ff00000041890 */
[-C--:B------:R-:W-:Y:S08]  /*5730*/  HMMA.16816.F32.BF16 R156, R124, R154.reuse, R156 ;  /* 0x0000009a7c9c723c */ /* 0x080ff0000004189c */
[C---:B------:R-:W-:Y:S07]  /*5740*/  HMMA.16816.F32.BF16 R152, R128.reuse, R154, R28 ;  /* 0x0000009a8098723c */ /* 0x040fee000004181c */
[----:B------:R-:W-:Y:S01]  /*5750*/  MOV R30, R7 ;  /* 0x00000007001e7202 */ /* 0x000fe20000000f00 */
[----:B---3--:R-:W-:Y:S01]  /*5760*/  HMMA.16816.F32.BF16 R164, R128, R168, R164 ;  /* 0x000000a880a4723c */ /* 0x008fe200000418a4 */
[----:B------:R-:W1:Y:S01]  /*5770*/  LDSM.16.MT88.4 R4, [R227+0x3900] ;  /* 0x00390000e304783b */ /* 0x000e620000004200 */
[----:B------:R-:W-:-:S02]  /*5780*/  IMAD.MOV.U32 R31, RZ, RZ, R115 ;  /* 0x000000ffff1f7224 */ /* 0x000fc400078e0073 */
[----:B------:R-:W-:Y:S01]  /*5790*/  IMAD.MOV.U32 R28, RZ, RZ, R97 ;  /* 0x000000ffff1c7224 */ /* 0x000fe200078e0061 */
[----:B------:R-:W-:Y:S01]  /*57a0*/  LDSM.16.MT88.4 R112, [R228+0x3900] ;  /* 0x00390000e470783b */ /* 0x000fe20000004200 */
[----:B------:R-:W-:Y:S02]  /*57b0*/  IMAD.MOV.U32 R29, RZ, RZ, R96 ;  /* 0x000000ffff1d7224 */ /* 0x000fe400078e0060 */
[----:B------:R-:W-:Y:S01]  /*57c0*/  HMMA.16816.F32.BF16 R160, R124, R168, R160 ;  /* 0x000000a87ca0723c */ /* 0x000fe200000418a0 */
[----:B------:R-:W-:Y:S02]  /*57d0*/  FADD.FTZ R0, R30, R0 ;  /* 0x000000001e007221 */ /* 0x000fe40000010000 */
[----:B------:R-:W-:-:S05]  /*57e0*/  FADD.FTZ R2, R29, R2 ;  /* 0x000000021d027221 */ /* 0x000fca0000010000 */
[-C--:B------:R-:W-:Y:S08]  /*57f0*/  HMMA.16816.F32.BF16 R172, R124, R170.reuse, R172 ;  /* 0x000000aa7cac723c */ /* 0x080ff000000418ac */
[----:B------:R-:W-:Y:S07]  /*5800*/  HMMA.16816.F32.BF16 R168, R128, R170, R32 ;  /* 0x000000aa80a8723c */ /* 0x000fee0000041820 */
[----:B------:R-:W-:Y:S01]  /*5810*/  IMAD.MOV.U32 R35, RZ, RZ, R99 ;  /* 0x000000ffff237224 */ /* 0x000fe200078e0063 */
[----:B------:R-:W-:Y:S01]  /*5820*/  HMMA.16816.F32.BF16 R176, R124, R184, R176 ;  /* 0x000000b87cb0723c */ /* 0x000fe200000418b0 */
[----:B------:R-:W3:Y:S02]  /*5830*/  LDSM.16.MT88.4 R96, [R226+0x3900] ;  /* 0x00390000e260783b */ /* 0x000ee40000004200 */
[----:B------:R-:W-:-:S04]  /*5840*/  FADD.FTZ R8, R35, R8 ;  /* 0x0000000823087221 */ /* 0x000fc80000010000 */
[----:B------:R-:W-:Y:S01]  /*5850*/  FADD.FTZ R9, R31, R8 ;  /* 0x000000081f097221 */ /* 0x000fe20000010000 */
[C---:B------:R-:W-:Y:S08]  /*5860*/  HMMA.16816.F32.BF16 R188, R124.reuse, R186, R188 ;  /* 0x000000ba7cbc723c */ /* 0x040ff000000418bc */
[-C--:B-1----:R-:W-:Y:S08]  /*5870*/  HMMA.16816.F32.BF16 R120, R124, R4.reuse, R120 ;  /* 0x000000047c78723c */ /* 0x082ff00000041878 */
[C---:B------:R-:W-:Y:S07]  /*5880*/  HMMA.16816.F32.BF16 R116, R128.reuse, R4, R116 ;  /* 0x000000048074723c */ /* 0x040fee0000041874 */
        /* <DEDUP_REMOVED lines=26> */
[C---:B---3--:R-:W-:Y:S01]  /*5a30*/  HMMA.16816.F32.BF16 R88, R124.reuse, R96, R40 ;  /* 0x000000607c58723c */ /* 0x048fe20000041828 */
        /* <DEDUP_REMOVED lines=24> */
[C---:B------:R-:W-:Y:S01]  /*5bc0*/  HMMA.16816.F32.BF16 R84, R128.reuse, R96, R84 ;  /* 0x000000608054723c */ /* 0x040fe20000041854 */
[----:B------:R-:W-:Y:S02]  /*5bd0*/  FADD.FTZ R0, R26, R0 ;  /* 0x000000001a007221 */ /* 0x000fe40000010000 */
[----:B------:R-:W-:Y:S02]  /*5be0*/  FADD.FTZ R2, R22, R2 ;  /* 0x0000000216027221 */ /* 0x000fe40000010000 */
[----:B------:R-:W-:Y:S01]  /*5bf0*/  FADD.FTZ R5, R13, R5 ;  /* 0x000000050d057221 */ /* 0x000fe20000010000 */
[----:B------:R1:W-:Y:S01]  /*5c00*/  STL [R1], R0 ;  /* 0x0000000001007387 */ /* 0x0003e20000100800 */
[----:B------:R-:W-:Y:S01]  /*5c10*/  FADD.FTZ R4, R17, R4 ;  /* 0x0000000411047221 */ /* 0x000fe20000010000 */
[C---:B------:R-:W-:Y:S08]  /*5c20*/  HMMA.16816.F32.BF16 R100, R128.reuse, R112, R100 ;  /* 0x000000708064723c */ /* 0x040ff00000041864 */
[C---:B------:R-:W-:Y:S08]  /*5c30*/  HMMA.16816.F32.BF16 R200, R128.reuse, R202, R212 ;  /* 0x000000ca80c8723c */ /* 0x040ff000000418d4 */
[----:B------:R-:W-:Y:S01]  /*5c40*/  HMMA.16816.F32.BF16 R80, R128, R82, R208 ;  /* 0x000000528050723c */ /* 0x000fe200000418d0 */
[----:B-1----:R-:W-:-:S07]  /*5c50*/  FADD.FTZ R0, R14, R5 ;  /* 0x000000050e007221 */ /* 0x002fce0000010000 */
[C---:B------:R-:W-:Y:S08]  /*5c60*/  HMMA.16816.F32.BF16 R96, R128.reuse, R98, R140 ;  /* 0x000000628060723c */ /* 0x040ff0000004188c */
[----:B------:R-:W-:Y:S08]  /*5c70*/  HMMA.16816.F32.BF16 R112, R128, R114, R36 ;  /* 0x000000728070723c */ /* 0x000ff00000041824 */
[-C--:B------:R-:W-:Y:S08]  /*5c80*/  HMMA.16816.F32.BF16 R124, R124, R6.reuse, R48 ;  /* 0x000000067c7c723c */ /* 0x080ff00000041830 */
[----:B------:R-:W-:Y:S07]  /*5c90*/  HMMA.16816.F32.BF16 R128, R128, R6, R44 ;  /* 0x000000068080723c */ /* 0x000fee000004182c */
[----:B------:R-:W-:-:S02]  /*5ca0*/  FADD.FTZ R6, R21, R2 ;  /* 0x0000000215067221 */ /* 0x000fc40000010000 */
[----:B------:R-:W-:-:S03]  /*5cb0*/  FADD.FTZ R2, R19, R4 ;  /* 0x0000000413027221 */ /* 0x000fc60000010000 */
[----:B------:R2:W-:Y:S04]  /*5cc0*/  STL [R1+0x8], R6 ;  /* 0x0000080601007387 */ /* 0x0005e80000100800 */
[----:B------:R2:W-:Y:S04]  /*5cd0*/  STL [R1+0xc], R0 ;  /* 0x00000c0001007387 */ /* 0x0005e80000100800 */
[----:B------:R2:W-:Y:S01]  /*5ce0*/  STL [R1+0x4], R2 ;  /* 0x0000040201007387 */ /* 0x0005e20000100800 */
[----:B------:R-:W-:Y:S05]  /*5cf0*/  @!P1 BRA `(.L_x_645) ;  /* 0x0000501000009947 */ /* 0x000fea0003800000 */
[----:B------:R-:W3:Y:S04]  /*5d00*/  LDL.64 R244, [R1+0x38] ;  /* 0x0000380001f47983 */ /* 0x000ee80000100a00 */
[----:B------:R-:W4:Y:S04]  /*5d10*/  LDL.64 R246, [R1+0x40] ;  /* 0x0000400001f67983 */ /* 0x000f280000100a00 */
[----:B--2---:R-:W2:Y:S04]  /*5d20*/  LDL R249, [R1+0x48] ;  /* 0x0000480001f97983 */ /* 0x004ea80000100800 */
[----:B------:R-:W2:Y:S04]  /*5d30*/  LDL.64 R250, [R1+0x30] ;  /* 0x0000300001fa7983 */ /* 0x000ea80000100a00 */
[----:B------:R-:W2:Y:S01]  /*5d40*/  LDL R248, [R1+0x4c] ;  /* 0x00004c0001f87983 */ /* 0x000ea20000100800 */
[----:B------:R-:W-:Y:S01]  /*5d50*/  UIADD3 UR12, UP0, UR16, 0x80, URZ ;  /* 0x00000080100c7890 */ /* 0x000fe2000ff1e03f */
[----:B------:R-:W-:Y:S01]  /*5d60*/  IMAD.MOV.U32 R133, RZ, RZ, R135 ;  /* 0x000000ffff857224 */ /* 0x000fe200078e0087 */
[----:B------:R-:W-:Y:S01]  /*5d70*/  MOV R132, R136 ;  /* 0x0000008800847202 */ /* 0x000fe20000000f00 */
        /* <DEDUP_REMOVED lines=9> */
[----:B---3--:R-:W-:-:S02]  /*5e10*/  IADD3 R2, P2, R244, 0x40, RZ ;  /* 0x00000040f4027810 */ /* 0x008fc40007f5e0ff */
[----:B----4-:R-:W-:-:S03]  /*5e20*/  IADD3 R0, P1, R246, 0x40, RZ ;  /* 0x00000040f6007810 */ /* 0x010fc60007f3e0ff */
[----:B------:R2:W-:Y:S04]  /*5e30*/  STL [R1+0x2c], R2 ;  /* 0x00002c0201007387 */ /* 0x0005e80000100800 */
[----:B------:R1:W-:Y:S01]  /*5e40*/  STL [R1+0x24], R0 ;  /* 0x0000240001007387 */ /* 0x0003e20000100800 */
[----:B--2---:R-:W-:Y:S01]  /*5e50*/  IADD3.X R2, RZ, R249, RZ, P2, !PT ;  /* 0x000000f9ff027210 */ /* 0x004fe200017fe4ff */
[----:B-1----:R-:W-:-:S04]  /*5e60*/  IMAD.X R0, RZ, RZ, R251, P1 ;  /* 0x000000ffff007224 */ /* 0x002fc800008e06fb */
[----:B------:R1:W-:Y:S04]  /*5e70*/  STL [R1+0x28], R2 ;  /* 0x0000280201007387 */ /* 0x0003e80000100800 */
[----:B------:R1:W-:Y:S01]  /*5e80*/  STL [R1+0x20], R0 ;  /* 0x0000200001007387 */ /* 0x0003e20000100800 */
[----:B------:R-:W-:-:S03]  /*5e90*/  IMAD.SHL.U32 R244, R248, 0x2, RZ ;  /* 0x00000002f8f47824 */ /* 0x000fc600078e00ff */
.L_x_646:
[----:B------:R-:W-:Y:S04]  /*5ea0*/  DEPBAR.LE SB0, 0x0 ;  /* 0x000080000000791a */ /* 0x000fe80000000000 */
[----:B------:R-:W-:Y:S01]  /*5eb0*/  BAR.SYNC.DEFER_BLOCKING 0x0 ;  /* 0x0000000000007b1d */ /* 0x000fe20000010000 */
[----:B------:R-:W-:Y:S02]  /*5ec0*/  USHF.R.S32.HI UR8, URZ, 0x1f, UR18 ;  /* 0x0000001f3f087899 */ /* 0x000fe40008011412 */
[----:B------:R-:W-:Y:S02]  /*5ed0*/  UIMAD.WIDE.U32 UR24, UR18, UR6, URZ ;  /* 0x00000006121872a5 */ /* 0x000fe4000f8e003f */
[----:B------:R-:W-:Y:S02]  /*5ee0*/  UIMAD UR8, UR8, UR6, URZ ;  /* 0x00000006080872a4 */ /* 0x000fe4000f8e023f */
[----:B------:R-:W-:Y:S02]  /*5ef0*/  USHF.L.U32 UR9, UR24, 0x6, URZ ;  /* 0x0000000618097899 */ /* 0x000fe4000800063f */
[----:B------:R-:W-:Y:S02]  /*5f00*/  UIMAD UR8, UR18, UR7, UR8 ;  /* 0x00000007120872a4 */ /* 0x000fe4000f8e0208 */
[----:B------:R-:W-:Y:S02]  /*5f10*/  UISETP.GT.AND UP1, UPT, UR18, URZ, UPT ;  /* 0x0000003f1200728c */ /* 0x000fe4000bf24270 */
[----:B------:R-:W-:Y:S02]  /*5f20*/  UIADD3 UR8, UR25, UR8, URZ ;  /* 0x0000000819087290 */ /* 0x000fe4000fffe03f */
[----:B------:R-:W-:Y:S02]  /*5f30*/  UIADD3 UR18, UR18, -0x1, URZ ;  /* 0xffffffff12127890 */ /* 0x000fe4000fffe03f */
[----:B------:R-:W-:Y:S05]  /*5f40*/  USHF.L.U64.HI UR8, UR24, 0x6, UR8 ;  /* 0x0000000618087899 */ /* 0x000fea0008010208 */
[----:B------:R-:W-:Y:S01]  /*5f50*/  @UP1 USHF.L.U32 UR10, UR4, 0x5, URZ ;  /* 0x00000005040a1899 */ /* 0x000fe2000800063f */
[----:B-----5:R-:W-:Y:S01]  /*5f60*/  LDSM.16.M88.4 R64, [R231+0x8100] ;  /* 0x00810000e740783b */ /* 0x020fe20000000200 */
[----:B------:R-:W-:Y:S02]  /*5f70*/  @UP1 USHF.L.U64.HI UR17, UR4, UR13, UR5 ;  /* 0x0000000d04111299 */ /* 0x000fe40008010205 */
[----:B------:R-:W-:Y:S05]  /*5f80*/  @UP1 UIMAD.WIDE.U32 UR24, UR18, UR4, URZ ;  /* 0x00000004121812a5 */ /* 0x000fea000f8e003f */
[----:B------:R-:W2:Y:S08]  /*5f90*/  LDSM.16.M88.4 R16, [R224+0x4100] ;  /* 0x00410000e010783b */ /* 0x000eb00000000200 */
[----:B------:R-:W3:Y:S08]  /*5fa0*/  LDSM.16.M88.4 R60, [R231+0xa100] ;  /* 0x00a10000e73c783b */ /* 0x000ef00000000200 */
[----:B------:R-:W3:Y:S08]  /*5fb0*/  LDSM.16.M88.4 R32, [R224+0x4900] ;  /* 0x00490000e020783b */ /* 0x000ef00000000200 */
[----:B-1----:R-:W4:Y:S06]  /*5fc0*/  LDL.64 R2, [R1+0x38] ;  /* 0x0000380001027983 */ /* 0x002f2c0000100a00 */
[----:B------:R-:W1:Y:S08]  /*5fd0*/  LDSM.16.M88.4 R48, [R224+0x5100] ;  /* 0x00510000e030783b */ /* 0x000e700000000200 */
[----:B------:R-:W4:Y:S01]  /*5fe0*/  LDL R134, [R1+0x48] ;  /* 0x0000480001867983 */ /* 0x000f220000100800 */
[-C--:B--2---:R-:W-:Y:S03]  /*5ff0*/  HMMA.16816.F32.BF16 R4, R64, R16.reuse, RZ ;  /* 0x000000104004723c */ /* 0x084fe600000418ff */
[----:B------:R-:W2:Y:S05]  /*6000*/  LDSM.16.M88.4 R140, [R224+0x5900] ;  /* 0x00590000e08c783b */ /* 0x000eaa0000000200 */
[C---:B---3--:R-:W-:Y:S03]  /*6010*/  HMMA.16816.F32.BF16 R8, R60.reuse, R16, RZ ;  /* 0x000000103c08723c */ /* 0x048fe600000418ff */
[----:B------:R-:W3:Y:S04]  /*6020*/  LDL R0, [R1+0x2c] ;  /* 0x00002c0001007983 */ /* 0x000ee80000100800 */
[----:B------:R-:W-:Y:S01]  /*6030*/  LDSM.16.M88.4 R208, [R233+0x8100] ;  /* 0x00810000e9d0783b */ /* 0x000fe20000000200 */
[-C--:B------:R-:W-:Y:S07]  /*6040*/  HMMA.16816.F32.BF16 R12, R60, R18.reuse, RZ ;  /* 0x000000123c0c723c */ /* 0x080fee00000418ff */
[----:B------:R-:W3:Y:S01]  /*6050*/  LDL R135, [R1+0x28] ;  /* 0x0000280001877983 */ /* 0x000ee20000100800 */
[C---:B------:R-:W-:Y:S03]  /*6060*/  HMMA.16816.F32.BF16 R16, R64.reuse, R18, RZ ;  /* 0x000000124010723c */ /* 0x040fe600000418ff */
[----:B------:R-:W2:Y:S05]  /*6070*/  LDSM.16.M88.4 R212, [R235] ;  /* 0x00000000ebd4783b */ /* 0x000eaa0000000200 */
[-C--:B------:R-:W-:Y:S03]  /*6080*/  HMMA.16816.F32.BF16 R20, R64, R32.reuse, RZ ;  /* 0x000000204014723c */ /* 0x080fe600000418ff */
[----:B------:R-:W-:Y:S04]  /*6090*/  STL [R1+0x6c], R128 ;  /* 0x00006c8001007387 */ /* 0x000fe80000100800 */
[----:B------:R-:W-:Y:S01]  /*60a0*/  STL [R1+0x68], R129 ;  /* 0x0000688101007387 */ /* 0x000fe20000100800 */
[C---:B------:R-:W-:Y:S03]  /*60b0*/  HMMA.16816.F32.BF16 R24, R60.reuse, R32, RZ ;  /* 0x000000203c18723c */ /* 0x040fe600000418ff */
[----:B------:R-:W-:Y:S04]  /*60c0*/  STL [R1+0x64], R130 ;  /* 0x0000648201007387 */ /* 0x000fe80000100800 */
[----:B------:R-:W-:Y:S01]  /*60d0*/  STL [R1+0x60], R131 ;  /* 0x0000608301007387 */ /* 0x000fe20000100800 */
[-C--:B------:R-:W-:Y:S03]  /*60e0*/  HMMA.16816.F32.BF16 R28, R60, R34.reuse, RZ ;  /* 0x000000223c1c723c */ /* 0x080fe600000418ff */
[----:B------:R-:W-:Y:S04]  /*60f0*/  STL [R1+0x5c], R235 ;  /* 0x00005ceb01007387 */ /* 0x000fe80000100800 */
[----:B------:R-:W-:Y:S01]  /*6100*/  STL [R1+0x70], R243 ;  /* 0x000070f301007387 */ /* 0x000fe20000100800 */
[C---:B------:R-:W-:Y:S03]  /*6110*/  HMMA.16816.F32.BF16 R32, R64.reuse, R34, RZ ;  /* 0x000000224020723c */ /* 0x040fe600000418ff */
[----:B------:R-:W-:Y:S04]  /*6120*/  STL [R1+0x74], R242 ;  /* 0x000074f201007387 */ /* 0x000fe80000100800 */
[----:B------:R-:W-:Y:S01]  /*6130*/  STL [R1+0x78], R241 ;  /* 0x000078f101007387 */ /* 0x000fe20000100800 */
[-C--:B-1----:R-:W-:Y:S08]  /*6140*/  HMMA.16816.F32.BF16 R36, R64, R48.reuse, RZ ;  /* 0x000000304024723c */ /* 0x082ff000000418ff */
[C---:B------:R-:W-:Y:S08]  /*6150*/  HMMA.16816.F32.BF16 R40, R60.reuse, R48, RZ ;  /* 0x000000303c28723c */ /* 0x040ff000000418ff */
[-C--:B------:R-:W-:Y:S08]  /*6160*/  HMMA.16816.F32.BF16 R44, R60, R50.reuse, RZ ;  /* 0x000000323c2c723c */ /* 0x080ff000000418ff */
[C---:B------:R-:W-:Y:S08]  /*6170*/  HMMA.16816.F32.BF16 R48, R64.reuse, R50, RZ ;  /* 0x000000324030723c */ /* 0x040ff000000418ff */
[-C--:B--2---:R-:W-:Y:S08]  /*6180*/  HMMA.16816.F32.BF16 R52, R64, R140.reuse, RZ ;  /* 0x0000008c4034723c */ /* 0x084ff000000418ff */
[C---:B------:R-:W-:Y:S08]  /*6190*/  HMMA.16816.F32.BF16 R56, R60.reuse, R140, RZ ;  /* 0x0000008c3c38723c */ /* 0x040ff000000418ff */
[-C--:B------:R-:W-:Y:S08]  /*61a0*/  HMMA.16816.F32.BF16 R60, R60, R142.reuse, RZ ;  /* 0x0000008e3c3c723c */ /* 0x080ff000000418ff */
[----:B------:R-:W-:Y:S01]  /*61b0*/  HMMA.16816.F32.BF16 R64, R64, R142, RZ ;  /* 0x0000008e4040723c */ /* 0x000fe200000418ff */
[----:B------:R-:W1:Y:S07]  /*61c0*/  LDSM.16.M88.4 R140, [R233+0xa100] ;  /* 0x00a10000e98c783b */ /* 0x000e6e0000000200 */
[-C--:B------:R-:W-:Y:S08]  /*61d0*/  HMMA.16816.F32.BF16 R4, R208, R212.reuse, R4 ;  /* 0x000000d4d004723c */ /* 0x080ff00000041804 */
[C---:B-1----:R-:W-:Y:S08]  /*61e0*/  HMMA.16816.F32.BF16 R8, R140.reuse, R212, R8 ;  /* 0x000000d48c08723c */ /* 0x042ff00000041808 */
[-C--:B------:R-:W-:Y:S08]  /*61f0*/  HMMA.16816.F32.BF16 R12, R140, R214.reuse, R12 ;  /* 0x000000d68c0c723c */ /* 0x080ff0000004180c */
[C---:B------:R-:W-:Y:S01]  /*6200*/  HMMA.16816.F32.BF16 R16, R208.reuse, R214, R16 ;  /* 0x000000d6d010723c */ /* 0x040fe20000041810 */
[----:B------:R-:W1:Y:S07]  /*6210*/  LDSM.16.M88.4 R212, [R243] ;  /* 0x00000000f3d4783b */ /* 0x000e6e0000000200 */
[-C--:B-1----:R-:W-:Y:S08]  /*6220*/  HMMA.16816.F32.BF16 R20, R208, R212.reuse, R20 ;  /* 0x000000d4d014723c */ /* 0x082ff00000041814 */
[C---:B------:R-:W-:Y:S08]  /*6230*/  HMMA.16816.F32.BF16 R24, R140.reuse, R212, R24 ;  /* 0x000000d48c18723c */ /* 0x040ff00000041818 */
[-C--:B------:R-:W-:Y:S08]  /*6240*/  HMMA.16816.F32.BF16 R28, R140, R214.reuse, R28 ;  /* 0x000000d68c1c723c */ /* 0x080ff0000004181c */
[C---:B------:R-:W-:Y:S01]  /*6250*/  HMMA.16816.F32.BF16 R32, R208.reuse, R214, R32 ;  /* 0x000000d6d020723c */ /* 0x040fe20000041820 */
[----:B------:R-:W1:Y:S07]  /*6260*/  LDSM.16.M88.4 R212, [R242] ;  /* 0x00000000f2d4783b */ /* 0x000e6e0000000200 */
[-C--:B-1----:R-:W-:Y:S04]  /*6270*/  HMMA.16816.F32.BF16 R36, R208, R212.reuse, R36 ;  /* 0x000000d4d024723c */ /* 0x082fe80000041824 */
[----:B----4-:R-:W-:Y:S04]  /*6280*/  IADD3 R3, P2, R2, UR9, RZ ;  /* 0x0000000902037c10 */ /* 0x010fe8000ff5e0ff */
[C---:B------:R-:W-:Y:S01]  /*6290*/  LEA R2, P1, R3.reuse, c[0x0][0x1f8], 0x1 ;  /* 0x00007e0003027a11 */ /* 0x040fe200078208ff */
[C---:B------:R-:W-:Y:S04]  /*62a0*/  HMMA.16816.F32.BF16 R40, R140.reuse, R212, R40 ;  /* 0x000000d48c28723c */ /* 0x040fe80000041828 */
[----:B------:R-:W-:Y:S04]  /*62b0*/  IADD3.X R134, R134, UR8, RZ, P2, !PT ;  /* 0x0000000886867c10 */ /* 0x000fe800097fe4ff */
[-C--:B------:R-:W-:Y:S04]  /*62c0*/  HMMA.16816.F32.BF16 R44, R140, R214.reuse, R44 ;  /* 0x000000d68c2c723c */ /* 0x080fe8000004182c */
[----:B------:R-:W-:Y:S04]  /*62d0*/  LEA.HI.X R3, R3, c[0x0][0x1fc], R134, 0x1, P1 ;  /* 0x00007f0003037a11 */ /* 0x000fe800008f0c86 */
[C---:B------:R-:W-:Y:S01]  /*62e0*/  HMMA.16816.F32.BF16 R48, R208.reuse, R214, R48 ;  /* 0x000000d6d030723c */ /* 0x040fe20000041830 */
[----:B------:R-:W1:Y:S03]  /*62f0*/  LDSM.16.M88.4 R212, [R241] ;  /* 0x00000000f1d4783b */ /* 0x000e660000000200 */
[----:B---3--:R-:W-:Y:S01]  /*6300*/  IADD3 R0, P2, R0, UR9, RZ ;  /* 0x0000000900007c10 */ /* 0x008fe2000ff5e0ff */
[----:B------:R-:W-:Y:S04]  /*6310*/  @UP1 USHF.L.U32 UR9, UR24, 0x6, URZ ;  /* 0x0000000618091899 */ /* 0x000fe8000800063f */
[----:B------:R-:W-:Y:S01]  /*6320*/  @!PT LDS RZ, [RZ] ;  /* 0x00000000fffff984 */ /* 0x000fe20000000800 */
[----:B------:R-:W-:Y:S01]  /*6330*/  @!PT LDS RZ, [RZ] ;  /* 0x00000000fffff984 */ /* 0x000fe20000000800 */
[----:B------:R-:W-:Y:S01]  /*6340*/  @!PT LDS RZ, [RZ] ;  /* 0x00000000fffff984 */ /* 0x000fe20000000800 */
[----:B------:R2:W-:Y:S03]  /*6350*/  LDGSTS.E.BYPASS.LTC128B.128 [R244+0x100], [R2.64], !P3 ;  /* 0x0010000002f47fae */ /* 0x0005e6000d901d56 */
[----:B------:R-:W-:Y:S01]  /*6360*/  IADD3.X R134, R135, UR8, RZ, P2, !PT ;  /* 0x0000000887867c10 */ /* 0x000fe200097fe4ff */
[----:B------:R-:W-:Y:S04]  /*6370*/  @UP1 USHF.R.S32.HI UR8, URZ, 0x1f, UR18 ;  /* 0x0000001f3f081899 */ /* 0x000fe80008011412 */
[----:B------:R-:W-:Y:S04]  /*6380*/  @UP1 UIMAD UR8, UR8, UR4, URZ ;  /* 0x00000004080812a4 */ /* 0x000fe8000f8e023f */
[----:B------:R-:W-:Y:S04]  /*6390*/  @UP1 UIMAD UR8, UR18, UR5, UR8 ;  /* 0x00000005120812a4 */ /* 0x000fe8000f8e0208 */
[----:B------:R-:W-:Y:S04]  /*63a0*/  @UP1 UIADD3 UR8, UR25, UR8, URZ ;  /* 0x0000000819081290 */ /* 0x000fe8000fffe03f */
[----:B------:R-:W-:Y:S01]  /*63b0*/  @UP1 USHF.L.U64.HI UR8, UR24, 0x6, UR8 ;  /* 0x0000000618081899 */ /* 0x000fe20008010208 */
[----:B--2---:R-:W-:Y:S04]  /*63c0*/  IADD3 R2, P2, R2, UR16, RZ ;  /* 0x0000001002027c10 */ /* 0x004fe8000ff5e0ff */
[----:B------:R-:W-:Y:S01]  /*63d0*/  IADD3.X R3, R3, UR15, RZ, P2, !PT ;  /* 0x0000000f03037c10 */ /* 0x000fe200097fe4ff */
[-C--:B-1----:R-:W-:Y:S08]  /*63e0*/  HMMA.16816.F32.BF16 R52, R208, R212.reuse, R52 ;  /* 0x000000d4d034723c */ /* 0x082ff00000041834 */
[C---:B------:R-:W-:Y:S08]  /*63f0*/  HMMA.16816.F32.BF16 R56, R140.reuse, R212, R56 ;  /* 0x000000d48c38723c */ /* 0x040ff00000041838 */
[-C--:B------:R-:W-:Y:S07]  /*6400*/  HMMA.16816.F32.BF16 R60, R140, R214.reuse, R60 ;  /* 0x000000d68c3c723c */ /* 0x080fee000004183c */
[C---:B------:R-:W-:Y:S01]  /*6410*/  LEA R140, P1, R0.reuse, c[0x0][0x1f8], 0x1 ;  /* 0x00007e00008c7a11 */ /* 0x040fe200078208ff */
[----:B------:R-:W-:Y:S04]  /*6420*/  HMMA.16816.F32.BF16 R64, R208, R214, R64 ;  /* 0x000000d6d040723c */ /* 0x000fe80000041840 */
[----:B------:R-:W-:Y:S02]  /*6430*/  LEA.HI.X R141, R0, c[0x0][0x1fc], R134, 0x1, P1 ;  /* 0x00007f00008d7a11 */ /* 0x000fe400008f0c86 */
[C---:B------:R-:W-:Y:S02]  /*6440*/  IADD3 R134, P1, R2.reuse, UR16, RZ ;  /* 0x0000001002867c10 */ /* 0x040fe4000ff3e0ff */
[----:B------:R-:W-:Y:S01]  /*6450*/  IADD3 R142, P4, R2, UR12, RZ ;  /* 0x0000000c028e7c10 */ /* 0x000fe2000ff9e0ff */
[----:B------:R1:W-:Y:S03]  /*6460*/  LDGSTS.E.BYPASS.LTC128B.128 [R244+0x2100], [R140.64], !P0 ;  /* 0x021000008cf47fae */ /* 0x0003e6000c101d56 */
[C---:B------:R-:W-:Y:S02]  /*6470*/  IADD3.X R135, R3.reuse, UR15, RZ, P1, !PT ;  /* 0x0000000f03877c10 */ /* 0x040fe40008ffe4ff */
[----:B------:R-:W-:Y:S03]  /*6480*/  IADD3.X R143, R3, UR11, RZ, P4, !PT ;  /* 0x0000000b038f7c10 */ /* 0x000fe6000a7fe4ff */
[----:B------:R2:W-:Y:S08]  /*6490*/  LDGSTS.E.BYPASS.LTC128B.128 [R244+0x900], [R2.64], !P3 ;  /* 0x0090000002f47fae */ /* 0x0005f0000d901d56 */
[----:B------:R2:W-:Y:S08]  /*64a0*/  LDGSTS.E.BYPASS.LTC128B.128 [R244+0x2900], [R2.64+0x80], !P0 ;  /* 0x0290008002f47fae */ /* 0x0005f0000c101d56 */
[----:B------:R3:W-:Y:S01]  /*64b0*/  LDGSTS.E.BYPASS.LTC128B.128 [R244+0x1100], [R134.64], !P3 ;  /* 0x0110000086f47fae */ /* 0x0007e2000d901d56 */
[C---:B-1----:R-:W-:Y:S04]  /*64c0*/  IADD3 R140, P2, R134.reuse, UR16, RZ ;  /* 0x00000010868c7c10 */ /* 0x042fe8000ff5e0ff */
[C---:B------:R-:W-:Y:S03]  /*64d0*/  IADD3.X R141, R135.reuse, UR15, RZ, P2, !PT ;  /* 0x0000000f878d7c10 */ /* 0x040fe600097fe4ff */
[----:B------:R1:W-:Y:S08]  /*64e0*/  LDGSTS.E.BYPASS.LTC128B.128 [R244+0x3100], [R142.64], !P0 ;  /* 0x031000008ef47fae */ /* 0x0003f0000c101d56 */
[----:B------:R1:W-:Y:S01]  /*64f0*/  LDGSTS.E.BYPASS.LTC128B.128 [R244+0x1900], [R140.64], !P3 ;  /* 0x019000008cf47fae */ /* 0x0003e2000d901d56 */
[----:B--2---:R-:W-:Y:S04]  /*6500*/  IADD3 R2, P1, R134, UR12, RZ ;  /* 0x0000000c86027c10 */ /* 0x004fe8000ff3e0ff */
[----:B------:R-:W-:Y:S02]  /*6510*/  IADD3.X R3, R135, UR11, RZ, P1, !PT ;  /* 0x0000000b87037c10 */ /* 0x000fe40008ffe4ff */
[----:B------:R-:W-:Y:S03]  /*6520*/  PLOP3.LUT P1, PT, PT, PT, UP1, 0x80, 0x0 ;  /* 0x000000000000781c */ /* 0x000fe60003f2f018 */
[----:B------:R2:W-:Y:S08]  /*6530*/  LDGSTS.E.BYPASS.LTC128B.128 [R244+0x3900], [R2.64], !P0 ;  /* 0x0390000002f47fae */ /* 0x0005f0000c101d56 */
[----:B------:R-:W-:Y:S08]  /*6540*/  LDSM.16.M88.4 R208, [R230+0x4100] ;  /* 0x00410000e6d0783b */ /* 0x000ff00000000200 */
[----:B-1----:R-:W1:Y:S08]  /*6550*/  LDSM.16.M88.4 R140, [R232+0x8100] ;  /* 0x00810000e88c783b */ /* 0x002e700000000200 */
[----:B------:R-:W4:Y:S08]  /*6560*/  LDSM.16.M88.4 R212, [R232+0xa100] ;  /* 0x00a10000e8d4783b */ /* 0x000f300000000200 */
[----:B------:R-:W0:Y:S01]  /*6570*/  LDGDEPBAR ;  /* 0x00000000000079af */ /* 0x000e220000000000 */
[-C--:B-1----:R-:W-:Y:S08]  /*6580*/  HMMA.16816.F32.BF16 R4, R140, R208.reuse, R4 ;  /* 0x000000d08c04723c */ /* 0x082ff00000041804 */
[C---:B----4-:R-:W-:Y:S08]  /*6590*/  HMMA.16816.F32.BF16 R8, R212.reuse, R208, R8 ;  /* 0x000000d0d408723c */ /* 0x050ff00000041808 */
[-C--:B------:R-:W-:Y:S08]  /*65a0*/  HMMA.16816.F32.BF16 R12, R212, R210.reuse, R12 ;  /* 0x000000d2d40c723c */ /* 0x080ff0000004180c */
[C---:B------:R-:W-:Y:S01]  /*65b0*/  HMMA.16816.F32.BF16 R16, R140.reuse, R210, R16 ;  /* 0x000000d28c10723c */ /* 0x040fe20000041810 */
[----:B------:R-:W1:Y:S07]  /*65c0*/  LDSM.16.M88.4 R208, [R230+0x4900] ;  /* 0x00490000e6d0783b */ /* 0x000e6e0000000200 */
[-C--:B-1----:R-:W-:Y:S08]  /*65d0*/  HMMA.16816.F32.BF16 R20, R140, R208.reuse, R20 ;  /* 0x000000d08c14723c */ /* 0x082ff00000041814 */
[C---:B------:R-:W-:Y:S08]  /*65e0*/  HMMA.16816.F32.BF16 R24, R212.reuse, R208, R24 ;  /* 0x000000d0d418723c */ /* 0x040ff00000041818 */
        /* <DEDUP_REMOVED lines=10> */
[-C--:B------:R-:W-:Y:S01]  /*6690*/  HMMA.16816.F32.BF16 R60, R212, R210.reuse, R60 ;  /* 0x000000d2d43c723c */ /* 0x080fe2000004183c */
[----:B------:R-:W-:Y:S07]  /*66a0*/  LDSM.16.M88.4 R212, [R234+0x8100] ;  /* 0x00810000ead4783b */ /* 0x000fee0000000200 */
[----:B------:R-:W-:Y:S01]  /*66b0*/  HMMA.16816.F32.BF16 R64, R140, R210, R64 ;  /* 0x000000d28c40723c */ /* 0x000fe20000041840 */
[----:B------:R-:W1:Y:S08]  /*66c0*/  LDSM.16.M88.4 R140, [R229] ;  /* 0x00000000e58c783b */ /* 0x000e700000000200 */
[----:B------:R-:W4:Y:S01]  /*66d0*/  LDSM.16.M88.4 R208, [R234+0xa100] ;  /* 0x00a10000ead0783b */ /* 0x000f220000000200 */
        /* <DEDUP_REMOVED lines=20> */
[----:B------:R-:W1:Y:S08]  /*6820*/  LDSM.16.M88.4 R140, [R224+0x6100] ;  /* 0x00610000e08c783b */ /* 0x000e700000000200 */
        /* <DEDUP_REMOVED lines=90> */
[----:B------:R-:W-:Y:S09]  /*6dd0*/  FMUL.FTZ R15, R15, c[0x0][0x320] ;  /* 0x0000c8000f0f7a20 */ /* 0x000ff20000410000 */
[----:B------:R1:W-:Y:S10]  /*6de0*/  MUFU.TANH R217, R7 ;  /* 0x0000000700d97308 */ /* 0x0003f40000002400 */
[----:B------:R4:W-:Y:S10]  /*6df0*/  MUFU.TANH R218, R8 ;  /* 0x0000000800da7308 */ /* 0x0009f40000002400 */
[----:B------:R2:W-:Y:S01]  /*6e00*/  MUFU.TANH R221, R10 ;  /* 0x0000000a00dd7308 */ /* 0x0005e20000002400 */
[----:B-1----:R-:W1:Y:S09]  /*6e10*/  LDSM.16.M88.4 R4, [R229+0x2800] ;  /* 0x00280000e504783b */ /* 0x002e720000000200 */
[----:B------:R-:W-:Y:S01]  /*6e20*/  MUFU.TANH R16, R16 ;  /* 0x0000001000107308 */ /* 0x000fe20000002400 */
[----:B----4-:R-:W4:Y:S09]  /*6e30*/  LDL R8, [R1+0x24] ;  /* 0x0000240001087983 */ /* 0x010f320000100800 */
[----:B------:R-:W-:Y:S01]  /*6e40*/  MUFU.TANH R17, R17 ;  /* 0x0000001100117308 */ /* 0x000fe20000002400 */
[----:B--2---:R-:W2:Y:S09]  /*6e50*/  LDL R10, [R1+0x20] ;  /* 0x00002000010a7983 */ /* 0x004eb20000100800 */
[----:B------:R-:W-:Y:S10]  /*6e60*/  MUFU.TANH R219, R9 ;  /* 0x0000000900db7308 */ /* 0x000ff40000002400 */
[----:B------:R-:W-:Y:S01]  /*6e70*/  MUFU.TANH R18, R18 ;  /* 0x0000001200127308 */ /* 0x000fe20000002400 */
[-C--:B-1----:R-:W-:Y:S09]  /*6e80*/  HMMA.16816.F32.BF16 R20, R212, R4.reuse, R20 ;  /* 0x00000004d414723c */ /* 0x082ff20000041814 */
[----:B------:R-:W-:Y:S01]  /*6e90*/  MUFU.TANH R19, R19 ;  /* 0x0000001300137308 */ /* 0x000fe20000002400 */
[C---:B------:R-:W-:Y:S09]  /*6ea0*/  HMMA.16816.F32.BF16 R24, R208.reuse, R4, R24 ;  /* 0x00000004d018723c */ /* 0x040ff20000041818 */
[----:B------:R-:W-:Y:S01]  /*6eb0*/  MUFU.TANH R11, R11 ;  /* 0x0000000b000b7308 */ /* 0x000fe20000002400 */
[-C--:B------:R-:W-:Y:S04]  /*6ec0*/  HMMA.16816.F32.BF16 R28, R208, R6.reuse, R28 ;  /* 0x00000006d01c723c */ /* 0x080fe8000004181c */
[----:B------:R-:W-:Y:S04]  /*6ed0*/  FMUL.FTZ R22, R22, c[0x0][0x320] ;  /* 0x0000c80016167a20 */ /* 0x000fe80000410000 */
[C---:B------:R-:W-:Y:S01]  /*6ee0*/  HMMA.16816.F32.BF16 R32, R212.reuse, R6, R32 ;  /* 0x00000006d420723c */ /* 0x040fe20000041820 */
[----:B------:R-:W-:Y:S01]  /*6ef0*/  MUFU.TANH R13, R13 ;  /* 0x0000000d000d7308 */ /* 0x000fe20000002400 */
[----:B------:R-:W1:Y:S02]  /*6f00*/  LDSM.16.M88.4 R4, [R229+0x3000] ;  /* 0x00300000e504783b */ /* 0x000e640000000200 */
[----:B------:R-:W-:Y:S02]  /*6f10*/  FMUL.FTZ R23, R23, c[0x0][0x320] ;  /* 0x0000c80017177a20 */ /* 0x000fe40000410000 */
        /* <DEDUP_REMOVED lines=8> */
[----:B------:R3:W-:Y:S01]  /*6fa0*/  MUFU.TANH R247, R23 ;  /* 0x0000001700f77308 */ /* 0x0007e20000002400 */
[----:B------:R-:W-:Y:S02]  /*6fb0*/  FMUL.FTZ R29, R29, c[0x0][0x320] ;  /* 0x0000c8001d1d7a20 */ /* 0x000fe40000410000 */
[----:B------:R-:W-:Y:S02]  /*6fc0*/  FMUL.FTZ R33, R33, c[0x0][0x320] ;  /* 0x0000c80021217a20 */ /* 0x000fe40000410000 */
[----:B------:R-:W-:Y:S02]  /*6fd0*/  FMUL.FTZ R32, R32, c[0x0][0x320] ;  /* 0x0000c80020207a20 */ /* 0x000fe40000410000 */
[----:B------:R-:W-:Y:S02]  /*6fe0*/  FMUL.FTZ R34, R34, c[0x0][0x320] ;  /* 0x0000c80022227a20 */ /* 0x000fe40000410000 */
[----:B------:R-:W-:Y:S01]  /*6ff0*/  FMUL.FTZ R26, R26, c[0x0][0x320] ;  /* 0x0000c8001a1a7a20 */ /* 0x000fe20000410000 */
[----:B------:R-:W3:Y:S01]  /*7000*/  MUFU.TANH R131, R20 ;  /* 0x0000001400837308 */ /* 0x000ee20000002400 */
[----:B------:R-:W-:Y:S02]  /*7010*/  FMUL.FTZ R35, R35, c[0x0][0x320] ;  /* 0x0000c80023237a20 */ /* 0x000fe40000410000 */
[----:B------:R-:W-:Y:S07]  /*7020*/  FMUL.FTZ R27, R27, c[0x0][0x320] ;  /* 0x0000c8001b1b7a20 */ /* 0x000fee0000410000 */
[----:B------:R3:W-:Y:S01]  /*7030*/  MUFU.TANH R252, R21 ;  /* 0x0000001500fc7308 */ /* 0x0007e20000002400 */
[-C--:B-1----:R-:W-:Y:S01]  /*7040*/  HMMA.16816.F32.BF16 R36, R212, R4.reuse, R36 ;  /* 0x00000004d424723c */ /* 0x082fe20000041824 */
[----:B---3--:R-:W3:Y:S07]  /*7050*/  LDL.64 R22, [R1+0x40] ;  /* 0x0000400001167983 */ /* 0x008eee0000100a00 */
[C---:B------:R-:W-:Y:S01]  /*7060*/  HMMA.16816.F32.BF16 R40, R208.reuse, R4, R40 ;  /* 0x00000004d028723c */ /* 0x040fe20000041828 */
[----:B------:R-:W-:Y:S07]  /*7070*/  MUFU.TANH R128, R24 ;  /* 0x0000001800807308 */ /* 0x000fee0000002400 */
[-C--:B------:R-:W-:Y:S03]  /*7080*/  HMMA.16816.F32.BF16 R44, R208, R6.reuse, R44 ;  /* 0x00000006d02c723c */ /* 0x080fe6000004182c */
[----:B------:R-:W1:Y:S01]  /*7090*/  MUFU.TANH R249, R33 ;  /* 0x0000002100f97308 */ /* 0x000e620000002400 */
[----:B------:R-:W2:Y:S04]  /*70a0*/  LDL.64 R20, [R1+0x30] ;  /* 0x0000300001147983 */ /* 0x000ea80000100a00 */
[C---:B------:R-:W-:Y:S04]  /*70b0*/  HMMA.16816.F32.BF16 R48, R212.reuse, R6, R48 ;  /* 0x00000006d430723c */ /* 0x040fe80000041830 */
[----:B------:R-:W-:Y:S01]  /*70c0*/  FMUL.FTZ R36, R36, c[0x0][0x320] ;  /* 0x0000c80024247a20 */ /* 0x000fe20000410000 */
[----:B------:R-:W-:Y:S01]  /*70d0*/  MUFU.TANH R241, R31 ;  /* 0x0000001f00f17308 */ /* 0x000fe20000002400 */
[----:B------:R-:W1:Y:S01]  /*70e0*/  LDSM.16.M88.4 R4, [R229+0x3800] ;  /* 0x00380000e504783b */ /* 0x000e620000000200 */
[----:B------:R-:W-:Y:S01]  /*70f0*/  FMUL.FTZ R37, R37, c[0x0][0x320] ;  /* 0x0000c80025257a20 */ /* 0x000fe20000410000 */
[----:B------:R-:W-:Y:S04]  /*7100*/  DEPBAR.LE SB0, 0x0 ;  /* 0x000080000000791a */ /* 0x000fe80000000000 */
[----:B------:R-:W-:Y:S02]  /*7110*/  FMUL.FTZ R40, R40, c[0x0][0x320] ;  /* 0x0000c80028287a20 */ /* 0x000fe40000410000 */
[----:B------:R-:W-:Y:S01]  /*7120*/  FMUL.FTZ R38, R38, c[0x0][0x320] ;  /* 0x0000c80026267a20 */ /* 0x000fe20000410000 */
[----:B------:R-:W-:Y:S01]  /*7130*/  MUFU.TANH R250, R36 ;  /* 0x0000002400fa7308 */ /* 0x000fe20000002400 */
[----:B------:R-:W-:Y:S01]  /*7140*/  FMUL.FTZ R45, R45, c[0x0][0x320] ;  /* 0x0000c8002d2d7a20 */ /* 0x000fe20000410000 */
[----:B------:R-:W-:Y:S01]  /*7150*/  BAR.SYNC.DEFER_BLOCKING 0x0 ;  /* 0x0000000000007b1d */ /* 0x000fe20000010000 */
        /* <DEDUP_REMOVED lines=10> */
[----:B------:R1:W-:Y:S01]  /*7200*/  MUFU.TANH R24, R49 ;  /* 0x0000003100187308 */ /* 0x0003e20000002400 */
[----:B------:R-:W-:Y:S02]  /*7210*/  FMUL.FTZ R51, R51, c[0x0][0x320] ;  /* 0x0000c80033337a20 */ /* 0x000fe40000410000 */
[----:B------:R-:W-:Y:S07]  /*7220*/  FMUL.FTZ R44, R44, c[0x0][0x320] ;  /* 0x0000c8002c2c7a20 */ /* 0x000fee0000410000 */
[----:B------:R-:W1:Y:S02]  /*7230*/  MUFU.TANH R0, R40 ;  /* 0x0000002800007308 */ /* 0x000e640000002400 */
[-C--:B-1----:R-:W-:Y:S05]  /*7240*/  HMMA.16816.F32.BF16 R52, R212, R4.reuse, R52 ;  /* 0x00000004d434723c */ /* 0x082fea0000041834 */
[----:B------:R-:W-:Y:S03]  /*7250*/  MOV R45, R131 ;  /* 0x00000083002d7202 */ /* 0x000fe60000000f00 */
[C---:B------:R-:W-:Y:S01]  /*7260*/  HMMA.16816.F32.BF16 R56, R208.reuse, R4, R56 ;  /* 0x00000004d038723c */ /* 0x040fe20000041838 */
[----:B------:R1:W-:Y:S03]  /*7270*/  MUFU.TANH R131, R46 ;  /* 0x0000002e00837308 */ /* 0x0003e60000002400 */
[----:B------:R-:W-:Y:S03]  /*7280*/  MOV R49, R249 ;  /* 0x000000f900317202 */ /* 0x000fe60000000f00 */
[----:B------:R-:W-:Y:S01]  /*7290*/  FMNMX.FTZ R4, R218, R137, !PT ;  /* 0x00000089da047209 */ /* 0x000fe20007810000 */
[-C--:B------:R-:W-:Y:S03]  /*72a0*/  HMMA.16816.F32.BF16 R60, R208, R6.reuse, R60 ;  /* 0x00000006d03c723c */ /* 0x080fe6000004183c */
[----:B------:R1:W-:Y:S01]  /*72b0*/  MUFU.TANH R3, R47 ;  /* 0x0000002f00037308 */ /* 0x0003e20000002400 */
[----:B------:R-:W-:Y:S02]  /*72c0*/  FMNMX.FTZ R4, R219, R4, !PT ;  /* 0x00000004db047209 */ /* 0x000fe40007810000 */
[----:B------:R-:W-:Y:S02]  /*72d0*/  FMNMX.FTZ R5, R221, R138, !PT ;  /* 0x0000008add057209 */ /* 0x000fe40007810000 */
[----:B------:R-:W-:Y:S01]  /*72e0*/  FMUL.FTZ R55, R55, c[0x0][0x320] ;  /* 0x0000c80037377a20 */ /* 0x000fe20000410000 */
[----:B------:R-:W-:Y:S04]  /*72f0*/  HMMA.16816.F32.BF16 R64, R212, R6, R64 ;  /* 0x00000006d440723c */ /* 0x000fe80000041840 */
[----:B------:R1:W1:Y:S01]  /*7300*/  MUFU.TANH R2, R55 ;  /* 0x0000003700027308 */ /* 0x0002620000002400 */
[----:B------:R-:W-:Y:S01]  /*7310*/  FMUL.FTZ R52, R52, c[0x0][0x320] ;  /* 0x0000c80034347a20 */ /* 0x000fe20000410000 */
[----:B------:R-:W-:Y:S01]  /*7320*/  FMNMX.FTZ R4, R12, R4, !PT ;  /* 0x000000040c047209 */ /* 0x000fe20007810000 */
[----:B------:R-:W-:Y:S01]  /*7330*/  FMUL.FTZ R59, R59, c[0x0][0x320] ;  /* 0x0000c8003b3b7a20 */ /* 0x000fe20000410000 */
[----:B-1----:R-:W-:Y:S01]  /*7340*/  MOV R46, R0 ;  /* 0x00000000002e7202 */ /* 0x002fe20000000f00 */
[----:B------:R-:W-:Y:S03]  /*7350*/  FMUL.FTZ R53, R53, c[0x0][0x320] ;  /* 0x0000c80035357a20 */ /* 0x000fe60000410000 */
[----:B------:R-:W-:Y:S01]  /*7360*/  FMUL.FTZ R54, R54, c[0x0][0x320] ;  /* 0x0000c80036367a20 */ /* 0x000fe20000410000 */
[----:B------:R-:W-:Y:S01]  /*7370*/  FMNMX.FTZ R4, R13, R4, !PT ;  /* 0x000000040d047209 */ /* 0x000fe20007810000 */
[----:B------:R1:W-:Y:S01]  /*7380*/  MUFU.TANH R249, R59 ;  /* 0x0000003b00f97308 */ /* 0x0003e20000002400 */
[----:B------:R-:W-:Y:S01]  /*7390*/  FMUL.FTZ R57, R57, c[0x0][0x320] ;  /* 0x0000c80039397a20 */ /* 0x000fe20000410000 */
[----:B------:R-:W-:Y:S01]  /*73a0*/  FMNMX.FTZ R5, R11, R5, !PT ;  /* 0x000000050b057209 */ /* 0x000fe20007810000 */
[----:B------:R-:W-:Y:S01]  /*73b0*/  FMUL.FTZ R56, R56, c[0x0][0x320] ;  /* 0x0000c80038387a20 */ /* 0x000fe20000410000 */
[----:B------:R-:W-:Y:S01]  /*73c0*/  MOV R47, R252 ;  /* 0x000000fc002f7202 */ /* 0x000fe20000000f00 */
[----:B------:R-:W-:Y:S02]  /*73d0*/  FMUL.FTZ R58, R58, c[0x0][0x320] ;  /* 0x0000c8003a3a7a20 */ /* 0x000fe40000410000 */
[----:B------:R-:W-:Y:S02]  /*73e0*/  FMUL.FTZ R61, R61, c[0x0][0x320] ;  /* 0x0000c8003d3d7a20 */ /* 0x000fe40000410000 */
[----:B------:R-:W-:Y:S01]  /*73f0*/  FMUL.FTZ R62, R62, c[0x0][0x320] ;  /* 0x0000c8003e3e7a20 */ /* 0x000fe20000410000 */
[----:B------:R-:W-:Y:S01]  /*7400*/  MUFU.TANH R130, R42 ;  /* 0x0000002a00827308 */ /* 0x000fe20000002400 */
[----:B------:R-:W-:Y:S02]  /*7410*/  FMUL.FTZ R60, R60, c[0x0][0x320] ;  /* 0x0000c8003c3c7a20 */ /* 0x000fe40000410000 */
[----:B------:R-:W-:Y:S02]  /*7420*/  FMUL.FTZ R64, R64, c[0x0][0x320] ;  /* 0x0000c80040407a20 */ /* 0x000fe40000410000 */
[----:B------:R-:W-:Y:S02]  /*7430*/  IMAD.MOV.U32 R55, RZ, RZ, R128 ;  /* 0x000000ffff377224 */ /* 0x000fe400078e0080 */
[----:B------:R-:W-:Y:S02]  /*7440*/  FMUL.FTZ R65, R65, c[0x0][0x320] ;  /* 0x0000c80041417a20 */ /* 0x000fe40000410000 */
[----:B------:R-:W-:Y:S01]  /*7450*/  FMUL.FTZ R66, R66, c[0x0][0x320] ;  /* 0x0000c80042427a20 */ /* 0x000fe20000410000 */
[----:B------:R1:W-:Y:S01]  /*7460*/  MUFU.TANH R42, R57 ;  /* 0x00000039002a7308 */ /* 0x0003e20000002400 */
[----:B------:R-:W-:Y:S01]  /*7470*/  FMNMX.FTZ R4, R55, R4, !PT ;  /* 0x0000000437047209 */ /* 0x000fe20007810000 */
[----:B------:R-:W-:Y:S01]  /*7480*/  FMUL.FTZ R67, R67, c[0x0][0x320] ;  /* 0x0000c80043437a20 */ /* 0x000fe20000410000 */
[----:B-1----:R-:W-:Y:S02]  /*7490*/  MOV R59, R2 ;  /* 0x00000002003b7202 */ /* 0x002fe40000000f00 */
[----:B------:R-:W-:Y:S05]  /*74a0*/  FMNMX.FTZ R2, R216, R132, !PT ;  /* 0x00000084d8027209 */ /* 0x000fea0007810000 */
[----:B------:R1:W-:Y:S01]  /*74b0*/  MUFU.TANH R40, R43 ;  /* 0x0000002b00287308 */ /* 0x0003e20000002400 */
[----:B------:R-:W-:Y:S04]  /*74c0*/  FMNMX.FTZ R2, R141, R2, !PT ;  /* 0x000000028d027209 */ /* 0x000fe80007810000 */
[----:B------:R-:W-:Y:S04]  /*74d0*/  FMNMX.FTZ R2, R16, R2, !PT ;  /* 0x0000000210027209 */ /* 0x000fe80007810000 */
[----:B------:R-:W-:Y:S01]  /*74e0*/  FMNMX.FTZ R2, R17, R2, !PT ;  /* 0x0000000211027209 */ /* 0x000fe20007810000 */
[----:B------:R1:W-:Y:S03]  /*74f0*/  MUFU.TANH R31, R50 ;  /* 0x00000032001f7308 */ /* 0x0003e60000002400 */
[----:B------:R-:W-:Y:S02]  /*7500*/  FMNMX.FTZ R2, R45, R2, !PT ;  /* 0x000000022d027209 */ /* 0x000fe40007810000 */
[----:B------:R-:W-:Y:S02]  /*7510*/  MOV R57, R3 ;  /* 0x0000000300397202 */ /* 0x000fe40000000f00 */
[----:B------:R-:W-:Y:S02]  /*7520*/  FMNMX.FTZ R3, R220, R133, !PT ;  /* 0x00000085dc037209 */ /* 0x000fe40007810000 */
[----:B------:R-:W-:Y:S01]  /*7530*/  FMNMX.FTZ R2, R47, R2, !PT ;  /* 0x000000022f027209 */ /* 0x000fe20007810000 */
[----:B------:R-:W-:Y:S01]  /*7540*/  MUFU.TANH R242, R41 ;  /* 0x0000002900f27308 */ /* 0x000fe20000002400 */
[----:B------:R-:W-:Y:S02]  /*7550*/  FMNMX.FTZ R3, R217, R3, !PT ;  /* 0x00000003d9037209 */ /* 0x000fe40007810000 */
[----:B-1----:R-:W-:Y:S02]  /*7560*/  MOV R43, R250 ;  /* 0x000000fa002b7202 */ /* 0x002fe40000000f00 */
[----:B------:R-:W-:Y:S05]  /*7570*/  FMNMX.FTZ R3, R18, R3, !PT ;  /* 0x0000000312037209 */ /* 0x000fea0007810000 */
[----:B------:R-:W1:Y:S01]  /*7580*/  MUFU.TANH R251, R32 ;  /* 0x0000002000fb7308 */ /* 0x000e620000002400 */
[----:B------:R-:W-:Y:S02]  /*7590*/  FMNMX.FTZ R3, R19, R3, !PT ;  /* 0x0000000313037209 */ /* 0x000fe40007810000 */
[----:B------:R-:W-:Y:S04]  /*75a0*/  MOV R50, R248 ;  /* 0x000000f800327202 */ /* 0x000fe80000000f00 */
[----:B------:R-:W-:Y:S03]  /*75b0*/  FMNMX.FTZ R3, R50, R3, !PT ;  /* 0x0000000332037209 */ /* 0x000fe60007810000 */
[----:B------:R1:W-:Y:S10]  /*75c0*/  MUFU.TANH R41, R48 ;  /* 0x0000003000297308 */ /* 0x0003f40000002400 */
[----:B------:R4:W-:Y:S10]  /*75d0*/  MUFU.TANH R0, R51 ;  /* 0x0000003300007308 */ /* 0x0009f40000002400 */
[----:B------:R-:W-:Y:S01]  /*75e0*/  MUFU.TANH R245, R25 ;  /* 0x0000001900f57308 */ /* 0x000fe20000002400 */
[----:B-1----:R-:W-:Y:S04]  /*75f0*/  MOV R48, R251 ;  /* 0x000000fb00307202 */ /* 0x002fe80000000f00 */
[----:B------:R-:W-:Y:S05]  /*7600*/  FMNMX.FTZ R2, R48, R2, !PT ;  /* 0x0000000230027209 */ /* 0x000fea0007810000 */
[----:B------:R-:W-:Y:S01]  /*7610*/  MUFU.TANH R223, R28 ;  /* 0x0000001c00df7308 */ /* 0x000fe20000002400 */
[----:B------:R-:W-:Y:S02]  /*7620*/  FMNMX.FTZ R2, R49, R2, !PT ;  /* 0x0000000231027209 */ /* 0x000fe40007810000 */
[----:B----4-:R-:W-:Y:S02]  /*7630*/  MOV R51, R247 ;  /* 0x000000f700337202 */ /* 0x010fe40000000f00 */
[----:B------:R-:W-:Y:S02]  /*7640*/  FMNMX.FTZ R2, R43, R2, !PT ;  /* 0x000000022b027209 */ /* 0x000fe40007810000 */
[----:B------:R-:W-:Y:S03]  /*7650*/  FMNMX.FTZ R3, R51, R3, !PT ;  /* 0x0000000333037209 */ /* 0x000fe60007810000 */
[----:B------:R-:W1:Y:S10]  /*7660*/  MUFU.TANH R246, R34 ;  /* 0x0000002200f67308 */ /* 0x000e740000002400 */
[----:B------:R1:W-:Y:S10]  /*7670*/  MUFU.TANH R28, R52 ;  /* 0x00000034001c7308 */ /* 0x0003f40000002400 */
[----:B------:R-:W4:Y:S10]  /*7680*/  MUFU.TANH R14, R14 ;  /* 0x0000000e000e7308 */ /* 0x000f340000002400 */
[----:B------:R-:W4:Y:S01]  /*7690*/  MUFU.TANH R136, R30 ;  /* 0x0000001e00887308 */ /* 0x000f220000002400 */
[----:B-1----:R-:W-:Y:S04]  /*76a0*/  MOV R52, R246 ;  /* 0x000000f600347202 */ /* 0x002fe80000000f00 */
[----:B------:R-:W-:Y:S05]  /*76b0*/  FMNMX.FTZ R3, R52, R3, !PT ;  /* 0x0000000334037209 */ /* 0x000fea0007810000 */
[----:B------:R1:W-:Y:S01]  /*76c0*/  MUFU.TANH R30, R53 ;  /* 0x00000035001e7308 */ /* 0x0003e20000002400 */
[----:B----4-:R-:W-:Y:S09]  /*76d0*/  FMNMX.FTZ R5, R14, R5, !PT ;  /* 0x000000050e057209 */ /* 0x010ff20007810000 */
[----:B------:R4:W-:Y:S01]  /*76e0*/  MUFU.TANH R128, R56 ;  /* 0x0000003800807308 */ /* 0x0009e20000002400 */
[----:B------:R-:W-:Y:S09]  /*76f0*/  MOV R34, R136 ;  /* 0x0000008800227202 */ /* 0x000ff20000000f00 */
[----:B------:R-:W2:Y:S01]  /*7700*/  MUFU.TANH R139, R26 ;  /* 0x0000001a008b7308 */ /* 0x000ea20000002400 */
[----:B-1----:R-:W-:Y:S04]  /*7710*/  MOV R53, R245 ;  /* 0x000000f500357202 */ /* 0x002fe80000000f00 */
[----:B------:R-:W-:Y:S05]  /*7720*/  FMNMX.FTZ R4, R53, R4, !PT ;  /* 0x0000000435047209 */ /* 0x000fea0007810000 */
[----:B------:R-:W-:Y:S01]  /*7730*/  MUFU.TANH R222, R29 ;  /* 0x0000001d00de7308 */ /* 0x000fe20000002400 */
[----:B----4-:R-:W-:Y:S04]  /*7740*/  MOV R56, R223 ;  /* 0x000000df00387202 */ /* 0x010fe80000000f00 */
[----:B------:R-:W-:Y:S05]  /*7750*/  FMNMX.FTZ R4, R56, R4, !PT ;  /* 0x0000000438047209 */ /* 0x000fea0007810000 */
[----:B------:R2:W1:Y:S10]  /*7760*/  MUFU.TANH R235, R35 ;  /* 0x0000002300eb7308 */ /* 0x0004740000002400 */
[----:B------:R1:W-:Y:S10]  /*7770*/  MUFU.TANH R29, R54 ;  /* 0x00000036001d7308 */ /* 0x0003f40000002400 */
[----:B------:R-:W4:Y:S01]  /*7780*/  MUFU.TANH R15, R15 ;  /* 0x0000000f000f7308 */ /* 0x000f220000002400 */
[----:B--2---:R-:W-:Y:S09]  /*7790*/  MOV R35, R139 ;  /* 0x0000008b00237202 */ /* 0x004ff20000000f00 */
[----:B------:R2:W-:Y:S01]  /*77a0*/  MUFU.TANH R252, R60 ;  /* 0x0000003c00fc7308 */ /* 0x0005e20000002400 */
[----:B-1----:R-:W-:Y:S04]  /*77b0*/  MOV R54, R235 ;  /* 0x000000eb00367202 */ /* 0x002fe80000000f00 */
[----:B------:R-:W-:Y:S05]  /*77c0*/  FMNMX.FTZ R3, R54, R3, !PT ;  /* 0x0000000336037209 */ /* 0x000fea0007810000 */
[----:B------:R1:W-:Y:S01]  /*77d0*/  MUFU.TANH R250, R58 ;  /* 0x0000003a00fa7308 */ /* 0x0003e20000002400 */
[----:B----4-:R-:W-:Y:S04]  /*77e0*/  FMNMX.FTZ R5, R15, R5, !PT ;  /* 0x000000050f057209 */ /* 0x010fe80007810000 */
[----:B------:R-:W-:Y:S05]  /*77f0*/  FMNMX.FTZ R5, R35, R5, !PT ;  /* 0x0000000523057209 */ /* 0x000fea0007810000 */
[----:B------:R-:W4:Y:S01]  /*7800*/  MUFU.TANH R129, R37 ;  /* 0x0000002500817308 */ /* 0x000f220000002400 */
[----:B--2---:R-:W-:Y:S01]  /*7810*/  MOV R60, R0 ;  /* 0x00000000003c7202 */ /* 0x004fe20000000f00 */
[----:B------:R-:W-:Y:S08]  /*7820*/  FMUL.FTZ R0, R63, c[0x0][0x320] ;  /* 0x0000c8003f007a20 */ /* 0x000ff00000410000 */
[----:B------:R-:W2:Y:S01]  /*7830*/  MUFU.TANH R33, R38 ;  /* 0x0000002600217308 */ /* 0x000ea20000002400 */
[----:B-1----:R-:W-:Y:S04]  /*7840*/  MOV R58, R222 ;  /* 0x000000de003a7202 */ /* 0x002fe80000000f00 */
[----:B------:R-:W-:Y:S05]  /*7850*/  FMNMX.FTZ R4, R58, R4, !PT ;  /* 0x000000043a047209 */ /* 0x000fea0007810000 */
[----:B------:R-:W1:Y:S01]  /*7860*/  MUFU.TANH R25, R27 ;  /* 0x0000001b00197308 */ /* 0x000e620000002400 */
[----:B------:R-:W-:Y:S02]  /*7870*/  FMNMX.FTZ R4, R46, R4, !PT ;  /* 0x000000042e047209 */ /* 0x000fe40007810000 */
[----:B----4-:R-:W-:Y:S02]  /*7880*/  FMNMX.FTZ R2, R129, R2, !PT ;  /* 0x0000000281027209 */ /* 0x010fe40007810000 */
[----:B------:R-:W-:Y:S02]  /*7890*/  FMNMX.FTZ R4, R242, R4, !PT ;  /* 0x00000004f2047209 */ /* 0x000fe40007810000 */
[----:B------:R-:W-:Y:S03]  /*78a0*/  FMNMX.FTZ R2, R41, R2, !PT ;  /* 0x0000000229027209 */ /* 0x000fe60007810000 */
[----:B------:R-:W4:Y:S01]  /*78b0*/  MUFU.TANH R32, R39 ;  /* 0x0000002700207308 */ /* 0x000f220000002400 */
[----:B------:R-:W-:Y:S02]  /*78c0*/  FMNMX.FTZ R2, R24, R2, !PT ;  /* 0x0000000218027209 */ /* 0x000fe40007810000 */
[----:B--2---:R-:W-:Y:S02]  /*78d0*/  FMNMX.FTZ R3, R33, R3, !PT ;  /* 0x0000000321037209 */ /* 0x004fe40007810000 */
[----:B------:R-:W-:Y:S05]  /*78e0*/  FMNMX.FTZ R2, R28, R2, !PT ;  /* 0x000000021c027209 */ /* 0x000fea0007810000 */
[----:B------:R-:W2:Y:S01]  /*78f0*/  MUFU.TANH R44, R44 ;  /* 0x0000002c002c7308 */ /* 0x000ea20000002400 */
[----:B------:R-:W-:Y:S02]  /*7900*/  FMNMX.FTZ R136, R30, R2, !PT ;  /* 0x000000021e887209 */ /* 0x000fe40007810000 */
[----:B-1----:R-:W-:Y:S04]  /*7910*/  FMNMX.FTZ R5, R25, R5, !PT ;  /* 0x0000000519057209 */ /* 0x002fe80007810000 */
[----:B------:R-:W-:Y:S03]  /*7920*/  FMNMX.FTZ R5, R34, R5, !PT ;  /* 0x0000000522057209 */ /* 0x000fe60007810000 */
[----:B------:R-:W1:Y:S01]  /*7930*/  MUFU.TANH R248, R64 ;  /* 0x0000004000f87308 */ /* 0x000e620000002400 */
[----:B------:R-:W-:Y:S02]  /*7940*/  FMNMX.FTZ R5, R241, R5, !PT ;  /* 0x00000005f1057209 */ /* 0x000fe40007810000 */
[----:B----4-:R-:W-:Y:S02]  /*7950*/  FMNMX.FTZ R3, R32, R3, !PT ;  /* 0x0000000320037209 */ /* 0x010fe40007810000 */
[----:B------:R-:W-:Y:S02]  /*7960*/  FMNMX.FTZ R5, R130, R5, !PT ;  /* 0x0000000582057209 */ /* 0x000fe40007810000 */
[----:B------:R-:W-:Y:S03]  /*7970*/  FMNMX.FTZ R3, R31, R3, !PT ;  /* 0x000000031f037209 */ /* 0x000fe60007810000 */
[----:B------:R4:W-:Y:S01]  /*7980*/  MUFU.TANH R139, R0 ;  /* 0x00000000008b7308 */ /* 0x0009e20000002400 */
[----:B------:R-:W-:Y:S02]  /*7990*/  FMNMX.FTZ R3, R60, R3, !PT ;  /* 0x000000033c037209 */ /* 0x000fe40007810000 */
[----:B--2---:R-:W-:Y:S02]  /*79a0*/  FMNMX.FTZ R4, R44, R4, !PT ;  /* 0x000000042c047209 */ /* 0x004fe40007810000 */
[----:B------:R-:W-:Y:S02]  /*79b0*/  FMNMX.FTZ R2, R29, R3, !PT ;  /* 0x000000031d027209 */ /* 0x000fe40007810000 */
[----:B------:R-:W-:Y:S03]  /*79c0*/  FMNMX.FTZ R3, R40, R5, !PT ;  /* 0x0000000528037209 */ /* 0x000fe60007810000 */
[----:B------:R-:W2:Y:S01]  /*79d0*/  MUFU.TANH R247, R65 ;  /* 0x0000004100f77308 */ /* 0x000ea20000002400 */
[----:B------:R-:W-:Y:S02]  /*79e0*/  FMNMX.FTZ R5, R243, R4, !PT ;  /* 0x00000004f3057209 */ /* 0x000fe40007810000 */
[----:B------:R-:W-:Y:S02]  /*79f0*/  FMNMX.FTZ R4, R59, R2, !PT ;  /* 0x000000023b047209 */ /* 0x000fe40007810000 */
[----:B-1----:R-:W-:Y:S02]  /*7a00*/  FMNMX.FTZ R136, R248, R136, !PT ;  /* 0x00000088f8887209 */ /* 0x002fe40007810000 */
[----:B------:R-:W-:Y:S03]  /*7a10*/  FMNMX.FTZ R2, R131, R3, !PT ;  /* 0x0000000383027209 */ /* 0x000fe60007810000 */
[----:B------:R-:W1:Y:S01]  /*7a20*/  MUFU.TANH R246, R66 ;  /* 0x0000004200f67308 */ /* 0x000e620000002400 */
[----:B------:R-:W-:Y:S02]  /*7a30*/  FMNMX.FTZ R2, R57, R2, !PT ;  /* 0x0000000239027209 */ /* 0x000fe40007810000 */
[----:B----4-:R-:W-:Y:S02]  /*7a40*/  FMNMX.FTZ R0, R128, R5, !PT ;  /* 0x0000000580007209 */ /* 0x010fe40007810000 */
[----:B------:R-:W-:Y:S02]  /*7a50*/  FMNMX.FTZ R2, R250, R2, !PT ;  /* 0x00000002fa027209 */ /* 0x000fe40007810000 */
[----:B------:R-:W-:Y:S03]  /*7a60*/  FMNMX.FTZ R0, R42, R0, !PT ;  /* 0x000000002a007209 */ /* 0x000fe60007810000 */
[----:B------:R-:W4:Y:S01]  /*7a70*/  MUFU.TANH R251, R61 ;  /* 0x0000003d00fb7308 */ /* 0x000f220000002400 */
[----:B--2---:R-:W-:Y:S05]  /*7a80*/  FMNMX.FTZ R136, R247, R136, !PT ;  /* 0x00000088f7887209 */ /* 0x004fea0007810000 */
[----:B------:R-:W2:Y:S04]  /*7a90*/  SHFL.BFLY PT, R6, R136, 0x2, 0x1f ;  /* 0x0c401f0088067f89 */ /* 0x000ea800000e0000 */
[----:B------:R-:W3:Y:S01]  /*7aa0*/  MUFU.TANH R245, R67 ;  /* 0x0000004300f57308 */ /* 0x000ee20000002400 */
[----:B-1----:R-:W-:Y:S02]  /*7ab0*/  FMNMX.FTZ R3, R246, R4, !PT ;  /* 0x00000004f6037209 */ /* 0x002fe40007810000 */
[----:B------:R-:W-:Y:S02]  /*7ac0*/  FMNMX.FTZ R4, R252, R0, !PT ;  /* 0x00000000fc047209 */ /* 0x000fe40007810000 */
[----:B------:R-:W-:Y:S05]  /*7ad0*/  FMNMX.FTZ R0, R249, R2, !PT ;  /* 0x00000002f9007209 */ /* 0x000fea0007810000 */
[----:B------:R-:W1:Y:S01]  /*7ae0*/  MUFU.TANH R140, R62 ;  /* 0x0000003e008c7308 */ /* 0x000e620000002400 */
[----:B----4-:R-:W-:Y:S05]  /*7af0*/  FMNMX.FTZ R4, R251, R4, !PT ;  /* 0x00000004fb047209 */ /* 0x010fea0007810000 */
[----:B------:R-:W4:Y:S01]  /*7b00*/  SHFL.BFLY PT, R5, R4, 0x2, 0x1f ;  /* 0x0c401f0004057f89 */ /* 0x000f2200000e0000 */
[----:B--2---:R-:W-:Y:S02]  /*7b10*/  FMNMX.FTZ R136, R136, R6, !PT ;  /* 0x0000000688887209 */ /* 0x004fe40007810000 */
[----:B---3--:R-:W-:Y:S05]  /*7b20*/  FMNMX.FTZ R3, R245, R3, !PT ;  /* 0x00000003f5037209 */ /* 0x008fea0007810000 */
[----:B------:R-:W2:Y:S01]  /*7b30*/  SHFL.BFLY PT, R6, R136, 0x1, 0x1f ;  /* 0x0c201f0088067f89 */ /* 0x000ea200000e0000 */
[----:B-1----:R-:W-:Y:S07]  /*7b40*/  FMNMX.FTZ R0, R140, R0, !PT ;  /* 0x000000008c007209 */ /* 0x002fee0007810000 */
[----:B------:R-:W1:Y:S01]  /*7b50*/  SHFL.BFLY PT, R135, R3, 0x2, 0x1f ;  /* 0x0c401f0003877f89 */ /* 0x000e6200000e0000 */
[----:B------:R-:W-:Y:S02]  /*7b60*/  FMNMX.FTZ R0, R139, R0, !PT ;  /* 0x000000008b007209 */ /* 0x000fe40007810000 */
[----:B----4-:R-:W-:Y:S05]  /*7b70*/  FMNMX.FTZ R4, R4, R5, !PT ;  /* 0x0000000504047209 */ /* 0x010fea0007810000 */
[----:B------:R-:W3:Y:S01]  /*7b80*/  SHFL.BFLY PT, R2, R0, 0x2, 0x1f ;  /* 0x0c401f0000027f89 */ /* 0x000ee200000e0000 */
[----:B------:R-:W-:Y:S04]  /*7b90*/  @P1 IADD3 R5, P4, R8, UR9, RZ ;  /* 0x0000000908051c10 */ /* 0x000fe8000ff9e0ff */
[C---:B------:R-:W-:Y:S02]  /*7ba0*/  @P1 LEA R8, P2, R5.reuse, c[0x0][0x1c8], 0x1 ;  /* 0x0000720005081a11 */ /* 0x040fe400078408ff */
[----:B------:R-:W-:Y:S01]  /*7bb0*/  @P1 IADD3.X R9, R10, UR8, RZ, P4, !PT ;  /* 0x000000080a091c10 */ /* 0x000fe2000a7fe4ff */
[----:B------:R-:W4:Y:S01]  /*7bc0*/  SHFL.BFLY PT, R134, R4, 0x1, 0x1f ;  /* 0x0c201f0004867f89 */ /* 0x000f2200000e0000 */
[----:B--2---:R-:W-:Y:S02]  /*7bd0*/  FMNMX.FTZ R136, R136, R6, !PT ;  /* 0x0000000688887209 */ /* 0x004fe40007810000 */
[----:B------:R-:W-:Y:S03]  /*7be0*/  @P1 LEA.HI.X R9, R5, c[0x0][0x1cc], R9, 0x1, P2 ;  /* 0x0000730005091a11 */ /* 0x000fe600010f0c09 */
[----:B------:R-:W-:Y:S01]  /*7bf0*/  FMUL.FTZ R143, R136, c[0x0][0x2d0] ;  /* 0x0000b400888f7a20 */ /* 0x000fe20000410000 */
[----:B-1----:R-:W-:Y:S05]  /*7c00*/  FMNMX.FTZ R135, R3, R135, !PT ;  /* 0x0000008703877209 */ /* 0x002fea0007810000 */
[----:B------:R-:W1:Y:S01]  /*7c10*/  SHFL.BFLY PT, R7, R135, 0x1, 0x1f ;  /* 0x0c201f0087077f89 */ /* 0x000e6200000e0000 */
[----:B---3--:R-:W-:Y:S01]  /*7c20*/  FMNMX.FTZ R2, R0, R2, !PT ;  /* 0x0000000200027209 */ /* 0x008fe20007810000 */
[----:B------:R-:W-:Y:S04]  /*7c30*/  FADD.FTZ R0, -R136, R132 ;  /* 0x0000008488007221 */ /* 0x000fe80000010100 */
[----:B------:R-:W-:Y:S02]  /*7c40*/  FMUL.FTZ R0, R0, c[0x0][0x2d0] ;  /* 0x0000b40000007a20 */ /* 0x000fe40000410000 */
[----:B------:R-:W2:Y:S01]  /*7c50*/  SHFL.BFLY PT, R3, R2, 0x1, 0x1f ;  /* 0x0c201f0002037f89 */ /* 0x000ea200000e0000 */
[----:B----4-:R-:W-:Y:S01]  /*7c60*/  FMNMX.FTZ R134, R4, R134, !PT ;  /* 0x0000008604867209 */ /* 0x010fe20007810000 */
[----:B------:R-:W-:Y:S01]  /*7c70*/  FFMA.FTZ R4, R216, c[0x0][0x2d0], -R143 ;  /* 0x0000b400d8047a23 */ /* 0x000fe2000001088f */
[----:B------:R3:W4:Y:S10]  /*7c80*/  MUFU.EX2 R132, R0 ;  /* 0x0000000000847308 */ /* 0x0007340000000800 */
[----:B------:R4:W-:Y:S01]  /*7c90*/  MUFU.EX2 R210, R4 ;  /* 0x0000000400d27308 */ /* 0x0009e20000000800 */
[----:B-1----:R-:W-:Y:S05]  /*7ca0*/  FMNMX.FTZ R135, R135, R7, !PT ;  /* 0x0000000787877209 */ /* 0x002fea0007810000 */
[----:B------:R-:W-:Y:S04]  /*7cb0*/  FMUL.FTZ R142, R135, c[0x0][0x2d0] ;  /* 0x0000b400878e7a20 */ /* 0x000fe80000410000 */
[--C-:B------:R-:W-:Y:S01]  /*7cc0*/  FFMA.FTZ R6, R217, c[0x0][0x2d0], -R142.reuse ;  /* 0x0000b400d9067a23 */ /* 0x100fe2000001088e */
[----:B--2---:R-:W-:Y:S01]  /*7cd0*/  FMNMX.FTZ R3, R2, R3, !PT ;  /* 0x0000000302037209 */ /* 0x004fe20007810000 */
[--C-:B------:R-:W-:Y:S02]  /*7ce0*/  FFMA.FTZ R5, R19, c[0x0][0x2d0], -R142.reuse ;  /* 0x0000b40013057a23 */ /* 0x100fe4000001088e */
[----:B------:R-:W-:Y:S01]  /*7cf0*/  MUFU.EX2 R216, R6 ;  /* 0x0000000600d87308 */ /* 0x000fe20000000800 */
[----:B---3--:R-:W-:Y:S02]  /*7d00*/  FADD.FTZ R0, -R135, R133 ;  /* 0x0000008587007221 */ /* 0x008fe40000010100 */
[----:B------:R-:W-:Y:S02]  /*7d10*/  FFMA.FTZ R10, R18, c[0x0][0x2d0], -R142 ;  /* 0x0000b400120a7a23 */ /* 0x000fe4000001088e */
[----:B------:R-:W-:Y:S02]  /*7d20*/  FMUL.FTZ R0, R0, c[0x0][0x2d0] ;  /* 0x0000b40000007a20 */ /* 0x000fe40000410000 */
[C---:B----4-:R-:W-:Y:S02]  /*7d30*/  FMUL.FTZ R65, R132.reuse, R201 ;  /* 0x000000c984417220 */ /* 0x050fe40000410000 */
[----:B------:R-:W-:Y:S01]  /*7d40*/  FMUL.FTZ R64, R132, R200 ;  /* 0x000000c884407220 */ /* 0x000fe20000410000 */
[----:B------:R1:W2:Y:S01]  /*7d50*/  MUFU.EX2 R133, R0 ;  /* 0x0000000000857308 */ /* 0x0002a20000000800 */
[----:B------:R-:W-:Y:S02]  /*7d60*/  FFMA.FTZ R4, R141, c[0x0][0x2d0], -R143 ;  /* 0x0000b4008d047a23 */ /* 0x000fe4000001088f */
[----:B------:R-:W-:Y:S02]  /*7d70*/  FMUL.FTZ R141, R134, c[0x0][0x2d0] ;  /* 0x0000b400868d7a20 */ /* 0x000fe40000410000 */
[C---:B------:R-:W-:Y:S02]  /*7d80*/  FMUL.FTZ R68, R132.reuse, R68 ;  /* 0x0000004484447220 */ /* 0x040fe40000410000 */
[C---:B------:R-:W-:Y:S02]  /*7d90*/  FMUL.FTZ R69, R132.reuse, R69 ;  /* 0x0000004584457220 */ /* 0x040fe40000410000 */
[C---:B------:R-:W-:Y:S01]  /*7da0*/  FMUL.FTZ R80, R132.reuse, R80 ;  /* 0x0000005084507220 */ /* 0x040fe20000410000 */
[----:B------:R3:W-:Y:S01]  /*7db0*/  MUFU.EX2 R222, R4 ;  /* 0x0000000400de7308 */ /* 0x0007e20000000800 */
[C---:B------:R-:W-:Y:S02]  /*7dc0*/  FMUL.FTZ R81, R132.reuse, R81 ;  /* 0x0000005184517220 */ /* 0x040fe40000410000 */
[C---:B------:R-:W-:Y:S02]  /*7dd0*/  FMUL.FTZ R84, R132.reuse, R84 ;  /* 0x0000005484547220 */ /* 0x040fe40000410000 */
[C---:B------:R-:W-:Y:S02]  /*7de0*/  FMUL.FTZ R85, R132.reuse, R85 ;  /* 0x0000005584557220 */ /* 0x040fe40000410000 */
[C---:B------:R-:W-:Y:S02]  /*7df0*/  FMUL.FTZ R96, R132.reuse, R96 ;  /* 0x0000006084607220 */ /* 0x040fe40000410000 */
[C---:B------:R-:W-:Y:S01]  /*7e00*/  FMUL.FTZ R97, R132.reuse, R97 ;  /* 0x0000006184617220 */ /* 0x040fe20000410000 */
[----:B------:R4:W-:Y:S01]  /*7e10*/  MUFU.EX2 R217, R10 ;  /* 0x0000000a00d97308 */ /* 0x0009e20000000800 */
[C---:B------:R-:W-:Y:S02]  /*7e20*/  FMUL.FTZ R100, R132.reuse, R100 ;  /* 0x0000006484647220 */ /* 0x040fe40000410000 */
[----:B------:R-:W-:Y:S02]  /*7e30*/  FMUL.FTZ R101, R132, R101 ;  /* 0x0000006584657220 */ /* 0x000fe40000410000 */
[----:B-1----:R-:W-:Y:S02]  /*7e40*/  FADD.FTZ R0, -R134, R137 ;  /* 0x0000008986007221 */ /* 0x002fe40000010100 */
[----:B------:R-:W-:Y:S02]  /*7e50*/  FMUL.FTZ R137, R3, c[0x0][0x2d0] ;  /* 0x0000b40003897a20 */ /* 0x000fe40000410000 */
[----:B------:R-:W-:Y:S02]  /*7e60*/  FMUL.FTZ R0, R0, c[0x0][0x2d0] ;  /* 0x0000b40000007a20 */ /* 0x000fe40000410000 */
[C---:B--2---:R-:W-:Y:S02]  /*7e70*/  FMUL.FTZ R18, R133.reuse, R154 ;  /* 0x0000009a85127220 */ /* 0x044fe40000410000 */
[----:B------:R1:W2:Y:S01]  /*7e80*/  MUFU.EX2 R2, R0 ;  /* 0x0000000000027308 */ /* 0x0002a20000000800 */
[----:B---3--:R-:W-:Y:S02]  /*7e90*/  FFMA.FTZ R4, R16, c[0x0][0x2d0], -R143 ;  /* 0x0000b40010047a23 */ /* 0x008fe4000001088f */
[----:B------:R-:W-:Y:S02]  /*7ea0*/  FMUL.FTZ R16, R132, R152 ;  /* 0x0000009884107220 */ /* 0x000fe40000410000 */
[C---:B------:R-:W-:Y:S02]  /*7eb0*/  FMUL.FTZ R19, R133.reuse, R155 ;  /* 0x0000009b85137220 */ /* 0x040fe40000410000 */
[C---:B------:R-:W-:Y:S02]  /*7ec0*/  FMUL.FTZ R67, R133.reuse, R203 ;  /* 0x000000cb85437220 */ /* 0x040fe40000410000 */
[----:B------:R-:W-:Y:S01]  /*7ed0*/  FMUL.FTZ R66, R133, R202 ;  /* 0x000000ca85427220 */ /* 0x000fe20000410000 */
[----:B------:R3:W-:Y:S01]  /*7ee0*/  MUFU.EX2 R223, R4 ;  /* 0x0000000400df7308 */ /* 0x0007e20000000800 */
[----:B----4-:R-:W-:Y:S01]  /*7ef0*/  FFMA.FTZ R10, R221, c[0x0][0x2d0], -R137 ;  /* 0x0000b400dd0a7a23 */ /* 0x010fe20000010889 */
[----:B------:R-:W-:Y:S01]  /*7f00*/  MOV R221, R57 ;  /* 0x0000003900dd7202 */ /* 0x000fe20000000f00 */
[C---:B------:R-:W-:Y:S02]  /*7f10*/  FMUL.FTZ R70, R133.reuse, R70 ;  /* 0x0000004685467220 */ /* 0x040fe40000410000 */
[C---:B------:R-:W-:Y:S02]  /*7f20*/  FMUL.FTZ R71, R133.reuse, R71 ;  /* 0x0000004785477220 */ /* 0x040fe40000410000 */
[C---:B------:R-:W-:Y:S02]  /*7f30*/  FMUL.FTZ R82, R133.reuse, R82 ;  /* 0x0000005285527220 */ /* 0x040fe40000410000 */
[C---:B------:R-:W-:Y:S01]  /*7f40*/  FMUL.FTZ R83, R133.reuse, R83 ;  /* 0x0000005385537220 */ /* 0x040fe20000410000 */
[----:B------:R-:W-:Y:S01]  /*7f50*/  MUFU.EX2 R208, R10 ;  /* 0x0000000a00d07308 */ /* 0x000fe20000000800 */
[C---:B------:R-:W-:Y:S02]  /*7f60*/  FMUL.FTZ R86, R133.reuse, R86 ;  /* 0x0000005685567220 */ /* 0x040fe40000410000 */
[----:B------:R-:W-:Y:S02]  /*7f70*/  FMUL.FTZ R87, R133, R87 ;  /* 0x0000005785577220 */ /* 0x000fe40000410000 */
[----:B-1----:R-:W-:Y:S01]  /*7f80*/  FADD.FTZ R0, -R3, R138 ;  /* 0x0000008a03007221 */ /* 0x002fe20000010100 */
[----:B------:R-:W-:Y:S01]  /*7f90*/  MOV R138, R45 ;  /* 0x0000002d008a7202 */ /* 0x000fe20000000f00 */
[----:B--2---:R-:W-:Y:S02]  /*7fa0*/  FMUL.FTZ R45, R2, R189 ;  /* 0x000000bd022d7220 */ /* 0x004fe40000410000 */
[----:B------:R-:W-:Y:S02]  /*7fb0*/  FMUL.FTZ R0, R0, c[0x0][0x2d0] ;  /* 0x0000b40000007a20 */ /* 0x000fe40000410000 */
[C---:B------:R-:W-:Y:S02]  /*7fc0*/  FMUL.FTZ R57, R2.reuse, R193 ;  /* 0x000000c102397220 */ /* 0x040fe40000410000 */
[----:B------:R-:W-:Y:S02]  /*7fd0*/  FMUL.FTZ R61, R2, R205 ;  /* 0x000000cd023d7220 */ /* 0x000fe40000410000 */
[--C-:B---3--:R-:W-:Y:S01]  /*7fe0*/  FFMA.FTZ R4, R17, c[0x0][0x2d0], -R143.reuse ;  /* 0x0000b40011047a23 */ /* 0x108fe2000001088f */
[----:B------:R-:W1:Y:S01]  /*7ff0*/  MUFU.EX2 R0, R0 ;  /* 0x0000000000007308 */ /* 0x000e620000000800 */
[----:B------:R-:W-:Y:S02]  /*8000*/  FMUL.FTZ R17, R132, R153 ;  /* 0x0000009984117220 */ /* 0x000fe40000410000 */
[----:B------:R-:W-:Y:S02]  /*8010*/  FFMA.FTZ R138, R138, c[0x0][0x2d0], -R143 ;  /* 0x0000b4008a8a7a23 */ /* 0x000fe4000001088f */
        /* <DEDUP_REMOVED lines=8> */
[----:B------:R-:W-:Y:S02]  /*80a0*/  FMUL.FTZ R93, R2, R93 ;  /* 0x0000005d025d7220 */ /* 0x000fe40000410000 */
[C---:B------:R-:W-:Y:S02]  /*80b0*/  FMUL.FTZ R98, R133.reuse, R98 ;  /* 0x0000006285627220 */ /* 0x040fe40000410000 */
[----:B------:R-:W-:Y:S02]  /*80c0*/  FMUL.FTZ R99, R133, R99 ;  /* 0x0000006385637220 */ /* 0x000fe40000410000 */
[C---:B-1----:R-:W-:Y:S02]  /*80d0*/  FMUL.FTZ R10, R0.reuse, R146 ;  /* 0x00000092000a7220 */ /* 0x042fe40000410000 */
[C---:B------:R-:W-:Y:S01]  /*80e0*/  FMUL.FTZ R26, R0.reuse, R162 ;  /* 0x000000a2001a7220 */ /* 0x040fe20000410000 */
[----:B------:R-:W-:Y:S01]  /*80f0*/  MOV R162, R44 ;  /* 0x0000002c00a27202 */ /* 0x000fe20000000f00 */
[----:B------:R-:W-:Y:S01]  /*8100*/  FMUL.FTZ R27, R0, R163 ;  /* 0x000000a3001b7220 */ /* 0x000fe20000410000 */
[----:B------:R-:W-:Y:S01]  /*8110*/  MOV R163, R28 ;  /* 0x0000001c00a37202 */ /* 0x000fe20000000f00 */
[----:B------:R-:W-:Y:S01]  /*8120*/  FMUL.FTZ R28, R2, R172 ;  /* 0x000000ac021c7220 */ /* 0x000fe20000410000 */
[----:B------:R-:W-:Y:S01]  /*8130*/  MOV R172, R30 ;  /* 0x0000001e00ac7202 */ /* 0x000fe20000000f00 */
[----:B------:R-:W-:Y:S01]  /*8140*/  FMUL.FTZ R30, R0, R174 ;  /* 0x000000ae001e7220 */ /* 0x000fe20000410000 */
[----:B--2---:R-:W-:Y:S01]  /*8150*/  F2FP.BF16.PACK_AB R146, R235, R223 ;  /* 0x000000dfeb92723e */ /* 0x004fe200000010ff */
[--C-:B------:R-:W-:Y:S01]  /*8160*/  FFMA.FTZ R4, R220, c[0x0][0x2d0], -R142.reuse ;  /* 0x0000b400dc047a23 */ /* 0x100fe2000001088e */
[----:B------:R-:W-:Y:S01]  /*8170*/  MOV R174, R60 ;  /* 0x0000003c00ae7202 */ /* 0x000fe20000000f00 */
[----:B------:R-:W-:Y:S01]  /*8180*/  MUFU.EX2 R220, R5 ;  /* 0x0000000500dc7308 */ /* 0x000fe20000000800 */
[----:B------:R-:W-:Y:S02]  /*8190*/  FMUL.FTZ R44, R2, R188 ;  /* 0x000000bc022c7220 */ /* 0x000fe40000410000 */
[----:B------:R-:W-:Y:S02]  /*81a0*/  IMAD.MOV.U32 R188, RZ, RZ, R47 ;  /* 0x000000ffffbc7224 */ /* 0x000fe400078e002f */
[----:B------:R-:W-:Y:S02]  /*81b0*/  FMUL.FTZ R47, R0, R191 ;  /* 0x000000bf002f7220 */ /* 0x000fe40000410000 */
[----:B------:R-:W-:Y:S02]  /*81c0*/  FMUL.FTZ R60, R2, R204 ;  /* 0x000000cc023c7220 */ /* 0x000fe40000410000 */
[C---:B------:R-:W-:Y:S01]  /*81d0*/  FMUL.FTZ R62, R0.reuse, R206 ;  /* 0x000000ce003e7220 */ /* 0x040fe20000410000 */
[----:B------:R1:W2:Y:S01]  /*81e0*/  MUFU.EX2 R215, R4 ;  /* 0x0000000400d77308 */ /* 0x0002a20000000800 */
[C---:B------:R-:W-:Y:S02]  /*81f0*/  FMUL.FTZ R63, R0.reuse, R207 ;  /* 0x000000cf003f7220 */ /* 0x040fe40000410000 */
[C---:B------:R-:W-:Y:S02]  /*8200*/  FMUL.FTZ R74, R0.reuse, R74 ;  /* 0x0000004a004a7220 */ /* 0x040fe40000410000 */
[C---:B------:R-:W-:Y:S02]  /*8210*/  FMUL.FTZ R75, R0.reuse, R75 ;  /* 0x0000004b004b7220 */ /* 0x040fe40000410000 */
[C---:B------:R-:W-:Y:S02]  /*8220*/  FMUL.FTZ R78, R0.reuse, R78 ;  /* 0x0000004e004e7220 */ /* 0x040fe40000410000 */
[C---:B------:R-:W-:Y:S02]  /*8230*/  FMUL.FTZ R79, R0.reuse, R79 ;  /* 0x0000004f004f7220 */ /* 0x040fe40000410000 */
[C---:B------:R-:W-:Y:S02]  /*8240*/  FMUL.FTZ R90, R0.reuse, R90 ;  /* 0x0000005a005a7220 */ /* 0x040fe40000410000 */
[C---:B------:R-:W-:Y:S02]  /*8250*/  FMUL.FTZ R91, R0.reuse, R91 ;  /* 0x0000005b005b7220 */ /* 0x040fe40000410000 */
[C---:B------:R-:W-:Y:S02]  /*8260*/  FMUL.FTZ R94, R0.reuse, R94 ;  /* 0x0000005e005e7220 */ /* 0x040fe40000410000 */
[----:B------:R-:W-:Y:S02]  /*8270*/  FMUL.FTZ R95, R0, R95 ;  /* 0x0000005f005f7220 */ /* 0x000fe40000410000 */
[C---:B------:R-:W-:Y:S02]  /*8280*/  FMUL.FTZ R102, R133.reuse, R102 ;  /* 0x0000006685667220 */ /* 0x040fe40000410000 */
[----:B------:R-:W-:Y:S02]  /*8290*/  FMUL.FTZ R103, R133, R103 ;  /* 0x0000006785677220 */ /* 0x000fe40000410000 */
[----:B------:R-:W-:Y:S01]  /*82a0*/  FMUL.FTZ R104, R2, R104 ;  /* 0x0000006802687220 */ /* 0x000fe20000410000 */
[----:B-1----:R-:W-:Y:S01]  /*82b0*/  @P1 IADD3 R4, P6, R22, UR9, RZ ;  /* 0x0000000916041c10 */ /* 0x002fe2000ffde0ff */
[----:B------:R-:W-:Y:S01]  /*82c0*/  @UP1 UIADD3 UR9, UP0, UR20, 0x80, URZ ;  /* 0x0000008014091890 */ /* 0x000fe2000ff1e03f */
[----:B------:R-:W-:Y:S02]  /*82d0*/  FMUL.FTZ R105, R2, R105 ;  /* 0x0000006902697220 */ /* 0x000fe40000410000 */
[----:B------:R-:W-:Y:S01]  /*82e0*/  @P1 LEA R6, P5, R4, c[0x0][0x1c8], 0x1 ;  /* 0x0000720004061a11 */ /* 0x000fe200078a08ff */
[C---:B------:R-:W-:Y:S01]  /*82f0*/  FMUL.FTZ R106, R0.reuse, R106 ;  /* 0x0000006a006a7220 */ /* 0x040fe20000410000 */
[----:B------:R-:W-:Y:S01]  /*8300*/  @P1 IADD3.X R7, R21, UR8, RZ, P6, !PT ;  /* 0x0000000815071c10 */ /* 0x000fe2000b7fe4ff */
[----:B------:R-:W-:Y:S01]  /*8310*/  @UP1 UIADD3.X UR8, URZ, UR14, URZ, UP0, !UPT ;  /* 0x0000000e3f081290 */ /* 0x000fe200087fe43f */
[----:B------:R-:W-:Y:S02]  /*8320*/  FMUL.FTZ R107, R0, R107 ;  /* 0x0000006b006b7220 */ /* 0x000fe40000410000 */
[----:B------:R-:W-:Y:S01]  /*8330*/  @P1 LEA.HI.X R7, R4, c[0x0][0x1cc], R7, 0x1, P5 ;  /* 0x0000730004071a11 */ /* 0x000fe200028f0c07 */
[----:B------:R-:W-:Y:S01]  /*8340*/  FMUL.FTZ R108, R2, R108 ;  /* 0x0000006c026c7220 */ /* 0x000fe20000410000 */
[----:B------:R-:W-:Y:S01]  /*8350*/  @P1 IADD3 R4, P2, R6, UR10, RZ ;  /* 0x0000000a06041c10 */ /* 0x000fe2000ff5e0ff */
[----:B------:R-:W-:Y:S02]  /*8360*/  FMUL.FTZ R109, R2, R109 ;  /* 0x0000006d026d7220 */ /* 0x000fe40000410000 */
[----:B------:R1:W-:Y:S01]  /*8370*/  @P1 LDGSTS.E.BYPASS.LTC128B.128 [R244+0x4100], [R6.64], !P3 ;  /* 0x0410000006f41fae */ /* 0x0003e2000d901d56 */
[----:B------:R-:W-:Y:S01]  /*8380*/  @P1 IADD3.X R5, R7, UR17, RZ, P2, !PT ;  /* 0x0000001107051c10 */ /* 0x000fe200097fe4ff */
[C---:B------:R-:W-:Y:S02]  /*8390*/  FMUL.FTZ R110, R0.reuse, R110 ;  /* 0x0000006e006e7220 */ /* 0x040fe40000410000 */
[----:B------:R-:W-:Y:S02]  /*83a0*/  FMUL.FTZ R111, R0, R111 ;  /* 0x0000006f006f7220 */ /* 0x000fe40000410000 */
[C---:B------:R-:W-:Y:S02]  /*83b0*/  FMUL.FTZ R112, R132.reuse, R112 ;  /* 0x0000007084707220 */ /* 0x040fe40000410000 */
[----:B------:R3:W-:Y:S01]  /*83c0*/  @P1 LDGSTS.E.BYPASS.LTC128B.128 [R244+0x6100], [R8.64], !P0 ;  /* 0x0610000008f41fae */ /* 0x0007e2000c101d56 */
[C---:B------:R-:W-:Y:S02]  /*83d0*/  FMUL.FTZ R113, R132.reuse, R113 ;  /* 0x0000007184717220 */ /* 0x040fe40000410000 */
[C---:B------:R-:W-:Y:S02]  /*83e0*/  FMUL.FTZ R114, R133.reuse, R114 ;  /* 0x0000007285727220 */ /* 0x040fe40000410000 */
[C---:B------:R-:W-:Y:S02]  /*83f0*/  FMUL.FTZ R115, R133.reuse, R115 ;  /* 0x0000007385737220 */ /* 0x040fe40000410000 */
[C---:B------:R-:W-:Y:S01]  /*8400*/  FMUL.FTZ R116, R132.reuse, R116 ;  /* 0x0000007484747220 */ /* 0x040fe20000410000 */
[----:B------:R4:W-:Y:S01]  /*8410*/  @P1 LDGSTS.E.BYPASS.LTC128B.128 [R244+0x4900], [R4.64], !P3 ;  /* 0x0490000004f41fae */ /* 0x0009e2000d901d56 */
[----:B------:R-:W-:Y:S02]  /*8420*/  FMUL.FTZ R117, R132, R117 ;  /* 0x0000007584757220 */ /* 0x000fe40000410000 */
[C---:B------:R-:W-:Y:S02]  /*8430*/  FMUL.FTZ R118, R133.reuse, R118 ;  /* 0x0000007685767220 */ /* 0x040fe40000410000 */
[----:B------:R-:W-:Y:S02]  /*8440*/  FMUL.FTZ R119, R133, R119 ;  /* 0x0000007785777220 */ /* 0x000fe40000410000 */
[C---:B------:R-:W-:Y:S01]  /*8450*/  FMUL.FTZ R120, R2.reuse, R120 ;  /* 0x0000007802787220 */ /* 0x040fe20000410000 */
[----:B------:R4:W-:Y:S01]  /*8460*/  @P1 LDGSTS.E.BYPASS.LTC128B.128 [R244+0x6900], [R4.64+0x80], !P0 ;  /* 0x0690008004f41fae */ /* 0x0009e2000c101d56 */
[----:B------:R-:W-:Y:S02]  /*8470*/  FMUL.FTZ R121, R2, R121 ;  /* 0x0000007902797220 */ /* 0x000fe40000410000 */
[--C-:B-1----:R-:W-:Y:S01]  /*8480*/  FFMA.FTZ R7, R218, c[0x0][0x2d0], -R141.reuse ;  /* 0x0000b400da077a23 */ /* 0x102fe2000001088d */
[----:B------:R-:W-:Y:S01]  /*8490*/  @P1 IADD3 R6, P2, R4, UR10, RZ ;  /* 0x0000000a04061c10 */ /* 0x000fe2000ff5e0ff */
[C---:B------:R-:W-:Y:S02]  /*84a0*/  FMUL.FTZ R122, R0.reuse, R122 ;  /* 0x0000007a007a7220 */ /* 0x040fe40000410000 */
[----:B------:R1:W-:Y:S01]  /*84b0*/  MUFU.EX2 R213, R7 ;  /* 0x0000000700d57308 */ /* 0x0003e20000000800 */
[----:B------:R-:W-:Y:S02]  /*84c0*/  FMUL.FTZ R123, R0, R123 ;  /* 0x0000007b007b7220 */ /* 0x000fe40000410000 */
[----:B------:R-:W-:Y:S02]  /*84d0*/  FMUL.FTZ R124, R2, R124 ;  /* 0x0000007c027c7220 */ /* 0x000fe40000410000 */
[--C-:B---3--:R-:W-:Y:S02]  /*84e0*/  FFMA.FTZ R8, R219, c[0x0][0x2d0], -R141.reuse ;  /* 0x0000b400db087a23 */ /* 0x108fe4000001088d */
[--C-:B------:R-:W-:Y:S02]  /*84f0*/  FFMA.FTZ R9, R12, c[0x0][0x2d0], -R141.reuse ;  /* 0x0000b4000c097a23 */ /* 0x100fe4000001088d */
[----:B------:R-:W-:Y:S01]  /*8500*/  FMUL.FTZ R12, R2, R156 ;  /* 0x0000009c020c7220 */ /* 0x000fe20000410000 */
[----:B------:R3:W-:Y:S01]  /*8510*/  MUFU.EX2 R214, R8 ;  /* 0x0000000800d67308 */ /* 0x0007e20000000800 */
[----:B------:R-:W-:Y:S01]  /*8520*/  MOV R156, R33 ;  /* 0x00000021009c7202 */ /* 0x000fe20000000f00 */
[----:B------:R-:W-:Y:S01]  /*8530*/  FMUL.FTZ R33, R132, R169 ;  /* 0x000000a984217220 */ /* 0x000fe20000410000 */
[----:B------:R-:W-:Y:S01]  /*8540*/  MOV R169, R34 ;  /* 0x0000002200a97202 */ /* 0x000fe20000000f00 */
[C---:B------:R-:W-:Y:S01]  /*8550*/  FMUL.FTZ R34, R133.reuse, R170 ;  /* 0x000000aa85227220 */ /* 0x040fe20000410000 */
[----:B------:R-:W-:Y:S01]  /*8560*/  MOV R170, R35 ;  /* 0x0000002300aa7202 */ /* 0x000fe20000000f00 */
[----:B------:R-:W-:Y:S01]  /*8570*/  FMUL.FTZ R35, R133, R171 ;  /* 0x000000ab85237220 */ /* 0x000fe20000410000 */
[----:B------:R-:W-:Y:S01]  /*8580*/  MOV R171, R58 ;  /* 0x0000003a00ab7202 */ /* 0x000fe20000000f00 */
[----:B------:R-:W-:Y:S02]  /*8590*/  FMUL.FTZ R58, R0, R194 ;  /* 0x000000c2003a7220 */ /* 0x000fe40000410000 */
[----:B------:R2:W-:Y:S01]  /*85a0*/  MUFU.EX2 R218, R9 ;  /* 0x0000000900da7308 */ /* 0x0005e20000000800 */
[----:B------:R-:W-:Y:S02]  /*85b0*/  FMUL.FTZ R125, R2, R125 ;  /* 0x0000007d027d7220 */ /* 0x000fe40000410000 */
[C---:B------:R-:W-:Y:S01]  /*85c0*/  FMUL.FTZ R126, R0.reuse, R126 ;  /* 0x0000007e007e7220 */ /* 0x040fe20000410000 */
[C---:B-1----:R-:W-:Y:S01]  /*85d0*/  @P1 IADD3.X R7, R5.reuse, UR17, RZ, P2, !PT ;  /* 0x0000001105071c10 */ /* 0x042fe200097fe4ff */
[----:B------:R-:W-:Y:S01]  /*85e0*/  FMUL.FTZ R127, R0, R127 ;  /* 0x0000007f007f7220 */ /* 0x000fe20000410000 */
[----:B----4-:R-:W-:Y:S01]  /*85f0*/  @P1 IADD3 R4, P2, R4, UR9, RZ ;  /* 0x0000000904041c10 */ /* 0x010fe2000ff5e0ff */
[--C-:B------:R-:W-:Y:S02]  /*8600*/  FFMA.FTZ R156, R156, c[0x0][0x2d0], -R142.reuse ;  /* 0x0000b4009c9c7a23 */ /* 0x100fe4000001088e */
[----:B------:R1:W-:Y:S01]  /*8610*/  @P1 LDGSTS.E.BYPASS.LTC128B.128 [R244+0x5100], [R6.64], !P3 ;  /* 0x0510000006f41fae */ /* 0x0003e2000d901d56 */
[----:B------:R-:W-:Y:S01]  /*8620*/  @P1 IADD3.X R5, R5, UR8, RZ, P2, !PT ;  /* 0x0000000805051c10 */ /* 0x000fe200097fe4ff */
[--C-:B------:R-:W-:Y:S01]  /*8630*/  FFMA.FTZ R252, R252, c[0x0][0x2d0], -R141.reuse ;  /* 0x0000b400fcfc7a23 */ /* 0x100fe2000001088d */
[----:B------:R-:W-:Y:S01]  /*8640*/  MUFU.EX2 R202, R156 ;  /* 0x0000009c00ca7308 */ /* 0x000fe20000000800 */
[--C-:B------:R-:W-:Y:S01]  /*8650*/  FFMA.FTZ R251, R251, c[0x0][0x2d0], -R141.reuse ;  /* 0x0000b400fbfb7a23 */ /* 0x100fe2000001088d */
[C---:B---3--:R-:W-:Y:S03]  /*8660*/  @P1 IADD3 R8, P4, R6.reuse, UR10, RZ ;  /* 0x0000000a06081c10 */ /* 0x048fe6000ff9e0ff */
[----:B------:R3:W-:Y:S05]  /*8670*/  @P1 LDGSTS.E.BYPASS.LTC128B.128 [R244+0x7100], [R4.64], !P0 ;  /* 0x0710000004f41fae */ /* 0x0007ea000c101d56 */
[----:B------:R-:W-:Y:S01]  /*8680*/  MUFU.EX2 R251, R251 ;  /* 0x000000fb00fb7308 */ /* 0x000fe20000000800 */
[----:B--2---:R-:W-:Y:S05]  /*8690*/  @P1 IADD3.X R9, R7, UR17, RZ, P4, !PT ;  /* 0x0000001107091c10 */ /* 0x004fea000a7fe4ff */
[----:B------:R2:W-:Y:S04]  /*86a0*/  @P1 LDGSTS.E.BYPASS.LTC128B.128 [R244+0x5900], [R8.64], !P3 ;  /* 0x0590000008f41fae */ /* 0x0005e8000d901d56 */
[----:B------:R-:W-:Y:S01]  /*86b0*/  MUFU.EX2 R252, R252 ;  /* 0x000000fc00fc7308 */ /* 0x000fe20000000800 */
[----:B---3--:R-:W-:Y:S01]  /*86c0*/  @P1 IADD3 R4, P2, R6, UR9, RZ ;  /* 0x0000000906041c10 */ /* 0x008fe2000ff5e0ff */
[----:B-1----:R-:W-:Y:S02]  /*86d0*/  FFMA.FTZ R6, R13, c[0x0][0x2d0], -R141 ;  /* 0x0000b4000d067a23 */ /* 0x002fe4000001088d */
[C---:B------:R-:W-:Y:S01]  /*86e0*/  FMUL.FTZ R13, R2.reuse, R157 ;  /* 0x0000009d020d7220 */ /* 0x040fe20000410000 */
[----:B------:R-:W-:Y:S05]  /*86f0*/  @P1 IADD3.X R5, R7, UR8, RZ, P2, !PT ;  /* 0x0000000807051c10 */ /* 0x000fea00097fe4ff */
[----:B------:R1:W3:Y:S01]  /*8700*/  MUFU.EX2 R219, R6 ;  /* 0x0000000600db7308 */ /* 0x0002e20000000800 */
[----:B------:R-:W-:Y:S01]  /*8710*/  FMUL.FTZ R7, R133, R151 ;  /* 0x0000009785077220 */ /* 0x000fe20000410000 */
[----:B------:R-:W-:Y:S01]  /*8720*/  MOV R157, R24 ;  /* 0x00000018009d7202 */ /* 0x000fe20000000f00 */
[----:B------:R-:W-:Y:S01]  /*8730*/  FMUL.FTZ R24, R2, R160 ;  /* 0x000000a002187220 */ /* 0x000fe20000410000 */
[----:B------:R4:W-:Y:S01]  /*8740*/  @P1 LDGSTS.E.BYPASS.LTC128B.128 [R244+0x7900], [R4.64], !P0 ;  /* 0x0790000004f41fae */ /* 0x0009e2000c101d56 */
[----:B------:R-:W-:Y:S01]  /*8750*/  MOV R160, R43 ;  /* 0x0000002b00a07202 */ /* 0x000fe20000000f00 */
[----:B------:R-:W-:Y:S01]  /*8760*/  FMUL.FTZ R43, R0, R179 ;  /* 0x000000b3002b7220 */ /* 0x000fe20000410000 */
[----:B------:R-:W-:Y:S01]  /*8770*/  MOV R179, R48 ;  /* 0x0000003000b37202 */ /* 0x000fe20000000f00 */
[----:B--2---:R-:W-:Y:S01]  /*8780*/  FMUL.FTZ R8, R2, R144 ;  /* 0x0000009002087220 */ /* 0x004fe20000410000 */
[----:B------:R-:W-:Y:S01]  /*8790*/  F2FP.BF16.PACK_AB R144, R222, R210 ;  /* 0x000000d2de90723e */ /* 0x000fe200000010ff */
[----:B------:R-:W-:Y:S01]  /*87a0*/  FMUL.FTZ R9, R2, R145 ;  /* 0x0000009102097220 */ /* 0x000fe20000410000 */
[----:B------:R-:W-:Y:S01]  /*87b0*/  F2FP.BF16.PACK_AB R145, R216, R215 ;  /* 0x000000d7d891723e */ /* 0x000fe200000010ff */
[----:B------:R-:W2:Y:S01]  /*87c0*/  LDSM.16.MT88.4 R20, [R225+0x100] ;  /* 0x00010000e114783b */ /* 0x000ea20000004200 */
[----:B------:R-:W-:Y:S01]  /*87d0*/  FMUL.FTZ R48, R132, R184 ;  /* 0x000000b884307220 */ /* 0x000fe20000410000 */
[----:B------:R-:W-:Y:S01]  /*87e0*/  MOV R189, R179 ;  /* 0x000000b300bd7202 */ /* 0x000fe20000000f00 */
[--C-:B------:R-:W-:Y:S02]  /*87f0*/  FFMA.FTZ R160, R160, c[0x0][0x2d0], -R143.reuse ;  /* 0x0000b400a0a07a23 */ /* 0x100fe4000001088f */
[----:B------:R-:W-:Y:S01]  /*8800*/  FFMA.FTZ R157, R157, c[0x0][0x2d0], -R143 ;  /* 0x0000b4009d9d7a23 */ /* 0x000fe2000001088f */
[----:B------:R-:W-:Y:S01]  /*8810*/  MOV R191, R189 ;  /* 0x000000bd00bf7202 */ /* 0x000fe20000000f00 */
[----:B------:R-:W-:Y:S01]  /*8820*/  MUFU.EX2 R206, R160 ;  /* 0x000000a000ce7308 */ /* 0x000fe20000000800 */
[----:B------:R-:W2:Y:S01]  /*8830*/  LDSM.16.MT88.4 R36, [R226+0x100] ;  /* 0x00010000e224783b */ /* 0x000ea20000004200 */
[----:B-1----:R-:W-:Y:S01]  /*8840*/  FMUL.FTZ R6, R133, R150 ;  /* 0x0000009685067220 */ /* 0x002fe20000410000 */
[----:B---3--:R-:W-:Y:S06]  /*8850*/  F2FP.BF16.PACK_AB R150, R219, R218 ;  /* 0x000000dadb96723e */ /* 0x008fec00000010ff */
[----:B------:R-:W-:Y:S01]  /*8860*/  LDSM.16.MT88.4 R152, [R227+0x100] ;  /* 0x00010000e398783b */ /* 0x000fe20000004200 */
[--C-:B----4-:R-:W-:Y:S02]  /*8870*/  FFMA.FTZ R4, R11, c[0x0][0x2d0], -R137.reuse ;  /* 0x0000b4000b047a23 */ /* 0x110fe40000010889 */
[----:B------:R-:W-:Y:S02]  /*8880*/  FMUL.FTZ R5, R132, R149 ;  /* 0x0000009584057220 */ /* 0x000fe40000410000 */
[----:B------:R1:W3:Y:S01]  /*8890*/  MUFU.EX2 R209, R4 ;  /* 0x0000000400d17308 */ /* 0x0002e20000000800 */
[----:B------:R-:W-:Y:S01]  /*88a0*/  FMUL.FTZ R11, R0, R147 ;  /* 0x00000093000b7220 */ /* 0x000fe20000410000 */
[----:B------:R-:W-:Y:S01]  /*88b0*/  F2FP.BF16.PACK_AB R147, R220, R217 ;  /* 0x000000d9dc93723e */ /* 0x000fe200000010ff */
[----:B------:R-:W0:Y:S01]  /*88c0*/  LDGDEPBAR ;  /* 0x00000000000079af */ /* 0x000e220000000000 */
[----:B-1----:R-:W-:Y:S01]  /*88d0*/  FFMA.FTZ R4, R14, c[0x0][0x2d0], -R137 ;  /* 0x0000b4000e047a23 */ /* 0x002fe20000010889 */
[----:B---3--:R-:W-:Y:S01]  /*88e0*/  F2FP.BF16.PACK_AB R149, R209, R208 ;  /* 0x000000d0d195723e */ /* 0x008fe200000010ff */
[----:B------:R-:W-:Y:S01]  /*88f0*/  FMUL.FTZ R14, R0, R158 ;  /* 0x0000009e000e7220 */ /* 0x000fe20000410000 */
[----:B------:R-:W-:Y:S03]  /*8900*/  MOV R158, R41 ;  /* 0x00000029009e7202 */ /* 0x000fe60000000f00 */
[----:B------:R1:W-:Y:S01]  /*8910*/  MUFU.EX2 R211, R4 ;  /* 0x0000000400d37308 */ /* 0x0003e20000000800 */
[----:B------:R-:W-:Y:S01]  /*8920*/  FMUL.FTZ R41, R2, R177 ;  /* 0x000000b102297220 */ /* 0x000fe20000410000 */
[----:B------:R-:W-:Y:S01]  /*8930*/  MOV R177, R50 ;  /* 0x0000003200b17202 */ /* 0x000fe20000000f00 */
[----:B------:R-:W-:Y:S02]  /*8940*/  FMUL.FTZ R50, R133, R186 ;  /* 0x000000ba85327220 */ /* 0x000fe40000410000 */
[----:B------:R-:W-:Y:S01]  /*8950*/  FFMA.FTZ R158, R158, c[0x0][0x2d0], -R143 ;  /* 0x0000b4009e9e7a23 */ /* 0x000fe2000001088f */
[----:B------:R-:W-:Y:S05]  /*8960*/  MOV R179, R177 ;  /* 0x000000b100b37202 */ /* 0x000fea0000000f00 */
[----:B------:R-:W-:Y:S02]  /*8970*/  IMAD.MOV.U32 R189, RZ, RZ, R179 ;  /* 0x000000ffffbd7224 */ /* 0x000fe400078e00b3 */
[----:B-1----:R-:W-:Y:S02]  /*8980*/  FFMA.FTZ R4, R15, c[0x0][0x2d0], -R137 ;  /* 0x0000b4000f047a23 */ /* 0x002fe40000010889 */
[C---:B------:R-:W-:Y:S01]  /*8990*/  FMUL.FTZ R15, R0.reuse, R159 ;  /* 0x0000009f000f7220 */ /* 0x040fe20000410000 */
[----:B------:R-:W-:Y:S01]  /*89a0*/  MOV R159, R42 ;  /* 0x0000002a009f7202 */ /* 0x000fe20000000f00 */
[----:B------:R1:W3:Y:S01]  /*89b0*/  MUFU.EX2 R212, R4 ;  /* 0x0000000400d47308 */ /* 0x0002e20000000800 */
[----:B------:R-:W-:Y:S01]  /*89c0*/  FMUL.FTZ R42, R0, R178 ;  /* 0x000000b2002a7220 */ /* 0x000fe20000410000 */
[----:B------:R-:W-:Y:S01]  /*89d0*/  MOV R178, R49 ;  /* 0x0000003100b27202 */ /* 0x000fe20000000f00 */
[C---:B------:R-:W-:Y:S02]  /*89e0*/  FMUL.FTZ R49, R132.reuse, R185 ;  /* 0x000000b984317220 */ /* 0x040fe40000410000 */
[----:B-1----:R-:W-:Y:S01]  /*89f0*/  FMUL.FTZ R4, R132, R148 ;  /* 0x0000009484047220 */ /* 0x002fe20000410000 */
[----:B------:R-:W-:Y:S02]  /*8a00*/  F2FP.BF16.PACK_AB R148, R214, R213 ;  /* 0x000000d5d694723e */ /* 0x000fe400000010ff */
[----:B---3--:R-:W-:Y:S04]  /*8a10*/  F2FP.BF16.PACK_AB R151, R212, R211 ;  /* 0x000000d3d497723e */ /* 0x008fe800000010ff */
[-C--:B--2---:R-:W-:Y:S08]  /*8a20*/  HMMA.16816.F32.BF16 R4, R144, R20.reuse, R4 ;  /* 0x000000149004723c */ /* 0x084ff00000041804 */
[C---:B------:R-:W-:Y:S07]  /*8a30*/  HMMA.16816.F32.BF16 R8, R148.reuse, R20, R8 ;  /* 0x000000149408723c */ /* 0x040fee0000041808 */
[C---:B------:R-:W-:Y:S01]  /*8a40*/  FMUL.FTZ R20, R132.reuse, R164 ;  /* 0x000000a484147220 */ /* 0x040fe20000410000 */
[-C--:B------:R-:W-:Y:S04]  /*8a50*/  HMMA.16816.F32.BF16 R12, R148, R22.reuse, R12 ;  /* 0x00000016940c723c */ /* 0x080fe8000004180c */
[----:B------:R-:W-:Y:S01]  /*8a60*/  FMUL.FTZ R21, R132, R165 ;  /* 0x000000a584157220 */ /* 0x000fe20000410000 */
[----:B------:R-:W-:Y:S01]  /*8a70*/  MOV R165, R40 ;  /* 0x0000002800a57202 */ /* 0x000fe20000000f00 */
[C---:B------:R-:W-:Y:S01]  /*8a80*/  FMUL.FTZ R40, R2.reuse, R176 ;  /* 0x000000b002287220 */ /* 0x040fe20000410000 */
[----:B------:R-:W-:Y:S01]  /*8a90*/  MOV R176, R51 ;  /* 0x0000003300b07202 */ /* 0x000fe20000000f00 */
[C---:B------:R-:W-:Y:S04]  /*8aa0*/  HMMA.16816.F32.BF16 R16, R144.reuse, R22, R16 ;  /* 0x000000169010723c */ /* 0x040fe80000041810 */
[----:B------:R-:W-:Y:S02]  /*8ab0*/  IMAD.MOV.U32 R164, RZ, RZ, R29 ;  /* 0x000000ffffa47224 */ /* 0x000fe400078e001d */
[C---:B------:R-:W-:Y:S01]  /*8ac0*/  FMUL.FTZ R29, R2.reuse, R173 ;  /* 0x000000ad021d7220 */ /* 0x040fe20000410000 */
[----:B------:R-:W-:Y:S01]  /*8ad0*/  MOV R173, R53 ;  /* 0x0000003500ad7202 */ /* 0x000fe20000000f00 */
[C---:B------:R-:W-:Y:S01]  /*8ae0*/  FMUL.FTZ R22, R133.reuse, R166 ;  /* 0x000000a685167220 */ /* 0x040fe20000410000 */
[----:B------:R-:W-:Y:S03]  /*8af0*/  MOV R166, R46 ;  /* 0x0000002e00a67202 */ /* 0x000fe60000000f00 */
[----:B------:R-:W-:Y:S01]  /*8b00*/  FMUL.FTZ R23, R133, R167 ;  /* 0x000000a785177220 */ /* 0x000fe20000410000 */
[----:B------:R-:W-:Y:S01]  /*8b10*/  MOV R167, R25 ;  /* 0x0000001900a77202 */ /* 0x000fe20000000f00 */
[----:B------:R-:W-:Y:S01]  /*8b20*/  FMUL.FTZ R25, R2, R161 ;  /* 0x000000a102197220 */ /* 0x000fe20000410000 */
[----:B------:R-:W-:Y:S01]  /*8b30*/  MOV R161, R31 ;  /* 0x0000001f00a17202 */ /* 0x000fe20000000f00 */
[----:B------:R-:W-:Y:S01]  /*8b40*/  FMUL.FTZ R31, R0, R175 ;  /* 0x000000af001f7220 */ /* 0x000fe20000410000 */
[----:B------:R-:W-:Y:S01]  /*8b50*/  MOV R175, R32 ;  /* 0x0000002000af7202 */ /* 0x000fe20000000f00 */
[----:B------:R-:W-:Y:S01]  /*8b60*/  FMUL.FTZ R32, R132, R168 ;  /* 0x000000a884207220 */ /* 0x000fe20000410000 */
[-C--:B------:R-:W-:Y:S03]  /*8b70*/  HMMA.16816.F32.BF16 R20, R144, R36.reuse, R20 ;  /* 0x000000249014723c */ /* 0x080fe60000041814 */
[----:B------:R-:W-:Y:S01]  /*8b80*/  FFMA.FTZ R161, R161, c[0x0][0x2d0], -R142 ;  /* 0x0000b400a1a17a23 */ /* 0x000fe2000001088e */
[----:B------:R-:W-:Y:S01]  /*8b90*/  MOV R168, R59 ;  /* 0x0000003b00a87202 */ /* 0x000fe20000000f00 */
[C---:B------:R-:W-:Y:S01]  /*8ba0*/  FMUL.FTZ R46, R0.reuse, R190 ;  /* 0x000000be002e7220 */ /* 0x040fe20000410000 */
[----:B------:R-:W-:Y:S01]  /*8bb0*/  MOV R190, R188 ;  /* 0x000000bc00be7202 */ /* 0x000fe20000000f00 */
[C---:B------:R-:W-:Y:S01]  /*8bc0*/  FMUL.FTZ R51, R133.reuse, R187 ;  /* 0x000000bb85337220 */ /* 0x040fe20000410000 */
[C---:B------:R-:W-:Y:S04]  /*8bd0*/  HMMA.16816.F32.BF16 R24, R148.reuse, R36, R24 ;  /* 0x000000249418723c */ /* 0x040fe80000041818 */
[----:B------:R-:W-:Y:S01]  /*8be0*/  FMUL.FTZ R59, R0, R195 ;  /* 0x000000c3003b7220 */ /* 0x000fe20000410000 */
[----:B------:R-:W-:Y:S01]  /*8bf0*/  MOV R188, R178 ;  /* 0x000000b200bc7202 */ /* 0x000fe20000000f00 */
[----:B------:R-:W-:Y:S01]  /*8c00*/  MUFU.EX2 R195, R161 ;  /* 0x000000a100c37308 */ /* 0x000fe20000000800 */
[C---:B------:R-:W-:Y:S01]  /*8c10*/  FMUL.FTZ R37, R132.reuse, R181 ;  /* 0x000000b584257220 */ /* 0x040fe20000410000 */
[-C--:B------:R-:W-:Y:S04]  /*8c20*/  HMMA.16816.F32.BF16 R28, R148, R38.reuse, R28 ;  /* 0x00000026941c723c */ /* 0x080fe8000004181c */
[----:B------:R-:W-:Y:S01]  /*8c30*/  MOV R181, R55 ;  /* 0x0000003700b57202 */ /* 0x000fe20000000f00 */
[----:B------:R-:W-:Y:S01]  /*8c40*/  FMUL.FTZ R36, R132, R180 ;  /* 0x000000b484247220 */ /* 0x000fe20000410000 */
[----:B------:R-:W-:Y:S01]  /*8c50*/  MOV R180, R56 ;  /* 0x0000003800b47202 */ /* 0x000fe20000000f00 */
[----:B------:R-:W-:Y:S01]  /*8c60*/  FMUL.FTZ R56, R2, R192 ;  /* 0x000000c002387220 */ /* 0x000fe20000410000 */
[C---:B------:R-:W-:Y:S01]  /*8c70*/  HMMA.16816.F32.BF16 R32, R144.reuse, R38, R32 ;  /* 0x000000269020723c */ /* 0x040fe20000041820 */
[----:B------:R-:W-:Y:S03]  /*8c80*/  MUFU.EX2 R192, R157 ;  /* 0x0000009d00c07308 */ /* 0x000fe60000000800 */
[----:B------:R-:W-:Y:S03]  /*8c90*/  MOV R178, R176 ;  /* 0x000000b000b27202 */ /* 0x000fe60000000f00 */
[C---:B------:R-:W-:Y:S02]  /*8ca0*/  FMUL.FTZ R38, R133.reuse, R182 ;  /* 0x000000b685267220 */ /* 0x040fe40000410000 */
[----:B------:R-:W-:Y:S03]  /*8cb0*/  IMAD.MOV.U32 R182, RZ, RZ, R54 ;  /* 0x000000ffffb67224 */ /* 0x000fe600078e0036 */
[----:B------:R-:W-:Y:S01]  /*8cc0*/  FMUL.FTZ R39, R133, R183 ;  /* 0x000000b785277220 */ /* 0x000fe20000410000 */
[----:B------:R-:W-:Y:S02]  /*8cd0*/  MOV R183, R52 ;  /* 0x0000003400b77202 */ /* 0x000fe40000000f00 */
[----:B------:R-:W1:Y:S01]  /*8ce0*/  LDSM.16.MT88.4 R52, [R228+0x100] ;  /* 0x00010000e434783b */ /* 0x000e620000004200 */
[----:B------:R-:W-:Y:S02]  /*8cf0*/  MOV R176, R182 ;  /* 0x000000b600b07202 */ /* 0x000fe40000000f00 */
[----:B------:R-:W-:Y:S02]  /*8d00*/  MOV R182, R180 ;  /* 0x000000b400b67202 */ /* 0x000fe40000000f00 */
[----:B------:R-:W-:Y:S02]  /*8d10*/  MOV R180, R170 ;  /* 0x000000aa00b47202 */ /* 0x000fe40000000f00 */
[----:B------:R-:W-:Y:S02]  /*8d20*/  MOV R170, R168 ;  /* 0x000000a800aa7202 */ /* 0x000fe40000000f00 */
[----:B------:R-:W-:Y:S02]  /*8d30*/  MOV R168, R174 ;  /* 0x000000ae00a87202 */ /* 0x000fe40000000f00 */
[----:B------:R-:W-:Y:S02]  /*8d40*/  MOV R174, R163 ;  /* 0x000000a300ae7202 */ /* 0x000fe40000000f00 */
[----:B------:R-:W-:Y:S01]  /*8d50*/  MOV R163, R167 ;  /* 0x000000a700a37202 */ /* 0x000fe20000000f00 */
[----:B------:R-:W-:Y:S01]  /*8d60*/  FFMA.FTZ R168, R168, c[0x0][0x2d0], -R142 ;  /* 0x0000b400a8a87a23 */ /* 0x000fe2000001088e */
[----:B------:R-:W-:Y:S02]  /*8d70*/  MOV R167, R241 ;  /* 0x000000f100a77202 */ /* 0x000fe40000000f00 */
[----:B------:R2:W5:Y:S01]  /*8d80*/  LDL.LU R241, [R1+0x78] ;  /* 0x0000780001f17983 */ /* 0x0005620000300800 */
[----:B------:R-:W-:Y:S02]  /*8d90*/  MOV R177, R183 ;  /* 0x000000b700b17202 */ /* 0x000fe40000000f00 */
[----:B------:R-:W-:Y:S01]  /*8da0*/  MOV R183, R181 ;  /* 0x000000b500b77202 */ /* 0x000fe20000000f00 */
[----:B------:R-:W-:Y:S01]  /*8db0*/  IMAD.MOV.U32 R181, RZ, RZ, R171 ;  /* 0x000000ffffb57224 */ /* 0x000fe200078e00ab */
[----:B------:R-:W-:Y:S02]  /*8dc0*/  MOV R171, R169 ;  /* 0x000000a900ab7202 */ /* 0x000fe40000000f00 */
[----:B------:R-:W-:Y:S02]  /*8dd0*/  MOV R169, R175 ;  /* 0x000000af00a97202 */ /* 0x000fe40000000f00 */
[----:B------:R-:W-:Y:S02]  /*8de0*/  MOV R175, R172 ;  /* 0x000000ac00af7202 */ /* 0x000fe40000000f00 */
[----:B------:R3:W-:Y:S01]  /*8df0*/  MUFU.EX2 R172, R138 ;  /* 0x0000008a00ac7308 */ /* 0x0007e20000000800 */
[----:B------:R-:W-:Y:S02]  /*8e00*/  MOV R179, R177 ;  /* 0x000000b100b37202 */ /* 0x000fe40000000f00 */
[----:B------:R-:W-:Y:S02]  /*8e10*/  MOV R177, R183 ;  /* 0x000000b700b17202 */ /* 0x000fe40000000f00 */
[----:B------:R-:W-:Y:S02]  /*8e20*/  MOV R183, R181 ;  /* 0x000000b500b77202 */ /* 0x000fe40000000f00 */
[----:B------:R-:W-:Y:S02]  /*8e30*/  MOV R181, R171 ;  /* 0x000000ab00b57202 */ /* 0x000fe40000000f00 */
[----:B------:R-:W-:Y:S01]  /*8e40*/  MOV R171, R169 ;  /* 0x000000a900ab7202 */ /* 0x000fe20000000f00 */
[----:B------:R-:W-:Y:S01]  /*8e50*/  IMAD.MOV.U32 R169, RZ, RZ, R174 ;  /* 0x000000ffffa97224 */ /* 0x000fe200078e00ae */
[----:B------:R-:W-:Y:S01]  /*8e60*/  MOV R174, R163 ;  /* 0x000000a300ae7202 */ /* 0x000fe20000000f00 */
[-C--:B-1----:R-:W-:Y:S03]  /*8e70*/  HMMA.16816.F32.BF16 R36, R144, R52.reuse, R36 ;  /* 0x000000349024723c */ /* 0x082fe60000041824 */
[----:B------:R-:W-:Y:S02]  /*8e80*/  MOV R163, R167 ;  /* 0x000000a700a37202 */ /* 0x000fe40000000f00 */
[----:B------:R-:W-:Y:S02]  /*8e90*/  MOV R167, R166 ;  /* 0x000000a600a77202 */ /* 0x000fe40000000f00 */
[----:B------:R-:W-:Y:S01]  /*8ea0*/  MOV R166, R242 ;  /* 0x000000f200a67202 */ /* 0x000fe20000000f00 */
[C---:B------:R-:W-:Y:S01]  /*8eb0*/  HMMA.16816.F32.BF16 R40, R148.reuse, R52, R40 ;  /* 0x000000349428723c */ /* 0x040fe20000041828 */
[----:B------:R2:W5:Y:S03]  /*8ec0*/  LDL.LU R242, [R1+0x74] ;  /* 0x0000740001f27983 */ /* 0x0005660000300800 */
[--C-:B------:R-:W-:Y:S02]  /*8ed0*/  FFMA.FTZ R167, R167, c[0x0][0x2d0], -R141.reuse ;  /* 0x0000b400a7a77a23 */ /* 0x100fe4000001088d */
[----:B------:R-:W-:Y:S02]  /*8ee0*/  FFMA.FTZ R166, R166, c[0x0][0x2d0], -R141 ;  /* 0x0000b400a6a67a23 */ /* 0x000fe4000001088d */
[-C--:B------:R-:W-:Y:S01]  /*8ef0*/  HMMA.16816.F32.BF16 R44, R148, R54.reuse, R44 ;  /* 0x00000036942c723c */ /* 0x080fe2000004182c */
[----:B------:R-:W-:Y:S03]  /*8f00*/  MUFU.EX2 R200, R167 ;  /* 0x000000a700c87308 */ /* 0x000fe60000000800 */
[C---:B------:R-:W-:Y:S02]  /*8f10*/  FMUL.FTZ R52, R132.reuse, R196 ;  /* 0x000000c484347220 */ /* 0x040fe40000410000 */
[----:B------:R-:W-:Y:S02]  /*8f20*/  FMUL.FTZ R53, R132, R197 ;  /* 0x000000c584357220 */ /* 0x000fe40000410000 */
[C---:B------:R-:W-:Y:S04]  /*8f30*/  HMMA.16816.F32.BF16 R48, R144.reuse, R54, R48 ;  /* 0x000000369030723c */ /* 0x040fe80000041830 */
[--C-:B---3--:R-:W-:Y:S01]  /*8f40*/  FFMA.FTZ R138, R190, c[0x0][0x2d0], -R143.reuse ;  /* 0x0000b400be8a7a23 */ /* 0x108fe2000001088f */
[----:B------:R-:W-:Y:S02]  /*8f50*/  MOV R190, R188 ;  /* 0x000000bc00be7202 */ /* 0x000fe40000000f00 */
[C---:B------:R-:W-:Y:S01]  /*8f60*/  FMUL.FTZ R54, R133.reuse, R198 ;  /* 0x000000c685367220 */ /* 0x040fe20000410000 */
[----:B------:R-:W-:Y:S01]  /*8f70*/  MOV R188, R178 ;  /* 0x000000b200bc7202 */ /* 0x000fe20000000f00 */
[----:B------:R-:W-:Y:S03]  /*8f80*/  FMUL.FTZ R55, R133, R199 ;  /* 0x000000c785377220 */ /* 0x000fe60000410000 */
[----:B------:R-:W-:Y:S02]  /*8f90*/  MOV R178, R176 ;  /* 0x000000b000b27202 */ /* 0x000fe40000000f00 */
[----:B------:R-:W-:Y:S02]  /*8fa0*/  MOV R176, R182 ;  /* 0x000000b600b07202 */ /* 0x000fe40000000f00 */
[-C--:B------:R-:W-:Y:S03]  /*8fb0*/  HMMA.16816.F32.BF16 R52, R144, R152.reuse, R52 ;  /* 0x000000989034723c */ /* 0x080fe60000041834 */
[----:B------:R-:W-:Y:S02]  /*8fc0*/  MOV R184, R190 ;  /* 0x000000be00b87202 */ /* 0x000fe40000000f00 */
[----:B------:R-:W-:Y:S02]  /*8fd0*/  MOV R182, R180 ;  /* 0x000000b400b67202 */ /* 0x000fe40000000f00 */
[----:B------:R-:W-:Y:S01]  /*8fe0*/  MOV R180, R170 ;  /* 0x000000aa00b47202 */ /* 0x000fe20000000f00 */
[C---:B------:R-:W-:Y:S04]  /*8ff0*/  HMMA.16816.F32.BF16 R56, R148.reuse, R152, R56 ;  /* 0x000000989438723c */ /* 0x040fe80000041838 */
[----:B------:R-:W-:Y:S02]  /*9000*/  MOV R170, R175 ;  /* 0x000000af00aa7202 */ /* 0x000fe40000000f00 */
[----:B------:R1:W-:Y:S01]  /*9010*/  MUFU.EX2 R175, R138 ;  /* 0x0000008a00af7308 */ /* 0x0003e20000000800 */
[----:B------:R-:W-:Y:S01]  /*9020*/  MOV R190, R188 ;  /* 0x000000bc00be7202 */ /* 0x000fe20000000f00 */
[-C--:B------:R-:W-:Y:S04]  /*9030*/  HMMA.16816.F32.BF16 R60, R148, R154.reuse, R60 ;  /* 0x0000009a943c723c */ /* 0x080fe8000004183c */
[----:B------:R-:W-:Y:S02]  /*9040*/  MOV R188, R178 ;  /* 0x000000b200bc7202 */ /* 0x000fe40000000f00 */
[----:B------:R-:W-:Y:S02]  /*9050*/  MOV R178, R176 ;  /* 0x000000b000b27202 */ /* 0x000fe40000000f00 */
[C---:B------:R-:W-:Y:S01]  /*9060*/  HMMA.16816.F32.BF16 R64, R144.reuse, R154, R64 ;  /* 0x0000009a9040723c */ /* 0x040fe20000041840 */
[----:B------:R-:W3:Y:S03]  /*9070*/  LDSM.16.MT88.4 R152, [R225+0x2100] ;  /* 0x00210000e198783b */ /* 0x000ee60000004200 */
[----:B-1----:R-:W-:Y:S01]  /*9080*/  FFMA.FTZ R138, R191, c[0x0][0x2d0], -R143 ;  /* 0x0000b400bf8a7a23 */ /* 0x002fe2000001088f */
[----:B------:R-:W-:Y:S02]  /*9090*/  MOV R191, R189 ;  /* 0x000000bd00bf7202 */ /* 0x000fe40000000f00 */
[----:B------:R-:W-:Y:S01]  /*90a0*/  MOV R189, R179 ;  /* 0x000000b300bd7202 */ /* 0x000fe20000000f00 */
[----:B------:R1:W-:Y:S01]  /*90b0*/  MUFU.EX2 R176, R138 ;  /* 0x0000008a00b07308 */ /* 0x0003e20000000800 */
[----:B------:R-:W-:Y:S03]  /*90c0*/  MOV R185, R191 ;  /* 0x000000bf00b97202 */ /* 0x000fe60000000f00 */
[----:B------:R-:W-:Y:S01]  /*90d0*/  MOV R179, R177 ;  /* 0x000000b100b37202 */ /* 0x000fe20000000f00 */
[----:B------:R-:W-:Y:S01]  /*90e0*/  IMAD.MOV.U32 R177, RZ, RZ, R183 ;  /* 0x000000ffffb17224 */ /* 0x000fe200078e00b7 */
[----:B------:R-:W-:Y:S02]  /*90f0*/  MOV R183, R182 ;  /* 0x000000b600b77202 */ /* 0x000fe40000000f00 */
[----:B------:R-:W-:Y:S02]  /*9100*/  MOV R182, R181 ;  /* 0x000000b500b67202 */ /* 0x000fe40000000f00 */
[----:B------:R-:W-:Y:S02]  /*9110*/  MOV R181, R180 ;  /* 0x000000b400b57202 */ /* 0x000fe40000000f00 */
[----:B------:R-:W-:Y:S02]  /*9120*/  MOV R180, R171 ;  /* 0x000000ab00b47202 */ /* 0x000fe40000000f00 */
[----:B------:R-:W-:Y:S02]  /*9130*/  MOV R171, R170 ;  /* 0x000000aa00ab7202 */ /* 0x000fe40000000f00 */
[----:B------:R-:W-:Y:S02]  /*9140*/  MOV R170, R169 ;  /* 0x000000a900aa7202 */ /* 0x000fe40000000f00 */
[----:B------:R-:W-:Y:S02]  /*9150*/  MOV R169, R174 ;  /* 0x000000ae00a97202 */ /* 0x000fe40000000f00 */
[----:B------:R-:W-:Y:S02]  /*9160*/  MOV R174, R163 ;  /* 0x000000a300ae7202 */ /* 0x000fe40000000f00 */
[----:B------:R-:W-:Y:S01]  /*9170*/  MOV R163, R162 ;  /* 0x000000a200a37202 */ /* 0x000fe20000000f00 */
[-C--:B---3--:R-:W-:Y:S03]  /*9180*/  HMMA.16816.F32.BF16 R68, R144, R152.reuse, R68 ;  /* 0x000000989044723c */ /* 0x088fe60000041844 */
[----:B------:R-:W-:Y:S01]  /*9190*/  MOV R162, R243 ;  /* 0x000000f300a27202 */ /* 0x000fe20000000f00 */
[----:B------:R-:W-:Y:S01]  /*91a0*/  FFMA.FTZ R163, R163, c[0x0][0x2d0], -R141 ;  /* 0x0000b400a3a37a23 */ /* 0x000fe2000001088d */
[----:B------:R2:W5:Y:S01]  /*91b0*/  LDL.LU R243, [R1+0x70] ;  /* 0x0000700001f37983 */ /* 0x0005620000300800 */
[----:B-1----:R-:W-:Y:S02]  /*91c0*/  FFMA.FTZ R138, R184, c[0x0][0x2d0], -R143 ;  /* 0x0000b400b88a7a23 */ /* 0x002fe4000001088f */
[C---:B------:R-:W-:Y:S01]  /*91d0*/  HMMA.16816.F32.BF16 R72, R148.reuse, R152, R72 ;  /* 0x000000989448723c */ /* 0x040fe20000041848 */
[----:B------:R-:W-:Y:S03]  /*91e0*/  MUFU.EX2 R194, R163 ;  /* 0x000000a300c27308 */ /* 0x000fe60000000800 */
[----:B------:R-:W-:Y:S02]  /*91f0*/  FFMA.FTZ R162, R162, c[0x0][0x2d0], -R141 ;  /* 0x0000b400a2a27a23 */ /* 0x000fe4000001088d */
[----:B------:R-:W-:Y:S01]  /*9200*/  IMAD.MOV.U32 R184, RZ, RZ, R190 ;  /* 0x000000ffffb87224 */ /* 0x000fe200078e00be */
[----:B------:R-:W-:Y:S01]  /*9210*/  MOV R190, R189 ;  /* 0x000000bd00be7202 */ /* 0x000fe20000000f00 */
[-C--:B------:R-:W-:Y:S03]  /*9220*/  HMMA.16816.F32.BF16 R76, R148, R154.reuse, R76 ;  /* 0x0000009a944c723c */ /* 0x080fe6000004184c */
[----:B------:R1:W-:Y:S01]  /*9230*/  MUFU.EX2 R191, R138 ;  /* 0x0000008a00bf7308 */ /* 0x0003e20000000800 */
[----:B------:R-:W-:Y:S02]  /*9240*/  MOV R186, R184 ;  /* 0x000000b800ba7202 */ /* 0x000fe40000000f00 */
[----:B------:R-:W-:Y:S02]  /*9250*/  MOV R189, R188 ;  /* 0x000000bc00bd7202 */ /* 0x000fe40000000f00 */
[C---:B------:R-:W-:Y:S01]  /*9260*/  HMMA.16816.F32.BF16 R80, R144.reuse, R154, R80 ;  /* 0x0000009a9050723c */ /* 0x040fe20000041850 */
[----:B------:R-:W3:Y:S03]  /*9270*/  LDSM.16.MT88.4 R152, [R226+0x2100] ;  /* 0x00210000e298783b */ /* 0x000ee60000004200 */
[----:B------:R-:W-:Y:S02]  /*9280*/  MOV R188, R179 ;  /* 0x000000b300bc7202 */ /* 0x000fe40000000f00 */
[----:B------:R-:W-:Y:S02]  /*9290*/  MOV R179, R178 ;  /* 0x000000b200b37202 */ /* 0x000fe40000000f00 */
[----:B------:R-:W-:Y:S04]  /*92a0*/  MOV R178, R177 ;  /* 0x000000b100b27202 */ /* 0x000fe80000000f00 */
[----:B------:R-:W-:Y:S02]  /*92b0*/  MOV R177, R183 ;  /* 0x000000b700b17202 */ /* 0x000fe40000000f00 */
[----:B------:R-:W-:Y:S02]  /*92c0*/  MOV R183, R182 ;  /* 0x000000b600b77202 */ /* 0x000fe40000000f00 */
[----:B------:R-:W-:Y:S02]  /*92d0*/  MOV R182, R181 ;  /* 0x000000b500b67202 */ /* 0x000fe40000000f00 */
[----:B------:R-:W-:Y:S01]  /*92e0*/  MOV R181, R171 ;  /* 0x000000ab00b57202 */ /* 0x000fe20000000f00 */
[----:B-1----:R-:W-:Y:S01]  /*92f0*/  FFMA.FTZ R138, R185, c[0x0][0x2d0], -R142 ;  /* 0x0000b400b98a7a23 */ /* 0x002fe2000001088e */
[----:B------:R-:W-:Y:S02]  /*9300*/  MOV R171, R170 ;  /* 0x000000aa00ab7202 */ /* 0x000fe40000000f00 */
[----:B------:R-:W-:Y:S01]  /*9310*/  MOV R170, R169 ;  /* 0x000000a900aa7202 */ /* 0x000fe20000000f00 */
[----:B------:R-:W-:Y:S01]  /*9320*/  IMAD.MOV.U32 R169, RZ, RZ, R174 ;  /* 0x000000ffffa97224 */ /* 0x000fe200078e00ae */
[----:B------:R-:W-:Y:S02]  /*9330*/  MOV R174, R128 ;  /* 0x0000008000ae7202 */ /* 0x000fe40000000f00 */
[----:B------:R-:W4:Y:S01]  /*9340*/  LDL.LU R128, [R1+0x6c] ;  /* 0x00006c0001807983 */ /* 0x000f220000300800 */
[----:B------:R-:W-:Y:S02]  /*9350*/  MOV R185, R190 ;  /* 0x000000be00b97202 */ /* 0x000fe40000000f00 */
[----:B------:R-:W-:Y:S02]  /*9360*/  MOV R190, R188 ;  /* 0x000000bc00be7202 */ /* 0x000fe40000000f00 */
[----:B------:R-:W-:Y:S02]  /*9370*/  MOV R187, R185 ;  /* 0x000000b900bb7202 */ /* 0x000fe40000000f00 */
[----:B------:R-:W-:Y:S02]  /*9380*/  MOV R188, R178 ;  /* 0x000000b200bc7202 */ /* 0x000fe40000000f00 */
[----:B------:R-:W-:Y:S02]  /*9390*/  MOV R178, R183 ;  /* 0x000000b700b27202 */ /* 0x000fe40000000f00 */
[----:B------:R-:W-:Y:S02]  /*93a0*/  MOV R183, R182 ;  /* 0x000000b600b77202 */ /* 0x000fe40000000f00 */
[----:B------:R-:W-:Y:S01]  /*93b0*/  MOV R182, R171 ;  /* 0x000000ab00b67202 */ /* 0x000fe20000000f00 */
[-C--:B---3--:R-:W-:Y:S01]  /*93c0*/  HMMA.16816.F32.BF16 R84, R144, R152.reuse, R84 ;  /* 0x000000989054723c */ /* 0x088fe20000041854 */
[----:B------:R1:W-:Y:S02]  /*93d0*/  MUFU.EX2 R171, R138 ;  /* 0x0000008a00ab7308 */ /* 0x0003e40000000800 */
[----:B------:R-:W-:Y:S01]  /*93e0*/  FFMA.FTZ R183, R183, c[0x0][0x2d0], -R142 ;  /* 0x0000b400b7b77a23 */ /* 0x000fe2000001088e */
[----:B------:R-:W-:Y:S02]  /*93f0*/  MOV R185, R190 ;  /* 0x000000be00b97202 */ /* 0x000fe40000000f00 */
[----:B------:R-:W-:Y:S02]  /*9400*/  MOV R184, R189 ;  /* 0x000000bd00b87202 */ /* 0x000fe40000000f00 */
[C---:B------:R-:W-:Y:S03]  /*9410*/  HMMA.16816.F32.BF16 R88, R148.reuse, R152, R88 ;  /* 0x000000989458723c */ /* 0x040fe60000041858 */
[----:B------:R-:W-:Y:S01]  /*9420*/  MUFU.EX2 R183, R183 ;  /* 0x000000b700b77308 */ /* 0x000fe20000000800 */
[----:B------:R-:W-:Y:S02]  /*9430*/  MOV R189, R179 ;  /* 0x000000b300bd7202 */ /* 0x000fe40000000f00 */
[----:B------:R-:W-:Y:S01]  /*9440*/  MOV R179, R177 ;  /* 0x000000b100b37202 */ /* 0x000fe20000000f00 */
[----:B------:R-:W-:Y:S01]  /*9450*/  IMAD.MOV.U32 R177, RZ, RZ, R170 ;  /* 0x000000ffffb17224 */ /* 0x000fe200078e00aa */
[-C--:B------:R-:W-:Y:S04]  /*9460*/  HMMA.16816.F32.BF16 R92, R148, R154.reuse, R92 ;  /* 0x0000009a945c723c */ /* 0x080fe8000004185c */
[----:B------:R-:W-:Y:S02]  /*9470*/  MOV R170, R169 ;  /* 0x000000a900aa7202 */ /* 0x000fe40000000f00 */
[----:B------:R-:W-:Y:S02]  /*9480*/  MOV R169, R174 ;  /* 0x000000ae00a97202 */ /* 0x000fe40000000f00 */
[C---:B------:R-:W-:Y:S01]  /*9490*/  HMMA.16816.F32.BF16 R96, R144.reuse, R154, R96 ;  /* 0x0000009a9060723c */ /* 0x040fe20000041860 */
[----:B------:R-:W3:Y:S03]  /*94a0*/  LDSM.16.MT88.4 R152, [R228+0x2100] ;  /* 0x00210000e498783b */ /* 0x000ee60000004200 */
[----:B------:R-:W-:Y:S01]  /*94b0*/  MOV R174, R159 ;  /* 0x0000009f00ae7202 */ /* 0x000fe20000000f00 */
[--C-:B-1----:R-:W-:Y:S01]  /*94c0*/  FFMA.FTZ R138, R186, c[0x0][0x2d0], -R142.reuse ;  /* 0x0000b400ba8a7a23 */ /* 0x102fe2000001088e */
[----:B------:R-:W-:Y:S02]  /*94d0*/  MOV R159, R129 ;  /* 0x00000081009f7202 */ /* 0x000fe40000000f00 */
[----:B------:R-:W-:Y:S01]  /*94e0*/  MOV R186, R184 ;  /* 0x000000b800ba7202 */ /* 0x000fe20000000f00 */
[----:B------:R-:W2:Y:S03]  /*94f0*/  LDL.LU R129, [R1+0x68] ;  /* 0x0000680001817983 */ /* 0x000ea60000300800 */
[----:B------:R-:W-:Y:S01]  /*9500*/  FFMA.FTZ R159, R159, c[0x0][0x2d0], -R143 ;  /* 0x0000b4009f9f7a23 */ /* 0x000fe2000001088f */
[----:B------:R-:W-:Y:S02]  /*9510*/  MOV R196, R186 ;  /* 0x000000ba00c47202 */ /* 0x000fe40000000f00 */
[----:B------:R-:W-:Y:S02]  /*9520*/  MOV R184, R189 ;  /* 0x000000bd00b87202 */ /* 0x000fe40000000f00 */
[----:B------:R-:W-:Y:S01]  /*9530*/  MOV R189, R179 ;  /* 0x000000b300bd7202 */ /* 0x000fe20000000f00 */
[----:B------:R-:W1:Y:S01]  /*9540*/  MUFU.EX2 R159, R159 ;  /* 0x0000009f009f7308 */ /* 0x000e620000000800 */
[----:B------:R-:W-:Y:S01]  /*9550*/  IMAD.MOV.U32 R179, RZ, RZ, R177 ;  /* 0x000000ffffb37224 */ /* 0x000fe200078e00b1 */
[----:B------:R-:W-:Y:S02]  /*9560*/  MOV R177, R169 ;  /* 0x000000a900b17202 */ /* 0x000fe40000000f00 */
[----:B------:R-:W-:Y:S02]  /*9570*/  MOV R169, R130 ;  /* 0x0000008200a97202 */ /* 0x000fe40000000f00 */
[----:B------:R-:W2:Y:S01]  /*9580*/  LDL.LU R130, [R1+0x64] ;  /* 0x0000640001827983 */ /* 0x000ea20000300800 */
        /* <DEDUP_REMOVED lines=10> */
[----:B-1----:R-:W-:Y:S05]  /*9630*/  MOV R167, R159 ;  /* 0x0000009f00a77202 */ /* 0x002fea0000000f00 */
[C---:B------:R-:W-:Y:S08]  /*9640*/  HMMA.16816.F32.BF16 R104, R148.reuse, R152, R104 ;  /* 0x000000989468723c */ /* 0x040ff00000041868 */
[-C--:B------:R-:W-:Y:S08]  /*9650*/  HMMA.16816.F32.BF16 R108, R148, R154.reuse, R108 ;  /* 0x0000009a946c723c */ /* 0x080ff0000004186c */
[C---:B------:R-:W-:Y:S01]  /*9660*/  HMMA.16816.F32.BF16 R112, R144.reuse, R154, R112 ;  /* 0x0000009a9070723c */ /* 0x040fe20000041870 */
[----:B------:R-:W1:Y:S03]  /*9670*/  LDSM.16.MT88.4 R152, [R227+0x2100] ;  /* 0x00210000e398783b */ /* 0x000e660000004200 */
[----:B---3--:R-:W-:Y:S01]  /*9680*/  FFMA.FTZ R138, R187, c[0x0][0x2d0], -R142 ;  /* 0x0000b400bb8a7a23 */ /* 0x008fe2000001088e */
[----:B------:R-:W-:Y:S02]  /*9690*/  MOV R187, R185 ;  /* 0x000000b900bb7202 */ /* 0x000fe40000000f00 */
[----:B------:R-:W-:Y:S01]  /*96a0*/  MOV R185, R190 ;  /* 0x000000be00b97202 */ /* 0x000fe20000000f00 */
[----:B------:R3:W-:Y:S01]  /*96b0*/  MUFU.EX2 R177, R138 ;  /* 0x0000008a00b17308 */ /* 0x0007e20000000800 */
[----:B------:R-:W-:Y:S03]  /*96c0*/  MOV R190, R188 ;  /* 0x000000bc00be7202 */ /* 0x000fe60000000f00 */
[----:B------:R-:W-:Y:S01]  /*96d0*/  IMAD.MOV.U32 R188, RZ, RZ, R178 ;  /* 0x000000ffffbc7224 */ /* 0x000fe200078e00b2 */
[----:B------:R-:W-:Y:S02]  /*96e0*/  MOV R178, R170 ;  /* 0x000000aa00b27202 */ /* 0x000fe40000000f00 */
[----:B------:R-:W-:Y:S02]  /*96f0*/  MOV R170, R169 ;  /* 0x000000a900aa7202 */ /* 0x000fe40000000f00 */
[----:B------:R-:W-:Y:S02]  /*9700*/  MOV R169, R165 ;  /* 0x000000a500a97202 */ /* 0x000fe40000000f00 */
[----:B------:R-:W-:Y:S02]  /*9710*/  MOV R165, R131 ;  /* 0x0000008300a57202 */ /* 0x000fe40000000f00 */
[----:B------:R-:W2:Y:S01]  /*9720*/  LDL.LU R131, [R1+0x60] ;  /* 0x0000600001837983 */ /* 0x000ea20000300800 */
[----:B---3--:R-:W-:Y:S01]  /*9730*/  FFMA.FTZ R138, R196, c[0x0][0x2d0], -R142 ;  /* 0x0000b400c48a7a23 */ /* 0x008fe2000001088e */
[----:B------:R-:W-:Y:S02]  /*9740*/  MOV R196, R187 ;  /* 0x000000bb00c47202 */ /* 0x000fe40000000f00 */
[----:B------:R-:W-:Y:S02]  /*9750*/  MOV R187, R186 ;  /* 0x000000ba00bb7202 */ /* 0x000fe40000000f00 */
[----:B------:R-:W-:Y:S02]  /*9760*/  MOV R186, R185 ;  /* 0x000000b900ba7202 */ /* 0x000fe40000000f00 */
[----:B------:R-:W-:Y:S01]  /*9770*/  MOV R185, R184 ;  /* 0x000000b800b97202 */ /* 0x000fe20000000f00 */
[-C--:B-1----:R-:W-:Y:S03]  /*9780*/  HMMA.16816.F32.BF16 R116, R144, R152.reuse, R116 ;  /* 0x000000989074723c */ /* 0x082fe60000041874 */
[----:B------:R-:W-:Y:S02]  /*9790*/  MOV R184, R190 ;  /* 0x000000be00b87202 */ /* 0x000fe40000000f00 */
[----:B------:R-:W-:Y:S01]  /*97a0*/  MOV R190, R189 ;  /* 0x000000bd00be7202 */ /* 0x000fe20000000f00 */
[----:B------:R-:W-:Y:S02]  /*97b0*/  IMAD.MOV.U32 R189, RZ, RZ, R188 ;  /* 0x000000ffffbd7224 */ /* 0x000fe400078e00bc */
[C---:B------:R-:W-:Y:S01]  /*97c0*/  HMMA.16816.F32.BF16 R120, R148.reuse, R152, R120 ;  /* 0x000000989478723c */ /* 0x040fe20000041878 */
[----:B------:R1:W3:Y:S07]  /*97d0*/  MUFU.EX2 R188, R138 ;  /* 0x0000008a00bc7308 */ /* 0x0002ee0000000800 */
[-C--:B------:R-:W-:Y:S01]  /*97e0*/  HMMA.16816.F32.BF16 R124, R148, R154.reuse, R124 ;  /* 0x0000009a947c723c */ /* 0x080fe2000004187c */
[----:B------:R-:W2:Y:S04]  /*97f0*/  LDL.LU R148, [R1] ;  /* 0x0000000001947983 */ /* 0x000ea80000300800 */
[----:B------:R-:W2:Y:S04]  /*9800*/  LDL.LU R201, [R1+0x8] ;  /* 0x0000080001c97983 */ /* 0x000ea80000300800 */
[----:B------:R-:W2:Y:S03]  /*9810*/  LDL.LU R198, [R1+0x4] ;  /* 0x0000040001c67983 */ /* 0x000ea60000300800 */
[--C-:B-1----:R-:W-:Y:S01]  /*9820*/  FFMA.FTZ R138, R196, c[0x0][0x2d0], -R141.reuse ;  /* 0x0000b400c48a7a23 */ /* 0x102fe2000001088d */
        /* <DEDUP_REMOVED lines=9> */
[----:B------:R1:W-:Y:S02]  /*98c0*/  MUFU.EX2 R170, R138 ;  /* 0x0000008a00aa7308 */ /* 0x0003e40000000800 */
[--C-:B-1----:R-:W-:Y:S08]  /*98d0*/  FFMA.FTZ R138, R173, c[0x0][0x2d0], -R141.reuse ;  /* 0x0000b400ad8a7a23 */ /* 0x102ff0000001088d */
[----:B------:R1:W-:Y:S02]  /*98e0*/  MUFU.EX2 R173, R138 ;  /* 0x0000008a00ad7308 */ /* 0x0003e40000000800 */
[----:B-1----:R-:W-:Y:S01]  /*98f0*/  FFMA.FTZ R138, R196, c[0x0][0x2d0], -R141 ;  /* 0x0000b400c48a7a23 */ /* 0x002fe2000001088d */
[----:B------:R-:W-:Y:S02]  /*9900*/  MOV R196, R190 ;  /* 0x000000be00c47202 */ /* 0x000fe40000000f00 */
[----:B------:R-:W-:Y:S05]  /*9910*/  MOV R190, R178 ;  /* 0x000000b200be7202 */ /* 0x000fea0000000f00 */
[----:B------:R1:W-:Y:S01]  /*9920*/  MUFU.EX2 R197, R138 ;  /* 0x0000008a00c57308 */ /* 0x0003e20000000800 */
[--C-:B------:R-:W-:Y:S02]  /*9930*/  FFMA.FTZ R178, R182, c[0x0][0x2d0], -R143.reuse ;  /* 0x0000b400b6b27a23 */ /* 0x100fe4000001088f */
[----:B------:R-:W-:Y:S07]  /*9940*/  FFMA.FTZ R182, R248, c[0x0][0x2d0], -R143 ;  /* 0x0000b400f8b67a23 */ /* 0x000fee000001088f */
[----:B------:R-:W-:Y:S10]  /*9950*/  MUFU.EX2 R178, R178 ;  /* 0x000000b200b27308 */ /* 0x000ff40000000800 */
[----:B------:R-:W-:Y:S01]  /*9960*/  MUFU.EX2 R182, R182 ;  /* 0x000000b600b67308 */ /* 0x000fe20000000800 */
[----:B-1----:R-:W-:Y:S01]  /*9970*/  FFMA.FTZ R138, R187, c[0x0][0x2d0], -R141 ;  /* 0x0000b400bb8a7a23 */ /* 0x002fe2000001088d */
[----:B------:R-:W-:Y:S01]  /*9980*/  MOV R187, R179 ;  /* 0x000000b300bb7202 */ /* 0x000fe20000000f00 */
[--C-:B------:R-:W-:Y:S02]  /*9990*/  FFMA.FTZ R179, R181, c[0x0][0x2d0], -R143.reuse ;  /* 0x0000b400b5b37a23 */ /* 0x100fe4000001088f */
[----:B------:R-:W-:Y:S01]  /*99a0*/  FFMA.FTZ R181, R247, c[0x0][0x2d0], -R143 ;  /* 0x0000b400f7b57a23 */ /* 0x000fe2000001088f */
[----:B---3--:R-:W-:Y:S04]  /*99b0*/  F2FP.BF16.PACK_AB R143, R188, R177 ;  /* 0x000000b1bc8f723e */ /* 0x008fe800000010ff */
[----:B------:R1:W3:Y:S01]  /*99c0*/  MUFU.EX2 R199, R138 ;  /* 0x0000008a00c77308 */ /* 0x0002e20000000800 */
[----:B------:R-:W-:Y:S09]  /*99d0*/  FFMA.FTZ R187, R187, c[0x0][0x2d0], -R141 ;  /* 0x0000b400bbbb7a23 */ /* 0x000ff2000001088d */
[----:B------:R-:W-:Y:S01]  /*99e0*/  MUFU.EX2 R205, R187 ;  /* 0x000000bb00cd7308 */ /* 0x000fe20000000800 */
[----:B----4-:R-:W-:Y:S09]  /*99f0*/  FMUL.FTZ R128, R132, R128 ;  /* 0x0000008084807220 */ /* 0x010ff20000410000 */
[----:B------:R-:W-:Y:S01]  /*9a00*/  MUFU.EX2 R179, R179 ;  /* 0x000000b300b37308 */ /* 0x000fe20000000800 */
[--C-:B-1----:R-:W-:Y:S01]  /*9a10*/  FFMA.FTZ R138, R186, c[0x0][0x2d0], -R137.reuse ;  /* 0x0000b400ba8a7a23 */ /* 0x102fe20000010889 */
[----:B------:R-:W-:Y:S02]  /*9a20*/  MOV R186, R185 ;  /* 0x000000b900ba7202 */ /* 0x000fe40000000f00 */
[----:B------:R-:W-:Y:S01]  /*9a30*/  MOV R185, R180 ;  /* 0x000000b400b97202 */ /* 0x000fe20000000f00 */
[----:B------:R-:W-:Y:S01]  /*9a40*/  IMAD.MOV.U32 R180, RZ, RZ, R164 ;  /* 0x000000ffffb47224 */ /* 0x000fe200078e00a4 */
[----:B---3--:R-:W-:Y:S04]  /*9a50*/  F2FP.BF16.PACK_AB R150, R199, R197 ;  /* 0x000000c5c796723e */ /* 0x008fe800000010ff */
[----:B------:R1:W-:Y:S01]  /*9a60*/  MUFU.EX2 R164, R138 ;  /* 0x0000008a00a47308 */ /* 0x0003e20000000800 */
[--C-:B------:R-:W-:Y:S09]  /*9a70*/  FFMA.FTZ R180, R180, c[0x0][0x2d0], -R142.reuse ;  /* 0x0000b400b4b47a23 */ /* 0x100ff2000001088e */
[----:B------:R-:W-:Y:S01]  /*9a80*/  MUFU.EX2 R180, R180 ;  /* 0x000000b400b47308 */ /* 0x000fe20000000800 */
[----:B-1----:R-:W-:Y:S01]  /*9a90*/  FFMA.FTZ R138, R184, c[0x0][0x2d0], -R137 ;  /* 0x0000b400b88a7a23 */ /* 0x002fe20000010889 */
[----:B------:R-:W-:Y:S02]  /*9aa0*/  MOV R184, R189 ;  /* 0x000000bd00b87202 */ /* 0x000fe40000000f00 */
[----:B------:R-:W-:Y:S02]  /*9ab0*/  MOV R189, R169 ;  /* 0x000000a900bd7202 */ /* 0x000fe40000000f00 */
[----:B------:R-:W-:Y:S01]  /*9ac0*/  MOV R169, R165 ;  /* 0x000000a500a97202 */ /* 0x000fe20000000f00 */
[----:B------:R-:W-:Y:S03]  /*9ad0*/  FFMA.FTZ R184, R184, c[0x0][0x2d0], -R141 ;  /* 0x0000b400b8b87a23 */ /* 0x000fe6000001088d */
[----:B------:R1:W3:Y:S01]  /*9ae0*/  MUFU.EX2 R165, R138 ;  /* 0x0000008a00a57308 */ /* 0x0002e20000000800 */
[----:B------:R-:W-:Y:S01]  /*9af0*/  F2FP.BF16.PACK_AB R141, R174, R171 ;  /* 0x000000abae8d723e */ /* 0x000fe200000010ff */
[--C-:B------:R-:W-:Y:S02]  /*9b00*/  FFMA.FTZ R153, R189, c[0x0][0x2d0], -R137.reuse ;  /* 0x0000b400bd997a23 */ /* 0x100fe40000010889 */
[----:B--2---:R-:W-:Y:S02]  /*9b10*/  FMUL.FTZ R129, R132, R129 ;  /* 0x0000008184817220 */ /* 0x004fe40000410000 */
[--C-:B------:R-:W-:Y:S02]  /*9b20*/  FFMA.FTZ R152, R169, c[0x0][0x2d0], -R137.reuse ;  /* 0x0000b400a9987a23 */ /* 0x100fe40000010889 */
[--C-:B------:R-:W-:Y:S01]  /*9b30*/  FFMA.FTZ R169, R140, c[0x0][0x2d0], -R137.reuse ;  /* 0x0000b4008ca97a23 */ /* 0x100fe20000010889 */
[----:B------:R-:W-:Y:S01]  /*9b40*/  F2FP.BF16.PACK_AB R140, R175, R172 ;  /* 0x000000acaf8c723e */ /* 0x000fe200000010ff */
[----:B------:R-:W-:Y:S01]  /*9b50*/  MUFU.EX2 R248, R153 ;  /* 0x0000009900f87308 */ /* 0x000fe20000000800 */
[----:B------:R-:W-:Y:S09]  /*9b60*/  FMUL.FTZ R130, R133, R130 ;  /* 0x0000008285827220 */ /* 0x000ff20000410000 */
[----:B------:R2:W-:Y:S01]  /*9b70*/  MUFU.EX2 R189, R162 ;  /* 0x000000a200bd7308 */ /* 0x0005e20000000800 */
[--C-:B-1----:R-:W-:Y:S01]  /*9b80*/  FFMA.FTZ R138, R186, c[0x0][0x2d0], -R137.reuse ;  /* 0x0000b400ba8a7a23 */ /* 0x102fe20000010889 */
[----:B---3--:R-:W-:Y:S01]  /*9b90*/  F2FP.BF16.PACK_AB R149, R165, R164 ;  /* 0x000000a4a595723e */ /* 0x008fe200000010ff */
[--C-:B------:R-:W-:Y:S02]  /*9ba0*/  FFMA.FTZ R186, R246, c[0x0][0x2d0], -R142.reuse ;  /* 0x0000b400f6ba7a23 */ /* 0x100fe4000001088e */
[--C-:B------:R-:W-:Y:S05]  /*9bb0*/  FFMA.FTZ R246, R250, c[0x0][0x2d0], -R137.reuse ;  /* 0x0000b400faf67a23 */ /* 0x100fea0000010889 */
[----:B------:R1:W-:Y:S10]  /*9bc0*/  MUFU.EX2 R193, R138 ;  /* 0x0000008a00c17308 */ /* 0x0003f40000000800 */
[----:B------:R-:W-:Y:S01]  /*9bd0*/  MUFU.EX2 R207, R186 ;  /* 0x000000ba00cf7308 */ /* 0x000fe20000000800 */
[----:B--2---:R-:W-:Y:S09]  /*9be0*/  LDSM.16.MT88.4 R160, [R227+0x1100] ;  /* 0x00110000e3a0783b */ /* 0x004ff20000004200 */
[----:B------:R-:W-:Y:S01]  /*9bf0*/  MUFU.EX2 R246, R246 ;  /* 0x000000f600f67308 */ /* 0x000fe20000000800 */
[--C-:B-1----:R-:W-:Y:S09]  /*9c00*/  FFMA.FTZ R138, R196, c[0x0][0x2d0], -R137.reuse ;  /* 0x0000b400c48a7a23 */ /* 0x102ff20000010889 */
[----:B------:R-:W1:Y:S10]  /*9c10*/  MUFU.EX2 R204, R138 ;  /* 0x0000008a00cc7308 */ /* 0x000e740000000800 */
[----:B------:R2:W-:Y:S01]  /*9c20*/  MUFU.EX2 R196, R158 ;  /* 0x0000009e00c47308 */ /* 0x0005e20000000800 */
[----:B------:R-:W-:Y:S01]  /*9c30*/  FMUL.FTZ R131, R133, R131 ;  /* 0x0000008385837220 */ /* 0x000fe20000410000 */
[----:B-1----:R-:W-:Y:S01]  /*9c40*/  F2FP.BF16.PACK_AB R151, R204, R193 ;  /* 0x000000c1cc97723e */ /* 0x002fe200000010ff */
[--C-:B------:R-:W-:Y:S05]  /*9c50*/  FFMA.FTZ R138, R221, c[0x0][0x2d0], -R137.reuse ;  /* 0x0000b400dd8a7a23 */ /* 0x100fea0000010889 */
[----:B------:R-:W-:Y:S01]  /*9c60*/  HMMA.16816.F32.BF16 R128, R144, R154, R128 ;  /* 0x0000009a9080723c */ /* 0x000fe20000041880 */
[----:B------:R-:W1:Y:S01]  /*9c70*/  LDSM.16.MT88.4 R144, [R225+0x900] ;  /* 0x00090000e190783b */ /* 0x000e620000004200 */
[----:B------:R3:W-:Y:S05]  /*9c80*/  MUFU.EX2 R250, R138 ;  /* 0x0000008a00fa7308 */ /* 0x0007ea0000000800 */
[--C-:B------:R-:W-:Y:S02]  /*9c90*/  FFMA.FTZ R155, R185, c[0x0][0x2d0], -R142.reuse ;  /* 0x0000b400b99b7a23 */ /* 0x100fe4000001088e */
[----:B------:R-:W-:Y:S01]  /*9ca0*/  FFMA.FTZ R185, R245, c[0x0][0x2d0], -R142 ;  /* 0x0000b400f5b97a23 */ /* 0x000fe2000001088e */
[----:B--2---:R-:W-:Y:S02]  /*9cb0*/  LDSM.16.MT88.4 R156, [R228+0x1100] ;  /* 0x00110000e49c783b */ /* 0x004fe40000004200 */
[----:B------:R-:W-:Y:S01]  /*9cc0*/  F2FP.BF16.PACK_AB R142, R191, R176 ;  /* 0x000000b0bf8e723e */ /* 0x000fe200000010ff */
[--C-:B------:R-:W-:Y:S01]  /*9cd0*/  FFMA.FTZ R154, R190, c[0x0][0x2d0], -R137.reuse ;  /* 0x0000b400be9a7a23 */ /* 0x100fe20000010889 */
[----:B------:R-:W-:Y:S01]  /*9ce0*/  MUFU.EX2 R155, R155 ;  /* 0x0000009b009b7308 */ /* 0x000fe20000000800 */
[--C-:B------:R-:W-:Y:S02]  /*9cf0*/  FFMA.FTZ R245, R249, c[0x0][0x2d0], -R137.reuse ;  /* 0x0000b400f9f57a23 */ /* 0x100fe40000010889 */
[----:B------:R-:W-:Y:S02]  /*9d00*/  FFMA.FTZ R137, R139, c[0x0][0x2d0], -R137 ;  /* 0x0000b4008b897a23 */ /* 0x000fe40000010889 */
[----:B------:R-:W2:Y:S05]  /*9d10*/  LDL.LU R139, [R1+0xc] ;  /* 0x00000c00018b7983 */ /* 0x000eaa0000300800 */
[----:B------:R-:W-:Y:S01]  /*9d20*/  MUFU.EX2 R247, R154 ;  /* 0x0000009a00f77308 */ /* 0x000fe20000000800 */
[----:B------:R-:W-:Y:S01]  /*9d30*/  FFMA.FTZ R132, R132, R148, R210 ;  /* 0x0000009484847223 */ /* 0x000fe200000100d2 */
[----:B------:R-:W-:Y:S08]  /*9d40*/  F2FP.BF16.PACK_AB R148, R173, R170 ;  /* 0x000000aaad94723e */ /* 0x000ff000000010ff */
[----:B------:R-:W-:Y:S01]  /*9d50*/  MUFU.EX2 R249, R152 ;  /* 0x0000009800f97308 */ /* 0x000fe20000000800 */
[----:B------:R-:W-:Y:S02]  /*9d60*/  FFMA.FTZ R133, R133, R201, R215 ;  /* 0x000000c985857223 */ /* 0x000fe400000100d7 */
[----:B------:R-:W-:Y:S02]  /*9d70*/  FADD.FTZ R132, R222, R132 ;  /* 0x00000084de847221 */ /* 0x000fe40000010000 */
[----:B------:R-:W-:Y:S01]  /*9d80*/  FADD.FTZ R133, R216, R133 ;  /* 0x00000085d8857221 */ /* 0x000fe20000010000 */
[-C--:B-1----:R-:W-:Y:S04]  /*9d90*/  HMMA.16816.F32.BF16 R4, R140, R144.reuse, R4 ;  /* 0x000000908c04723c */ /* 0x082fe80000041804 */
[----:B------:R1:W-:Y:S01]  /*9da0*/  MUFU.EX2 R201, R181 ;  /* 0x000000b500c97308 */ /* 0x0003e20000000800 */
[----:B---3--:R-:W-:Y:S02]  /*9db0*/  FADD.FTZ R138, R223, R132 ;  /* 0x00000084df8a7221 */ /* 0x008fe40000010000 */
[----:B------:R-:W-:Y:S01]  /*9dc0*/  FADD.FTZ R132, R217, R133 ;  /* 0x00000085d9847221 */ /* 0x000fe20000010000 */
[C---:B------:R-:W-:Y:S04]  /*9dd0*/  HMMA.16816.F32.BF16 R8, R148.reuse, R144, R8 ;  /* 0x000000909408723c */ /* 0x040fe80000041808 */
[----:B------:R-:W-:Y:S02]  /*9de0*/  FADD.FTZ R133, R235, R138 ;  /* 0x0000008aeb857221 */ /* 0x000fe40000010000 */
[----:B------:R-:W3:Y:S01]  /*9df0*/  MUFU.EX2 R210, R185 ;  /* 0x000000b900d27308 */ /* 0x000ee20000000800 */
[----:B------:R4:W5:Y:S01]  /*9e00*/  LDL.LU R235, [R1+0x5c] ;  /* 0x00005c0001eb7983 */ /* 0x0009620000300800 */
[----:B------:R-:W-:Y:S01]  /*9e10*/  FFMA.FTZ R2, R2, R198, R213 ;  /* 0x000000c602027223 */ /* 0x000fe200000100d5 */
[-C--:B------:R-:W-:Y:S03]  /*9e20*/  HMMA.16816.F32.BF16 R12, R148, R146.reuse, R12 ;  /* 0x00000092940c723c */ /* 0x080fe6000004180c */
[----:B------:R-:W-:Y:S02]  /*9e30*/  FADD.FTZ R2, R214, R2 ;  /* 0x00000002d6027221 */ /* 0x000fe40000010000 */
[----:B------:R-:W-:Y:S02]  /*9e40*/  FADD.FTZ R132, R220, R132 ;  /* 0x00000084dc847221 */ /* 0x000fe40000010000 */
[----:B------:R4:W2:Y:S01]  /*9e50*/  MUFU.EX2 R198, R184 ;  /* 0x000000b800c67308 */ /* 0x0008a20000000800 */
[C---:B------:R-:W-:Y:S01]  /*9e60*/  HMMA.16816.F32.BF16 R16, R140.reuse, R146, R16 ;  /* 0x000000928c10723c */ /* 0x040fe20000041810 */
[----:B------:R-:W4:Y:S03]  /*9e70*/  LDSM.16.MT88.4 R144, [R226+0x900] ;  /* 0x00090000e290783b */ /* 0x000f260000004200 */
[----:B------:R-:W-:Y:S01]  /*9e80*/  FADD.FTZ R2, R218, R2 ;  /* 0x00000002da027221 */ /* 0x000fe20000010000 */
[----:B-1----:R-:W-:Y:S01]  /*9e90*/  MOV R181, R202 ;  /* 0x000000ca00b57202 */ /* 0x002fe20000000f00 */
[----:B------:R-:W-:Y:S02]  /*9ea0*/  FADD.FTZ R132, R171, R132 ;  /* 0x00000084ab847221 */ /* 0x000fe40000010000 */
[----:B------:R-:W-:Y:S01]  /*9eb0*/  FADD.FTZ R2, R219, R2 ;  /* 0x00000002db027221 */ /* 0x000fe20000010000 */
[----:B------:R-:W-:Y:S01]  /*9ec0*/  LDSM.16.MT88.4 R220, [R228+0x3900] ;  /* 0x00390000e4dc783b */ /* 0x000fe20000004200 */
[----:B------:R-:W-:Y:S02]  /*9ed0*/  MUFU.EX2 R190, R168 ;  /* 0x000000a800be7308 */ /* 0x000fe40000000800 */
[----:B------:R-:W-:Y:S02]  /*9ee0*/  FADD.FTZ R2, R170, R2 ;  /* 0x00000002aa027221 */ /* 0x000fe40000010000 */
[----:B------:R-:W-:Y:S02]  /*9ef0*/  FADD.FTZ R133, R172, R133 ;  /* 0x00000085ac857221 */ /* 0x000fe40000010000 */
[----:B------:R-:W-:Y:S01]  /*9f00*/  FADD.FTZ R132, R174, R132 ;  /* 0x00000084ae847221 */ /* 0x000fe20000010000 */
[----:B------:R-:W-:Y:S03]  /*9f10*/  LDSM.16.MT88.4 R216, [R226+0x3900] ;  /* 0x00390000e2d8783b */ /* 0x000fe60000004200 */
[----:B------:R1:W-:Y:S01]  /*9f20*/  MUFU.EX2 R168, R166 ;  /* 0x000000a600a87308 */ /* 0x0003e20000000800 */
[----:B------:R-:W-:Y:S01]  /*9f30*/  FADD.FTZ R132, R177, R132 ;  /* 0x00000084b1847221 */ /* 0x000fe20000010000 */
[----:B---3--:R-:W-:Y:S03]  /*9f40*/  MOV R177, R210 ;  /* 0x000000d200b17202 */ /* 0x008fe60000000f00 */
[----:B----4-:R-:W-:Y:S05]  /*9f50*/  LDSM.16.MT88.4 R184, [R228+0x1900] ;  /* 0x00190000e4b8783b */ /* 0x010fea0000004200 */
[----:B------:R-:W-:Y:S10]  /*9f60*/  MUFU.EX2 R138, R137 ;  /* 0x00000089008a7308 */ /* 0x000ff40000000800 */
[----:B------:R-:W3:Y:S01]  /*9f70*/  MUFU.EX2 R245, R245 ;  /* 0x000000f500f57308 */ /* 0x000ee20000000800 */
[-C--:B------:R-:W-:Y:S03]  /*9f80*/  HMMA.16816.F32.BF16 R20, R140, R144.reuse, R20 ;  /* 0x000000908c14723c */ /* 0x080fe60000041814 */
[----:B-1----:R-:W-:Y:S02]  /*9f90*/  MOV R166, R155 ;  /* 0x0000009b00a67202 */ /* 0x002fe40000000f00 */
[----:B------:R-:W-:Y:S03]  /*9fa0*/  LDSM.16.MT88.4 R152, [R226+0x1100] ;  /* 0x00110000e298783b */ /* 0x000fe60000004200 */
[C---:B------:R-:W-:Y:S08]  /*9fb0*/  HMMA.16816.F32.BF16 R24, R148.reuse, R144, R24 ;  /* 0x000000909418723c */ /* 0x040ff00000041818 */
[-C--:B------:R-:W-:Y:S08]  /*9fc0*/  HMMA.16816.F32.BF16 R28, R148, R146.reuse, R28 ;  /* 0x00000092941c723c */ /* 0x080ff0000004181c */
[C---:B------:R-:W-:Y:S01]  /*9fd0*/  HMMA.16816.F32.BF16 R32, R140.reuse, R146, R32 ;  /* 0x000000928c20723c */ /* 0x040fe20000041820 */
[----:B------:R-:W1:Y:S07]  /*9fe0*/  LDSM.16.MT88.4 R144, [R228+0x900] ;  /* 0x00090000e490783b */ /* 0x000e6e0000004200 */
[-C--:B-1----:R-:W-:Y:S08]  /*9ff0*/  HMMA.16816.F32.BF16 R36, R140, R144.reuse, R36 ;  /* 0x000000908c24723c */ /* 0x082ff00000041824 */
        /* <DEDUP_REMOVED lines=11> */
[-C--:B------:R-:W-:Y:S04]  /*a0b0*/  HMMA.16816.F32.BF16 R76, R148, R146.reuse, R76 ;  /* 0x00000092944c723c */ /* 0x080fe8000004184c */
[----:B--2---:R-:W-:Y:S01]  /*a0c0*/  FFMA.FTZ R0, R0, R139, R208 ;  /* 0x0000008b00007223 */ /* 0x004fe200000100d0 */
[----:B------:R-:W-:Y:S01]  /*a0d0*/  F2FP.BF16.PACK_AB R208, R205, R198 ;  /* 0x000000c6cdd0723e */ /* 0x000fe200000010ff */
[----:B------:R-:W1:Y:S02]  /*a0e0*/  MUFU.EX2 R139, R169 ;  /* 0x000000a9008b7308 */ /* 0x000e640000000800 */
[C---:B------:R-:W-:Y:S01]  /*a0f0*/  HMMA.16816.F32.BF16 R80, R140.reuse, R146, R80 ;  /* 0x000000928c50723c */ /* 0x040fe20000041850 */
[----:B------:R-:W2:Y:S03]  /*a100*/  LDSM.16.MT88.4 R144, [R226+0x2900] ;  /* 0x00290000e290783b */ /* 0x000ea60000004200 */
[----:B------:R-:W-:Y:S01]  /*a110*/  FADD.FTZ R0, R209, R0 ;  /* 0x00000000d1007221 */ /* 0x000fe20000010000 */
[----:B---3--:R-:W-:Y:S03]  /*a120*/  F2FP.BF16.PACK_AB R209, R245, R246 ;  /* 0x000000f6f5d1723e */ /* 0x008fe600000010ff */
[----:B------:R-:W-:Y:S04]  /*a130*/  FADD.FTZ R0, R211, R0 ;  /* 0x00000000d3007221 */ /* 0x000fe80000010000 */
[----:B------:R-:W-:Y:S02]  /*a140*/  FADD.FTZ R0, R212, R0 ;  /* 0x00000000d4007221 */ /* 0x000fe40000010000 */
[----:B------:R-:W-:Y:S02]  /*a150*/  LDSM.16.MT88.4 R212, [R225+0x3900] ;  /* 0x00390000e1d4783b */ /* 0x000fe40000004200 */
[----:B------:R-:W-:Y:S02]  /*a160*/  FADD.FTZ R137, R164, R0 ;  /* 0x00000000a4897221 */ /* 0x000fe40000010000 */
[----:B------:R-:W-:Y:S02]  /*a170*/  FADD.FTZ R0, R175, R133 ;  /* 0x00000085af007221 */ /* 0x000fe40000010000 */
[----:B------:R-:W-:Y:S02]  /*a180*/  FADD.FTZ R133, R173, R2 ;  /* 0x00000002ad857221 */ /* 0x000fe40000010000 */
[----:B------:R-:W-:Y:S01]  /*a190*/  FADD.FTZ R2, R176, R0 ;  /* 0x00000000b0027221 */ /* 0x000fe20000010000 */
[----:B------:R-:W-:Y:S01]  /*a1a0*/  MOV R176, R201 ;  /* 0x000000c900b07202 */ /* 0x000fe20000000f00 */
[----:B------:R-:W-:Y:S01]  /*a1b0*/  IMAD.MOV.U32 R0, RZ, RZ, R200 ;  /* 0x000000ffff007224 */ /* 0x000fe200078e00c8 */
[----:B-1----:R-:W-:Y:S01]  /*a1c0*/  F2FP.BF16.PACK_AB R211, R138, R139 ;  /* 0x0000008b8ad3723e */ /* 0x002fe200000010ff */
[----:B------:R-:W-:Y:S01]  /*a1d0*/  FADD.FTZ R137, R165, R137 ;  /* 0x00000089a5897221 */ /* 0x000fe20000010000 */
[-C--:B--2---:R-:W-:Y:S08]  /*a1e0*/  HMMA.16816.F32.BF16 R84, R140, R144.reuse, R84 ;  /* 0x000000908c54723c */ /* 0x084ff00000041854 */
        /* <DEDUP_REMOVED lines=10> */
[C---:B------:R-:W-:Y:S07]  /*a290*/  HMMA.16816.F32.BF16 R120, R148.reuse, R144, R120 ;  /* 0x000000909478723c */ /* 0x040fee0000041878 */
[----:B------:R-:W-:Y:S01]  /*a2a0*/  F2FP.BF16.PACK_AB R144, R168, R200 ;  /* 0x000000c8a890723e */ /* 0x000fe200000010ff */
[-C--:B------:R-:W-:Y:S01]  /*a2b0*/  HMMA.16816.F32.BF16 R124, R148, R146.reuse, R124 ;  /* 0x00000092947c723c */ /* 0x080fe2000004187c */
[----:B------:R-:W1:Y:S03]  /*a2c0*/  LDSM.16.MT88.4 R148, [R225+0x1100] ;  /* 0x00110000e194783b */ /* 0x000e660000004200 */
[----:B------:R-:W-:Y:S04]  /*a2d0*/  F2FP.BF16.PACK_AB R145, R248, R247 ;  /* 0x000000f7f891723e */ /* 0x000fe800000010ff */
[----:B------:R-:W-:Y:S07]  /*a2e0*/  HMMA.16816.F32.BF16 R128, R140, R146, R128 ;  /* 0x000000928c80723c */ /* 0x000fee0000041880 */
[----:B------:R-:W-:Y:S02]  /*a2f0*/  F2FP.BF16.PACK_AB R141, R166, R202 ;  /* 0x000000caa68d723e */ /* 0x000fe400000010ff */
[----:B------:R-:W-:Y:S01]  /*a300*/  F2FP.BF16.PACK_AB R140, R167, R206 ;  /* 0x000000cea78c723e */ /* 0x000fe200000010ff */
[----:B------:R-:W-:Y:S02]  /*a310*/  LDSM.16.MT88.4 R200, [R227+0x1900] ;  /* 0x00190000e3c8783b */ /* 0x000fe40000004200 */
[----:B------:R-:W-:Y:S02]  /*a320*/  F2FP.BF16.PACK_AB R142, R192, R196 ;  /* 0x000000c4c08e723e */ /* 0x000fe400000010ff */
[----:B------:R-:W-:Y:S02]  /*a330*/  F2FP.BF16.PACK_AB R143, R190, R195 ;  /* 0x000000c3be8f723e */ /* 0x000fe400000010ff */
[----:B------:R-:W-:Y:S02]  /*a340*/  F2FP.BF16.PACK_AB R146, R189, R194 ;  /* 0x000000c2bd92723e */ /* 0x000fe400000010ff */
[----:B------:R-:W-:Y:S03]  /*a350*/  F2FP.BF16.PACK_AB R147, R250, R249 ;  /* 0x000000f9fa93723e */ /* 0x000fe600000010ff */
[-C--:B-1----:R-:W-:Y:S08]  /*a360*/  HMMA.16816.F32.BF16 R4, R140, R148.reuse, R4 ;  /* 0x000000948c04723c */ /* 0x082ff00000041804 */
[C---:B------:R-:W-:Y:S08]  /*a370*/  HMMA.16816.F32.BF16 R8, R144.reuse, R148, R8 ;  /* 0x000000949008723c */ /* 0x040ff00000041808 */
[-C--:B------:R-:W-:Y:S08]  /*a380*/  HMMA.16816.F32.BF16 R12, R144, R150.reuse, R12 ;  /* 0x00000096900c723c */ /* 0x080ff0000004180c */
[C---:B------:R-:W-:Y:S01]  /*a390*/  HMMA.16816.F32.BF16 R16, R140.reuse, R150, R16 ;  /* 0x000000968c10723c */ /* 0x040fe20000041810 */
[----:B------:R-:W1:Y:S07]  /*a3a0*/  LDSM.16.MT88.4 R148, [R225+0x3100] ;  /* 0x00310000e194783b */ /* 0x000e6e0000004200 */
[-C--:B------:R-:W-:Y:S08]  /*a3b0*/  HMMA.16816.F32.BF16 R20, R140, R152.reuse, R20 ;  /* 0x000000988c14723c */ /* 0x080ff00000041814 */
[C---:B------:R-:W-:Y:S08]  /*a3c0*/  HMMA.16816.F32.BF16 R24, R144.reuse, R152, R24 ;  /* 0x000000989018723c */ /* 0x040ff00000041818 */
[-C--:B------:R-:W-:Y:S08]  /*a3d0*/  HMMA.16816.F32.BF16 R28, R144, R154.reuse, R28 ;  /* 0x0000009a901c723c */ /* 0x080ff0000004181c */
[C---:B------:R-:W-:Y:S01]  /*a3e0*/  HMMA.16816.F32.BF16 R32, R140.reuse, R154, R32 ;  /* 0x0000009a8c20723c */ /* 0x040fe20000041820 */
[----:B------:R-:W2:Y:S07]  /*a3f0*/  LDSM.16.MT88.4 R152, [R226+0x3100] ;  /* 0x00310000e298783b */ /* 0x000eae0000004200 */
[-C--:B------:R-:W-:Y:S08]  /*a400*/  HMMA.16816.F32.BF16 R36, R140, R156.reuse, R36 ;  /* 0x0000009c8c24723c */ /* 0x080ff00000041824 */
[C---:B------:R-:W-:Y:S08]  /*a410*/  HMMA.16816.F32.BF16 R40, R144.reuse, R156, R40 ;  /* 0x0000009c9028723c */ /* 0x040ff00000041828 */
[-C--:B------:R-:W-:Y:S08]  /*a420*/  HMMA.16816.F32.BF16 R44, R144, R158.reuse, R44 ;  /* 0x0000009e902c723c */ /* 0x080ff0000004182c */
[C---:B------:R-:W-:Y:S01]  /*a430*/  HMMA.16816.F32.BF16 R48, R140.reuse, R158, R48 ;  /* 0x0000009e8c30723c */ /* 0x040fe20000041830 */
[----:B------:R-:W3:Y:S07]  /*a440*/  LDSM.16.MT88.4 R156, [R228+0x3100] ;  /* 0x00310000e49c783b */ /* 0x000eee0000004200 */
[-C--:B------:R-:W-:Y:S08]  /*a450*/  HMMA.16816.F32.BF16 R52, R140, R160.reuse, R52 ;  /* 0x000000a08c34723c */ /* 0x080ff00000041834 */
[C---:B------:R-:W-:Y:S08]  /*a460*/  HMMA.16816.F32.BF16 R56, R144.reuse, R160, R56 ;  /* 0x000000a09038723c */ /* 0x040ff00000041838 */
[-C--:B------:R-:W-:Y:S08]  /*a470*/  HMMA.16816.F32.BF16 R60, R144, R162.reuse, R60 ;  /* 0x000000a2903c723c */ /* 0x080ff0000004183c */
[C---:B------:R-:W-:Y:S01]  /*a480*/  HMMA.16816.F32.BF16 R64, R140.reuse, R162, R64 ;  /* 0x000000a28c40723c */ /* 0x040fe20000041840 */
[----:B------:R-:W4:Y:S07]  /*a490*/  LDSM.16.MT88.4 R160, [R227+0x3100] ;  /* 0x00310000e3a0783b */ /* 0x000f2e0000004200 */
[-C--:B-1----:R-:W-:Y:S08]  /*a4a0*/  HMMA.16816.F32.BF16 R68, R140, R148.reuse, R68 ;  /* 0x000000948c44723c */ /* 0x082ff00000041844 */
[C---:B------:R-:W-:Y:S08]  /*a4b0*/  HMMA.16816.F32.BF16 R72, R144.reuse, R148, R72 ;  /* 0x000000949048723c */ /* 0x040ff00000041848 */
[-C--:B------:R-:W-:Y:S08]  /*a4c0*/  HMMA.16816.F32.BF16 R76, R144, R150.reuse, R76 ;  /* 0x00000096904c723c */ /* 0x080ff0000004184c */
[C---:B------:R-:W-:Y:S08]  /*a4d0*/  HMMA.16816.F32.BF16 R80, R140.reuse, R150, R80 ;  /* 0x000000968c50723c */ /* 0x040ff00000041850 */
[-C--:B--2---:R-:W-:Y:S08]  /*a4e0*/  HMMA.16816.F32.BF16 R84, R140, R152.reuse, R84 ;  /* 0x000000988c54723c */ /* 0x084ff00000041854 */
[C---:B------:R-:W-:Y:S08]  /*a4f0*/  HMMA.16816.F32.BF16 R88, R144.reuse, R152, R88 ;  /* 0x000000989058723c */ /* 0x040ff00000041858 */
[-C--:B------:R-:W-:Y:S08]  /*a500*/  HMMA.16816.F32.BF16 R92, R144, R154.reuse, R92 ;  /* 0x0000009a905c723c */ /* 0x080ff0000004185c */
[C---:B------:R-:W-:Y:S01]  /*a510*/  HMMA.16816.F32.BF16 R96, R140.reuse, R154, R96 ;  /* 0x0000009a8c60723c */ /* 0x040fe20000041860 */
[----:B------:R-:W1:Y:S07]  /*a520*/  LDSM.16.MT88.4 R152, [R225+0x1900] ;  /* 0x00190000e198783b */ /* 0x000e6e0000004200 */
[-C--:B---3--:R-:W-:Y:S08]  /*a530*/  HMMA.16816.F32.BF16 R100, R140, R156.reuse, R100 ;  /* 0x0000009c8c64723c */ /* 0x088ff00000041864 */
[C---:B------:R-:W-:Y:S07]  /*a540*/  HMMA.16816.F32.BF16 R104, R144.reuse, R156, R104 ;  /* 0x0000009c9068723c */ /* 0x040fee0000041868 */
[----:B------:R-:W-:Y:S01]  /*a550*/  MOV R157, R168 ;  /* 0x000000a8009d7202 */ /* 0x000fe20000000f00 */
[-C--:B------:R-:W-:Y:S01]  /*a560*/  HMMA.16816.F32.BF16 R108, R144, R158.reuse, R108 ;  /* 0x0000009e906c723c */ /* 0x080fe2000004186c */
[----:B------:R-:W2:Y:S07]  /*a570*/  LDSM.16.MT88.4 R168, [R226+0x1900] ;  /* 0x00190000e2a8783b */ /* 0x000eae0000004200 */
[C---:B------:R-:W-:Y:S08]  /*a580*/  HMMA.16816.F32.BF16 R112, R140.reuse, R158, R112 ;  /* 0x0000009e8c70723c */ /* 0x040ff00000041870 */
[-C--:B----4-:R-:W-:Y:S08]  /*a590*/  HMMA.16816.F32.BF16 R116, R140, R160.reuse, R116 ;  /* 0x000000a08c74723c */ /* 0x090ff00000041874 */
[C---:B------:R-:W-:Y:S08]  /*a5a0*/  HMMA.16816.F32.BF16 R120, R144.reuse, R160, R120 ;  /* 0x000000a09078723c */ /* 0x040ff00000041878 */
[-C--:B------:R-:W-:Y:S08]  /*a5b0*/  HMMA.16816.F32.BF16 R124, R144, R162.reuse, R124 ;  /* 0x000000a2907c723c */ /* 0x080ff0000004187c */
[----:B------:R-:W-:Y:S07]  /*a5c0*/  HMMA.16816.F32.BF16 R128, R140, R162, R128 ;  /* 0x000000a28c80723c */ /* 0x000fee0000041880 */
[----:B------:R-:W-:Y:S02]  /*a5d0*/  F2FP.BF16.PACK_AB R140, R179, R178 ;  /* 0x000000b2b38c723e */ /* 0x000fe400000010ff */
[----:B------:R-:W-:Y:S03]  /*a5e0*/  F2FP.BF16.PACK_AB R142, R176, R182 ;  /* 0x000000b6b08e723e */ /* 0x000fe600000010ff */
[----:B------:R-:W-:Y:S02]  /*a5f0*/  F2FP.BF16.PACK_AB R141, R183, R180 ;  /* 0x000000b4b78d723e */ /* 0x000fe400000010ff */
[----:B------:R-:W-:Y:S02]  /*a600*/  F2FP.BF16.PACK_AB R143, R210, R207 ;  /* 0x000000cfd28f723e */ /* 0x000fe400000010ff */
[----:B------:R-:W-:Y:S05]  /*a610*/  F2FP.BF16.PACK_AB R210, R251, R252 ;  /* 0x000000fcfbd2723e */ /* 0x000fea00000010ff */
[-C--:B-1----:R-:W-:Y:S01]  /*a620*/  HMMA.16816.F32.BF16 R148, R140, R152.reuse, R4 ;  /* 0x000000988c94723c */ /* 0x082fe20000041804 */
[----:B------:R-:W1:Y:S07]  /*a630*/  LDSM.16.MT88.4 R4, [R227+0x3900] ;  /* 0x00390000e304783b */ /* 0x000e6e0000004200 */
[C---:B------:R-:W-:Y:S07]  /*a640*/  HMMA.16816.F32.BF16 R144, R208.reuse, R152, R8 ;  /* 0x00000098d090723c */ /* 0x040fee0000041808 */
[----:B------:R-:W-:Y:S02]  /*a650*/  MOV R9, R157 ;  /* 0x0000009d00097202 */ /* 0x000fe40000000f00 */
[-C--:B------:R-:W-:Y:S03]  /*a660*/  HMMA.16816.F32.BF16 R156, R208, R154.reuse, R12 ;  /* 0x0000009ad09c723c */ /* 0x080fe6000004180c */
[----:B------:R-:W-:Y:S02]  /*a670*/  MOV R10, R166 ;  /* 0x000000a6000a7202 */ /* 0x000fe40000000f00 */
[----:B------:R-:W-:Y:S02]  /*a680*/  MOV R11, R167 ;  /* 0x000000a7000b7202 */ /* 0x000fe40000000f00 */
[----:B------:R-:W-:Y:S01]  /*a690*/  MOV R15, R177 ;  /* 0x000000b1000f7202 */ /* 0x000fe20000000f00 */
[C---:B------:R-:W-:Y:S04]  /*a6a0*/  HMMA.16816.F32.BF16 R152, R140.reuse, R154, R16 ;  /* 0x0000009a8c98723c */ /* 0x040fe80000041810 */
[----:B------:R-:W-:Y:S01]  /*a6b0*/  MOV R14, R176 ;  /* 0x000000b0000e7202 */ /* 0x000fe20000000f00 */
[----:B------:R-:W-:Y:S01]  /*a6c0*/  IMAD.MOV.U32 R13, RZ, RZ, R207 ;  /* 0x000000ffff0d7224 */ /* 0x000fe200078e00cf */
[----:B------:R-:W-:Y:S02]  /*a6d0*/  MOV R12, R182 ;  /* 0x000000b6000c7202 */ /* 0x000fe40000000f00 */
[-C--:B--2---:R-:W-:Y:S04]  /*a6e0*/  HMMA.16816.F32.BF16 R164, R140, R168.reuse, R20 ;  /* 0x000000a88ca4723c */ /* 0x084fe80000041814 */
[----:B------:R-:W-:Y:S02]  /*a6f0*/  MOV R19, R205 ;  /* 0x000000cd00137202 */ /* 0x000fe40000000f00 */
[----:B------:R-:W-:Y:S02]  /*a700*/  MOV R18, R183 ;  /* 0x000000b700127202 */ /* 0x000fe40000000f00 */
[C---:B------:R-:W-:Y:S04]  /*a710*/  HMMA.16816.F32.BF16 R160, R208.reuse, R168, R24 ;  /* 0x000000a8d0a0723c */ /* 0x040fe80000041818 */
[----:B------:R-:W-:Y:S02]  /*a720*/  MOV R17, R179 ;  /* 0x000000b300117202 */ /* 0x000fe40000000f00 */
[----:B------:R-:W-:Y:S01]  /*a730*/  MOV R16, R198 ;  /* 0x000000c600107202 */ /* 0x000fe20000000f00 */
[----:B------:R-:W-:Y:S01]  /*a740*/  IMAD.MOV.U32 R25, RZ, RZ, R195 ;  /* 0x000000ffff197224 */ /* 0x000fe200078e00c3 */
[-C--:B------:R-:W-:Y:S04]  /*a750*/  HMMA.16816.F32.BF16 R172, R208, R170.reuse, R28 ;  /* 0x000000aad0ac723c */ /* 0x080fe8000004181c */
[----:B------:R-:W-:Y:S02]  /*a760*/  MOV R23, R180 ;  /* 0x000000b400177202 */ /* 0x000fe40000000f00 */
[----:B------:R-:W-:Y:S02]  /*a770*/  MOV R22, R178 ;  /* 0x000000b200167202 */ /* 0x000fe40000000f00 */
[C---:B------:R-:W-:Y:S04]  /*a780*/  HMMA.16816.F32.BF16 R168, R140.reuse, R170, R32 ;  /* 0x000000aa8ca8723c */ /* 0x040fe80000041820 */
[----:B------:R-:W-:Y:S02]  /*a790*/  MOV R28, R181 ;  /* 0x000000b5001c7202 */ /* 0x000fe40000000f00 */
[----:B------:R-:W-:Y:S02]  /*a7a0*/  MOV R20, R190 ;  /* 0x000000be00147202 */ /* 0x000fe40000000f00 */
[-C--:B------:R-:W-:Y:S04]  /*a7b0*/  HMMA.16816.F32.BF16 R180, R140, R184.reuse, R36 ;  /* 0x000000b88cb4723c */ /* 0x080fe80000041824 */
[----:B------:R-:W-:Y:S02]  /*a7c0*/  MOV R21, R189 ;  /* 0x000000bd00157202 */ /* 0x000fe40000000f00 */
[----:B------:R-:W-:Y:S02]  /*a7d0*/  MOV R31, R9 ;  /* 0x00000009001f7202 */ /* 0x000fe40000000f00 */
[C---:B------:R-:W-:Y:S04]  /*a7e0*/  HMMA.16816.F32.BF16 R176, R208.reuse, R184, R40 ;  /* 0x000000b8d0b0723c */ /* 0x040fe80000041828 */
[----:B------:R-:W-:Y:S02]  /*a7f0*/  MOV R30, R10 ;  /* 0x0000000a001e7202 */ /* 0x000fe40000000f00 */
[----:B------:R-:W-:Y:S02]  /*a800*/  MOV R33, R191 ;  /* 0x000000bf00217202 */ /* 0x000fe40000000f00 */
[----:B------:R-:W-:Y:S02]  /*a810*/  MOV R10, R188 ;  /* 0x000000bc000a7202 */ /* 0x000fe40000000f00 */
[-C--:B------:R-:W-:Y:S03]  /*a820*/  HMMA.16816.F32.BF16 R188, R208, R186.reuse, R44 ;  /* 0x000000bad0bc723c */ /* 0x080fe6000004182c */
[----:B------:R-:W-:Y:S01]  /*a830*/  MOV R24, R196 ;  /* 0x000000c400187202 */ /* 0x000fe20000000f00 */
[----:B------:R-:W-:Y:S01]  /*a840*/  FADD.FTZ R2, R33, R2 ;  /* 0x0000000221027221 */ /* 0x000fe20000010000 */
[----:B------:R-:W-:Y:S01]  /*a850*/  MOV R26, R194 ;  /* 0x000000c2001a7202 */ /* 0x000fe20000000f00 */
[----:B------:R-:W-:Y:S01]  /*a860*/  FADD.FTZ R10, R10, R132 ;  /* 0x000000840a0a7221 */ /* 0x000fe20000010000 */
[----:B------:R-:W-:Y:S01]  /*a870*/  MOV R27, R192 ;  /* 0x000000c0001b7202 */ /* 0x000fe20000000f00 */
[C---:B------:R-:W-:Y:S04]  /*a880*/  HMMA.16816.F32.BF16 R184, R140.reuse, R186, R48 ;  /* 0x000000ba8cb8723c */ /* 0x040fe80000041830 */
[----:B------:R-:W-:Y:S02]  /*a890*/  MOV R29, R11 ;  /* 0x0000000b001d7202 */ /* 0x000fe40000000f00 */
[----:B------:R-:W-:Y:S02]  /*a8a0*/  MOV R11, R0 ;  /* 0x00000000000b7202 */ /* 0x000fe40000000f00 */
[----:B------:R-:W-:Y:S04]  /*a8b0*/  MOV R9, R199 ;  /* 0x000000c700097202 */ /* 0x000fe80000000f00 */
[----:B------:R-:W-:Y:S02]  /*a8c0*/  MOV R0, R197 ;  /* 0x000000c500007202 */ /* 0x000fe40000000f00 */
[-C--:B------:R-:W-:Y:S03]  /*a8d0*/  HMMA.16816.F32.BF16 R196, R140, R200.reuse, R52 ;  /* 0x000000c88cc4723c */ /* 0x080fe60000041834 */
[----:B------:R-:W-:Y:S01]  /*a8e0*/  MOV R8, R193 ;  /* 0x000000c100087202 */ /* 0x000fe20000000f00 */
[----:B------:R-:W-:Y:S01]  /*a8f0*/  FADD.FTZ R0, R0, R133 ;  /* 0x0000008500007221 */ /* 0x000fe20000010000 */
[----:B------:R-:W-:Y:S02]  /*a900*/  MOV R35, R206 ;  /* 0x000000ce00237202 */ /* 0x000fe40000000f00 */
[----:B------:R-:W-:Y:S01]  /*a910*/  MOV R34, R204 ;  /* 0x000000cc00227202 */ /* 0x000fe20000000f00 */
[C---:B------:R-:W-:Y:S04]  /*a920*/  HMMA.16816.F32.BF16 R192, R208.reuse, R200, R56 ;  /* 0x000000c8d0c0723c */ /* 0x040fe80000041838 */
[----:B------:R-:W-:Y:S01]  /*a930*/  FADD.FTZ R2, R35, R2 ;  /* 0x0000000223027221 */ /* 0x000fe20000010000 */
[----:B------:R-:W-:Y:S01]  /*a940*/  MOV R133, R135 ;  /* 0x0000008700857202 */ /* 0x000fe20000000f00 */
[----:B------:R-:W-:Y:S01]  /*a950*/  FADD.FTZ R9, R9, R0 ;  /* 0x0000000009097221 */ /* 0x000fe20000010000 */
[----:B------:R-:W-:Y:S01]  /*a960*/  MOV R132, R136 ;  /* 0x0000008800847202 */ /* 0x000fe20000000f00 */
[-C--:B------:R-:W-:Y:S04]  /*a970*/  HMMA.16816.F32.BF16 R204, R208, R202.reuse, R60 ;  /* 0x000000cad0cc723c */ /* 0x080fe8000004183c */
[----:B------:R-:W-:Y:S02]  /*a980*/  FADD.FTZ R0, R28, R10 ;  /* 0x0000000a1c007221 */ /* 0x000fe40000010000 */
[----:B------:R-:W-:Y:S02]  /*a990*/  FADD.FTZ R11, R11, R9 ;  /* 0x000000090b0b7221 */ /* 0x000fe40000010000 */
[C---:B------:R-:W-:Y:S04]  /*a9a0*/  HMMA.16816.F32.BF16 R200, R140.reuse, R202, R64 ;  /* 0x000000ca8cc8723c */ /* 0x040fe80000041840 */
[----:B------:R-:W-:Y:S02]  /*a9b0*/  FADD.FTZ R9, R29, R2 ;  /* 0x000000021d097221 */ /* 0x000fe40000010000 */
[----:B------:R-:W-:Y:S01]  /*a9c0*/  FADD.FTZ R8, R8, R137 ;  /* 0x0000008908087221 */ /* 0x000fe20000010000 */
[----:B------:R-:W-:Y:S01]  /*a9d0*/  MOV R137, R134 ;  /* 0x0000008600897202 */ /* 0x000fe20000000f00 */
[-C--:B------:R-:W-:Y:S04]  /*a9e0*/  HMMA.16816.F32.BF16 R68, R140, R212.reuse, R68 ;  /* 0x000000d48c44723c */ /* 0x080fe80000041844 */
[----:B------:R-:W-:Y:S04]  /*a9f0*/  FADD.FTZ R8, R34, R8 ;  /* 0x0000000822087221 */ /* 0x000fe80000010000 */
[C---:B------:R-:W-:Y:S04]  /*aa00*/  HMMA.16816.F32.BF16 R72, R208.reuse, R212, R72 ;  /* 0x000000d4d048723c */ /* 0x040fe80000041848 */
[----:B------:R-:W-:Y:S02]  /*aa10*/  FADD.FTZ R10, R247, R8 ;  /* 0x00000008f70a7221 */ /* 0x000fe40000010000 */
[----:B------:R-:W-:Y:S02]  /*aa20*/  FADD.FTZ R8, R30, R0 ;  /* 0x000000001e087221 */ /* 0x000fe40000010000 */
[-C--:B------:R-:W-:Y:S04]  /*aa30*/  HMMA.16816.F32.BF16 R76, R208, R214.reuse, R76 ;  /* 0x000000d6d04c723c */ /* 0x080fe8000004184c */
[----:B------:R-:W-:Y:S02]  /*aa40*/  FADD.FTZ R0, R24, R9 ;  /* 0x0000000918007221 */ /* 0x000fe40000010000 */
[----:B------:R-:W-:Y:S02]  /*aa50*/  FADD.FTZ R2, R248, R10 ;  /* 0x0000000af8027221 */ /* 0x000fe40000010000 */
[C---:B------:R-:W-:Y:S04]  /*aa60*/  HMMA.16816.F32.BF16 R80, R140.reuse, R214, R80 ;  /* 0x000000d68c50723c */ /* 0x040fe80000041850 */
[----:B------:R-:W-:Y:S02]  /*aa70*/  FADD.FTZ R10, R25, R8 ;  /* 0x00000008190a7221 */ /* 0x000fe40000010000 */
[----:B------:R-:W-:Y:S02]  /*aa80*/  FADD.FTZ R9, R27, R0 ;  /* 0x000000001b097221 */ /* 0x000fe40000010000 */
[-C--:B------:R-:W-:Y:S04]  /*aa90*/  HMMA.16816.F32.BF16 R84, R140, R216.reuse, R84 ;  /* 0x000000d88c54723c */ /* 0x080fe80000041854 */
[----:B------:R-:W-:Y:S04]  /*aaa0*/  FADD.FTZ R9, R22, R9 ;  /* 0x0000000916097221 */ /* 0x000fe80000010000 */
[C---:B------:R-:W-:Y:S08]  /*aab0*/  HMMA.16816.F32.BF16 R88, R208.reuse, R216, R88 ;  /* 0x000000d8d058723c */ /* 0x040ff00000041858 */
[-C--:B------:R-:W-:Y:S08]  /*aac0*/  HMMA.16816.F32.BF16 R92, R208, R218.reuse, R92 ;  /* 0x000000dad05c723c */ /* 0x080ff0000004185c */
[C---:B------:R-:W-:Y:S08]  /*aad0*/  HMMA.16816.F32.BF16 R96, R140.reuse, R218, R96 ;  /* 0x000000da8c60723c */ /* 0x040ff00000041860 */
[-C--:B------:R-:W-:Y:S08]  /*aae0*/  HMMA.16816.F32.BF16 R100, R140, R220.reuse, R100 ;  /* 0x000000dc8c64723c */ /* 0x080ff00000041864 */
[C---:B------:R-:W-:Y:S08]  /*aaf0*/  HMMA.16816.F32.BF16 R104, R208.reuse, R220, R104 ;  /* 0x000000dcd068723c */ /* 0x040ff00000041868 */
[-C--:B------:R-:W-:Y:S08]  /*ab00*/  HMMA.16816.F32.BF16 R108, R208, R222.reuse, R108 ;  /* 0x000000ded06c723c */ /* 0x080ff0000004186c */
[C---:B------:R-:W-:Y:S08]  /*ab10*/  HMMA.16816.F32.BF16 R112, R140.reuse, R222, R112 ;  /* 0x000000de8c70723c */ /* 0x040ff00000041870 */
[-C--:B-1----:R-:W-:Y:S08]  /*ab20*/  HMMA.16816.F32.BF16 R116, R140, R4.reuse, R116 ;  /* 0x000000048c74723c */ /* 0x082ff00000041874 */
[C---:B------:R-:W-:Y:S07]  /*ab30*/  HMMA.16816.F32.BF16 R120, R208.reuse, R4, R120 ;  /* 0x00000004d078723c */ /* 0x040fee0000041878 */
[----:B------:R-:W-:Y:S01]  /*ab40*/  FADD.FTZ R4, R31, R11 ;  /* 0x0000000b1f047221 */ /* 0x000fe20000010000 */
[-C--:B------:R-:W-:Y:S04]  /*ab50*/  HMMA.16816.F32.BF16 R124, R208, R6.reuse, R124 ;  /* 0x00000006d07c723c */ /* 0x080fe8000004187c */
        /* <DEDUP_REMOVED lines=17> */
[----:B------:R1:W-:Y:S01]  /*ac70*/  STL [R1], R5 ;  /* 0x0000000501007387 */ /* 0x0003e20000100800 */
[----:B------:R-:W-:Y:S02]  /*ac80*/  FADD.FTZ R2, R251, R2 ;  /* 0x00000002fb027221 */ /* 0x000fe40000010000 */
[----:B------:R-:W-:Y:S02]  /*ac90*/  FADD.FTZ R4, R15, R4 ;  /* 0x000000040f047221 */ /* 0x000fe40000010000 */
[----:B------:R-:W-:Y:S03]  /*aca0*/  FADD.FTZ R0, R139, R7 ;  /* 0x000000078b007221 */ /* 0x000fe60000010000 */
[----:B------:R1:W-:Y:S01]  /*acb0*/  STL [R1+0x8], R4 ;  /* 0x0000080401007387 */ /* 0x0003e20000100800 */
[----:B------:R-:W-:Y:S01]  /*acc0*/  FADD.FTZ R0, R138, R0 ;  /* 0x000000008a007221 */ /* 0x000fe20000010000 */
[----:B------:R-:W-:Y:S02]  /*acd0*/  MOV R138, R3 ;  /* 0x00000003008a7202 */ /* 0x000fe40000000f00 */
[----:B------:R1:W-:Y:S04]  /*ace0*/  STL [R1+0x4], R2 ;  /* 0x0000040201007387 */ /* 0x0003e80000100800 */
[----:B------:R1:W-:Y:S01]  /*acf0*/  STL [R1+0xc], R0 ;  /* 0x00000c0001007387 */ /* 0x0003e20000100800 */
[----:B------:R-:W-:-:S05]  /*ad00*/  @P1 BRA `(.L_x_646) ;  /* 0xffffb19000001947 */ /* 0x000fca000383ffff */
.L_x_645:
[----:B-1----:R-:W3:Y:S04]  /*ad10*/  LDL.LU R5, [R1] ;  /* 0x0000000001057983 */ /* 0x002ee80000300800 */
[----:B------:R-:W4:Y:S04]  /*ad20*/  LDL.LU R4, [R1+0x8] ;  /* 0x0000080001047983 */ /* 0x000f280000300800 */
[----:B--2---:R-:W2:Y:S04]  /*ad30*/  LDL.LU R2, [R1+0x4] ;  /* 0x0000040001027983 */ /* 0x004ea80000300800 */
[----:B------:R-:W2:Y:S04]  /*ad40*/  LDL.LU R0, [R1+0xc] ;  /* 0x00000c0001007983 */ /* 0x000ea80000300800 */
[----:B------:R-:W2:Y:S01]  /*ad50*/  LDL.LU R11, [R1+0x54] ;  /* 0x00005400010b7983 */ /* 0x000ea20000300800 */
[----:B------:R-:W-:-:S03]  /*ad60*/  MOV R138, c[0x0][0x4e8] ;  /* 0x00013a00008a7a02 */ /* 0x000fc60000000f00 */
[----:B------:R-:W2:Y:S01]  /*ad70*/  LDL.LU R139, [R1+0x58] ;  /* 0x00005800018b7983 */ /* 0x000ea20000300800 */
[----:B------:R-:W-:-:S03]  /*ad80*/  ISETP.NE.AND P0, PT, R138, 0x1, PT ;  /* 0x000000018a00780c */ /* 0x000fc60003f05270 */
[----:B------:R-:W1:Y:S04]  /*ad90*/  S2R R6, SR_CTAID.Y ;  /* 0x0000000000067919 */ /* 0x000e680000002600 */
[----:B------:R-:W1:Y:S02]  /*ada0*/  S2R R9, SR_TID.X ;  /* 0x0000000000097919 */ /* 0x000e640000002100 */
[----:B-1----:R-:W-:Y:S01]  /*adb0*/  IMAD.WIDE.U32 R18, R6, c[0x0][0x490], RZ ;  /* 0x0001240006127a25 */ /* 0x002fe200078e00ff */
[----:B------:R-:W-:-:S03]  /*adc0*/  SHF.R.S32.HI R137, RZ, 0x1f, R9 ;  /* 0x0000001fff897819 */ /* 0x000fc60000011409 */
[----:B------:R-:W-:Y:S01]  /*add0*/  IMAD.WIDE.U32 R20, R6, c[0x0][0x3e8], RZ ;  /* 0x0000fa0006147a25 */ /* 0x000fe200078e00ff */
[----:B------:R-:W-:Y:S06]  /*ade0*/  BAR.SYNC.DEFER_BLOCKING 0x1, 0x80 ;  /* 0x0042000000007b1d */ /* 0x000fec0000010000 */
[----:B---3--:R-:W1:Y:S04]  /*adf0*/  SHFL.BFLY PT, R12, R5, 0x2, 0x1f ;  /* 0x0c401f00050c7f89 */ /* 0x008e6800000e0000 */
[----:B----4-:R-:W3:Y:S04]  /*ae00*/  SHFL.BFLY PT, R10, R4, 0x2, 0x1f ;  /* 0x0c401f00040a7f89 */ /* 0x010ee800000e0000 */
[----:B--2---:R-:W2:Y:S04]  /*ae10*/  SHFL.BFLY PT, R8, R2, 0x2, 0x1f ;  /* 0x0c401f0002087f89 */ /* 0x004ea800000e0000 */
[----:B------:R-:W4:Y:S01]  /*ae20*/  SHFL.BFLY PT, R7, R0, 0x2, 0x1f ;  /* 0x0c401f0000077f89 */ /* 0x000f2200000e0000 */
[----:B------:R-:W-:Y:S01]  /*ae30*/  MOV R16, R11 ;  /* 0x0000000b00107202 */ /* 0x000fe20000000f00 */
[----:B-1----:R-:W-:-:S02]  /*ae40*/  FADD.FTZ R12, R12, R5 ;  /* 0x000000050c0c7221 */ /* 0x002fc40000010000 */
[----:B---3--:R-:W-:Y:S02]  /*ae50*/  FADD.FTZ R10, R10, R4 ;  /* 0x000000040a0a7221 */ /* 0x008fe40000010000 */
[----:B--2---:R-:W-:-:S03]  /*ae60*/  FADD.FTZ R8, R8, R2 ;  /* 0x0000000208087221 */ /* 0x004fc60000010000 */
[----:B------:R-:W1:Y:S01]  /*ae70*/  SHFL.BFLY PT, R2, R10, 0x1, 0x1f ;  /* 0x0c201f000a027f89 */ /* 0x000e6200000e0000 */
[----:B----4-:R-:W-:-:S03]  /*ae80*/  FADD.FTZ R7, R7, R0 ;  /* 0x0000000007077221 */ /* 0x010fc60000010000 */
[----:B------:R-:W2:Y:S04]  /*ae90*/  SHFL.BFLY PT, R4, R8, 0x1, 0x1f ;  /* 0x0c201f0008047f89 */ /* 0x000ea800000e0000 */
[----:B------:R-:W3:Y:S04]  /*aea0*/  SHFL.BFLY PT, R0, R12, 0x1, 0x1f ;  /* 0x0c201f000c007f89 */ /* 0x000ee800000e0000 */
[----:B------:R-:W4:Y:S01]  /*aeb0*/  SHFL.BFLY PT, R5, R7, 0x1, 0x1f ;  /* 0x0c201f0007057f89 */ /* 0x000f2200000e0000 */
[----:B-1----:R-:W-:Y:S01]  /*aec0*/  FADD.FTZ R10, R10, R2 ;  /* 0x000000020a0a7221 */ /* 0x002fe20000010000 */
[----:B------:R-:W-:Y:S01]  /*aed0*/  SHF.R.S32.HI R2, RZ, 0x1f, R6 ;  /* 0x0000001fff027819 */ /* 0x000fe20000011406 */
[----:B--2---:R-:W-:-:S03]  /*aee0*/  FADD.FTZ R8, R8, R4 ;  /* 0x0000000408087221 */ /* 0x004fc60000010000 */
[----:B------:R-:W-:Y:S01]  /*aef0*/  FSETP.NE.FTZ.AND P4, PT, R10, RZ, PT ;  /* 0x000000ff0a00720b */ /* 0x000fe20003f95000 */
[C---:B------:R-:W-:Y:S01]  /*af00*/  IMAD R26, R2.reuse, c[0x0][0x490], RZ ;  /* 0x00012400021a7a24 */ /* 0x040fe200078e02ff */
[----:B------:R-:W-:Y:S01]  /*af10*/  MOV R4, RZ ;  /* 0x000000ff00047202 */ /* 0x000fe20000000f00 */
[----:B------:R-:W-:Y:S02]  /*af20*/  IMAD R14, R2, c[0x0][0x3e8], RZ ;  /* 0x0000fa00020e7a24 */ /* 0x000fe400078e02ff */
[----:B------:R-:W-:Y:S01]  /*af30*/  @P0 IMAD.HI.U32 R2, R11, c[0x0][0x4ec], RZ ;  /* 0x00013b000b020a27 */ /* 0x000fe200078e00ff */
[----:B------:R-:W-:-:S03]  /*af40*/  FSETP.NE.FTZ.AND P2, PT, R8, RZ, PT ;  /* 0x000000ff0800720b */ /* 0x000fc60003f55000 */
[----:B---3--:R-:W-:Y:S01]  /*af50*/  FADD.FTZ R12, R12, R0 ;  /* 0x000000000c0c7221 */ /* 0x008fe20000010000 */
[----:B------:R-:W-:Y:S01]  /*af60*/  @P0 SHF.R.U32.HI R16, RZ, c[0x0][0x4f0], R2 ;  /* 0x00013c00ff100a19 */ /* 0x000fe20000011602 */
[----:B----4-:R-:W-:Y:S01]  /*af70*/  FADD.FTZ R7, R7, R5 ;  /* 0x0000000507077221 */ /* 0x010fe20000010000 */
[----:B------:R-:W-:Y:S01]  /*af80*/  MOV R0, RZ ;  /* 0x000000ff00007202 */ /* 0x000fe20000000f00 */
[----:B------:R-:W1:Y:S01]  /*af90*/  @P4 MUFU.RCP R4, R10 ;  /* 0x0000000a00044308 */ /* 0x000e620000001000 */
[----:B------:R-:W-:Y:S01]  /*afa0*/  IADD3 R2, -R16, RZ, RZ ;  /* 0x000000ff10027210 */ /* 0x000fe20007ffe1ff */
[----:B------:R-:W-:Y:S01]  /*afb0*/  IMAD R26, R6, c[0x0][0x494], R26 ;  /* 0x00012500061a7a24 */ /* 0x000fe200078e021a */
[----:B------:R-:W-:Y:S01]  /*afc0*/  FSETP.NE.FTZ.AND P5, PT, R12, RZ, PT ;  /* 0x000000ff0c00720b */ /* 0x000fe20003fb5000 */
[----:B------:R-:W-:Y:S01]  /*afd0*/  IMAD R14, R6, c[0x0][0x3ec], R14 ;  /* 0x0000fb00060e7a24 */ /* 0x000fe200078e020e */
[----:B------:R-:W-:Y:S01]  /*afe0*/  FSETP.NE.FTZ.AND P1, PT, R7, RZ, PT ;  /* 0x000000ff0700720b */ /* 0x000fe20003f35000 */
[----:B------:R-:W-:Y:S01]  /*aff0*/  IMAD R132, R2, c[0x0][0x4e8], R11 ;  /* 0x00013a0002847a24 */ /* 0x000fe200078e020b */
[----:B------:R-:W-:-:S02]  /*b000*/  MOV R2, RZ ;  /* 0x000000ff00027202 */ /* 0x000fc40000000f00 */
[----:B------:R-:W-:Y:S02]  /*b010*/  IADD3 R27, R19, R26, RZ ;  /* 0x0000001a131b7210 */ /* 0x000fe40007ffe0ff */
[----:B------:R-:W-:Y:S02]  /*b020*/  MOV R26, R18 ;  /* 0x00000012001a7202 */ /* 0x000fe40000000f00 */
[----:B------:R-:W2:Y:S01]  /*b030*/  @P2 MUFU.RCP R2, R8 ;  /* 0x0000000800022308 */ /* 0x000ea20000001000 */
[----:B------:R-:W-:-:S07]  /*b040*/  LEA.HI R6, R137, R9, RZ, 0x2 ;  /* 0x0000000989067211 */ /* 0x000fce00078f10ff */
[----:B------:R-:W3:Y:S01]  /*b050*/  @P5 MUFU.RCP R0, R12 ;  /* 0x0000000c00005308 */ /* 0x000ee20000001000 */
[C---:B-1----:R-:W-:Y:S01]  /*b060*/  FMUL.FTZ R151, R4.reuse, R151 ;  /* 0x0000009704977220 */ /* 0x042fe20000410000 */
[----:B------:R-:W-:Y:S01]  /*b070*/  LEA.HI R137, R137, R9, RZ, 0x5 ;  /* 0x0000000989897211 */ /* 0x000fe200078f28ff */
[C---:B------:R-:W-:Y:S01]  /*b080*/  FMUL.FTZ R150, R4.reuse, R150 ;  /* 0x0000009604967220 */ /* 0x040fe20000410000 */
[----:B------:R-:W-:Y:S01]  /*b090*/  IADD3 R15, R21, R14, RZ ;  /* 0x0000000e150f7210 */ /* 0x000fe20007ffe0ff */
[----:B------:R-:W-:Y:S01]  /*b0a0*/  FMUL.FTZ R155, R4, R155 ;  /* 0x0000009b049b7220 */ /* 0x000fe20000410000 */
[----:B------:R-:W-:Y:S01]  /*b0b0*/  LOP3.LUT R5, R137, 0xffffffe0, RZ, 0xc0, !PT ;  /* 0xffffffe089057812 */ /* 0x000fe200078ec0ff */
[----:B--2---:R-:W-:Y:S01]  /*b0c0*/  FMUL.FTZ R39, R2, R92 ;  /* 0x0000005c02277220 */ /* 0x004fe20000410000 */
[----:B------:R-:W-:Y:S01]  /*b0d0*/  LOP3.LUT R17, R6, 0xfffffffc, RZ, 0xc0, !PT ;  /* 0xfffffffc06117812 */ /* 0x000fe200078ec0ff */
[----:B------:R-:W2:Y:S01]  /*b0e0*/  LDL.LU R92, [R1+0x4c] ;  /* 0x00004c00015c7983 */ /* 0x000ea20000300800 */
[----:B------:R-:W-:Y:S01]  /*b0f0*/  FMUL.FTZ R89, R2, R89 ;  /* 0x0000005902597220 */ /* 0x000fe20000410000 */
[----:B------:R-:W-:Y:S01]  /*b100*/  IADD3 R5, -R5, R9, RZ ;  /* 0x0000000905057210 */ /* 0x000fe20007ffe1ff */
[----:B---3--:R-:W-:-:S03]  /*b110*/  FMUL.FTZ R149, R0, R149 ;  /* 0x0000009500957220 */ /* 0x008fc60000410000 */
[----:B------:R-:W-:Y:S01]  /*b120*/  LOP3.LUT P3, RZ, R5, 0x3, RZ, 0xc0, !PT ;  /* 0x0000000305ff7812 */ /* 0x000fe2000786c0ff */
        /* <DEDUP_REMOVED lines=16> */
[C---:B------:R-:W-:Y:S01]  /*b230*/  FMUL.FTZ R53, R0.reuse, R68 ;  /* 0x0000004400357220 */ /* 0x040fe20000410000 */
[----:B------:R-:W-:Y:S01]  /*b240*/  MOV R14, R20 ;  /* 0x00000014000e7202 */ /* 0x000fe20000000f00 */
        /* <DEDUP_REMOVED lines=28> */
[----:B------:R-:W-:Y:S01]  /*b410*/  @P2 MUFU.LG2 R8, R8 ;  /* 0x0000000800082308 */ /* 0x000fe20000000c00 */
[C---:B------:R-:W-:Y:S01]  /*b420*/  FMUL.FTZ R49, R0.reuse, R80 ;  /* 0x0000005000317220 */ /* 0x040fe20000410000 */
[----:B------:R-:W-:Y:S01]  /*b430*/  IADD3 R17, -R17, R9, RZ ;  /* 0x0000000911117210 */ /* 0x000fe20007ffe1ff */
        /* <DEDUP_REMOVED lines=12> */
[----:B------:R-:W-:Y:S01]  /*b500*/  MOV R0, RZ ;  /* 0x000000ff00007202 */ /* 0x000fe20000000f00 */
[----:B------:R-:W-:Y:S02]  /*b510*/  FMUL.FTZ R43, R2, R88 ;  /* 0x00000058022b7220 */ /* 0x000fe40000410000 */
[----:B------:R1:W5:Y:S03]  /*b520*/  LDL R88, [R1+0x10] ;  /* 0x0000100001587983 */ /* 0x0003660000100800 */
[----:B------:R-:W3:Y:S01]  /*b530*/  @P1 MUFU.RCP R0, R7 ;  /* 0x0000000700001308 */ /* 0x000ee20000001000 */
[----:B------:R-:W-:-:S02]  /*b540*/  F2FP.BF16.PACK_AB R43, R89, R43 ;  /* 0x0000002b592b723e */ /* 0x000fc400000010ff */
[----:B------:R-:W4:Y:S01]  /*b550*/  LDL R89, [R1+0x50] ;  /* 0x0000500001597983 */ /* 0x000f220000100800 */
[C---:B---3--:R-:W-:Y:S02]  /*b560*/  FMUL.FTZ R91, R0.reuse, R91 ;  /* 0x0000005b005b7220 */ /* 0x048fe40000410000 */
[----:B------:R-:W-:-:S05]  /*b570*/  FMUL.FTZ R42, R0, R90 ;  /* 0x0000005a002a7220 */ /* 0x000fca0000410000 */
[----:B------:R-:W-:Y:S02]  /*b580*/  F2FP.BF16.PACK_AB R42, R91, R42 ;  /* 0x0000002a5b2a723e */ /* 0x000fe400000010ff */
[----:B------:R1:W5:Y:S01]  /*b590*/  LDL.64 R90, [R1+0x18] ;  /* 0x00001800015a7983 */ /* 0x0003620000100a00 */
[C---:B------:R-:W-:Y:S02]  /*b5a0*/  FMUL.FTZ R80, R4.reuse, R102 ;  /* 0x0000006604507220 */ /* 0x040fe40000410000 */
[----:B------:R-:W-:Y:S02]  /*b5b0*/  FMUL.FTZ R68, R4, R130 ;  /* 0x0000008204447220 */ /* 0x000fe40000410000 */
[----:B------:R-:W3:Y:S01]  /*b5c0*/  S2R R4, SR_CTAID.Z ;  /* 0x0000000000047919 */ /* 0x000ee20000002700 */
[C---:B------:R-:W-:Y:S01]  /*b5d0*/  FMUL.FTZ R145, R2.reuse, R145 ;  /* 0x0000009102917220 */ /* 0x040fe20000410000 */
[----:B------:R-:W-:Y:S01]  /*b5e0*/  SHF.R.S32.HI R5, RZ, 0x2, R6 ;  /* 0x00000002ff057819 */ /* 0x000fe20000011406 */
        /* <DEDUP_REMOVED lines=28> */
[----:B------:R-:W-:Y:S01]  /*b7b0*/  SHF.R.S32.HI R2, RZ, 0x1f, R6 ;  /* 0x0000001fff027819 */ /* 0x000fe20000011406 */
[----:B------:R-:W1:Y:S01]  /*b7c0*/  @P1 MUFU.LG2 R7, R7 ;  /* 0x0000000700071308 */ /* 0x000e620000000c00 */
[----:B---3--:R-:W-:Y:S02]  /*b7d0*/  SHF.R.S32.HI R6, RZ, 0x1f, R4 ;  /* 0x0000001fff067819 */ /* 0x008fe40000011404 */
[----:B------:R-:W-:-:S03]  /*b7e0*/  LEA.HI R2, R2, R5, RZ, 0x3 ;  /* 0x0000000502027211 */ /* 0x000fc600078f18ff */
[----:B------:R-:W-:Y:S01]  /*b7f0*/  IMAD R86, R6, c[0x0][0x498], RZ ;  /* 0x0001260006567a24 */ /* 0x000fe200078e02ff */
[----:B------:R-:W-:Y:S01]  /*b800*/  LOP3.LUT R2, R2, 0xfffffff8, RZ, 0xc0, !PT ;  /* 0xfffffff802027812 */ /* 0x000fe200078ec0ff */
[----:B------:R-:W-:Y:S02]  /*b810*/  IMAD R85, R6, c[0x0][0x3f0], RZ ;  /* 0x0000fc0006557a24 */ /* 0x000fe400078e02ff */
[C---:B------:R-:W-:Y:S01]  /*b820*/  FMUL.FTZ R50, R0.reuse, R74 ;  /* 0x0000004a00327220 */ /* 0x040fe20000410000 */
[----:B------:R-:W-:Y:S01]  /*b830*/  IADD3 R5, R5, -R2, RZ ;  /* 0x8000000205057210 */ /* 0x000fe20007ffe0ff */
[C---:B------:R-:W-:Y:S01]  /*b840*/  FMUL.FTZ R46, R0.reuse, R78 ;  /* 0x0000004e002e7220 */ /* 0x040fe20000410000 */
[----:B------:R-:W-:Y:S01]  /*b850*/  @P4 MOV R2, 0x3f317218 ;  /* 0x3f31721800024802 */ /* 0x000fe20000000f00 */
        /* <DEDUP_REMOVED lines=27> */
[----:B------:R-:W-:Y:S01]  /*ba10*/  FMUL.FTZ R66, R0, R126 ;  /* 0x0000007e00427220 */ /* 0x000fe20000410000 */
[----:B------:R-:W-:Y:S01]  /*ba20*/  @P2 MOV R0, 0x3f317218 ;  /* 0x3f31721800002802 */ /* 0x000fe20000000f00 */
[C---:B------:R-:W-:Y:S02]  /*ba30*/  IMAD R86, R4.reuse, c[0x0][0x49c], R86 ;  /* 0x0001270004567a24 */ /* 0x040fe400078e0256 */
[C---:B------:R-:W-:Y:S02]  /*ba40*/  IMAD R85, R4.reuse, c[0x0][0x3f4], R85 ;  /* 0x0000fd0004557a24 */ /* 0x040fe400078e0255 */
[----:B------:R-:W-:Y:S01]  /*ba50*/  IMAD.WIDE.U32 R26, R4, c[0x0][0x498], R26 ;  /* 0x00012600041a7a25 */ /* 0x000fe200078e001a */
[----:B------:R-:W-:-:S03]  /*ba60*/  @P1 MOV R9, 0x3f317218 ;  /* 0x3f31721800091802 */ /* 0x000fc60000000f00 */
[----:B------:R-:W-:Y:S01]  /*ba70*/  IMAD.WIDE.U32 R14, R4, c[0x0][0x3f0], R14 ;  /* 0x0000fc00040e7a25 */ /* 0x000fe200078e000e */
[----:B------:R-:W-:-:S03]  /*ba80*/  @P5 MOV R4, 0x3f317218 ;  /* 0x3f31721800045802 */ /* 0x000fc60000000f00 */
[----:B------:R-:W-:Y:S02]  /*ba90*/  @P4 FMUL.FTZ R6, R2, c[0x0][0x2d0] ;  /* 0x0000b40002064a20 */ /* 0x000fe40000410000 */
[----:B------:R-:W-:Y:S02]  /*baa0*/  @P5 FMUL.FTZ R11, R4, c[0x0][0x2d0] ;  /* 0x0000b400040b5a20 */ /* 0x000fe40000410000 */
[----:B------:R-:W-:Y:S02]  /*bab0*/  @P2 FMUL.FTZ R2, R0, c[0x0][0x2d0] ;  /* 0x0000b40000022a20 */ /* 0x000fe40000410000 */
[----:B-1----:R-:W-:Y:S02]  /*bac0*/  @P1 FMUL.FTZ R4, R7, 0.69314718246459960938 ;  /* 0x3f31721807041820 */ /* 0x002fe40000410000 */
[----:B------:R-:W-:Y:S01]  /*bad0*/  @P1 FMUL.FTZ R0, R9, c[0x0][0x2d0] ;  /* 0x0000b40009001a20 */ /* 0x000fe20000410000 */
[----:B------:R-:W-:Y:S01]  /*bae0*/  MOV R83, 0xff800000 ;  /* 0xff80000000537802 */ /* 0x000fe20000000f00 */
[----:B------:R-:W-:-:S02]  /*baf0*/  @P2 FMUL.FTZ R8, R8, 0.69314718246459960938 ;  /* 0x3f31721808082820 */ /* 0x000fc40000410000 */
[----:B------:R-:W-:Y:S01]  /*bb00*/  @P1 FFMA.FTZ R83, R0, R3, R4 ;  /* 0x0000000300531223 */ /* 0x000fe20000010004 */
[----:B------:R-:W-:Y:S01]  /*bb10*/  SHF.R.S32.HI R0, RZ, 0x5, R137 ;  /* 0x00000005ff007819 */ /* 0x000fe20000011489 */
[----:B------:R-:W1:Y:S01]  /*bb20*/  @P4 MUFU.LG2 R10, R10 ;  /* 0x0000000a000a4308 */ /* 0x000e620000000c00 */
[----:B------:R-:W-:Y:S01]  /*bb30*/  MOV R84, 0xff800000 ;  /* 0xff80000000547802 */ /* 0x000fe20000000f00 */
[----:B------:R-:W-:Y:S01]  /*bb40*/  @P2 FFMA.FTZ R84, R2, R134, R8 ;  /* 0x0000008602542223 */ /* 0x000fe20000010008 */
[----:B------:R-:W-:Y:S02]  /*bb50*/  SHF.R.S32.HI R2, RZ, 0x1f, R0 ;  /* 0x0000001fff027819 */ /* 0x000fe40000011400 */
[----:B------:R-:W-:Y:S02]  /*bb60*/  LEA.HI R4, R17, R17, RZ, 0x1 ;  /* 0x0000001111047211 */ /* 0x000fe400078f08ff */
[----:B------:R-:W-:-:S04]  /*bb70*/  LEA.HI R2, R2, R0, RZ, 0x2 ;  /* 0x0000000002027211 */ /* 0x000fc800078f10ff */
[----:B------:R-:W-:Y:S02]  /*bb80*/  LOP3.LUT R3, R2, 0xffffffc, RZ, 0xc0, !PT ;  /* 0x0ffffffc02037812 */ /* 0x000fe400078ec0ff */
[----:B------:R-:W-:Y:S02]  /*bb90*/  LOP3.LUT R2, R4, 0x1ffffffe, RZ, 0xc0, !PT ;  /* 0x1ffffffe04027812 */ /* 0x000fe400078ec0ff */
[----:B------:R-:W-:Y:S01]  /*bba0*/  F2FP.BF16.PACK_AB R44, R87, R44 ;  /* 0x0000002c572c723e */ /* 0x000fe200000010ff */
[----:B-1----:R-:W-:Y:S01]  /*bbb0*/  @P4 FMUL.FTZ R10, R10, 0.69314718246459960938 ;  /* 0x3f3172180a0a4820 */ /* 0x002fe20000410000 */
[----:B------:R-:W1:Y:S01]  /*bbc0*/  S2R R87, SR_CTAID.X ;  /* 0x0000000000577919 */ /* 0x000e620000002500 */
[----:B------:R-:W-:Y:S02]  /*bbd0*/  IADD3 R8, R17, -R2, RZ ;  /* 0x8000000211087210 */ /* 0x000fe40007ffe0ff */
[----:B------:R-:W-:Y:S02]  /*bbe0*/  IADD3 R9, R0, -R3, RZ ;  /* 0x8000000300097210 */ /* 0x000fe40007ffe0ff */
[----:B------:R-:W-:-:S02]  /*bbf0*/  LOP3.LUT R2, R5, 0x1, RZ, 0xc0, !PT ;  /* 0x0000000105027812 */ /* 0x000fc400078ec0ff */
[C---:B------:R-:W-:Y:S02]  /*bc00*/  SHF.L.U32 R3, R5.reuse, 0x6, RZ ;  /* 0x0000000605037819 */ /* 0x040fe400000006ff */
[----:B------:R-:W-:Y:S01]  /*bc10*/  MOV R81, 0xff800000 ;  /* 0xff80000000517802 */ /* 0x000fe20000000f00 */
[----:B------:R-:W-:Y:S01]  /*bc20*/  @P4 FFMA.FTZ R81, R6, R135, R10 ;  /* 0x0000008706514223 */ /* 0x000fe2000001000a */
[----:B------:R-:W-:Y:S02]  /*bc30*/  R2P PR, R5, 0x6 ;  /* 0x0000000605007804 */ /* 0x000fe40000000000 */
[----:B------:R-:W-:Y:S02]  /*bc40*/  ISETP.NE.U32.AND P4, PT, R2, 0x1, PT ;  /* 0x000000010200780c */ /* 0x000fe40003f85070 */
[----:B------:R-:W-:Y:S02]  /*bc50*/  LOP3.LUT R2, R3, 0x1c0, RZ, 0xc0, !PT ;  /* 0x000001c003027812 */ /* 0x000fe400078ec0ff */
[----:B------:R-:W-:-:S02]  /*bc60*/  LEA R10, R0, R17, 0x9 ;  /* 0x00000011000a7211 */ /* 0x000fc400078e48ff */
[----:B------:R-:W-:Y:S02]  /*bc70*/  SHF.L.U32 R0, R4, 0x5, RZ ;  /* 0x0000000504007819 */ /* 0x000fe400000006ff */
[----:B------:R-:W-:Y:S01]  /*bc80*/  LEA.HI R7, R2, R2, RZ, 0x1d ;  /* 0x0000000202077211 */ /* 0x000fe200078fe8ff */
[----:B------:R-:W3:Y:S01]  /*bc90*/  @P5 MUFU.LG2 R12, R12 ;  /* 0x0000000c000c5308 */ /* 0x000ee20000000c00 */
[----:B------:R-:W-:Y:S02]  /*bca0*/  SHF.R.S32.HI R5, RZ, 0x2, R139 ;  /* 0x00000002ff057819 */ /* 0x000fe4000001148b */
[----:B------:R-:W-:Y:S02]  /*bcb0*/  SHF.R.S32.HI R6, RZ, 0x1f, R16 ;  /* 0x0000001fff067819 */ /* 0x000fe40000011410 */
[----:B------:R-:W-:Y:S02]  /*bcc0*/  LOP3.LUT R4, R0, 0xffffffc0, RZ, 0xc0, !PT ;  /* 0xffffffc000047812 */ /* 0x000fe400078ec0ff */
[----:B------:R-:W-:-:S02]  /*bcd0*/  LEA R7, R10, R7, 0x1 ;  /* 0x000000070a077211 */ /* 0x000fc400078e08ff */
[----:B------:R-:W-:Y:S01]  /*bce0*/  LEA R0, R9, R5, 0x4 ;  /* 0x0000000509007211 */ /* 0x000fe200078e20ff */
[----:B------:R-:W-:Y:S01]  /*bcf0*/  IMAD R5, R6, c[0x0][0x3e0], RZ ;  /* 0x0000f80006057a24 */ /* 0x000fe200078e02ff */
[----:B------:R-:W-:Y:S02]  /*bd00*/  LEA R4, R8, R4, 0x3 ;  /* 0x0000000408047211 */ /* 0x000fe400078e18ff */
[----:B------:R-:W-:Y:S01]  /*bd10*/  SHF.L.U32 R7, R7, 0x1, RZ ;  /* 0x0000000107077819 */ /* 0x000fe200000006ff */
[----:B------:R-:W-:Y:S01]  /*bd20*/  IMAD R9, R16, c[0x0][0x3e4], R5 ;  /* 0x0000f90010097a24 */ /* 0x000fe200078e0205 */
[----:B------:R-:W-:Y:S02]  /*bd30*/  IADD3 R6, R0, R4, RZ ;  /* 0x0000000400067210 */ /* 0x000fe40007ffe0ff */
[----:B------:R-:W-:Y:S02]  /*bd40*/  IADD3 R5, R7, 0x80, RZ ;  /* 0x0000008007057810 */ /* 0x000fe40007ffe0ff */
[----:B-1----:R-:W-:-:S02]  /*bd50*/  LEA R0, R87, R0, 0x7 ;  /* 0x0000000057007211 */ /* 0x002fc400078e38ff */
[----:B------:R-:W-:Y:S01]  /*bd60*/  IADD3 R3, R15, R85, RZ ;  /* 0x000000550f037210 */ /* 0x000fe20007ffe0ff */
[----:B------:R-:W-:Y:S01]  /*bd70*/  IMAD R85, R138, c[0x0][0x388], RZ ;  /* 0x0000e2008a557a24 */ /* 0x000fe200078e02ff */
[----:B------:R-:W-:Y:S02]  /*bd80*/  IADD3 R8, R7, 0x70, RZ ;  /* 0x0000007007087810 */ /* 0x000fe40007ffe0ff */
[----:B------:R-:W-:Y:S01]  /*bd90*/  @P4 IADD3 R8, R5, 0x10, RZ ;  /* 0x0000001005084810 */ /* 0x000fe20007ffe0ff */
[----:B---3--:R-:W-:Y:S01]  /*bda0*/  @P5 FMUL.FTZ R12, R12, 0.69314718246459960938 ;  /* 0x3f3172180c0c5820 */ /* 0x008fe20000410000 */
[----:B------:R-:W-:Y:S02]  /*bdb0*/  LEA R6, R87, R6, 0x7 ;  /* 0x0000000657067211 */ /* 0x000fe400078e38ff */
[C---:B------:R-:W-:Y:S02]  /*bdc0*/  IADD3 R5, R0.reuse, 0x40, RZ ;  /* 0x0000004000057810 */ /* 0x040fe40007ffe0ff */
[----:B------:R-:W-:-:S02]  /*bdd0*/  IADD3 R4, R0, 0x8, RZ ;  /* 0x0000000800047810 */ /* 0x000fc40007ffe0ff */
[----:B------:R-:W-:Y:S02]  /*bde0*/  MOV R2, R14 ;  /* 0x0000000e00027202 */ /* 0x000fe40000000f00 */
[----:B------:R-:W-:Y:S01]  /*bdf0*/  MOV R82, 0xff800000 ;  /* 0xff80000000527802 */ /* 0x000fe20000000f00 */
[----:B------:R-:W-:Y:S01]  /*be00*/  @P5 FFMA.FTZ R82, R11, R136, R12 ;  /* 0x000000880b525223 */ /* 0x000fe2000001000c */
[-C--:B------:R-:W-:Y:S01]  /*be10*/  ISETP.GE.OR P4, PT, R5, R85.reuse, P3 ;  /* 0x000000550500720c */ /* 0x080fe20001f86670 */
[----:B------:R-:W-:Y:S01]  /*be20*/  @P0 IMAD.HI.U32 R5, R6, c[0x0][0x4ec], RZ ;  /* 0x00013b0006050a27 */ /* 0x000fe200078e00ff */
[-C--:B------:R-:W-:Y:S02]  /*be30*/  ISETP.GE.OR P5, PT, R4, R85.reuse, P3 ;  /* 0x000000550400720c */ /* 0x080fe40001fa6670 */
[----:B------:R-:W-:Y:S01]  /*be40*/  IADD3 R4, R0, 0x48, RZ ;  /* 0x0000004800047810 */ /* 0x000fe20007ffe0ff */
[----:B------:R-:W-:Y:S01]  /*be50*/  IMAD.WIDE.U32 R2, R16, c[0x0][0x3e0], R2 ;  /* 0x0000f80010027a25 */ /* 0x000fe200078e0002 */
[----:B------:R-:W-:-:S02]  /*be60*/  ISETP.GE.OR P6, PT, R0, R85, P3 ;  /* 0x000000550000720c */ /* 0x000fc40001fc6670 */
[----:B------:R-:W-:Y:S02]  /*be70*/  MOV R0, R6 ;  /* 0x0000000600007202 */ /* 0x000fe40000000f00 */
[----:B------:R-:W-:Y:S02]  /*be80*/  @P0 SHF.R.U32.HI R0, RZ, c[0x0][0x4f0], R5 ;  /* 0x00013c00ff000a19 */ /* 0x000fe40000011605 */
[----:B------:R-:W-:Y:S02]  /*be90*/  ISETP.GE.OR P3, PT, R4, R85, P3 ;  /* 0x000000550400720c */ /* 0x000fe40001f66670 */
[----:B------:R-:W-:Y:S02]  /*bea0*/  SHF.R.S32.HI R4, RZ, 0x1f, R132 ;  /* 0x0000001fff047819 */ /* 0x000fe40000011484 */
[----:B------:R-:W-:Y:S02]  /*beb0*/  IADD3 R3, R3, R9, RZ ;  /* 0x0000000903037210 */ /* 0x000fe40007ffe0ff */
[----:B------:R-:W-:Y:S01]  /*bec0*/  IADD3 R9, -R0, RZ, RZ ;  /* 0x000000ff00097210 */ /* 0x000fe20007ffe1ff */
[----:B------:R-:W-:Y:S01]  /*bed0*/  IMAD R5, R4, c[0x0][0x3d8], RZ ;  /* 0x0000f60004057a24 */ /* 0x000fe200078e02ff */
[----:B------:R-:W-:Y:S01]  /*bee0*/  SHF.R.S32.HI R10, RZ, 0x1f, R0 ;  /* 0x0000001fff0a7819 */ /* 0x000fe20000011400 */
[----:B------:R-:W-:Y:S01]  /*bef0*/  IMAD.WIDE.U32 R16, R132, c[0x0][0x3d8], R2 ;  /* 0x0000f60084107a25 */ /* 0x000fe200078e0002 */
[----:B------:R-:W-:-:S02]  /*bf00*/  IADD3 R4, P0, R0, R26, RZ ;  /* 0x0000001a00047210 */ /* 0x000fc40007f1e0ff */
[----:B------:R-:W-:Y:S01]  /*bf10*/  MOV R2, 0x20 ;  /* 0x0000002000027802 */ /* 0x000fe20000000f00 */
[----:B------:R-:W-:Y:S01]  /*bf20*/  IMAD R0, R9, c[0x0][0x4e8], R6 ;  /* 0x00013a0009007a24 */ /* 0x000fe200078e0206 */
[----:B------:R-:W-:Y:S02]  /*bf30*/  F2FP.BF16.PACK_AB R11, R151, R150 ;  /* 0x00000096970b723e */ /* 0x000fe400000010ff */
[----:B------:R-:W-:Y:S02]  /*bf40*/  SEL R9, R2, 0xffffffe0, !P1 ;  /* 0xffffffe002097807 */ /* 0x000fe40004800000 */
[----:B------:R-:W-:Y:S01]  /*bf50*/  SHF.R.S32.HI R2, RZ, 0x1f, R0 ;  /* 0x0000001fff027819 */ /* 0x000fe20000011400 */
[----:B------:R1:W-:Y:S01]  /*bf60*/  STS [R7+0x480], R11 ;  /* 0x0004800b07007388 */ /* 0x0003e20000000800 */
[----:B------:R-:W-:Y:S02]  /*bf70*/  F2FP.BF16.PACK_AB R12, R149, R148 ;  /* 0x00000094950c723e */ /* 0x000fe400000010ff */
[----:B------:R-:W-:-:S02]  /*bf80*/  F2FP.BF16.PACK_AB R13, R153, R13 ;  /* 0x0000000d990d723e */ /* 0x000fc400000010ff */
[----:B------:R-:W-:Y:S02]  /*bf90*/  F2FP.BF16.PACK_AB R18, R155, R18 ;  /* 0x000000129b12723e */ /* 0x000fe400000010ff */
[----:B------:R-:W-:Y:S02]  /*bfa0*/  F2FP.BF16.PACK_AB R19, R145, R19 ;  /* 0x000000139113723e */ /* 0x000fe400000010ff */
[----:B------:R-:W-:Y:S02]  /*bfb0*/  F2FP.BF16.PACK_AB R22, R147, R22 ;  /* 0x000000169316723e */ /* 0x000fe400000010ff */
[----:B------:R-:W-:Y:S02]  /*bfc0*/  IADD3 R6, R7, R9, RZ ;  /* 0x0000000907067210 */ /* 0x000fe40007ffe0ff */
[----:B------:R-:W-:Y:S01]  /*bfd0*/  F2FP.BF16.PACK_AB R21, R157, R21 ;  /* 0x000000159d15723e */ /* 0x000fe200000010ff */
[----:B-1----:R-:W-:Y:S01]  /*bfe0*/  IMAD R11, R132, c[0x0][0x3dc], R5 ;  /* 0x0000f700840b7a24 */ /* 0x002fe200078e0205 */
[----:B------:R-:W-:Y:S01]  /*bff0*/  IADD3.X R5, R10, R27, R86, P0, !PT ;  /* 0x0000001b0a057210 */ /* 0x000fe200007fe456 */
[----:B------:R-:W-:-:S04]  /*c000*/  IMAD R10, R2, c[0x0][0x488], RZ ;  /* 0x00012200020a7a24 */ /* 0x000fc800078e02ff */
[----:B------:R-:W-:Y:S01]  /*c010*/  IMAD.WIDE.U32 R2, R0, c[0x0][0x488], R4 ;  /* 0x0001220000027a25 */ /* 0x000fe200078e0004 */
[----:B------:R-:W-:-:S03]  /*c020*/  MOV R5, 0x40 ;  /* 0x0000004000057802 */ /* 0x000fc60000000f00 */
[----:B------:R-:W-:Y:S01]  /*c030*/  IMAD R0, R0, c[0x0][0x48c], R10 ;  /* 0x0001230000007a24 */ /* 0x000fe200078e020a */
[----:B------:R-:W-:Y:S02]  /*c040*/  IADD3 R4, R9, R8, RZ ;  /* 0x0000000809047210 */ /* 0x000fe40007ffe0ff */
[----:B------:R-:W-:Y:S02]  /*c050*/  F2FP.BF16.PACK_AB R20, R159, R20 ;  /* 0x000000149f14723e */ /* 0x000fe400000010ff */
[----:B------:R-:W-:Y:S02]  /*c060*/  LEA R10, P0, R2, c[0x0][0x450], 0x2 ;  /* 0x00011400020a7a11 */ /* 0x000fe400078010ff */
[----:B------:R-:W-:Y:S01]  /*c070*/  IADD3 R9, R3, R0, RZ ;  /* 0x0000000003097210 */ /* 0x000fe20007ffe0ff */
[----:B------:R-:W-:Y:S01]  /*c080*/  STS [R7+0x80], R12 ;  /* 0x0000800c07007388 */ /* 0x000fe20000000800 */
[----:B------:R-:W-:Y:S02]  /*c090*/  F2FP.BF16.PACK_AB R23, R165, R23 ;  /* 0x00000017a517723e */ /* 0x000fe400000010ff */
[----:B------:R-:W-:-:S02]  /*c0a0*/  F2FP.BF16.PACK_AB R24, R167, R24 ;  /* 0x00000018a718723e */ /* 0x000fc400000010ff */
[----:B------:R-:W-:Y:S01]  /*c0b0*/  SEL R3, R5, 0xffffffc0, !P2 ;  /* 0xffffffc005037807 */ /* 0x000fe20005000000 */
[----:B------:R-:W-:Y:S01]  /*c0c0*/  STS [R8], R13 ;  /* 0x0000000d08007388 */ /* 0x000fe20000000800 */
        /* <DEDUP_REMOVED lines=8> */
[----:B------:R-:W-:Y:S01]  /*c150*/  STS [R7+0x2480], R22 ;  /* 0x0024801607007388 */ /* 0x000fe20000000800 */
[----:B------:R-:W-:Y:S02]  /*c160*/  LEA.HI.X R9, R2, c[0x0][0x454], R9, 0x2, P0 ;  /* 0x0001150002097a11 */ /* 0x000fe400000f1409 */
[----:B------:R-:W-:Y:S01]  /*c170*/  F2FP.BF16.PACK_AB R35, R181, R35 ;  /* 0x00000023b523723e */ /* 0x000fe200000010ff */
[----:B------:R-:W-:Y:S01]  /*c180*/  STS [R8+0x2000], R21 ;  /* 0x0020001508007388 */ /* 0x000fe20000000800 */
[----:B------:R-:W-:Y:S02]  /*c190*/  F2FP.BF16.PACK_AB R34, R183, R34 ;  /* 0x00000022b722723e */ /* 0x000fe400000010ff */
[----:B------:R-:W-:Y:S01]  /*c1a0*/  IADD3 R2, R7, R3, RZ ;  /* 0x0000000307027210 */ /* 0x000fe20007ffe0ff */
[----:B------:R-:W-:Y:S01]  /*c1b0*/  STS [R8+0x2400], R20 ;  /* 0x0024001408007388 */ /* 0x000fe20000000800 */
[----:B------:R-:W-:-:S02]  /*c1c0*/  F2FP.BF16.PACK_AB R32, R185, R32 ;  /* 0x00000020b920723e */ /* 0x000fc400000010ff */
[----:B------:R-:W-:Y:S01]  /*c1d0*/  F2FP.BF16.PACK_AB R31, R187, R31 ;  /* 0x0000001fbb1f723e */ /* 0x000fe200000010ff */
[----:B------:R-:W-:Y:S01]  /*c1e0*/  STS [R6+0x80], R23 ;  /* 0x0000801706007388 */ /* 0x000fe20000000800 */
[----:B------:R-:W-:Y:S02]  /*c1f0*/  IADD3 R5, R3, R8, RZ ;  /* 0x0000000803057210 */ /* 0x000fe40007ffe0ff */
[----:B------:R-:W-:Y:S01]  /*c200*/  F2FP.BF16.PACK_AB R33, R177, R33 ;  /* 0x00000021b121723e */ /* 0x000fe200000010ff */
[----:B------:R-:W-:Y:S01]  /*c210*/  STS [R6+0x480], R24 ;  /* 0x0004801806007388 */ /* 0x000fe20000000800 */
[----:B------:R-:W-:Y:S02]  /*c220*/  F2FP.BF16.PACK_AB R38, R179, R38 ;  /* 0x00000026b326723e */ /* 0x000fe400000010ff */
[----:B------:R-:W-:Y:S01]  /*c230*/  F2FP.BF16.PACK_AB R63, R189, R63 ;  /* 0x0000003fbd3f723e */ /* 0x000fe200000010ff */
[----:B------:R-:W-:Y:S01]  /*c240*/  STS [R4], R25 ;  /* 0x0000001904007388 */ /* 0x000fe20000000800 */
[----:B------:R-:W-:-:S03]  /*c250*/  F2FP.BF16.PACK_AB R62, R191, R62 ;  /* 0x0000003ebf3e723e */ /* 0x000fc600000010ff */
[----:B------:R-:W-:Y:S01]  /*c260*/  STS [R4+0x400], R28 ;  /* 0x0004001c04007388 */ /* 0x000fe20000000800 */
[----:B------:R-:W-:Y:S02]  /*c270*/  F2FP.BF16.PACK_AB R61, R197, R61 ;  /* 0x0000003dc53d723e */ /* 0x000fe400000010ff */
[----:B------:R-:W-:Y:S01]  /*c280*/  F2FP.BF16.PACK_AB R60, R199, R60 ;  /* 0x0000003cc73c723e */ /* 0x000fe200000010ff */
[----:B------:R-:W-:Y:S01]  /*c290*/  STS [R6+0x2080], R29 ;  /* 0x0020801d06007388 */ /* 0x000fe20000000800 */
[----:B------:R-:W-:-:S03]  /*c2a0*/  IADD3 R0, R3, R6, RZ ;  /* 0x0000000603007210 */ /* 0x000fc60007ffe0ff */
        /* <DEDUP_REMOVED lines=88> */
[----:B------:R-:W1:Y:S04]  /*c830*/  SHFL.IDX PT, R15, R9, RZ, 0x1c1f ;  /* 0x001c1fff090f7589 */ /* 0x000e6800000e0000 */
[----:B------:R-:W-:Y:S06]  /*c840*/  BAR.SYNC.DEFER_BLOCKING 0x1, 0x80 ;  /* 0x0042000000007b1d */ /* 0x000fec0000010000 */
[----:B------:R-:W-:Y:S04]  /*c850*/  SHFL.IDX PT, R6, R10, 0x1, 0x1c1f ;  /* 0x003c1f000a067f89 */ /* 0x000fe800000e0000 */
[----:B------:R-:W3:Y:S04]  /*c860*/  SHFL.IDX PT, R7, R9, 0x1, 0x1c1f ;  /* 0x003c1f0009077f89 */ /* 0x000ee800000e0000 */
[----:B------:R-:W-:Y:S04]  /*c870*/  SHFL.IDX PT, R12, R10, 0x2, 0x1c1f ;  /* 0x005c1f000a0c7f89 */ /* 0x000fe800000e0000 */
[----:B------:R-:W4:Y:S04]  /*c880*/  SHFL.IDX PT, R13, R9, 0x2, 0x1c1f ;  /* 0x005c1f00090d7f89 */ /* 0x000f2800000e0000 */
[----:B------:R-:W-:Y:S04]  /*c890*/  SHFL.IDX PT, R8, R10, 0x3, 0x1c1f ;  /* 0x007c1f000a087f89 */ /* 0x000fe800000e0000 */
[----:B------:R-:W4:Y:S01]  /*c8a0*/  SHFL.IDX PT, R9, R9, 0x3, 0x1c1f ;  /* 0x007c1f0009097f89 */ /* 0x000f2200000e0000 */
[----:B--2---:R-:W-:-:S03]  /*c8b0*/  SHF.L.U32 R4, R92, 0x1, RZ ;  /* 0x000000015c047819 */ /* 0x004fc600000006ff */
[----:B-1----:R-:W-:Y:S04]  /*c8c0*/  @!P6 ST.E [R14.64], R82 ;  /* 0x000000520e00e985 */ /* 0x002fe8000c101916 */
[----:B---3--:R1:W-:Y:S04]  /*c8d0*/  @!P5 ST.E [R6.64], R81 ;  /* 0x000000510600d985 */ /* 0x0083e8000c101916 */
[----:B----4-:R2:W-:Y:S04]  /*c8e0*/  @!P4 ST.E [R12.64], R84 ;  /* 0x000000540c00c985 */ /* 0x0105e8000c101916 */
[----:B------:R2:W-:Y:S04]  /*c8f0*/  @!P3 ST.E [R8.64], R83 ;  /* 0x000000530800b985 */ /* 0x0005e8000c101916 */
[----:B------:R2:W3:Y:S04]  /*c900*/  LDS.128 R24, [R4+0x880] ;  /* 0x0008800004187984 */ /* 0x0004e80000000c00 */
[----:B------:R2:W4:Y:S04]  /*c910*/  LDS.128 R32, [R4+0x1080] ;  /* 0x0010800004207984 */ /* 0x0005280000000c00 */
[----:B------:R2:W1:Y:S04]  /*c920*/  LDS.128 R40, [R4+0x1880] ;  /* 0x0018800004287984 */ /* 0x0004680000000c00 */
[----:B------:R2:W1:Y:S04]  /*c930*/  LDS.128 R48, [R4+0x2080] ;  /* 0x0020800004307984 */ /* 0x0004680000000c00 */
[----:B------:R2:W2:Y:S04]  /*c940*/  LDS.128 R56, [R4+0x2880] ;  /* 0x0028800004387984 */ /* 0x0004a80000000c00 */
        /* <DEDUP_REMOVED lines=8> */
[----:B------:R2:W2:Y:S01]  /*c9d0*/  LDS.128 R72, [R4+0x7880] ;  /* 0x0078800004487984 */ /* 0x0004a20000000c00 */
[----:B------:R-:W-:-:S02]  /*c9e0*/  IADD3 R0, R17, R11, RZ ;  /* 0x0000000b11007210 */ /* 0x000fc40007ffe0ff */
[----:B-1----:R-:W-:-:S04]  /*c9f0*/  LEA R7, P0, R16, c[0x0][0x380], 0x1 ;  /* 0x0000e00010077a11 */ /* 0x002fc800078008ff */
[----:B------:R-:W-:Y:S02]  /*ca00*/  LEA.HI.X R6, R16, c[0x0][0x384], R0, 0x1, P0 ;  /* 0x0000e10010067a11 */ /* 0x000fe400000f0c00 */
[----:B------:R-:W-:Y:S01]  /*ca10*/  ISETP.GE.AND P0, PT, R89, R85, PT ;  /* 0x000000555900720c */ /* 0x000fe20003f06270 */
[----:B------:R1:W1:Y:S01]  /*ca20*/  SHFL.IDX PT, R2, R7, RZ, 0x181f ;  /* 0x00181fff07027589 */ /* 0x00026200000e0000 */
[----:B------:R-:W-:Y:S03]  /*ca30*/  BSSY B0, `(.L_x_647) ;  /* 0x000000e000007945 */ /* 0x000fe60003800000 */
[----:B------:R1:W1:Y:S08]  /*ca40*/  SHFL.IDX PT, R3, R6, RZ, 0x181f ;  /* 0x00181fff06037589 */ /* 0x00027000000e0000 */
[----:B------:R-:W-:Y:S05]  /*ca50*/  @P0 BRA `(.L_x_648) ;  /* 0x000000b000000947 */ /* 0x000fea0003800000 */
[----:B--234-:R-:W2:Y:S01]  /*ca60*/  LDS.128 R12, [R4+0x80] ;  /* 0x00008000040c7984 */ /* 0x01cea20000000c00 */
[----:B-----5:R-:W-:-:S02]  /*ca70*/  ISETP.GE.AND P0, PT, R88, c[0x0][0x3c8], PT ;  /* 0x0000f20058007a0c */ /* 0x020fc40003f06270 */
[----:B------:R-:W-:Y:S01]  /*ca80*/  ISETP.GE.AND P1, PT, R90, c[0x0][0x3c8], PT ;  /* 0x0000f2005a007a0c */ /* 0x000fe20003f26270 */
[----:B------:R3:W4:Y:S10]  /*ca90*/  LDS.128 R8, [R4+0x4080] ;  /* 0x0040800004087984 */ /* 0x0007340000000c00 */
[----:B------:R-:W-:-:S04]  /*caa0*/  @!P0 SHF.R.S32.HI R0, RZ, 0x1f, R88 ;  /* 0x0000001fff008819 */ /* 0x000fc80000011458 */
[----:B------:R-:W-:-:S04]  /*cab0*/  @!P0 LEA.HI R0, R0, R88, RZ, 0x3 ;  /* 0x0000005800008211 */ /* 0x000fc800078f18ff */
[----:B------:R-:W-:Y:S01]  /*cac0*/  @!P0 LOP3.LUT R0, R0, 0xfffffff8, RZ, 0xc0, !PT ;  /* 0xfffffff800008812 */ /* 0x000fe200078ec0ff */
[----:B-1-3--:R-:W-:-:S04]  /*cad0*/  @!P1 IMAD.WIDE R4, R90, 0x2, R2 ;  /* 0x000000025a049825 */ /* 0x00afc800078e0202 */
[----:B------:R-:W-:Y:S01]  /*cae0*/  @!P0 IMAD.WIDE R2, R0, 0x2, R2 ;  /* 0x0000000200028825 */ /* 0x000fe200078e0202 */
[----:B--2---:R1:W-:Y:S04]  /*caf0*/  @!P1 ST.E.128 [R4.64], R12 ;  /* 0x0000000c04009985 */ /* 0x0043e8000c101d16 */
[----:B----4-:R1:W-:Y:S02]  /*cb00*/  @!P0 ST.E.128 [R2.64], R8 ;  /* 0x0000000802008985 */ /* 0x0103e4000c101d16 */
.L_x_648:
[----:B---34-:R-:W-:Y:S05]  /*cb10*/  BSYNC B0 ;  /* 0x0000000000007941 */ /* 0x018fea0003800000 */
.L_x_647:
[----:B------:R-:W-:Y:S01]  /*cb20*/  IADD3 R0, R89, 0x10, RZ ;  /* 0x0000001059007810 */ /* 0x000fe20007ffe0ff */
[----:B-1----:R1:W3:Y:S01]  /*cb30*/  SHFL.IDX PT, R3, R6, 0x1, 0x181f ;  /* 0x00381f0006037f89 */ /* 0x0022e200000e0000 */
[----:B------:R-:W-:Y:S02]  /*cb40*/  BSSY B0, `(.L_x_649) ;  /* 0x000000d000007945 */ /* 0x000fe40003800000 */
[----:B------:R-:W-:Y:S01]  /*cb50*/  ISETP.GE.AND P0, PT, R0, R85, PT ;  /* 0x000000550000720c */ /* 0x000fe20003f06270 */
[----:B------:R1:W4:-:S12]  /*cb60*/  SHFL.IDX PT, R2, R7, 0x1, 0x181f ;  /* 0x00381f0007027f89 */ /* 0x00031800000e0000 */
[----:B------:R-:W-:Y:S05]  /*cb70*/  @P0 BRA `(.L_x_650) ;  /* 0x0000009000000947 */ /* 0x000fea0003800000 */
[----:B-----5:R-:W-:Y:S02]  /*cb80*/  ISETP.GE.AND P0, PT, R88, c[0x0][0x3c8], PT ;  /* 0x0000f20058007a0c */ /* 0x020fe40003f06270 */
[----:B------:R-:W-:-:S11]  /*cb90*/  ISETP.GE.AND P1, PT, R90, c[0x0][0x3c8], PT ;  /* 0x0000f2005a007a0c */ /* 0x000fd60003f26270 */
[----:B------:R-:W-:Y:S02]  /*cba0*/  @!P0 SHF.R.S32.HI R0, RZ, 0x1f, R88 ;  /* 0x0000001fff008819 */ /* 0x000fe40000011458 */
[----:B--234-:R-:W-:Y:S02]  /*cbb0*/  @!P1 IMAD.WIDE R4, R90, 0x2, R2 ;  /* 0x000000025a049825 */ /* 0x01cfe400078e0202 */
[----:B------:R-:W-:-:S03]  /*cbc0*/  @!P0 LEA.HI R0, R0, R88, RZ, 0x3 ;  /* 0x0000005800008211 */ /* 0x000fc600078f18ff */
[----:B------:R2:W-:Y:S01]  /*cbd0*/  @!P1 ST.E.128 [R4.64], R24 ;  /* 0x0000001804009985 */ /* 0x0005e2000c101d16 */
[----:B------:R-:W-:-:S05]  /*cbe0*/  @!P0 LOP3.LUT R0, R0, 0xfffffff8, RZ, 0xc0, !PT ;  /* 0xfffffff800008812 */ /* 0x000fca00078ec0ff */
[----:B------:R-:W-:-:S05]  /*cbf0*/  @!P0 IMAD.WIDE R2, R0, 0x2, R2 ;  /* 0x0000000200028825 */ /* 0x000fca00078e0202 */
[----:B------:R2:W-:Y:S02]  /*cc00*/  @!P0 ST.E.128 [R2.64], R20 ;  /* 0x0000001402008985 */ /* 0x0005e4000c101d16 */
.L_x_650:
[----:B------:R-:W-:Y:S05]  /*cc10*/  BSYNC B0 ;  /* 0x0000000000007941 */ /* 0x000fea0003800000 */
.L_x_649:
[----:B------:R-:W-:Y:S01]  /*cc20*/  IADD3 R0, R89, 0x20, RZ ;  /* 0x0000002059007810 */ /* 0x000fe20007ffe0ff */
[----:B--23--:R2:W3:Y:S01]  /*cc30*/  SHFL.IDX PT, R3, R6, 0x2, 0x181f ;  /* 0x00581f0006037f89 */ /* 0x00c4e200000e0000 */
[----:B------:R-:W-:Y:S02]  /*cc40*/  BSSY B0, `(.L_x_651) ;  /* 0x000000d000007945 */ /* 0x000fe40003800000 */
[----:B------:R-:W-:Y:S01]  /*cc50*/  ISETP.GE.AND P0, PT, R0, R85, PT ;  /* 0x000000550000720c */ /* 0x000fe20003f06270 */
[----:B----4-:R2:W4:-:S12]  /*cc60*/  SHFL.IDX PT, R2, R7, 0x2, 0x181f ;  /* 0x00581f0007027f89 */ /* 0x01051800000e0000 */
[----:B------:R-:W-:Y:S05]  /*cc70*/  @P0 BRA `(.L_x_652) ;  /* 0x0000009000000947 */ /* 0x000fea0003800000 */
[----:B-----5:R-:W-:Y:S02]  /*cc80*/  ISETP.GE.AND P0, PT, R88, c[0x0][0x3c8], PT ;  /* 0x0000f20058007a0c */ /* 0x020fe40003f06270 */
        /* <DEDUP_REMOVED lines=8> */
.L_x_652:
[----:B------:R-:W-:Y:S05]  /*cd10*/  BSYNC B0 ;  /* 0x0000000000007941 */ /* 0x000fea0003800000 */
.L_x_651:
[----:B------:R-:W-:Y:S01]  /*cd20*/  IADD3 R0, R89, 0x30, RZ ;  /* 0x0000003059007810 */ /* 0x000fe20007ffe0ff */
[----:B---3--:R3:W1:Y:S01]  /*cd30*/  SHFL.IDX PT, R3, R6, 0x3, 0x181f ;  /* 0x00781f0006037f89 */ /* 0x00866200000e0000 */
        /* <DEDUP_REMOVED lines=9> */
[----:B------:R1:W-:Y:S01]  /*cdd0*/  @!P1 ST.E.128 [R4.64], R40 ;  /* 0x0000002804009985 */ /* 0x0003e2000c101d16 */
[----:B------:R-:W-:-:S05]  /*cde0*/  @!P0 LOP3.LUT R0, R0, 0xfffffff8, RZ, 0xc0, !PT ;  /* 0xfffffff800008812 */ /* 0x000fca00078ec0ff */
[----:B------:R-:W-:-:S05]  /*cdf0*/  @!P0 IMAD.WIDE R2, R0, 0x2, R2 ;  /* 0x0000000200028825 */ /* 0x000fca00078e0202 */
[----:B------:R1:W-:Y:S02]  /*ce00*/  @!P0 ST.E.128 [R2.64], R36 ;  /* 0x0000002402008985 */ /* 0x0003e4000c101d16 */
.L_x_654:
[----:B------:R-:W-:Y:S05]  /*ce10*/  BSYNC B0 ;  /* 0x0000000000007941 */ /* 0x000fea0003800000 */
.L_x_653:
[----:B------:R-:W-:Y:S01]  /*ce20*/  IADD3 R0, R89, 0x40, RZ ;  /* 0x0000004059007810 */ /* 0x000fe20007ffe0ff */
[----:B-1----:R1:W2:Y:S01]  /*ce30*/  SHFL.IDX PT, R3, R6, 0x4, 0x181f ;  /* 0x00981f0006037f89 */ /* 0x0022a200000e0000 */
[----:B------:R-:W-:Y:S02]  /*ce40*/  BSSY B0, `(.L_x_655) ;  /* 0x000000d000007945 */ /* 0x000fe40003800000 */
[----:B------:R-:W-:Y:S01]  /*ce50*/  ISETP.GE.AND P0, PT, R0, R85, PT ;  /* 0x000000550000720c */ /* 0x000fe20003f06270 */
[----:B----4-:R1:W4:-:S12]  /*ce60*/  SHFL.IDX PT, R2, R7, 0x4, 0x181f ;  /* 0x00981f0007027f89 */ /* 0x01031800000e0000 */
        /* <DEDUP_REMOVED lines=10> */
.L_x_656:
[----:B------:R-:W-:Y:S05]  /*cf10*/  BSYNC B0 ;  /* 0x0000000000007941 */ /* 0x000fea0003800000 */
.L_x_655:
        /* <DEDUP_REMOVED lines=15> */
.L_x_658:
[----:B------:R-:W-:Y:S05]  /*d010*/  BSYNC B0 ;  /* 0x0000000000007941 */ /* 0x000fea0003800000 */
.L_x_657:
        /* <DEDUP_REMOVED lines=15> */
.L_x_660:
[----:B------:R-:W-:Y:S05]  /*d110*/  BSYNC B0 ;  /* 0x0000000000007941 */ /* 0x000fea0003800000 */
.L_x_659:
[----:B------:R-:W-:Y:S01]  /*d120*/  IADD3 R0, R89, 0x70, RZ ;  /* 0x0000007059007810 */ /* 0x000fe20007ffe0ff */
[----:B--2---:R2:W1:Y:S03]  /*d130*/  SHFL.IDX PT, R3, R6, 0x7, 0x181f ;  /* 0x00f81f0006037f89 */ /* 0x00446600000e0000 */
[----:B------:R-:W-:Y:S01]  /*d140*/  ISETP.GE.AND P0, PT, R0, R85, PT ;  /* 0x000000550000720c */ /* 0x000fe20003f06270 */
[----:B----4-:R2:W4:-:S12]  /*d150*/  SHFL.IDX PT, R2, R7, 0x7, 0x181f ;  /* 0x00f81f0007027f89 */ /* 0x01051800000e0000 */
[----:B------:R-:W-:Y:S05]  /*d160*/  @P0 EXIT ;  /* 0x000000000000094d */ /* 0x000fea0003800000 */
[----:B-----5:R-:W-:-:S13]  /*d170*/  ISETP.GE.AND P0, PT, R90, c[0x0][0x3c8], PT ;  /* 0x0000f2005a007a0c */ /* 0x020fda0003f06270 */
        /* <DEDUP_REMOVED lines=10> */
.L_x_661:
        /* <DEDUP_REMOVED lines=14> */
.L_x_1835:


//--------------------- .text._ZN7cutlass13device_kernelIN5flash19enable_sm80_to_sm89INS1_16FlashAttnFwdSm80INS1_25CollectiveMainloopFwdSm80ILi4ELi1ELb0EN4cute5tupleIJNS5_1CILi128EEENS7_ILi64EEES8_EEELi128ENS_10bfloat16_tEfNS_4arch4Sm80ELb0ELb0ELb1ELb1ELb0ELb0ELb1ELb0EEENS1_21CollectiveEpilogueFwdINS6_IJS8_S8_S9_EEENS6_IJNS7_ILi1EEESH_SH_EEESB_SD_Li128ELb1ELb1ELb0ELb0EEENS1_19SingleTileSchedulerILb1ELb0ELb1ELi128EEEEEEEEEvNT_6ParamsE --------------------------
	.section	.text._ZN7cutlass13device_kernelIN5flash19enable_sm80_to_sm89INS1_16FlashAttnFwdSm80INS1_25CollectiveMainloopFwdSm80ILi4ELi1ELb0EN4cute5tupleIJNS5_1CILi128EEENS7_ILi64EEES8_EEELi128ENS_10bfloat16_tEfNS_4arch4Sm80ELb0ELb0ELb1ELb1ELb0ELb0ELb1ELb0EEENS1_21CollectiveEpilogueFwdINS6_IJS8_S8_S9_EEENS6_IJNS7_ILi1EEESH_SH_EEESB_SD_Li128ELb1ELb1ELb0ELb0EEENS1_19SingleTileSchedulerILb1ELb0ELb1ELi128EEEEEEEEEvNT_6ParamsE,"ax",@progbits
	.sectioninfo	@"SHI_REGISTERS=255"
	.align	128
.text._ZN7cutlass13device_kernelIN5flash19enable_sm80_to_sm89INS1_16FlashAttnFwdSm80INS1_25CollectiveMainloopFwdSm80ILi4ELi1ELb0EN4cute5tupleIJNS5_1CILi128EEENS7_ILi64EEES8_EEELi128ENS_10bfloat16_tEfNS_4arch4Sm80ELb0ELb0ELb1ELb1ELb0ELb0ELb1ELb0EEENS1_21CollectiveEpilogueFwdINS6_IJS8_S8_S9_EEENS6_IJNS7_ILi1EEESH_SH_EEESB_SD_Li128ELb1ELb1ELb0ELb0EEENS1_19SingleTileSchedulerILb1ELb0ELb1ELi128EEEEEEEEEvNT_6ParamsE:
        .type           _ZN7cutlass13device_kernelIN5flash19enable_sm80_to_sm89INS1_16FlashAttnFwdSm80INS1_25CollectiveMainloopFwdSm80ILi4ELi1ELb0EN4cute5tupleIJNS5_1CILi128EEENS7_ILi64EEES8_EEELi128ENS_10bfloat16_tEfNS_4arch4Sm80ELb0ELb0ELb1ELb1ELb0ELb0ELb1ELb0EEENS1_21CollectiveEpilogueFwdINS6_IJS8_S8_S9_EEENS6_IJNS7_ILi1EEESH_SH_EEESB_SD_Li128ELb1ELb1ELb0ELb0EEENS1_19SingleTileSchedulerILb1ELb0ELb1ELi128EEEEEEEEEvNT_6ParamsE,@function
        .size           _ZN7cutlass13device_kernelIN5flash19enable_sm80_to_sm89INS1_16FlashAttnFwdSm80INS1_25CollectiveMainloopFwdSm80ILi4ELi1ELb0EN4cute5tupleIJNS5_1CILi128EEENS7_ILi64EEES8_EEELi128ENS_10bfloat16_tEfNS_4arch4Sm80ELb0ELb0ELb1ELb1ELb0ELb0ELb1ELb0EEENS1_21CollectiveEpilogueFwdINS6_IJS8_S8_S9_EEENS6_IJNS7_ILi1EEESH_SH_EEESB_SD_Li128ELb1ELb1ELb0ELb0EEENS1_19SingleTileSchedulerILb1ELb0ELb1ELi128EEEEEEEEEvNT_6ParamsE,(.L_x_1836 - _ZN7cutlass13device_kernelIN5flash19enable_sm80_to_sm89INS1_16FlashAttnFwdSm80INS1_25CollectiveMainloopFwdSm80ILi4ELi1ELb0EN4cute5tupleIJNS5_1CILi128EEENS7_ILi64EEES8_EEELi128ENS_10bfloat16_tEfNS_4arch4Sm80ELb0ELb0ELb1ELb1ELb0ELb0ELb1ELb0EEENS1_21CollectiveEpilogueFwdINS6_IJS8_S8_S9_EEENS6_IJNS7_ILi1EEESH_SH_EEESB_SD_Li128ELb1ELb1ELb0ELb0EEENS1_19SingleTileSchedulerILb1ELb0ELb1ELi128EEEEEEEEEvNT_6ParamsE)
        .other          _ZN7cutlass13device_kernelIN5flash19enable_sm80_to_sm89INS1_16FlashAttnFwdSm80INS1_25CollectiveMainloopFwdSm80ILi4ELi1ELb0EN4cute5tupleIJNS5_1CILi128EEENS7_ILi64EEES8_EEELi128ENS_10bfloat16_tEfNS_4arch4Sm80ELb0ELb0ELb1ELb1ELb0ELb0ELb1ELb0EEENS1_21CollectiveEpilogueFwdINS6_IJS8_S8_S9_EEENS6_IJNS7_ILi1EEESH_SH_EEESB_SD_Li128ELb1ELb1ELb0ELb0EEENS1_19SingleTileSchedulerILb1ELb0ELb1ELi128EEEEEEEEEvNT_6ParamsE,@"STO_CUDA_ENTRY STV_DEFAULT"
_ZN7cutlass13device_kernelIN5flash19enable_sm80_to_sm89INS1_16FlashAttnFwdSm80INS1_25CollectiveMainloopFwdSm80ILi4ELi1ELb0EN4cute5tupleIJNS5_1CILi128EEENS7_ILi64EEES8_EEELi128ENS_10bfloat16_tEfNS_4arch4Sm80ELb0ELb0ELb1ELb1ELb0ELb0ELb1ELb0EEENS1_21CollectiveEpilogueFwdINS6_IJS8_S8_S9_EEENS6_IJNS7_ILi1EEESH_SH_EEESB_SD_Li128ELb1ELb1ELb0ELb0EEENS1_19SingleTileSchedulerILb1ELb0ELb1ELi128EEEEEEEEEvNT_6ParamsE:
        /* <DEDUP_REMOVED lines=17> */
.L_x_663:
        /* <DEDUP_REMOVED lines=8> */
.L_x_665:
[----:B------:R-:W-:-:S05]  /*0190*/  MOV R0, c[0x0][0x54c] ;  /* 0x0001530000007a02 */ /* 0x000fca0000000f00 */
.L_x_664:
[----:B-----5:R-:W-:Y:S01]  /*01a0*/  IMAD R0, R0, c[0x0][0x548], RZ ;  /* 0x0001520000007a24 */ /* 0x020fe200078e02ff */
[----:B-1----:R-:W-:-:S04]  /*01b0*/  SHF.L.U32 R2, R60, 0x7, RZ ;  /* 0x000000073c027819 */ /* 0x002fc800000006ff */
[----:B------:R-:W-:-:S04]  /*01c0*/  ISETP.GE.AND P0, PT, R2, R0, PT ;  /* 0x000000000200720c */ /* 0x000fc80003f06270 */
[----:B------:R-:W-:-:S05]  /*01d0*/  SEL R0, R5, 0xffffffff, !P0 ;  /* 0xffffffff05007807 */ /* 0x000fca0004000000 */
[----:B------:R1:W-:Y:S01]  /*01e0*/  STL [R1+0x44], R0 ;  /* 0x0000440001007387 */ /* 0x0003e20000100800 */
[----:B------:R-:W-:Y:S05]  /*01f0*/  BRA `(.L_x_666) ;  /* 0x0000013000007947 */ /* 0x000fea0003800000 */
.L_x_662:
[----:B---3--:R-:W-:-:S04]  /*0200*/  ISETP.NE.U32.AND P0, PT, RZ, c[0x0][0x568], PT ;  /* 0x00015a00ff007a0c */ /* 0x008fc80003f05070 */
[----:B------:R-:W-:-:S13]  /*0210*/  ISETP.NE.AND.EX P0, PT, RZ, c[0x0][0x56c], PT, P0 ;  /* 0x00015b00ff007a0c */ /* 0x000fda0003f05300 */
[----:B------:R-:W-:Y:S05]  /*0220*/  @!P0 BRA `(.L_x_667) ;  /* 0x0000002000008947 */ /* 0x000fea0003800000 */
[----:B------:R1:W5:Y:S01]  /*0230*/  LDG.E R0, [R2.64] ;  /* 0x0000001002007981 */ /* 0x000362000c1e1900 */
[----:B------:R-:W-:Y:S05]  /*0240*/  BRA `(.L_x_668) ;  /* 0x0000009000007947 */ /* 0x000fea0003800000 */
.L_x_667:
        /* <DEDUP_REMOVED lines=8> */
.L_x_669:
[----:B------:R-:W-:-:S05]  /*02d0*/  MOV R0, c[0x0][0x54c] ;  /* 0x0001530000007a02 */ /* 0x000fca0000000f00 */
.L_x_668:
[----:B-----5:R-:W-:Y:S01]  /*02e0*/  IMAD R0, R0, c[0x0][0x548], RZ ;  /* 0x0001520000007a24 */ /* 0x020fe200078e02ff */
[----:B-1----:R-:W-:-:S04]  /*02f0*/  SHF.L.U32 R2, R60, 0x7, RZ ;  /* 0x000000073c027819 */ /* 0x002fc800000006ff */
[----:B------:R-:W-:-:S04]  /*0300*/  ISETP.GE.AND P0, PT, R2, R0, PT ;  /* 0x000000000200720c */ /* 0x000fc80003f06270 */
[----:B------:R-:W-:-:S05]  /*0310*/  SEL R0, R5, 0xffffffff, !P0 ;  /* 0xffffffff05007807 */ /* 0x000fca0004000000 */
[----:B------:R1:W-:Y:S04]  /*0320*/  STL [R1+0x44], R0 ;  /* 0x0000440001007387 */ /* 0x0003e80000100800 */
.L_x_666:
        /* <DEDUP_REMOVED lines=11> */
[----:B------:R-:W-:Y:S01]  /*03e0*/  @P1 IMAD.WIDE R2, R61, R10, c[0x0][0x370] ;  /* 0x0000dc003d021625 */ /* 0x000fe200078e020a */
[----:B------:R-:W-:-:S03]  /*03f0*/  CS2R R8, SRZ ;  /* 0x0000000000087805 */ /* 0x000fc6000001ff00 */
[----:B------:R-:W-:Y:S01]  /*0400*/  IMAD.MOV.U32 R20, RZ, RZ, c[0x0][0x168] ;  /* 0x00005a00ff147624 */ /* 0x000fe200078e00ff */
[----:B-1----:R1:W2:Y:S01]  /*0410*/  @P1 LDG.E R0, [R2.64] ;  /* 0x0000001002001981 */ /* 0x0022a2000c1e1900 */
        /* <DEDUP_REMOVED lines=11> */
[----:B------:R1:W2:Y:S04]  /*04d0*/  LDG.E R0, [R4.64] ;  /* 0x0000001004007981 */ /* 0x0002a8000c1e1900 */
[----:B-1----:R-:W2:Y:S02]  /*04e0*/  LDG.E R4, [R4.64+0x4] ;  /* 0x0000041004047981 */ /* 0x002ea4000c1e1900 */
[----:B--2--5:R-:W-:-:S02]  /*04f0*/  IADD3 R20, -R0, R4, RZ ;  /* 0x0000000400147210 */ /* 0x024fc40007ffe1ff */
.L_x_670:
[----:B------:R-:W-:-:S04]  /*0500*/  ISETP.NE.U32.AND P0, PT, RZ, c[0x0][0x368], PT ;  /* 0x0000da00ff007a0c */ /* 0x000fc80003f05070 */
[----:B------:R-:W-:-:S13]  /*0510*/  ISETP.NE.AND.EX P0, PT, RZ, c[0x0][0x36c], PT, P0 ;  /* 0x0000db00ff007a0c */ /* 0x000fda0003f05300 */
[----:B------:R-:W-:Y:S05]  /*0520*/  @!P0 BRA `(.L_x_671) ;  /* 0x0000004000008947 */ /* 0x000fea0003800000 */
[----:B------:R-:W-:-:S05]  /*0530*/  IMAD.WIDE R2, R61, R10, c[0x0][0x368] ;  /* 0x0000da003d027625 */ /* 0x000fca00078e020a */
[----:B------:R-:W2:Y:S02]  /*0540*/  LDG.E R0, [R2.64] ;  /* 0x0000001002007981 */ /* 0x000ea4000c1e1900 */
[----:B--2---:R1:W2:Y:S02]  /*0550*/  R2UR UR19, R0 ;  /* 0x00000000001373c2 */ /* 0x0042a400000e0000 */
[----:B-12---:R-:W-:Y:S05]  /*0560*/  BRA `(.L_x_672) ;  /* 0x0000006000007947 */ /* 0x006fea0003800000 */
.L_x_671:
[----:B------:R-:W-:Y:S05]  /*0570*/  @!P4 BRA `(.L_x_672) ;  /* 0x000000500000c947 */ /* 0x000fea0003800000 */
[----:B------:R1:W2:Y:S04]  /*0580*/  LDG.E R0, [R2.64] ;  /* 0x0000001002007981 */ /* 0x0002a8000c1e1900 */
[----:B-1----:R-:W3:Y:S01]  /*0590*/  LDG.E R2, [R2.64+0x4] ;  /* 0x0000041002027981 */ /* 0x002ee2000c1e1900 */
[----:B--2---:R-:W1:Y:S08]  /*05a0*/  R2UR UR5, R0 ;  /* 0x00000000000573c2 */ /* 0x004e7000000e0000 */
[----:B---3--:R-:W1:Y:S02]  /*05b0*/  R2UR UR6, R2 ;  /* 0x00000000020673c2 */ /* 0x008e6400000e0000 */
[----:B-1----:R-:W-:-:S06]  /*05c0*/  UIADD3 UR19, -UR5, UR6, URZ ;  /* 0x0000000605137290 */ /* 0x002fcc000fffe13f */
.L_x_672:
[----:B------:R-:W-:Y:S01]  /*05d0*/  UIADD3 UR19, -UR4, UR19, URZ ;  /* 0x0000001304137290 */ /* 0x000fe2000fffe13f */
[----:B-----5:R-:W-:Y:S01]  /*05e0*/  IADD3 R9, R9, UR4, RZ ;  /* 0x0000000409097c10 */ /* 0x020fe2000fffe0ff */
[----:B------:R-:W-:Y:S01]  /*05f0*/  CS2R R14, SRZ ;  /* 0x00000000000e7805 */ /* 0x000fe2000001ff00 */
[----:B------:R-:W-:Y:S01]  /*0600*/  PLOP3.LUT P0, PT, PT, PT, PT, 0x80, 0x0 ;  /* 0x000000000000781c */ /* 0x000fe20003f0f070 */
[----:B------:R-:W-:Y:S01]  /*0610*/  UISETP.GE.AND UP0, UPT, UR19, 0x1, UPT ;  /* 0x000000011300788c */ /* 0x000fe2000bf06270 */
[----:B------:R-:W-:Y:S01]  /*0620*/  IMAD.MOV.U32 R126, RZ, RZ, RZ ;  /* 0x000000ffff7e7224 */ /* 0x000fe200078e00ff */
[----:B------:R-:W-:Y:S01]  /*0630*/  UIADD3 UR4, UR19, 0x3f, URZ ;  /* 0x0000003f13047890 */ /* 0x000fe2000fffe03f */
[----:B------:R-:W-:Y:S01]  /*0640*/  IMAD.MOV.U32 R124, RZ, RZ, RZ ;  /* 0x000000ffff7c7224 */ /* 0x000fe200078e00ff */
[----:B------:R-:W-:Y:S01]  /*0650*/  CS2R R130, SRZ ;  /* 0x0000000000827805 */ /* 0x000fe2000001ff00 */
[----:B------:R-:W-:Y:S01]  /*0660*/  CS2R R128, SRZ ;  /* 0x0000000000807805 */ /* 0x000fe2000001ff00 */
[----:B------:R-:W-:Y:S01]  /*0670*/  PLOP3.LUT P1, PT, PT, PT, UP0, 0x80, 0x0 ;  /* 0x000000000000781c */ /* 0x000fe20003f2f008 */
[----:B------:R-:W-:Y:S01]  /*0680*/  USHF.R.S32.HI UR18, URZ, 0x1f, UR4 ;  /* 0x0000001f3f127899 */ /* 0x000fe20008011404 */
[----:B------:R-:W-:Y:S01]  /*0690*/  CS2R R16, SRZ ;  /* 0x0000000000107805 */ /* 0x000fe2000001ff00 */
[----:B------:R-:W-:Y:S01]  /*06a0*/  MOV R122, RZ ;  /* 0x000000ff007a7202 */ /* 0x000fe20000000f00 */
[----:B------:R-:W-:Y:S01]  /*06b0*/  CS2R R120, SRZ ;  /* 0x0000000000787805 */ /* 0x000fe2000001ff00 */
[----:B------:R-:W-:Y:S01]  /*06c0*/  ULEA.HI UR18, UR18, UR4, URZ, 0x6 ;  /* 0x0000000412127291 */ /* 0x000fe2000f8f303f */
        /* <DEDUP_REMOVED lines=25> */
[----:B------:R-:W-:Y:S01]  /*0860*/  MOV R33, RZ ;  /* 0x000000ff00217202 */ /* 0x000fe20000000f00 */
[----:B------:R-:W-:Y:S01]  /*0870*/  IMAD.MOV.U32 R84, RZ, RZ, RZ ;  /* 0x000000ffff547224 */ /* 0x000fe200078e00ff */
[----:B------:R-:W-:Y:S01]  /*0880*/  CS2R R78, SRZ ;  /* 0x00000000004e7805 */ /* 0x000fe2000001ff00 */
        /* <DEDUP_REMOVED lines=45> */
[----:B------:R-:W-:Y:S01]  /*0b60*/  MOV R154, RZ ;  /* 0x000000ff009a7202 */ /* 0x000fe20000000f00 */
[----:B------:R-:W-:Y:S01]  /*0b70*/  CS2R R152, SRZ ;  /* 0x0000000000987805 */ /* 0x000fe2000001ff00 */
[----:B------:R-:W-:Y:S01]  /*0b80*/  CS2R R142, SRZ ;  /* 0x00000000008e7805 */ /* 0x000fe2000001ff00 */
[----:B------:R-:W-:Y:S01]  /*0b90*/  CS2R R58, SRZ ;  /* 0x00000000003a7805 */ /* 0x000fe2000001ff00 */
[----:B------:R-:W-:Y:S01]  /*0ba0*/  IMAD.MOV.U32 R140, RZ, RZ, RZ ;  /* 0x000000ffff8c7224 */ /* 0x000fe200078e00ff */
[----:B------:R-:W-:Y:S01]  /*0bb0*/  MOV R146, RZ ;  /* 0x000000ff00927202 */ /* 0x000fe20000000f00 */
[----:B------:R-:W-:Y:S01]  /*0bc0*/  IMAD.MOV.U32 R144, RZ, RZ, RZ ;  /* 0x000000ffff907224 */ /* 0x000fe200078e00ff */
[----:B------:R-:W-:Y:S01]  /*0bd0*/  CS2R R64, SRZ ;  /* 0x0000000000407805 */ /* 0x000fe2000001ff00 */
[----:B------:R-:W-:Y:S01]  /*0be0*/  CS2R R62, SRZ ;  /* 0x00000000003e7805 */ /* 0x000fe2000001ff00 */
[----:B------:R-:W-:Y:S05]  /*0bf0*/  @!P1 BRA `(.L_x_673) ;  /* 0x0000bf1000009947 */ /* 0x000fea0003800000 */
[----:B------:R-:W-:-:S04]  /*0c00*/  ISETP.NE.U32.AND P2, PT, RZ, c[0x0][0x340], PT ;  /* 0x0000d000ff007a0c */ /* 0x000fc80003f45070 */
[----:B------:R-:W-:-:S13]  /*0c10*/  ISETP.NE.AND.EX P2, PT, RZ, c[0x0][0x344], PT, P2 ;  /* 0x0000d100ff007a0c */ /* 0x000fda0003f45320 */
[----:B------:R-:W-:-:S05]  /*0c20*/  @P2 IMAD.WIDE R2, R61, R10, c[0x0][0x340] ;  /* 0x0000d0003d022625 */ /* 0x000fca00078e020a */
[----:B------:R1:W2:Y:S01]  /*0c30*/  @P2 LDG.E R19, [R2.64] ;  /* 0x0000001002132981 */ /* 0x0002a2000c1e1900 */
[----:B------:R-:W-:Y:S01]  /*0c40*/  SHF.R.S32.HI R25, RZ, 0x1f, R155 ;  /* 0x0000001fff197819 */ /* 0x000fe2000001149b */
[----:B------:R-:W-:Y:S01]  /*0c50*/  IMAD.MOV.U32 R6, RZ, RZ, c[0x0][0x2c4] ;  /* 0x0000b100ff067624 */ /* 0x000fe200078e00ff */
[----:B------:R-:W-:Y:S01]  /*0c60*/  SHF.R.S32.HI R0, RZ, 0x1f, R8 ;  /* 0x0000001fff007819 */ /* 0x000fe20000011408 */
[----:B------:R-:W3:Y:S01]  /*0c70*/  S2R R17, SR_CTAID.Y ;  /* 0x0000000000117919 */ /* 0x000ee20000002600 */
[-C--:B------:R-:W-:Y:S01]  /*0c80*/  LEA.HI R4, R25, R155.reuse, RZ, 0x3 ;  /* 0x0000009b19047211 */ /* 0x080fe200078f18ff */
[----:B------:R-:W-:Y:S01]  /*0c90*/  IMAD.MOV.U32 R26, RZ, RZ, 0x20 ;  /* 0x00000020ff1a7424 */ /* 0x000fe200078e00ff */
[----:B------:R-:W-:Y:S01]  /*0ca0*/  ISETP.NE.AND P1, PT, R6, 0x1, PT ;  /* 0x000000010600780c */ /* 0x000fe20003f25270 */
[----:B------:R-:W-:Y:S01]  /*0cb0*/  IMAD R0, R0, c[0x0][0x178], RZ ;  /* 0x00005e0000007a24 */ /* 0x000fe200078e02ff */
[----:B------:R-:W-:Y:S01]  /*0cc0*/  SHF.R.S32.HI R33, RZ, 0x3, R4 ;  /* 0x00000003ff217819 */ /* 0x000fe20000011404 */
[----:B------:R-:W-:Y:S01]  /*0cd0*/  BSSY B0, `(.L_x_674) ;  /* 0x0000076000007945 */ /* 0x000fe20003800000 */
[----:B------:R-:W-:Y:S01]  /*0ce0*/  LOP3.LUT R4, R4, 0xfffffff8, RZ, 0xc0, !PT ;  /* 0xfffffff804047812 */ /* 0x000fe200078ec0ff */
[----:B------:R-:W-:Y:S01]  /*0cf0*/  IMAD R0, R8, c[0x0][0x17c], R0 ;  /* 0x00005f0008007a24 */ /* 0x000fe200078e0200 */
[----:B------:R-:W-:Y:S01]  /*0d00*/  SHF.R.S32.HI R7, RZ, 0x1f, R9 ;  /* 0x0000001fff077819 */ /* 0x000fe20000011409 */
[----:B------:R-:W-:Y:S01]  /*0d10*/  IMAD.SHL.U32 R5, R33, 0x40, RZ ;  /* 0x0000004021057824 */ /* 0x000fe200078e00ff */
[----:B------:R-:W-:-:S02]  /*0d20*/  IADD3 R32, -R4, R155, RZ ;  /* 0x0000009b04207210 */ /* 0x000fc40007ffe1ff */
[----:B------:R-:W-:Y:S02]  /*0d30*/  SHF.R.S32.HI R18, RZ, 0x1f, R61 ;  /* 0x0000001fff127819 */ /* 0x000fe4000001143d */
[----:B------:R-:W-:Y:S01]  /*0d40*/  LEA.HI R24, R25, R155, RZ, 0x4 ;  /* 0x0000009b19187211 */ /* 0x000fe200078f20ff */
[----:B------:R-:W-:Y:S01]  /*0d50*/  IMAD.SHL.U32 R12, R32, 0x8, RZ ;  /* 0x00000008200c7824 */ /* 0x000fe200078e00ff */
[----:B------:R-:W-:Y:S01]  /*0d60*/  SEL R10, R18, RZ, !P5 ;  /* 0x000000ff120a7207 */ /* 0x000fe20006800000 */
[----:B-1----:R-:W-:-:S03]  /*0d70*/  IMAD.WIDE.U32 R2, R8, c[0x0][0x178], RZ ;  /* 0x00005e0008027a25 */ /* 0x002fc600078e00ff */
[----:B------:R-:W-:Y:S02]  /*0d80*/  SHF.R.S32.HI R13, RZ, 0x1f, R12 ;  /* 0x0000001fff0d7819 */ /* 0x000fe4000001140c */
[----:B---3--:R-:W-:Y:S01]  /*0d90*/  SHF.R.S32.HI R16, RZ, 0x1f, R17 ;  /* 0x0000001fff107819 */ /* 0x008fe20000011411 */
[----:B------:R-:W-:Y:S01]  /*0da0*/  IMAD.IADD R3, R3, 0x1, R0 ;  /* 0x0000000103037824 */ /* 0x000fe200078e0200 */
[----:B------:R-:W-:Y:S01]  /*0db0*/  LOP3.LUT R0, R5, 0x1c0, RZ, 0xc0, !PT ;  /* 0x000001c005007812 */ /* 0x000fe200078ec0ff */
[----:B------:R-:W-:Y:S01]  /*0dc0*/  IMAD R10, R10, c[0x0][0x1c0], RZ ;  /* 0x000070000a0a7a24 */ /* 0x000fe200078e02ff */
[----:B------:R-:W-:Y:S01]  /*0dd0*/  IADD3 R5, R12, 0x40, RZ ;  /* 0x000000400c057810 */ /* 0x000fe20007ffe0ff */
[----:B------:R-:W-:Y:S01]  /*0de0*/  IMAD R8, R16, c[0x0][0x1b8], RZ ;  /* 0x00006e0010087a24 */ /* 0x000fe200078e02ff */
[----:B------:R-:W-:Y:S01]  /*0df0*/  LOP3.LUT R6, R0, 0x38, R12, 0xf8, !PT ;  /* 0x0000003800067812 */ /* 0x000fe200078ef80c */
[----:B------:R-:W-:Y:S01]  /*0e00*/  IMAD.WIDE.U32 R2, R17, c[0x0][0x1b8], R2 ;  /* 0x00006e0011027a25 */ /* 0x000fe200078e0002 */
[----:B------:R-:W-:-:S02]  /*0e10*/  SHF.R.U32.HI R4, RZ, 0x3, R0 ;  /* 0x00000003ff047819 */ /* 0x000fc40000011600 */
[-C--:B------:R-:W-:Y:S01]  /*0e20*/  IADD3 R0, P0, R9, R33.reuse, RZ ;  /* 0x0000002109007210 */ /* 0x080fe20007f1e0ff */
[----:B------:R-:W-:Y:S01]  /*0e30*/  IMAD R8, R17, c[0x0][0x1bc], R8 ;  /* 0x00006f0011087a24 */ /* 0x000fe200078e0208 */
[----:B------:R-:W-:Y:S02]  /*0e40*/  LOP3.LUT R21, R6, R4, RZ, 0x3c, !PT ;  /* 0x0000000406157212 */ /* 0x000fe400078e3cff */
[----:B------:R-:W-:Y:S01]  /*0e50*/  LEA R9, R32, R33, 0x4 ;  /* 0x0000002120097211 */ /* 0x000fe200078e20ff */
[----:B------:R-:W-:Y:S01]  /*0e60*/  IMAD.IADD R3, R3, 0x1, R8 ;  /* 0x0000000103037824 */ /* 0x000fe200078e0208 */
[----:B------:R-:W-:Y:S01]  /*0e70*/  LEA.HI.X.SX32 R4, R33, R7, 0x1, P0 ;  /* 0x0000000721047211 */ /* 0x000fe200000f0eff */
[----:B------:R-:W-:Y:S01]  /*0e80*/  IMAD.WIDE.U32 R6, R0, c[0x0][0x1e0], R12 ;  /* 0x0000780000067a25 */ /* 0x000fe200078e000c */
[----:B------:R-:W-:Y:S02]  /*0e90*/  ISETP.GE.AND P0, PT, R5, c[0x0][0x1d4], PT ;  /* 0x0000750005007a0c */ /* 0x000fe40003f06270 */
[----:B------:R-:W-:Y:S01]  /*0ea0*/  SEL R8, R61, RZ, !P5 ;  /* 0x000000ff3d087207 */ /* 0x000fe20006800000 */
[----:B------:R-:W-:Y:S01]  /*0eb0*/  IMAD R9, R60, 0x80, R9 ;  /* 0x000000803c097824 */ /* 0x000fe200078e0209 */
[----:B------:R-:W-:Y:S01]  /*0ec0*/  ISETP.GE.AND P3, PT, R12, c[0x0][0x1d4], PT ;  /* 0x000075000c007a0c */ /* 0x000fe20003f66270 */
[----:B------:R-:W-:-:S02]  /*0ed0*/  IMAD R5, R4, c[0x0][0x1e0], RZ ;  /* 0x0000780004057a24 */ /* 0x000fc400078e02ff */
[----:B------:R-:W-:Y:S02]  /*0ee0*/  IMAD R4, R4, c[0x0][0x208], RZ ;  /* 0x0000820004047a24 */ /* 0x000fe400078e02ff */
[----:B------:R-:W-:-:S04]  /*0ef0*/  @P1 IMAD.HI.U32 R11, R9, c[0x0][0x2c8], RZ ;  /* 0x0000b200090b1a27 */ /* 0x000fc800078e00ff */
[C---:B------:R-:W-:Y:S02]  /*0f00*/  IMAD R14, R0.reuse, c[0x0][0x1e4], R5 ;  /* 0x00007900000e7a24 */ /* 0x040fe400078e0205 */
[C---:B------:R-:W-:Y:S02]  /*0f10*/  IMAD R15, R0.reuse, c[0x0][0x20c], R4 ;  /* 0x00008300000f7a24 */ /* 0x040fe400078e0204 */
[----:B------:R-:W-:Y:S01]  /*0f20*/  IMAD.WIDE.U32 R4, R0, c[0x0][0x208], R12 ;  /* 0x0000820000047a25 */ /* 0x000fe200078e000c */
[----:B------:R-:W-:Y:S02]  /*0f30*/  MOV R0, R9 ;  /* 0x0000000900007202 */ /* 0x000fe40000000f00 */
[----:B------:R-:W-:Y:S01]  /*0f40*/  @P1 SHF.R.U32.HI R0, RZ, c[0x0][0x2cc], R11 ;  /* 0x0000b300ff001a19 */ /* 0x000fe2000001160b */
[C---:B------:R-:W-:Y:S02]  /*0f50*/  IMAD R11, R8.reuse, c[0x0][0x1c4], R10 ;  /* 0x00007100080b7a24 */ /* 0x040fe400078e020a */
[----:B------:R-:W-:Y:S01]  /*0f60*/  IMAD.WIDE.U32 R2, R8, c[0x0][0x1c0], R2 ;  /* 0x0000700008027a25 */ /* 0x000fe200078e0002 */
[----:B------:R-:W-:-:S02]  /*0f70*/  IADD3 R10, -R0, RZ, RZ ;  /* 0x000000ff000a7210 */ /* 0x000fc40007ffe1ff */
[----:B------:R-:W-:Y:S01]  /*0f80*/  SHF.R.S32.HI R8, RZ, 0x1f, R0 ;  /* 0x0000001fff087819 */ /* 0x000fe20000011400 */
[----:B------:R-:W-:Y:S02]  /*0f90*/  IMAD.IADD R3, R3, 0x1, R11 ;  /* 0x0000000103037824 */ /* 0x000fe400078e020b */
[----:B------:R-:W-:Y:S01]  /*0fa0*/  IMAD R10, R10, c[0x0][0x2c4], R9 ;  /* 0x0000b1000a0a7a24 */ /* 0x000fe200078e0209 */
[----:B------:R-:W-:Y:S01]  /*0fb0*/  LOP3.LUT R9, R24, 0xfffffff0, RZ, 0xc0, !PT ;  /* 0xfffffff018097812 */ /* 0x000fe200078ec0ff */
[----:B------:R-:W-:Y:S02]  /*0fc0*/  IMAD R8, R8, c[0x0][0x1b0], RZ ;  /* 0x00006c0008087a24 */ /* 0x000fe400078e02ff */
[----:B------:R-:W-:Y:S01]  /*0fd0*/  IMAD.WIDE.U32 R2, R0, c[0x0][0x1b0], R2 ;  /* 0x00006c0000027a25 */ /* 0x000fe200078e0002 */
[----:B------:R-:W-:-:S03]  /*0fe0*/  SHF.R.S32.HI R11, RZ, 0x1f, R10 ;  /* 0x0000001fff0b7819 */ /* 0x000fc6000001140a */
[----:B------:R-:W-:Y:S02]  /*0ff0*/  IMAD R8, R0, c[0x0][0x1b4], R8 ;  /* 0x00006d0000087a24 */ /* 0x000fe400078e0208 */
[----:B------:R-:W-:Y:S02]  /*1000*/  IMAD.IADD R7, R7, 0x1, R14 ;  /* 0x0000000107077824 */ /* 0x000fe400078e020e */
[----:B------:R-:W-:Y:S01]  /*1010*/  IMAD.IADD R5, R5, 0x1, R15 ;  /* 0x0000000105057824 */ /* 0x000fe200078e020f */
[----:B------:R-:W-:Y:S01]  /*1020*/  IADD3 R3, R3, R8, RZ ;  /* 0x0000000803037210 */ /* 0x000fe20007ffe0ff */
[----:B------:R-:W-:Y:S02]  /*1030*/  IMAD R11, R11, c[0x0][0x1a8], RZ ;  /* 0x00006a000b0b7a24 */ /* 0x000fe400078e02ff */
[----:B------:R-:W-:Y:S02]  /*1040*/  IMAD.IADD R0, R155, 0x1, -R9 ;  /* 0x000000019b007824 */ /* 0x000fe400078e0a09 */
[----:B------:R-:W-:-:S04]  /*1050*/  IMAD.WIDE.U32 R8, R17, c[0x0][0x1e8], R6 ;  /* 0x00007a0011087a25 */ /* 0x000fc800078e0006 */
[----:B------:R-:W-:-:S04]  /*1060*/  IMAD.WIDE.U32 R6, R17, c[0x0][0x210], R4 ;  /* 0x0000840011067a25 */ /* 0x000fc800078e0004 */
[C---:B------:R-:W-:Y:S02]  /*1070*/  IMAD R14, R16.reuse, c[0x0][0x1e8], RZ ;  /* 0x00007a00100e7a24 */ /* 0x040fe400078e02ff */
[----:B------:R-:W-:Y:S01]  /*1080*/  IMAD R15, R16, c[0x0][0x210], RZ ;  /* 0x00008400100f7a24 */ /* 0x000fe200078e02ff */
[----:B------:R-:W-:Y:S01]  /*1090*/  SHF.R.S32.HI R16, RZ, 0x1f, R0 ;  /* 0x0000001fff107819 */ /* 0x000fe20000011400 */
[C---:B------:R-:W-:Y:S02]  /*10a0*/  IMAD R11, R10.reuse, c[0x0][0x1ac], R11 ;  /* 0x00006b000a0b7a24 */ /* 0x040fe400078e020b */
[----:B------:R-:W-:Y:S01]  /*10b0*/  IMAD.WIDE.U32 R4, R10, c[0x0][0x1a8], R2 ;  /* 0x00006a000a047a25 */ /* 0x000fe200078e0002 */
[----:B------:R-:W-:-:S03]  /*10c0*/  LEA.HI R23, R16, R0, RZ, 0x3 ;  /* 0x0000000010177211 */ /* 0x000fc600078f18ff */
[----:B------:R-:W-:Y:S01]  /*10d0*/  IMAD R14, R17, c[0x0][0x1ec], R14 ;  /* 0x00007b00110e7a24 */ /* 0x000fe200078e020e */
[----:B------:R-:W-:Y:S01]  /*10e0*/  LOP3.LUT R10, R23, 0xfffffff8, RZ, 0xc0, !PT ;  /* 0xfffffff8170a7812 */ /* 0x000fe200078ec0ff */
[----:B------:R-:W-:Y:S01]  /*10f0*/  IMAD R15, R17, c[0x0][0x214], R15 ;  /* 0x00008500110f7a24 */ /* 0x000fe200078e020f */
[----:B------:R-:W-:Y:S01]  /*1100*/  LEA R17, P1, R4, c[0x0][0x160], 0x1 ;  /* 0x0000580004117a11 */ /* 0x000fe200078208ff */
[----:B------:R-:W-:Y:S01]  /*1110*/  IMAD.IADD R2, R5, 0x1, R11 ;  /* 0x0000000105027824 */ /* 0x000fe200078e020b */
[----:B------:R-:W-:Y:S01]  /*1120*/  IADD3 R22, R0, -R10, RZ ;  /* 0x8000000a00167210 */ /* 0x000fe20007ffe0ff */
[----:B------:R-:W-:Y:S01]  /*1130*/  IMAD.IADD R9, R9, 0x1, R14 ;  /* 0x0000000109097824 */ /* 0x000fe200078e020e */
[----:B------:R-:W-:Y:S01]  /*1140*/  IADD3 R7, R7, R15, RZ ;  /* 0x0000000f07077210 */ /* 0x000fe20007ffe0ff */
[----:B------:R-:W-:Y:S01]  /*1150*/  IMAD R15, R20, c[0x0][0x2c4], RZ ;  /* 0x0000b100140f7a24 */ /* 0x000fe200078e02ff */
[----:B------:R-:W-:Y:S01]  /*1160*/  LEA.HI.X R16, R4, c[0x0][0x164], R2, 0x1, P1 ;  /* 0x0000590004107a11 */ /* 0x000fe200008f0c02 */
[----:B------:R-:W-:Y:S01]  /*1170*/  IMAD.SHL.U32 R14, R32, 0x8, RZ ;  /* 0x00000008200e7824 */ /* 0x000fe200078e00ff */
[----:B------:R-:W-:Y:S01]  /*1180*/  LEA.HI R11, R25, R155, RZ, 0x6 ;  /* 0x0000009b190b7211 */ /* 0x000fe200078f30ff */
[----:B------:R1:W3:Y:S01]  /*1190*/  SHFL.IDX PT, R4, R17, RZ, 0x181f ;  /* 0x00181fff11047589 */ /* 0x0002e200000e0000 */
[----:B------:R-:W-:-:S02]  /*11a0*/  MOV R20, 0x10 ;  /* 0x0000001000147802 */ /* 0x000fc40000000f00 */
[----:B------:R-:W-:Y:S01]  /*11b0*/  ISETP.GE.AND P5, PT, R14, c[0x0][0x198], PT ;  /* 0x000066000e007a0c */ /* 0x000fe20003fa6270 */
[----:B------:R1:W4:Y:S01]  /*11c0*/  SHFL.IDX PT, R5, R16, RZ, 0x181f ;  /* 0x00181fff10057589 */ /* 0x00032200000e0000 */
[----:B------:R-:W-:-:S04]  /*11d0*/  SHF.L.U32 R11, R11, 0x3, RZ ;  /* 0x000000030b0b7819 */ /* 0x000fc800000006ff */
[----:B------:R-:W-:Y:S02]  /*11e0*/  LOP3.LUT R11, R21, 0xfffffe00, R11, 0xf8, !PT ;  /* 0xfffffe00150b7812 */ /* 0x000fe400078ef80b */
[--C-:B--2---:R-:W-:Y:S01]  /*11f0*/  @P2 SHF.R.S32.HI R3, RZ, 0x1f, R19.reuse ;  /* 0x0000001fff032819 */ /* 0x104fe20000011413 */
[----:B------:R-:W-:Y:S01]  /*1200*/  @P2 IMAD.MOV.U32 R2, RZ, RZ, R19 ;  /* 0x000000ffff022224 */ /* 0x000fe200078e0013 */
[----:B------:R-:W-:Y:S01]  /*1210*/  @!P2 MOV R2, R61 ;  /* 0x0000003d0002a202 */ /* 0x000fe20000000f00 */
[----:B------:R-:W-:Y:S01]  /*1220*/  @!P2 IMAD.MOV.U32 R3, RZ, RZ, R18 ;  /* 0x000000ffff03a224 */ /* 0x000fe200078e0012 */
[----:B------:R-:W-:Y:S02]  /*1230*/  LEA R19, R60, R33, 0x7 ;  /* 0x000000213c137211 */ /* 0x000fe400078e38ff */
[----:B------:R-:W-:Y:S02]  /*1240*/  SEL R0, R2, RZ, !P4 ;  /* 0x000000ff02007207 */ /* 0x000fe40006000000 */
[----:B------:R-:W-:-:S02]  /*1250*/  SEL R2, R3, RZ, !P4 ;  /* 0x000000ff03027207 */ /* 0x000fc40006000000 */
[----:B------:R-:W-:Y:S01]  /*1260*/  ISETP.GE.AND P6, PT, R19, R15, PT ;  /* 0x0000000f1300720c */ /* 0x000fe20003fc6270 */
[----:B------:R-:W-:Y:S01]  /*1270*/  IMAD.WIDE.U32 R36, R0, c[0x0][0x218], R6 ;  /* 0x0000860000247a25 */ /* 0x000fe200078e0006 */
[----:B------:R-:W-:-:S03]  /*1280*/  IADD3 R18, R14, 0x40, RZ ;  /* 0x000000400e127810 */ /* 0x000fc60007ffe0ff */
[----:B------:R-:W-:Y:S01]  /*1290*/  IMAD R3, R2, c[0x0][0x1f0], RZ ;  /* 0x00007c0002037a24 */ /* 0x000fe200078e02ff */
[----:B------:R-:W-:Y:S01]  /*12a0*/  ISETP.GE.AND P4, PT, R18, c[0x0][0x198], PT ;  /* 0x0000660012007a0c */ /* 0x000fe20003f86270 */
[----:B------:R-:W-:Y:S02]  /*12b0*/  IMAD R2, R2, c[0x0][0x218], RZ ;  /* 0x0000860002027a24 */ /* 0x000fe400078e02ff */
[----:B------:R-:W-:Y:S01]  /*12c0*/  IMAD R10, R0, c[0x0][0x1f4], R3 ;  /* 0x00007d00000a7a24 */ /* 0x000fe200078e0203 */
[----:B------:R-:W-:Y:S01]  /*12d0*/  R2P PR, R22, 0x6 ;  /* 0x0000000616007804 */ /* 0x000fe20000000000 */
[C---:B------:R-:W-:Y:S02]  /*12e0*/  IMAD R2, R0.reuse, c[0x0][0x21c], R2 ;  /* 0x0000870000027a24 */ /* 0x040fe400078e0202 */
[----:B------:R-:W-:Y:S02]  /*12f0*/  IMAD.WIDE.U32 R28, R0, c[0x0][0x1f0], R8 ;  /* 0x00007c00001c7a25 */ /* 0x000fe400078e0008 */
[----:B------:R-:W-:-:S02]  /*1300*/  SEL R3, R20, 0xfffffff0, !P1 ;  /* 0xfffffff014037807 */ /* 0x000fc40004800000 */
[----:B------:R-:W-:Y:S01]  /*1310*/  IADD3 R34, R37, R2, RZ ;  /* 0x0000000225227210 */ /* 0x000fe20007ffe0ff */
[----:B------:R-:W-:Y:S01]  /*1320*/  IMAD.IADD R31, R29, 0x1, R10 ;  /* 0x000000011d1f7824 */ /* 0x000fe200078e020a */
[----:B------:R1:W-:Y:S01]  /*1330*/  STL.64 [R1+0x38], R28 ;  /* 0x0000381c01007387 */ /* 0x0003e20000100a00 */
[----:B------:R-:W-:-:S03]  /*1340*/  SEL R0, R26, 0xffffffe0, !P2 ;  /* 0xffffffe01a007807 */ /* 0x000fc60005000000 */
[----:B------:R1:W-:Y:S04]  /*1350*/  STL.64 [R1+0x30], R36 ;  /* 0x0000302401007387 */ /* 0x0003e80000100a00 */
[----:B------:R1:W-:Y:S04]  /*1360*/  STL [R1+0x40], R34 ;  /* 0x0000402201007387 */ /* 0x0003e80000100800 */
[----:B------:R1:W-:Y:S01]  /*1370*/  STL [R1+0x2c], R31 ;  /* 0x00002c1f01007387 */ /* 0x0003e20000100800 */
[----:B------:R-:W-:Y:S05]  /*1380*/  @P6 BRA `(.L_x_675) ;  /* 0x000000a000006947 */ /* 0x000fea0003800000 */
[----:B---34-:R-:W-:Y:S02]  /*1390*/  SHF.R.S32.HI R2, RZ, 0x1f, R18 ;  /* 0x0000001fff027819 */ /* 0x018fe40000011412 */
[----:B------:R-:W-:-:S02]  /*13a0*/  LEA R6, P1, R14, R4, 0x1 ;  /* 0x000000040e067211 */ /* 0x000fc400078208ff */
[----:B------:R-:W-:Y:S02]  /*13b0*/  LEA.HI R2, R2, R18, RZ, 0x3 ;  /* 0x0000001202027211 */ /* 0x000fe400078f18ff */
[----:B------:R-:W-:Y:S02]  /*13c0*/  LEA.HI.X R7, R14, R5, R13, 0x1, P1 ;  /* 0x000000050e077211 */ /* 0x000fe400008f0c0d */
[----:B------:R-:W-:Y:S01]  /*13d0*/  LOP3.LUT R8, R2, 0xfffffff8, RZ, 0xc0, !PT ;  /* 0xfffffff802087812 */ /* 0x000fe200078ec0ff */
[----:B------:R-:W-:-:S04]  /*13e0*/  IMAD.SHL.U32 R2, R11, 0x2, RZ ;  /* 0x000000020b027824 */ /* 0x000fc800078e00ff */
[----:B------:R-:W-:Y:S01]  /*13f0*/  IMAD.WIDE R4, R8, 0x2, R4 ;  /* 0x0000000208047825 */ /* 0x000fe200078e0204 */
[----:B------:R-:W-:Y:S01]  /*1400*/  @!PT LDS RZ, [RZ] ;  /* 0x00000000fffff984 */ /* 0x000fe20000000800 */
[----:B------:R2:W-:Y:S04]  /*1410*/  LDGSTS.E.BYPASS.LTC128B.128 [R2+0x8100], [R6.64], !P5 ;  /* 0x0810000006027fae */ /* 0x0005e8000e901d50 */
[----:B------:R2:W-:Y:S02]  /*1420*/  LDGSTS.E.BYPASS.LTC128B.128 [R2+0xc100], [R4.64], !P4 ;  /* 0x0c10000004027fae */ /* 0x0005e4000e101d50 */
.L_x_675:
[----:B---34-:R-:W-:Y:S05]  /*1430*/  BSYNC B0 ;  /* 0x0000000000007941 */ /* 0x018fea0003800000 */
.L_x_674:
[----:B--2---:R-:W-:Y:S01]  /*1440*/  IADD3 R2, R19, 0x10, RZ ;  /* 0x0000001013027810 */ /* 0x004fe20007ffe0ff */
[----:B------:R2:W3:Y:S01]  /*1450*/  SHFL.IDX PT, R5, R16, 0x1, 0x181f ;  /* 0x00381f0010057f89 */ /* 0x0004e200000e0000 */
[----:B------:R-:W-:Y:S02]  /*1460*/  BSSY B0, `(.L_x_676) ;  /* 0x000000e000007945 */ /* 0x000fe40003800000 */
[----:B------:R-:W-:Y:S01]  /*1470*/  ISETP.GE.AND P1, PT, R2, R15, PT ;  /* 0x0000000f0200720c */ /* 0x000fe20003f26270 */
[----:B------:R2:W4:-:S12]  /*1480*/  SHFL.IDX PT, R4, R17, 0x1, 0x181f ;  /* 0x00381f0011047f89 */ /* 0x00051800000e0000 */
[----:B------:R-:W-:Y:S05]  /*1490*/  @P1 BRA `(.L_x_677) ;  /* 0x000000a000001947 */ /* 0x000fea0003800000 */
[----:B------:R-:W-:Y:S02]  /*14a0*/  SHF.R.S32.HI R2, RZ, 0x1f, R18 ;  /* 0x0000001fff027819 */ /* 0x000fe40000011412 */
[----:B----4-:R-:W-:Y:S02]  /*14b0*/  LEA R6, P1, R14, R4, 0x1 ;  /* 0x000000040e067211 */ /* 0x010fe400078208ff */
[----:B------:R-:W-:Y:S02]  /*14c0*/  LEA.HI R2, R2, R18, RZ, 0x3 ;  /* 0x0000001202027211 */ /* 0x000fe400078f18ff */
[----:B---3--:R-:W-:Y:S02]  /*14d0*/  LEA.HI.X R7, R14, R5, R13, 0x1, P1 ;  /* 0x000000050e077211 */ /* 0x008fe400008f0c0d */
[----:B------:R-:W-:Y:S01]  /*14e0*/  LOP3.LUT R8, R2, 0xfffffff8, RZ, 0xc0, !PT ;  /* 0xfffffff802087812 */ /* 0x000fe200078ec0ff */
[----:B------:R-:W-:-:S04]  /*14f0*/  IMAD.SHL.U32 R2, R11, 0x2, RZ ;  /* 0x000000020b027824 */ /* 0x000fc800078e00ff */
[----:B------:R-:W-:Y:S01]  /*1500*/  IMAD.WIDE R4, R8, 0x2, R4 ;  /* 0x0000000208047825 */ /* 0x000fe200078e0204 */
[----:B------:R-:W-:Y:S01]  /*1510*/  @!PT LDS RZ, [RZ] ;  /* 0x00000000fffff984 */ /* 0x000fe20000000800 */
[----:B------:R3:W-:Y:S04]  /*1520*/  LDGSTS.E.BYPASS.LTC128B.128 [R2+0x8900], [R6.64], !P5 ;  /* 0x0890000006027fae */ /* 0x0007e8000e901d50 */
[----:B------:R3:W-:Y:S02]  /*1530*/  LDGSTS.E.BYPASS.LTC128B.128 [R2+0xc900], [R4.64], !P4 ;  /* 0x0c90000004027fae */ /* 0x0007e4000e101d50 */
.L_x_677:
[----:B------:R-:W-:Y:S05]  /*1540*/  BSYNC B0 ;  /* 0x0000000000007941 */ /* 0x000fea0003800000 */
.L_x_676:
[----:B---3--:R-:W-:Y:S01]  /*1550*/  IADD3 R2, R19, 0x20, RZ ;  /* 0x0000002013027810 */ /* 0x008fe20007ffe0ff */
[----:B------:R3:W1:Y:S01]  /*1560*/  SHFL.IDX PT, R5, R16, 0x2, 0x181f ;  /* 0x00581f0010057f89 */ /* 0x00066200000e0000 */
[----:B------:R-:W-:Y:S02]  /*1570*/  BSSY B0, `(.L_x_678) ;  /* 0x000000e000007945 */ /* 0x000fe40003800000 */
[----:B------:R-:W-:Y:S01]  /*1580*/  ISETP.GE.AND P1, PT, R2, R15, PT ;  /* 0x0000000f0200720c */ /* 0x000fe20003f26270 */
[----:B----4-:R3:W4:-:S12]  /*1590*/  SHFL.IDX PT, R4, R17, 0x2, 0x181f ;  /* 0x00581f0011047f89 */ /* 0x01071800000e0000 */
[----:B------:R-:W-:Y:S05]  /*15a0*/  @P1 BRA `(.L_x_679) ;  /* 0x000000a000001947 */ /* 0x000fea0003800000 */
[----:B------:R-:W-:Y:S02]  /*15b0*/  SHF.R.S32.HI R2, RZ, 0x1f, R18 ;  /* 0x0000001fff027819 */ /* 0x000fe40000011412 */
[----:B----4-:R-:W-:Y:S02]  /*15c0*/  LEA R6, P1, R14, R4, 0x1 ;  /* 0x000000040e067211 */ /* 0x010fe400078208ff */
[----:B------:R-:W-:Y:S02]  /*15d0*/  LEA.HI R2, R2, R18, RZ, 0x3 ;  /* 0x0000001202027211 */ /* 0x000fe400078f18ff */
[----:B-1----:R-:W-:Y:S02]  /*15e0*/  LEA.HI.X R7, R14, R5, R13, 0x1, P1 ;  /* 0x000000050e077211 */ /* 0x002fe400008f0c0d */
[----:B------:R-:W-:Y:S01]  /*15f0*/  LOP3.LUT R8, R2, 0xfffffff8, RZ, 0xc0, !PT ;  /* 0xfffffff802087812 */ /* 0x000fe200078ec0ff */
[----:B------:R-:W-:-:S04]  /*1600*/  IMAD.SHL.U32 R2, R11, 0x2, RZ ;  /* 0x000000020b027824 */ /* 0x000fc800078e00ff */
[----:B------:R-:W-:Y:S01]  /*1610*/  IMAD.WIDE R4, R8, 0x2, R4 ;  /* 0x0000000208047825 */ /* 0x000fe200078e0204 */
[----:B------:R-:W-:Y:S01]  /*1620*/  @!PT LDS RZ, [RZ] ;  /* 0x00000000fffff984 */ /* 0x000fe20000000800 */
[----:B------:R1:W-:Y:S04]  /*1630*/  LDGSTS.E.BYPASS.LTC128B.128 [R2+0x9100], [R6.64], !P5 ;  /* 0x0910000006027fae */ /* 0x0003e8000e901d50 */
[----:B------:R1:W-:Y:S02]  /*1640*/  LDGSTS.E.BYPASS.LTC128B.128 [R2+0xd100], [R4.64], !P4 ;  /* 0x0d10000004027fae */ /* 0x0003e4000e101d50 */
.L_x_679:
[----:B------:R-:W-:Y:S05]  /*1650*/  BSYNC B0 ;  /* 0x0000000000007941 */ /* 0x000fea0003800000 */
.L_x_678:
[----:B-1----:R-:W-:Y:S01]  /*1660*/  IADD3 R2, R19, 0x30, RZ ;  /* 0x0000003013027810 */ /* 0x002fe20007ffe0ff */
[----:B------:R1:W2:Y:S01]  /*1670*/  SHFL.IDX PT, R5, R16, 0x3, 0x181f ;  /* 0x00781f0010057f89 */ /* 0x0002a200000e0000 */
[----:B------:R-:W-:Y:S02]  /*1680*/  BSSY B0, `(.L_x_680) ;  /* 0x000000e000007945 */ /* 0x000fe40003800000 */
[----:B------:R-:W-:Y:S01]  /*1690*/  ISETP.GE.AND P1, PT, R2, R15, PT ;  /* 0x0000000f0200720c */ /* 0x000fe20003f26270 */
[----:B----4-:R1:W4:-:S12]  /*16a0*/  SHFL.IDX PT, R4, R17, 0x3, 0x181f ;  /* 0x00781f0011047f89 */ /* 0x01031800000e0000 */
[----:B------:R-:W-:Y:S05]  /*16b0*/  @P1 BRA `(.L_x_681) ;  /* 0x000000a000001947 */ /* 0x000fea0003800000 */
[----:B------:R-:W-:Y:S02]  /*16c0*/  SHF.R.S32.HI R2, RZ, 0x1f, R18 ;  /* 0x0000001fff027819 */ /* 0x000fe40000011412 */
[----:B----4-:R-:W-:Y:S02]  /*16d0*/  LEA R6, P1, R14, R4, 0x1 ;  /* 0x000000040e067211 */ /* 0x010fe400078208ff */
[----:B------:R-:W-:Y:S02]  /*16e0*/  LEA.HI R2, R2, R18, RZ, 0x3 ;  /* 0x0000001202027211 */ /* 0x000fe400078f18ff */
[----:B--2---:R-:W-:Y:S02]  /*16f0*/  LEA.HI.X R7, R14, R5, R13, 0x1, P1 ;  /* 0x000000050e077211 */ /* 0x004fe400008f0c0d */
[----:B------:R-:W-:Y:S01]  /*1700*/  LOP3.LUT R8, R2, 0xfffffff8, RZ, 0xc0, !PT ;  /* 0xfffffff802087812 */ /* 0x000fe200078ec0ff */
[----:B------:R-:W-:-:S04]  /*1710*/  IMAD.SHL.U32 R2, R11, 0x2, RZ ;  /* 0x000000020b027824 */ /* 0x000fc800078e00ff */
[----:B------:R-:W-:Y:S01]  /*1720*/  IMAD.WIDE R4, R8, 0x2, R4 ;  /* 0x0000000208047825 */ /* 0x000fe200078e0204 */
[----:B------:R-:W-:Y:S01]  /*1730*/  @!PT LDS RZ, [RZ] ;  /* 0x00000000fffff984 */ /* 0x000fe20000000800 */
[----:B------:R2:W-:Y:S04]  /*1740*/  LDGSTS.E.BYPASS.LTC128B.128 [R2+0x9900], [R6.64], !P5 ;  /* 0x0990000006027fae */ /* 0x0005e8000e901d50 */
[----:B------:R2:W-:Y:S02]  /*1750*/  LDGSTS.E.BYPASS.LTC128B.128 [R2+0xd900], [R4.64], !P4 ;  /* 0x0d90000004027fae */ /* 0x0005e4000e101d50 */
.L_x_681:
[----:B------:R-:W-:Y:S05]  /*1760*/  BSYNC B0 ;  /* 0x0000000000007941 */ /* 0x000fea0003800000 */
.L_x_680:
[----:B--2---:R-:W-:Y:S01]  /*1770*/  IADD3 R2, R19, 0x40, RZ ;  /* 0x0000004013027810 */ /* 0x004fe20007ffe0ff */
        /* <DEDUP_REMOVED lines=15> */
.L_x_683:
[----:B------:R-:W-:Y:S05]  /*1870*/  BSYNC B0 ;  /* 0x0000000000007941 */ /* 0x000fea0003800000 */
.L_x_682:
        /* <DEDUP_REMOVED lines=16> */
.L_x_685:
[----:B------:R-:W-:Y:S05]  /*1980*/  BSYNC B0 ;  /* 0x0000000000007941 */ /* 0x000fea0003800000 */
.L_x_684:
        /* <DEDUP_REMOVED lines=16> */
.L_x_687:
[----:B------:R-:W-:Y:S05]  /*1a90*/  BSYNC B0 ;  /* 0x0000000000007941 */ /* 0x000fea0003800000 */
.L_x_686:
[----:B-1--4-:R-:W1:Y:S01]  /*1aa0*/  SHFL.IDX PT, R4, R17, 0x7, 0x181f ;  /* 0x00f81f0011047f89 */ /* 0x012e6200000e0000 */
[----:B------:R-:W-:Y:S01]  /*1ab0*/  IADD3 R2, R19, 0x70, RZ ;  /* 0x0000007013027810 */ /* 0x000fe20007ffe0ff */
[----:B------:R-:W-:Y:S01]  /*1ac0*/  ULEA.HI.SX32 UR15, UR18, 0xffffffff, 0x1a ;  /* 0xffffffff120f7891 */ /* 0x000fe2000f8fd23f */
[----:B------:R-:W-:Y:S01]  /*1ad0*/  IMAD.MOV.U32 R156, RZ, RZ, R30 ;  /* 0x000000ffff9c7224 */ /* 0x000fe200078e001e */
[----:B------:R-:W4:Y:S01]  /*1ae0*/  SHFL.IDX PT, R5, R16, 0x7, 0x181f ;  /* 0x00f81f0010057f89 */ /* 0x000f2200000e0000 */
[----:B------:R-:W-:Y:S01]  /*1af0*/  ISETP.GE.AND P6, PT, R2, R15, PT ;  /* 0x0000000f0200720c */ /* 0x000fe20003fc6270 */
[----:B------:R-:W-:Y:S01]  /*1b00*/  ULDC.64 UR6, c[0x0][0x1e0] ;  /* 0x0000780000067ab9 */ /* 0x000fe20000000a00 */
[----:B------:R-:W-:Y:S01]  /*1b10*/  IADD3 R2, -R33, UR19, RZ ;  /* 0x0000001321027c10 */ /* 0x000fe2000fffe1ff */
[----:B------:R-:W-:Y:S01]  /*1b20*/  IMAD.U32 R7, RZ, RZ, UR15 ;  /* 0x0000000fff077e24 */ /* 0x000fe2000f8e00ff */
[----:B------:R-:W-:Y:S01]  /*1b30*/  UMOV UR20, 0x6 ;  /* 0x0000000600147882 */ /* 0x000fe20000000000 */
[----:B------:R-:W-:Y:S01]  /*1b40*/  IMAD.MOV.U32 R157, RZ, RZ, R31 ;  /* 0x000000ffff9d7224 */ /* 0x000fe200078e001f */
[----:B------:R-:W-:Y:S01]  /*1b50*/  USHF.L.U32 UR21, UR6, 0x6, URZ ;  /* 0x0000000606157899 */ /* 0x000fe2000800063f */
[----:B------:R-:W-:Y:S01]  /*1b60*/  IMAD R2, R7, -0x40, R2 ;  /* 0xffffffc007027824 */ /* 0x000fe200078e0202 */
[----:B------:R-:W-:Y:S01]  /*1b70*/  USHF.L.U64.HI UR20, UR6, UR20, UR7 ;  /* 0x0000001406147299 */ /* 0x000fe20008010207 */
[----:B------:R-:W-:Y:S01]  /*1b80*/  IMAD.MOV.U32 R156, RZ, RZ, R28 ;  /* 0x000000ffff9c7224 */ /* 0x000fe200078e001c */
[----:B------:R-:W-:Y:S01]  /*1b90*/  USHF.R.S32.HI UR9, URZ, 0x1f, UR15 ;  /* 0x0000001f3f097899 */ /* 0x000fe2000801140f */
[----:B------:R-:W-:Y:S01]  /*1ba0*/  IMAD.SHL.U32 R244, R11, 0x2, RZ ;  /* 0x000000020bf47824 */ /* 0x000fe200078e00ff */
[----:B------:R-:W-:Y:S01]  /*1bb0*/  ISETP.GE.AND P2, PT, R2, 0x1, PT ;  /* 0x000000010200780c */ /* 0x000fe20003f46270 */
[----:B------:R-:W-:Y:S01]  /*1bc0*/  UIMAD UR4, UR20, UR15, URZ ;  /* 0x0000000f140472a4 */ /* 0x000fe2000f8e023f */
[----:B------:R-:W-:Y:S01]  /*1bd0*/  @!P6 SHF.R.S32.HI R6, RZ, 0x1f, R18 ;  /* 0x0000001fff06e819 */ /* 0x000fe20000011412 */
[----:B------:R-:W-:Y:S01]  /*1be0*/  UIMAD.WIDE.U32 UR10, UR6, 0x20, URZ ;  /* 0x00000020060a78a5 */ /* 0x000fe2000f8e003f */
[----:B------:R-:W-:Y:S01]  /*1bf0*/  MOV R153, UR21 ;  /* 0x0000001500997c02 */ /* 0x000fe20008000f00 */
[----:B------:R-:W-:Y:S01]  /*1c00*/  UIMAD UR4, UR9, UR21, UR4 ;  /* 0x00000015090472a4 */ /* 0x000fe2000f8e0204 */
[----:B------:R-:W-:Y:S01]  /*1c10*/  @!P6 LEA.HI R8, R6, R18, RZ, 0x3 ;  /* 0x000000120608e211 */ /* 0x000fe200078f18ff */
[----:B------:R-:W-:Y:S01]  /*1c20*/  USHF.L.U32 UR8, UR7, 0x5, URZ ;  /* 0x0000000507087899 */ /* 0x000fe2000800063f */
[----:B-1----:R-:W-:Y:S01]  /*1c30*/  @!P6 LEA R6, P1, R14, R4, 0x1 ;  /* 0x000000040e06e211 */ /* 0x002fe200078208ff */
[----:B------:R-:W-:Y:S01]  /*1c40*/  STL.64 [R1+0x28], R156 ;  /* 0x0000289c01007387 */ /* 0x000fe20000100a00 */
[----:B------:R-:W-:Y:S01]  /*1c50*/  @!P6 LOP3.LUT R8, R8, 0xfffffff8, RZ, 0xc0, !PT ;  /* 0xfffffff80808e812 */ /* 0x000fe200078ec0ff */
[----:B------:R-:W-:Y:S01]  /*1c60*/  UIADD3 UR8, UR11, UR8, URZ ;  /* 0x000000080b087290 */ /* 0x000fe2000fffe03f */
[----:B----4-:R-:W-:-:S02]  /*1c70*/  @!P6 LEA.HI.X R7, R14, R5, R13, 0x1, P1 ;  /* 0x000000050e07e211 */ /* 0x010fc400008f0c0d */
[----:B------:R-:W-:Y:S01]  /*1c80*/  ISETP.GE.AND P1, PT, R2, 0x11, PT ;  /* 0x000000110200780c */ /* 0x000fe20003f26270 */
[----:B------:R-:W-:Y:S01]  /*1c90*/  @!P6 IMAD.WIDE R8, R8, 0x2, R4 ;  /* 0x000000020808e825 */ /* 0x000fe200078e0204 */
[----:B------:R-:W-:Y:S01]  /*1ca0*/  SHF.R.S32.HI R14, RZ, 0x4, R24 ;  /* 0x00000004ff0e7819 */ /* 0x000fe20000011418 */
[----:B------:R-:W-:Y:S01]  /*1cb0*/  @!PT LDS RZ, [RZ] ;  /* 0x00000000fffff984 */ /* 0x000fe20000000800 */
[----:B------:R1:W-:Y:S01]  /*1cc0*/  @!P6 LDGSTS.E.BYPASS.LTC128B.128 [R244+0xb900], [R6.64], !P5 ;  /* 0x0b90000006f4efae */ /* 0x0003e2000e901d50 */
[C---:B------:R-:W-:Y:S01]  /*1cd0*/  ISETP.GE.AND P5, PT, R2.reuse, 0x31, PT ;  /* 0x000000310200780c */ /* 0x040fe20003fa6270 */
[----:B------:R-:W-:Y:S01]  /*1ce0*/  IMAD.WIDE.U32 R4, R153, UR15, R156 ;  /* 0x0000000f99047c25 */ /* 0x000fe2000f8e009c */
[----:B------:R-:W-:Y:S01]  /*1cf0*/  LEA.HI R154, R25, R155, RZ, 0x5 ;  /* 0x0000009b199a7211 */ /* 0x000fe200078f28ff */
[----:B------:R4:W-:Y:S01]  /*1d00*/  @!P6 LDGSTS.E.BYPASS.LTC128B.128 [R244+0xf900], [R8.64], !P4 ;  /* 0x0f90000008f4efae */ /* 0x0009e2000e101d50 */
[----:B------:R-:W-:Y:S02]  /*1d10*/  ISETP.GE.AND P6, PT, R2, 0x21, PT ;  /* 0x000000210200780c */ /* 0x000fe40003fc6270 */
[----:B------:R-:W-:Y:S01]  /*1d20*/  IADD3 R5, R5, UR4, RZ ;  /* 0x0000000405057c10 */ /* 0x000fe2000fffe0ff */
[----:B------:R-:W0:Y:S04]  /*1d30*/  LDGDEPBAR ;  /* 0x00000000000079af */ /* 0x000e280000000000 */
[----:B------:R-:W-:Y:S01]  /*1d40*/  BAR.SYNC.DEFER_BLOCKING 0x0 ;  /* 0x0000000000007b1d */ /* 0x000fe20000010000 */
[----:B------:R-:W-:-:S04]  /*1d50*/  @P2 LEA R12, P4, R4, c[0x0][0x1c8], 0x1 ;  /* 0x00007200040c2a11 */ /* 0x000fc800078808ff */
[----:B------:R-:W-:Y:S01]  /*1d60*/  @P2 LEA.HI.X R13, R4, c[0x0][0x1cc], R5, 0x1, P4 ;  /* 0x00007300040d2a11 */ /* 0x000fe200020f0c05 */
[----:B------:R-:W-:-:S05]  /*1d70*/  VOTEU.ANY UP0, P5 ;  /* 0x00000000003f7886 */ /* 0x000fca0002800100 */
[----:B------:R-:W-:Y:S01]  /*1d80*/  @UP0 UIMAD UR4, UR7, 0x30, URZ ;  /* 0x00000030070408a4 */ /* 0x000fe2000f8e023f */
[----:B-1----:R-:W-:Y:S01]  /*1d90*/  IMAD.U32 R6, RZ, RZ, UR7 ;  /* 0x00000007ff067e24 */ /* 0x002fe2000f8e00ff */
[----:B----4-:R-:W-:-:S04]  /*1da0*/  MOV R8, c[0x0][0x1e0] ;  /* 0x0000780000087a02 */ /* 0x010fc80000000f00 */
[C---:B------:R-:W-:Y:S01]  /*1db0*/  @P1 LEA R2, P4, R8.reuse, R4, 0x4 ;  /* 0x0000000408021211 */ /* 0x040fe200078820ff */
[----:B------:R-:W-:Y:S01]  /*1dc0*/  @!PT LDS RZ, [RZ] ;  /* 0x00000000fffff984 */ /* 0x000fe20000000800 */
[----:B------:R-:W-:Y:S01]  /*1dd0*/  @!PT LDS RZ, [RZ] ;  /* 0x00000000fffff984 */ /* 0x000fe20000000800 */
[----:B------:R-:W-:Y:S01]  /*1de0*/  @!PT LDS RZ, [RZ] ;  /* 0x00000000fffff984 */ /* 0x000fe20000000800 */
[----:B------:R1:W-:Y:S03]  /*1df0*/  @P2 LDGSTS.E.BYPASS.LTC128B.128 [R244+0x4100], [R12.64], !P3 ;  /* 0x041000000cf42fae */ /* 0x0003e6000d901d50 */
[C---:B------:R-:W-:Y:S01]  /*1e00*/  @P1 LEA.HI.X R6, R8.reuse, R5, R6, 0x4, P4 ;  /* 0x0000000508061211 */ /* 0x040fe200020f2406 */
[----:B------:R-:W-:Y:S01]  /*1e10*/  @P5 IMAD.WIDE.U32 R8, R8, 0x30, R4 ;  /* 0x0000003008085825 */ /* 0x000fe200078e0004 */
[C---:B------:R-:W-:Y:S01]  /*1e20*/  @P1 LEA R10, P4, R2.reuse, c[0x0][0x1c8], 0x1 ;  /* 0x00007200020a1a11 */ /* 0x040fe200078808ff */
[----:B------:R1:W-:Y:S03]  /*1e30*/  @P2 LDGSTS.E.BYPASS.LTC128B.128 [R244+0x6100], [R12.64+0x80], !P0 ;  /* 0x061000800cf42fae */ /* 0x0003e6000c101d50 */
[----:B------:R-:W-:-:S02]  /*1e40*/  @P1 LEA.HI.X R11, R2, c[0x0][0x1cc], R6, 0x1, P4 ;  /* 0x00007300020b1a11 */ /* 0x000fc400020f0c06 */
[----:B------:R-:W-:-:S03]  /*1e50*/  @P6 IADD3 R2, P4, R4, UR10, RZ ;  /* 0x0000000a04026c10 */ /* 0x000fc6000ff9e0ff */
[----:B------:R4:W-:Y:S01]  /*1e60*/  @P1 LDGSTS.E.BYPASS.LTC128B.128 [R244+0x4900], [R10.64], !P3 ;  /* 0x049000000af41fae */ /* 0x0009e2000d901d50 */
[----:B------:R-:W-:Y:S02]  /*1e70*/  @P6 IADD3.X R4, R5, UR8, RZ, P4, !PT ;  /* 0x0000000805046c10 */ /* 0x000fe4000a7fe4ff */
[----:B------:R-:W-:Y:S01]  /*1e80*/  LEA.HI R5, R24, R14, RZ, 0x1 ;  /* 0x0000000e18057211 */ /* 0x000fe200078f08ff */
[----:B------:R4:W-:Y:S01]  /*1e90*/  @P1 LDGSTS.E.BYPASS.LTC128B.128 [R244+0x6900], [R10.64+0x80], !P0 ;  /* 0x069000800af41fae */ /* 0x0009e2000c101d50 */
[C---:B------:R-:W-:Y:S02]  /*1ea0*/  @P6 LEA R6, P4, R2.reuse, c[0x0][0x1c8], 0x1 ;  /* 0x0000720002066a11 */ /* 0x040fe400078808ff */
[----:B------:R-:W-:Y:S02]  /*1eb0*/  LOP3.LUT R5, R5, 0xfffffffe, RZ, 0xc0, !PT ;  /* 0xfffffffe05057812 */ /* 0x000fe400078ec0ff */
[----:B------:R-:W-:Y:S02]  /*1ec0*/  @P6 LEA.HI.X R7, R2, c[0x0][0x1cc], R4, 0x1, P4 ;  /* 0x0000730002076a11 */ /* 0x000fe400020f0c04 */
[----:B------:R-:W-:Y:S01]  /*1ed0*/  @P5 IADD3 R2, R9, UR4, RZ ;  /* 0x0000000409025c10 */ /* 0x000fe2000fffe0ff */
[----:B------:R-:W-:Y:S01]  /*1ee0*/  IMAD.IADD R9, R14, 0x1, -R5 ;  /* 0x000000010e097824 */ /* 0x000fe200078e0a05 */
[----:B------:R-:W-:Y:S01]  /*1ef0*/  @P5 LEA R4, P4, R8, c[0x0][0x1c8], 0x1 ;  /* 0x0000720008045a11 */ /* 0x000fe200078808ff */
[----:B------:R5:W-:Y:S01]  /*1f00*/  @P6 LDGSTS.E.BYPASS.LTC128B.128 [R244+0x5100], [R6.64], !P3 ;  /* 0x0510000006f46fae */ /* 0x000be2000d901d50 */
[----:B------:R-:W-:Y:S01]  /*1f10*/  ULDC.64 UR4, c[0x0][0x208] ;  /* 0x0000820000047ab9 */ /* 0x000fe20000000a00 */
[----:B------:R-:W-:Y:S01]  /*1f20*/  LOP3.LUT P1, RZ, R32, 0x2, RZ, 0xc0, !PT ;  /* 0x0000000220ff7812 */ /* 0x000fe2000782c0ff */
[----:B------:R-:W-:Y:S01]  /*1f30*/  UIMAD UR9, UR9, UR4, URZ ;  /* 0x00000004090972a4 */ /* 0x000fe2000f8e023f */
[----:B------:R-:W-:Y:S01]  /*1f40*/  @P5 LEA.HI.X R5, R8, c[0x0][0x1cc], R2, 0x1, P4 ;  /* 0x0000730008055a11 */ /* 0x000fe200020f0c02 */
[----:B------:R5:W-:Y:S01]  /*1f50*/  @P6 LDGSTS.E.BYPASS.LTC128B.128 [R244+0x7100], [R6.64+0x80], !P0 ;  /* 0x0710008006f46fae */ /* 0x000be2000c101d50 */
[----:B------:R-:W-:Y:S01]  /*1f60*/  SHF.L.U32 R2, R22, 0x6, RZ ;  /* 0x0000000616027819 */ /* 0x000fe200000006ff */
[----:B------:R-:W-:Y:S01]  /*1f70*/  IMAD.SHL.U32 R8, R33, 0x8, RZ ;  /* 0x0000000821087824 */ /* 0x000fe200078e00ff */
[----:B------:R-:W-:Y:S01]  /*1f80*/  UIMAD.WIDE.U32 UR12, UR15, UR4, URZ ;  /* 0x000000040f0c72a5 */ /* 0x000fe2000f8e003f */
[----:B------:R2:W-:Y:S01]  /*1f90*/  @P5 LDGSTS.E.BYPASS.LTC128B.128 [R244+0x5900], [R4.64], !P3 ;  /* 0x0590000004f45fae */ /* 0x0005e2000d901d50 */
[----:B------:R-:W-:-:S02]  /*1fa0*/  UIMAD UR9, UR15, UR5, UR9 ;  /* 0x000000050f0972a4 */ /* 0x000fc4000f8e0209 */
[----:B------:R-:W-:Y:S01]  /*1fb0*/  UIMAD UR15, UR15, -0x40, UR19 ;  /* 0xffffffc00f0f78a4 */ /* 0x000fe2000f8e0213 */
[----:B------:R2:W-:Y:S01]  /*1fc0*/  @P5 LDGSTS.E.BYPASS.LTC128B.128 [R244+0x7900], [R4.64+0x80], !P0 ;  /* 0x0790008004f45fae */ /* 0x0005e2000c101d50 */
[----:B------:R-:W-:-:S03]  /*1fd0*/  UIADD3 UR9, UR13, UR9, URZ ;  /* 0x000000090d097290 */ /* 0x000fc6000fffe03f */
[----:B------:R-:W0:Y:S01]  /*1fe0*/  LDGDEPBAR ;  /* 0x00000000000079af */ /* 0x000e220000000000 */
[----:B-----5:R-:W-:Y:S01]  /*1ff0*/  IMAD.SHL.U32 R6, R32, 0x40, RZ ;  /* 0x0000004020067824 */ /* 0x020fe200078e00ff */
[----:B--2---:R-:W-:Y:S01]  /*2000*/  LOP3.LUT R4, R2, 0x1c0, RZ, 0xc0, !PT ;  /* 0x000001c002047812 */ /* 0x004fe200078ec0ff */
[----:B------:R-:W-:-:S04]  /*2010*/  DEPBAR.LE SB0, 0x1 ;  /* 0x000080400000791a */ /* 0x000fc80000000000 */
[----:B------:R-:W-:-:S04]  /*2020*/  DEPBAR.LE SB0, 0x0 ;  /* 0x000080000000791a */ /* 0x000fc80000000000 */
[----:B------:R-:W-:Y:S02]  /*2030*/  LOP3.LUT R2, R6, 0x1c0, RZ, 0xc0, !PT ;  /* 0x000001c006027812 */ /* 0x000fe400078ec0ff */
[----:B------:R-:W-:Y:S02]  /*2040*/  SHF.L.U32 R5, R9, 0x3, RZ ;  /* 0x0000000309057819 */ /* 0x000fe400000006ff */
[----:B------:R-:W-:Y:S02]  /*2050*/  LOP3.LUT R8, R2, 0x8, R8, 0xf8, !PT ;  /* 0x0000000802087812 */ /* 0x000fe400078ef808 */
[----:B------:R-:W-:Y:S01]  /*2060*/  SHF.R.U32.HI R6, RZ, 0x3, R2 ;  /* 0x00000003ff067819 */ /* 0x000fe20000011602 */
[----:B------:R-:W-:Y:S01]  /*2070*/  IMAD.SHL.U32 R2, R154, 0x20, RZ ;  /* 0x000000209a027824 */ /* 0x000fe200078e00ff */
[----:B------:R-:W-:Y:S01]  /*2080*/  LOP3.LUT R7, R4, 0x8, R5, 0xf8, !PT ;  /* 0x0000000804077812 */ /* 0x000fe200078ef805 */
[----:B------:R-:W-:Y:S01]  /*2090*/  IMAD.SHL.U32 R5, R23, 0x40, RZ ;  /* 0x0000004017057824 */ /* 0x000fe200078e00ff */
[----:B------:R-:W-:-:S02]  /*20a0*/  SHF.R.U32.HI R4, RZ, 0x3, R4 ;  /* 0x00000003ff047819 */ /* 0x000fc40000011604 */
[----:B------:R-:W-:Y:S02]  /*20b0*/  LOP3.LUT R6, R8, R6, RZ, 0x3c, !PT ;  /* 0x0000000608067212 */ /* 0x000fe400078e3cff */
[----:B------:R-:W-:Y:S02]  /*20c0*/  LOP3.LUT R152, R7, R4, RZ, 0x3c, !PT ;  /* 0x0000000407987212 */ /* 0x000fe400078e3cff */
[----:B------:R-:W-:Y:S02]  /*20d0*/  LOP3.LUT R147, R5, 0xfffffe00, RZ, 0xc0, !PT ;  /* 0xfffffe0005937812 */ /* 0x000fe400078ec0ff */
[----:B------:R-:W-:Y:S02]  /*20e0*/  LOP3.LUT R4, R2, 0x7ffffc00, RZ, 0xc0, !PT ;  /* 0x7ffffc0002047812 */ /* 0x000fe400078ec0ff */
[----:B------:R-:W-:Y:S02]  /*20f0*/  LEA R2, R9, R6, 0x9 ;  /* 0x0000000609027211 */ /* 0x000fe400078e48ff */
[----:B------:R-:W-:-:S03]  /*2100*/  IADD3 R4, R152, R147, R4 ;  /* 0x0000009398047210 */ /* 0x000fc60007ffe004 */
[----:B------:R-:W-:Y:S01]  /*2110*/  IMAD.SHL.U32 R224, R2, 0x2, RZ ;  /* 0x0000000202e07824 */ /* 0x000fe200078e00ff */
[----:B------:R-:W-:Y:S01]  /*2120*/  BAR.SYNC.DEFER_BLOCKING 0x0 ;  /* 0x0000000000007b1d */ /* 0x000fe20000010000 */
[----:B------:R-:W-:-:S03]  /*2130*/  IMAD.SHL.U32 R231, R4, 0x2, RZ ;  /* 0x0000000204e77824 */ /* 0x000fc600078e00ff */
[C---:B------:R-:W-:Y:S02]  /*2140*/  IADD3 R2, R224.reuse, 0x4100, RZ ;  /* 0x00004100e0027810 */ /* 0x040fe40007ffe0ff */
[----:B------:R-:W-:Y:S02]  /*2150*/  IADD3 R235, R224, 0x4120, RZ ;  /* 0x00004120e0eb7810 */ /* 0x000fe40007ffe0ff */
[----:B------:R-:W-:Y:S02]  /*2160*/  @P1 IADD3 R235, R2, -0x20, RZ ;  /* 0xffffffe002eb1810 */ /* 0x000fe40007ffe0ff */
[-C--:B------:R-:W-:Y:S02]  /*2170*/  LEA R233, R3, R231.reuse, 0x1 ;  /* 0x000000e703e97211 */ /* 0x080fe400078e08ff */
[C---:B------:R-:W-:Y:S02]  /*2180*/  LEA R232, R0.reuse, R231, 0x1 ;  /* 0x000000e700e87211 */ /* 0x040fe400078e08ff */
[----:B------:R-:W-:-:S02]  /*2190*/  LEA R234, R0, R233, 0x1 ;  /* 0x000000e900ea7211 */ /* 0x000fc400078e08ff */
[----:B------:R-:W-:Y:S01]  /*21a0*/  IADD3 R243, R235, 0x800, RZ ;  /* 0x00000800ebf37810 */ /* 0x000fe20007ffe0ff */
[----:B------:R-:W-:Y:S01]  /*21b0*/  IMAD R236, R3, 0x2, R232 ;  /* 0x0000000203ec7824 */ /* 0x000fe200078e02e8 */
[C---:B------:R-:W-:Y:S02]  /*21c0*/  IADD3 R242, R235.reuse, 0x1000, RZ ;  /* 0x00001000ebf27810 */ /* 0x040fe40007ffe0ff */
[C---:B------:R-:W-:Y:S02]  /*21d0*/  IADD3 R241, R235.reuse, 0x1800, RZ ;  /* 0x00001800ebf17810 */ /* 0x040fe40007ffe0ff */
[C---:B------:R-:W-:Y:S01]  /*21e0*/  IADD3 R240, R235.reuse, 0x2000, RZ ;  /* 0x00002000ebf07810 */ /* 0x040fe20007ffe0ff */
[----:B------:R-:W-:Y:S01]  /*21f0*/  LDSM.16.M88.4 R4, [R231+0xa100] ;  /* 0x00a10000e704783b */ /* 0x000fe20000000200 */
[C---:B------:R-:W-:Y:S02]  /*2200*/  IADD3 R239, R235.reuse, 0x2800, RZ ;  /* 0x00002800ebef7810 */ /* 0x040fe40007ffe0ff */
[C---:B------:R-:W-:Y:S01]  /*2210*/  IADD3 R238, R235.reuse, 0x3000, RZ ;  /* 0x00003000ebee7810 */ /* 0x040fe20007ffe0ff */
[----:B-1----:R-:W1:Y:S01]  /*2220*/  LDSM.16.M88.4 R12, [R224+0x4100] ;  /* 0x00410000e00c783b */ /* 0x002e620000000200 */
[----:B------:R-:W-:-:S03]  /*2230*/  IADD3 R237, R235, 0x3800, RZ ;  /* 0x00003800ebed7810 */ /* 0x000fc60007ffe0ff */
[----:B---3--:R-:W2:Y:S04]  /*2240*/  LDSM.16.M88.4 R16, [R224+0x4900] ;  /* 0x00490000e010783b */ /* 0x008ea80000000200 */
[----:B------:R-:W3:Y:S04]  /*2250*/  LDSM.16.M88.4 R24, [R224+0x5100] ;  /* 0x00510000e018783b */ /* 0x000ee80000000200 */
[----:B------:R-:W5:Y:S04]  /*2260*/  LDSM.16.M88.4 R28, [R224+0x5900] ;  /* 0x00590000e01c783b */ /* 0x000f680000000200 */
[----:B----4-:R-:W4:Y:S04]  /*2270*/  LDSM.16.M88.4 R8, [R231+0x8100] ;  /* 0x00810000e708783b */ /* 0x010f280000000200 */
[----:B------:R-:W-:Y:S04]  /*2280*/  LDSM.16.M88.4 R20, [R233+0xa100] ;  /* 0x00a10000e914783b */ /* 0x000fe80000000200 */
[----:B------:R-:W4:Y:S04]  /*2290*/  LDSM.16.M88.4 R52, [R235] ;  /* 0x00000000eb34783b */ /* 0x000f280000000200 */
[----:B------:R-:W4:Y:S04]  /*22a0*/  LDSM.16.M88.4 R48, [R235+0x800] ;  /* 0x00080000eb30783b */ /* 0x000f280000000200 */
[----:B------:R-:W4:Y:S01]  /*22b0*/  LDSM.16.M88.4 R44, [R235+0x1000] ;  /* 0x00100000eb2c783b */ /* 0x000f220000000200 */
[C---:B-1----:R-:W-:Y:S08]  /*22c0*/  HMMA.16816.F32.BF16 R40, R4.reuse, R12, RZ ;  /* 0x0000000c0428723c */ /* 0x042ff000000418ff */
[C---:B--2---:R-:W-:Y:S08]  /*22d0*/  HMMA.16816.F32.BF16 R56, R4.reuse, R16, RZ ;  /* 0x000000100438723c */ /* 0x044ff000000418ff */
[C---:B---3--:R-:W-:Y:S08]  /*22e0*/  HMMA.16816.F32.BF16 R60, R4.reuse, R24, RZ ;  /* 0x00000018043c723c */ /* 0x048ff000000418ff */
[C---:B-----5:R-:W-:Y:S08]  /*22f0*/  HMMA.16816.F32.BF16 R64, R4.reuse, R28, RZ ;  /* 0x0000001c0440723c */ /* 0x060ff000000418ff */
[C---:B------:R-:W-:Y:S08]  /*2300*/  HMMA.16816.F32.BF16 R72, R4.reuse, R14, RZ ;  /* 0x0000000e0448723c */ /* 0x040ff000000418ff */
[C---:B------:R-:W-:Y:S08]  /*2310*/  HMMA.16816.F32.BF16 R80, R4.reuse, R18, RZ ;  /* 0x000000120450723c */ /* 0x040ff000000418ff */
[C---:B------:R-:W-:Y:S08]  /*2320*/  HMMA.16816.F32.BF16 R92, R4.reuse, R26, RZ ;  /* 0x0000001a045c723c */ /* 0x040ff000000418ff */
[----:B------:R-:W-:Y:S07]  /*2330*/  HMMA.16816.F32.BF16 R88, R4, R30, RZ ;  /* 0x0000001e0458723c */ /* 0x000fee00000418ff */
[----:B------:R-:W-:Y:S01]  /*2340*/  IMAD.U32 R6, RZ, RZ, UR12 ;  /* 0x0000000cff067e24 */ /* 0x000fe2000f8e00ff */
[----:B------:R-:W-:Y:S01]  /*2350*/  MOV R4, UR9 ;  /* 0x0000000900047c02 */ /* 0x000fe20008000f00 */
[----:B------:R-:W-:Y:S01]  /*2360*/  USHF.L.U32 UR9, UR4, 0x5, URZ ;  /* 0x0000000504097899 */ /* 0x000fe2000800063f */
[C---:B----4-:R-:W-:Y:S01]  /*2370*/  HMMA.16816.F32.BF16 R104, R8.reuse, R12, RZ ;  /* 0x0000000c0868723c */ /* 0x050fe200000418ff */
[----:B------:R-:W-:Y:S01]  /*2380*/  UMOV UR12, 0x5 ;  /* 0x00000005000c7882 */ /* 0x000fe20000000000 */
[C---:B------:R-:W-:Y:S01]  /*2390*/  LEA R2, P1, R6.reuse, R36, 0x6 ;  /* 0x0000002406027211 */ /* 0x040fe200078230ff */
[----:B------:R-:W-:Y:S01]  /*23a0*/  USHF.L.U64.HI UR12, UR4, UR12, UR5 ;  /* 0x0000000c040c7299 */ /* 0x000fe20008010205 */
[----:B------:R-:W1:Y:S01]  /*23b0*/  LDSM.16.M88.4 R36, [R235+0x1800] ;  /* 0x00180000eb24783b */ /* 0x000e620000000200 */
[----:B------:R-:W-:Y:S01]  /*23c0*/  IMAD.U32 R7, RZ, RZ, UR13 ;  /* 0x0000000dff077e24 */ /* 0x000fe2000f8e00ff */
[----:B------:R-:W-:Y:S01]  /*23d0*/  LEA.HI.X R5, R6, R34, R4, 0x6, P1 ;  /* 0x0000002206057211 */ /* 0x000fe200008f3404 */
[----:B------:R-:W-:Y:S01]  /*23e0*/  UIADD3 UR14, UP0, UR9, 0x80, URZ ;  /* 0x00000080090e7890 */ /* 0x000fe2000ff1e03f */
[C---:B------:R-:W-:Y:S01]  /*23f0*/  LEA R4, P1, R2.reuse, c[0x0][0x1f8], 0x1 ;  /* 0x00007e0002047a11 */ /* 0x040fe200078208ff */
[----:B------:R-:W-:Y:S02]  /*2400*/  HMMA.16816.F32.BF16 R120, R8, R14, RZ ;  /* 0x0000000e0878723c */ /* 0x000fe400000418ff */
[----:B------:R-:W-:Y:S01]  /*2410*/  UIADD3.X UR13, URZ, UR12, URZ, UP0, !UPT ;  /* 0x0000000c3f0d7290 */ /* 0x000fe200087fe43f */
[----:B------:R-:W-:Y:S01]  /*2420*/  LEA.HI.X R5, R2, c[0x0][0x1fc], R5, 0x1, P1 ;  /* 0x00007f0002057a11 */ /* 0x000fe200008f0c05 */
[----:B------:R-:W-:Y:S01]  /*2430*/  UISETP.GE.AND UP0, UPT, UR19, 0x41, UPT ;  /* 0x000000411300788c */ /* 0x000fe2000bf06270 */
[----:B------:R-:W-:-:S02]  /*2440*/  IADD3 R2, -R33, UR15, RZ ;  /* 0x0000000f21027c10 */ /* 0x000fc4000fffe1ff */
[----:B------:R-:W-:Y:S01]  /*2450*/  IADD3 R6, P1, R4, UR9, RZ ;  /* 0x0000000904067c10 */ /* 0x000fe2000ff3e0ff */
[C---:B------:R-:W-:Y:S01]  /*2460*/  HMMA.16816.F32.BF16 R100, R8.reuse, R16, RZ ;  /* 0x000000100864723c */ /* 0x040fe200000418ff */
[C---:B------:R-:W-:Y:S02]  /*2470*/  ISETP.LT.OR P5, PT, R2.reuse, 0x1, P3 ;  /* 0x000000010200780c */ /* 0x040fe40001fa1670 */
[C---:B------:R-:W-:Y:S02]  /*2480*/  ISETP.LT.OR P4, PT, R2.reuse, 0x1, P0 ;  /* 0x000000010200780c */ /* 0x040fe40000781670 */
[C---:B------:R-:W-:Y:S02]  /*2490*/  ISETP.LT.OR P2, PT, R2.reuse, 0x11, P3 ;  /* 0x000000110200780c */ /* 0x040fe40001f41670 */
[----:B------:R-:W-:Y:S01]  /*24a0*/  IADD3.X R7, R5, UR12, RZ, P1, !PT ;  /* 0x0000000c05077c10 */ /* 0x000fe20008ffe4ff */
[C---:B------:R-:W-:Y:S01]  /*24b0*/  HMMA.16816.F32.BF16 R116, R8.reuse, R18, RZ ;  /* 0x000000120874723c */ /* 0x040fe200000418ff */
[----:B------:R-:W2:Y:S05]  /*24c0*/  LDSM.16.M88.4 R16, [R233+0x8100] ;  /* 0x00810000e910783b */ /* 0x000eaa0000000200 */
[----:B------:R-:W-:Y:S01]  /*24d0*/  @!PT LDS RZ, [RZ] ;  /* 0x00000000fffff984 */ /* 0x000fe20000000800 */
[----:B------:R-:W-:Y:S01]  /*24e0*/  @!PT LDS RZ, [RZ] ;  /* 0x00000000fffff984 */ /* 0x000fe20000000800 */
[----:B------:R-:W-:Y:S01]  /*24f0*/  @!PT LDS RZ, [RZ] ;  /* 0x00000000fffff984 */ /* 0x000fe20000000800 */
[----:B------:R3:W-:Y:S01]  /*2500*/  LDGSTS.E.BYPASS.LTC128B.128 [R244+0x100], [R4.64], !P5 ;  /* 0x0010000004f47fae */ /* 0x0007e2000e901d50 */
[----:B------:R-:W-:Y:S01]  /*2510*/  ISETP.LT.OR P5, PT, R2, 0x11, P0 ;  /* 0x000000110200780c */ /* 0x000fe200007a1670 */
[C---:B------:R-:W-:Y:S02]  /*2520*/  HMMA.16816.F32.BF16 R96, R8.reuse, R24, RZ ;  /* 0x000000180860723c */ /* 0x040fe400000418ff */
[----:B------:R3:W-:Y:S04]  /*2530*/  LDGSTS.E.BYPASS.LTC128B.128 [R244+0x2100], [R4.64+0x80], !P4 ;  /* 0x0210008004f47fae */ /* 0x0007e8000e101d50 */
[----:B------:R4:W-:Y:S02]  /*2540*/  LDGSTS.E.BYPASS.LTC128B.128 [R244+0x900], [R6.64], !P2 ;  /* 0x0090000006f47fae */ /* 0x0009e4000d101d50 */
[C---:B------:R-:W-:Y:S08]  /*2550*/  HMMA.16816.F32.BF16 R108, R8.reuse, R26, RZ ;  /* 0x0000001a086c723c */ /* 0x040ff000000418ff */
[C---:B------:R-:W-:Y:S08]  /*2560*/  HMMA.16816.F32.BF16 R84, R8.reuse, R28, RZ ;  /* 0x0000001c0854723c */ /* 0x040ff000000418ff */
[----:B------:R-:W-:Y:S07]  /*2570*/  HMMA.16816.F32.BF16 R68, R8, R30, RZ ;  /* 0x0000001e0844723c */ /* 0x000fee00000418ff */
[----:B------:R-:W-:Y:S01]  /*2580*/  IMAD.U32 R10, RZ, RZ, UR9 ;  /* 0x00000009ff0a7e24 */ /* 0x000fe2000f8e00ff */
[----:B------:R-:W-:Y:S04]  /*2590*/  HMMA.16816.F32.BF16 R76, R20, R52, R40 ;  /* 0x00000034144c723c */ /* 0x000fe80000041828 */
[----:B------:R-:W-:-:S02]  /*25a0*/  IADD3 R10, P6, P1, R10, 0x80, R4 ;  /* 0x000000800a0a7810 */ /* 0x000fc400079de004 */
[----:B---3--:R-:W-:Y:S02]  /*25b0*/  IADD3 R4, P4, R6, UR9, RZ ;  /* 0x0000000906047c10 */ /* 0x008fe4000ff9e0ff */
[----:B------:R-:W-:Y:S01]  /*25c0*/  IADD3.X R11, RZ, UR12, R5, P6, P1 ;  /* 0x0000000cff0b7c10 */ /* 0x000fe2000b7e2405 */
[C---:B------:R-:W-:Y:S01]  /*25d0*/  HMMA.16816.F32.BF16 R136, R20.reuse, R48, R56 ;  /* 0x000000301488723c */ /* 0x040fe20000041838 */
[----:B------:R-:W-:Y:S02]  /*25e0*/  ISETP.LT.OR P1, PT, R2, 0x21, P3 ;  /* 0x000000210200780c */ /* 0x000fe40001f21670 */
[----:B------:R-:W-:Y:S01]  /*25f0*/  IADD3.X R5, R7, UR12, RZ, P4, !PT ;  /* 0x0000000c07057c10 */ /* 0x000fe2000a7fe4ff */
[----:B------:R3:W-:Y:S01]  /*2600*/  LDGSTS.E.BYPASS.LTC128B.128 [R244+0x2900], [R10.64], !P5 ;  /* 0x029000000af47fae */ /* 0x0007e2000e901d50 */
[----:B------:R-:W-:Y:S02]  /*2610*/  IADD3 R8, P4, R4, UR9, RZ ;  /* 0x0000000904087c10 */ /* 0x000fe4000ff9e0ff */
[----:B----4-:R-:W-:Y:S01]  /*2620*/  IADD3 R6, P2, R6, UR14, RZ ;  /* 0x0000000e06067c10 */ /* 0x010fe2000ff5e0ff */
[----:B------:R-:W-:Y:S01]  /*2630*/  HMMA.16816.F32.BF16 R60, R20, R44, R60 ;  /* 0x0000002c143c723c */ /* 0x000fe2000004183c */
[----:B------:R-:W-:-:S02]  /*2640*/  IADD3.X R9, R5, UR12, RZ, P4, !PT ;  /* 0x0000000c05097c10 */ /* 0x000fc4000a7fe4ff */
[C---:B------:R-:W-:Y:S02]  /*2650*/  ISETP.LT.OR P6, PT, R2.reuse, 0x21, P0 ;  /* 0x000000210200780c */ /* 0x040fe400007c1670 */
[C---:B------:R-:W-:Y:S01]  /*2660*/  ISETP.LT.OR P5, PT, R2.reuse, 0x31, P3 ;  /* 0x000000310200780c */ /* 0x040fe20001fa1670 */
[----:B------:R4:W-:Y:S01]  /*2670*/  LDGSTS.E.BYPASS.LTC128B.128 [R244+0x1100], [R4.64], !P1 ;  /* 0x0110000004f47fae */ /* 0x0009e2000c901d50 */
[----:B------:R-:W-:Y:S01]  /*2680*/  ISETP.LT.OR P4, PT, R2, 0x31, P0 ;  /* 0x000000310200780c */ /* 0x000fe20000781670 */
[----:B------:R-:W-:Y:S01]  /*2690*/  IMAD.MOV.U32 R2, RZ, RZ, 0x40 ;  /* 0x00000040ff027424 */ /* 0x000fe200078e00ff */
[----:B------:R-:W-:Y:S01]  /*26a0*/  IADD3.X R7, R7, UR13, RZ, P2, !PT ;  /* 0x0000000d07077c10 */ /* 0x000fe200097fe4ff */
[----:B-1----:R-:W-:Y:S01]  /*26b0*/  HMMA.16816.F32.BF16 R64, R20, R36, R64 ;  /* 0x000000241440723c */ /* 0x002fe20000041840 */
[----:B------:R-:W-:-:S04]  /*26c0*/  LOP3.LUT P2, RZ, R32, 0x4, RZ, 0xc0, !PT ;  /* 0x0000000420ff7812 */ /* 0x000fc8000784c0ff */
[----:B------:R-:W-:Y:S01]  /*26d0*/  SEL R2, R2, 0xffffffc0, !P2 ;  /* 0xffffffc002027807 */ /* 0x000fe20005000000 */
[----:B------:R1:W-:Y:S02]  /*26e0*/  LDGSTS.E.BYPASS.LTC128B.128 [R244+0x3100], [R6.64], !P6 ;  /* 0x0310000006f47fae */ /* 0x0003e4000f101d50 */
[----:B------:R-:W-:Y:S02]  /*26f0*/  HMMA.16816.F32.BF16 R72, R20, R54, R72 ;  /* 0x000000361448723c */ /* 0x000fe40000041848 */
[----:B------:R-:W-:Y:S01]  /*2700*/  IMAD.IADD R230, R224, 0x1, R2 ;  /* 0x00000001e0e67824 */ /* 0x000fe200078e0202 */
[----:B------:R3:W-:Y:S01]  /*2710*/  LDGSTS.E.BYPASS.LTC128B.128 [R244+0x1900], [R8.64], !P5 ;  /* 0x0190000008f47fae */ /* 0x0007e2000e901d50 */
[----:B------:R-:W-:-:S04]  /*2720*/  IMAD.IADD R229, R2, 0x1, R235 ;  /* 0x0000000102e57824 */ /* 0x000fc800078e02eb */
[----:B------:R-:W-:Y:S01]  /*2730*/  HMMA.16816.F32.BF16 R80, R20, R50, R80 ;  /* 0x000000321450723c */ /* 0x000fe20000041850 */
[----:B----4-:R-:W-:-:S07]  /*2740*/  IADD3 R4, P1, R4, UR14, RZ ;  /* 0x0000000e04047c10 */ /* 0x010fce000ff3e0ff */
[----:B------:R-:W-:Y:S01]  /*2750*/  HMMA.16816.F32.BF16 R140, R20, R46, R92 ;  /* 0x0000002e148c723c */ /* 0x000fe2000004185c */
[----:B------:R-:W-:Y:S02]  /*2760*/  IADD3.X R5, R5, UR13, RZ, P1, !PT ;  /* 0x0000000d05057c10 */ /* 0x000fe40008ffe4ff */
[----:B------:R-:W-:-:S03]  /*2770*/  PLOP3.LUT P1, PT, PT, PT, UP0, 0x80, 0x0 ;  /* 0x000000000000781c */ /* 0x000fc60003f2f008 */
[----:B------:R1:W-:Y:S02]  /*2780*/  LDGSTS.E.BYPASS.LTC128B.128 [R244+0x3900], [R4.64], !P4 ;  /* 0x0390000004f47fae */ /* 0x0003e4000e101d50 */
[----:B------:R-:W-:Y:S02]  /*2790*/  HMMA.16816.F32.BF16 R132, R20, R38, R88 ;  /* 0x000000261484723c */ /* 0x000fe40000041858 */
[----:B------:R-:W-:Y:S04]  /*27a0*/  LDSM.16.M88.4 R40, [R230+0x4100] ;  /* 0x00410000e628783b */ /* 0x000fe80000000200 */
[----:B------:R-:W4:Y:S02]  /*27b0*/  LDSM.16.M88.4 R12, [R232+0x8100] ;  /* 0x00810000e80c783b */ /* 0x000f240000000200 */
[C---:B--2---:R-:W-:Y:S02]  /*27c0*/  HMMA.16816.F32.BF16 R124, R16.reuse, R48, R100 ;  /* 0x00000030107c723c */ /* 0x044fe40000041864 */
[----:B---3--:R-:W2:Y:S04]  /*27d0*/  LDSM.16.M88.4 R8, [R232+0xa100] ;  /* 0x00a10000e808783b */ /* 0x008ea80000000200 */
[----:B------:R-:W3:Y:S02]  /*27e0*/  LDSM.16.M88.4 R24, [R230+0x5100] ;  /* 0x00510000e618783b */ /* 0x000ee40000000200 */
[C---:B------:R-:W-:Y:S02]  /*27f0*/  HMMA.16816.F32.BF16 R128, R16.reuse, R44, R96 ;  /* 0x0000002c1080723c */ /* 0x040fe40000041860 */
[----:B------:R-:W5:Y:S04]  /*2800*/  LDSM.16.M88.4 R20, [R230+0x5900] ;  /* 0x00590000e614783b */ /* 0x000f680000000200 */
[----:B------:R-:W2:Y:S02]  /*2810*/  LDSM.16.M88.4 R28, [R230+0x4900] ;  /* 0x00490000e61c783b */ /* 0x000ea40000000200 */
[C---:B------:R-:W-:Y:S02]  /*2820*/  HMMA.16816.F32.BF16 R112, R16.reuse, R36, R84 ;  /* 0x000000241070723c */ /* 0x040fe40000041854 */
[----:B------:R-:W-:Y:S04]  /*2830*/  LDSM.16.M88.4 R32, [R231+0xc100] ;  /* 0x00c10000e720783b */ /* 0x000fe80000000200 */
[----:B------:R-:W-:Y:S02]  /*2840*/  LDSM.16.M88.4 R88, [R229+0x1000] ;  /* 0x00100000e558783b */ /* 0x000fe40000000200 */
[C---:B-1----:R-:W-:Y:S02]  /*2850*/  HMMA.16816.F32.BF16 R4, R16.reuse, R52, R104 ;  /* 0x000000341004723c */ /* 0x042fe40000041868 */
[----:B------:R-:W0:Y:S06]  /*2860*/  LDGDEPBAR ;  /* 0x00000000000079af */ /* 0x000e2c0000000000 */
[C---:B------:R-:W-:Y:S08]  /*2870*/  HMMA.16816.F32.BF16 R104, R16.reuse, R50, R116 ;  /* 0x000000321068723c */ /* 0x040ff00000041874 */
[C---:B------:R-:W-:Y:S01]  /*2880*/  HMMA.16816.F32.BF16 R92, R16.reuse, R54, R120 ;  /* 0x00000036105c723c */ /* 0x040fe20000041878 */
[----:B------:R-:W-:Y:S07]  /*2890*/  LDSM.16.M88.4 R52, [R229+0x800] ;  /* 0x00080000e534783b */ /* 0x000fee0000000200 */
[C---:B------:R-:W-:Y:S01]  /*28a0*/  HMMA.16816.F32.BF16 R100, R16.reuse, R46, R108 ;  /* 0x0000002e1064723c */ /* 0x040fe2000004186c */
[----:B------:R-:W-:Y:S07]  /*28b0*/  LDSM.16.M88.4 R108, [R229+0x1800] ;  /* 0x00180000e56c783b */ /* 0x000fee0000000200 */
[----:B------:R-:W-:Y:S01]  /*28c0*/  HMMA.16816.F32.BF16 R48, R16, R38, R68 ;  /* 0x000000261030723c */ /* 0x000fe20000041844 */
[----:B------:R-:W-:Y:S04]  /*28d0*/  LDSM.16.M88.4 R16, [R229] ;  /* 0x00000000e510783b */ /* 0x000fe80000000200 */
[----:B------:R-:W1:Y:S03]  /*28e0*/  LDSM.16.M88.4 R36, [R234+0x8100] ;  /* 0x00810000ea24783b */ /* 0x000e660000000200 */
[-C--:B----4-:R-:W-:Y:S01]  /*28f0*/  HMMA.16816.F32.BF16 R44, R12, R40.reuse, R4 ;  /* 0x000000280c2c723c */ /* 0x090fe20000041804 */
[----:B------:R-:W4:Y:S07]  /*2900*/  LDSM.16.M88.4 R4, [R234+0xa100] ;  /* 0x00a10000ea04783b */ /* 0x000f2e0000000200 */
[C---:B--2---:R-:W-:Y:S08]  /*2910*/  HMMA.16816.F32.BF16 R56, R8.reuse, R40, R76 ;  /* 0x000000280838723c */ /* 0x044ff0000004184c */
[C---:B---3--:R-:W-:Y:S01]  /*2920*/  HMMA.16816.F32.BF16 R76, R8.reuse, R24, R60 ;  /* 0x00000018084c723c */ /* 0x048fe2000004183c */
[----:B------:R-:W2:Y:S07]  /*2930*/  LDSM.16.M88.4 R60, [R224+0x6100] ;  /* 0x00610000e03c783b */ /* 0x000eae0000000200 */
[C---:B-----5:R-:W-:Y:S08]  /*2940*/  HMMA.16816.F32.BF16 R68, R8.reuse, R20, R64 ;  /* 0x000000140844723c */ /* 0x060ff00000041840 */
        /* <DEDUP_REMOVED lines=8> */
[C---:B------:R-:W-:Y:S08]  /*29d0*/  HMMA.16816.F32.BF16 R92, R12.reuse, R28, R124 ;  /* 0x0000001c0c5c723c */ /* 0x040ff0000004187c */
[C---:B------:R-:W-:Y:S01]  /*29e0*/  HMMA.16816.F32.BF16 R104, R12.reuse, R30, R104 ;  /* 0x0000001e0c68723c */ /* 0x040fe20000041868 */
[----:B------:R-:W1:Y:S07]  /*29f0*/  LDSM.16.M88.4 R28, [R231+0xe100] ;  /* 0x00e10000e71c783b */ /* 0x000e6e0000000200 */
[C---:B------:R-:W-:Y:S08]  /*2a00*/  HMMA.16816.F32.BF16 R128, R12.reuse, R24, R128 ;  /* 0x000000180c80723c */ /* 0x040ff00000041880 */
[C---:B------:R-:W-:Y:S01]  /*2a10*/  HMMA.16816.F32.BF16 R100, R12.reuse, R26, R100 ;  /* 0x0000001a0c64723c */ /* 0x040fe20000041864 */
[----:B------:R-:W-:Y:S07]  /*2a20*/  LDSM.16.M88.4 R24, [R233+0xc100] ;  /* 0x00c10000e918783b */ /* 0x000fee0000000200 */
[----:B------:R-:W-:Y:S01]  /*2a30*/  HMMA.16816.F32.BF16 R112, R12, R22, R48 ;  /* 0x000000160c70723c */ /* 0x000fe20000041830 */
[----:B------:R-:W-:Y:S04]  /*2a40*/  LDSM.16.M88.4 R20, [R233+0xe100] ;  /* 0x00e10000e914783b */ /* 0x000fe80000000200 */
[----:B------:R-:W-:Y:S03]  /*2a50*/  LDSM.16.M88.4 R48, [R230+0x6100] ;  /* 0x00610000e630783b */ /* 0x000fe60000000200 */
[----:B----4-:R-:W-:Y:S01]  /*2a60*/  HMMA.16816.F32.BF16 R12, R4, R16, R56 ;  /* 0x00000010040c723c */ /* 0x010fe20000041838 */
[----:B------:R-:W3:Y:S07]  /*2a70*/  LDSM.16.M88.4 R56, [R235+0x2000] ;  /* 0x00200000eb38783b */ /* 0x000eee0000000200 */
[----:B--2---:R-:W-:Y:S08]  /*2a80*/  HMMA.16816.F32.BF16 R8, R32, R60, R8 ;  /* 0x0000003c2008723c */ /* 0x004ff00000041808 */
[C---:B------:R-:W-:Y:S08]  /*2a90*/  HMMA.16816.F32.BF16 R148, R4.reuse, R110, R64 ;  /* 0x0000006e0494723c */ /* 0x040ff00000041840 */
[-C--:B------:R-:W-:Y:S08]  /*2aa0*/  HMMA.16816.F32.BF16 R96, R4, R18.reuse, R96 ;  /* 0x000000120460723c */ /* 0x080ff00000041860 */
[----:B------:R-:W-:Y:S01]  /*2ab0*/  HMMA.16816.F32.BF16 R64, R36, R18, R40 ;  /* 0x000000122440723c */ /* 0x000fe20000041828 */
[----:B------:R-:W2:Y:S04]  /*2ac0*/  LDSM.16.M88.4 R16, [R232+0xc100] ;  /* 0x00c10000e810783b */ /* 0x000ea80000000200 */
        /* <DEDUP_REMOVED lines=8> */
[----:B---3--:R-:W-:Y:S01]  /*2b50*/  HMMA.16816.F32.BF16 R44, R24, R56, R8 ;  /* 0x00000038182c723c */ /* 0x008fe20000041808 */
[----:B------:R-:W3:Y:S07]  /*2b60*/  LDSM.16.M88.4 R8, [R234+0xc100] ;  /* 0x00c10000ea08783b */ /* 0x000eee0000000200 */
[C---:B------:R-:W-:Y:S08]  /*2b70*/  HMMA.16816.F32.BF16 R92, R36.reuse, R52, R92 ;  /* 0x00000034245c723c */ /* 0x040ff0000004185c */
[----:B------:R-:W-:Y:S08]  /*2b80*/  HMMA.16816.F32.BF16 R104, R36, R54, R104 ;  /* 0x000000362468723c */ /* 0x000ff00000041868 */
[----:B------:R-:W-:Y:S01]  /*2b90*/  HMMA.16816.F32.BF16 R52, R20, R56, R4 ;  /* 0x000000381434723c */ /* 0x000fe20000041804 */
[----:B------:R-:W-:Y:S07]  /*2ba0*/  LDSM.16.M88.4 R4, [R236+0xe100] ;  /* 0x00e10000ec04783b */ /* 0x000fee0000000200 */
[----:B--2---:R-:W-:Y:S01]  /*2bb0*/  HMMA.16816.F32.BF16 R68, R16, R48, R44 ;  /* 0x000000301044723c */ /* 0x004fe2000004182c */
[----:B------:R-:W2:Y:S07]  /*2bc0*/  LDSM.16.M88.4 R44, [R224+0x6900] ;  /* 0x00690000e02c783b */ /* 0x000eae0000000200 */
[-C--:B------:R-:W-:Y:S08]  /*2bd0*/  HMMA.16816.F32.BF16 R64, R32, R62.reuse, R64 ;  /* 0x0000003e2040723c */ /* 0x080ff00000041840 */
[----:B------:R-:W-:Y:S08]  /*2be0*/  HMMA.16816.F32.BF16 R72, R28, R62, R96 ;  /* 0x0000003e1c48723c */ /* 0x000ff00000041860 */
[----:B-1----:R-:W-:Y:S01]  /*2bf0*/  HMMA.16816.F32.BF16 R60, R12, R48, R52 ;  /* 0x000000300c3c723c */ /* 0x002fe20000041834 */
[----:B------:R-:W1:Y:S07]  /*2c00*/  LDSM.16.M88.4 R52, [R235+0x2800] ;  /* 0x00280000eb34783b */ /* 0x000e6e0000000200 */
[----:B------:R-:W-:Y:S08]  /*2c10*/  HMMA.16816.F32.BF16 R64, R24, R58, R64 ;  /* 0x0000003a1840723c */ /* 0x000ff00000041840 */
[----:B---3--:R-:W-:Y:S08]  /*2c20*/  HMMA.16816.F32.BF16 R76, R8, R40, R68 ;  /* 0x00000028084c723c */ /* 0x008ff00000041844 */
[----:B------:R-:W-:Y:S08]  /*2c30*/  HMMA.16816.F32.BF16 R72, R20, R58, R72 ;  /* 0x0000003a1448723c */ /* 0x000ff00000041848 */
[----:B--2---:R-:W-:Y:S08]  /*2c40*/  HMMA.16816.F32.BF16 R68, R32, R44, R92 ;  /* 0x0000002c2044723c */ /* 0x004ff0000004185c */
        /* <DEDUP_REMOVED lines=196> */
[----:B------:R5:W1:Y:S08]  /*3890*/  MUFU.TANH R22, R4 ;  /* 0x0000000400167308 */ /* 0x000a700000002400 */
[----:B------:R1:W1:Y:S01]  /*38a0*/  MUFU.TANH R44, R2 ;  /* 0x00000002002c7308 */ /* 0x0002620000002400 */
[----:B-----5:R-:W-:Y:S01]  /*38b0*/  LOP3.LUT R4, R152, R147, RZ, 0xfc, !PT ;  /* 0x0000009398047212 */ /* 0x020fe200078efcff */
[----:B-1----:R-:W-:-:S06]  /*38c0*/  FMUL.FTZ R2, R71, c[0x0][0x320] ;  /* 0x0000c80047027a20 */ /* 0x002fcc0000410000 */
[----:B------:R1:W1:Y:S02]  /*38d0*/  MUFU.TANH R40, R2 ;  /* 0x0000000200287308 */ /* 0x0002640000002400 */
[----:B-1----:R-:W-:-:S06]  /*38e0*/  FMUL.FTZ R2, R55, c[0x0][0x320] ;  /* 0x0000c80037027a20 */ /* 0x002fcc0000410000 */
[----:B------:R1:W1:Y:S01]  /*38f0*/  MUFU.TANH R50, R2 ;  /* 0x0000000200327308 */ /* 0x0002620000002400 */
[----:B------:R-:W-:Y:S06]  /*3900*/  BAR.SYNC.DEFER_BLOCKING 0x0 ;  /* 0x0000000000007b1d */ /* 0x000fec0000010000 */
[----:B------:R-:W-:Y:S05]  /*3910*/  @!P1 BRA `(.L_x_688) ;  /* 0x0000024000009947 */ /* 0x000fea0003800000 */
[----:B--234-:R-:W-:-:S04]  /*3920*/  ULEA.HI.SX32 UR5, UR18, 0xfffffffe, 0x1a ;  /* 0xfffffffe12057891 */ /* 0x01cfc8000f8fd23f */
        /* <DEDUP_REMOVED lines=9> */
[----:B-1----:R-:W-:-:S03]  /*39c0*/  IADD3 R2, R9, UR4, RZ ;  /* 0x0000000409027c10 */ /* 0x002fc6000fffe0ff */
[----:B------:R-:W-:Y:S01]  /*39d0*/  UIADD3.X UR4, URZ, UR8, URZ, UP0, !UPT ;  /* 0x000000083f047290 */ /* 0x000fe200087fe43f */
        /* <DEDUP_REMOVED lines=24> */
.L_x_688:
[----:B-1234-:R-:W-:Y:S01]  /*3b60*/  LOP3.LUT R2, R154, 0xffffffe0, RZ, 0xc0, !PT ;  /* 0xffffffe09a027812 */ /* 0x01efe200078ec0ff */
[----:B------:R-:W-:Y:S01]  /*3b70*/  IMAD.U32 R5, RZ, RZ, UR15 ;  /* 0x0000000fff057e24 */ /* 0x000fe2000f8e00ff */
[----:B------:R-:W-:Y:S01]  /*3b80*/  STL [R1+0x88], R244 ;  /* 0x000088f401007387 */ /* 0x000fe20000100800 */
[----:B------:R-:W-:-:S02]  /*3b90*/  IMAD.SHL.U32 R225, R4, 0x2, RZ ;  /* 0x0000000204e17824 */ /* 0x000fc400078e00ff */
[----:B------:R-:W-:Y:S01]  /*3ba0*/  IMAD.IADD R2, R155, 0x1, -R2 ;  /* 0x000000019b027824 */ /* 0x000fe200078e0a02 */
[----:B------:R-:W-:Y:S01]  /*3bb0*/  STL [R1+0x84], R243 ;  /* 0x000084f301007387 */ /* 0x000fe20000100800 */
[----:B------:R-:W-:Y:S01]  /*3bc0*/  IMAD R226, R3, 0x2, R225 ;  /* 0x0000000203e27824 */ /* 0x000fe200078e02e1 */
[C---:B------:R-:W-:Y:S02]  /*3bd0*/  LEA R228, R0.reuse, R225, 0x1 ;  /* 0x000000e100e47211 */ /* 0x040fe400078e08ff */
[----:B------:R-:W-:Y:S01]  /*3be0*/  SHF.R.S32.HI R8, RZ, 0x1f, R2 ;  /* 0x0000001fff087819 */ /* 0x000fe20000011402 */
[----:B------:R-:W-:Y:S01]  /*3bf0*/  STL [R1+0x80], R242 ;  /* 0x000080f201007387 */ /* 0x000fe20000100800 */
[----:B------:R-:W-:Y:S02]  /*3c00*/  IMAD R227, R0, 0x2, R226 ;  /* 0x0000000200e37824 */ /* 0x000fe400078e02e2 */
[----:B------:R-:W-:Y:S01]  /*3c10*/  LEA.HI R8, R8, R2, RZ, 0x2 ;  /* 0x0000000208087211 */ /* 0x000fe200078f10ff */
[----:B------:R-:W-:Y:S03]  /*3c20*/  STL [R1+0x7c], R241 ;  /* 0x00007cf101007387 */ /* 0x000fe60000100800 */
[----:B------:R-:W-:Y:S01]  /*3c30*/  LOP3.LUT R8, R8, 0x7ffffffc, RZ, 0xc0, !PT ;  /* 0x7ffffffc08087812 */ /* 0x000fe200078ec0ff */
[----:B------:R-:W-:Y:S03]  /*3c40*/  STL [R1+0x78], R240 ;  /* 0x000078f001007387 */ /* 0x000fe60000100800 */
[----:B------:R-:W-:Y:S01]  /*3c50*/  IADD3 R8, R2, -R8, RZ ;  /* 0x8000000802087210 */ /* 0x000fe20007ffe0ff */
[----:B------:R-:W-:Y:S04]  /*3c60*/  STL [R1+0x74], R239 ;  /* 0x000074ef01007387 */ /* 0x000fe80000100800 */
[----:B------:R-:W-:Y:S01]  /*3c70*/  IMAD R8, R8, -0x2, R5 ;  /* 0xfffffffe08087824 */ /* 0x000fe200078e0205 */
[----:B------:R-:W-:Y:S04]  /*3c80*/  STL [R1+0x70], R238 ;  /* 0x000070ee01007387 */ /* 0x000fe80000100800 */
[C---:B------:R-:W-:Y:S01]  /*3c90*/  ISETP.GT.AND P6, PT, R8.reuse, RZ, PT ;  /* 0x000000ff0800720c */ /* 0x040fe20003fc4270 */
[----:B------:R-:W-:Y:S01]  /*3ca0*/  STL [R1+0x6c], R237 ;  /* 0x00006ced01007387 */ /* 0x000fe20000100800 */
[----:B------:R-:W-:-:S02]  /*3cb0*/  ISETP.GT.AND P5, PT, R8, 0x1, PT ;  /* 0x000000010800780c */ /* 0x000fc40003fa4270 */
[----:B------:R-:W-:Y:S01]  /*3cc0*/  ISETP.GT.AND P4, PT, R8, 0x8, PT ;  /* 0x000000080800780c */ /* 0x000fe20003f84270 */
[----:B------:R-:W-:Y:S01]  /*3cd0*/  STL [R1+0x68], R236 ;  /* 0x000068ec01007387 */ /* 0x000fe20000100800 */
[----:B------:R-:W-:Y:S02]  /*3ce0*/  FSEL R6, R142, -INF , P6 ;  /* 0xff8000008e067808 */ /* 0x000fe40003000000 */
[----:B------:R-:W-:Y:S01]  /*3cf0*/  FSEL R7, R141, -INF , P5 ;  /* 0xff8000008d077808 */ /* 0x000fe20002800000 */
[----:B------:R-:W-:Y:S01]  /*3d00*/  STL [R1+0x64], R235 ;  /* 0x000064eb01007387 */ /* 0x000fe20000100800 */
[----:B------:R-:W-:Y:S02]  /*3d10*/  ISETP.GT.AND P2, PT, R8, 0x9, PT ;  /* 0x000000090800780c */ /* 0x000fe40003f44270 */
[----:B------:R-:W-:Y:S01]  /*3d20*/  FSEL R9, R106, -INF , P4 ;  /* 0xff8000006a097808 */ /* 0x000fe20002000000 */
[----:B------:R-:W-:Y:S01]  /*3d30*/  STL [R1+0x60], R234 ;  /* 0x000060ea01007387 */ /* 0x000fe20000100800 */
[----:B------:R-:W-:-:S02]  /*3d40*/  FMNMX.FTZ R135, R6, R7, !PT ;  /* 0x0000000706877209 */ /* 0x000fc40007810000 */
[----:B------:R-:W-:Y:S01]  /*3d50*/  FSEL R11, R108, -INF , P6 ;  /* 0xff8000006c0b7808 */ /* 0x000fe20003000000 */
        /* <DEDUP_REMOVED lines=15> */
[----:B------:R1:W-:Y:S01]  /*3e50*/  STL [R1+0x48], R224 ;  /* 0x000048e001007387 */ /* 0x0003e20000100800 */
[----:B------:R-:W-:-:S02]  /*3e60*/  FMNMX.FTZ R135, R10, R135, !PT ;  /* 0x000000870a877209 */ /* 0x000fc40007810000 */
[----:B------:R-:W-:Y:S01]  /*3e70*/  FSEL R126, R110, -INF , P4 ;  /* 0xff8000006e7e7808 */ /* 0x000fe20002000000 */
[----:B------:R-:W-:Y:S01]  /*3e80*/  LDSM.16.MT88.4 R60, [R225+0x900] ;  /* 0x00090000e13c783b */ /* 0x000fe20000004200 */
[----:B------:R-:W-:Y:S02]  /*3e90*/  FSEL R15, R104, -INF , P4 ;  /* 0xff800000680f7808 */ /* 0x000fe40002000000 */
[----:B------:R-:W-:Y:S01]  /*3ea0*/  FSEL R110, R140, -INF , P4 ;  /* 0xff8000008c6e7808 */ /* 0x000fe20002000000 */
[----:B------:R-:W-:Y:S01]  /*3eb0*/  LDSM.16.MT88.4 R100, [R228+0x2100] ;  /* 0x00210000e464783b */ /* 0x000fe20000004200 */
[----:B------:R-:W-:Y:S02]  /*3ec0*/  ISETP.GT.AND P4, PT, R8, 0x18, PT ;  /* 0x000000180800780c */ /* 0x000fe40003f84270 */
[----:B------:R-:W-:Y:S01]  /*3ed0*/  FSEL R18, R93, -INF , P5 ;  /* 0xff8000005d127808 */ /* 0x000fe20002800000 */
[----:B------:R-:W-:Y:S01]  /*3ee0*/  LDSM.16.MT88.4 R56, [R227+0x900] ;  /* 0x00090000e338783b */ /* 0x000fe20000004200 */
        /* <DEDUP_REMOVED lines=8> */
[----:B------:R-:W0:Y:S01]  /*3f70*/  LDGDEPBAR ;  /* 0x00000000000079af */ /* 0x000e220000000000 */
[----:B------:R-:W-:-:S02]  /*3f80*/  FMNMX.FTZ R135, R18, R135, !PT ;  /* 0x0000008712877209 */ /* 0x000fc40007810000 */
[----:B------:R-:W-:Y:S02]  /*3f90*/  FSEL R23, R90, -INF , P6 ;  /* 0xff8000005a177808 */ /* 0x000fe40003000000 */
[----:B------:R-:W-:Y:S02]  /*3fa0*/  FSEL R132, R96, -INF , P6 ;  /* 0xff80000060847808 */ /* 0x000fe40003000000 */
[----:B------:R-:W-:Y:S02]  /*3fb0*/  FSEL R116, R99, -INF , P6 ;  /* 0xff80000063747808 */ /* 0x000fe40003000000 */
[----:B------:R-:W-:Y:S02]  /*3fc0*/  ISETP.GT.AND P6, PT, R8, 0x20, PT ;  /* 0x000000200800780c */ /* 0x000fe40003fc4270 */
[----:B------:R-:W-:Y:S02]  /*3fd0*/  FSEL R20, R85, -INF , P2 ;  /* 0xff80000055147808 */ /* 0x000fe40001000000 */
[----:B------:R-:W-:-:S02]  /*3fe0*/  FMNMX.FTZ R135, R19, R135, !PT ;  /* 0x0000008713877209 */ /* 0x000fc40007810000 */
[----:B------:R-:W-:Y:S02]  /*3ff0*/  FSEL R24, R89, -INF , P5 ;  /* 0xff80000059187808 */ /* 0x000fe40002800000 */
[----:B------:R-:W-:Y:S02]  /*4000*/  FSEL R133, R95, -INF , P5 ;  /* 0xff8000005f857808 */ /* 0x000fe40002800000 */
[----:B------:R-:W-:Y:S02]  /*4010*/  FSEL R118, R97, -INF , P5 ;  /* 0xff80000061767808 */ /* 0x000fe40002800000 */
[----:B------:R-:W-:Y:S01]  /*4020*/  ISETP.GT.AND P5, PT, R8, 0x21, PT ;  /* 0x000000210800780c */ /* 0x000fe20003fa4270 */
[----:B------:R-:W-:Y:S01]  /*4030*/  LDSM.16.MT88.4 R96, [R226+0x2100] ;  /* 0x00210000e260783b */ /* 0x000fe20000004200 */
        /* <DEDUP_REMOVED lines=19> */
[----:B------:R-:W-:Y:S02]  /*4170*/  FSEL R177, R69, -INF , P2 ;  /* 0xff80000045b17808 */ /* 0x000fe40001000000 */
[----:B------:R-:W-:Y:S01]  /*4180*/  FMNMX.FTZ R135, R176, R135, !PT ;  /* 0x00000087b0877209 */ /* 0x000fe20007810000 */
[----:B------:R-:W-:Y:S01]  /*4190*/  LDSM.16.MT88.4 R68, [R226+0x2900] ;  /* 0x00290000e244783b */ /* 0x000fe20000004200 */
[----:B------:R-:W-:-:S02]  /*41a0*/  ISETP.GT.AND P4, PT, R8, 0x30, PT ;  /* 0x000000300800780c */ /* 0x000fc40003f84270 */
[----:B------:R-:W-:Y:S02]  /*41b0*/  FSEL R182, R72, -INF , P6 ;  /* 0xff80000048b67808 */ /* 0x000fe40003000000 */
[----:B------:R-:W-:Y:S02]  /*41c0*/  FSEL R170, R80, -INF , P6 ;  /* 0xff80000050aa7808 */ /* 0x000fe40003000000 */
[----:B------:R-:W-:Y:S02]  /*41d0*/  FSEL R168, R84, -INF , P6 ;  /* 0xff80000054a87808 */ /* 0x000fe40003000000 */
[----:B------:R-:W-:Y:S01]  /*41e0*/  ISETP.GT.AND P6, PT, R8, 0x31, PT ;  /* 0x000000310800780c */ /* 0x000fe20003fc4270 */
[----:B------:R-:W-:Y:S01]  /*41f0*/  LDSM.16.MT88.4 R84, [R228+0x100] ;  /* 0x00010000e454783b */ /* 0x000fe20000004200 */
[----:B------:R-:W-:Y:S02]  /*4200*/  FSEL R13, R30, -INF , P4 ;  /* 0xff8000001e0d7808 */ /* 0x000fe40002000000 */
[----:B------:R-:W-:-:S02]  /*4210*/  FMNMX.FTZ R135, R177, R135, !PT ;  /* 0x00000087b1877209 */ /* 0x000fc40007810000 */
[----:B------:R-:W-:Y:S01]  /*4220*/  FSEL R181, R45, -INF , P5 ;  /* 0xff8000002db57808 */ /* 0x000fe20002800000 */
[----:B------:R-:W-:Y:S01]  /*4230*/  STL [R1+0x4], R13 ;  /* 0x0000040d01007387 */ /* 0x000fe20000100800 */
[----:B------:R-:W-:Y:S02]  /*4240*/  FSEL R169, R75, -INF , P5 ;  /* 0xff8000004ba97808 */ /* 0x000fe40002800000 */
[----:B------:R-:W-:Y:S01]  /*4250*/  FSEL R166, R82, -INF , P5 ;  /* 0xff80000052a67808 */ /* 0x000fe20002800000 */
[----:B------:R-:W-:Y:S01]  /*4260*/  LDSM.16.MT88.4 R44, [R225+0x100] ;  /* 0x00010000e12c783b */ /* 0x000fe20000004200 */
[----:B------:R-:W-:Y:S02]  /*4270*/  ISETP.GT.AND P5, PT, R8, 0x38, PT ;  /* 0x000000380800780c */ /* 0x000fe40003fa4270 */
[----:B------:R-:W-:Y:S01]  /*4280*/  FSEL R12, R29, -INF , P6 ;  /* 0xff8000001d0c7808 */ /* 0x000fe20003000000 */
[----:B------:R-:W-:Y:S01]  /*4290*/  LDSM.16.MT88.4 R80, [R226+0x100] ;  /* 0x00010000e250783b */ /* 0x000fe20000004200 */
[----:B------:R-:W-:-:S02]  /*42a0*/  FMNMX.FTZ R135, R13, R135, !PT ;  /* 0x000000870d877209 */ /* 0x000fc40007810000 */
[----:B------:R-:W-:Y:S01]  /*42b0*/  ISETP.GT.AND P4, PT, R8, 0x39, PT ;  /* 0x000000390800780c */ /* 0x000fe20003f84270 */
[----:B------:R-:W-:Y:S01]  /*42c0*/  STL [R1], R12 ;  /* 0x0000000c01007387 */ /* 0x000fe20000100800 */
[----:B-1----:R-:W-:Y:S02]  /*42d0*/  FSEL R224, R22, -INF , P5 ;  /* 0xff80000016e07808 */ /* 0x002fe40002800000 */
[----:B------:R-:W-:Y:S01]  /*42e0*/  FMNMX.FTZ R135, R12, R135, !PT ;  /* 0x000000870c877209 */ /* 0x000fe20007810000 */
[----:B------:R-:W-:Y:S01]  /*42f0*/  LDSM.16.MT88.4 R72, [R225+0x2900] ;  /* 0x00290000e148783b */ /* 0x000fe20000004200 */
[----:B------:R-:W-:Y:S02]  /*4300*/  FSEL R243, R21, -INF , P4 ;  /* 0xff80000015f37808 */ /* 0x000fe40002000000 */
[----:B------:R-:W-:Y:S01]  /*4310*/  FMNMX.FTZ R135, R224, R135, !PT ;  /* 0x00000087e0877209 */ /* 0x000fe20007810000 */
[----:B------:R-:W-:Y:S01]  /*4320*/  STL [R1+0x8c], R224 ;  /* 0x00008ce001007387 */ /* 0x000fe20000100800 */
[----:B------:R-:W-:-:S02]  /*4330*/  FSEL R179, R40, -INF , P2 ;  /* 0xff80000028b37808 */ /* 0x000fc40001000000 */
[----:B------:R-:W-:Y:S01]  /*4340*/  FMNMX.FTZ R135, R243, R135, !PT ;  /* 0x00000087f3877209 */ /* 0x000fe20007810000 */
[----:B------:R-:W-:Y:S01]  /*4350*/  STL [R1+0x90], R243 ;  /* 0x000090f301007387 */ /* 0x000fe20000100800 */
[----:B------:R-:W-:Y:S02]  /*4360*/  FSEL R165, R67, -INF , P2 ;  /* 0xff80000043a57808 */ /* 0x000fe40001000000 */
[----:B------:R-:W-:Y:S01]  /*4370*/  FSEL R139, R65, -INF , P2 ;  /* 0xff800000418b7808 */ /* 0x000fe20001000000 */
[----:B------:R-:W1:Y:S01]  /*4380*/  SHFL.BFLY PT, R2, R135, 0x2, 0x1f ;  /* 0x0c401f0087027f89 */ /* 0x000e6200000e0000 */
[----:B------:R-:W-:Y:S02]  /*4390*/  FSEL R207, R31, -INF , P6 ;  /* 0xff8000001fcf7808 */ /* 0x000fe40003000000 */
[----:B------:R-:W-:Y:S02]  /*43a0*/  FSEL R206, R28, -INF , P5 ;  /* 0xff8000001cce7808 */ /* 0x000fe40002800000 */
[----:B------:R-:W-:-:S02]  /*43b0*/  FSEL R203, R27, -INF , P4 ;  /* 0xff8000001bcb7808 */ /* 0x000fc40002000000 */
[----:B------:R-:W-:Y:S02]  /*43c0*/  FMNMX.FTZ R0, R108, R109, !PT ;  /* 0x0000006d6c007209 */ /* 0x000fe40007810000 */
[----:B------:R-:W-:Y:S02]  /*43d0*/  FSEL R204, R53, -INF , P6 ;  /* 0xff80000035cc7808 */ /* 0x000fe40003000000 */
[----:B------:R-:W-:Y:S02]  /*43e0*/  FMNMX.FTZ R0, R110, R0, !PT ;  /* 0x000000006e007209 */ /* 0x000fe40007810000 */
[----:B------:R-:W-:Y:S02]  /*43f0*/  FSEL R191, R34, -INF , P5 ;  /* 0xff80000022bf7808 */ /* 0x000fe40002800000 */
[----:B------:R-:W-:Y:S02]  /*4400*/  FMNMX.FTZ R0, R111, R0, !PT ;  /* 0x000000006f007209 */ /* 0x000fe40007810000 */
[----:B------:R-:W-:-:S02]  /*4410*/  FSEL R190, R33, -INF , P4 ;  /* 0xff80000021be7808 */ /* 0x000fc40002000000 */
[----:B------:R-:W-:Y:S02]  /*4420*/  FMNMX.FTZ R0, R116, R0, !PT ;  /* 0x0000000074007209 */ /* 0x000fe40007810000 */
[----:B------:R-:W-:Y:S02]  /*4430*/  FSEL R186, R50, -INF , P6 ;  /* 0xff80000032ba7808 */ /* 0x000fe40003000000 */
[----:B------:R-:W-:Y:S02]  /*4440*/  FMNMX.FTZ R0, R118, R0, !PT ;  /* 0x0000000076007209 */ /* 0x000fe40007810000 */
[----:B-1----:R-:W-:Y:S02]  /*4450*/  FMNMX.FTZ R135, R135, R2, !PT ;  /* 0x0000000287877209 */ /* 0x002fe40007810000 */
[----:B------:R-:W-:Y:S02]  /*4460*/  FMNMX.FTZ R0, R117, R0, !PT ;  /* 0x0000000075007209 */ /* 0x000fe40007810000 */
[----:B------:R-:W-:Y:S01]  /*4470*/  FSEL R185, R48, -INF , P5 ;  /* 0xff80000030b97808 */ /* 0x000fe20002800000 */
[----:B------:R-:W1:Y:S01]  /*4480*/  SHFL.BFLY PT, R2, R135, 0x1, 0x1f ;  /* 0x0c201f0087027f89 */ /* 0x000e6200000e0000 */
[----:B------:R-:W-:-:S02]  /*4490*/  FMNMX.FTZ R0, R119, R0, !PT ;  /* 0x0000000077007209 */ /* 0x000fc40007810000 */
        /* <DEDUP_REMOVED lines=10> */
[----:B------:R-:W-:Y:S01]  /*4540*/  FMNMX.FTZ R2, R15, R2, !PT ;  /* 0x000000020f027209 */ /* 0x000fe20007810000 */
[----:B------:R-:W-:Y:S03]  /*4550*/  STL [R1+0x94], R135 ;  /* 0x0000948701007387 */ /* 0x000fe60000100800 */
[----:B------:R-:W-:-:S02]  /*4560*/  FMNMX.FTZ R2, R16, R2, !PT ;  /* 0x0000000210027209 */ /* 0x000fc40007810000 */
[----:B------:R-:W-:Y:S02]  /*4570*/  FSEL R13, R13, RZ, P2 ;  /* 0x000000ff0d0d7208 */ /* 0x000fe40001000000 */
[----:B------:R-:W-:Y:S02]  /*4580*/  FMNMX.FTZ R2, R23, R2, !PT ;  /* 0x0000000217027209 */ /* 0x000fe40007810000 */
[----:B------:R-:W-:Y:S02]  /*4590*/  ISETP.GT.AND P2, PT, R8, 0x30, PT ;  /* 0x000000300800780c */ /* 0x000fe40003f44270 */
[----:B------:R-:W-:Y:S02]  /*45a0*/  FMNMX.FTZ R2, R24, R2, !PT ;  /* 0x0000000218027209 */ /* 0x000fe40007810000 */
[----:B------:R-:W-:Y:S02]  /*45b0*/  FSEL R233, R32, -INF , P2 ;  /* 0xff80000020e97808 */ /* 0x000fe40001000000 */
[----:B------:R-:W-:-:S04]  /*45c0*/  FMNMX.FTZ R2, R25, R2, !PT ;  /* 0x0000000219027209 */ /* 0x000fc80007810000 */
        /* <DEDUP_REMOVED lines=8> */
[----:B------:R-:W-:-:S05]  /*4650*/  FMNMX.FTZ R2, R203, R2, !PT ;  /* 0x00000002cb027209 */ /* 0x000fca0007810000 */
[----:B------:R-:W1:Y:S02]  /*4660*/  SHFL.BFLY PT, R5, R2, 0x2, 0x1f ;  /* 0x0c401f0002057f89 */ /* 0x000e6400000e0000 */
[----:B-1----:R-:W-:-:S05]  /*4670*/  FMNMX.FTZ R2, R2, R5, !PT ;  /* 0x0000000502027209 */ /* 0x002fca0007810000 */
[----:B------:R-:W1:Y:S02]  /*4680*/  SHFL.BFLY PT, R5, R2, 0x1, 0x1f ;  /* 0x0c201f0002057f89 */ /* 0x000e6400000e0000 */
[----:B-1----:R-:W-:Y:S01]  /*4690*/  FMNMX.FTZ R2, R2, R5, !PT ;  /* 0x0000000502027209 */ /* 0x002fe20007810000 */
[----:B------:R-:W-:-:S03]  /*46a0*/  FFMA.FTZ R5, R6, c[0x0][0x2d0], -R13 ;  /* 0x0000b40006057a23 */ /* 0x000fc6000001080d */
[C---:B------:R-:W-:Y:S01]  /*46b0*/  FSETP.NEU.FTZ.AND P2, PT, R2.reuse, -INF , PT ;  /* 0xff8000000200780b */ /* 0x040fe20003f5d000 */
[----:B------:R-:W-:Y:S01]  /*46c0*/  FMUL.FTZ R12, R2, c[0x0][0x2d0] ;  /* 0x0000b400020c7a20 */ /* 0x000fe20000410000 */
[----:B------:R1:W-:Y:S04]  /*46d0*/  MUFU.EX2 R235, R5 ;  /* 0x0000000500eb7308 */ /* 0x0003e80000000800 */
[----:B------:R-:W-:Y:S02]  /*46e0*/  FSEL R12, R12, RZ, P2 ;  /* 0x000000ff0c0c7208 */ /* 0x000fe40001000000 */
[----:B------:R-:W-:Y:S02]  /*46f0*/  ISETP.GT.AND P2, PT, R8, 0x30, PT ;  /* 0x000000300800780c */ /* 0x000fe40003f44270 */
[----:B------:R-:W-:Y:S01]  /*4700*/  FMNMX.FTZ R8, R124, R125, !PT ;  /* 0x0000007d7c087209 */ /* 0x000fe20007810000 */
[--C-:B------:R-:W-:Y:S01]  /*4710*/  FFMA.FTZ R3, R15, c[0x0][0x2d0], -R12.reuse ;  /* 0x0000b4000f037a23 */ /* 0x100fe2000001080c */
[----:B------:R-:W-:Y:S01]  /*4720*/  FSEL R205, R52, -INF , P2 ;  /* 0xff80000034cd7808 */ /* 0x000fe20001000000 */
[----:B------:R-:W-:Y:S01]  /*4730*/  FFMA.FTZ R4, R14, c[0x0][0x2d0], -R12 ;  /* 0x0000b4000e047a23 */ /* 0x000fe2000001080c */
[----:B------:R-:W-:Y:S01]  /*4740*/  FMNMX.FTZ R8, R126, R8, !PT ;  /* 0x000000087e087209 */ /* 0x000fe20007810000 */
[----:B------:R2:W-:Y:S01]  /*4750*/  MUFU.EX2 R234, R3 ;  /* 0x0000000300ea7308 */ /* 0x0005e20000000800 */
[----:B------:R-:W-:Y:S01]  /*4760*/  FMNMX.FTZ R0, R205, R0, !PT ;  /* 0x00000000cd007209 */ /* 0x000fe20007810000 */
[----:B------:R-:W-:Y:S01]  /*4770*/  LDSM.16.MT88.4 R52, [R226+0x900] ;  /* 0x00090000e234783b */ /* 0x000fe20000004200 */
[----:B-1----:R-:W-:Y:S01]  /*4780*/  FFMA.FTZ R5, R7, c[0x0][0x2d0], -R13 ;  /* 0x0000b40007057a23 */ /* 0x002fe2000001080d */
[----:B------:R-:W-:-:S02]  /*4790*/  FSEL R187, R187, -INF , P2 ;  /* 0xff800000bbbb7808 */ /* 0x000fc40001000000 */
[----:B------:R-:W-:Y:S02]  /*47a0*/  FMNMX.FTZ R0, R204, R0, !PT ;  /* 0x00000000cc007209 */ /* 0x000fe40007810000 */
[----:B------:R1:W3:Y:S02]  /*47b0*/  MUFU.EX2 R236, R5 ;  /* 0x0000000500ec7308 */ /* 0x0002e40000000800 */
[----:B------:R-:W-:-:S04]  /*47c0*/  FMNMX.FTZ R0, R191, R0, !PT ;  /* 0x00000000bf007209 */ /* 0x000fc80007810000 */
[----:B------:R-:W-:Y:S01]  /*47d0*/  FMNMX.FTZ R0, R190, R0, !PT ;  /* 0x00000000be007209 */ /* 0x000fe20007810000 */
[----:B--2---:R-:W-:Y:S01]  /*47e0*/  FFMA.FTZ R3, R16, c[0x0][0x2d0], -R12 ;  /* 0x0000b40010037a23 */ /* 0x004fe2000001080c */
[----:B------:R3:W-:Y:S01]  /*47f0*/  MUFU.EX2 R200, R4 ;  /* 0x0000000400c87308 */ /* 0x0007e20000000800 */
[----:B-1----:R-:W-:-:S07]  /*4800*/  FFMA.FTZ R5, R9, c[0x0][0x2d0], -R13 ;  /* 0x0000b40009057a23 */ /* 0x002fce000001080d */
[----:B------:R1:W2:Y:S01]  /*4810*/  MUFU.EX2 R201, R3 ;  /* 0x0000000300c97308 */ /* 0x0002a20000000800 */
[----:B------:R-:W4:Y:S07]  /*4820*/  SHFL.BFLY PT, R9, R0, 0x2, 0x1f ;  /* 0x0c401f0000097f89 */ /* 0x000f2e00000e0000 */
[----:B------:R4:W-:Y:S01]  /*4830*/  MUFU.EX2 R135, R5 ;  /* 0x0000000500877308 */ /* 0x0009e20000000800 */
[----:B---3--:R-:W-:Y:S01]  /*4840*/  F2FP.BF16.PACK_AB R4, R236, R235 ;  /* 0x000000ebec04723e */ /* 0x008fe200000010ff */
[----:B-1----:R-:W-:Y:S01]  /*4850*/  FFMA.FTZ R3, R17, c[0x0][0x2d0], -R13 ;  /* 0x0000b40011037a23 */ /* 0x002fe2000001080d */
[----:B--2---:R-:W-:-:S05]  /*4860*/  F2FP.BF16.PACK_AB R7, R201, R234 ;  /* 0x000000eac907723e */ /* 0x004fca00000010ff */
[----:B------:R1:W-:Y:S01]  /*4870*/  MUFU.EX2 R241, R3 ;  /* 0x0000000300f17308 */ /* 0x0003e20000000800 */
[----:B----4-:R-:W-:Y:S01]  /*4880*/  FFMA.FTZ R5, R10, c[0x0][0x2d0], -R13 ;  /* 0x0000b4000a057a23 */ /* 0x010fe2000001080d */
[----:B------:R-:W-:-:S06]  /*4890*/  FMNMX.FTZ R0, R0, R9, !PT ;  /* 0x0000000900007209 */ /* 0x000fcc0007810000 */
[----:B------:R2:W3:Y:S01]  /*48a0*/  MUFU.EX2 R224, R5 ;  /* 0x0000000500e07308 */ /* 0x0004e20000000800 */
[----:B------:R-:W4:Y:S01]  /*48b0*/  SHFL.BFLY PT, R16, R0, 0x1, 0x1f ;  /* 0x0c201f0000107f89 */ /* 0x000f2200000e0000 */
[----:B-1----:R-:W-:-:S06]  /*48c0*/  FFMA.FTZ R3, R18, c[0x0][0x2d0], -R13 ;  /* 0x0000b40012037a23 */ /* 0x002fcc000001080d */
[----:B------:R1:W-:Y:S01]  /*48d0*/  MUFU.EX2 R231, R3 ;  /* 0x0000000300e77308 */ /* 0x0003e20000000800 */
[----:B--2---:R-:W-:Y:S01]  /*48e0*/  FFMA.FTZ R5, R11, c[0x0][0x2d0], -R12 ;  /* 0x0000b4000b057a23 */ /* 0x004fe2000001080c */
[----:B---3--:R-:W-:-:S06]  /*48f0*/  F2FP.BF16.PACK_AB R6, R224, R135 ;  /* 0x00000087e006723e */ /* 0x008fcc00000010ff */
[----:B------:R-:W2:Y:S01]  /*4900*/  MUFU.EX2 R188, R5 ;  /* 0x0000000500bc7308 */ /* 0x000ea20000000800 */
[----:B----4-:R-:W-:Y:S02]  /*4910*/  FMNMX.FTZ R137, R0, R16, !PT ;  /* 0x0000001000897209 */ /* 0x010fe40007810000 */
[----:B-1----:R-:W-:Y:S01]  /*4920*/  FMNMX.FTZ R3, R127, R8, !PT ;  /* 0x000000087f037209 */ /* 0x002fe20007810000 */
[----:B------:R-:W-:Y:S01]  /*4930*/  FFMA.FTZ R8, R19, c[0x0][0x2d0], -R13 ;  /* 0x0000b40013087a23 */ /* 0x000fe2000001080d */
[----:B------:R-:W-:Y:S02]  /*4940*/  FSETP.NEU.FTZ.AND P2, PT, R137, -INF , PT ;  /* 0xff8000008900780b */ /* 0x000fe40003f5d000 */
[----:B------:R-:W-:Y:S01]  /*4950*/  FMNMX.FTZ R3, R132, R3, !PT ;  /* 0x0000000384037209 */ /* 0x000fe20007810000 */
[----:B------:R1:W-:Y:S03]  /*4960*/  MUFU.EX2 R237, R8 ;  /* 0x0000000800ed7308 */ /* 0x0003e60000000800 */
[----:B------:R-:W-:-:S02]  /*4970*/  FMNMX.FTZ R3, R133, R3, !PT ;  /* 0x0000000385037209 */ /* 0x000fc40007810000 */
[----:B--2---:R-:W-:Y:S02]  /*4980*/  F2FP.BF16.PACK_AB R5, R200, R188 ;  /* 0x000000bcc805723e */ /* 0x004fe400000010ff */
[----:B------:R-:W-:-:S05]  /*4990*/  FMNMX.FTZ R3, R134, R3, !PT ;  /* 0x0000000386037209 */ /* 0x000fca0007810000 */
[----:B------:R-:W-:Y:S01]  /*49a0*/  HMMA.16816.F32.BF16 R64, R4, R44, RZ ;  /* 0x0000002c0440723c */ /* 0x000fe200000418ff */
[----:B-1----:R-:W-:-:S04]  /*49b0*/  FFMA.FTZ R8, R20, c[0x0][0x2d0], -R13 ;  /* 0x0000b40014087a23 */ /* 0x002fc8000001080d */
[----:B------:R1:W2:Y:S03]  /*49c0*/  MUFU.EX2 R238, R8 ;  /* 0x0000000800ee7308 */ /* 0x0002a60000000800 */
[C---:B------:R-:W-:Y:S08]  /*49d0*/  HMMA.16816.F32.BF16 R156, R4.reuse, R88, RZ ;  /* 0x00000058049c723c */ /* 0x040ff000000418ff */
[----:B------:R-:W-:Y:S01]  /*49e0*/  HMMA.16816.F32.BF16 R140, R4, R100, RZ ;  /* 0x00000064048c723c */ /* 0x000fe200000418ff */
[----:B-1----:R-:W-:Y:S01]  /*49f0*/  FMNMX.FTZ R8, R138, R3, !PT ;  /* 0x000000038a087209 */ /* 0x002fe20007810000 */
[----:B------:R-:W-:Y:S01]  /*4a00*/  FFMA.FTZ R3, R23, c[0x0][0x2d0], -R12 ;  /* 0x0000b40017037a23 */ /* 0x000fe2000001080c */
[----:B--2---:R-:W-:-:S05]  /*4a10*/  F2FP.BF16.PACK_AB R10, R238, R237 ;  /* 0x000000edee0a723e */ /* 0x004fca00000010ff */
[C---:B------:R-:W-:Y:S01]  /*4a20*/  HMMA.16816.F32.BF16 R128, R4.reuse, R104, RZ ;  /* 0x000000680480723c */ /* 0x040fe200000418ff */
[----:B------:R-:W-:Y:S01]  /*4a30*/  FMNMX.FTZ R8, R170, R8, !PT ;  /* 0x00000008aa087209 */ /* 0x000fe20007810000 */
[----:B------:R1:W-:Y:S06]  /*4a40*/  MUFU.EX2 R240, R3 ;  /* 0x0000000300f07308 */ /* 0x0003ec0000000800 */
[C---:B------:R-:W-:Y:S08]  /*4a50*/  HMMA.16816.F32.BF16 R152, R4.reuse, R80, RZ ;  /* 0x000000500498723c */ /* 0x040ff000000418ff */
[----:B------:R-:W-:Y:S01]  /*4a60*/  HMMA.16816.F32.BF16 R160, R4, R84, RZ ;  /* 0x0000005404a0723c */ /* 0x000fe200000418ff */
[----:B-1----:R-:W-:Y:S01]  /*4a70*/  FMNMX.FTZ R3, R169, R8, !PT ;  /* 0x00000008a9037209 */ /* 0x002fe20007810000 */
[----:B------:R-:W-:-:S03]  /*4a80*/  FFMA.FTZ R8, R24, c[0x0][0x2d0], -R12 ;  /* 0x0000b40018087a23 */ /* 0x000fc6000001080c */
[----:B------:R-:W-:Y:S01]  /*4a90*/  FMNMX.FTZ R3, R167, R3, !PT ;  /* 0x00000003a7037209 */ /* 0x000fe20007810000 */
[----:B------:R1:W2:Y:S02]  /*4aa0*/  MUFU.EX2 R242, R8 ;  /* 0x0000000800f27308 */ /* 0x0002a40000000800 */
[----:B------:R-:W-:Y:S01]  /*4ab0*/  HMMA.16816.F32.BF16 R148, R4, R92, RZ ;  /* 0x0000005c0494723c */ /* 0x000fe200000418ff */
[----:B------:R-:W-:-:S04]  /*4ac0*/  FMNMX.FTZ R3, R165, R3, !PT ;  /* 0x00000003a5037209 */ /* 0x000fc80007810000 */
[----:B------:R-:W-:-:S03]  /*4ad0*/  FMNMX.FTZ R3, R187, R3, !PT ;  /* 0x00000003bb037209 */ /* 0x000fc60007810000 */
[----:B------:R-:W-:Y:S01]  /*4ae0*/  HMMA.16816.F32.BF16 R144, R4, R96, RZ ;  /* 0x000000600490723c */ /* 0x000fe200000418ff */
[----:B------:R-:W-:-:S04]  /*4af0*/  FMNMX.FTZ R3, R186, R3, !PT ;  /* 0x00000003ba037209 */ /* 0x000fc80007810000 */
[----:B------:R-:W-:Y:S01]  /*4b00*/  FMNMX.FTZ R3, R185, R3, !PT ;  /* 0x00000003b9037209 */ /* 0x000fe20007810000 */
[----:B-1----:R-:W-:Y:S01]  /*4b10*/  FFMA.FTZ R8, R25, c[0x0][0x2d0], -R12 ;  /* 0x0000b40019087a23 */ /* 0x002fe2000001080c */
[----:B--2---:R-:W-:Y:S01]  /*4b20*/  F2FP.BF16.PACK_AB R9, R242, R240 ;  /* 0x000000f0f209723e */ /* 0x004fe200000010ff */
[----:B------:R-:W-:Y:S01]  /*4b30*/  HMMA.16816.F32.BF16 R120, R4, R46, RZ ;  /* 0x0000002e0478723c */ /* 0x000fe200000418ff */
[----:B------:R-:W-:Y:S01]  /*4b40*/  FMNMX.FTZ R14, R184, R3, !PT ;  /* 0x00000003b80e7209 */ /* 0x000fe20007810000 */
[----:B------:R1:W-:Y:S01]  /*4b50*/  MUFU.EX2 R202, R8 ;  /* 0x0000000800ca7308 */ /* 0x0003e20000000800 */
[----:B------:R-:W-:-:S03]  /*4b60*/  FMUL.FTZ R3, R137, c[0x0][0x2d0] ;  /* 0x0000b40089037a20 */ /* 0x000fc60000410000 */
[----:B------:R-:W2:Y:S02]  /*4b70*/  SHFL.BFLY PT, R15, R14, 0x2, 0x1f ;  /* 0x0c401f000e0f7f89 */ /* 0x000ea400000e0000 */
[----:B------:R-:W-:Y:S01]  /*4b80*/  FSEL R3, R3, RZ, P2 ;  /* 0x000000ff03037208 */ /* 0x000fe20001000000 */
[C---:B------:R-:W-:Y:S08]  /*4b90*/  HMMA.16816.F32.BF16 R112, R4.reuse, R82, RZ ;  /* 0x000000520470723c */ /* 0x040ff000000418ff */
[----:B------:R-:W-:Y:S01]  /*4ba0*/  HMMA.16816.F32.BF16 R40, R4, R86, RZ ;  /* 0x000000560428723c */ /* 0x000fe200000418ff */
[----:B-1----:R-:W-:-:S04]  /*4bb0*/  FFMA.FTZ R8, R26, c[0x0][0x2d0], -R12 ;  /* 0x0000b4001a087a23 */ /* 0x002fc8000001080c */
[----:B------:R1:W3:Y:S03]  /*4bc0*/  MUFU.EX2 R232, R8 ;  /* 0x0000000800e87308 */ /* 0x0002e60000000800 */
[----:B------:R-:W-:Y:S01]  /*4bd0*/  HMMA.16816.F32.BF16 R36, R4, R90, RZ ;  /* 0x0000005a0424723c */ /* 0x000fe200000418ff */
[----:B--2---:R-:W-:-:S07]  /*4be0*/  FMNMX.FTZ R0, R14, R15, !PT ;  /* 0x0000000f0e007209 */ /* 0x004fce0007810000 */
[----:B------:R-:W-:Y:S01]  /*4bf0*/  HMMA.16816.F32.BF16 R32, R4, R94, RZ ;  /* 0x0000005e0420723c */ /* 0x000fe200000418ff */
[----:B-1----:R-:W-:Y:S02]  /*4c00*/  F2FP.BF16.PACK_AB R8, R231, R241 ;  /* 0x000000f1e708723e */ /* 0x002fe400000010ff */
[----:B---3--:R-:W-:-:S05]  /*4c10*/  F2FP.BF16.PACK_AB R11, R232, R202 ;  /* 0x000000cae80b723e */ /* 0x008fca00000010ff */
[----:B------:R-:W-:Y:S08]  /*4c20*/  HMMA.16816.F32.BF16 R28, R4, R98, RZ ;  /* 0x00000062041c723c */ /* 0x000ff000000418ff */
[----:B------:R-:W-:Y:S01]  /*4c30*/  HMMA.16816.F32.BF16 R192, R8, R60, R64 ;  /* 0x0000003c08c0723c */ /* 0x000fe20000041840 */
[----:B------:R-:W-:Y:S07]  /*4c40*/  LDSM.16.MT88.4 R64, [R227+0x2900] ;  /* 0x00290000e340783b */ /* 0x000fee0000004200 */
[C---:B------:R-:W-:Y:S08]  /*4c50*/  HMMA.16816.F32.BF16 R24, R4.reuse, R102, RZ ;  /* 0x000000660418723c */ /* 0x040ff000000418ff */
[----:B------:R-:W-:Y:S01]  /*4c60*/  HMMA.16816.F32.BF16 R20, R4, R106, RZ ;  /* 0x0000006a0414723c */ /* 0x000fe200000418ff */
[----:B------:R-:W1:Y:S06]  /*4c70*/  SHFL.BFLY PT, R5, R0, 0x1, 0x1f ;  /* 0x0c201f0000057f89 */ /* 0x000e6c00000e0000 */
[--C-:B------:R-:W-:Y:S01]  /*4c80*/  FFMA.FTZ R4, R108, c[0x0][0x2d0], -R3.reuse ;  /* 0x0000b4006c047a23 */ /* 0x100fe20000010803 */
[C---:B------:R-:W-:Y:S03]  /*4c90*/  HMMA.16816.F32.BF16 R172, R8.reuse, R56, R156 ;  /* 0x0000003808ac723c */ /* 0x040fe6000004189c */
[----:B------:R2:W-:Y:S05]  /*4ca0*/  MUFU.EX2 R189, R4 ;  /* 0x0000000400bd7308 */ /* 0x0005ea0000000800 */
[C---:B------:R-:W-:Y:S08]  /*4cb0*/  HMMA.16816.F32.BF16 R140, R8.reuse, R48, R140 ;  /* 0x00000030088c723c */ /* 0x040ff0000004188c */
[----:B------:R-:W-:Y:S01]  /*4cc0*/  HMMA.16816.F32.BF16 R248, R8, R76, R160 ;  /* 0x0000004c08f8723c */ /* 0x000fe200000418a0 */
[----:B-1----:R-:W-:Y:S01]  /*4cd0*/  FMNMX.FTZ R136, R0, R5, !PT ;  /* 0x0000000500887209 */ /* 0x002fe20007810000 */
[----:B------:R-:W-:-:S02]  /*4ce0*/  FFMA.FTZ R0, R118, c[0x0][0x2d0], -R3 ;  /* 0x0000b40076007a23 */ /* 0x000fc40000010803 */
[----:B--2---:R-:W-:Y:S01]  /*4cf0*/  FFMA.FTZ R4, R109, c[0x0][0x2d0], -R3 ;  /* 0x0000b4006d047a23 */ /* 0x004fe20000010803 */
[----:B------:R-:W-:-:S03]  /*4d00*/  FSETP.NEU.FTZ.AND P2, PT, R136, -INF , PT ;  /* 0xff8000008800780b */ /* 0x000fc60003f5d000 */
[----:B------:R1:W-:Y:S01]  /*4d10*/  MUFU.EX2 R14, R4 ;  /* 0x00000004000e7308 */ /* 0x0003e20000000800 */
[C---:B------:R-:W-:Y:S01]  /*4d20*/  HMMA.16816.F32.BF16 R128, R8.reuse, R64, R128 ;  /* 0x000000400880723c */ /* 0x040fe20000041880 */
[----:B------:R-:W-:Y:S01]  /*4d30*/  MOV R162, R173 ;  /* 0x000000ad00a27202 */ /* 0x000fe20000000f00 */
[----:B------:R-:W-:Y:S02]  /*4d40*/  IMAD.MOV.U32 R160, RZ, RZ, R172 ;  /* 0x000000ffffa07224 */ /* 0x000fe400078e00ac */
[----:B------:R-:W-:Y:S02]  /*4d50*/  IMAD.MOV.U32 R163, RZ, RZ, R175 ;  /* 0x000000ffffa37224 */ /* 0x000fe400078e00af */
[----:B------:R-:W-:Y:S01]  /*4d60*/  IMAD.MOV.U32 R161, RZ, RZ, R174 ;  /* 0x000000ffffa17224 */ /* 0x000fe200078e00ae */
[----:B------:R-:W-:Y:S01]  /*4d70*/  MOV R173, R143 ;  /* 0x0000008f00ad7202 */ /* 0x000fe20000000f00 */
[----:B------:R-:W-:Y:S01]  /*4d80*/  HMMA.16816.F32.BF16 R148, R8, R72, R148 ;  /* 0x000000480894723c */ /* 0x000fe20000041894 */
[----:B------:R-:W-:-:S02]  /*4d90*/  IMAD.MOV.U32 R172, RZ, RZ, R142 ;  /* 0x000000ffffac7224 */ /* 0x000fc400078e008e */
[----:B------:R-:W-:Y:S02]  /*4da0*/  IMAD.MOV.U32 R142, RZ, RZ, R188 ;  /* 0x000000ffff8e7224 */ /* 0x000fe400078e00bc */
[----:B------:R-:W-:Y:S01]  /*4db0*/  IMAD.MOV.U32 R174, RZ, RZ, R141 ;  /* 0x000000ffffae7224 */ /* 0x000fe200078e008d */
[----:B------:R-:W-:Y:S01]  /*4dc0*/  MOV R141, R200 ;  /* 0x000000c8008d7202 */ /* 0x000fe20000000f00 */
[----:B-1----:R-:W-:Y:S01]  /*4dd0*/  FFMA.FTZ R4, R110, c[0x0][0x2d0], -R3 ;  /* 0x0000b4006e047a23 */ /* 0x002fe20000010803 */
[C---:B------:R-:W-:Y:S03]  /*4de0*/  HMMA.16816.F32.BF16 R196, R8.reuse, R52, R152 ;  /* 0x0000003408c4723c */ /* 0x040fe60000041898 */
[----:B------:R1:W2:Y:S05]  /*4df0*/  MUFU.EX2 R6, R4 ;  /* 0x0000000400067308 */ /* 0x0002aa0000000800 */
[----:B------:R-:W-:Y:S01]  /*4e00*/  IMAD.MOV.U32 R16, RZ, RZ, R130 ;  /* 0x000000ffff107224 */ /* 0x000fe200078e0082 */
[----:B------:R-:W-:Y:S01]  /*4e10*/  MOV R5, R129 ;  /* 0x0000008100057202 */ /* 0x000fe20000000f00 */
[----:B------:R-:W-:Y:S01]  /*4e20*/  IMAD.MOV.U32 R7, RZ, RZ, R131 ;  /* 0x000000ffff077224 */ /* 0x000fe200078e0083 */
[----:B------:R-:W-:Y:S01]  /*4e30*/  HMMA.16816.F32.BF16 R144, R8, R68, R144 ;  /* 0x000000440890723c */ /* 0x000fe20000041890 */
[----:B------:R-:W-:-:S04]  /*4e40*/  IMAD.MOV.U32 R118, RZ, RZ, R128 ;  /* 0x000000ffff767224 */ /* 0x000fc800078e0080 */
[----:B------:R-:W-:Y:S01]  /*4e50*/  MOV R17, R151 ;  /* 0x0000009700117202 */ /* 0x000fe20000000f00 */
[----:B------:R-:W-:Y:S01]  /*4e60*/  IMAD.MOV.U32 R230, RZ, RZ, R150 ;  /* 0x000000ffffe67224 */ /* 0x000fe200078e0096 */
[----:B------:R-:W-:Y:S01]  /*4e70*/  MOV R175, R149 ;  /* 0x0000009500af7202 */ /* 0x000fe20000000f00 */
[----:B-1----:R-:W-:Y:S01]  /*4e80*/  FFMA.FTZ R4, R111, c[0x0][0x2d0], -R3 ;  /* 0x0000b4006f047a23 */ /* 0x002fe20000010803 */
[----:B--2---:R-:W-:Y:S01]  /*4e90*/  MOV R143, R6 ;  /* 0x00000006008f7202 */ /* 0x004fe20000000f00 */
[----:B------:R-:W-:Y:S01]  /*4ea0*/  HMMA.16816.F32.BF16 R128, R8, R54, R112 ;  /* 0x000000360880723c */ /* 0x000fe20000041870 */
[----:B------:R1:W2:Y:S01]  /*4eb0*/  MUFU.EX2 R6, R0 ;  /* 0x0000000000067308 */ /* 0x0002a20000000800 */
[----:B------:R-:W-:-:S05]  /*4ec0*/  IMAD.MOV.U32 R229, RZ, RZ, R148 ;  /* 0x000000ffffe57224 */ /* 0x000fca00078e0094 */
[----:B------:R-:W-:Y:S01]  /*4ed0*/  IMAD.MOV.U32 R114, RZ, RZ, R230 ;  /* 0x000000ffff727224 */ /* 0x000fe200078e00e6 */
[C---:B------:R-:W-:Y:S01]  /*4ee0*/  HMMA.16816.F32.BF16 R148, R8.reuse, R62, R120 ;  /* 0x0000003e0894723c */ /* 0x040fe20000041878 */
[----:B------:R3:W4:Y:S05]  /*4ef0*/  MUFU.EX2 R15, R4 ;  /* 0x00000004000f7308 */ /* 0x00072a0000000800 */
[----:B------:R-:W-:Y:S01]  /*4f00*/  IMAD.MOV.U32 R111, RZ, RZ, R145 ;  /* 0x000000ffff6f7224 */ /* 0x000fe200078e0091 */
[----:B------:R-:W-:Y:S01]  /*4f10*/  MOV R120, R203 ;  /* 0x000000cb00787202 */ /* 0x000fe20000000f00 */
[C---:B------:R-:W-:Y:S01]  /*4f20*/  HMMA.16816.F32.BF16 R152, R8.reuse, R78, R40 ;  /* 0x0000004e0898723c */ /* 0x040fe20000041828 */
[----:B-1----:R-:W-:Y:S01]  /*4f30*/  FMUL.FTZ R0, R136, c[0x0][0x2d0] ;  /* 0x0000b40088007a20 */ /* 0x002fe20000410000 */
[----:B------:R-:W-:Y:S01]  /*4f40*/  MOV R122, R16 ;  /* 0x00000010007a7202 */ /* 0x000fe20000000f00 */
[----:B--2---:R-:W-:Y:S01]  /*4f50*/  IMAD.MOV.U32 R115, RZ, RZ, R6 ;  /* 0x000000ffff737224 */ /* 0x004fe200078e0006 */
[----:B------:R-:W-:Y:S01]  /*4f60*/  MOV R109, R146 ;  /* 0x00000092006d7202 */ /* 0x000fe20000000f00 */
[----:B------:R-:W-:Y:S01]  /*4f70*/  IMAD.MOV.U32 R123, RZ, RZ, R7 ;  /* 0x000000ffff7b7224 */ /* 0x000fe200078e0007 */
[----:B------:R-:W-:Y:S01]  /*4f80*/  FSEL R0, R0, RZ, P2 ;  /* 0x000000ff00007208 */ /* 0x000fe20001000000 */
[----:B------:R-:W-:Y:S01]  /*4f90*/  IMAD.MOV.U32 R121, RZ, RZ, R5 ;  /* 0x000000ffff797224 */ /* 0x000fe200078e0005 */
[----:B------:R-:W-:Y:S01]  /*4fa0*/  HMMA.16816.F32.BF16 R220, R8, R74, R32 ;  /* 0x0000004a08dc723c */ /* 0x000fe20000041820 */
[----:B---3--:R-:W-:-:S02]  /*4fb0*/  FFMA.FTZ R4, R116, c[0x0][0x2d0], -R3 ;  /* 0x0000b40074047a23 */ /* 0x008fc40000010803 */
[----:B------:R-:W-:Y:S01]  /*4fc0*/  IMAD.MOV.U32 R116, RZ, RZ, R140 ;  /* 0x000000ffff747224 */ /* 0x000fe200078e008c */
[----:B------:R-:W-:Y:S01]  /*4fd0*/  MOV R41, R121 ;  /* 0x0000007900297202 */ /* 0x000fe20000000f00 */
[----:B------:R1:W-:Y:S01]  /*4fe0*/  MUFU.EX2 R183, R4 ;  /* 0x0000000400b77308 */ /* 0x0003e20000000800 */
[----:B------:R-:W-:Y:S02]  /*4ff0*/  IMAD.MOV.U32 R140, RZ, RZ, R201 ;  /* 0x000000ffff8c7224 */ /* 0x000fe400078e00c9 */
[----:B------:R-:W-:Y:S01]  /*5000*/  HMMA.16816.F32.BF16 R216, R8, R70, R28 ;  /* 0x0000004608d8723c */ /* 0x000fe2000004181c */
[----:B------:R-:W-:Y:S02]  /*5010*/  IMAD.MOV.U32 R110, RZ, RZ, R147 ;  /* 0x000000ffff6e7224 */ /* 0x000fe400078e0093 */
[----:B------:R-:W-:Y:S02]  /*5020*/  IMAD.MOV.U32 R108, RZ, RZ, R144 ;  /* 0x000000ffff6c7224 */ /* 0x000fe400078e0090 */
[----:B------:R-:W-:-:S02]  /*5030*/  IMAD.MOV.U32 R43, RZ, RZ, R123 ;  /* 0x000000ffff2b7224 */ /* 0x000fc400078e007b */
[----:B------:R-:W-:Y:S01]  /*5040*/  IMAD.MOV.U32 R42, RZ, RZ, R122 ;  /* 0x000000ffff2a7224 */ /* 0x000fe200078e007a */
[----:B------:R-:W-:Y:S01]  /*5050*/  HMMA.16816.F32.BF16 R212, R8, R50, R24 ;  /* 0x0000003208d4723c */ /* 0x000fe20000041818 */
[----:B-1----:R-:W-:Y:S02]  /*5060*/  FFMA.FTZ R4, R117, c[0x0][0x2d0], -R3 ;  /* 0x0000b40075047a23 */ /* 0x002fe40000010803 */
[----:B------:R-:W-:-:S05]  /*5070*/  IMAD.MOV.U32 R117, RZ, RZ, R17 ;  /* 0x000000ffff757224 */ /* 0x000fca00078e0011 */
[----:B------:R-:W-:Y:S01]  /*5080*/  HMMA.16816.F32.BF16 R208, R8, R66, R20 ;  /* 0x0000004208d0723c */ /* 0x000fe20000041814 */
[----:B------:R1:W-:Y:S02]  /*5090*/  MUFU.EX2 R239, R4 ;  /* 0x0000000400ef7308 */ /* 0x0003e40000000800 */
[----:B-1----:R-:W-:Y:S02]  /*50a0*/  FFMA.FTZ R4, R119, c[0x0][0x2d0], -R3 ;  /* 0x0000b40077047a23 */ /* 0x002fe40000010803 */
[----:B------:R-:W-:-:S04]  /*50b0*/  IMAD.MOV.U32 R119, RZ, RZ, R202 ;  /* 0x000000ffff777224 */ /* 0x000fc800078e00ca */
[----:B------:R1:W2:Y:S01]  /*50c0*/  MUFU.EX2 R243, R4 ;  /* 0x0000000400f37308 */ /* 0x0002a20000000800 */
[----:B------:R-:W-:Y:S01]  /*50d0*/  HMMA.16816.F32.BF16 R200, R8, R58, R36 ;  /* 0x0000003a08c8723c */ /* 0x000fe20000041824 */
[----:B------:R-:W-:-:S06]  /*50e0*/  IMAD.MOV.U32 R40, RZ, RZ, R119 ;  /* 0x000000ffff287224 */ /* 0x000fcc00078e0077 */
[----:B------:R-:W-:Y:S02]  /*50f0*/  F2FP.BF16.PACK_AB R8, R14, R189 ;  /* 0x000000bd0e08723e */ /* 0x000fe400000010ff */
[----:B----4-:R-:W-:Y:S01]  /*5100*/  F2FP.BF16.PACK_AB R10, R15, R143 ;  /* 0x0000008f0f0a723e */ /* 0x010fe200000010ff */
[----:B-1----:R-:W-:Y:S01]  /*5110*/  FFMA.FTZ R4, R124, c[0x0][0x2d0], -R0 ;  /* 0x0000b4007c047a23 */ /* 0x002fe20000010800 */
[----:B--2---:R-:W-:-:S03]  /*5120*/  F2FP.BF16.PACK_AB R6, R243, R239 ;  /* 0x000000eff306723e */ /* 0x004fc600000010ff */
[----:B------:R1:W-:Y:S02]  /*5130*/  MUFU.EX2 R113, R4 ;  /* 0x0000000400717308 */ /* 0x0003e40000000800 */
[----:B-1----:R-:W-:-:S06]  /*5140*/  FFMA.FTZ R4, R125, c[0x0][0x2d0], -R0 ;  /* 0x0000b4007d047a23 */ /* 0x002fcc0000010800 */
[----:B------:R1:W2:Y:S02]  /*5150*/  MUFU.EX2 R112, R4 ;  /* 0x0000000400707308 */ /* 0x0002a40000000800 */
[----:B-1----:R-:W-:Y:S01]  /*5160*/  FFMA.FTZ R4, R126, c[0x0][0x2d0], -R0 ;  /* 0x0000b4007e047a23 */ /* 0x002fe20000010800 */
[----:B--2---:R-:W-:-:S05]  /*5170*/  F2FP.BF16.PACK_AB R9, R112, R113 ;  /* 0x000000717009723e */ /* 0x004fca00000010ff */
[----:B------:R1:W-:Y:S02]  /*5180*/  MUFU.EX2 R188, R4 ;  /* 0x0000000400bc7308 */ /* 0x0003e40000000800 */
[----:B-1----:R-:W-:-:S06]  /*5190*/  FFMA.FTZ R4, R127, c[0x0][0x2d0], -R0 ;  /* 0x0000b4007f047a23 */ /* 0x002fcc0000010800 */
[----:B------:R1:W2:Y:S02]  /*51a0*/  MUFU.EX2 R244, R4 ;  /* 0x0000000400f47308 */ /* 0x0002a40000000800 */
[----:B-1----:R-:W-:Y:S01]  /*51b0*/  FFMA.FTZ R4, R132, c[0x0][0x2d0], -R0 ;  /* 0x0000b40084047a23 */ /* 0x002fe20000010800 */
[----:B--2---:R-:W-:Y:S02]  /*51c0*/  F2FP.BF16.PACK_AB R11, R244, R188 ;  /* 0x000000bcf40b723e */ /* 0x004fe400000010ff */
[----:B------:R-:W-:-:S03]  /*51d0*/  MOV R132, R117 ;  /* 0x0000007500847202 */ /* 0x000fc60000000f00 */
[----:B------:R1:W-:Y:S02]  /*51e0*/  MUFU.EX2 R252, R4 ;  /* 0x0000000400fc7308 */ /* 0x0003e40000000800 */
[C---:B------:R-:W-:Y:S07]  /*51f0*/  HMMA.16816.F32.BF16 R16, R8.reuse, R80, RZ ;  /* 0x000000500810723c */ /* 0x040fee00000418ff */
[----:B------:R-:W-:Y:S01]  /*5200*/  IMAD.MOV.U32 R80, RZ, RZ, R172 ;  /* 0x000000ffff507224 */ /* 0x000fe200078e00ac */
[----:B------:R-:W-:Y:S01]  /*5210*/  HMMA.16816.F32.BF16 R20, R8, R44, RZ ;  /* 0x0000002c0814723c */ /* 0x000fe200000418ff */
[----:B------:R-:W-:-:S02]  /*5220*/  IMAD.MOV.U32 R81, RZ, RZ, R116 ;  /* 0x000000ffff517224 */ /* 0x000fc400078e0074 */
[----:B-1----:R-:W-:Y:S01]  /*5230*/  FFMA.FTZ R4, R133, c[0x0][0x2d0], -R0 ;  /* 0x0000b40085047a23 */ /* 0x002fe20000010800 */
[----:B------:R-:W-:-:S03]  /*5240*/  MOV R133, R175 ;  /* 0x000000af00857202 */ /* 0x000fc60000000f00 */
[----:B------:R-:W-:Y:S01]  /*5250*/  IMAD.MOV.U32 R44, RZ, RZ, R110 ;  /* 0x000000ffff2c7224 */ /* 0x000fe200078e006e */
[----:B------:R1:W2:Y:S01]  /*5260*/  MUFU.EX2 R245, R4 ;  /* 0x0000000400f57308 */ /* 0x0002a20000000800 */
[----:B------:R-:W-:Y:S01]  /*5270*/  HMMA.16816.F32.BF16 R36, R8, R84, RZ ;  /* 0x000000540824723c */ /* 0x000fe200000418ff */
[----:B------:R-:W-:-:S06]  /*5280*/  IMAD.MOV.U32 R45, RZ, RZ, R109 ;  /* 0x000000ffff2d7224 */ /* 0x000fcc00078e006d */
[----:B------:R-:W-:Y:S01]  /*5290*/  MOV R85, R115 ;  /* 0x0000007300557202 */ /* 0x000fe20000000f00 */
[----:B------:R-:W-:Y:S01]  /*52a0*/  HMMA.16816.F32.BF16 R32, R8, R88, RZ ;  /* 0x000000580820723c */ /* 0x000fe200000418ff */
[----:B-1----:R-:W-:Y:S01]  /*52b0*/  FFMA.FTZ R4, R134, c[0x0][0x2d0], -R0 ;  /* 0x0000b40086047a23 */ /* 0x002fe20000010800 */
[----:B--2---:R-:W-:-:S06]  /*52c0*/  F2FP.BF16.PACK_AB R5, R245, R252 ;  /* 0x000000fcf505723e */ /* 0x004fcc00000010ff */
[C---:B------:R-:W-:Y:S01]  /*52d0*/  HMMA.16816.F32.BF16 R28, R8.reuse, R92, RZ ;  /* 0x0000005c081c723c */ /* 0x040fe200000418ff */
[----:B------:R-:W-:Y:S01]  /*52e0*/  MOV R134, R108 ;  /* 0x0000006c00867202 */ /* 0x000fe20000000f00 */
[----:B------:R1:W-:Y:S03]  /*52f0*/  MUFU.EX2 R247, R4 ;  /* 0x0000000400f77308 */ /* 0x0003e60000000800 */
[----:B------:R-:W-:Y:S02]  /*5300*/  MOV R88, R134 ;  /* 0x0000008600587202 */ /* 0x000fe40000000f00 */
[----:B------:R-:W-:Y:S01]  /*5310*/  IMAD.MOV.U32 R93, RZ, RZ, R183 ;  /* 0x000000ffff5d7224 */ /* 0x000fe200078e00b7 */
[----:B------:R-:W-:Y:S07]  /*5320*/  HMMA.16816.F32.BF16 R24, R8, R96, RZ ;  /* 0x000000600818723c */ /* 0x000fee00000418ff */
[----:B------:R-:W-:Y:S01]  /*5330*/  MOV R96, R40 ;  /* 0x0000002800607202 */ /* 0x000fe20000000f00 */
[----:B------:R-:W-:-:S02]  /*5340*/  IMAD.MOV.U32 R97, RZ, RZ, R140 ;  /* 0x000000ffff617224 */ /* 0x000fc400078e008c */
[----:B-1----:R-:W-:Y:S01]  /*5350*/  FFMA.FTZ R4, R138, c[0x0][0x2d0], -R0 ;  /* 0x0000b4008a047a23 */ /* 0x002fe20000010800 */
[----:B------:R-:W-:-:S03]  /*5360*/  MOV R138, R111 ;  /* 0x0000006f008a7202 */ /* 0x000fc60000000f00 */
[----:B------:R1:W2:Y:S01]  /*5370*/  MUFU.EX2 R246, R4 ;  /* 0x0000000400f67308 */ /* 0x0002a20000000800 */
[----:B------:R-:W-:Y:S02]  /*5380*/  MOV R89, R138 ;  /* 0x0000008a00597202 */ /* 0x000fe40000000f00 */
[----:B-1----:R-:W-:Y:S01]  /*5390*/  F2FP.BF16.PACK_AB R4, R115, R183 ;  /* 0x000000b77304723e */ /* 0x002fe200000010ff */
[----:B------:R-:W-:Y:S01]  /*53a0*/  IMAD.MOV.U32 R115, RZ, RZ, R229 ;  /* 0x000000ffff737224 */ /* 0x000fe200078e00e5 */
[----:B--2---:R-:W-:-:S07]  /*53b0*/  F2FP.BF16.PACK_AB R7, R246, R247 ;  /* 0x000000f7f607723e */ /* 0x004fce00000010ff */
[----:B------:R-:W-:Y:S07]  /*53c0*/  HMMA.16816.F32.BF16 R156, R4, R52, R16 ;  /* 0x00000034049c723c */ /* 0x000fee0000041810 */
[----:B------:R-:W-:Y:S01]  /*53d0*/  IMAD.MOV.U32 R52, RZ, RZ, R120 ;  /* 0x000000ffff347224 */ /* 0x000fe200078e0078 */
[----:B------:R-:W-:Y:S01]  /*53e0*/  HMMA.16816.F32.BF16 R16, R8, R104, RZ ;  /* 0x000000680810723c */ /* 0x000fe200000418ff */
[----:B------:R-:W-:Y:S02]  /*53f0*/  IMAD.MOV.U32 R53, RZ, RZ, R118 ;  /* 0x000000ffff357224 */ /* 0x000fe400078e0076 */
[----:B------:R-:W-:-:S02]  /*5400*/  IMAD.MOV.U32 R84, RZ, RZ, R52 ;  /* 0x000000ffff547224 */ /* 0x000fc400078e0034 */
[----:B------:R-:W-:Y:S01]  /*5410*/  IMAD.MOV.U32 R52, RZ, RZ, R115 ;  /* 0x000000ffff347224 */ /* 0x000fe200078e0073 */
[----:B------:R-:W-:Y:S01]  /*5420*/  MOV R115, R141 ;  /* 0x0000008d00737202 */ /* 0x000fe20000000f00 */
[----:B------:R-:W-:Y:S01]  /*5430*/  IMAD.MOV.U32 R104, RZ, RZ, R81 ;  /* 0x000000ffff687224 */ /* 0x000fe200078e0051 */
[----:B------:R-:W-:Y:S01]  /*5440*/  HMMA.16816.F32.BF16 R144, R4, R60, R20 ;  /* 0x0000003c0490723c */ /* 0x000fe20000041814 */
[----:B------:R-:W-:-:S06]  /*5450*/  IMAD.MOV.U32 R81, RZ, RZ, R143 ;  /* 0x000000ffff517224 */ /* 0x000fcc00078e008f */
[----:B------:R-:W-:Y:S01]  /*5460*/  IMAD.MOV.U32 R60, RZ, RZ, R174 ;  /* 0x000000ffff3c7224 */ /* 0x000fe200078e00ae */
[----:B------:R-:W-:Y:S01]  /*5470*/  HMMA.16816.F32.BF16 R20, R8, R100, RZ ;  /* 0x000000640814723c */ /* 0x000fe200000418ff */
[----:B------:R-:W-:Y:S02]  /*5480*/  MOV R61, R173 ;  /* 0x000000ad003d7202 */ /* 0x000fe40000000f00 */
[----:B------:R-:W-:-:S04]  /*5490*/  IMAD.MOV.U32 R105, RZ, RZ, R60 ;  /* 0x000000ffff697224 */ /* 0x000fc800078e003c */
[----:B------:R-:W-:Y:S01]  /*54a0*/  IMAD.MOV.U32 R100, RZ, RZ, R42 ;  /* 0x000000ffff647224 */ /* 0x000fe200078e002a */
[----:B------:R-:W-:Y:S01]  /*54b0*/  HMMA.16816.F32.BF16 R16, R4, R64, R16 ;  /* 0x000000400410723c */ /* 0x000fe20000041810 */
[----:B------:R-:W-:-:S07]  /*54c0*/  MOV R101, R43 ;  /* 0x0000002b00657202 */ /* 0x000fce0000000f00 */
[C---:B------:R-:W-:Y:S07]  /*54d0*/  HMMA.16816.F32.BF16 R172, R4.reuse, R76, R36 ;  /* 0x0000004c04ac723c */ /* 0x040fee0000041824 */
[----:B------:R-:W-:Y:S01]  /*54e0*/  IMAD.MOV.U32 R77, RZ, RZ, R41 ;  /* 0x000000ffff4d7224 */ /* 0x000fe200078e0029 */
[C---:B------:R-:W-:Y:S08]  /*54f0*/  HMMA.16816.F32.BF16 R108, R4.reuse, R56, R32 ;  /* 0x00000038046c723c */ /* 0x040ff00000041820 */
[----:B------:R-:W-:Y:S01]  /*5500*/  HMMA.16816.F32.BF16 R124, R4, R72, R28 ;  /* 0x00000048047c723c */ /* 0x000fe2000004181c */
[----:B------:R-:W-:Y:S01]  /*5510*/  IMAD.MOV.U32 R76, RZ, RZ, R17 ;  /* 0x000000ffff4c7224 */ /* 0x000fe200078e0011 */
[----:B------:R-:W-:Y:S01]  /*5520*/  MOV R230, R18 ;  /* 0x0000001200e67202 */ /* 0x000fe20000000f00 */
[----:B------:R-:W-:-:S02]  /*5530*/  IMAD.MOV.U32 R92, RZ, RZ, R16 ;  /* 0x000000ffff5c7224 */ /* 0x000fc400078e0010 */
[----:B------:R-:W-:-:S03]  /*5540*/  IMAD.MOV.U32 R229, RZ, RZ, R19 ;  /* 0x000000ffffe57224 */ /* 0x000fc600078e0013 */
[C---:B------:R-:W-:Y:S07]  /*5550*/  HMMA.16816.F32.BF16 R32, R8.reuse, R86, RZ ;  /* 0x000000560820723c */ /* 0x040fee00000418ff */
[----:B------:R-:W-:Y:S01]  /*5560*/  IMAD.MOV.U32 R86, RZ, RZ, R44 ;  /* 0x000000ffff567224 */ /* 0x000fe200078e002c */
[----:B------:R-:W-:Y:S01]  /*5570*/  HMMA.16816.F32.BF16 R28, R8, R90, RZ ;  /* 0x0000005a081c723c */ /* 0x000fe200000418ff */
[----:B------:R-:W-:Y:S01]  /*5580*/  IMAD.MOV.U32 R87, RZ, RZ, R80 ;  /* 0x000000ffff577224 */ /* 0x000fe200078e0050 */
[----:B------:R-:W-:-:S05]  /*5590*/  MOV R80, R188 ;  /* 0x000000bc00507202 */ /* 0x000fca0000000f00 */
[----:B------:R-:W-:Y:S01]  /*55a0*/  IMAD.MOV.U32 R91, RZ, RZ, R45 ;  /* 0x000000ffff5b7224 */ /* 0x000fe200078e002d */
[----:B------:R-:W-:Y:S01]  /*55b0*/  HMMA.16816.F32.BF16 R116, R4, R68, R24 ;  /* 0x000000440474723c */ /* 0x000fe20000041818 */
[----:B------:R-:W-:-:S07]  /*55c0*/  IMAD.MOV.U32 R90, RZ, RZ, R132 ;  /* 0x000000ffff5a7224 */ /* 0x000fce00078e0084 */
[----:B------:R-:W-:Y:S08]  /*55d0*/  HMMA.16816.F32.BF16 R120, R4, R48, R20 ;  /* 0x000000300478723c */ /* 0x000ff00000041814 */
[C---:B------:R-:W-:Y:S08]  /*55e0*/  HMMA.16816.F32.BF16 R40, R8.reuse, R46, RZ ;  /* 0x0000002e0828723c */ /* 0x040ff000000418ff */
[C---:B------:R-:W-:Y:S07]  /*55f0*/  HMMA.16816.F32.BF16 R36, R8.reuse, R82, RZ ;  /* 0x000000520824723c */ /* 0x040fee00000418ff */
[----:B------:R-:W-:Y:S01]  /*5600*/  IMAD.MOV.U32 R83, RZ, RZ, R53 ;  /* 0x000000ffff537224 */ /* 0x000fe200078e0035 */
[----:B------:R-:W-:Y:S01]  /*5610*/  HMMA.16816.F32.BF16 R24, R8, R94, RZ ;  /* 0x0000005e0818723c */ /* 0x000fe200000418ff */
[----:B------:R-:W-:Y:S01]  /*5620*/  IMAD.MOV.U32 R53, RZ, RZ, R133 ;  /* 0x000000ffff357224 */ /* 0x000fe200078e0085 */
[----:B------:R-:W-:-:S05]  /*5630*/  MOV R82, R61 ;  /* 0x0000003d00527202 */ /* 0x000fca0000000f00 */
[----:B------:R-:W-:Y:S01]  /*5640*/  IMAD.MOV.U32 R94, RZ, RZ, R163 ;  /* 0x000000ffff5e7224 */ /* 0x000fe200078e00a3 */
[----:B------:R-:W-:Y:S01]  /*5650*/  HMMA.16816.F32.BF16 R20, R8, R98, RZ ;  /* 0x000000620814723c */ /* 0x000fe200000418ff */
[----:B------:R-:W-:Y:S01]  /*5660*/  MOV R95, R114 ;  /* 0x00000072005f7202 */ /* 0x000fe20000000f00 */
[----:B------:R-:W-:-:S05]  /*5670*/  IMAD.MOV.U32 R114, RZ, RZ, R142 ;  /* 0x000000ffff727224 */ /* 0x000fca00078e008e */
[----:B------:R-:W-:Y:S01]  /*5680*/  MOV R98, R162 ;  /* 0x000000a200627202 */ /* 0x000fe20000000f00 */
[----:B------:R-:W-:Y:S01]  /*5690*/  HMMA.16816.F32.BF16 R16, R8, R102, RZ ;  /* 0x000000660810723c */ /* 0x000fe200000418ff */
[----:B------:R-:W-:-:S06]  /*56a0*/  IMAD.MOV.U32 R99, RZ, RZ, R161 ;  /* 0x000000ffff637224 */ /* 0x000fcc00078e00a1 */
[----:B------:R-:W-:Y:S01]  /*56b0*/  IMAD.MOV.U32 R103, RZ, RZ, R160 ;  /* 0x000000ffff677224 */ /* 0x000fe200078e00a0 */
[----:B------:R-:W-:Y:S07]  /*56c0*/  HMMA.16816.F32.BF16 R44, R8, R106, RZ ;  /* 0x0000006a082c723c */ /* 0x000fee00000418ff */
[----:B------:R-:W-:Y:S01]  /*56d0*/  FFMA.FTZ R8, R168, c[0x0][0x2d0], -R3 ;  /* 0x0000b400a8087a23 */ /* 0x000fe20000010803 */
[----:B------:R-:W-:Y:S01]  /*56e0*/  HMMA.16816.F32.BF16 R40, R4, R62, R40 ;  /* 0x0000003e0428723c */ /* 0x000fe20000041828 */
[----:B------:R-:W-:-:S02]  /*56f0*/  IMAD.MOV.U32 R168, RZ, RZ, R103 ;  /* 0x000000ffffa87224 */ /* 0x000fc400078e0067 */
[----:B------:R1:W-:Y:S01]  /*5700*/  MUFU.EX2 R134, R8 ;  /* 0x0000000800867308 */ /* 0x0003e20000000800 */
[----:B------:R-:W-:Y:S02]  /*5710*/  IMAD.MOV.U32 R103, RZ, RZ, R95 ;  /* 0x000000ffff677224 */ /* 0x000fe400078e005f */
[----:B------:R-:W-:Y:S02]  /*5720*/  IMAD.MOV.U32 R95, RZ, RZ, R83 ;  /* 0x000000ffff5f7224 */ /* 0x000fe400078e0053 */
[----:B------:R-:W-:Y:S01]  /*5730*/  IMAD.MOV.U32 R83, RZ, RZ, R76 ;  /* 0x000000ffff537224 */ /* 0x000fe200078e004c */
[----:B------:R-:W-:Y:S01]  /*5740*/  MOV R76, R85 ;  /* 0x00000055004c7202 */ /* 0x000fe20000000f00 */
[C---:B------:R-:W-:Y:S08]  /*5750*/  HMMA.16816.F32.BF16 R36, R4.reuse, R54, R36 ;  /* 0x000000360424723c */ /* 0x040ff00000041824 */
[----:B------:R-:W-:Y:S01]  /*5760*/  HMMA.16816.F32.BF16 R32, R4, R78, R32 ;  /* 0x0000004e0420723c */ /* 0x000fe20000041820 */
[----:B-1----:R-:W-:-:S04]  /*5770*/  FFMA.FTZ R8, R166, c[0x0][0x2d0], -R3 ;  /* 0x0000b400a6087a23 */ /* 0x002fc80000010803 */
[----:B------:R1:W-:Y:S03]  /*5780*/  MUFU.EX2 R138, R8 ;  /* 0x00000008008a7308 */ /* 0x0003e60000000800 */
[C---:B------:R-:W-:Y:S08]  /*5790*/  HMMA.16816.F32.BF16 R28, R4.reuse, R58, R28 ;  /* 0x0000003a041c723c */ /* 0x040ff0000004181c */
[C---:B------:R-:W-:Y:S01]  /*57a0*/  HMMA.16816.F32.BF16 R72, R4.reuse, R74, R24 ;  /* 0x0000004a0448723c */ /* 0x040fe20000041818 */
[----:B------:R-:W-:Y:S01]  /*57b0*/  MOV R54, R103 ;  /* 0x0000006700367202 */ /* 0x000fe20000000f00 */
[----:B-1----:R-:W-:Y:S01]  /*57c0*/  FFMA.FTZ R8, R164, c[0x0][0x2d0], -R3 ;  /* 0x0000b400a4087a23 */ /* 0x002fe20000010803 */
[----:B------:R-:W-:Y:S05]  /*57d0*/  LDSM.16.MT88.4 R24, [R226+0x1100] ;  /* 0x00110000e218783b */ /* 0x000fea0000004200 */
[C---:B------:R-:W-:Y:S01]  /*57e0*/  HMMA.16816.F32.BF16 R68, R4.reuse, R70, R20 ;  /* 0x000000460444723c */ /* 0x040fe20000041814 */
[----:B------:R1:W-:Y:S01]  /*57f0*/  MUFU.EX2 R188, R8 ;  /* 0x0000000800bc7308 */ /* 0x0003e20000000800 */
[----:B------:R-:W-:Y:S01]  /*5800*/  IMAD.MOV.U32 R103, RZ, RZ, R95 ;  /* 0x000000ffff677224 */ /* 0x000fe200078e005f */
[----:B------:R-:W-:Y:S05]  /*5810*/  LDSM.16.MT88.4 R20, [R228+0x1100] ;  /* 0x00110000e414783b */ /* 0x000fea0000004200 */
[C---:B------:R-:W-:Y:S08]  /*5820*/  HMMA.16816.F32.BF16 R48, R4.reuse, R50, R16 ;  /* 0x000000320430723c */ /* 0x040ff00000041810 */
[----:B------:R-:W-:Y:S01]  /*5830*/  HMMA.16816.F32.BF16 R44, R4, R66, R44 ;  /* 0x00000042042c723c */ /* 0x000fe2000004182c */
[----:B-1----:R-:W-:Y:S01]  /*5840*/  FFMA.FTZ R8, R139, c[0x0][0x2d0], -R3 ;  /* 0x0000b4008b087a23 */ /* 0x002fe20000010803 */
[----:B------:R-:W1:Y:S03]  /*5850*/  LDSM.16.MT88.4 R16, [R225+0x1100] ;  /* 0x00110000e110783b */ /* 0x000e660000004200 */
[----:B------:R2:W3:Y:S01]  /*5860*/  MUFU.EX2 R139, R8 ;  /* 0x00000008008b7308 */ /* 0x0004e20000000800 */
[----:B------:R-:W-:-:S02]  /*5870*/  IMAD.MOV.U32 R95, RZ, RZ, R83 ;  /* 0x000000ffff5f7224 */ /* 0x000fc400078e0053 */
[----:B------:R-:W-:Y:S02]  /*5880*/  FFMA.FTZ R4, R176, c[0x0][0x2d0], -R13 ;  /* 0x0000b400b0047a23 */ /* 0x000fe4000001080d */
[----:B--2---:R-:W-:Y:S01]  /*5890*/  FFMA.FTZ R8, R170, c[0x0][0x2d0], -R0 ;  /* 0x0000b400aa087a23 */ /* 0x004fe20000010800 */
[----:B------:R-:W-:Y:S02]  /*58a0*/  MOV R170, R99 ;  /* 0x0000006300aa7202 */ /* 0x000fe40000000f00 */
[----:B------:R2:W-:Y:S01]  /*58b0*/  MUFU.EX2 R60, R4 ;  /* 0x00000004003c7308 */ /* 0x0005e20000000800 */
[----:B------:R-:W-:Y:S01]  /*58c0*/  MOV R99, R87 ;  /* 0x0000005700637202 */ /* 0x000fe20000000f00 */
[----:B------:R-:W-:Y:S01]  /*58d0*/  IMAD.MOV.U32 R87, RZ, RZ, R100 ;  /* 0x000000ffff577224 */ /* 0x000fe200078e0064 */
[----:B---3--:R-:W-:Y:S01]  /*58e0*/  F2FP.BF16.PACK_AB R10, R139, R188 ;  /* 0x000000bc8b0a723e */ /* 0x008fe200000010ff */
[----:B------:R-:W-:-:S04]  /*58f0*/  IMAD.MOV.U32 R100, RZ, RZ, R84 ;  /* 0x000000ffff647224 */ /* 0x000fc800078e0054 */
[----:B------:R3:W-:Y:S01]  /*5900*/  MUFU.EX2 R64, R8 ;  /* 0x0000000800407308 */ /* 0x0007e20000000800 */
[----:B------:R-:W-:Y:S01]  /*5910*/  MOV R83, R224 ;  /* 0x000000e000537202 */ /* 0x000fe20000000f00 */
[----:B--2---:R-:W-:-:S06]  /*5920*/  FFMA.FTZ R4, R177, c[0x0][0x2d0], -R13 ;  /* 0x0000b400b1047a23 */ /* 0x004fcc000001080d */
[----:B------:R2:W4:Y:S01]  /*5930*/  MUFU.EX2 R61, R4 ;  /* 0x00000004003d7308 */ /* 0x0005220000000800 */
[----:B---3--:R-:W-:Y:S02]  /*5940*/  FFMA.FTZ R8, R169, c[0x0][0x2d0], -R0 ;  /* 0x0000b400a9087a23 */ /* 0x008fe40000010800 */
[----:B------:R-:W-:Y:S01]  /*5950*/  IMAD.MOV.U32 R169, RZ, RZ, R98 ;  /* 0x000000ffffa97224 */ /* 0x000fe200078e0062 */
[----:B------:R-:W-:-:S04]  /*5960*/  MOV R98, R90 ;  /* 0x0000005a00627202 */ /* 0x000fc80000000f00 */
[----:B------:R3:W1:Y:S01]  /*5970*/  MUFU.EX2 R65, R8 ;  /* 0x0000000800417308 */ /* 0x0006620000000800 */
[----:B------:R-:W-:Y:S02]  /*5980*/  IMAD.MOV.U32 R90, RZ, RZ, R91 ;  /* 0x000000ffff5a7224 */ /* 0x000fe400078e005b */
[----:B------:R-:W-:Y:S01]  /*5990*/  IMAD.MOV.U32 R91, RZ, RZ, R86 ;  /* 0x000000ffff5b7224 */ /* 0x000fe200078e0056 */
[----:B------:R-:W-:Y:S01]  /*59a0*/  MOV R86, R77 ;  /* 0x0000004d00567202 */ /* 0x000fe20000000f00 */
[----:B------:R-:W-:Y:S02]  /*59b0*/  IMAD.MOV.U32 R77, RZ, RZ, R135 ;  /* 0x000000ffff4d7224 */ /* 0x000fe400078e0087 */
[----:B------:R1:W5:Y:S01]  /*59c0*/  LDL.LU R135, [R1+0x94] ;  /* 0x0000940001877983 */ /* 0x0003620000300800 */
[----:B--2---:R-:W-:Y:S01]  /*59d0*/  FFMA.FTZ R4, R182, c[0x0][0x2d0], -R12 ;  /* 0x0000b400b6047a23 */ /* 0x004fe2000001080c */
[----:B----4-:R-:W-:-:S03]  /*59e0*/  F2FP.BF16.PACK_AB R6, R61, R60 ;  /* 0x0000003c3d06723e */ /* 0x010fc600000010ff */
[----:B------:R2:W-:Y:S01]  /*59f0*/  MUFU.EX2 R56, R4 ;  /* 0x0000000400387308 */ /* 0x0005e20000000800 */
[----:B---3--:R-:W-:Y:S01]  /*5a00*/  FFMA.FTZ R8, R167, c[0x0][0x2d0], -R0 ;  /* 0x0000b400a7087a23 */ /* 0x008fe20000010800 */
[----:B-1----:R-:W-:-:S06]  /*5a10*/  F2FP.BF16.PACK_AB R9, R65, R64 ;  /* 0x000000404109723e */ /* 0x002fcc00000010ff */
[----:B------:R1:W-:Y:S01]  /*5a20*/  MUFU.EX2 R132, R8 ;  /* 0x0000000800847308 */ /* 0x0003e20000000800 */
[----:B--2---:R-:W-:-:S07]  /*5a30*/  FFMA.FTZ R4, R181, c[0x0][0x2d0], -R12 ;  /* 0x0000b400b5047a23 */ /* 0x004fce000001080c */
[----:B------:R2:W3:Y:S01]  /*5a40*/  MUFU.EX2 R57, R4 ;  /* 0x0000000400397308 */ /* 0x0004e20000000800 */
[----:B-1----:R-:W-:-:S07]  /*5a50*/  FFMA.FTZ R8, R165, c[0x0][0x2d0], -R0 ;  /* 0x0000b400a5087a23 */ /* 0x002fce0000010800 */
[----:B------:R1:W4:Y:S01]  /*5a60*/  MUFU.EX2 R133, R8 ;  /* 0x0000000800857308 */ /* 0x0003220000000800 */
[----:B--2---:R-:W-:Y:S01]  /*5a70*/  FFMA.FTZ R4, R180, c[0x0][0x2d0], -R12 ;  /* 0x0000b400b4047a23 */ /* 0x004fe2000001080c */
[----:B---3--:R-:W-:-:S06]  /*5a80*/  F2FP.BF16.PACK_AB R5, R57, R56 ;  /* 0x000000383905723e */ /* 0x008fcc00000010ff */
[----:B------:R2:W-:Y:S01]  /*5a90*/  MUFU.EX2 R58, R4 ;  /* 0x00000004003a7308 */ /* 0x0005e20000000800 */
[----:B-1----:R-:W-:Y:S01]  /*5aa0*/  FFMA.FTZ R8, R178, c[0x0][0x2d0], -R13 ;  /* 0x0000b400b2087a23 */ /* 0x002fe2000001080d */
[----:B----4-:R-:W-:-:S06]  /*5ab0*/  F2FP.BF16.PACK_AB R11, R133, R132 ;  /* 0x00000084850b723e */ /* 0x010fcc00000010ff */
[----:B------:R1:W-:Y:S01]  /*5ac0*/  MUFU.EX2 R62, R8 ;  /* 0x00000008003e7308 */ /* 0x0003e20000000800 */
[----:B--2---:R-:W-:-:S07]  /*5ad0*/  FFMA.FTZ R4, R179, c[0x0][0x2d0], -R12 ;  /* 0x0000b400b3047a23 */ /* 0x004fce000001080c */
[----:B------:R-:W2:Y:S01]  /*5ae0*/  MUFU.EX2 R59, R4 ;  /* 0x00000004003b7308 */ /* 0x000ea20000000800 */
[----:B-1----:R-:W-:Y:S02]  /*5af0*/  FFMA.FTZ R8, R171, c[0x0][0x2d0], -R13 ;  /* 0x0000b400ab087a23 */ /* 0x002fe4000001080d */
[----:B------:R-:W-:Y:S02]  /*5b00*/  IMAD.MOV.U32 R171, RZ, RZ, R94 ;  /* 0x000000ffffab7224 */ /* 0x000fe400078e005e */
[----:B------:R-:W-:-:S03]  /*5b10*/  IMAD.MOV.U32 R94, RZ, RZ, R82 ;  /* 0x000000ffff5e7224 */ /* 0x000fc600078e0052 */
[----:B------:R1:W3:Y:S01]  /*5b20*/  MUFU.EX2 R63, R8 ;  /* 0x00000008003f7308 */ /* 0x0002e20000000800 */
[----:B------:R-:W-:Y:S01]  /*5b30*/  IMAD.MOV.U32 R82, RZ, RZ, R101 ;  /* 0x000000ffff527224 */ /* 0x000fe200078e0065 */
[----:B------:R-:W-:Y:S01]  /*5b40*/  MOV R101, R96 ;  /* 0x0000006000657202 */ /* 0x000fe20000000f00 */
[----:B------:R-:W-:Y:S02]  /*5b50*/  IMAD.MOV.U32 R96, RZ, RZ, R243 ;  /* 0x000000ffff607224 */ /* 0x000fe400078e00f3 */
[----:B------:R-:W4:Y:S01]  /*5b60*/  LDL.LU R243, [R1+0x90] ;  /* 0x0000900001f37983 */ /* 0x000f220000300800 */
[----:B--2---:R-:W-:-:S03]  /*5b70*/  F2FP.BF16.PACK_AB R7, R59, R58 ;  /* 0x0000003a3b07723e */ /* 0x004fc600000010ff */
[----:B------:R-:W2:Y:S04]  /*5b80*/  LDL.LU R84, [R1+0x4] ;  /* 0x0000040001547983 */ /* 0x000ea80000300800 */
[----:B------:R-:W2:Y:S01]  /*5b90*/  LDL.LU R85, [R1] ;  /* 0x0000000001557983 */ /* 0x000ea20000300800 */
[----:B-1----:R-:W-:-:S03]  /*5ba0*/  F2FP.BF16.PACK_AB R8, R138, R134 ;  /* 0x000000868a08723e */ /* 0x002fc600000010ff */
[----:B------:R-:W2:Y:S01]  /*5bb0*/  LDL.LU R224, [R1+0x8c] ;  /* 0x00008c0001e07983 */ /* 0x000ea20000300800 */
[----:B---3--:R-:W-:-:S03]  /*5bc0*/  F2FP.BF16.PACK_AB R4, R63, R62 ;  /* 0x0000003e3f04723e */ /* 0x008fc600000010ff */
[-C--:B------:R-:W-:Y:S08]  /*5bd0*/  HMMA.16816.F32.BF16 R144, R8, R16.reuse, R144 ;  /* 0x000000100890723c */ /* 0x080ff00000041890 */
        /* <DEDUP_REMOVED lines=13> */
[----:B------:R-:W3:Y:S07]  /*5cb0*/  LDSM.16.MT88.4 R20, [R226+0x3100] ;  /* 0x00310000e214783b */ /* 0x000eee0000004200 */
[-C--:B-1----:R-:W-:Y:S08]  /*5cc0*/  HMMA.16816.F32.BF16 R108, R8, R16.reuse, R108 ;  /* 0x00000010086c723c */ /* 0x082ff0000004186c */
[C---:B------:R-:W-:Y:S08]  /*5cd0*/  HMMA.16816.F32.BF16 R196, R4.reuse, R16, R168 ;  /* 0x0000001004c4723c */ /* 0x040ff000000418a8 */
[-C--:B------:R-:W-:Y:S08]  /*5ce0*/  HMMA.16816.F32.BF16 R200, R4, R18.reuse, R200 ;  /* 0x0000001204c8723c */ /* 0x080ff000000418c8 */
[----:B------:R-:W-:Y:S01]  /*5cf0*/  HMMA.16816.F32.BF16 R248, R8, R18, R28 ;  /* 0x0000001208f8723c */ /* 0x000fe2000004181c */
[----:B------:R-:W1:Y:S01]  /*5d00*/  LDSM.16.MT88.4 R16, [R228+0x3100] ;  /* 0x00310000e410783b */ /* 0x000e620000004200 */
[----:B------:R-:W-:Y:S01]  /*5d10*/  IMAD.MOV.U32 R55, RZ, RZ, R98 ;  /* 0x000000ffff377224 */ /* 0x000fe200078e0062 */
[----:B------:R-:W-:Y:S01]  /*5d20*/  MOV R102, R94 ;  /* 0x0000005e00667202 */ /* 0x000fe20000000f00 */
[----:B------:R-:W-:Y:S01]  /*5d30*/  IMAD.MOV.U32 R107, RZ, RZ, R99 ;  /* 0x000000ffff6b7224 */ /* 0x000fe200078e0063 */
[----:B------:R-:W1:Y:S01]  /*5d40*/  LDSM.16.MT88.4 R28, [R227+0x3100] ;  /* 0x00310000e31c783b */ /* 0x000e620000004200 */
[----:B------:R-:W-:Y:S01]  /*5d50*/  IMAD.MOV.U32 R98, RZ, RZ, R86 ;  /* 0x000000ffff627224 */ /* 0x000fe200078e0056 */
[----:B------:R-:W-:Y:S01]  /*5d60*/  MOV R86, R76 ;  /* 0x0000004c00567202 */ /* 0x000fe20000000f00 */
        /* <DEDUP_REMOVED lines=10> */
[----:B------:R-:W-:-:S02]  /*5e10*/  IMAD.MOV.U32 R169, RZ, RZ, R98 ;  /* 0x000000ffffa97224 */ /* 0x000fc400078e0062 */
[----:B------:R-:W-:Y:S02]  /*5e20*/  IMAD.MOV.U32 R78, RZ, RZ, R95 ;  /* 0x000000ffff4e7224 */ /* 0x000fe400078e005f */
[----:B------:R-:W-:Y:S02]  /*5e30*/  IMAD.MOV.U32 R130, RZ, RZ, R109 ;  /* 0x000000ffff827224 */ /* 0x000fe400078e006d */
[----:B------:R-:W-:Y:S01]  /*5e40*/  IMAD.MOV.U32 R129, RZ, RZ, R110 ;  /* 0x000000ffff817224 */ /* 0x000fe200078e006e */
[C---:B---3--:R-:W-:Y:S01]  /*5e50*/  HMMA.16816.F32.BF16 R52, R4.reuse, R24, R52 ;  /* 0x000000180434723c */ /* 0x048fe20000041834 */
[----:B------:R-:W-:Y:S01]  /*5e60*/  IMAD.MOV.U32 R102, RZ, RZ, R83 ;  /* 0x000000ffff667224 */ /* 0x000fe200078e0053 */
[----:B------:R-:W-:Y:S01]  /*5e70*/  MOV R83, R240 ;  /* 0x000000f000537202 */ /* 0x000fe20000000f00 */
[----:B------:R-:W-:Y:S01]  /*5e80*/  IMAD.MOV.U32 R170, RZ, RZ, R99 ;  /* 0x000000ffffaa7224 */ /* 0x000fe200078e0063 */
[----:B------:R-:W-:Y:S01]  /*5e90*/  MOV R99, R97 ;  /* 0x0000006100637202 */ /* 0x000fe20000000f00 */
[----:B------:R-:W-:Y:S01]  /*5ea0*/  IMAD.MOV.U32 R95, RZ, RZ, R241 ;  /* 0x000000ffff5f7224 */ /* 0x000fe200078e00f1 */
[----:B------:R-:W-:Y:S01]  /*5eb0*/  MOV R168, R94 ;  /* 0x0000005e00a87202 */ /* 0x000fe20000000f00 */
[----:B------:R-:W-:Y:S01]  /*5ec0*/  IMAD.MOV.U32 R76, RZ, RZ, R239 ;  /* 0x000000ffff4c7224 */ /* 0x000fe200078e00ef */
[----:B------:R-:W-:Y:S01]  /*5ed0*/  HMMA.16816.F32.BF16 R88, R4, R20, R88 ;  /* 0x000000140458723c */ /* 0x000fe20000041858 */
[----:B------:R-:W-:Y:S01]  /*5ee0*/  IMAD.MOV.U32 R94, RZ, RZ, R93 ;  /* 0x000000ffff5e7224 */ /* 0x000fe200078e005d */
[----:B------:R3:W5:Y:S01]  /*5ef0*/  LDL.LU R244, [R1+0x88] ;  /* 0x0000880001f47983 */ /* 0x0007620000300800 */
        /* <DEDUP_REMOVED lines=24> */
[----:B------:R-:W-:Y:S02]  /*6080*/  IMAD.MOV.U32 R87, RZ, RZ, R82 ;  /* 0x000000ffff577224 */ /* 0x000fe400078e0052 */
[----:B------:R-:W-:Y:S01]  /*6090*/  IMAD.MOV.U32 R154, RZ, RZ, R94 ;  /* 0x000000ffff9a7224 */ /* 0x000fe200078e005e */
[C---:B-1----:R-:W-:Y:S08]  /*60a0*/  HMMA.16816.F32.BF16 R104, R4.reuse, R16, R104 ;  /* 0x000000100468723c */ /* 0x042ff00000041868 */
[----:B------:R-:W-:Y:S08]  /*60b0*/  HMMA.16816.F32.BF16 R192, R4, R28, R192 ;  /* 0x0000001c04c0723c */ /* 0x000ff000000418c0 */
[----:B------:R-:W-:Y:S01]  /*60c0*/  HMMA.16816.F32.BF16 R48, R8, R18, R48 ;  /* 0x000000120830723c */ /* 0x000fe20000041830 */
[----:B------:R-:W-:-:S02]  /*60d0*/  IMAD.MOV.U32 R15, RZ, RZ, R232 ;  /* 0x000000ffff0f7224 */ /* 0x000fc400078e00e8 */
[----:B----4-:R-:W-:-:S05]  /*60e0*/  IMAD.MOV.U32 R77, RZ, RZ, R243 ;  /* 0x000000ffff4d7224 */ /* 0x010fca00078e00f3 */
[----:B------:R-:W-:Y:S01]  /*60f0*/  HMMA.16816.F32.BF16 R44, R8, R30, R44 ;  /* 0x0000001e082c723c */ /* 0x000fe2000004182c */
[----:B------:R-:W-:Y:S01]  /*6100*/  MOV R96, R242 ;  /* 0x000000f200607202 */ /* 0x000fe20000000f00 */
[----:B------:R3:W5:Y:S01]  /*6110*/  LDL.LU R243, [R1+0x84] ;  /* 0x0000840001f37983 */ /* 0x0007620000300800 */
[----:B------:R-:W-:Y:S02]  /*6120*/  IMAD.MOV.U32 R98, RZ, RZ, R77 ;  /* 0x000000ffff627224 */ /* 0x000fe400078e004d */
        /* <DEDUP_REMOVED lines=9> */
[----:B------:R3:W5:Y:S01]  /*61c0*/  LDL.LU R242, [R1+0x80] ;  /* 0x0000800001f27983 */ /* 0x0007620000300800 */
[----:B------:R-:W-:-:S02]  /*61d0*/  IMAD.MOV.U32 R168, RZ, RZ, R77 ;  /* 0x000000ffffa87224 */ /* 0x000fc400078e004d */
[----:B------:R-:W-:Y:S01]  /*61e0*/  IMAD.MOV.U32 R155, RZ, RZ, R99 ;  /* 0x000000ffff9b7224 */ /* 0x000fe200078e0063 */
[C---:B------:R-:W-:Y:S01]  /*61f0*/  HMMA.16816.F32.BF16 R76, R4.reuse, R26, R220 ;  /* 0x0000001a044c723c */ /* 0x040fe200000418dc */
[----:B------:R-:W-:Y:S01]  /*6200*/  MOV R99, R93 ;  /* 0x0000005d00637202 */ /* 0x000fe20000000f00 */
[----:B------:R-:W-:Y:S01]  /*6210*/  IMAD.MOV.U32 R96, RZ, RZ, R238 ;  /* 0x000000ffff607224 */ /* 0x000fe200078e00ee */
[----:B------:R3:W5:Y:S04]  /*6220*/  LDL.LU R241, [R1+0x7c] ;  /* 0x00007c0001f17983 */ /* 0x0007680000300800 */
[----:B------:R-:W-:Y:S01]  /*6230*/  IMAD.MOV.U32 R223, RZ, RZ, R92 ;  /* 0x000000ffffdf7224 */ /* 0x000fe200078e005c */
[----:B------:R3:W5:Y:S01]  /*6240*/  LDL.LU R240, [R1+0x78] ;  /* 0x0000780001f07983 */ /* 0x0007620000300800 */
[C---:B------:R-:W-:Y:S03]  /*6250*/  HMMA.16816.F32.BF16 R92, R4.reuse, R22, R216 ;  /* 0x00000016045c723c */ /* 0x040fe600000418d8 */
[----:B------:R3:W5:Y:S04]  /*6260*/  LDL.LU R239, [R1+0x74] ;  /* 0x0000740001ef7983 */ /* 0x0007680000300800 */
[----:B------:R-:W-:Y:S01]  /*6270*/  IMAD.MOV.U32 R219, RZ, RZ, R111 ;  /* 0x000000ffffdb7224 */ /* 0x000fe200078e006f */
[----:B------:R3:W5:Y:S01]  /*6280*/  LDL.LU R238, [R1+0x70] ;  /* 0x0000700001ee7983 */ /* 0x0007620000300800 */
[C---:B------:R-:W-:Y:S03]  /*6290*/  HMMA.16816.F32.BF16 R108, R4.reuse, R18, R212 ;  /* 0x00000012046c723c */ /* 0x040fe600000418d4 */
[----:B------:R3:W5:Y:S04]  /*62a0*/  LDL.LU R237, [R1+0x6c] ;  /* 0x00006c0001ed7983 */ /* 0x0007680000300800 */
[----:B------:R-:W-:Y:S01]  /*62b0*/  MOV R212, R86 ;  /* 0x0000005600d47202 */ /* 0x000fe20000000f00 */
[----:B------:R-:W-:Y:S01]  /*62c0*/  IMAD.MOV.U32 R213, RZ, RZ, R87 ;  /* 0x000000ffffd57224 */ /* 0x000fe200078e0057 */
[----:B--2---:R-:W-:Y:S01]  /*62d0*/  MOV R214, R84 ;  /* 0x0000005400d67202 */ /* 0x004fe20000000f00 */
[----:B------:R-:W-:Y:S01]  /*62e0*/  IMAD.MOV.U32 R215, RZ, RZ, R85 ;  /* 0x000000ffffd77224 */ /* 0x000fe200078e0055 */
[----:B------:R3:W5:Y:S01]  /*62f0*/  LDL.LU R236, [R1+0x68] ;  /* 0x0000680001ec7983 */ /* 0x0007620000300800 */
[----:B------:R-:W-:Y:S03]  /*6300*/  HMMA.16816.F32.BF16 R84, R4, R30, R208 ;  /* 0x0000001e0454723c */ /* 0x000fe600000418d0 */
[----:B------:R3:W5:Y:S04]  /*6310*/  LDL.LU R235, [R1+0x64] ;  /* 0x0000640001eb7983 */ /* 0x0007680000300800 */
[----:B------:R-:W-:Y:S01]  /*6320*/  MOV R211, R223 ;  /* 0x000000df00d37202 */ /* 0x000fe20000000f00 */
[----:B------:R-:W-:Y:S01]  /*6330*/  FFMA.FTZ R4, R205, c[0x0][0x2d0], -R3 ;  /* 0x0000b400cd047a23 */ /* 0x000fe20000010803 */
[C---:B------:R-:W-:Y:S01]  /*6340*/  HMMA.16816.F32.BF16 R220, R8.reuse, R24, R124 ;  /* 0x0000001808dc723c */ /* 0x040fe2000004187c */
[----:B------:R-:W-:Y:S01]  /*6350*/  IMAD.MOV.U32 R6, RZ, RZ, R212 ;  /* 0x000000ffff067224 */ /* 0x000fe200078e00d4 */
[----:B------:R-:W-:Y:S01]  /*6360*/  MOV R7, R213 ;  /* 0x000000d500077202 */ /* 0x000fe20000000f00 */
[----:B------:R-:W-:Y:S01]  /*6370*/  IMAD.MOV.U32 R5, RZ, RZ, R100 ;  /* 0x000000ffff057224 */ /* 0x000fe200078e0064 */
[----:B------:R3:W5:Y:S03]  /*6380*/  LDL.LU R234, [R1+0x60] ;  /* 0x0000600001ea7983 */ /* 0x0007660000300800 */
[----:B------:R-:W-:Y:S01]  /*6390*/  IMAD.MOV.U32 R124, RZ, RZ, R219 ;  /* 0x000000ffff7c7224 */ /* 0x000fe200078e00db */
[----:B------:R-:W-:Y:S01]  /*63a0*/  MOV R127, R67 ;  /* 0x00000043007f7202 */ /* 0x000fe20000000f00 */
[C---:B------:R-:W-:Y:S01]  /*63b0*/  HMMA.16816.F32.BF16 R216, R8.reuse, R26, R72 ;  /* 0x0000001a08d8723c */ /* 0x040fe20000041848 */
[----:B------:R-:W-:Y:S01]  /*63c0*/  IMAD.MOV.U32 R125, RZ, RZ, R66 ;  /* 0x000000ffff7d7224 */ /* 0x000fe200078e0042 */
[----:B------:R3:W5:Y:S05]  /*63d0*/  LDL.LU R233, [R1+0x5c] ;  /* 0x00005c0001e97983 */ /* 0x00076a0000300800 */
[----:B------:R-:W-:Y:S01]  /*63e0*/  MOV R75, R211 ;  /* 0x000000d3004b7202 */ /* 0x000fe20000000f00 */
[----:B------:R-:W-:Y:S01]  /*63f0*/  IMAD.MOV.U32 R73, RZ, RZ, R214 ;  /* 0x000000ffff497224 */ /* 0x000fe200078e00d6 */
[----:B------:R-:W-:Y:S01]  /*6400*/  HMMA.16816.F32.BF16 R208, R8, R22, R68 ;  /* 0x0000001608d0723c */ /* 0x000fe20000041844 */
[----:B------:R1:W-:Y:S01]  /*6410*/  MUFU.EX2 R23, R4 ;  /* 0x0000000400177308 */ /* 0x0003e20000000800 */
[----:B------:R-:W-:Y:S01]  /*6420*/  MOV R74, R215 ;  /* 0x000000d7004a7202 */ /* 0x000fe20000000f00 */
[----:B------:R-:W-:Y:S01]  /*6430*/  IMAD.MOV.U32 R126, RZ, RZ, R102 ;  /* 0x000000ffff7e7224 */ /* 0x000fe200078e0066 */
[----:B------:R-:W-:Y:S01]  /*6440*/  MOV R67, R103 ;  /* 0x0000006700437202 */ /* 0x000fe20000000f00 */
[----:B------:R3:W5:Y:S01]  /*6450*/  LDL.LU R232, [R1+0x58] ;  /* 0x0000580001e87983 */ /* 0x0007620000300800 */
[----:B-1----:R-:W-:-:S02]  /*6460*/  FFMA.FTZ R4, R204, c[0x0][0x2d0], -R3 ;  /* 0x0000b400cc047a23 */ /* 0x002fc40000010803 */
[----:B------:R-:W-:Y:S01]  /*6470*/  HMMA.16816.F32.BF16 R212, R8, R20, R116 ;  /* 0x0000001408d4723c */ /* 0x000fe20000041874 */
[----:B------:R-:W-:Y:S01]  /*6480*/  IMAD.MOV.U32 R27, RZ, RZ, R74 ;  /* 0x000000ffff1b7224 */ /* 0x000fe200078e004a */
[----:B------:R-:W-:Y:S01]  /*6490*/  MOV R66, R101 ;  /* 0x0000006500427202 */ /* 0x000fe20000000f00 */
[----:B------:R1:W2:Y:S01]  /*64a0*/  MUFU.EX2 R24, R4 ;  /* 0x0000000400187308 */ /* 0x0002a20000000800 */
[----:B------:R-:W-:Y:S01]  /*64b0*/  MOV R72, R75 ;  /* 0x0000004b00487202 */ /* 0x000fe20000000f00 */
[----:B------:R-:W-:Y:S01]  /*64c0*/  IMAD.MOV.U32 R70, RZ, RZ, R5 ;  /* 0x000000ffff467224 */ /* 0x000fe200078e0005 */
[----:B------:R-:W-:Y:S01]  /*64d0*/  MOV R71, R154 ;  /* 0x0000009a00477202 */ /* 0x000fe20000000f00 */
[----:B------:R3:W5:Y:S01]  /*64e0*/  LDL.LU R231, [R1+0x54] ;  /* 0x0000540001e77983 */ /* 0x0007620000300800 */
[--C-:B-1----:R-:W-:Y:S02]  /*64f0*/  FFMA.FTZ R4, R191, c[0x0][0x2d0], -R3.reuse ;  /* 0x0000b400bf047a23 */ /* 0x102fe40000010803 */
[----:B------:R-:W-:-:S04]  /*6500*/  FFMA.FTZ R3, R190, c[0x0][0x2d0], -R3 ;  /* 0x0000b400be037a23 */ /* 0x000fc80000010803 */
[----:B------:R1:W-:Y:S02]  /*6510*/  MUFU.EX2 R25, R3 ;  /* 0x0000000300197308 */ /* 0x0003e40000000800 */
[----:B-1----:R-:W-:-:S06]  /*6520*/  FFMA.FTZ R3, R187, c[0x0][0x2d0], -R0 ;  /* 0x0000b400bb037a23 */ /* 0x002fcc0000010800 */
[----:B------:R1:W-:Y:S01]  /*6530*/  MUFU.EX2 R20, R3 ;  /* 0x0000000300147308 */ /* 0x0003e20000000800 */
[----:B------:R-:W-:Y:S01]  /*6540*/  HMMA.16816.F32.BF16 R100, R8, R16, R120 ;  /* 0x000000100864723c */ /* 0x000fe20000041878 */
[----:B-1----:R-:W-:-:S06]  /*6550*/  FFMA.FTZ R3, R186, c[0x0][0x2d0], -R0 ;  /* 0x0000b400ba037a23 */ /* 0x002fcc0000010800 */
[----:B------:R1:W4:Y:S02]  /*6560*/  MUFU.EX2 R21, R3 ;  /* 0x0000000300157308 */ /* 0x0003240000000800 */
[--C-:B-1----:R-:W-:Y:S02]  /*6570*/  FFMA.FTZ R3, R185, c[0x0][0x2d0], -R0.reuse ;  /* 0x0000b400b9037a23 */ /* 0x102fe40000010800 */
[----:B------:R-:W-:Y:S01]  /*6580*/  FFMA.FTZ R0, R184, c[0x0][0x2d0], -R0 ;  /* 0x0000b400b8007a23 */ /* 0x000fe20000010800 */
[----:B------:R-:W-:Y:S01]  /*6590*/  MOV R74, R230 ;  /* 0x000000e6004a7202 */ /* 0x000fe20000000f00 */
[----:B------:R-:W-:Y:S01]  /*65a0*/  IMAD.MOV.U32 R75, RZ, RZ, R229 ;  /* 0x000000ffff4b7224 */ /* 0x000fe200078e00e5 */
[----:B------:R-:W-:Y:S01]  /*65b0*/  MOV R5, R152 ;  /* 0x0000009800057202 */ /* 0x000fe20000000f00 */
[----:B------:R1:W-:Y:S01]  /*65c0*/  MUFU.EX2 R19, R0 ;  /* 0x0000000000137308 */ /* 0x0003e20000000800 */
[----:B------:R-:W-:Y:S07]  /*65d0*/  LDSM.16.MT88.4 R184, [R228+0x1900] ;  /* 0x00190000e4b8783b */ /* 0x000fee0000004200 */
[----:B------:R-:W2:Y:S01]  /*65e0*/  MUFU.EX2 R26, R4 ;  /* 0x00000004001a7308 */ /* 0x000ea20000000800 */
[----:B------:R-:W-:Y:S01]  /*65f0*/  IMAD.MOV.U32 R68, RZ, RZ, R71 ;  /* 0x000000ffff447224 */ /* 0x000fe200078e0047 */
[----:B------:R3:W5:Y:S01]  /*6600*/  LDL.LU R230, [R1+0x50] ;  /* 0x0000500001e67983 */ /* 0x0007620000300800 */
[----:B------:R-:W-:-:S03]  /*6610*/  IMAD.MOV.U32 R190, RZ, RZ, R99 ;  /* 0x000000ffffbe7224 */ /* 0x000fc600078e0063 */
[----:B------:R3:W5:Y:S01]  /*6620*/  LDL.LU R229, [R1+0x4c] ;  /* 0x00004c0001e57983 */ /* 0x0007620000300800 */
[--C-:B-1----:R-:W-:Y:S02]  /*6630*/  FFMA.FTZ R0, R73, c[0x0][0x2d0], -R13.reuse ;  /* 0x0000b40049007a23 */ /* 0x102fe4000001080d */
[----:B------:R-:W-:Y:S01]  /*6640*/  IMAD.MOV.U32 R73, RZ, RZ, R124 ;  /* 0x000000ffff497224 */ /* 0x000fe200078e007c */
[----:B------:R-:W-:Y:S01]  /*6650*/  MOV R124, R224 ;  /* 0x000000e0007c7202 */ /* 0x000fe20000000f00 */
[----:B------:R1:W-:Y:S08]  /*6660*/  MUFU.EX2 R16, R0 ;  /* 0x0000000000107308 */ /* 0x0003f00000000800 */
[----:B------:R-:W2:Y:S01]  /*6670*/  MUFU.EX2 R22, R3 ;  /* 0x0000000300167308 */ /* 0x000ea20000000800 */
[----:B------:R-:W-:Y:S01]  /*6680*/  HMMA.16816.F32.BF16 R116, R8, R28, R72 ;  /* 0x0000001c0874723c */ /* 0x000fe20000041848 */
[----:B------:R-:W-:Y:S01]  /*6690*/  IMAD.MOV.U32 R30, RZ, RZ, R190 ;  /* 0x000000ffff1e7224 */ /* 0x000fe200078e00be */
[----:B------:R3:W5:Y:S01]  /*66a0*/  LDL.LU R224, [R1+0x48] ;  /* 0x0000480001e07983 */ /* 0x0007620000300800 */
[----:B-1----:R-:W-:-:S04]  /*66b0*/  FFMA.FTZ R0, R27, c[0x0][0x2d0], -R13 ;  /* 0x0000b4001b007a23 */ /* 0x002fc8000001080d */
[----:B------:R1:W1:Y:S01]  /*66c0*/  MUFU.EX2 R17, R0 ;  /* 0x0000000000117308 */ /* 0x0002620000000800 */
[----:B------:R-:W-:Y:S02]  /*66d0*/  IMAD.MOV.U32 R75, RZ, RZ, R153 ;  /* 0x000000ffff4b7224 */ /* 0x000fe400078e0099 */
[----:B------:R-:W-:Y:S01]  /*66e0*/  IMAD.MOV.U32 R72, RZ, RZ, R155 ;  /* 0x000000ffff487224 */ /* 0x000fe200078e009b */
[----:B------:R-:W-:Y:S01]  /*66f0*/  MOV R73, R171 ;  /* 0x000000ab00497202 */ /* 0x000fe20000000f00 */
[----:B------:R-:W2:Y:S01]  /*6700*/  LDSM.16.MT88.4 R152, [R225+0x1900] ;  /* 0x00190000e198783b */ /* 0x000ea20000004200 */
[----:B------:R-:W-:Y:S02]  /*6710*/  IMAD.MOV.U32 R74, RZ, RZ, R169 ;  /* 0x000000ffff4a7224 */ /* 0x000fe400078e00a9 */
[----:B-1----:R-:W-:-:S04]  /*6720*/  FFMA.FTZ R0, R124, c[0x0][0x2d0], -R13 ;  /* 0x0000b4007c007a23 */ /* 0x002fc8000001080d */
[----:B------:R1:W-:Y:S01]  /*6730*/  MUFU.EX2 R18, R0 ;  /* 0x0000000000127308 */ /* 0x0003e20000000800 */
[----:B------:R-:W-:Y:S01]  /*6740*/  MOV R124, R170 ;  /* 0x000000aa007c7202 */ /* 0x000fe20000000f00 */
[----:B-1----:R-:W-:Y:S02]  /*6750*/  FFMA.FTZ R0, R125, c[0x0][0x2d0], -R13 ;  /* 0x0000b4007d007a23 */ /* 0x002fe4000001080d */
[----:B------:R-:W-:Y:S01]  /*6760*/  IMAD.MOV.U32 R125, RZ, RZ, R98 ;  /* 0x000000ffff7d7224 */ /* 0x000fe200078e0062 */
[----:B------:R-:W-:-:S03]  /*6770*/  MOV R98, R15 ;  /* 0x0000000f00627202 */ /* 0x000fc60000000f00 */
[----:B------:R1:W-:Y:S01]  /*6780*/  MUFU.EX2 R15, R0 ;  /* 0x00000000000f7308 */ /* 0x0003e20000000800 */
[--C-:B------:R-:W-:Y:S02]  /*6790*/  FFMA.FTZ R3, R206, c[0x0][0x2d0], -R12.reuse ;  /* 0x0000b400ce037a23 */ /* 0x100fe4000001080c */
[----:B-1----:R-:W-:Y:S02]  /*67a0*/  FFMA.FTZ R0, R168, c[0x0][0x2d0], -R12 ;  /* 0x0000b400a8007a23 */ /* 0x002fe4000001080c */
[----:B------:R-:W1:Y:S03]  /*67b0*/  LDSM.16.MT88.4 R168, [R226+0x1900] ;  /* 0x00190000e2a8783b */ /* 0x000e660000004200 */
[----:B------:R2:W-:Y:S01]  /*67c0*/  MUFU.EX2 R27, R0 ;  /* 0x00000000001b7308 */ /* 0x0005e20000000800 */
[----:B------:R-:W-:Y:S02]  /*67d0*/  FADD.FTZ R9, R189, R14 ;  /* 0x0000000ebd097221 */ /* 0x000fe40000010000 */
[----:B--2---:R-:W-:-:S05]  /*67e0*/  FFMA.FTZ R0, R207, c[0x0][0x2d0], -R12 ;  /* 0x0000b400cf007a23 */ /* 0x004fca000001080c */
[----:B------:R2:W1:Y:S01]  /*67f0*/  MUFU.EX2 R13, R0 ;  /* 0x00000000000d7308 */ /* 0x0004620000000800 */
[----:B------:R-:W-:Y:S01]  /*6800*/  MOV R205, R72 ;  /* 0x0000004800cd7202 */ /* 0x000fe20000000f00 */
[----:B------:R-:W-:Y:S01]  /*6810*/  IMAD.MOV.U32 R69, RZ, RZ, R73 ;  /* 0x000000ffff457224 */ /* 0x000fe200078e0049 */
[----:B------:R-:W-:Y:S01]  /*6820*/  MOV R72, R125 ;  /* 0x0000007d00487202 */ /* 0x000fe20000000f00 */
[----:B--2---:R-:W-:-:S04]  /*6830*/  FFMA.FTZ R0, R70, c[0x0][0x2d0], -R12 ;  /* 0x0000b40046007a23 */ /* 0x004fc8000001080c */
[----:B------:R-:W-:Y:S08]  /*6840*/  MUFU.EX2 R12, R3 ;  /* 0x00000003000c7308 */ /* 0x000ff00000000800 */
[----:B------:R-:W2:Y:S01]  /*6850*/  MUFU.EX2 R14, R0 ;  /* 0x00000000000e7308 */ /* 0x000ea20000000800 */
        /* <DEDUP_REMOVED lines=9> */
[----:B------:R-:W-:Y:S01]  /*68f0*/  FADD.FTZ R11, R68, R205 ;  /* 0x000000cd440b7221 */ /* 0x000fe20000010000 */
        /* <DEDUP_REMOVED lines=8> */
[----:B------:R-:W-:Y:S01]  /*6980*/  F2FP.BF16.PACK_AB R128, R24, R23 ;  /* 0x000000171880723e */ /* 0x000fe200000010ff */
[----:B------:R-:W-:Y:S01]  /*6990*/  IMAD.MOV.U32 R73, RZ, RZ, R125 ;  /* 0x000000ffff497224 */ /* 0x000fe200078e007d */
[----:B----4-:R-:W-:Y:S01]  /*69a0*/  F2FP.BF16.PACK_AB R129, R21, R20 ;  /* 0x000000141581723e */ /* 0x010fe200000010ff */
[----:B------:R-:W-:Y:S01]  /*69b0*/  IMAD.MOV.U32 R75, RZ, RZ, R127 ;  /* 0x000000ffff4b7224 */ /* 0x000fe200078e007f */
[----:B------:R-:W-:-:S02]  /*69c0*/  F2FP.BF16.PACK_AB R130, R25, R26 ;  /* 0x0000001a1982723e */ /* 0x000fc400000010ff */
[----:B------:R-:W-:Y:S02]  /*69d0*/  F2FP.BF16.PACK_AB R131, R19, R22 ;  /* 0x000000161383723e */ /* 0x000fe400000010ff */
[----:B------:R-:W-:Y:S02]  /*69e0*/  F2FP.BF16.PACK_AB R124, R17, R16 ;  /* 0x00000010117c723e */ /* 0x000fe400000010ff */
[----:B-1----:R-:W-:Y:S02]  /*69f0*/  F2FP.BF16.PACK_AB R125, R13, R27 ;  /* 0x0000001b0d7d723e */ /* 0x002fe400000010ff */
[----:B------:R-:W-:Y:S02]  /*6a00*/  F2FP.BF16.PACK_AB R126, R15, R18 ;  /* 0x000000120f7e723e */ /* 0x000fe400000010ff */
[----:B--2---:R-:W-:Y:S01]  /*6a10*/  F2FP.BF16.PACK_AB R127, R14, R12 ;  /* 0x0000000c0e7f723e */ /* 0x004fe200000010ff */
[----:B------:R-:W-:Y:S01]  /*6a20*/  HMMA.16816.F32.BF16 R144, R128, R152, R144 ;  /* 0x000000988090723c */ /* 0x000fe20000041890 */
[----:B------:R-:W-:-:S02]  /*6a30*/  IMAD.MOV.U32 R0, RZ, RZ, R81 ;  /* 0x000000ffff007224 */ /* 0x000fc400078e0051 */
[----:B------:R-:W-:-:S05]  /*6a40*/  IMAD.MOV.U32 R10, RZ, RZ, R5 ;  /* 0x000000ffff0a7224 */ /* 0x000fca00078e0005 */
[C---:B------:R-:W-:Y:S08]  /*6a50*/  HMMA.16816.F32.BF16 R140, R124.reuse, R152, R140 ;  /* 0x000000987c8c723c */ /* 0x040ff0000004188c */
[-C--:B------:R-:W-:Y:S08]  /*6a60*/  HMMA.16816.F32.BF16 R148, R124, R154.reuse, R148 ;  /* 0x0000009a7c94723c */ /* 0x080ff00000041894 */
[C---:B------:R-:W-:Y:S07]  /*6a70*/  HMMA.16816.F32.BF16 R152, R128.reuse, R154, R40 ;  /* 0x0000009a8098723c */ /* 0x040fee0000041828 */
[----:B------:R-:W-:Y:S01]  /*6a80*/  MOV R43, R191 ;  /* 0x000000bf002b7202 */ /* 0x000fe20000000f00 */
[----:B------:R-:W-:Y:S01]  /*6a90*/  HMMA.16816.F32.BF16 R172, R128, R184, R172 ;  /* 0x000000b880ac723c */ /* 0x000fe200000418ac */
[----:B------:R-:W-:Y:S01]  /*6aa0*/  IMAD.MOV.U32 R40, RZ, RZ, R68 ;  /* 0x000000ffff287224 */ /* 0x000fe200078e0044 */
[----:B------:R-:W-:Y:S01]  /*6ab0*/  MOV R191, R82 ;  /* 0x0000005200bf7202 */ /* 0x000fe20000000f00 */
[----:B------:R-:W-:-:S05]  /*6ac0*/  IMAD.MOV.U32 R68, RZ, RZ, R83 ;  /* 0x000000ffff447224 */ /* 0x000fca00078e0053 */
[C---:B------:R-:W-:Y:S08]  /*6ad0*/  HMMA.16816.F32.BF16 R176, R124.reuse, R184, R176 ;  /* 0x000000b87cb0723c */ /* 0x040ff000000418b0 */
[----:B------:R-:W-:Y:S08]  /*6ae0*/  HMMA.16816.F32.BF16 R180, R124, R186, R180 ;  /* 0x000000ba7cb4723c */ /* 0x000ff000000418b4 */
[-C--:B------:R-:W-:Y:S08]  /*6af0*/  HMMA.16816.F32.BF16 R156, R128, R168.reuse, R156 ;  /* 0x000000a8809c723c */ /* 0x080ff0000004189c */
[C---:B------:R-:W-:Y:S08]  /*6b00*/  HMMA.16816.F32.BF16 R160, R124.reuse, R168, R160 ;  /* 0x000000a87ca0723c */ /* 0x040ff000000418a0 */
[----:B------:R-:W-:Y:S08]  /*6b10*/  HMMA.16816.F32.BF16 R164, R124, R170, R164 ;  /* 0x000000aa7ca4723c */ /* 0x000ff000000418a4 */
[C---:B------:R-:W-:Y:S07]  /*6b20*/  HMMA.16816.F32.BF16 R184, R128.reuse, R186, R32 ;  /* 0x000000ba80b8723c */ /* 0x040fee0000041820 */
[----:B------:R-:W-:Y:S01]  /*6b30*/  MOV R35, R80 ;  /* 0x0000005000237202 */ /* 0x000fe20000000f00 */
[----:B------:R-:W-:Y:S01]  /*6b40*/  HMMA.16816.F32.BF16 R168, R128, R170, R36 ;  /* 0x000000aa80a8723c */ /* 0x000fe20000041824 */
[----:B------:R-:W1:Y:S06]  /*6b50*/  LDSM.16.MT88.4 R80, [R225+0x3900] ;  /* 0x00390000e150783b */ /* 0x000e6c0000004200 */
[----:B------:R-:W-:Y:S01]  /*6b60*/  MOV R37, R71 ;  /* 0x0000004700257202 */ /* 0x000fe20000000f00 */
[----:B------:R-:W-:Y:S01]  /*6b70*/  IMAD.MOV.U32 R71, RZ, RZ, R7 ;  /* 0x000000ffff477224 */ /* 0x000fe200078e0007 */
[----:B------:R-:W-:-:S02]  /*6b80*/  MOV R36, R6 ;  /* 0x0000000600247202 */ /* 0x000fc40000000f00 */
[----:B------:R-:W2:Y:S01]  /*6b90*/  LDSM.16.MT88.4 R4, [R227+0x3900] ;  /* 0x00390000e304783b */ /* 0x000ea20000004200 */
[----:B------:R-:W-:Y:S01]  /*6ba0*/  MOV R3, R114 ;  /* 0x0000007200037202 */ /* 0x000fe20000000f00 */
[----:B------:R-:W-:Y:S02]  /*6bb0*/  IMAD.MOV.U32 R34, RZ, RZ, R115 ;  /* 0x000000ffff227224 */ /* 0x000fe400078e0073 */
[----:B------:R-:W-:Y:S02]  /*6bc0*/  FADD.FTZ R0, R0, R9 ;  /* 0x0000000900007221 */ /* 0x000fe40000010000 */
[----:B------:R-:W-:Y:S01]  /*6bd0*/  FADD.FTZ R3, R3, R34 ;  /* 0x0000002203037221 */ /* 0x000fe20000010000 */
[----:B------:R-:W-:Y:S01]  /*6be0*/  MOV R121, R73 ;  /* 0x0000004900797202 */ /* 0x000fe20000000f00 */
[----:B------:R-:W-:Y:S01]  /*6bf0*/  FADD.FTZ R8, R113, R112 ;  /* 0x0000007071087221 */ /* 0x000fe20000010000 */
[----:B------:R-:W-:Y:S01]  /*6c00*/  MOV R123, R75 ;  /* 0x0000004b007b7202 */ /* 0x000fe20000000f00 */
[----:B------:R-:W-:Y:S01]  /*6c10*/  IMAD.MOV.U32 R120, RZ, RZ, R72 ;  /* 0x000000ffff787224 */ /* 0x000fe200078e0048 */
[----:B------:R-:W-:Y:S01]  /*6c20*/  MOV R41, R205 ;  /* 0x000000cd00297202 */ /* 0x000fe20000000f00 */
[----:B------:R-:W-:-:S02]  /*6c30*/  IMAD.MOV.U32 R122, RZ, RZ, R74 ;  /* 0x000000ffff7a7224 */ /* 0x000fc400078e004a */
[----:B------:R-:W-:Y:S01]  /*6c40*/  IMAD.MOV.U32 R29, RZ, RZ, R67 ;  /* 0x000000ffff1d7224 */ /* 0x000fe200078e0043 */
[----:B------:R-:W-:Y:S01]  /*6c50*/  MOV R39, R69 ;  /* 0x0000004500277202 */ /* 0x000fe20000000f00 */
[----:B------:R-:W-:Y:S01]  /*6c60*/  FADD.FTZ R10, R10, R3 ;  /* 0x000000030a0a7221 */ /* 0x000fe20000010000 */
[----:B------:R-:W-:Y:S01]  /*6c70*/  LDSM.16.MT88.4 R112, [R228+0x3900] ;  /* 0x00390000e470783b */ /* 0x000fe20000004200 */
[----:B------:R-:W-:Y:S02]  /*6c80*/  FADD.FTZ R9, R37, R0 ;  /* 0x0000000025097221 */ /* 0x000fe40000010000 */
[----:B------:R-:W-:Y:S02]  /*6c90*/  IMAD.MOV.U32 R38, RZ, RZ, R70 ;  /* 0x000000ffff267224 */ /* 0x000fe400078e0046 */
[----:B------:R-:W-:Y:S01]  /*6ca0*/  FADD.FTZ R8, R35, R8 ;  /* 0x0000000823087221 */ /* 0x000fe20000010000 */
[----:B------:R-:W-:Y:S01]  /*6cb0*/  MOV R189, R29 ;  /* 0x0000001d00bd7202 */ /* 0x000fe20000000f00 */
[----:B------:R-:W-:-:S02]  /*6cc0*/  FADD.FTZ R11, R36, R11 ;  /* 0x0000000b240b7221 */ /* 0x000fc40000010000 */
[----:B------:R-:W-:Y:S02]  /*6cd0*/  FADD.FTZ R0, R40, R10 ;  /* 0x0000000a28007221 */ /* 0x000fe40000010000 */
[----:B------:R-:W-:Y:S01]  /*6ce0*/  FADD.FTZ R9, R41, R9 ;  /* 0x0000000929097221 */ /* 0x000fe20000010000 */
[----:B-1----:R-:W-:Y:S01]  /*6cf0*/  HMMA.16816.F32.BF16 R72, R124, R80, R52 ;  /* 0x000000507c48723c */ /* 0x002fe20000041834 */
[----:B------:R-:W-:Y:S01]  /*6d00*/  MOV R70, R66 ;  /* 0x0000004200467202 */ /* 0x000fe20000000f00 */
[----:B------:R-:W-:Y:S01]  /*6d10*/  IMAD.MOV.U32 R42, RZ, RZ, R204 ;  /* 0x000000ffff2a7224 */ /* 0x000fe200078e00cc */
[----:B------:R-:W-:Y:S01]  /*6d20*/  MOV R67, R98 ;  /* 0x0000006200437202 */ /* 0x000fe20000000f00 */
[----:B------:R-:W-:-:S03]  /*6d30*/  IMAD.MOV.U32 R69, RZ, RZ, R97 ;  /* 0x000000ffff457224 */ /* 0x000fc600078e0061 */
[----:B------:R-:W-:Y:S01]  /*6d40*/  MOV R52, R120 ;  /* 0x0000007800347202 */ /* 0x000fe20000000f00 */
[----:B------:R-:W-:Y:S01]  /*6d50*/  IMAD.MOV.U32 R53, RZ, RZ, R121 ;  /* 0x000000ffff357224 */ /* 0x000fe200078e0079 */
[----:B------:R-:W-:Y:S01]  /*6d60*/  MOV R54, R122 ;  /* 0x0000007a00367202 */ /* 0x000fe20000000f00 */
[----:B------:R-:W-:Y:S01]  /*6d70*/  IMAD.MOV.U32 R55, RZ, RZ, R123 ;  /* 0x000000ffff377224 */ /* 0x000fe200078e007b */
[-C--:B--2---:R-:W-:Y:S01]  /*6d80*/  HMMA.16816.F32.BF16 R116, R128, R4.reuse, R116 ;  /* 0x000000048074723c */ /* 0x084fe20000041874 */
[----:B------:R-:W-:Y:S01]  /*6d90*/  MOV R66, R96 ;  /* 0x0000006000427202 */ /* 0x000fe20000000f00 */
[----:B------:R-:W-:Y:S01]  /*6da0*/  FADD.FTZ R3, R39, R11 ;  /* 0x0000000b27037221 */ /* 0x000fe20000010000 */
[----:B------:R-:W1:Y:S01]  /*6db0*/  LDSM.16.MT88.4 R204, [R227+0x1900] ;  /* 0x00190000e3cc783b */ /* 0x000e620000004200 */
[----:B------:R-:W-:Y:S01]  /*6dc0*/  IMAD.MOV.U32 R28, RZ, RZ, R68 ;  /* 0x000000ffff1c7224 */ /* 0x000fe200078e0044 */
[----:B------:R-:W-:Y:S02]  /*6dd0*/  MOV R31, R191 ;  /* 0x000000bf001f7202 */ /* 0x000fe40000000f00 */
[----:B------:R-:W2:Y:S01]  /*6de0*/  LDSM.16.MT88.4 R96, [R226+0x3900] ;  /* 0x00390000e260783b */ /* 0x000ea20000004200 */
[----:B------:R-:W-:Y:S01]  /*6df0*/  HMMA.16816.F32.BF16 R120, R124, R4, R192 ;  /* 0x000000047c78723c */ /* 0x000fe200000418c0 */
[----:B------:R-:W-:-:S06]  /*6e00*/  MOV R191, R71 ;  /* 0x0000004700bf7202 */ /* 0x000fcc0000000f00 */
[----:B------:R-:W-:Y:S02]  /*6e10*/  FADD.FTZ R4, R38, R8 ;  /* 0x0000000826047221 */ /* 0x000fe40000010000 */
[----:B------:R-:W-:Y:S02]  /*6e20*/  FADD.FTZ R5, R43, R0 ;  /* 0x000000002b057221 */ /* 0x000fe40000010000 */
[----:B------:R-:W-:Y:S02]  /*6e30*/  FADD.FTZ R0, R189, R9 ;  /* 0x00000009bd007221 */ /* 0x000fe40000010000 */
[----:B------:R-:W-:Y:S02]  /*6e40*/  FADD.FTZ R8, R252, R4 ;  /* 0x00000004fc087221 */ /* 0x000fe40000010000 */
[----:B------:R-:W-:Y:S02]  /*6e50*/  FADD.FTZ R4, R42, R3 ;  /* 0x000000032a047221 */ /* 0x000fe40000010000 */
[----:B------:R-:W-:Y:S01]  /*6e60*/  FADD.FTZ R0, R28, R0 ;  /* 0x000000001c007221 */ /* 0x000fe20000010000 */
[----:B------:R-:W-:Y:S01]  /*6e70*/  MOV R29, R69 ;  /* 0x00000045001d7202 */ /* 0x000fe20000000f00 */
[----:B------:R-:W-:-:S02]  /*6e80*/  FADD.FTZ R3, R245, R8 ;  /* 0x00000008f5037221 */ /* 0x000fc40000010000 */
[----:B------:R-:W-:Y:S02]  /*6e90*/  IMAD.MOV.U32 R190, RZ, RZ, R70 ;  /* 0x000000ffffbe7224 */ /* 0x000fe400078e0046 */
[----:B------:R-:W-:Y:S02]  /*6ea0*/  FADD.FTZ R5, R31, R5 ;  /* 0x000000051f057221 */ /* 0x000fe40000010000 */
[----:B------:R-:W-:Y:S02]  /*6eb0*/  FADD.FTZ R4, R30, R4 ;  /* 0x000000041e047221 */ /* 0x000fe40000010000 */
[----:B------:R-:W-:Y:S02]  /*6ec0*/  FADD.FTZ R0, R191, R0 ;  /* 0x00000000bf007221 */ /* 0x000fe40000010000 */
[----:B------:R-:W-:Y:S02]  /*6ed0*/  FADD.FTZ R3, R247, R3 ;  /* 0x00000003f7037221 */ /* 0x000fe40000010000 */
[----:B------:R-:W-:-:S02]  /*6ee0*/  FADD.FTZ R5, R190, R5 ;  /* 0x00000005be057221 */ /* 0x000fc40000010000 */
[----:B------:R-:W-:Y:S02]  /*6ef0*/  FADD.FTZ R4, R29, R4 ;  /* 0x000000041d047221 */ /* 0x000fe40000010000 */
        /* <DEDUP_REMOVED lines=26> */
[----:B------:R-:W-:Y:S01]  /*70a0*/  FADD.FTZ R5, R13, R5 ;  /* 0x000000050d057221 */ /* 0x000fe20000010000 */
[----:B-1----:R-:W-:Y:S01]  /*70b0*/  HMMA.16816.F32.BF16 R196, R124, R204, R196 ;  /* 0x000000cc7cc4723c */ /* 0x002fe200000418c4 */
[----:B------:R-:W-:Y:S02]  /*70c0*/  FADD.FTZ R4, R17, R4 ;  /* 0x0000000411047221 */ /* 0x000fe40000010000 */
[----:B------:R-:W-:-:S02]  /*70d0*/  FADD.FTZ R0, R25, R0 ;  /* 0x0000000019007221 */ /* 0x000fc40000010000 */
[----:B------:R-:W-:-:S03]  /*70e0*/  FADD.FTZ R3, R22, R3 ;  /* 0x0000000316037221 */ /* 0x000fc60000010000 */
[----:B------:R-:W-:Y:S01]  /*70f0*/  HMMA.16816.F32.BF16 R200, R124, R206, R200 ;  /* 0x000000ce7cc8723c */ /* 0x000fe200000418c8 */
[----:B------:R-:W-:Y:S02]  /*7100*/  FADD.FTZ R5, R12, R5 ;  /* 0x000000050c057221 */ /* 0x000fe40000010000 */
[----:B------:R-:W-:-:S05]  /*7110*/  FADD.FTZ R4, R18, R4 ;  /* 0x0000000412047221 */ /* 0x000fca0000010000 */
[C---:B------:R-:W-:Y:S01]  /*7120*/  HMMA.16816.F32.BF16 R76, R124.reuse, R82, R76 ;  /* 0x000000527c4c723c */ /* 0x040fe2000004184c */
[----:B------:R1:W-:Y:S07]  /*7130*/  STL [R1+0x8], R0 ;  /* 0x0000080001007387 */ /* 0x0003ee0000100800 */
[C---:B--2---:R-:W-:Y:S08]  /*7140*/  HMMA.16816.F32.BF16 R88, R124.reuse, R96, R88 ;  /* 0x000000607c58723c */ /* 0x044ff00000041858 */
[C---:B------:R-:W-:Y:S08]  /*7150*/  HMMA.16816.F32.BF16 R92, R124.reuse, R98, R92 ;  /* 0x000000627c5c723c */ /* 0x040ff0000004185c */
[----:B------:R-:W-:Y:S01]  /*7160*/  HMMA.16816.F32.BF16 R104, R124, R112, R104 ;  /* 0x000000707c68723c */ /* 0x000fe20000041868 */
[----:B-1----:R-:W-:-:S07]  /*7170*/  FADD.FTZ R0, R14, R5 ;  /* 0x000000050e007221 */ /* 0x002fce0000010000 */
        /* <DEDUP_REMOVED lines=10> */
[----:B------:R-:W-:Y:S07]  /*7220*/  HMMA.16816.F32.BF16 R128, R128, R6, R44 ;  /* 0x000000068080723c */ /* 0x000fee000004182c */
[----:B------:R-:W-:-:S02]  /*7230*/  FADD.FTZ R6, R19, R3 ;  /* 0x0000000313067221 */ /* 0x000fc40000010000 */
[----:B------:R-:W-:-:S03]  /*7240*/  FADD.FTZ R3, R15, R4 ;  /* 0x000000040f037221 */ /* 0x000fc60000010000 */
[----:B------:R3:W-:Y:S04]  /*7250*/  STL [R1+0xc], R6 ;  /* 0x00000c0601007387 */ /* 0x0007e80000100800 */
[----:B------:R3:W-:Y:S04]  /*7260*/  STL [R1+0x10], R0 ;  /* 0x0000100001007387 */ /* 0x0007e80000100800 */
[----:B------:R3:W-:Y:S01]  /*7270*/  STL [R1+0x14], R3 ;  /* 0x0000140301007387 */ /* 0x0007e20000100800 */
[----:B------:R-:W-:Y:S05]  /*7280*/  @!P1 BRA `(.L_x_689) ;  /* 0x00004cf000009947 */ /* 0x000fea0003800000 */
[----:B------:R-:W2:Y:S04]  /*7290*/  LDL.64 R30, [R1+0x30] ;  /* 0x00003000011e7983 */ /* 0x000ea80000100a00 */
[----:B------:R-:W4:Y:S04]  /*72a0*/  LDL.64 R28, [R1+0x38] ;  /* 0x00003800011c7983 */ /* 0x000f280000100a00 */
[----:B---3--:R-:W3:Y:S04]  /*72b0*/  LDL R191, [R1+0x40] ;  /* 0x0000400001bf7983 */ /* 0x008ee80000100800 */
[----:B------:R-:W3:Y:S01]  /*72c0*/  LDL.64 R66, [R1+0x28] ;  /* 0x0000280001427983 */ /* 0x000ee20000100a00 */
[----:B------:R-:W-:Y:S01]  /*72d0*/  MOV R138, R2 ;  /* 0x00000002008a7202 */ /* 0x000fe20000000f00 */
[----:B------:R-:W-:Y:S01]  /*72e0*/  IMAD.MOV.U32 R132, RZ, RZ, R136 ;  /* 0x000000ffff847224 */ /* 0x000fe200078e0088 */
[----:B------:R-:W-:Y:S01]  /*72f0*/  ULEA.HI.SX32 UR21, UR18, 0xfffffffe, 0x1a ;  /* 0xfffffffe12157891 */ /* 0x000fe2000f8fd23f */
[----:B------:R-:W-:Y:S01]  /*7300*/  IMAD.MOV.U32 R3, RZ, RZ, R137 ;  /* 0x000000ffff037224 */ /* 0x000fe200078e0089 */
[----:B------:R-:W-:Y:S01]  /*7310*/  ULDC.64 UR6, c[0x0][0x208] ;  /* 0x0000820000067ab9 */ /* 0x000fe20000000a00 */
[----:B-----5:R-:W-:Y:S01]  /*7320*/  IMAD.MOV.U32 R133, RZ, RZ, R135 ;  /* 0x000000ffff857224 */ /* 0x020fe200078e0087 */
[----:B------:R-:W-:Y:S01]  /*7330*/  ULDC.64 UR4, c[0x0][0x1e0] ;  /* 0x0000780000047ab9 */ /* 0x000fe20000000a00 */
[----:B--2---:R-:W-:-:S02]  /*7340*/  IADD3 R4, P2, R30, 0x40, RZ ;  /* 0x000000401e047810 */ /* 0x004fc40007f5e0ff */
[----:B----4-:R-:W-:-:S03]  /*7350*/  IADD3 R0, P1, R28, 0x40, RZ ;  /* 0x000000401c007810 */ /* 0x010fc60007f3e0ff */
[----:B------:R-:W-:Y:S01]  /*7360*/  STL [R1+0x24], R4 ;  /* 0x0000240401007387 */ /* 0x000fe20000100800 */
[----:B---3--:R-:W-:-:S03]  /*7370*/  IADD3.X R2, RZ, R191, RZ, P2, !PT ;  /* 0x000000bfff027210 */ /* 0x008fc600017fe4ff */
[----:B------:R1:W-:Y:S04]  /*7380*/  STL [R1+0x1c], R0 ;  /* 0x00001c0001007387 */ /* 0x0003e80000100800 */
[----:B------:R2:W-:Y:S01]  /*7390*/  STL [R1+0x20], R2 ;  /* 0x0000200201007387 */ /* 0x0005e20000100800 */
[----:B-1----:R-:W-:-:S05]  /*73a0*/  IMAD.X R0, RZ, RZ, R67, P1 ;  /* 0x000000ffff007224 */ /* 0x002fca00008e0643 */
[----:B------:R2:W-:Y:S02]  /*73b0*/  STL [R1+0x18], R0 ;  /* 0x0000180001007387 */ /* 0x0005e40000100800 */
.L_x_690:
[----:B------:R-:W3:Y:S01]  /*73c0*/  LDL.64 R134, [R1+0x30] ;  /* 0x0000300001867983 */ /* 0x000ee20000100a00 */
[----:B------:R-:W-:Y:S04]  /*73d0*/  DEPBAR.LE SB0, 0x0 ;  /* 0x000080000000791a */ /* 0x000fe80000000000 */
[----:B------:R-:W-:Y:S01]  /*73e0*/  USHF.R.S32.HI UR15, URZ, 0x1f, UR21 ;  /* 0x0000001f3f0f7899 */ /* 0x000fe20008011415 */
[----:B--2---:R-:W2:Y:S01]  /*73f0*/  LDL R2, [R1+0x40] ;  /* 0x0000400001027983 */ /* 0x004ea20000100800 */
[----:B------:R-:W-:Y:S02]  /*7400*/  UIMAD.WIDE.U32 UR22, UR21, UR6, URZ ;  /* 0x00000006151672a5 */ /* 0x000fe4000f8e003f */
[----:B------:R-:W-:Y:S01]  /*7410*/  UIMAD UR15, UR15, UR6, URZ ;  /* 0x000000060f0f72a4 */ /* 0x000fe2000f8e023f */
[----:B------:R-:W4:Y:S01]  /*7420*/  LDL R136, [R1+0x24] ;  /* 0x0000240001887983 */ /* 0x000f220000100800 */
[----:B------:R-:W-:Y:S02]  /*7430*/  USHF.L.U32 UR18, UR22, 0x6, URZ ;  /* 0x0000000616127899 */ /* 0x000fe4000800063f */
[----:B------:R-:W-:Y:S01]  /*7440*/  UIMAD UR15, UR21, UR7, UR15 ;  /* 0x00000007150f72a4 */ /* 0x000fe2000f8e020f */
[----:B------:R-:W4:Y:S01]  /*7450*/  LDL R139, [R1+0x20] ;  /* 0x00002000018b7983 */ /* 0x000f220000100800 */
[----:B------:R-:W-:Y:S02]  /*7460*/  UISETP.GT.AND UP1, UPT, UR21, URZ, UPT ;  /* 0x0000003f1500728c */ /* 0x000fe4000bf24270 */
[----:B------:R-:W-:Y:S01]  /*7470*/  UIADD3 UR15, UR23, UR15, URZ ;  /* 0x0000000f170f7290 */ /* 0x000fe2000fffe03f */
[----:B------:R-:W-:Y:S01]  /*7480*/  BAR.SYNC.DEFER_BLOCKING 0x0 ;  /* 0x0000000000007b1d */ /* 0x000fe20000010000 */
[----:B------:R-:W-:Y:S02]  /*7490*/  UIADD3 UR21, UR21, -0x1, URZ ;  /* 0xffffffff15157890 */ /* 0x000fe4000fffe03f */
[----:B------:R-:W-:Y:S05]  /*74a0*/  USHF.L.U64.HI UR15, UR22, 0x6, UR15 ;  /* 0x00000006160f7899 */ /* 0x000fea000801020f */
[----:B------:R-:W-:Y:S01]  /*74b0*/  STL [R1+0x70], R129 ;  /* 0x0000708101007387 */ /* 0x000fe20000100800 */
[----:B------:R-:W-:Y:S02]  /*74c0*/  @UP1 UIMAD.WIDE.U32 UR22, UR21, UR4, URZ ;  /* 0x00000004151612a5 */ /* 0x000fe4000f8e003f */
[----:B------:R-:W-:Y:S01]  /*74d0*/  @UP1 USHF.L.U32 UR19, UR4, 0x5, URZ ;  /* 0x0000000504131899 */ /* 0x000fe2000800063f */
[----:B------:R-:W-:Y:S01]  /*74e0*/  STL [R1+0x6c], R130 ;  /* 0x00006c8201007387 */ /* 0x000fe20000100800 */
[----:B------:R-:W-:Y:S03]  /*74f0*/  @UP1 USHF.L.U64.HI UR20, UR4, 0x5, UR5 ;  /* 0x0000000504141899 */ /* 0x000fe60008010205 */
[----:B------:R-:W-:Y:S04]  /*7500*/  STL [R1+0x68], R131 ;  /* 0x0000688301007387 */ /* 0x000fe80000100800 */
[----:B-----5:R-:W-:Y:S04]  /*7510*/  STL [R1+0x48], R235 ;  /* 0x000048eb01007387 */ /* 0x020fe80000100800 */
[----:B------:R-:W-:Y:S08]  /*7520*/  LDSM.16.M88.4 R64, [R231+0x8100] ;  /* 0x00810000e740783b */ /* 0x000ff00000000200 */
[----:B------:R-:W1:Y:S08]  /*7530*/  LDSM.16.M88.4 R16, [R224+0x4100] ;  /* 0x00410000e010783b */ /* 0x000e700000000200 */
[----:B------:R-:W1:Y:S08]  /*7540*/  LDSM.16.M88.4 R60, [R231+0xa100] ;  /* 0x00a10000e73c783b */ /* 0x000e700000000200 */
[----:B------:R-:W1:Y:S08]  /*7550*/  LDSM.16.M88.4 R32, [R224+0x4900] ;  /* 0x00490000e020783b */ /* 0x000e700000000200 */
[----:B------:R-:W1:Y:S08]  /*7560*/  LDSM.16.M88.4 R48, [R224+0x5100] ;  /* 0x00510000e030783b */ /* 0x000e700000000200 */
[----:B------:R-:W1:Y:S02]  /*7570*/  LDSM.16.M88.4 R188, [R224+0x5900] ;  /* 0x00590000e0bc783b */ /* 0x000e640000000200 */
[-C--:B-1----:R-:W-:Y:S06]  /*7580*/  HMMA.16816.F32.BF16 R4, R64, R16.reuse, RZ ;  /* 0x000000104004723c */ /* 0x082fec00000418ff */
[----:B------:R-:W-:Y:S02]  /*7590*/  LDSM.16.M88.4 R208, [R233+0x8100] ;  /* 0x00810000e9d0783b */ /* 0x000fe40000000200 */
[C---:B------:R-:W-:Y:S06]  /*75a0*/  HMMA.16816.F32.BF16 R8, R60.reuse, R16, RZ ;  /* 0x000000103c08723c */ /* 0x040fec00000418ff */
[----:B------:R-:W1:Y:S02]  /*75b0*/  LDSM.16.M88.4 R212, [R235] ;  /* 0x00000000ebd4783b */ /* 0x000e640000000200 */
[-C--:B------:R-:W-:Y:S06]  /*75c0*/  HMMA.16816.F32.BF16 R12, R60, R18.reuse, RZ ;  /* 0x000000123c0c723c */ /* 0x080fec00000418ff */
[----:B------:R-:W1:Y:S02]  /*75d0*/  LDSM.16.M88.4 R216, [R233+0xa100] ;  /* 0x00a10000e9d8783b */ /* 0x000e640000000200 */
[C---:B------:R-:W-:Y:S06]  /*75e0*/  HMMA.16816.F32.BF16 R16, R64.reuse, R18, RZ ;  /* 0x000000124010723c */ /* 0x040fec00000418ff */
        /* <DEDUP_REMOVED lines=8> */
[-C--:B------:R-:W-:Y:S03]  /*7670*/  HMMA.16816.F32.BF16 R28, R60, R34.reuse, RZ ;  /* 0x000000223c1c723c */ /* 0x080fe600000418ff */
[----:B------:R-:W-:Y:S05]  /*7680*/  STL [R1+0x64], R233 ;  /* 0x000064e901007387 */ /* 0x000fea0000100800 */
[C---:B------:R-:W-:Y:S08]  /*7690*/  HMMA.16816.F32.BF16 R32, R64.reuse, R34, RZ ;  /* 0x000000224020723c */ /* 0x040ff000000418ff */
[-C--:B------:R-:W-:Y:S08]  /*76a0*/  HMMA.16816.F32.BF16 R36, R64, R48.reuse, RZ ;  /* 0x000000304024723c */ /* 0x080ff000000418ff */
[C---:B------:R-:W-:Y:S08]  /*76b0*/  HMMA.16816.F32.BF16 R40, R60.reuse, R48, RZ ;  /* 0x000000303c28723c */ /* 0x040ff000000418ff */
[-C--:B------:R-:W-:Y:S08]  /*76c0*/  HMMA.16816.F32.BF16 R44, R60, R50.reuse, RZ ;  /* 0x000000323c2c723c */ /* 0x080ff000000418ff */
[C---:B------:R-:W-:Y:S08]  /*76d0*/  HMMA.16816.F32.BF16 R48, R64.reuse, R50, RZ ;  /* 0x000000324030723c */ /* 0x040ff000000418ff */
[-C--:B------:R-:W-:Y:S08]  /*76e0*/  HMMA.16816.F32.BF16 R52, R64, R188.reuse, RZ ;  /* 0x000000bc4034723c */ /* 0x080ff000000418ff */
[C---:B------:R-:W-:Y:S08]  /*76f0*/  HMMA.16816.F32.BF16 R56, R60.reuse, R188, RZ ;  /* 0x000000bc3c38723c */ /* 0x040ff000000418ff */
[-C--:B------:R-:W-:Y:S08]  /*7700*/  HMMA.16816.F32.BF16 R60, R60, R190.reuse, RZ ;  /* 0x000000be3c3c723c */ /* 0x080ff000000418ff */
[----:B------:R-:W-:Y:S01]  /*7710*/  HMMA.16816.F32.BF16 R64, R64, R190, RZ ;  /* 0x000000be4040723c */ /* 0x000fe200000418ff */
[----:B------:R-:W1:Y:S07]  /*7720*/  LDSM.16.M88.4 R188, [R243] ;  /* 0x00000000f3bc783b */ /* 0x000e6e0000000200 */
[-C--:B-1----:R-:W-:Y:S08]  /*7730*/  HMMA.16816.F32.BF16 R4, R208, R212.reuse, R4 ;  /* 0x000000d4d004723c */ /* 0x082ff00000041804 */
[C---:B------:R-:W-:Y:S08]  /*7740*/  HMMA.16816.F32.BF16 R8, R216.reuse, R212, R8 ;  /* 0x000000d4d808723c */ /* 0x040ff00000041808 */
[-C--:B------:R-:W-:Y:S08]  /*7750*/  HMMA.16816.F32.BF16 R12, R216, R214.reuse, R12 ;  /* 0x000000d6d80c723c */ /* 0x080ff0000004180c */
[C---:B------:R-:W-:Y:S01]  /*7760*/  HMMA.16816.F32.BF16 R16, R208.reuse, R214, R16 ;  /* 0x000000d6d010723c */ /* 0x040fe20000041810 */
[----:B------:R-:W1:Y:S07]  /*7770*/  LDSM.16.M88.4 R212, [R242] ;  /* 0x00000000f2d4783b */ /* 0x000e6e0000000200 */
[-C--:B------:R-:W-:Y:S08]  /*7780*/  HMMA.16816.F32.BF16 R20, R208, R188.reuse, R20 ;  /* 0x000000bcd014723c */ /* 0x080ff00000041814 */
[C---:B------:R-:W-:Y:S08]  /*7790*/  HMMA.16816.F32.BF16 R24, R216.reuse, R188, R24 ;  /* 0x000000bcd818723c */ /* 0x040ff00000041818 */
[-C--:B------:R-:W-:Y:S08]  /*77a0*/  HMMA.16816.F32.BF16 R28, R216, R190.reuse, R28 ;  /* 0x000000bed81c723c */ /* 0x080ff0000004181c */
[C---:B------:R-:W-:Y:S01]  /*77b0*/  HMMA.16816.F32.BF16 R32, R208.reuse, R190, R32 ;  /* 0x000000bed020723c */ /* 0x040fe20000041820 */
[----:B------:R-:W4:Y:S07]  /*77c0*/  LDSM.16.M88.4 R188, [R241] ;  /* 0x00000000f1bc783b */ /* 0x000f2e0000000200 */
[-C--:B-1----:R-:W-:Y:S08]  /*77d0*/  HMMA.16816.F32.BF16 R36, R208, R212.reuse, R36 ;  /* 0x000000d4d024723c */ /* 0x082ff00000041824 */
[C---:B------:R-:W-:Y:S08]  /*77e0*/  HMMA.16816.F32.BF16 R40, R216.reuse, R212, R40 ;  /* 0x000000d4d828723c */ /* 0x040ff00000041828 */
[-C--:B------:R-:W-:Y:S04]  /*77f0*/  HMMA.16816.F32.BF16 R44, R216, R214.reuse, R44 ;  /* 0x000000d6d82c723c */ /* 0x080fe8000004182c */
[----:B---3--:R-:W-:Y:S04]  /*7800*/  IADD3 R0, P2, R134, UR18, RZ ;  /* 0x0000001286007c10 */ /* 0x008fe8000ff5e0ff */
[C---:B------:R-:W-:Y:S04]  /*7810*/  HMMA.16816.F32.BF16 R48, R208.reuse, R214, R48 ;  /* 0x000000d6d030723c */ /* 0x040fe80000041830 */
[----:B------:R-:W-:Y:S02]  /*7820*/  LEA R134, P1, R0, c[0x0][0x1f8], 0x1 ;  /* 0x00007e0000867a11 */ /* 0x000fe400078208ff */
[----:B--2---:R-:W-:Y:S02]  /*7830*/  IADD3.X R2, R2, UR15, RZ, P2, !PT ;  /* 0x0000000f02027c10 */ /* 0x004fe400097fe4ff */
[-C--:B----4-:R-:W-:Y:S04]  /*7840*/  HMMA.16816.F32.BF16 R52, R208, R188.reuse, R52 ;  /* 0x000000bcd034723c */ /* 0x090fe80000041834 */
[----:B------:R-:W-:Y:S02]  /*7850*/  LEA.HI.X R135, R0, c[0x0][0x1fc], R2, 0x1, P1 ;  /* 0x00007f0000877a11 */ /* 0x000fe400008f0c02 */
[----:B------:R-:W-:Y:S01]  /*7860*/  IADD3 R0, P2, R136, UR18, RZ ;  /* 0x0000001288007c10 */ /* 0x000fe2000ff5e0ff */
[----:B------:R-:W-:Y:S01]  /*7870*/  @UP1 USHF.L.U32 UR18, UR22, 0x6, URZ ;  /* 0x0000000616121899 */ /* 0x000fe2000800063f */
[C---:B------:R-:W-:Y:S01]  /*7880*/  HMMA.16816.F32.BF16 R56, R216.reuse, R188, R56 ;  /* 0x000000bcd838723c */ /* 0x040fe20000041838 */
[----:B------:R-:W-:Y:S01]  /*7890*/  @!PT LDS RZ, [RZ] ;  /* 0x00000000fffff984 */ /* 0x000fe20000000800 */
[----:B------:R-:W-:Y:S01]  /*78a0*/  @!PT LDS RZ, [RZ] ;  /* 0x00000000fffff984 */ /* 0x000fe20000000800 */
[----:B------:R-:W-:Y:S01]  /*78b0*/  @!PT LDS RZ, [RZ] ;  /* 0x00000000fffff984 */ /* 0x000fe20000000800 */
[----:B------:R1:W-:Y:S03]  /*78c0*/  LDGSTS.E.BYPASS.LTC128B.128 [R244+0x100], [R134.64], !P3 ;  /* 0x0010000086f47fae */ /* 0x0003e6000d901d50 */
[C---:B------:R-:W-:Y:S02]  /*78d0*/  LEA R136, P1, R0.reuse, c[0x0][0x1f8], 0x1 ;  /* 0x00007e0000887a11 */ /* 0x040fe400078208ff */
[----:B------:R-:W-:Y:S01]  /*78e0*/  IADD3.X R2, R139, UR15, RZ, P2, !PT ;  /* 0x0000000f8b027c10 */ /* 0x000fe200097fe4ff */
[----:B------:R-:W-:Y:S01]  /*78f0*/  @UP1 USHF.R.S32.HI UR15, URZ, 0x1f, UR21 ;  /* 0x0000001f3f0f1899 */ /* 0x000fe20008011415 */
[-C--:B------:R-:W-:Y:S03]  /*7900*/  HMMA.16816.F32.BF16 R60, R216, R190.reuse, R60 ;  /* 0x000000bed83c723c */ /* 0x080fe6000004183c */
[----:B------:R-:W-:Y:S01]  /*7910*/  @UP1 UIMAD UR15, UR15, UR4, URZ ;  /* 0x000000040f0f12a4 */ /* 0x000fe2000f8e023f */
[----:B------:R-:W-:Y:S03]  /*7920*/  LEA.HI.X R137, R0, c[0x0][0x1fc], R2, 0x1, P1 ;  /* 0x00007f0000897a11 */ /* 0x000fe600008f0c02 */
[----:B------:R-:W-:Y:S01]  /*7930*/  @UP1 UIMAD UR15, UR21, UR5, UR15 ;  /* 0x00000005150f12a4 */ /* 0x000fe2000f8e020f */
[----:B------:R-:W-:Y:S01]  /*7940*/  HMMA.16816.F32.BF16 R64, R208, R190, R64 ;  /* 0x000000bed040723c */ /* 0x000fe20000041840 */
[----:B------:R2:W-:Y:S02]  /*7950*/  LDGSTS.E.BYPASS.LTC128B.128 [R244+0x2100], [R136.64], !P0 ;  /* 0x0210000088f47fae */ /* 0x0005e4000c101d50 */
[----:B------:R-:W-:Y:S04]  /*7960*/  @UP1 UIADD3 UR15, UR23, UR15, URZ ;  /* 0x0000000f170f1290 */ /* 0x000fe8000fffe03f */
[----:B------:R-:W-:Y:S01]  /*7970*/  @UP1 USHF.L.U64.HI UR15, UR22, 0x6, UR15 ;  /* 0x00000006160f1899 */ /* 0x000fe2000801020f */
[----:B-1----:R-:W-:Y:S04]  /*7980*/  IADD3 R134, P1, R134, UR9, RZ ;  /* 0x0000000986867c10 */ /* 0x002fe8000ff3e0ff */
[----:B------:R-:W-:Y:S02]  /*7990*/  IADD3.X R135, R135, UR12, RZ, P1, !PT ;  /* 0x0000000c87877c10 */ /* 0x000fe40008ffe4ff */
[C---:B------:R-:W-:Y:S03]  /*79a0*/  IADD3 R212, P4, R134.reuse, UR14, RZ ;  /* 0x0000000e86d47c10 */ /* 0x040fe6000ff9e0ff */
[----:B------:R1:W-:Y:S01]  /*79b0*/  LDGSTS.E.BYPASS.LTC128B.128 [R244+0x900], [R134.64], !P3 ;  /* 0x0090000086f47fae */ /* 0x0003e2000d901d50 */
[C---:B------:R-:W-:Y:S02]  /*79c0*/  IADD3.X R213, R135.reuse, UR13, RZ, P4, !PT ;  /* 0x0000000d87d57c10 */ /* 0x040fe4000a7fe4ff */
[----:B--2---:R-:W-:Y:S05]  /*79d0*/  IADD3 R136, P1, R134, UR9, RZ ;  /* 0x0000000986887c10 */ /* 0x004fea000ff3e0ff */
[----:B------:R1:W-:Y:S01]  /*79e0*/  LDGSTS.E.BYPASS.LTC128B.128 [R244+0x2900], [R134.64+0x80], !P0 ;  /* 0x0290008086f47fae */ /* 0x0003e2000c101d50 */
[----:B------:R-:W-:Y:S02]  /*79f0*/  IADD3.X R137, R135, UR12, RZ, P1, !PT ;  /* 0x0000000c87897c10 */ /* 0x000fe40008ffe4ff */
[C---:B------:R-:W-:Y:S05]  /*7a00*/  IADD3 R188, P2, R136.reuse, UR9, RZ ;  /* 0x0000000988bc7c10 */ /* 0x040fea000ff5e0ff */
[----:B------:R2:W-:Y:S01]  /*7a10*/  LDGSTS.E.BYPASS.LTC128B.128 [R244+0x1100], [R136.64], !P3 ;  /* 0x0110000088f47fae */ /* 0x0005e2000d901d50 */
[C---:B------:R-:W-:Y:S07]  /*7a20*/  IADD3.X R189, R137.reuse, UR12, RZ, P2, !PT ;  /* 0x0000000c89bd7c10 */ /* 0x040fee00097fe4ff */
[----:B------:R3:W-:Y:S08]  /*7a30*/  LDGSTS.E.BYPASS.LTC128B.128 [R244+0x3100], [R212.64], !P0 ;  /* 0x03100000d4f47fae */ /* 0x0007f0000c101d50 */
[----:B------:R4:W-:Y:S01]  /*7a40*/  LDGSTS.E.BYPASS.LTC128B.128 [R244+0x1900], [R188.64], !P3 ;  /* 0x01900000bcf47fae */ /* 0x0009e2000d901d50 */
[----:B-1----:R-:W-:Y:S04]  /*7a50*/  IADD3 R134, P1, R136, UR14, RZ ;  /* 0x0000000e88867c10 */ /* 0x002fe8000ff3e0ff */
[----:B------:R-:W-:Y:S02]  /*7a60*/  IADD3.X R135, R137, UR13, RZ, P1, !PT ;  /* 0x0000000d89877c10 */ /* 0x000fe40008ffe4ff */
[----:B------:R-:W-:Y:S03]  /*7a70*/  PLOP3.LUT P1, PT, PT, PT, UP1, 0x80, 0x0 ;  /* 0x000000000000781c */ /* 0x000fe60003f2f018 */
[----:B------:R1:W-:Y:S08]  /*7a80*/  LDGSTS.E.BYPASS.LTC128B.128 [R244+0x3900], [R134.64], !P0 ;  /* 0x0390000086f47fae */ /* 0x0003f0000c101d50 */
[----:B---3--:R-:W-:Y:S08]  /*7a90*/  LDSM.16.M88.4 R212, [R232+0x8100] ;  /* 0x00810000e8d4783b */ /* 0x008ff00000000200 */
[----:B------:R-:W3:Y:S08]  /*7aa0*/  LDSM.16.M88.4 R216, [R230+0x4100] ;  /* 0x00410000e6d8783b */ /* 0x000ef00000000200 */
[----:B----4-:R-:W4:Y:S08]  /*7ab0*/  LDSM.16.M88.4 R188, [R232+0xa100] ;  /* 0x00a10000e8bc783b */ /* 0x010f300000000200 */
[----:B------:R-:W1:Y:S08]  /*7ac0*/  LDSM.16.M88.4 R208, [R230+0x4900] ;  /* 0x00490000e6d0783b */ /* 0x000e700000000200 */
[----:B------:R-:W0:Y:S01]  /*7ad0*/  LDGDEPBAR ;  /* 0x00000000000079af */ /* 0x000e220000000000 */
[-C--:B---3--:R-:W-:Y:S08]  /*7ae0*/  HMMA.16816.F32.BF16 R4, R212, R216.reuse, R4 ;  /* 0x000000d8d404723c */ /* 0x088ff00000041804 */
[C---:B----4-:R-:W-:Y:S08]  /*7af0*/  HMMA.16816.F32.BF16 R8, R188.reuse, R216, R8 ;  /* 0x000000d8bc08723c */ /* 0x050ff00000041808 */
[-C--:B------:R-:W-:Y:S08]  /*7b00*/  HMMA.16816.F32.BF16 R12, R188, R218.reuse, R12 ;  /* 0x000000dabc0c723c */ /* 0x080ff0000004180c */
[C---:B------:R-:W-:Y:S01]  /*7b10*/  HMMA.16816.F32.BF16 R16, R212.reuse, R218, R16 ;  /* 0x000000dad410723c */ /* 0x040fe20000041810 */
[----:B------:R-:W3:Y:S07]  /*7b20*/  LDSM.16.M88.4 R216, [R230+0x5100] ;  /* 0x00510000e6d8783b */ /* 0x000eee0000000200 */
[-C--:B-1----:R-:W-:Y:S08]  /*7b30*/  HMMA.16816.F32.BF16 R20, R212, R208.reuse, R20 ;  /* 0x000000d0d414723c */ /* 0x082ff00000041814 */
[C---:B------:R-:W-:Y:S08]  /*7b40*/  HMMA.16816.F32.BF16 R24, R188.reuse, R208, R24 ;  /* 0x000000d0bc18723c */ /* 0x040ff00000041818 */
[-C--:B------:R-:W-:Y:S08]  /*7b50*/  HMMA.16816.F32.BF16 R28, R188, R210.reuse, R28 ;  /* 0x000000d2bc1c723c */ /* 0x080ff0000004181c */
[C---:B------:R-:W-:Y:S01]  /*7b60*/  HMMA.16816.F32.BF16 R32, R212.reuse, R210, R32 ;  /* 0x000000d2d420723c */ /* 0x040fe20000041820 */
[----:B------:R-:W1:Y:S07]  /*7b70*/  LDSM.16.M88.4 R208, [R230+0x5900] ;  /* 0x00590000e6d0783b */ /* 0x000e6e0000000200 */
[-C--:B---3--:R-:W-:Y:S08]  /*7b80*/  HMMA.16816.F32.BF16 R36, R212, R216.reuse, R36 ;  /* 0x000000d8d424723c */ /* 0x088ff00000041824 */
[C---:B------:R-:W-:Y:S08]  /*7b90*/  HMMA.16816.F32.BF16 R40, R188.reuse, R216, R40 ;  /* 0x000000d8bc28723c */ /* 0x040ff00000041828 */
[-C--:B------:R-:W-:Y:S08]  /*7ba0*/  HMMA.16816.F32.BF16 R44, R188, R218.reuse, R44 ;  /* 0x000000dabc2c723c */ /* 0x080ff0000004182c */
[C---:B------:R-:W-:Y:S01]  /*7bb0*/  HMMA.16816.F32.BF16 R48, R212.reuse, R218, R48 ;  /* 0x000000dad430723c */ /* 0x040fe20000041830 */
[----:B------:R-:W-:Y:S07]  /*7bc0*/  LDSM.16.M88.4 R216, [R229] ;  /* 0x00000000e5d8783b */ /* 0x000fee0000000200 */
[-C--:B-1----:R-:W-:Y:S08]  /*7bd0*/  HMMA.16816.F32.BF16 R52, R212, R208.reuse, R52 ;  /* 0x000000d0d434723c */ /* 0x082ff00000041834 */
[C---:B------:R-:W-:Y:S08]  /*7be0*/  HMMA.16816.F32.BF16 R56, R188.reuse, R208, R56 ;  /* 0x000000d0bc38723c */ /* 0x040ff00000041838 */
[-C--:B------:R-:W-:Y:S01]  /*7bf0*/  HMMA.16816.F32.BF16 R60, R188, R210.reuse, R60 ;  /* 0x000000d2bc3c723c */ /* 0x080fe2000004183c */
[----:B------:R-:W1:Y:S07]  /*7c00*/  LDSM.16.M88.4 R188, [R234+0x8100] ;  /* 0x00810000eabc783b */ /* 0x000e6e0000000200 */
[----:B------:R-:W-:Y:S01]  /*7c10*/  HMMA.16816.F32.BF16 R64, R212, R210, R64 ;  /* 0x000000d2d440723c */ /* 0x000fe20000041840 */
[----:B------:R-:W3:Y:S08]  /*7c20*/  LDSM.16.M88.4 R208, [R234+0xa100] ;  /* 0x00a10000ead0783b */ /* 0x000ef00000000200 */
[----:B------:R-:W4:Y:S01]  /*7c30*/  LDSM.16.M88.4 R212, [R229+0x800] ;  /* 0x00080000e5d4783b */ /* 0x000f220000000200 */
[-C--:B-1----:R-:W-:Y:S08]  /*7c40*/  HMMA.16816.F32.BF16 R4, R188, R216.reuse, R4 ;  /* 0x000000d8bc04723c */ /* 0x082ff00000041804 */
[C---:B---3--:R-:W-:Y:S08]  /*7c50*/  HMMA.16816.F32.BF16 R8, R208.reuse, R216, R8 ;  /* 0x000000d8d008723c */ /* 0x048ff00000041808 */
[-C--:B------:R-:W-:Y:S08]  /*7c60*/  HMMA.16816.F32.BF16 R12, R208, R218.reuse, R12 ;  /* 0x000000dad00c723c */ /* 0x080ff0000004180c */
[C---:B------:R-:W-:Y:S01]  /*7c70*/  HMMA.16816.F32.BF16 R16, R188.reuse, R218, R16 ;  /* 0x000000dabc10723c */ /* 0x040fe20000041810 */
[----:B------:R-:W1:Y:S07]  /*7c80*/  LDSM.16.M88.4 R216, [R229+0x1000] ;  /* 0x00100000e5d8783b */ /* 0x000e6e0000000200 */
[-C--:B----4-:R-:W-:Y:S08]  /*7c90*/  HMMA.16816.F32.BF16 R20, R188, R212.reuse, R20 ;  /* 0x000000d4bc14723c */ /* 0x090ff00000041814 */
[C---:B------:R-:W-:Y:S08]  /*7ca0*/  HMMA.16816.F32.BF16 R24, R208.reuse, R212, R24 ;  /* 0x000000d4d018723c */ /* 0x040ff00000041818 */
[-C--:B------:R-:W-:Y:S08]  /*7cb0*/  HMMA.16816.F32.BF16 R28, R208, R214.reuse, R28 ;  /* 0x000000d6d01c723c */ /* 0x080ff0000004181c */
[C---:B------:R-:W-:Y:S01]  /*7cc0*/  HMMA.16816.F32.BF16 R32, R188.reuse, R214, R32 ;  /* 0x000000d6bc20723c */ /* 0x040fe20000041820 */
[----:B------:R-:W3:Y:S07]  /*7cd0*/  LDSM.16.M88.4 R212, [R229+0x1800] ;  /* 0x00180000e5d4783b */ /* 0x000eee0000000200 */
[-C--:B-1----:R-:W-:Y:S08]  /*7ce0*/  HMMA.16816.F32.BF16 R36, R188, R216.reuse, R36 ;  /* 0x000000d8bc24723c */ /* 0x082ff00000041824 */
[C---:B------:R-:W-:Y:S08]  /*7cf0*/  HMMA.16816.F32.BF16 R40, R208.reuse, R216, R40 ;  /* 0x000000d8d028723c */ /* 0x040ff00000041828 */
[-C--:B------:R-:W-:Y:S08]  /*7d00*/  HMMA.16816.F32.BF16 R44, R208, R218.reuse, R44 ;  /* 0x000000dad02c723c */ /* 0x080ff0000004182c */
[C---:B------:R-:W-:Y:S01]  /*7d10*/  HMMA.16816.F32.BF16 R48, R188.reuse, R218, R48 ;  /* 0x000000dabc30723c */ /* 0x040fe20000041830 */
[----:B------:R-:W-:Y:S07]  /*7d20*/  LDSM.16.M88.4 R216, [R224+0x6100] ;  /* 0x00610000e0d8783b */ /* 0x000fee0000000200 */
[-C--:B---3--:R-:W-:Y:S08]  /*7d30*/  HMMA.16816.F32.BF16 R52, R188, R212.reuse, R52 ;  /* 0x000000d4bc34723c */ /* 0x088ff00000041834 */
        /* <DEDUP_REMOVED lines=20> */
[----:B------:R-:W-:Y:S07]  /*7e80*/  LDSM.16.M88.4 R216, [R240] ;  /* 0x00000000f0d8783b */ /* 0x000fee0000000200 */
[-C--:B---3--:R-:W-:Y:S08]  /*7e90*/  HMMA.16816.F32.BF16 R52, R208, R212.reuse, R52 ;  /* 0x000000d4d034723c */ /* 0x088ff00000041834 */
[C---:B------:R-:W-:Y:S08]  /*7ea0*/  HMMA.16816.F32.BF16 R56, R188.reuse, R212, R56 ;  /* 0x000000d4bc38723c */ /* 0x040ff00000041838 */
[-C--:B------:R-:W-:Y:S01]  /*7eb0*/  HMMA.16816.F32.BF16 R60, R188, R214.reuse, R60 ;  /* 0x000000d6bc3c723c */ /* 0x080fe2000004183c */
[----:B------:R-:W1:Y:S07]  /*7ec0*/  LDSM.16.M88.4 R188, [R233+0xc100] ;  /* 0x00c10000e9bc783b */ /* 0x000e6e0000000200 */
[----:B------:R-:W-:Y:S01]  /*7ed0*/  HMMA.16816.F32.BF16 R64, R208, R214, R64 ;  /* 0x000000d6d040723c */ /* 0x000fe20000041840 */
[----:B------:R-:W3:Y:S08]  /*7ee0*/  LDSM.16.M88.4 R208, [R233+0xe100] ;  /* 0x00e10000e9d0783b */ /* 0x000ef00000000200 */
[----:B------:R-:W4:Y:S01]  /*7ef0*/  LDSM.16.M88.4 R212, [R239] ;  /* 0x00000000efd4783b */ /* 0x000f220000000200 */
[-C--:B-1----:R-:W-:Y:S08]  /*7f00*/  HMMA.16816.F32.BF16 R4, R188, R216.reuse, R4 ;  /* 0x000000d8bc04723c */ /* 0x082ff00000041804 */
[C---:B---3--:R-:W-:Y:S08]  /*7f10*/  HMMA.16816.F32.BF16 R8, R208.reuse, R216, R8 ;  /* 0x000000d8d008723c */ /* 0x048ff00000041808 */
[-C--:B------:R-:W-:Y:S08]  /*7f20*/  HMMA.16816.F32.BF16 R12, R208, R218.reuse, R12 ;  /* 0x000000dad00c723c */ /* 0x080ff0000004180c */
[C---:B------:R-:W-:Y:S01]  /*7f30*/  HMMA.16816.F32.BF16 R16, R188.reuse, R218, R16 ;  /* 0x000000dabc10723c */ /* 0x040fe20000041810 */
[----:B------:R-:W1:Y:S07]  /*7f40*/  LDSM.16.M88.4 R216, [R238] ;  /* 0x00000000eed8783b */ /* 0x000e6e0000000200 */
[-C--:B----4-:R-:W-:Y:S08]  /*7f50*/  HMMA.16816.F32.BF16 R20, R188, R212.reuse, R20 ;  /* 0x000000d4bc14723c */ /* 0x090ff00000041814 */
[C---:B------:R-:W-:Y:S08]  /*7f60*/  HMMA.16816.F32.BF16 R24, R208.reuse, R212, R24 ;  /* 0x000000d4d018723c */ /* 0x040ff00000041818 */
[-C--:B------:R-:W-:Y:S08]  /*7f70*/  HMMA.16816.F32.BF16 R28, R208, R214.reuse, R28 ;  /* 0x000000d6d01c723c */ /* 0x080ff0000004181c */
[C---:B------:R-:W-:Y:S01]  /*7f80*/  HMMA.16816.F32.BF16 R32, R188.reuse, R214, R32 ;  /* 0x000000d6bc20723c */ /* 0x040fe20000041820 */
[----:B------:R-:W3:Y:S07]  /*7f90*/  LDSM.16.M88.4 R212, [R237] ;  /* 0x00000000edd4783b */ /* 0x000eee0000000200 */
        /* <DEDUP_REMOVED lines=32> */
[----:B------:R-:W3:Y:S07]  /*81a0*/  LDSM.16.M88.4 R208, [R236+0xe100] ;  /* 0x00e10000ecd0783b */ /* 0x000eee0000000200 */
[-C--:B-1----:R-:W-:Y:S08]  /*81b0*/  HMMA.16816.F32.BF16 R4, R216, R188.reuse, R4 ;  /* 0x000000bcd804723c */ /* 0x082ff00000041804 */
[C---:B---3--:R-:W-:Y:S08]  /*81c0*/  HMMA.16816.F32.BF16 R8, R208.reuse, R188, R8 ;  /* 0x000000bcd008723c */ /* 0x048ff00000041808 */
[-C--:B------:R-:W-:Y:S08]  /*81d0*/  HMMA.16816.F32.BF16 R12, R208, R190.reuse, R12 ;  /* 0x000000bed00c723c */ /* 0x080ff0000004180c */
[----:B------:R-:W-:Y:S01]  /*81e0*/  FMUL.FTZ R4, R4, c[0x0][0x320] ;  /* 0x0000c80004047a20 */ /* 0x000fe20000410000 */
[C---:B------:R-:W-:Y:S03]  /*81f0*/  HMMA.16816.F32.BF16 R16, R216.reuse, R190, R16 ;  /* 0x000000bed810723c */ /* 0x040fe60000041810 */
[----:B------:R-:W1:Y:S01]  /*8200*/  MUFU.TANH R213, R4 ;  /* 0x0000000400d57308 */ /* 0x000e620000002400 */
[----:B------:R-:W-:Y:S02]  /*8210*/  FMUL.FTZ R5, R5, c[0x0][0x320] ;  /* 0x0000c80005057a20 */ /* 0x000fe40000410000 */
[----:B------:R-:W-:Y:S02]  /*8220*/  FMUL.FTZ R6, R6, c[0x0][0x320] ;  /* 0x0000c80006067a20 */ /* 0x000fe40000410000 */
[----:B------:R-:W-:Y:S04]  /*8230*/  FMUL.FTZ R7, R7, c[0x0][0x320] ;  /* 0x0000c80007077a20 */ /* 0x000fe80000410000 */
        /* <DEDUP_REMOVED lines=17> */
[----:B----4-:R-:W4:Y:S09]  /*8350*/  LDSM.16.M88.4 R4, [R229+0x2800] ;  /* 0x00280000e504783b */ /* 0x010f320000000200 */
[----:B------:R-:W-:Y:S10]  /*8360*/  MUFU.TANH R222, R10 ;  /* 0x0000000a00de7308 */ /* 0x000ff40000002400 */
[----:B------:R1:W-:Y:S10]  /*8370*/  MUFU.TANH R223, R11 ;  /* 0x0000000b00df7308 */ /* 0x0003f40000002400 */
[----:B------:R-:W-:Y:S10]  /*8380*/  MUFU.TANH R18, R18 ;  /* 0x0000001200127308 */ /* 0x000ff40000002400 */
[----:B------:R-:W2:Y:S01]  /*8390*/  MUFU.TANH R16, R16 ;  /* 0x0000001000107308 */ /* 0x000ea20000002400 */
[----:B-1----:R-:W1:Y:S01]  /*83a0*/  LDSM.16.M88.4 R8, [R229+0x3000] ;  /* 0x00300000e508783b */ /* 0x002e620000000200 */
[-C--:B----4-:R-:W-:Y:S08]  /*83b0*/  HMMA.16816.F32.BF16 R20, R216, R4.reuse, R20 ;  /* 0x00000004d814723c */ /* 0x090ff00000041814 */
[----:B------:R-:W-:Y:S01]  /*83c0*/  MUFU.TANH R12, R12 ;  /* 0x0000000c000c7308 */ /* 0x000fe20000002400 */
[C---:B------:R-:W-:Y:S09]  /*83d0*/  HMMA.16816.F32.BF16 R24, R208.reuse, R4, R24 ;  /* 0x00000004d018723c */ /* 0x040ff20000041818 */
[----:B------:R-:W-:Y:S01]  /*83e0*/  MUFU.TANH R19, R19 ;  /* 0x0000001300137308 */ /* 0x000fe20000002400 */
[-C--:B------:R-:W-:Y:S08]  /*83f0*/  HMMA.16816.F32.BF16 R28, R208, R6.reuse, R28 ;  /* 0x00000006d01c723c */ /* 0x080ff0000004181c */
[C---:B------:R-:W-:Y:S01]  /*8400*/  HMMA.16816.F32.BF16 R32, R216.reuse, R6, R32 ;  /* 0x00000006d820723c */ /* 0x040fe20000041820 */
[----:B------:R-:W4:Y:S01]  /*8410*/  MUFU.TANH R17, R17 ;  /* 0x0000001100117308 */ /* 0x000f220000002400 */
[----:B------:R-:W3:Y:S01]  /*8420*/  LDSM.16.M88.4 R4, [R229+0x3800] ;  /* 0x00380000e504783b */ /* 0x000ee20000000200 */
[----:B------:R-:W-:Y:S04]  /*8430*/  DEPBAR.LE SB0, 0x0 ;  /* 0x000080000000791a */ /* 0x000fe80000000000 */
[----:B------:R-:W-:Y:S02]  /*8440*/  FMUL.FTZ R22, R22, c[0x0][0x320] ;  /* 0x0000c80016167a20 */ /* 0x000fe40000410000 */
[----:B------:R-:W-:Y:S02]  /*8450*/  FMUL.FTZ R23, R23, c[0x0][0x320] ;  /* 0x0000c80017177a20 */ /* 0x000fe40000410000 */
[----:B--2---:R-:W-:Y:S01]  /*8460*/  MUFU.TANH R136, R22 ;  /* 0x0000001600887308 */ /* 0x004fe20000002400 */
[----:B------:R-:W-:Y:S01]  /*8470*/  BAR.SYNC.DEFER_BLOCKING 0x0 ;  /* 0x0000000000007b1d */ /* 0x000fe20000010000 */
[----:B------:R-:W-:Y:S01]  /*8480*/  FMUL.FTZ R27, R27, c[0x0][0x320] ;  /* 0x0000c8001b1b7a20 */ /* 0x000fe20000410000 */
[-C--:B-1----:R-:W-:Y:S05]  /*8490*/  HMMA.16816.F32.BF16 R36, R216, R8.reuse, R36 ;  /* 0x00000008d824723c */ /* 0x082fea0000041824 */
[----:B------:R-:W-:Y:S02]  /*84a0*/  FMUL.FTZ R31, R31, c[0x0][0x320] ;  /* 0x0000c8001f1f7a20 */ /* 0x000fe40000410000 */
[----:B------:R-:W-:Y:S01]  /*84b0*/  MUFU.TANH R252, R23 ;  /* 0x0000001700fc7308 */ /* 0x000fe20000002400 */
[----:B------:R-:W-:Y:S01]  /*84c0*/  FMUL.FTZ R26, R26, c[0x0][0x320] ;  /* 0x0000c8001a1a7a20 */ /* 0x000fe20000410000 */
[C---:B------:R-:W-:Y:S04]  /*84d0*/  HMMA.16816.F32.BF16 R40, R208.reuse, R8, R40 ;  /* 0x00000008d028723c */ /* 0x040fe80000041828 */
[----:B------:R-:W-:Y:S02]  /*84e0*/  FMUL.FTZ R21, R21, c[0x0][0x320] ;  /* 0x0000c80015157a20 */ /* 0x000fe40000410000 */
[----:B------:R-:W-:Y:S02]  /*84f0*/  FMUL.FTZ R28, R28, c[0x0][0x320] ;  /* 0x0000c8001c1c7a20 */ /* 0x000fe40000410000 */
[----:B------:R1:W-:Y:S01]  /*8500*/  MUFU.TANH R139, R31 ;  /* 0x0000001f008b7308 */ /* 0x0003e20000002400 */
[-C--:B------:R-:W-:Y:S03]  /*8510*/  HMMA.16816.F32.BF16 R44, R208, R10.reuse, R44 ;  /* 0x0000000ad02c723c */ /* 0x080fe6000004182c */
[----:B------:R-:W-:Y:S02]  /*8520*/  FMUL.FTZ R20, R20, c[0x0][0x320] ;  /* 0x0000c80014147a20 */ /* 0x000fe40000410000 */
[----:B------:R-:W-:Y:S02]  /*8530*/  FMUL.FTZ R24, R24, c[0x0][0x320] ;  /* 0x0000c80018187a20 */ /* 0x000fe40000410000 */
[----:B------:R-:W-:Y:S01]  /*8540*/  FMUL.FTZ R36, R36, c[0x0][0x320] ;  /* 0x0000c80024247a20 */ /* 0x000fe20000410000 */
[C---:B------:R-:W-:Y:S01]  /*8550*/  HMMA.16816.F32.BF16 R48, R216.reuse, R10, R48 ;  /* 0x0000000ad830723c */ /* 0x040fe20000041830 */
[----:B------:R-:W2:Y:S03]  /*8560*/  MUFU.TANH R137, R26 ;  /* 0x0000001a00897308 */ /* 0x000ea60000002400 */
[----:B------:R-:W-:Y:S02]  /*8570*/  FMUL.FTZ R37, R37, c[0x0][0x320] ;  /* 0x0000c80025257a20 */ /* 0x000fe40000410000 */
[----:B------:R-:W-:Y:S02]  /*8580*/  FMUL.FTZ R38, R38, c[0x0][0x320] ;  /* 0x0000c80026267a20 */ /* 0x000fe40000410000 */
[-C--:B---3--:R-:W-:Y:S03]  /*8590*/  HMMA.16816.F32.BF16 R52, R216, R4.reuse, R52 ;  /* 0x00000004d834723c */ /* 0x088fe60000041834 */
[----:B------:R-:W-:Y:S01]  /*85a0*/  MUFU.TANH R246, R36 ;  /* 0x0000002400f67308 */ /* 0x000fe20000002400 */
[----:B------:R-:W-:Y:S02]  /*85b0*/  FMUL.FTZ R41, R41, c[0x0][0x320] ;  /* 0x0000c80029297a20 */ /* 0x000fe40000410000 */
[----:B------:R-:W-:Y:S01]  /*85c0*/  FMUL.FTZ R39, R39, c[0x0][0x320] ;  /* 0x0000c80027277a20 */ /* 0x000fe20000410000 */
[----:B-1----:R-:W3:Y:S01]  /*85d0*/  LDL R31, [R1+0x18] ;  /* 0x00001800011f7983 */ /* 0x002ee20000100800 */
[C---:B------:R-:W-:Y:S04]  /*85e0*/  HMMA.16816.F32.BF16 R56, R208.reuse, R4, R56 ;  /* 0x00000004d038723c */ /* 0x040fe80000041838 */
[----:B------:R-:W-:Y:S01]  /*85f0*/  FMUL.FTZ R45, R45, c[0x0][0x320] ;  /* 0x0000c8002d2d7a20 */ /* 0x000fe20000410000 */
[----:B------:R-:W-:Y:S01]  /*8600*/  MUFU.TANH R22, R41 ;  /* 0x0000002900167308 */ /* 0x000fe20000002400 */
[----:B------:R-:W-:Y:S01]  /*8610*/  FMUL.FTZ R46, R46, c[0x0][0x320] ;  /* 0x0000c8002e2e7a20 */ /* 0x000fe20000410000 */
[----:B------:R-:W-:Y:S01]  /*8620*/  FMNMX.FTZ R4, R213, R3, !PT ;  /* 0x00000003d5047209 */ /* 0x000fe20007810000 */
[-C--:B------:R-:W-:Y:S04]  /*8630*/  HMMA.16816.F32.BF16 R60, R208, R6.reuse, R60 ;  /* 0x00000006d03c723c */ /* 0x080fe8000004183c */
[----:B------:R-:W-:Y:S01]  /*8640*/  FMUL.FTZ R49, R49, c[0x0][0x320] ;  /* 0x0000c80031317a20 */ /* 0x000fe20000410000 */
[----:B------:R-:W-:Y:S01]  /*8650*/  FMNMX.FTZ R4, R212, R4, !PT ;  /* 0x00000004d4047209 */ /* 0x000fe20007810000 */
[----:B------:R-:W-:Y:S01]  /*8660*/  FMUL.FTZ R51, R51, c[0x0][0x320] ;  /* 0x0000c80033337a20 */ /* 0x000fe20000410000 */
[----:B------:R1:W-:Y:S01]  /*8670*/  MUFU.TANH R2, R37 ;  /* 0x0000002500027308 */ /* 0x0003e20000002400 */
[----:B------:R-:W-:Y:S01]  /*8680*/  FMUL.FTZ R55, R55, c[0x0][0x320] ;  /* 0x0000c80037377a20 */ /* 0x000fe20000410000 */
[----:B------:R-:W-:Y:S04]  /*8690*/  HMMA.16816.F32.BF16 R64, R216, R6, R64 ;  /* 0x00000006d840723c */ /* 0x000fe80000041840 */
[----:B------:R-:W-:Y:S01]  /*86a0*/  FMUL.FTZ R54, R54, c[0x0][0x320] ;  /* 0x0000c80036367a20 */ /* 0x000fe20000410000 */
[----:B------:R-:W-:Y:S01]  /*86b0*/  FMNMX.FTZ R4, R16, R4, !PT ;  /* 0x0000000410047209 */ /* 0x000fe20007810000 */
[----:B------:R-:W-:Y:S02]  /*86c0*/  FMUL.FTZ R52, R52, c[0x0][0x320] ;  /* 0x0000c80034347a20 */ /* 0x000fe40000410000 */
[----:B------:R2:W2:Y:S01]  /*86d0*/  MUFU.TANH R8, R49 ;  /* 0x0000003100087308 */ /* 0x0004a20000002400 */
[----:B------:R-:W-:Y:S03]  /*86e0*/  FMUL.FTZ R53, R53, c[0x0][0x320] ;  /* 0x0000c80035357a20 */ /* 0x000fe60000410000 */
[----:B------:R-:W-:Y:S01]  /*86f0*/  FMUL.FTZ R43, R43, c[0x0][0x320] ;  /* 0x0000c8002b2b7a20 */ /* 0x000fe20000410000 */
[----:B----4-:R-:W-:Y:S01]  /*8700*/  FMNMX.FTZ R4, R17, R4, !PT ;  /* 0x0000000411047209 */ /* 0x010fe20007810000 */
[----:B------:R-:W-:Y:S02]  /*8710*/  FMUL.FTZ R50, R50, c[0x0][0x320] ;  /* 0x0000c80032327a20 */ /* 0x000fe40000410000 */
[----:B------:R-:W-:Y:S02]  /*8720*/  FMUL.FTZ R60, R60, c[0x0][0x320] ;  /* 0x0000c8003c3c7a20 */ /* 0x000fe40000410000 */
[----:B------:R4:W-:Y:S01]  /*8730*/  MUFU.TANH R10, R50 ;  /* 0x00000032000a7308 */ /* 0x0009e20000002400 */
[----:B------:R-:W-:Y:S02]  /*8740*/  FMUL.FTZ R61, R61, c[0x0][0x320] ;  /* 0x0000c8003d3d7a20 */ /* 0x000fe40000410000 */
[----:B------:R-:W-:Y:S01]  /*8750*/  FMUL.FTZ R62, R62, c[0x0][0x320] ;  /* 0x0000c8003e3e7a20 */ /* 0x000fe20000410000 */
[----:B-1----:R-:W3:Y:S01]  /*8760*/  LDL.64 R36, [R1+0x28] ;  /* 0x0000280001247983 */ /* 0x002ee20000100a00 */
[----:B------:R-:W-:Y:S02]  /*8770*/  FMUL.FTZ R25, R25, c[0x0][0x320] ;  /* 0x0000c80019197a20 */ /* 0x000fe40000410000 */
[----:B------:R-:W-:Y:S02]  /*8780*/  FMUL.FTZ R65, R65, c[0x0][0x320] ;  /* 0x0000c80041417a20 */ /* 0x000fe40000410000 */
[----:B------:R-:W-:Y:S01]  /*8790*/  FMUL.FTZ R64, R64, c[0x0][0x320] ;  /* 0x0000c80040407a20 */ /* 0x000fe20000410000 */
[----:B------:R1:W-:Y:S01]  /*87a0*/  MUFU.TANH R41, R51 ;  /* 0x0000003300297308 */ /* 0x0003e20000002400 */
[----:B------:R-:W-:Y:S02]  /*87b0*/  FMUL.FTZ R35, R35, c[0x0][0x320] ;  /* 0x0000c80023237a20 */ /* 0x000fe40000410000 */
[----:B------:R-:W-:Y:S01]  /*87c0*/  FMUL.FTZ R29, R29, c[0x0][0x320] ;  /* 0x0000c8001d1d7a20 */ /* 0x000fe20000410000 */
[----:B--2---:R-:W-:Y:S01]  /*87d0*/  MOV R49, R137 ;  /* 0x0000008900317202 */ /* 0x004fe20000000f00 */
[----:B------:R-:W-:Y:S02]  /*87e0*/  FMUL.FTZ R40, R40, c[0x0][0x320] ;  /* 0x0000c80028287a20 */ /* 0x000fe40000410000 */
[----:B------:R-:W-:Y:S02]  /*87f0*/  FMUL.FTZ R67, R67, c[0x0][0x320] ;  /* 0x0000c80043437a20 */ /* 0x000fe40000410000 */
[----:B------:R-:W-:Y:S01]  /*8800*/  FMUL.FTZ R66, R66, c[0x0][0x320] ;  /* 0x0000c80042427a20 */ /* 0x000fe20000410000 */
[----:B------:R-:W-:Y:S01]  /*8810*/  MUFU.TANH R11, R43 ;  /* 0x0000002b000b7308 */ /* 0x000fe20000002400 */
[----:B------:R-:W-:Y:S02]  /*8820*/  FMUL.FTZ R47, R47, c[0x0][0x320] ;  /* 0x0000c8002f2f7a20 */ /* 0x000fe40000410000 */
[----:B------:R-:W-:Y:S01]  /*8830*/  FMUL.FTZ R58, R58, c[0x0][0x320] ;  /* 0x0000c8003a3a7a20 */ /* 0x000fe20000410000 */
[----:B----4-:R-:W-:Y:S01]  /*8840*/  MOV R50, R252 ;  /* 0x000000fc00327202 */ /* 0x010fe20000000f00 */
[----:B------:R-:W-:Y:S02]  /*8850*/  FMUL.FTZ R59, R59, c[0x0][0x320] ;  /* 0x0000c8003b3b7a20 */ /* 0x000fe40000410000 */
[----:B------:R-:W-:Y:S02]  /*8860*/  FMUL.FTZ R42, R42, c[0x0][0x320] ;  /* 0x0000c8002a2a7a20 */ /* 0x000fe40000410000 */
[----:B------:R-:W-:Y:S01]  /*8870*/  FMUL.FTZ R57, R57, c[0x0][0x320] ;  /* 0x0000c80039397a20 */ /* 0x000fe20000410000 */
[----:B------:R2:W-:Y:S01]  /*8880*/  MUFU.TANH R23, R60 ;  /* 0x0000003c00177308 */ /* 0x0005e20000002400 */
[----:B------:R-:W-:Y:S02]  /*8890*/  FMUL.FTZ R48, R48, c[0x0][0x320] ;  /* 0x0000c80030307a20 */ /* 0x000fe40000410000 */
[----:B------:R-:W-:Y:S01]  /*88a0*/  FMUL.FTZ R56, R56, c[0x0][0x320] ;  /* 0x0000c80038387a20 */ /* 0x000fe20000410000 */
[----:B-1----:R-:W-:Y:S01]  /*88b0*/  MOV R51, R8 ;  /* 0x0000000800337202 */ /* 0x002fe20000000f00 */
[----:B------:R-:W-:Y:S02]  /*88c0*/  FMUL.FTZ R34, R34, c[0x0][0x320] ;  /* 0x0000c80022227a20 */ /* 0x000fe40000410000 */
[----:B------:R-:W-:Y:S02]  /*88d0*/  FMUL.FTZ R32, R32, c[0x0][0x320] ;  /* 0x0000c80020207a20 */ /* 0x000fe40000410000 */
[----:B------:R-:W-:Y:S01]  /*88e0*/  FMUL.FTZ R33, R33, c[0x0][0x320] ;  /* 0x0000c80021217a20 */ /* 0x000fe20000410000 */
[----:B------:R1:W4:Y:S01]  /*88f0*/  MUFU.TANH R0, R48 ;  /* 0x0000003000007308 */ /* 0x0003220000002400 */
[----:B------:R-:W-:Y:S02]  /*8900*/  FMUL.FTZ R44, R44, c[0x0][0x320] ;  /* 0x0000c8002c2c7a20 */ /* 0x000fe40000410000 */
[----:B------:R-:W-:Y:S07]  /*8910*/  FMUL.FTZ R30, R30, c[0x0][0x320] ;  /* 0x0000c8001e1e7a20 */ /* 0x000fee0000410000 */
[----:B------:R4:W-:Y:S01]  /*8920*/  MUFU.TANH R26, R57 ;  /* 0x00000039001a7308 */ /* 0x0009e20000002400 */
[----:B--2---:R-:W-:Y:S09]  /*8930*/  MOV R60, R246 ;  /* 0x000000f6003c7202 */ /* 0x004ff20000000f00 */
[----:B------:R-:W-:Y:S01]  /*8940*/  MUFU.TANH R130, R27 ;  /* 0x0000001b00827308 */ /* 0x000fe20000002400 */
[----:B-1----:R-:W-:Y:S09]  /*8950*/  MOV R48, R136 ;  /* 0x0000008800307202 */ /* 0x002ff20000000f00 */
[----:B------:R1:W-:Y:S01]  /*8960*/  MUFU.TANH R27, R56 ;  /* 0x00000038001b7308 */ /* 0x0003e20000002400 */
[----:B----4-:R-:W-:Y:S02]  /*8970*/  MOV R57, R2 ;  /* 0x0000000200397202 */ /* 0x010fe40000000f00 */
[----:B------:R-:W-:Y:S07]  /*8980*/  FMNMX.FTZ R2, R215, R132, !PT ;  /* 0x00000084d7027209 */ /* 0x000fee0007810000 */
[----:B------:R-:W-:Y:S01]  /*8990*/  MUFU.TANH R243, R38 ;  /* 0x0000002600f37308 */ /* 0x000fe20000002400 */
[----:B------:R-:W-:Y:S09]  /*89a0*/  FMNMX.FTZ R5, R214, R2, !PT ;  /* 0x00000002d6057209 */ /* 0x000ff20007810000 */
[----:B------:R2:W-:Y:S01]  /*89b0*/  MUFU.TANH R129, R39 ;  /* 0x0000002700817308 */ /* 0x0005e20000002400 */
[----:B-1----:R-:W-:Y:S02]  /*89c0*/  MOV R56, R0 ;  /* 0x0000000000387202 */ /* 0x002fe40000000f00 */
[----:B------:R-:W-:Y:S07]  /*89d0*/  FMNMX.FTZ R0, R221, R133, !PT ;  /* 0x00000085dd007209 */ /* 0x000fee0007810000 */
[----:B------:R-:W1:Y:S01]  /*89e0*/  MUFU.TANH R8, R55 ;  /* 0x0000003700087308 */ /* 0x000e620000002400 */
[----:B------:R-:W-:Y:S02]  /*89f0*/  FMNMX.FTZ R2, R220, R0, !PT ;  /* 0x00000000dc027209 */ /* 0x000fe40007810000 */
[----:B------:R-:W-:Y:S02]  /*8a00*/  FMNMX.FTZ R0, R18, R5, !PT ;  /* 0x0000000512007209 */ /* 0x000fe40007810000 */
[----:B------:R-:W-:Y:S02]  /*8a10*/  FMNMX.FTZ R2, R12, R2, !PT ;  /* 0x000000020c027209 */ /* 0x000fe40007810000 */
[----:B------:R-:W-:Y:S03]  /*8a20*/  FMNMX.FTZ R0, R19, R0, !PT ;  /* 0x0000000013007209 */ /* 0x000fe60007810000 */
[----:B------:R-:W-:Y:S01]  /*8a30*/  MUFU.TANH R251, R21 ;  /* 0x0000001500fb7308 */ /* 0x000fe20000002400 */
[----:B------:R-:W-:Y:S01]  /*8a40*/  FMNMX.FTZ R0, R48, R0, !PT ;  /* 0x0000000030007209 */ /* 0x000fe20007810000 */
[----:B--2---:R-:W2:Y:S03]  /*8a50*/  LDL.64 R38, [R1+0x38] ;  /* 0x0000380001267983 */ /* 0x004ea60000100a00 */
[----:B------:R-:W-:Y:S05]  /*8a60*/  FMNMX.FTZ R0, R50, R0, !PT ;  /* 0x0000000032007209 */ /* 0x000fea0007810000 */
[----:B------:R-:W-:Y:S10]  /*8a70*/  MUFU.TANH R21, R28 ;  /* 0x0000001c00157308 */ /* 0x000ff40000002400 */
[----:B------:R1:W-:Y:S10]  /*8a80*/  MUFU.TANH R28, R61 ;  /* 0x0000003d001c7308 */ /* 0x0003f40000002400 */
[----:B------:R-:W4:Y:S10]  /*8a90*/  MUFU.TANH R13, R13 ;  /* 0x0000000d000d7308 */ /* 0x000f340000002400 */
[----:B------:R-:W-:Y:S01]  /*8aa0*/  MUFU.TANH R246, R64 ;  /* 0x0000004000f67308 */ /* 0x000fe20000002400 */
[----:B-1----:R-:W-:Y:S02]  /*8ab0*/  MOV R61, R8 ;  /* 0x00000008003d7202 */ /* 0x002fe40000000f00 */
[----:B------:R-:W2:Y:S07]  /*8ac0*/  LDL R8, [R1+0x1c] ;  /* 0x00001c0001087983 */ /* 0x000eae0000100800 */
[----:B------:R-:W1:Y:S01]  /*8ad0*/  MUFU.TANH R242, R24 ;  /* 0x0000001800f27308 */ /* 0x000e620000002400 */
[----:B----4-:R-:W-:Y:S09]  /*8ae0*/  FMNMX.FTZ R5, R13, R2, !PT ;  /* 0x000000020d057209 */ /* 0x010ff20007810000 */
[----:B------:R-:W4:Y:S10]  /*8af0*/  MUFU.TANH R248, R20 ;  /* 0x0000001400f87308 */ /* 0x000f340000002400 */
[----:B------:R-:W-:Y:S01]  /*8b00*/  MUFU.TANH R218, R65 ;  /* 0x0000004100da7308 */ /* 0x000fe20000002400 */
[----:B-1----:R-:W-:Y:S04]  /*8b10*/  MOV R64, R242 ;  /* 0x000000f200407202 */ /* 0x002fe80000000f00 */
[----:B------:R-:W-:Y:S05]  /*8b20*/  FMNMX.FTZ R5, R64, R5, !PT ;  /* 0x0000000540057209 */ /* 0x000fea0007810000 */
[----:B------:R-:W1:Y:S01]  /*8b30*/  MUFU.TANH R241, R25 ;  /* 0x0000001900f17308 */ /* 0x000e620000002400 */
[----:B----4-:R-:W-:Y:S04]  /*8b40*/  FMNMX.FTZ R4, R248, R4, !PT ;  /* 0x00000004f8047209 */ /* 0x010fe80007810000 */
[----:B------:R-:W-:Y:S05]  /*8b50*/  FMNMX.FTZ R4, R251, R4, !PT ;  /* 0x00000004fb047209 */ /* 0x000fea0007810000 */
[----:B------:R-:W4:Y:S10]  /*8b60*/  MUFU.TANH R250, R34 ;  /* 0x0000002200fa7308 */ /* 0x000f340000002400 */
[----:B------:R-:W4:Y:S01]  /*8b70*/  MUFU.TANH R245, R32 ;  /* 0x0000002000f57308 */ /* 0x000f220000002400 */
[----:B-1----:R-:W-:Y:S04]  /*8b80*/  MOV R65, R241 ;  /* 0x000000f100417202 */ /* 0x002fe80000000f00 */
[----:B------:R-:W-:Y:S05]  /*8b90*/  FMNMX.FTZ R5, R65, R5, !PT ;  /* 0x0000000541057209 */ /* 0x000fea0007810000 */
[----:B------:R-:W1:Y:S01]  /*8ba0*/  MUFU.TANH R249, R35 ;  /* 0x0000002300f97308 */ /* 0x000e620000002400 */
[----:B------:R-:W-:Y:S02]  /*8bb0*/  FMNMX.FTZ R5, R21, R5, !PT ;  /* 0x0000000515057209 */ /* 0x000fe40007810000 */
[----:B----4-:R-:W-:Y:S07]  /*8bc0*/  FMNMX.FTZ R0, R250, R0, !PT ;  /* 0x00000000fa007209 */ /* 0x010fee0007810000 */
[----:B------:R-:W4:Y:S01]  /*8bd0*/  MUFU.TANH R247, R33 ;  /* 0x0000002100f77308 */ /* 0x000f220000002400 */
[----:B------:R-:W-:Y:S09]  /*8be0*/  FMNMX.FTZ R4, R245, R4, !PT ;  /* 0x00000004f5047209 */ /* 0x000ff20007810000 */
[----:B------:R-:W4:Y:S01]  /*8bf0*/  MUFU.TANH R24, R29 ;  /* 0x0000001d00187308 */ /* 0x000f220000002400 */
[----:B-1----:R-:W-:Y:S04]  /*8c00*/  FMNMX.FTZ R0, R249, R0, !PT ;  /* 0x00000000f9007209 */ /* 0x002fe80007810000 */
[----:B------:R-:W-:Y:S05]  /*8c10*/  FMNMX.FTZ R0, R243, R0, !PT ;  /* 0x00000000f3007209 */ /* 0x000fea0007810000 */
[----:B------:R-:W1:Y:S01]  /*8c20*/  MUFU.TANH R25, R40 ;  /* 0x0000002800197308 */ /* 0x000e620000002400 */
[----:B------:R-:W-:Y:S02]  /*8c30*/  FMNMX.FTZ R0, R129, R0, !PT ;  /* 0x0000000081007209 */ /* 0x000fe40007810000 */
[----:B----4-:R-:W-:Y:S02]  /*8c40*/  FMNMX.FTZ R4, R247, R4, !PT ;  /* 0x00000004f7047209 */ /* 0x010fe40007810000 */
[----:B------:R-:W-:Y:S02]  /*8c50*/  FMNMX.FTZ R0, R10, R0, !PT ;  /* 0x000000000a007209 */ /* 0x000fe40007810000 */
[----:B------:R-:W-:Y:S03]  /*8c60*/  FMNMX.FTZ R4, R60, R4, !PT ;  /* 0x000000043c047209 */ /* 0x000fe60007810000 */
[----:B------:R-:W-:Y:S01]  /*8c70*/  MUFU.TANH R9, R54 ;  /* 0x0000003600097308 */ /* 0x000fe20000002400 */
[----:B------:R-:W-:Y:S02]  /*8c80*/  FMNMX.FTZ R0, R41, R0, !PT ;  /* 0x0000000029007209 */ /* 0x000fe40007810000 */
[----:B------:R-:W-:Y:S02]  /*8c90*/  FMNMX.FTZ R4, R57, R4, !PT ;  /* 0x0000000439047209 */ /* 0x000fe40007810000 */
[----:B------:R-:W-:Y:S02]  /*8ca0*/  FMNMX.FTZ R5, R24, R5, !PT ;  /* 0x0000000518057209 */ /* 0x000fe40007810000 */
[----:B------:R-:W-:Y:S02]  /*8cb0*/  FMNMX.FTZ R4, R56, R4, !PT ;  /* 0x0000000438047209 */ /* 0x000fe40007810000 */
[----:B------:R-:W-:Y:S01]  /*8cc0*/  MOV R33, R139 ;  /* 0x0000008b00217202 */ /* 0x000fe20000000f00 */
[----:B------:R-:W4:Y:S01]  /*8cd0*/  MUFU.TANH R44, R44 ;  /* 0x0000002c002c7308 */ /* 0x000f220000002400 */
[----:B------:R-:W-:Y:S02]  /*8ce0*/  FMNMX.FTZ R4, R51, R4, !PT ;  /* 0x0000000433047209 */ /* 0x000fe40007810000 */
[----:B-1----:R-:W-:Y:S04]  /*8cf0*/  FMNMX.FTZ R5, R25, R5, !PT ;  /* 0x0000000519057209 */ /* 0x002fe80007810000 */
[----:B------:R-:W-:Y:S03]  /*8d00*/  FMNMX.FTZ R5, R22, R5, !PT ;  /* 0x0000000516057209 */ /* 0x000fe60007810000 */
[----:B------:R1:W-:Y:S10]  /*8d10*/  MUFU.TANH R29, R67 ;  /* 0x00000043001d7308 */ /* 0x0003f40000002400 */
[----:B------:R-:W3:Y:S01]  /*8d20*/  MUFU.TANH R131, R45 ;  /* 0x0000002d00837308 */ /* 0x000ee20000002400 */
[----:B----4-:R-:W-:Y:S09]  /*8d30*/  FMNMX.FTZ R5, R44, R5, !PT ;  /* 0x000000052c057209 */ /* 0x010ff20007810000 */
[----:B------:R-:W4:Y:S01]  /*8d40*/  MUFU.TANH R45, R52 ;  /* 0x00000034002d7308 */ /* 0x000f220000002400 */
[----:B-1----:R-:W-:Y:S04]  /*8d50*/  MOV R67, R9 ;  /* 0x0000000900437202 */ /* 0x002fe80000000f00 */
[----:B------:R-:W-:Y:S05]  /*8d60*/  FMNMX.FTZ R0, R67, R0, !PT ;  /* 0x0000000043007209 */ /* 0x000fea0007810000 */
[----:B------:R-:W1:Y:S01]  /*8d70*/  MUFU.TANH R252, R53 ;  /* 0x0000003500fc7308 */ /* 0x000e620000002400 */
[----:B------:R-:W-:Y:S02]  /*8d80*/  FMNMX.FTZ R2, R61, R0, !PT ;  /* 0x000000003d027209 */ /* 0x000fe40007810000 */
[----:B---3--:R-:W-:Y:S04]  /*8d90*/  FMNMX.FTZ R5, R131, R5, !PT ;  /* 0x0000000583057209 */ /* 0x008fe80007810000 */
[----:B------:R-:W-:Y:S03]  /*8da0*/  FMNMX.FTZ R0, R27, R5, !PT ;  /* 0x000000051b007209 */ /* 0x000fe60007810000 */
[----:B------:R-:W3:Y:S01]  /*8db0*/  MUFU.TANH R14, R14 ;  /* 0x0000000e000e7308 */ /* 0x000ee20000002400 */
[----:B------:R-:W-:Y:S02]  /*8dc0*/  FMNMX.FTZ R5, R222, R138, !PT ;  /* 0x0000008ade057209 */ /* 0x000fe40007810000 */
[----:B------:R-:W-:Y:S02]  /*8dd0*/  FMNMX.FTZ R0, R26, R0, !PT ;  /* 0x000000001a007209 */ /* 0x000fe40007810000 */
[----:B----4-:R-:W-:Y:S02]  /*8de0*/  FMNMX.FTZ R4, R45, R4, !PT ;  /* 0x000000042d047209 */ /* 0x010fe40007810000 */
[----:B------:R-:W-:Y:S02]  /*8df0*/  FMNMX.FTZ R0, R23, R0, !PT ;  /* 0x0000000017007209 */ /* 0x000fe40007810000 */
[----:B------:R-:W-:Y:S01]  /*8e00*/  FMNMX.FTZ R5, R223, R5, !PT ;  /* 0x00000005df057209 */ /* 0x000fe20007810000 */
[----:B------:R-:W4:Y:S01]  /*8e10*/  MUFU.TANH R15, R15 ;  /* 0x0000000f000f7308 */ /* 0x000f220000002400 */
[----:B------:R-:W-:Y:S02]  /*8e20*/  FMNMX.FTZ R0, R28, R0, !PT ;  /* 0x000000001c007209 */ /* 0x000fe40007810000 */
[----:B-1----:R-:W-:Y:S03]  /*8e30*/  FMNMX.FTZ R4, R252, R4, !PT ;  /* 0x00000004fc047209 */ /* 0x002fe60007810000 */
[----:B------:R-:W1:Y:S01]  /*8e40*/  SHFL.BFLY PT, R135, R0, 0x2, 0x1f ;  /* 0x0c401f0000877f89 */ /* 0x000e6200000e0000 */
[----:B------:R-:W-:Y:S03]  /*8e50*/  FMNMX.FTZ R4, R246, R4, !PT ;  /* 0x00000004f6047209 */ /* 0x000fe60007810000 */
[----:B------:R-:W1:Y:S01]  /*8e60*/  MUFU.TANH R235, R30 ;  /* 0x0000001e00eb7308 */ /* 0x000e620000002400 */
[----:B------:R-:W-:Y:S02]  /*8e70*/  FMNMX.FTZ R4, R218, R4, !PT ;  /* 0x00000004da047209 */ /* 0x000fe40007810000 */
[----:B---3--:R-:W-:Y:S03]  /*8e80*/  FMNMX.FTZ R5, R14, R5, !PT ;  /* 0x000000050e057209 */ /* 0x008fe60007810000 */
[----:B------:R-:W3:Y:S04]  /*8e90*/  SHFL.BFLY PT, R7, R4, 0x2, 0x1f ;  /* 0x0c401f0004077f89 */ /* 0x000ee800000e0000 */
[----:B------:R-:W3:Y:S01]  /*8ea0*/  MUFU.TANH R30, R66 ;  /* 0x00000042001e7308 */ /* 0x000ee20000002400 */
[----:B----4-:R-:W-:Y:S04]  /*8eb0*/  FMNMX.FTZ R5, R15, R5, !PT ;  /* 0x000000050f057209 */ /* 0x010fe80007810000 */
[----:B------:R-:W-:Y:S05]  /*8ec0*/  FMNMX.FTZ R5, R49, R5, !PT ;  /* 0x0000000531057209 */ /* 0x000fea0007810000 */
[----:B------:R-:W4:Y:S01]  /*8ed0*/  MUFU.TANH R34, R42 ;  /* 0x0000002a00227308 */ /* 0x000f220000002400 */
[----:B-1----:R-:W-:Y:S02]  /*8ee0*/  FMNMX.FTZ R135, R0, R135, !PT ;  /* 0x0000008700877209 */ /* 0x002fe40007810000 */
[----:B------:R-:W-:Y:S02]  /*8ef0*/  FMNMX.FTZ R5, R130, R5, !PT ;  /* 0x0000000582057209 */ /* 0x000fe40007810000 */
[----:B------:R-:W-:Y:S04]  /*8f00*/  MOV R32, R235 ;  /* 0x000000eb00207202 */ /* 0x000fe80000000f00 */
[----:B------:R-:W-:Y:S01]  /*8f10*/  FMNMX.FTZ R5, R32, R5, !PT ;  /* 0x0000000520057209 */ /* 0x000fe20007810000 */
[----:B------:R1:W1:Y:S01]  /*8f20*/  MUFU.TANH R20, R46 ;  /* 0x0000002e00147308 */ /* 0x0002620000002400 */
[----:B---3--:R-:W-:Y:S02]  /*8f30*/  FMNMX.FTZ R4, R4, R7, !PT ;  /* 0x0000000704047209 */ /* 0x008fe40007810000 */
[----:B------:R-:W-:Y:S02]  /*8f40*/  FMNMX.FTZ R0, R33, R5, !PT ;  /* 0x0000000521007209 */ /* 0x000fe40007810000 */
[----:B------:R-:W-:Y:S01]  /*8f50*/  FMNMX.FTZ R2, R30, R2, !PT ;  /* 0x000000021e027209 */ /* 0x000fe20007810000 */
[----:B------:R-:W3:Y:S01]  /*8f60*/  SHFL.BFLY PT, R137, R4, 0x1, 0x1f ;  /* 0x0c201f0004897f89 */ /* 0x000ee200000e0000 */
[----:B------:R-:W-:Y:S02]  /*8f70*/  MOV R43, R30 ;  /* 0x0000001e002b7202 */ /* 0x000fe40000000f00 */
[----:B------:R-:W-:Y:S01]  /*8f80*/  FMNMX.FTZ R2, R29, R2, !PT ;  /* 0x000000021d027209 */ /* 0x000fe20007810000 */
[----:B------:R3:W3:Y:S01]  /*8f90*/  MUFU.TANH R66, R47 ;  /* 0x0000002f00427308 */ /* 0x0006e20000002400 */
[----:B----4-:R-:W-:Y:S01]  /*8fa0*/  FMNMX.FTZ R5, R34, R0, !PT ;  /* 0x0000000022057209 */ /* 0x010fe20007810000 */
[----:B------:R-:W-:Y:S02]  /*8fb0*/  FMUL.FTZ R0, R63, c[0x0][0x320] ;  /* 0x0000c8003f007a20 */ /* 0x000fe40000410000 */
[----:B------:R-:W4:Y:S01]  /*8fc0*/  SHFL.BFLY PT, R6, R2, 0x2, 0x1f ;  /* 0x0c401f0002067f89 */ /* 0x000f2200000e0000 */
[----:B------:R-:W-:Y:S02]  /*8fd0*/  MOV R42, R10 ;  /* 0x0000000a002a7202 */ /* 0x000fe40000000f00 */
[----:B------:R-:W-:Y:S03]  /*8fe0*/  FMNMX.FTZ R5, R11, R5, !PT ;  /* 0x000000050b057209 */ /* 0x000fe60007810000 */
[----:B------:R4:W-:Y:S01]  /*8ff0*/  MUFU.TANH R139, R0 ;  /* 0x00000000008b7308 */ /* 0x0009e20000002400 */
[----:B------:R-:W-:Y:S02]  /*9000*/  MOV R63, R22 ;  /* 0x00000016003f7202 */ /* 0x000fe40000000f00 */
[----:B-1----:R-:W-:Y:S02]  /*9010*/  MOV R46, R29 ;  /* 0x0000001d002e7202 */ /* 0x002fe40000000f00 */
[----:B---3--:R-:W-:Y:S05]  /*9020*/  FMNMX.FTZ R137, R4, R137, !PT ;  /* 0x0000008904897209 */ /* 0x008fea0007810000 */
[----:B------:R1:W3:Y:S01]  /*9030*/  MUFU.TANH R242, R58 ;  /* 0x0000003a00f27308 */ /* 0x0002e20000002400 */
[----:B------:R-:W-:Y:S02]  /*9040*/  FMNMX.FTZ R4, R20, R5, !PT ;  /* 0x0000000514047209 */ /* 0x000fe40007810000 */
[----:B------:R-:W-:Y:S01]  /*9050*/  MOV R47, R28 ;  /* 0x0000001c002f7202 */ /* 0x000fe20000000f00 */
[C---:B------:R-:W-:Y:S01]  /*9060*/  FMUL.FTZ R189, R137.reuse, c[0x0][0x2d0] ;  /* 0x0000b40089bd7a20 */ /* 0x040fe20000410000 */
[----:B------:R-:W-:Y:S02]  /*9070*/  FMNMX.FTZ R4, R66, R4, !PT ;  /* 0x0000000442047209 */ /* 0x000fe40007810000 */
[----:B----4-:R-:W-:Y:S03]  /*9080*/  FMNMX.FTZ R2, R2, R6, !PT ;  /* 0x0000000602027209 */ /* 0x010fe60007810000 */
[----:B------:R4:W3:Y:S01]  /*9090*/  MUFU.TANH R235, R59 ;  /* 0x0000003b00eb7308 */ /* 0x0008e20000002400 */
[----:B------:R-:W3:Y:S01]  /*90a0*/  SHFL.BFLY PT, R6, R135, 0x1, 0x1f ;  /* 0x0c201f0087067f89 */ /* 0x000ee200000e0000 */
[----:B------:R-:W-:Y:S04]  /*90b0*/  FADD.FTZ R0, -R137, R3 ;  /* 0x0000000389007221 */ /* 0x000fe80000010100 */
[----:B------:R-:W-:Y:S03]  /*90c0*/  FMUL.FTZ R0, R0, c[0x0][0x2d0] ;  /* 0x0000b40000007a20 */ /* 0x000fe60000410000 */
[----:B------:R-:W3:Y:S01]  /*90d0*/  SHFL.BFLY PT, R136, R2, 0x1, 0x1f ;  /* 0x0c201f0002887f89 */ /* 0x000ee200000e0000 */
[----:B------:R3:W-:Y:S01]  /*90e0*/  MUFU.TANH R188, R62 ;  /* 0x0000003e00bc7308 */ /* 0x0007e20000002400 */
[----:B-1----:R-:W-:Y:S09]  /*90f0*/  MOV R58, R27 ;  /* 0x0000001b003a7202 */ /* 0x002ff20000000f00 */
[----:B------:R1:W1:Y:S01]  /*9100*/  MUFU.EX2 R134, R0 ;  /* 0x0000000000867308 */ /* 0x0002620000000800 */
[----:B----4-:R-:W-:Y:S02]  /*9110*/  MOV R59, R26 ;  /* 0x0000001a003b7202 */ /* 0x010fe40000000f00 */
[----:B---3--:R-:W-:Y:S05]  /*9120*/  FMNMX.FTZ R135, R135, R6, !PT ;  /* 0x0000000687877209 */ /* 0x008fea0007810000 */
[----:B------:R-:W-:Y:S01]  /*9130*/  FMUL.FTZ R190, R135, c[0x0][0x2d0] ;  /* 0x0000b40087be7a20 */ /* 0x000fe20000410000 */
[----:B------:R-:W-:Y:S02]  /*9140*/  FMNMX.FTZ R136, R2, R136, !PT ;  /* 0x0000008802887209 */ /* 0x000fe40007810000 */
[----:B------:R-:W-:Y:S01]  /*9150*/  FMNMX.FTZ R2, R242, R4, !PT ;  /* 0x00000004f2027209 */ /* 0x000fe20007810000 */
[----:B------:R-:W-:Y:S01]  /*9160*/  FFMA.FTZ R4, R213, c[0x0][0x2d0], -R189 ;  /* 0x0000b400d5047a23 */ /* 0x000fe200000108bd */
[----:B------:R-:W-:Y:S01]  /*9170*/  MOV R62, R23 ;  /* 0x00000017003e7202 */ /* 0x000fe20000000f00 */
[C---:B------:R-:W-:Y:S02]  /*9180*/  FMUL.FTZ R191, R136.reuse, c[0x0][0x2d0] ;  /* 0x0000b40088bf7a20 */ /* 0x040fe40000410000 */
[----:B------:R2:W-:Y:S01]  /*9190*/  MUFU.EX2 R216, R4 ;  /* 0x0000000400d87308 */ /* 0x0005e20000000800 */
[----:B------:R-:W-:Y:S01]  /*91a0*/  FFMA.FTZ R10, R221, c[0x0][0x2d0], -R190 ;  /* 0x0000b400dd0a7a23 */ /* 0x000fe200000108be */
[----:B------:R-:W-:Y:S02]  /*91b0*/  MOV R221, R11 ;  /* 0x0000000b00dd7202 */ /* 0x000fe40000000f00 */
[----:B-1----:R-:W-:Y:S01]  /*91c0*/  FMNMX.FTZ R0, R235, R2, !PT ;  /* 0x00000002eb007209 */ /* 0x002fe20007810000 */
[----:B------:R-:W-:Y:S02]  /*91d0*/  FADD.FTZ R2, -R136, R132 ;  /* 0x0000008488027221 */ /* 0x000fe40000010100 */
[----:B------:R-:W-:Y:S01]  /*91e0*/  FMUL.FTZ R68, R134, R68 ;  /* 0x0000004486447220 */ /* 0x000fe20000410000 */
[----:B------:R-:W-:Y:S01]  /*91f0*/  FMNMX.FTZ R0, R188, R0, !PT ;  /* 0x00000000bc007209 */ /* 0x000fe20007810000 */
[----:B------:R-:W-:Y:S02]  /*9200*/  FMUL.FTZ R2, R2, c[0x0][0x2d0] ;  /* 0x0000b40002027a20 */ /* 0x000fe40000410000 */
[C---:B------:R-:W-:Y:S01]  /*9210*/  FMUL.FTZ R69, R134.reuse, R69 ;  /* 0x0000004586457220 */ /* 0x040fe20000410000 */
[----:B------:R-:W-:Y:S01]  /*9220*/  FMNMX.FTZ R0, R139, R0, !PT ;  /* 0x000000008b007209 */ /* 0x000fe20007810000 */
[----:B------:R1:W3:Y:S01]  /*9230*/  MUFU.EX2 R132, R2 ;  /* 0x0000000200847308 */ /* 0x0002e20000000800 */
[C---:B------:R-:W-:Y:S02]  /*9240*/  FMUL.FTZ R80, R134.reuse, R80 ;  /* 0x0000005086507220 */ /* 0x040fe40000410000 */
[C---:B------:R-:W-:Y:S01]  /*9250*/  FMUL.FTZ R81, R134.reuse, R81 ;  /* 0x0000005186517220 */ /* 0x040fe20000410000 */
[----:B------:R-:W4:Y:S01]  /*9260*/  SHFL.BFLY PT, R3, R0, 0x2, 0x1f ;  /* 0x0c401f0000037f89 */ /* 0x000f2200000e0000 */
[C---:B------:R-:W-:Y:S02]  /*9270*/  FMUL.FTZ R84, R134.reuse, R84 ;  /* 0x0000005486547220 */ /* 0x040fe40000410000 */
[C---:B------:R-:W-:Y:S02]  /*9280*/  FMUL.FTZ R85, R134.reuse, R85 ;  /* 0x0000005586557220 */ /* 0x040fe40000410000 */
[----:B------:R-:W-:Y:S01]  /*9290*/  FMUL.FTZ R96, R134, R96 ;  /* 0x0000006086607220 */ /* 0x000fe20000410000 */
[----:B--2---:R-:W-:Y:S01]  /*92a0*/  @P1 IADD3 R4, P4, R8, UR18, RZ ;  /* 0x0000001208041c10 */ /* 0x004fe2000ff9e0ff */
[C---:B------:R-:W-:Y:S02]  /*92b0*/  FMUL.FTZ R97, R134.reuse, R97 ;  /* 0x0000006186617220 */ /* 0x040fe40000410000 */
[----:B------:R-:W-:Y:S01]  /*92c0*/  FMUL.FTZ R100, R134, R100 ;  /* 0x0000006486647220 */ /* 0x000fe20000410000 */
[----:B------:R-:W-:Y:S01]  /*92d0*/  @P1 LEA R8, P2, R4, c[0x0][0x1c8], 0x1 ;  /* 0x0000720004081a11 */ /* 0x000fe200078408ff */
[C---:B------:R-:W-:Y:S01]  /*92e0*/  FMUL.FTZ R101, R134.reuse, R101 ;  /* 0x0000006586657220 */ /* 0x040fe20000410000 */
[----:B------:R-:W-:Y:S01]  /*92f0*/  @P1 IADD3.X R9, R31, UR15, RZ, P4, !PT ;  /* 0x0000000f1f091c10 */ /* 0x000fe2000a7fe4ff */
[C---:B------:R-:W-:Y:S02]  /*9300*/  FMUL.FTZ R112, R134.reuse, R112 ;  /* 0x0000007086707220 */ /* 0x040fe40000410000 */
[----:B------:R-:W-:Y:S01]  /*9310*/  FMUL.FTZ R113, R134, R113 ;  /* 0x0000007186717220 */ /* 0x000fe20000410000 */
[----:B------:R-:W-:Y:S01]  /*9320*/  @P1 LEA.HI.X R9, R4, c[0x0][0x1cc], R9, 0x1, P2 ;  /* 0x0000730004091a11 */ /* 0x000fe200010f0c09 */
[----:B------:R-:W-:Y:S02]  /*9330*/  FMUL.FTZ R116, R134, R116 ;  /* 0x0000007486747220 */ /* 0x000fe40000410000 */
[----:B-1----:R-:W-:Y:S02]  /*9340*/  FADD.FTZ R2, -R135, R133 ;  /* 0x0000008587027221 */ /* 0x002fe40000010100 */
[----:B---3--:R-:W-:Y:S01]  /*9350*/  FMUL.FTZ R35, R132, R171 ;  /* 0x000000ab84237220 */ /* 0x008fe20000410000 */
[----:B------:R-:W-:Y:S01]  /*9360*/  MOV R171, R41 ;  /* 0x0000002900ab7202 */ /* 0x000fe20000000f00 */
[----:B------:R-:W-:Y:S01]  /*9370*/  FMUL.FTZ R2, R2, c[0x0][0x2d0] ;  /* 0x0000b40002027a20 */ /* 0x000fe20000410000 */
[----:B----4-:R-:W-:Y:S01]  /*9380*/  FMNMX.FTZ R0, R0, R3, !PT ;  /* 0x0000000300007209 */ /* 0x010fe20007810000 */
[--C-:B------:R-:W-:Y:S02]  /*9390*/  FFMA.FTZ R3, R17, c[0x0][0x2d0], -R189.reuse ;  /* 0x0000b40011037a23 */ /* 0x100fe400000108bd */
[----:B------:R1:W2:Y:S01]  /*93a0*/  MUFU.EX2 R133, R2 ;  /* 0x0000000200857308 */ /* 0x0002a20000000800 */
[----:B------:R-:W-:Y:S01]  /*93b0*/  FMUL.FTZ R17, R134, R153 ;  /* 0x0000009986117220 */ /* 0x000fe20000410000 */
[----:B------:R-:W-:Y:S01]  /*93c0*/  MOV R153, R56 ;  /* 0x0000003800997202 */ /* 0x000fe20000000f00 */
[C---:B------:R-:W-:Y:S02]  /*93d0*/  FMUL.FTZ R70, R132.reuse, R70 ;  /* 0x0000004684467220 */ /* 0x040fe40000410000 */
        /* <DEDUP_REMOVED lines=8> */
[C---:B------:R-:W-:Y:S02]  /*9460*/  FMUL.FTZ R102, R132.reuse, R102 ;  /* 0x0000006684667220 */ /* 0x040fe40000410000 */
[C---:B------:R-:W-:Y:S02]  /*9470*/  FMUL.FTZ R103, R132.reuse, R103 ;  /* 0x0000006784677220 */ /* 0x040fe40000410000 */
[----:B------:R-:W-:Y:S02]  /*9480*/  FMUL.FTZ R114, R132, R114 ;  /* 0x0000007284727220 */ /* 0x000fe40000410000 */
[----:B-1----:R-:W-:Y:S02]  /*9490*/  FFMA.FTZ R2, R212, c[0x0][0x2d0], -R189 ;  /* 0x0000b400d4027a23 */ /* 0x002fe400000108bd */
[----:B------:R-:W-:Y:S01]  /*94a0*/  MUFU.EX2 R212, R10 ;  /* 0x0000000a00d47308 */ /* 0x000fe20000000800 */
[C---:B--2---:R-:W-:Y:S01]  /*94b0*/  FMUL.FTZ R41, R133.reuse, R177 ;  /* 0x000000b185297220 */ /* 0x044fe20000410000 */
[----:B------:R-:W-:Y:S01]  /*94c0*/  MOV R177, R42 ;  /* 0x0000002a00b17202 */ /* 0x000fe20000000f00 */
[C---:B------:R-:W-:Y:S01]  /*94d0*/  FMUL.FTZ R28, R133.reuse, R164 ;  /* 0x000000a4851c7220 */ /* 0x040fe20000410000 */
[----:B------:R-:W-:Y:S01]  /*94e0*/  MOV R164, R33 ;  /* 0x0000002100a47202 */ /* 0x000fe20000000f00 */
[----:B------:R-:W-:Y:S02]  /*94f0*/  FMUL.FTZ R29, R133, R165 ;  /* 0x000000a5851d7220 */ /* 0x000fe40000410000 */
[----:B---3--:R-:W-:Y:S02]  /*9500*/  FFMA.FTZ R3, R215, c[0x0][0x2d0], -R191 ;  /* 0x0000b400d7037a23 */ /* 0x008fe400000108bf */
[----:B------:R-:W-:Y:S01]  /*9510*/  FMUL.FTZ R33, R134, R169 ;  /* 0x000000a986217220 */ /* 0x000fe20000410000 */
[----:B------:R1:W-:Y:S01]  /*9520*/  MUFU.EX2 R217, R2 ;  /* 0x0000000200d97308 */ /* 0x0003e20000000800 */
[C---:B------:R-:W-:Y:S01]  /*9530*/  FMUL.FTZ R40, R133.reuse, R176 ;  /* 0x000000b085287220 */ /* 0x040fe20000410000 */
        /* <DEDUP_REMOVED lines=12> */
[C---:B------:R-:W-:Y:S02]  /*9600*/  FMUL.FTZ R105, R133.reuse, R105 ;  /* 0x0000006985697220 */ /* 0x040fe40000410000 */
[----:B-1----:R-:W-:Y:S02]  /*9610*/  FFMA.FTZ R2, R16, c[0x0][0x2d0], -R189 ;  /* 0x0000b40010027a23 */ /* 0x002fe400000108bd */
[C---:B------:R-:W-:Y:S01]  /*9620*/  FMUL.FTZ R16, R134.reuse, R152 ;  /* 0x0000009886107220 */ /* 0x040fe20000410000 */
[----:B------:R-:W-:Y:S01]  /*9630*/  MOV R152, R48 ;  /* 0x0000003000987202 */ /* 0x000fe20000000f00 */
[----:B------:R1:W-:Y:S01]  /*9640*/  MUFU.EX2 R240, R2 ;  /* 0x0000000200f07308 */ /* 0x0003e20000000800 */
[----:B------:R-:W-:Y:S02]  /*9650*/  FMUL.FTZ R48, R134, R184 ;  /* 0x000000b886307220 */ /* 0x000fe40000410000 */
[C---:B------:R-:W-:Y:S02]  /*9660*/  FMUL.FTZ R108, R133.reuse, R108 ;  /* 0x0000006c856c7220 */ /* 0x040fe40000410000 */
[--C-:B--2---:R-:W-:Y:S02]  /*9670*/  FFMA.FTZ R3, R214, c[0x0][0x2d0], -R191.reuse ;  /* 0x0000b400d6037a23 */ /* 0x104fe400000108bf */
[C---:B------:R-:W-:Y:S02]  /*9680*/  FMUL.FTZ R109, R133.reuse, R109 ;  /* 0x0000006d856d7220 */ /* 0x040fe40000410000 */
[----:B------:R-:W-:Y:S01]  /*9690*/  FMUL.FTZ R115, R132, R115 ;  /* 0x0000007384737220 */ /* 0x000fe20000410000 */
[----:B------:R2:W-:Y:S01]  /*96a0*/  MUFU.EX2 R233, R3 ;  /* 0x0000000300e97308 */ /* 0x0005e20000000800 */
[----:B------:R-:W-:Y:S02]  /*96b0*/  FMUL.FTZ R117, R134, R117 ;  /* 0x0000007586757220 */ /* 0x000fe40000410000 */
[C---:B------:R-:W-:Y:S02]  /*96c0*/  FMUL.FTZ R118, R132.reuse, R118 ;  /* 0x0000007684767220 */ /* 0x040fe40000410000 */
[----:B------:R-:W-:Y:S02]  /*96d0*/  FMUL.FTZ R119, R132, R119 ;  /* 0x0000007784777220 */ /* 0x000fe40000410000 */
[C---:B------:R-:W-:Y:S02]  /*96e0*/  FMUL.FTZ R120, R133.reuse, R120 ;  /* 0x0000007885787220 */ /* 0x040fe40000410000 */
[C---:B------:R-:W-:Y:S02]  /*96f0*/  FMUL.FTZ R121, R133.reuse, R121 ;  /* 0x0000007985797220 */ /* 0x040fe40000410000 */
[C---:B------:R-:W-:Y:S02]  /*9700*/  FMUL.FTZ R124, R133.reuse, R124 ;  /* 0x0000007c857c7220 */ /* 0x040fe40000410000 */
[----:B------:R-:W-:Y:S01]  /*9710*/  FMUL.FTZ R125, R133, R125 ;  /* 0x0000007d857d7220 */ /* 0x000fe20000410000 */
[----:B-1----:R-:W1:Y:S01]  /*9720*/  SHFL.BFLY PT, R2, R0, 0x1, 0x1f ;  /* 0x0c201f0000027f89 */ /* 0x002e6200000e0000 */
[----:B------:R-:W-:Y:S02]  /*9730*/  FMUL.FTZ R128, R134, R128 ;  /* 0x0000008086807220 */ /* 0x000fe40000410000 */
[----:B------:R-:W-:Y:S02]  /*9740*/  FFMA.FTZ R152, R152, c[0x0][0x2d0], -R191 ;  /* 0x0000b40098987a23 */ /* 0x000fe400000108bf */
[----:B------:R-:W-:Y:S02]  /*9750*/  FFMA.FTZ R153, R153, c[0x0][0x2d0], -R189 ;  /* 0x0000b40099997a23 */ /* 0x000fe400000108bd */
[----:B--2---:R-:W-:Y:S02]  /*9760*/  FFMA.FTZ R3, R18, c[0x0][0x2d0], -R191 ;  /* 0x0000b40012037a23 */ /* 0x004fe400000108bf */
[C---:B------:R-:W-:Y:S01]  /*9770*/  FMUL.FTZ R18, R132.reuse, R154 ;  /* 0x0000009a84127220 */ /* 0x040fe20000410000 */
[----:B------:R-:W-:Y:S01]  /*9780*/  MOV R154, R51 ;  /* 0x00000033009a7202 */ /* 0x000fe20000000f00 */
[----:B------:R2:W-:Y:S01]  /*9790*/  MUFU.EX2 R224, R3 ;  /* 0x0000000300e07308 */ /* 0x0005e20000000800 */
[----:B------:R-:W-:Y:S03]  /*97a0*/  FMUL.FTZ R51, R132, R187 ;  /* 0x000000bb84337220 */ /* 0x000fe60000410000 */
[----:B------:R-:W-:Y:S01]  /*97b0*/  FFMA.FTZ R154, R154, c[0x0][0x2d0], -R189 ;  /* 0x0000b4009a9a7a23 */ /* 0x000fe200000108bd */
[----:B-1----:R-:W-:Y:S01]  /*97c0*/  FMNMX.FTZ R2, R0, R2, !PT ;  /* 0x0000000200027209 */ /* 0x002fe20007810000 */
[----:B------:R-:W-:Y:S02]  /*97d0*/  FFMA.FTZ R0, R19, c[0x0][0x2d0], -R191 ;  /* 0x0000b40013007a23 */ /* 0x000fe400000108bf */
[----:B------:R-:W-:Y:S01]  /*97e0*/  FMUL.FTZ R19, R132, R155 ;  /* 0x0000009b84137220 */ /* 0x000fe20000410000 */
[----:B------:R-:W-:Y:S01]  /*97f0*/  MOV R155, R62 ;  /* 0x0000003e009b7202 */ /* 0x000fe20000000f00 */
[----:B------:R1:W-:Y:S01]  /*9800*/  MUFU.EX2 R241, R0 ;  /* 0x0000000000f17308 */ /* 0x0003e20000000800 */
[----:B--2---:R-:W-:Y:S01]  /*9810*/  @P1 IADD3 R3, P6, R38, UR18, RZ ;  /* 0x0000001226031c10 */ /* 0x004fe2000ffde0ff */
[----:B------:R-:W-:Y:S03]  /*9820*/  @UP1 UIADD3 UR18, UP0, UR10, 0x80, URZ ;  /* 0x000000800a121890 */ /* 0x000fe6000ff1e03f */
[----:B------:R-:W-:Y:S02]  /*9830*/  @P1 LEA R6, P5, R3, c[0x0][0x1c8], 0x1 ;  /* 0x0000720003061a11 */ /* 0x000fe400078a08ff */
[----:B------:R-:W-:Y:S01]  /*9840*/  @P1 IADD3.X R5, R37, UR15, RZ, P6, !PT ;  /* 0x0000000f25051c10 */ /* 0x000fe2000b7fe4ff */
[----:B------:R-:W-:Y:S01]  /*9850*/  @UP1 UIADD3.X UR15, URZ, UR8, URZ, UP0, !UPT ;  /* 0x000000083f0f1290 */ /* 0x000fe200087fe43f */
[----:B------:R-:W-:Y:S02]  /*9860*/  @P1 IADD3 R4, P4, R6, UR19, RZ ;  /* 0x0000001306041c10 */ /* 0x000fe4000ff9e0ff */
[----:B------:R-:W-:Y:S01]  /*9870*/  @P1 LEA.HI.X R7, R3, c[0x0][0x1cc], R5, 0x1, P5 ;  /* 0x0000730003071a11 */ /* 0x000fe200028f0c05 */
[----:B------:R-:W-:Y:S01]  /*9880*/  FFMA.FTZ R3, R220, c[0x0][0x2d0], -R190 ;  /* 0x0000b400dc037a23 */ /* 0x000fe200000108be */
[----:B------:R-:W-:Y:S01]  /*9890*/  MOV R220, R32 ;  /* 0x0000002000dc7202 */ /* 0x000fe20000000f00 */
[----:B------:R-:W-:Y:S01]  /*98a0*/  FMUL.FTZ R32, R134, R168 ;  /* 0x000000a886207220 */ /* 0x000fe20000410000 */
[----:B------:R-:W-:Y:S01]  /*98b0*/  @P1 IADD3.X R5, R7, UR20, RZ, P4, !PT ;  /* 0x0000001407051c10 */ /* 0x000fe2000a7fe4ff */
[----:B------:R2:W-:Y:S01]  /*98c0*/  @P1 LDGSTS.E.BYPASS.LTC128B.128 [R244+0x4100], [R6.64], !P3 ;  /* 0x0410000006f41fae */ /* 0x0005e2000d901d50 */
[----:B------:R3:W-:Y:S01]  /*98d0*/  MUFU.EX2 R214, R3 ;  /* 0x0000000300d67308 */ /* 0x0007e20000000800 */
[----:B-1----:R-:W-:Y:S01]  /*98e0*/  FADD.FTZ R0, -R2, R138 ;  /* 0x0000008a02007221 */ /* 0x002fe20000010100 */
[----:B------:R-:W-:Y:S02]  /*98f0*/  MOV R138, R21 ;  /* 0x00000015008a7202 */ /* 0x000fe40000000f00 */
[----:B------:R-:W-:Y:S01]  /*9900*/  MOV R168, R57 ;  /* 0x0000003900a87202 */ /* 0x000fe20000000f00 */
[----:B------:R-:W-:Y:S02]  /*9910*/  FMUL.FTZ R0, R0, c[0x0][0x2d0] ;  /* 0x0000b40000007a20 */ /* 0x000fe40000410000 */
[----:B------:R1:W-:Y:S01]  /*9920*/  @P1 LDGSTS.E.BYPASS.LTC128B.128 [R244+0x6100], [R8.64], !P0 ;  /* 0x0610000008f41fae */ /* 0x0003e2000c101d50 */
[C---:B------:R-:W-:Y:S03]  /*9930*/  FMUL.FTZ R57, R133.reuse, R197 ;  /* 0x000000c585397220 */ /* 0x040fe60000410000 */
[----:B------:R-:W4:Y:S04]  /*9940*/  MUFU.EX2 R0, R0 ;  /* 0x0000000000007308 */ /* 0x000f280000000800 */
[----:B------:R4:W-:Y:S08]  /*9950*/  @P1 LDGSTS.E.BYPASS.LTC128B.128 [R244+0x4900], [R4.64], !P3 ;  /* 0x0490000004f41fae */ /* 0x0009f0000d901d50 */
[----:B------:R4:W-:Y:S01]  /*9960*/  @P1 LDGSTS.E.BYPASS.LTC128B.128 [R244+0x6900], [R4.64+0x80], !P0 ;  /* 0x0690008004f41fae */ /* 0x0009e2000c101d50 */
[--C-:B---3--:R-:W-:Y:S01]  /*9970*/  FFMA.FTZ R3, R12, c[0x0][0x2d0], -R190.reuse ;  /* 0x0000b4000c037a23 */ /* 0x108fe200000108be */
[C---:B--2---:R-:W-:Y:S01]  /*9980*/  @P1 IADD3 R6, P2, R4.reuse, UR19, RZ ;  /* 0x0000001304061c10 */ /* 0x044fe2000ff5e0ff */
[C---:B------:R-:W-:Y:S02]  /*9990*/  FMUL.FTZ R12, R133.reuse, R148 ;  /* 0x00000094850c7220 */ /* 0x040fe40000410000 */
[----:B------:R2:W-:Y:S01]  /*99a0*/  MUFU.EX2 R215, R3 ;  /* 0x0000000300d77308 */ /* 0x0005e20000000800 */
[----:B------:R-:W-:Y:S01]  /*99b0*/  MOV R148, R24 ;  /* 0x0000001800947202 */ /* 0x000fe20000000f00 */
[----:B------:R-:W-:Y:S01]  /*99c0*/  FMUL.FTZ R24, R133, R160 ;  /* 0x000000a085187220 */ /* 0x000fe20000410000 */
[C---:B------:R-:W-:Y:S02]  /*99d0*/  @P1 IADD3.X R7, R5.reuse, UR20, RZ, P2, !PT ;  /* 0x0000001405071c10 */ /* 0x040fe400097fe4ff */
[----:B------:R-:W-:Y:S02]  /*99e0*/  @P1 IADD3 R10, P2, R4, UR18, RZ ;  /* 0x00000012040a1c10 */ /* 0x000fe4000ff5e0ff */
[----:B-1----:R-:W-:Y:S01]  /*99f0*/  @P1 IADD3 R8, P4, R6, UR19, RZ ;  /* 0x0000001306081c10 */ /* 0x002fe2000ff9e0ff */
[----:B------:R1:W-:Y:S01]  /*9a00*/  @P1 LDGSTS.E.BYPASS.LTC128B.128 [R244+0x5100], [R6.64], !P3 ;  /* 0x0510000006f41fae */ /* 0x0003e2000d901d50 */
[----:B------:R-:W-:Y:S01]  /*9a10*/  @P1 IADD3.X R11, R5, UR15, RZ, P2, !PT ;  /* 0x0000000f050b1c10 */ /* 0x000fe200097fe4ff */
[C---:B----4-:R-:W-:Y:S01]  /*9a20*/  FMUL.FTZ R26, R0.reuse, R162 ;  /* 0x000000a2001a7220 */ /* 0x050fe20000410000 */
[----:B------:R-:W-:Y:S01]  /*9a30*/  @P1 IADD3.X R9, R7, UR20, RZ, P4, !PT ;  /* 0x0000001407091c10 */ /* 0x000fe2000a7fe4ff */
[C---:B------:R-:W-:Y:S01]  /*9a40*/  FMUL.FTZ R27, R0.reuse, R163 ;  /* 0x000000a3001b7220 */ /* 0x040fe20000410000 */
[----:B------:R-:W-:Y:S01]  /*9a50*/  MOV R160, R43 ;  /* 0x0000002b00a07202 */ /* 0x000fe20000000f00 */
[----:B------:R-:W-:Y:S01]  /*9a60*/  FMUL.FTZ R42, R0, R178 ;  /* 0x000000b2002a7220 */ /* 0x000fe20000410000 */
[----:B------:R-:W-:Y:S01]  /*9a70*/  MOV R178, R138 ;  /* 0x0000008a00b27202 */ /* 0x000fe20000000f00 */
[----:B------:R3:W-:Y:S01]  /*9a80*/  @P1 LDGSTS.E.BYPASS.LTC128B.128 [R244+0x7100], [R10.64], !P0 ;  /* 0x071000000af41fae */ /* 0x0007e2000c101d50 */
[----:B------:R-:W-:Y:S01]  /*9a90*/  FFMA.FTZ R138, R248, c[0x0][0x2d0], -R189 ;  /* 0x0000b400f88a7a23 */ /* 0x000fe200000108bd */
[----:B------:R-:W-:Y:S01]  /*9aa0*/  MOV R176, R148 ;  /* 0x0000009400b07202 */ /* 0x000fe20000000f00 */
[C---:B------:R-:W-:Y:S01]  /*9ab0*/  FMUL.FTZ R30, R0.reuse, R166 ;  /* 0x000000a6001e7220 */ /* 0x040fe20000410000 */
[----:B------:R-:W-:Y:S01]  /*9ac0*/  MOV R166, R221 ;  /* 0x000000dd00a67202 */ /* 0x000fe20000000f00 */
[----:B------:R-:W-:Y:S01]  /*9ad0*/  FMUL.FTZ R31, R0, R167 ;  /* 0x000000a7001f7220 */ /* 0x000fe20000410000 */
[----:B------:R-:W-:Y:S01]  /*9ae0*/  @P1 IADD3 R4, P2, R6, UR18, RZ ;  /* 0x0000001206041c10 */ /* 0x000fe2000ff5e0ff */
[----:B------:R-:W-:Y:S01]  /*9af0*/  FMUL.FTZ R43, R0, R179 ;  /* 0x000000b3002b7220 */ /* 0x000fe20000410000 */
[----:B------:R4:W-:Y:S01]  /*9b00*/  @P1 LDGSTS.E.BYPASS.LTC128B.128 [R244+0x5900], [R8.64], !P3 ;  /* 0x0590000008f41fae */ /* 0x0009e2000d901d50 */
[--C-:B--2---:R-:W-:Y:S01]  /*9b10*/  FFMA.FTZ R3, R13, c[0x0][0x2d0], -R190.reuse ;  /* 0x0000b4000d037a23 */ /* 0x104fe200000108be */
[----:B------:R-:W-:Y:S01]  /*9b20*/  @P1 IADD3.X R5, R7, UR15, RZ, P2, !PT ;  /* 0x0000000f07051c10 */ /* 0x000fe200097fe4ff */
[----:B------:R-:W-:Y:S01]  /*9b30*/  FMUL.FTZ R13, R133, R149 ;  /* 0x00000095850d7220 */ /* 0x000fe20000410000 */
[----:B------:R-:W-:Y:S01]  /*9b40*/  MOV R167, R34 ;  /* 0x0000002200a77202 */ /* 0x000fe20000000f00 */
[----:B------:R2:W2:Y:S01]  /*9b50*/  MUFU.EX2 R219, R3 ;  /* 0x0000000300db7308 */ /* 0x0004a20000000800 */
[----:B------:R-:W-:Y:S01]  /*9b60*/  FMUL.FTZ R34, R132, R170 ;  /* 0x000000aa84227220 */ /* 0x000fe20000410000 */
[----:B------:R-:W-:Y:S01]  /*9b70*/  MOV R179, R65 ;  /* 0x0000004100b37202 */ /* 0x000fe20000000f00 */
[----:B------:R2:W-:Y:S01]  /*9b80*/  @P1 LDGSTS.E.BYPASS.LTC128B.128 [R244+0x7900], [R4.64], !P0 ;  /* 0x0790000004f41fae */ /* 0x0005e2000c101d50 */
[----:B------:R-:W-:Y:S01]  /*9b90*/  FMUL.FTZ R62, R0, R202 ;  /* 0x000000ca003e7220 */ /* 0x000fe20000410000 */
[----:B------:R-:W-:Y:S01]  /*9ba0*/  MOV R162, R67 ;  /* 0x0000004300a27202 */ /* 0x000fe20000000f00 */
[----:B-1----:R-:W-:Y:S01]  /*9bb0*/  FMUL.FTZ R7, R132, R147 ;  /* 0x0000009384077220 */ /* 0x002fe20000410000 */
[----:B------:R-:W-:Y:S01]  /*9bc0*/  F2FP.BF16.PACK_AB R147, R241, R224 ;  /* 0x000000e0f193723e */ /* 0x000fe200000010ff */
[----:B------:R-:W-:Y:S01]  /*9bd0*/  FMUL.FTZ R63, R0, R203 ;  /* 0x000000cb003f7220 */ /* 0x000fe20000410000 */
[----:B------:R-:W-:Y:S01]  /*9be0*/  MOV R163, R66 ;  /* 0x0000004200a37202 */ /* 0x000fe20000000f00 */
[----:B------:R-:W-:Y:S01]  /*9bf0*/  FMUL.FTZ R65, R134, R205 ;  /* 0x000000cd86417220 */ /* 0x000fe20000410000 */
[----:B------:R-:W-:Y:S01]  /*9c00*/  LDSM.16.MT88.4 R36, [R226+0x100] ;  /* 0x00010000e224783b */ /* 0x000fe20000004200 */
[----:B------:R-:W-:Y:S02]  /*9c10*/  FMUL.FTZ R66, R132, R206 ;  /* 0x000000ce84427220 */ /* 0x000fe40000410000 */
[C---:B---3--:R-:W-:Y:S02]  /*9c20*/  FMUL.FTZ R10, R0.reuse, R142 ;  /* 0x0000008e000a7220 */ /* 0x048fe40000410000 */
[----:B------:R-:W-:Y:S02]  /*9c30*/  FMUL.FTZ R11, R0, R143 ;  /* 0x0000008f000b7220 */ /* 0x000fe40000410000 */
[----:B------:R-:W-:Y:S01]  /*9c40*/  FMUL.FTZ R67, R132, R207 ;  /* 0x000000cf84437220 */ /* 0x000fe20000410000 */
[----:B------:R-:W-:Y:S01]  /*9c50*/  LDSM.16.MT88.4 R52, [R228+0x100] ;  /* 0x00010000e434783b */ /* 0x000fe20000004200 */
[----:B------:R-:W-:Y:S01]  /*9c60*/  FMUL.FTZ R74, R0, R74 ;  /* 0x0000004a004a7220 */ /* 0x000fe20000410000 */
[----:B------:R-:W-:Y:S01]  /*9c70*/  MUFU.EX2 R207, R153 ;  /* 0x0000009900cf7308 */ /* 0x000fe20000000800 */
[----:B----4-:R-:W-:Y:S01]  /*9c80*/  FMUL.FTZ R8, R133, R140 ;  /* 0x0000008c85087220 */ /* 0x010fe20000410000 */
[----:B------:R-:W-:Y:S01]  /*9c90*/  F2FP.BF16.PACK_AB R140, R214, R212 ;  /* 0x000000d4d68c723e */ /* 0x000fe200000010ff */
[----:B--2---:R-:W-:Y:S01]  /*9ca0*/  FMUL.FTZ R3, R2, c[0x0][0x2d0] ;  /* 0x0000b40002037a20 */ /* 0x004fe20000410000 */
[----:B------:R-:W-:Y:S01]  /*9cb0*/  F2FP.BF16.PACK_AB R142, R219, R215 ;  /* 0x000000d7db8e723e */ /* 0x000fe200000010ff */
[----:B------:R-:W-:Y:S01]  /*9cc0*/  FMUL.FTZ R9, R133, R141 ;  /* 0x0000008d85097220 */ /* 0x000fe20000410000 */
[----:B------:R-:W0:Y:S01]  /*9cd0*/  LDGDEPBAR ;  /* 0x00000000000079af */ /* 0x000e220000000000 */
[--C-:B------:R-:W-:Y:S01]  /*9ce0*/  FFMA.FTZ R6, R222, c[0x0][0x2d0], -R3.reuse ;  /* 0x0000b400de067a23 */ /* 0x100fe20000010803 */
[----:B------:R-:W-:Y:S01]  /*9cf0*/  MOV R222, R20 ;  /* 0x0000001400de7202 */ /* 0x000fe20000000f00 */
[--C-:B------:R-:W-:Y:S01]  /*9d00*/  FFMA.FTZ R4, R223, c[0x0][0x2d0], -R3.reuse ;  /* 0x0000b400df047a23 */ /* 0x100fe20000010803 */
[----:B------:R-:W-:Y:S01]  /*9d10*/  MOV R223, R25 ;  /* 0x0000001900df7202 */ /* 0x000fe20000000f00 */
[----:B------:R1:W-:Y:S01]  /*9d20*/  MUFU.EX2 R208, R6 ;  /* 0x0000000600d07308 */ /* 0x0003e20000000800 */
[----:B------:R-:W-:Y:S01]  /*9d30*/  FMUL.FTZ R5, R134, R145 ;  /* 0x0000009186057220 */ /* 0x000fe20000410000 */
[----:B------:R-:W-:Y:S01]  /*9d40*/  F2FP.BF16.PACK_AB R145, R233, R213 ;  /* 0x000000d5e991723e */ /* 0x000fe200000010ff */
[----:B------:R-:W2:Y:S01]  /*9d50*/  LDSM.16.MT88.4 R20, [R225+0x100] ;  /* 0x00010000e114783b */ /* 0x000ea20000004200 */
[C---:B------:R-:W-:Y:S01]  /*9d60*/  FMUL.FTZ R25, R133.reuse, R161 ;  /* 0x000000a185197220 */ /* 0x040fe20000410000 */
[----:B------:R-:W-:Y:S01]  /*9d70*/  MOV R165, R222 ;  /* 0x000000de00a57202 */ /* 0x000fe20000000f00 */
[----:B------:R-:W-:Y:S01]  /*9d80*/  FMUL.FTZ R75, R0, R75 ;  /* 0x0000004b004b7220 */ /* 0x000fe20000410000 */
[----:B------:R-:W-:Y:S01]  /*9d90*/  MOV R222, R44 ;  /* 0x0000002c00de7202 */ /* 0x000fe20000000f00 */
[C---:B------:R-:W-:Y:S01]  /*9da0*/  FMUL.FTZ R44, R133.reuse, R180 ;  /* 0x000000b4852c7220 */ /* 0x040fe20000410000 */
[----:B------:R-:W-:Y:S01]  /*9db0*/  MOV R180, R64 ;  /* 0x0000004000b47202 */ /* 0x000fe20000000f00 */
[----:B------:R3:W4:Y:S01]  /*9dc0*/  MUFU.EX2 R209, R4 ;  /* 0x0000000400d17308 */ /* 0x0007220000000800 */
[----:B------:R-:W-:Y:S01]  /*9dd0*/  MOV R170, R223 ;  /* 0x000000df00aa7202 */ /* 0x000fe20000000f00 */
[----:B------:R-:W-:Y:S01]  /*9de0*/  FMUL.FTZ R64, R134, R204 ;  /* 0x000000cc86407220 */ /* 0x000fe20000410000 */
[----:B------:R-:W-:Y:S01]  /*9df0*/  MOV R223, R47 ;  /* 0x0000002f00df7202 */ /* 0x000fe20000000f00 */
[C---:B------:R-:W-:Y:S01]  /*9e00*/  FMUL.FTZ R47, R0.reuse, R183 ;  /* 0x000000b7002f7220 */ /* 0x040fe20000410000 */
[----:B------:R-:W-:Y:S01]  /*9e10*/  MOV R161, R61 ;  /* 0x0000003d00a17202 */ /* 0x000fe20000000f00 */
[----:B------:R-:W-:Y:S02]  /*9e20*/  FMUL.FTZ R61, R133, R201 ;  /* 0x000000c9853d7220 */ /* 0x000fe40000410000 */
[C---:B------:R-:W-:Y:S02]  /*9e30*/  FMUL.FTZ R78, R0.reuse, R78 ;  /* 0x0000004e004e7220 */ /* 0x040fe40000410000 */
[C---:B------:R-:W-:Y:S02]  /*9e40*/  FMUL.FTZ R79, R0.reuse, R79 ;  /* 0x0000004f004f7220 */ /* 0x040fe40000410000 */
[----:B------:R-:W-:Y:S02]  /*9e50*/  FMUL.FTZ R90, R0, R90 ;  /* 0x0000005a005a7220 */ /* 0x000fe40000410000 */
[----:B-1----:R-:W-:Y:S01]  /*9e60*/  FMUL.FTZ R6, R132, R146 ;  /* 0x0000009284067220 */ /* 0x002fe20000410000 */
[----:B------:R-:W-:Y:S01]  /*9e70*/  F2FP.BF16.PACK_AB R146, R231, R240 ;  /* 0x000000f0e792723e */ /* 0x000fe200000010ff */
[C---:B------:R-:W-:Y:S02]  /*9e80*/  FMUL.FTZ R91, R0.reuse, R91 ;  /* 0x0000005b005b7220 */ /* 0x040fe40000410000 */
[C---:B------:R-:W-:Y:S02]  /*9e90*/  FMUL.FTZ R94, R0.reuse, R94 ;  /* 0x0000005e005e7220 */ /* 0x040fe40000410000 */
[C---:B------:R-:W-:Y:S02]  /*9ea0*/  FMUL.FTZ R95, R0.reuse, R95 ;  /* 0x0000005f005f7220 */ /* 0x040fe40000410000 */
[----:B------:R-:W-:Y:S02]  /*9eb0*/  FMUL.FTZ R106, R0, R106 ;  /* 0x0000006a006a7220 */ /* 0x000fe40000410000 */
[--C-:B---3--:R-:W-:Y:S01]  /*9ec0*/  FFMA.FTZ R4, R14, c[0x0][0x2d0], -R3.reuse ;  /* 0x0000b4000e047a23 */ /* 0x108fe20000010803 */
[----:B----4-:R-:W-:Y:S01]  /*9ed0*/  F2FP.BF16.PACK_AB R141, R209, R208 ;  /* 0x000000d0d18d723e */ /* 0x010fe200000010ff */
[C---:B------:R-:W-:Y:S02]  /*9ee0*/  FMUL.FTZ R14, R0.reuse, R150 ;  /* 0x00000096000e7220 */ /* 0x040fe40000410000 */
        /* <DEDUP_REMOVED lines=8> */
[--C-:B------:R-:W-:Y:S02]  /*9f70*/  FFMA.FTZ R188, R188, c[0x0][0x2d0], -R3.reuse ;  /* 0x0000b400bcbc7a23 */ /* 0x100fe40000010803 */
[----:B-1----:R-:W-:Y:S02]  /*9f80*/  FFMA.FTZ R4, R15, c[0x0][0x2d0], -R3 ;  /* 0x0000b4000f047a23 */ /* 0x002fe40000010803 */
[----:B------:R-:W-:Y:S02]  /*9f90*/  FMUL.FTZ R15, R0, R151 ;  /* 0x00000097000f7220 */ /* 0x000fe40000410000 */
[----:B------:R1:W3:Y:S01]  /*9fa0*/  MUFU.EX2 R211, R4 ;  /* 0x0000000400d37308 */ /* 0x0002e20000000800 */
[----:B------:R-:W4:Y:S01]  /*9fb0*/  LDSM.16.MT88.4 R148, [R227+0x100] ;  /* 0x00010000e394783b */ /* 0x000f220000004200 */
[C---:B-1----:R-:W-:Y:S01]  /*9fc0*/  FMUL.FTZ R4, R134.reuse, R144 ;  /* 0x0000009086047220 */ /* 0x042fe20000410000 */
[----:B------:R-:W-:Y:S02]  /*9fd0*/  F2FP.BF16.PACK_AB R144, R217, R216 ;  /* 0x000000d8d990723e */ /* 0x000fe400000010ff */
[----:B---3--:R-:W-:Y:S05]  /*9fe0*/  F2FP.BF16.PACK_AB R143, R211, R210 ;  /* 0x000000d2d38f723e */ /* 0x008fea00000010ff */
[-C--:B--2---:R-:W-:Y:S08]  /*9ff0*/  HMMA.16816.F32.BF16 R4, R144, R20.reuse, R4 ;  /* 0x000000149004723c */ /* 0x084ff00000041804 */
[C---:B------:R-:W-:Y:S07]  /*a000*/  HMMA.16816.F32.BF16 R8, R140.reuse, R20, R8 ;  /* 0x000000148c08723c */ /* 0x040fee0000041808 */
[C---:B------:R-:W-:Y:S01]  /*a010*/  FMUL.FTZ R20, R134.reuse, R156 ;  /* 0x0000009c86147220 */ /* 0x040fe20000410000 */
[-C--:B------:R-:W-:Y:S04]  /*a020*/  HMMA.16816.F32.BF16 R12, R140, R22.reuse, R12 ;  /* 0x000000168c0c723c */ /* 0x080fe8000004180c */
[----:B------:R-:W-:Y:S01]  /*a030*/  FMUL.FTZ R21, R134, R157 ;  /* 0x0000009d86157220 */ /* 0x000fe20000410000 */
[----:B------:R-:W-:Y:S01]  /*a040*/  MOV R157, R59 ;  /* 0x0000003b009d7202 */ /* 0x000fe20000000f00 */
[----:B------:R-:W-:Y:S01]  /*a050*/  FMUL.FTZ R59, R0, R199 ;  /* 0x000000c7003b7220 */ /* 0x000fe20000410000 */
[----:B------:R-:W-:Y:S01]  /*a060*/  MOV R156, R45 ;  /* 0x0000002d009c7202 */ /* 0x000fe20000000f00 */
[C---:B------:R-:W-:Y:S04]  /*a070*/  HMMA.16816.F32.BF16 R16, R144.reuse, R22, R16 ;  /* 0x000000169010723c */ /* 0x040fe80000041810 */
[C---:B------:R-:W-:Y:S01]  /*a080*/  FMUL.FTZ R45, R133.reuse, R181 ;  /* 0x000000b5852d7220 */ /* 0x040fe20000410000 */
[----:B------:R-:W-:Y:S01]  /*a090*/  MOV R181, R50 ;  /* 0x0000003200b57202 */ /* 0x000fe20000000f00 */
[C---:B------:R-:W-:Y:S02]  /*a0a0*/  FMUL.FTZ R50, R132.reuse, R186 ;  /* 0x000000ba84327220 */ /* 0x040fe40000410000 */
[C---:B------:R-:W-:Y:S01]  /*a0b0*/  FMUL.FTZ R22, R132.reuse, R158 ;  /* 0x0000009e84167220 */ /* 0x040fe20000410000 */
[----:B------:R-:W-:Y:S03]  /*a0c0*/  MOV R158, R58 ;  /* 0x0000003a009e7202 */ /* 0x000fe60000000f00 */
[----:B------:R-:W-:Y:S01]  /*a0d0*/  FMUL.FTZ R23, R132, R159 ;  /* 0x0000009f84177220 */ /* 0x000fe20000410000 */
[----:B------:R-:W-:Y:S01]  /*a0e0*/  MOV R159, R46 ;  /* 0x0000002e009f7202 */ /* 0x000fe20000000f00 */
[C---:B------:R-:W-:Y:S01]  /*a0f0*/  FMUL.FTZ R46, R0.reuse, R182 ;  /* 0x000000b6002e7220 */ /* 0x040fe20000410000 */
[----:B------:R-:W-:Y:S01]  /*a100*/  MOV R182, R181 ;  /* 0x000000b500b67202 */ /* 0x000fe20000000f00 */
[----:B------:R-:W-:Y:S01]  /*a110*/  FMUL.FTZ R58, R0, R198 ;  /* 0x000000c6003a7220 */ /* 0x000fe20000410000 */
[----:B------:R-:W-:Y:S02]  /*a120*/  MOV R181, R180 ;  /* 0x000000b400b57202 */ /* 0x000fe40000000f00 */
[-C--:B------:R-:W-:Y:S03]  /*a130*/  HMMA.16816.F32.BF16 R20, R144, R36.reuse, R20 ;  /* 0x000000249014723c */ /* 0x080fe60000041814 */
[----:B------:R-:W-:Y:S02]  /*a140*/  MOV R180, R179 ;  /* 0x000000b300b47202 */ /* 0x000fe40000000f00 */
[----:B------:R-:W-:Y:S02]  /*a150*/  MOV R179, R178 ;  /* 0x000000b200b37202 */ /* 0x000fe40000000f00 */
[----:B------:R-:W-:Y:S01]  /*a160*/  MOV R178, R176 ;  /* 0x000000b000b27202 */ /* 0x000fe20000000f00 */
[C---:B------:R-:W-:Y:S04]  /*a170*/  HMMA.16816.F32.BF16 R24, R140.reuse, R36, R24 ;  /* 0x000000248c18723c */ /* 0x040fe80000041818 */
[----:B------:R-:W-:Y:S02]  /*a180*/  MOV R176, R129 ;  /* 0x0000008100b07202 */ /* 0x000fe40000000f00 */
[----:B------:R-:W2:Y:S01]  /*a190*/  LDL.LU R129, [R1+0x70] ;  /* 0x0000700001817983 */ /* 0x000ea20000300800 */
[C---:B------:R-:W-:Y:S01]  /*a1a0*/  FMUL.FTZ R37, R134.reuse, R173 ;  /* 0x000000ad86257220 */ /* 0x040fe20000410000 */
[-C--:B------:R-:W-:Y:S01]  /*a1b0*/  HMMA.16816.F32.BF16 R28, R140, R38.reuse, R28 ;  /* 0x000000268c1c723c */ /* 0x080fe2000004181c */
[----:B------:R1:W-:Y:S03]  /*a1c0*/  MUFU.EX2 R173, R138 ;  /* 0x0000008a00ad7308 */ /* 0x0003e60000000800 */
[----:B------:R-:W-:Y:S01]  /*a1d0*/  FMUL.FTZ R36, R134, R172 ;  /* 0x000000ac86247220 */ /* 0x000fe20000410000 */
[----:B------:R-:W-:Y:S01]  /*a1e0*/  MOV R172, R60 ;  /* 0x0000003c00ac7202 */ /* 0x000fe20000000f00 */
[----:B------:R-:W-:Y:S02]  /*a1f0*/  FMUL.FTZ R60, R133, R200 ;  /* 0x000000c8853c7220 */ /* 0x000fe40000410000 */
[C---:B------:R-:W-:Y:S07]  /*a200*/  HMMA.16816.F32.BF16 R32, R144.reuse, R38, R32 ;  /* 0x000000269020723c */ /* 0x040fee0000041820 */
[C---:B------:R-:W-:Y:S02]  /*a210*/  FMUL.FTZ R39, R132.reuse, R175 ;  /* 0x000000af84277220 */ /* 0x040fe40000410000 */
[----:B------:R-:W-:Y:S03]  /*a220*/  FMUL.FTZ R38, R132, R174 ;  /* 0x000000ae84267220 */ /* 0x000fe60000410000 */
[----:B------:R-:W-:Y:S01]  /*a230*/  MOV R174, R49 ;  /* 0x0000003100ae7202 */ /* 0x000fe20000000f00 */
[C---:B------:R-:W-:Y:S02]  /*a240*/  FMUL.FTZ R49, R134.reuse, R185 ;  /* 0x000000b986317220 */ /* 0x040fe40000410000 */
[----:B------:R-:W-:Y:S01]  /*a250*/  MUFU.EX2 R185, R154 ;  /* 0x0000009a00b97308 */ /* 0x000fe20000000800 */
[-C--:B------:R-:W-:Y:S03]  /*a260*/  HMMA.16816.F32.BF16 R36, R144, R52.reuse, R36 ;  /* 0x000000349024723c */ /* 0x080fe60000041824 */
[--C-:B-1----:R-:W-:Y:S05]  /*a270*/  FFMA.FTZ R138, R251, c[0x0][0x2d0], -R189.reuse ;  /* 0x0000b400fb8a7a23 */ /* 0x102fea00000108bd */
[C---:B------:R-:W-:Y:S01]  /*a280*/  HMMA.16816.F32.BF16 R40, R140.reuse, R52, R40 ;  /* 0x000000348c28723c */ /* 0x040fe20000041828 */
[----:B------:R1:W-:Y:S06]  /*a290*/  MUFU.EX2 R175, R138 ;  /* 0x0000008a00af7308 */ /* 0x0003ec0000000800 */
[C---:B------:R-:W-:Y:S01]  /*a2a0*/  FMUL.FTZ R53, R134.reuse, R193 ;  /* 0x000000c186357220 */ /* 0x040fe20000410000 */
[-C--:B------:R-:W-:Y:S04]  /*a2b0*/  HMMA.16816.F32.BF16 R44, R140, R54.reuse, R44 ;  /* 0x000000368c2c723c */ /* 0x080fe8000004182c */
[----:B------:R-:W-:Y:S04]  /*a2c0*/  FMUL.FTZ R52, R134, R192 ;  /* 0x000000c086347220 */ /* 0x000fe80000410000 */
[C---:B------:R-:W-:Y:S07]  /*a2d0*/  HMMA.16816.F32.BF16 R48, R144.reuse, R54, R48 ;  /* 0x000000369030723c */ /* 0x040fee0000041830 */
[C---:B------:R-:W-:Y:S02]  /*a2e0*/  FMUL.FTZ R54, R132.reuse, R194 ;  /* 0x000000c284367220 */ /* 0x040fe40000410000 */
[----:B-1----:R-:W-:Y:S03]  /*a2f0*/  FFMA.FTZ R138, R245, c[0x0][0x2d0], -R189 ;  /* 0x0000b400f58a7a23 */ /* 0x002fe600000108bd */
[----:B------:R-:W-:Y:S01]  /*a300*/  FMUL.FTZ R55, R132, R195 ;  /* 0x000000c384377220 */ /* 0x000fe20000410000 */
[----:B------:R1:W-:Y:S01]  /*a310*/  MUFU.EX2 R193, R138 ;  /* 0x0000008a00c17308 */ /* 0x0003e20000000800 */
[----:B------:R-:W-:Y:S05]  /*a320*/  FFMA.FTZ R245, R235, c[0x0][0x2d0], -R3 ;  /* 0x0000b400ebf57a23 */ /* 0x000fea0000010803 */
[-C--:B----4-:R-:W-:Y:S04]  /*a330*/  HMMA.16816.F32.BF16 R52, R144, R148.reuse, R52 ;  /* 0x000000949034723c */ /* 0x090fe80000041834 */
[----:B------:R-:W-:Y:S04]  /*a340*/  MUFU.EX2 R245, R245 ;  /* 0x000000f500f57308 */ /* 0x000fe80000000800 */
[C---:B------:R-:W-:Y:S08]  /*a350*/  HMMA.16816.F32.BF16 R56, R140.reuse, R148, R56 ;  /* 0x000000948c38723c */ /* 0x040ff00000041838 */
[-C--:B------:R-:W-:Y:S04]  /*a360*/  HMMA.16816.F32.BF16 R60, R140, R150.reuse, R60 ;  /* 0x000000968c3c723c */ /* 0x080fe8000004183c */
[----:B-1----:R-:W-:Y:S02]  /*a370*/  FFMA.FTZ R138, R247, c[0x0][0x2d0], -R189 ;  /* 0x0000b400f78a7a23 */ /* 0x002fe400000108bd */
[----:B------:R-:W-:Y:S02]  /*a380*/  MUFU.EX2 R247, R152 ;  /* 0x0000009800f77308 */ /* 0x000fe40000000800 */
[C---:B------:R-:W-:Y:S01]  /*a390*/  HMMA.16816.F32.BF16 R64, R144.reuse, R150, R64 ;  /* 0x000000969040723c */ /* 0x040fe20000041840 */
[----:B------:R-:W1:Y:S07]  /*a3a0*/  LDSM.16.MT88.4 R148, [R225+0x2100] ;  /* 0x00210000e194783b */ /* 0x000e6e0000004200 */
[----:B------:R3:W-:Y:S04]  /*a3b0*/  MUFU.EX2 R221, R138 ;  /* 0x0000008a00dd7308 */ /* 0x0007e80000000800 */
[--C-:B---3--:R-:W-:Y:S01]  /*a3c0*/  FFMA.FTZ R138, R182, c[0x0][0x2d0], -R191.reuse ;  /* 0x0000b400b68a7a23 */ /* 0x108fe200000108bf */
[----:B------:R-:W-:Y:S02]  /*a3d0*/  MOV R182, R181 ;  /* 0x000000b500b67202 */ /* 0x000fe40000000f00 */
[----:B------:R-:W-:Y:S03]  /*a3e0*/  MOV R181, R180 ;  /* 0x000000b400b57202 */ /* 0x000fe60000000f00 */
[----:B------:R3:W-:Y:S01]  /*a3f0*/  MUFU.EX2 R195, R138 ;  /* 0x0000008a00c37308 */ /* 0x0007e20000000800 */
[----:B------:R-:W-:Y:S02]  /*a400*/  MOV R180, R179 ;  /* 0x000000b300b47202 */ /* 0x000fe40000000f00 */
[----:B------:R-:W-:Y:S01]  /*a410*/  MOV R179, R178 ;  /* 0x000000b200b37202 */ /* 0x000fe20000000f00 */
[-C--:B-1----:R-:W-:Y:S03]  /*a420*/  HMMA.16816.F32.BF16 R68, R144, R148.reuse, R68 ;  /* 0x000000949044723c */ /* 0x082fe60000041844 */
[----:B------:R-:W-:Y:S02]  /*a430*/  MOV R178, R174 ;  /* 0x000000ae00b27202 */ /* 0x000fe40000000f00 */
[----:B------:R-:W-:Y:S02]  /*a440*/  MOV R174, R130 ;  /* 0x0000008200ae7202 */ /* 0x000fe40000000f00 */
[----:B------:R-:W3:Y:S01]  /*a450*/  LDL.LU R130, [R1+0x6c] ;  /* 0x00006c0001827983 */ /* 0x000ee20000300800 */
[C---:B------:R-:W-:Y:S04]  /*a460*/  HMMA.16816.F32.BF16 R72, R140.reuse, R148, R72 ;  /* 0x000000948c48723c */ /* 0x040fe80000041848 */
[----:B------:R-:W-:Y:S02]  /*a470*/  MOV R183, R181 ;  /* 0x000000b500b77202 */ /* 0x000fe40000000f00 */
[----:B------:R-:W-:Y:S02]  /*a480*/  MOV R181, R179 ;  /* 0x000000b300b57202 */ /* 0x000fe40000000f00 */
[-C--:B------:R-:W-:Y:S04]  /*a490*/  HMMA.16816.F32.BF16 R76, R140, R150.reuse, R76 ;  /* 0x000000968c4c723c */ /* 0x080fe8000004184c */
[----:B------:R-:W-:Y:S01]  /*a4a0*/  MOV R179, R174 ;  /* 0x000000ae00b37202 */ /* 0x000fe20000000f00 */
[--C-:B---3--:R-:W-:Y:S01]  /*a4b0*/  FFMA.FTZ R138, R250, c[0x0][0x2d0], -R191.reuse ;  /* 0x0000b400fa8a7a23 */ /* 0x108fe200000108bf */
[----:B------:R-:W-:Y:S02]  /*a4c0*/  MOV R174, R168 ;  /* 0x000000a800ae7202 */ /* 0x000fe40000000f00 */
[C---:B------:R-:W-:Y:S01]  /*a4d0*/  HMMA.16816.F32.BF16 R80, R144.reuse, R150, R80 ;  /* 0x000000969050723c */ /* 0x040fe20000041850 */
[----:B------:R1:W-:Y:S01]  /*a4e0*/  MUFU.EX2 R199, R138 ;  /* 0x0000008a00c77308 */ /* 0x0003e20000000800 */
[----:B------:R-:W3:Y:S02]  /*a4f0*/  LDSM.16.MT88.4 R148, [R226+0x2100] ;  /* 0x00210000e294783b */ /* 0x000ee40000004200 */
[----:B------:R-:W-:Y:S02]  /*a500*/  MOV R168, R156 ;  /* 0x0000009c00a87202 */ /* 0x000fe40000000f00 */
[----:B------:R-:W-:Y:S04]  /*a510*/  MOV R156, R131 ;  /* 0x00000083009c7202 */ /* 0x000fe80000000f00 */
[----:B------:R-:W3:Y:S02]  /*a520*/  LDL.LU R131, [R1+0x68] ;  /* 0x0000680001837983 */ /* 0x000ee40000300800 */
[----:B-1----:R-:W-:Y:S04]  /*a530*/  FFMA.FTZ R138, R249, c[0x0][0x2d0], -R191 ;  /* 0x0000b400f98a7a23 */ /* 0x002fe800000108bf */
[----:B------:R1:W-:Y:S01]  /*a540*/  MUFU.EX2 R184, R138 ;  /* 0x0000008a00b87308 */ /* 0x0003e20000000800 */
[-C--:B---3--:R-:W-:Y:S08]  /*a550*/  HMMA.16816.F32.BF16 R84, R144, R148.reuse, R84 ;  /* 0x000000949054723c */ /* 0x088ff00000041854 */
[C---:B------:R-:W-:Y:S04]  /*a560*/  HMMA.16816.F32.BF16 R88, R140.reuse, R148, R88 ;  /* 0x000000948c58723c */ /* 0x040fe80000041858 */
[--C-:B-1----:R-:W-:Y:S01]  /*a570*/  FFMA.FTZ R138, R182, c[0x0][0x2d0], -R190.reuse ;  /* 0x0000b400b68a7a23 */ /* 0x102fe200000108be */
[----:B------:R-:W-:Y:S02]  /*a580*/  MOV R182, R180 ;  /* 0x000000b400b67202 */ /* 0x000fe40000000f00 */
[----:B------:R-:W-:Y:S01]  /*a590*/  MOV R180, R178 ;  /* 0x000000b200b47202 */ /* 0x000fe20000000f00 */
[-C--:B------:R-:W-:Y:S04]  /*a5a0*/  HMMA.16816.F32.BF16 R92, R140, R150.reuse, R92 ;  /* 0x000000968c5c723c */ /* 0x080fe8000004185c */
[----:B------:R-:W-:Y:S02]  /*a5b0*/  MOV R178, R172 ;  /* 0x000000ac00b27202 */ /* 0x000fe40000000f00 */
[----:B------:R1:W-:Y:S02]  /*a5c0*/  MUFU.EX2 R172, R138 ;  /* 0x0000008a00ac7308 */ /* 0x0003e40000000800 */
[C---:B------:R-:W-:Y:S01]  /*a5d0*/  HMMA.16816.F32.BF16 R96, R144.reuse, R150, R96 ;  /* 0x000000969060723c */ /* 0x040fe20000041860 */
[----:B------:R-:W3:Y:S03]  /*a5e0*/  LDSM.16.MT88.4 R148, [R228+0x2100] ;  /* 0x00210000e494783b */ /* 0x000ee60000004200 */
[--C-:B-1----:R-:W-:Y:S01]  /*a5f0*/  FFMA.FTZ R138, R183, c[0x0][0x2d0], -R190.reuse ;  /* 0x0000b400b78a7a23 */ /* 0x102fe200000108be */
[----:B------:R-:W-:Y:S02]  /*a600*/  MOV R183, R182 ;  /* 0x000000b600b77202 */ /* 0x000fe40000000f00 */
[----:B------:R-:W-:Y:S02]  /*a610*/  MOV R182, R181 ;  /* 0x000000b500b67202 */ /* 0x000fe40000000f00 */
[----:B------:R-:W-:Y:S03]  /*a620*/  MOV R181, R180 ;  /* 0x000000b400b57202 */ /* 0x000fe60000000f00 */
[----:B------:R-:W-:Y:S02]  /*a630*/  MOV R180, R179 ;  /* 0x000000b300b47202 */ /* 0x000fe40000000f00 */
[----:B------:R-:W-:Y:S02]  /*a640*/  MOV R179, R178 ;  /* 0x000000b200b37202 */ /* 0x000fe40000000f00 */
[----:B------:R-:W-:Y:S02]  /*a650*/  MOV R178, R174 ;  /* 0x000000ae00b27202 */ /* 0x000fe40000000f00 */
[----:B------:R-:W-:Y:S02]  /*a660*/  MOV R174, R168 ;  /* 0x000000a800ae7202 */ /* 0x000fe40000000f00 */
[----:B------:R-:W-:Y:S02]  /*a670*/  MOV R168, R156 ;  /* 0x0000009c00a87202 */ /* 0x000fe40000000f00 */
[----:B------:R-:W-:Y:S01]  /*a680*/  MOV R156, R222 ;  /* 0x000000de009c7202 */ /* 0x000fe20000000f00 */
[----:B------:R-:W-:Y:S01]  /*a690*/  FFMA.FTZ R174, R174, c[0x0][0x2d0], -R189 ;  /* 0x0000b400aeae7a23 */ /* 0x000fe200000108bd */
[-C--:B---3--:R-:W-:Y:S03]  /*a6a0*/  HMMA.16816.F32.BF16 R100, R144, R148.reuse, R100 ;  /* 0x000000949064723c */ /* 0x088fe60000041864 */
[----:B------:R-:W-:Y:S02]  /*a6b0*/  MOV R222, R242 ;  /* 0x000000f200de7202 */ /* 0x000fe40000000f00 */
[----:B------:R1:W3:Y:S03]  /*a6c0*/  MUFU.EX2 R242, R138 ;  /* 0x0000008a00f27308 */ /* 0x0002e60000000800 */
[C---:B------:R-:W-:Y:S08]  /*a6d0*/  HMMA.16816.F32.BF16 R104, R140.reuse, R148, R104 ;  /* 0x000000948c68723c */ /* 0x040ff00000041868 */
[-C--:B------:R-:W-:Y:S08]  /*a6e0*/  HMMA.16816.F32.BF16 R108, R140, R150.reuse, R108 ;  /* 0x000000968c6c723c */ /* 0x080ff0000004186c */
[C---:B------:R-:W-:Y:S01]  /*a6f0*/  HMMA.16816.F32.BF16 R112, R144.reuse, R150, R112 ;  /* 0x000000969070723c */ /* 0x040fe20000041870 */
[----:B------:R-:W3:Y:S03]  /*a700*/  LDSM.16.MT88.4 R148, [R227+0x2100] ;  /* 0x00210000e394783b */ /* 0x000ee60000004200 */
[--C-:B-1----:R-:W-:Y:S04]  /*a710*/  FFMA.FTZ R138, R183, c[0x0][0x2d0], -R190.reuse ;  /* 0x0000b400b78a7a23 */ /* 0x102fe800000108be */
[----:B------:R1:W-:Y:S01]  /*a720*/  MUFU.EX2 R202, R138 ;  /* 0x0000008a00ca7308 */ /* 0x0003e20000000800 */
[----:B--2---:R-:W-:Y:S03]  /*a730*/  FMUL.FTZ R129, R134, R129 ;  /* 0x0000008186817220 */ /* 0x004fe60000410000 */
[--C-:B-1----:R-:W-:Y:S06]  /*a740*/  FFMA.FTZ R138, R182, c[0x0][0x2d0], -R190.reuse ;  /* 0x0000b400b68a7a23 */ /* 0x102fec00000108be */
[----:B------:R1:W-:Y:S01]  /*a750*/  MUFU.EX2 R187, R138 ;  /* 0x0000008a00bb7308 */ /* 0x0003e20000000800 */
[-C--:B---3--:R-:W-:Y:S08]  /*a760*/  HMMA.16816.F32.BF16 R116, R144, R148.reuse, R116 ;  /* 0x000000949074723c */ /* 0x088ff00000041874 */
[C---:B------:R-:W-:Y:S07]  /*a770*/  HMMA.16816.F32.BF16 R120, R140.reuse, R148, R120 ;  /* 0x000000948c78723c */ /* 0x040fee0000041878 */
[----:B------:R-:W-:Y:S01]  /*a780*/  F2FP.BF16.PACK_AB R148, R242, R172 ;  /* 0x000000acf294723e */ /* 0x000fe200000010ff */
[-C--:B------:R-:W-:Y:S04]  /*a790*/  HMMA.16816.F32.BF16 R124, R140, R150.reuse, R124 ;  /* 0x000000968c7c723c */ /* 0x080fe8000004187c */
[--C-:B-1----:R-:W-:Y:S01]  /*a7a0*/  FFMA.FTZ R138, R181, c[0x0][0x2d0], -R3.reuse ;  /* 0x0000b400b58a7a23 */ /* 0x102fe20000010803 */
[----:B------:R-:W-:Y:S02]  /*a7b0*/  MOV R181, R180 ;  /* 0x000000b400b57202 */ /* 0x000fe40000000f00 */
[----:B------:R-:W-:Y:S02]  /*a7c0*/  MOV R180, R179 ;  /* 0x000000b300b47202 */ /* 0x000fe40000000f00 */
[----:B------:R-:W-:Y:S03]  /*a7d0*/  MOV R179, R178 ;  /* 0x000000b200b37202 */ /* 0x000fe60000000f00 */
[----:B------:R-:W-:Y:S02]  /*a7e0*/  MOV R178, R164 ;  /* 0x000000a400b27202 */ /* 0x000fe40000000f00 */
[----:B------:R1:W-:Y:S01]  /*a7f0*/  MUFU.EX2 R164, R138 ;  /* 0x0000008a00a47308 */ /* 0x0003e20000000800 */
[----:B------:R-:W-:Y:S02]  /*a800*/  F2FP.BF16.PACK_AB R142, R221, R193 ;  /* 0x000000c1dd8e723e */ /* 0x000fe400000010ff */
[----:B------:R-:W-:Y:S02]  /*a810*/  F2FP.BF16.PACK_AB R143, R184, R199 ;  /* 0x000000c7b88f723e */ /* 0x000fe400000010ff */
[----:B------:R-:W-:Y:S02]  /*a820*/  F2FP.BF16.PACK_AB R140, R175, R173 ;  /* 0x000000adaf8c723e */ /* 0x000fe400000010ff */
[----:B------:R-:W-:Y:S01]  /*a830*/  F2FP.BF16.PACK_AB R141, R195, R247 ;  /* 0x000000f7c38d723e */ /* 0x000fe200000010ff */
[----:B-1----:R-:W-:Y:S01]  /*a840*/  FFMA.FTZ R138, R181, c[0x0][0x2d0], -R3 ;  /* 0x0000b400b58a7a23 */ /* 0x002fe20000010803 */
[----:B------:R-:W-:Y:S02]  /*a850*/  MOV R181, R180 ;  /* 0x000000b400b57202 */ /* 0x000fe40000000f00 */
[----:B------:R-:W-:Y:S02]  /*a860*/  MOV R180, R179 ;  /* 0x000000b300b47202 */ /* 0x000fe40000000f00 */
[----:B------:R-:W-:Y:S01]  /*a870*/  MOV R179, R177 ;  /* 0x000000b100b37202 */ /* 0x000fe20000000f00 */
[--C-:B------:R-:W-:Y:S01]  /*a880*/  FFMA.FTZ R152, R181, c[0x0][0x2d0], -R189.reuse ;  /* 0x0000b400b5987a23 */ /* 0x100fe200000108bd */
[----:B------:R-:W-:Y:S02]  /*a890*/  MOV R177, R176 ;  /* 0x000000b000b17202 */ /* 0x000fe40000000f00 */
[----:B------:R-:W-:Y:S01]  /*a8a0*/  MOV R176, R243 ;  /* 0x000000f300b07202 */ /* 0x000fe20000000f00 */
[----:B------:R1:W-:Y:S03]  /*a8b0*/  MUFU.EX2 R192, R152 ;  /* 0x0000009800c07308 */ /* 0x0003e60000000800 */
[----:B------:R-:W-:Y:S01]  /*a8c0*/  MOV R181, R176 ;  /* 0x000000b000b57202 */ /* 0x000fe20000000f00 */
[----:B------:R-:W-:Y:S06]  /*a8d0*/  FFMA.FTZ R176, R252, c[0x0][0x2d0], -R189 ;  /* 0x0000b400fcb07a23 */ /* 0x000fec00000108bd */
[----:B------:R2:W3:Y:S10]  /*a8e0*/  MUFU.EX2 R243, R138 ;  /* 0x0000008a00f37308 */ /* 0x0004f40000000800 */
[----:B------:R-:W-:Y:S01]  /*a8f0*/  MUFU.EX2 R176, R176 ;  /* 0x000000b000b07308 */ /* 0x000fe20000000800 */
[----:B-1----:R-:W4:Y:S01]  /*a900*/  LDL.LU R152, [R1+0x8] ;  /* 0x0000080001987983 */ /* 0x002f220000300800 */
[--C-:B--2---:R-:W-:Y:S01]  /*a910*/  FFMA.FTZ R138, R220, c[0x0][0x2d0], -R3.reuse ;  /* 0x0000b400dc8a7a23 */ /* 0x104fe20000010803 */
[----:B---3--:R-:W-:Y:S07]  /*a920*/  F2FP.BF16.PACK_AB R149, R243, R164 ;  /* 0x000000a4f395723e */ /* 0x008fee00000010ff */
[----:B------:R1:W-:Y:S01]  /*a930*/  MUFU.EX2 R220, R138 ;  /* 0x0000008a00dc7308 */ /* 0x0003e20000000800 */
[----:B------:R-:W-:Y:S02]  /*a940*/  FMUL.FTZ R130, R132, R130 ;  /* 0x0000008284827220 */ /* 0x000fe40000410000 */
[----:B-1----:R-:W-:Y:S07]  /*a950*/  FFMA.FTZ R138, R178, c[0x0][0x2d0], -R3 ;  /* 0x0000b400b28a7a23 */ /* 0x002fee0000010803 */
[----:B------:R-:W1:Y:S01]  /*a960*/  MUFU.EX2 R178, R138 ;  /* 0x0000008a00b27308 */ /* 0x000e620000000800 */
[----:B------:R-:W-:Y:S07]  /*a970*/  FMUL.FTZ R131, R132, R131 ;  /* 0x0000008384837220 */ /* 0x000fee0000410000 */
[----:B------:R-:W-:Y:S01]  /*a980*/  HMMA.16816.F32.BF16 R128, R144, R150, R128 ;  /* 0x000000969080723c */ /* 0x000fe20000041880 */
[----:B------:R-:W2:Y:S06]  /*a990*/  LDSM.16.MT88.4 R144, [R225+0x900] ;  /* 0x00090000e190783b */ /* 0x000eac0000004200 */
[----:B------:R-:W-:Y:S02]  /*a9a0*/  F2FP.BF16.PACK_AB R150, R187, R202 ;  /* 0x000000cabb96723e */ /* 0x000fe400000010ff */
[----:B-1----:R-:W-:Y:S03]  /*a9b0*/  F2FP.BF16.PACK_AB R151, R178, R220 ;  /* 0x000000dcb297723e */ /* 0x002fe600000010ff */
[--C-:B------:R-:W-:Y:S01]  /*a9c0*/  FFMA.FTZ R138, R180, c[0x0][0x2d0], -R189.reuse ;  /* 0x0000b400b48a7a23 */ /* 0x100fe200000108bd */
[----:B------:R-:W-:Y:S01]  /*a9d0*/  MOV R180, R177 ;  /* 0x000000b100b47202 */ /* 0x000fe20000000f00 */
[----:B------:R-:W-:Y:S02]  /*a9e0*/  FFMA.FTZ R177, R246, c[0x0][0x2d0], -R189 ;  /* 0x0000b400f6b17a23 */ /* 0x000fe400000108bd */
[----:B------:R-:W-:Y:S01]  /*a9f0*/  FFMA.FTZ R246, R222, c[0x0][0x2d0], -R3 ;  /* 0x0000b400def67a23 */ /* 0x000fe20000010803 */
[----:B------:R1:W-:Y:S01]  /*aa00*/  MUFU.EX2 R200, R138 ;  /* 0x0000008a00c87308 */ /* 0x0003e20000000800 */
[----:B------:R-:W-:Y:S09]  /*aa10*/  FFMA.FTZ R189, R218, c[0x0][0x2d0], -R189 ;  /* 0x0000b400dabd7a23 */ /* 0x000ff200000108bd */
[----:B------:R-:W-:Y:S10]  /*aa20*/  MUFU.EX2 R197, R189 ;  /* 0x000000bd00c57308 */ /* 0x000ff40000000800 */
[----:B------:R-:W-:Y:S01]  /*aa30*/  MUFU.EX2 R177, R177 ;  /* 0x000000b100b17308 */ /* 0x000fe20000000800 */
[-C--:B--2---:R-:W-:Y:S05]  /*aa40*/  HMMA.16816.F32.BF16 R4, R140, R144.reuse, R4 ;  /* 0x000000908c04723c */ /* 0x084fea0000041804 */
[--C-:B-1----:R-:W-:Y:S04]  /*aa50*/  FFMA.FTZ R138, R181, c[0x0][0x2d0], -R191.reuse ;  /* 0x0000b400b58a7a23 */ /* 0x102fe800000108bf */
[----:B------:R-:W-:Y:S01]  /*aa60*/  MUFU.EX2 R246, R246 ;  /* 0x000000f600f67308 */ /* 0x000fe20000000800 */
[C---:B------:R-:W-:Y:S08]  /*aa70*/  HMMA.16816.F32.BF16 R8, R148.reuse, R144, R8 ;  /* 0x000000909408723c */ /* 0x040ff00000041808 */
[-C--:B------:R-:W-:Y:S01]  /*aa80*/  HMMA.16816.F32.BF16 R12, R148, R146.reuse, R12 ;  /* 0x00000092940c723c */ /* 0x080fe2000004180c */
[----:B------:R1:W-:Y:S07]  /*aa90*/  MUFU.EX2 R181, R138 ;  /* 0x0000008a00b57308 */ /* 0x0003ee0000000800 */
[C---:B------:R-:W-:Y:S01]  /*aaa0*/  HMMA.16816.F32.BF16 R16, R140.reuse, R146, R16 ;  /* 0x000000928c10723c */ /* 0x040fe20000041810 */
[----:B------:R-:W2:Y:S03]  /*aab0*/  LDSM.16.MT88.4 R144, [R226+0x900] ;  /* 0x00090000e290783b */ /* 0x000ea60000004200 */
[--C-:B-1----:R-:W-:Y:S04]  /*aac0*/  FFMA.FTZ R138, R180, c[0x0][0x2d0], -R191.reuse ;  /* 0x0000b400b48a7a23 */ /* 0x102fe800000108bf */
[----:B------:R1:W-:Y:S01]  /*aad0*/  MUFU.EX2 R201, R138 ;  /* 0x0000008a00c97308 */ /* 0x0003e20000000800 */
[-C--:B--2---:R-:W-:Y:S03]  /*aae0*/  HMMA.16816.F32.BF16 R20, R140, R144.reuse, R20 ;  /* 0x000000908c14723c */ /* 0x084fe60000041814 */
[--C-:B-1----:R-:W-:Y:S05]  /*aaf0*/  FFMA.FTZ R138, R179, c[0x0][0x2d0], -R191.reuse ;  /* 0x0000b400b38a7a23 */ /* 0x102fea00000108bf */
[C---:B------:R-:W-:Y:S01]  /*ab00*/  HMMA.16816.F32.BF16 R24, R148.reuse, R144, R24 ;  /* 0x000000909418723c */ /* 0x040fe20000041818 */
[----:B------:R1:W-:Y:S07]  /*ab10*/  MUFU.EX2 R206, R138 ;  /* 0x0000008a00ce7308 */ /* 0x0003ee0000000800 */
[-C--:B------:R-:W-:Y:S08]  /*ab20*/  HMMA.16816.F32.BF16 R28, R148, R146.reuse, R28 ;  /* 0x00000092941c723c */ /* 0x080ff0000004181c */
[C---:B------:R-:W-:Y:S01]  /*ab30*/  HMMA.16816.F32.BF16 R32, R140.reuse, R146, R32 ;  /* 0x000000928c20723c */ /* 0x040fe20000041820 */
[----:B------:R-:W2:Y:S03]  /*ab40*/  LDSM.16.MT88.4 R144, [R228+0x900] ;  /* 0x00090000e490783b */ /* 0x000ea60000004200 */
[--C-:B-1----:R-:W-:Y:S02]  /*ab50*/  FFMA.FTZ R138, R171, c[0x0][0x2d0], -R191.reuse ;  /* 0x0000b400ab8a7a23 */ /* 0x102fe400000108bf */
[--C-:B------:R-:W-:Y:S02]  /*ab60*/  FFMA.FTZ R171, R155, c[0x0][0x2d0], -R190.reuse ;  /* 0x0000b4009bab7a23 */ /* 0x100fe400000108be */
[----:B------:R1:W-:Y:S10]  /*ab70*/  MUFU.EX2 R204, R138 ;  /* 0x0000008a00cc7308 */ /* 0x0003f40000000800 */
[----:B------:R-:W-:Y:S01]  /*ab80*/  MUFU.EX2 R179, R171 ;  /* 0x000000ab00b37308 */ /* 0x000fe20000000800 */
[--C-:B-1----:R-:W-:Y:S02]  /*ab90*/  FFMA.FTZ R138, R170, c[0x0][0x2d0], -R190.reuse ;  /* 0x0000b400aa8a7a23 */ /* 0x102fe400000108be */
[--C-:B------:R-:W-:Y:S01]  /*aba0*/  FFMA.FTZ R170, R157, c[0x0][0x2d0], -R190.reuse ;  /* 0x0000b4009daa7a23 */ /* 0x100fe200000108be */
[-C--:B--2---:R-:W-:Y:S06]  /*abb0*/  HMMA.16816.F32.BF16 R36, R140, R144.reuse, R36 ;  /* 0x000000908c24723c */ /* 0x084fec0000041824 */
[----:B------:R1:W-:Y:S02]  /*abc0*/  MUFU.EX2 R196, R138 ;  /* 0x0000008a00c47308 */ /* 0x0003e40000000800 */
[C---:B------:R-:W-:Y:S08]  /*abd0*/  HMMA.16816.F32.BF16 R40, R148.reuse, R144, R40 ;  /* 0x000000909428723c */ /* 0x040ff00000041828 */
[----:B------:R-:W-:Y:S01]  /*abe0*/  MUFU.EX2 R182, R170 ;  /* 0x000000aa00b67308 */ /* 0x000fe20000000800 */
[-C--:B------:R-:W-:Y:S08]  /*abf0*/  HMMA.16816.F32.BF16 R44, R148, R146.reuse, R44 ;  /* 0x00000092942c723c */ /* 0x080ff0000004182c */
[C---:B------:R-:W-:Y:S01]  /*ac00*/  HMMA.16816.F32.BF16 R48, R140.reuse, R146, R48 ;  /* 0x000000928c30723c */ /* 0x040fe20000041830 */
[----:B------:R-:W2:Y:S03]  /*ac10*/  LDSM.16.MT88.4 R144, [R227+0x900] ;  /* 0x00090000e390783b */ /* 0x000ea60000004200 */
[--C-:B-1----:R-:W-:Y:S02]  /*ac20*/  FFMA.FTZ R138, R169, c[0x0][0x2d0], -R190.reuse ;  /* 0x0000b400a98a7a23 */ /* 0x102fe400000108be */
[--C-:B------:R-:W-:Y:S02]  /*ac30*/  FFMA.FTZ R169, R162, c[0x0][0x2d0], -R191.reuse ;  /* 0x0000b400a2a97a23 */ /* 0x100fe400000108bf */
[----:B------:R1:W-:Y:S10]  /*ac40*/  MUFU.EX2 R203, R138 ;  /* 0x0000008a00cb7308 */ /* 0x0003f40000000800 */
[----:B------:R-:W-:Y:S01]  /*ac50*/  MUFU.EX2 R235, R169 ;  /* 0x000000a900eb7308 */ /* 0x000fe20000000800 */
[----:B-1----:R-:W-:Y:S02]  /*ac60*/  FFMA.FTZ R138, R156, c[0x0][0x2d0], -R190 ;  /* 0x0000b4009c8a7a23 */ /* 0x002fe400000108be */
[----:B------:R-:W3:Y:S07]  /*ac70*/  LDL.LU R156, [R1+0xc] ;  /* 0x00000c00019c7983 */ /* 0x000eee0000300800 */
[----:B------:R1:W-:Y:S01]  /*ac80*/  MUFU.EX2 R205, R138 ;  /* 0x0000008a00cd7308 */ /* 0x0003e20000000800 */
[-C--:B--2---:R-:W-:Y:S03]  /*ac90*/  HMMA.16816.F32.BF16 R52, R140, R144.reuse, R52 ;  /* 0x000000908c34723c */ /* 0x084fe60000041834 */
[----:B----4-:R-:W-:Y:S05]  /*aca0*/  FFMA.FTZ R134, R134, R152, R216 ;  /* 0x0000009886867223 */ /* 0x010fea00000100d8 */
[C---:B------:R-:W-:Y:S01]  /*acb0*/  HMMA.16816.F32.BF16 R56, R148.reuse, R144, R56 ;  /* 0x000000909438723c */ /* 0x040fe20000041838 */
[----:B------:R-:W-:Y:S03]  /*acc0*/  LDSM.16.MT88.4 R152, [R226+0x1100] ;  /* 0x00110000e298783b */ /* 0x000fe60000004200 */
[----:B------:R-:W-:Y:S04]  /*acd0*/  FADD.FTZ R134, R217, R134 ;  /* 0x00000086d9867221 */ /* 0x000fe80000010000 */
[-C--:B------:R-:W-:Y:S04]  /*ace0*/  HMMA.16816.F32.BF16 R60, R148, R146.reuse, R60 ;  /* 0x00000092943c723c */ /* 0x080fe8000004183c */
[----:B------:R-:W-:Y:S02]  /*acf0*/  FADD.FTZ R134, R240, R134 ;  /* 0x00000086f0867221 */ /* 0x000fe40000010000 */
[----:B-1----:R-:W-:Y:S02]  /*ad00*/  FFMA.FTZ R138, R168, c[0x0][0x2d0], -R190 ;  /* 0x0000b400a88a7a23 */ /* 0x002fe400000108be */
[C---:B------:R-:W-:Y:S01]  /*ad10*/  HMMA.16816.F32.BF16 R64, R140.reuse, R146, R64 ;  /* 0x000000928c40723c */ /* 0x040fe20000041840 */
[----:B------:R-:W1:Y:S01]  /*ad20*/  LDSM.16.MT88.4 R144, [R225+0x2900] ;  /* 0x00290000e190783b */ /* 0x000e620000004200 */
[----:B------:R2:W-:Y:S02]  /*ad30*/  MUFU.EX2 R186, R138 ;  /* 0x0000008a00ba7308 */ /* 0x0005e40000000800 */
[----:B------:R-:W-:Y:S02]  /*ad40*/  FFMA.FTZ R168, R161, c[0x0][0x2d0], -R191 ;  /* 0x0000b400a1a87a23 */ /* 0x000fe400000108bf */
[----:B------:R-:W-:Y:S06]  /*ad50*/  FADD.FTZ R134, R231, R134 ;  /* 0x00000086e7867221 */ /* 0x000fec0000010000 */
[----:B------:R4:W4:Y:S01]  /*ad60*/  MUFU.EX2 R183, R168 ;  /* 0x000000a800b77308 */ /* 0x0009220000000800 */
[----:B------:R-:W-:Y:S01]  /*ad70*/  FADD.FTZ R134, R173, R134 ;  /* 0x00000086ad867221 */ /* 0x000fe20000010000 */
[----:B------:R-:W-:Y:S03]  /*ad80*/  MOV R173, R184 ;  /* 0x000000b800ad7202 */ /* 0x000fe60000000f00 */
[----:B------:R-:W-:Y:S02]  /*ad90*/  FADD.FTZ R134, R175, R134 ;  /* 0x00000086af867221 */ /* 0x000fe40000010000 */
[----:B--2---:R-:W-:Y:S02]  /*ada0*/  FFMA.FTZ R138, R167, c[0x0][0x2d0], -R3 ;  /* 0x0000b400a78a7a23 */ /* 0x004fe40000010803 */
[----:B------:R-:W-:Y:S02]  /*adb0*/  FFMA.FTZ R167, R160, c[0x0][0x2d0], -R191 ;  /* 0x0000b400a0a77a23 */ /* 0x000fe400000108bf */
[----:B------:R2:W-:Y:S01]  /*adc0*/  MUFU.EX2 R249, R138 ;  /* 0x0000008a00f97308 */ /* 0x0005e20000000800 */
[----:B----4-:R-:W-:Y:S01]  /*add0*/  LDSM.16.MT88.4 R168, [R226+0x1900] ;  /* 0x00190000e2a8783b */ /* 0x010fe20000004200 */
[----:B------:R-:W-:Y:S08]  /*ade0*/  F2FP.BF16.PACK_AB R189, R183, R235 ;  /* 0x000000ebb7bd723e */ /* 0x000ff000000010ff */
[----:B------:R4:W-:Y:S01]  /*adf0*/  MUFU.EX2 R180, R167 ;  /* 0x000000a700b47308 */ /* 0x0009e20000000800 */
[-C--:B-1----:R-:W-:Y:S08]  /*ae00*/  HMMA.16816.F32.BF16 R68, R140, R144.reuse, R68 ;  /* 0x000000908c44723c */ /* 0x082ff00000041844 */
[C---:B------:R-:W-:Y:S04]  /*ae10*/  HMMA.16816.F32.BF16 R72, R148.reuse, R144, R72 ;  /* 0x000000909448723c */ /* 0x040fe80000041848 */
[----:B--2---:R-:W-:Y:S02]  /*ae20*/  FFMA.FTZ R138, R166, c[0x0][0x2d0], -R3 ;  /* 0x0000b400a68a7a23 */ /* 0x004fe40000010803 */
[----:B------:R-:W-:Y:S02]  /*ae30*/  FFMA.FTZ R166, R159, c[0x0][0x2d0], -R191 ;  /* 0x0000b4009fa67a23 */ /* 0x000fe400000108bf */
[-C--:B------:R-:W-:Y:S01]  /*ae40*/  HMMA.16816.F32.BF16 R76, R148, R146.reuse, R76 ;  /* 0x00000092944c723c */ /* 0x080fe2000004184c */
[----:B------:R1:W-:Y:S03]  /*ae50*/  MUFU.EX2 R191, R174 ;  /* 0x000000ae00bf7308 */ /* 0x0003e60000000800 */
[----:B----4-:R-:W-:Y:S04]  /*ae60*/  MOV R167, R207 ;  /* 0x000000cf00a77202 */ /* 0x010fe80000000f00 */
[C---:B------:R-:W-:Y:S01]  /*ae70*/  HMMA.16816.F32.BF16 R80, R140.reuse, R146, R80 ;  /* 0x000000928c50723c */ /* 0x040fe20000041850 */
[----:B------:R-:W2:Y:S02]  /*ae80*/  LDSM.16.MT88.4 R144, [R226+0x2900] ;  /* 0x00290000e290783b */ /* 0x000ea40000004200 */
[----:B------:R4:W-:Y:S10]  /*ae90*/  MUFU.EX2 R198, R166 ;  /* 0x000000a600c67308 */ /* 0x0009f40000000800 */
[----:B------:R2:W-:Y:S01]  /*aea0*/  MUFU.EX2 R248, R138 ;  /* 0x0000008a00f87308 */ /* 0x0005e20000000800 */
[----:B-1----:R-:W-:Y:S02]  /*aeb0*/  MOV R174, R220 ;  /* 0x000000dc00ae7202 */ /* 0x002fe40000000f00 */
[-C--:B----4-:R-:W-:Y:S01]  /*aec0*/  MOV R166, R206.reuse ;  /* 0x000000ce00a67202 */ /* 0x090fe20000000f00 */
[--C-:B--2---:R-:W-:Y:S02]  /*aed0*/  FFMA.FTZ R138, R165, c[0x0][0x2d0], -R3.reuse ;  /* 0x0000b400a58a7a23 */ /* 0x104fe40000010803 */
[--C-:B------:R-:W-:Y:S01]  /*aee0*/  FFMA.FTZ R165, R158, c[0x0][0x2d0], -R190.reuse ;  /* 0x0000b4009ea57a23 */ /* 0x100fe200000108be */
[-C--:B------:R-:W-:Y:S03]  /*aef0*/  HMMA.16816.F32.BF16 R84, R140, R144.reuse, R84 ;  /* 0x000000908c54723c */ /* 0x080fe60000041854 */
[----:B------:R1:W-:Y:S01]  /*af00*/  MUFU.EX2 R250, R138 ;  /* 0x0000008a00fa7308 */ /* 0x0003e20000000800 */
[----:B------:R-:W-:Y:S04]  /*af10*/  FFMA.FTZ R190, R223, c[0x0][0x2d0], -R190 ;  /* 0x0000b400dfbe7a23 */ /* 0x000fe800000108be */
[C---:B------:R-:W-:Y:S05]  /*af20*/  HMMA.16816.F32.BF16 R88, R148.reuse, R144, R88 ;  /* 0x000000909458723c */ /* 0x040fea0000041858 */
[----:B------:R2:W-:Y:S03]  /*af30*/  MUFU.EX2 R252, R190 ;  /* 0x000000be00fc7308 */ /* 0x0005e60000000800 */
[-C--:B------:R-:W-:Y:S07]  /*af40*/  HMMA.16816.F32.BF16 R92, R148, R146.reuse, R92 ;  /* 0x00000092945c723c */ /* 0x080fee000004185c */
[----:B------:R4:W-:Y:S01]  /*af50*/  MUFU.EX2 R194, R165 ;  /* 0x000000a500c27308 */ /* 0x0009e20000000800 */
[C---:B------:R-:W-:Y:S01]  /*af60*/  HMMA.16816.F32.BF16 R96, R140.reuse, R146, R96 ;  /* 0x000000928c60723c */ /* 0x040fe20000041860 */
[----:B------:R-:W4:Y:S03]  /*af70*/  LDSM.16.MT88.4 R144, [R228+0x2900] ;  /* 0x00290000e490783b */ /* 0x000f260000004200 */
[--C-:B-1----:R-:W-:Y:S02]  /*af80*/  FFMA.FTZ R138, R163, c[0x0][0x2d0], -R3.reuse ;  /* 0x0000b400a38a7a23 */ /* 0x102fe40000010803 */
[----:B------:R-:W-:Y:S03]  /*af90*/  FFMA.FTZ R3, R139, c[0x0][0x2d0], -R3 ;  /* 0x0000b4008b037a23 */ /* 0x000fe60000010803 */
[----:B------:R-:W1:Y:S01]  /*afa0*/  MUFU.EX2 R251, R138 ;  /* 0x0000008a00fb7308 */ /* 0x000e620000000800 */
[----:B------:R-:W-:Y:S02]  /*afb0*/  LDSM.16.MT88.4 R160, [R227+0x1100] ;  /* 0x00110000e3a0783b */ /* 0x000fe40000004200 */
[----:B--2---:R-:W-:Y:S07]  /*afc0*/  F2FP.BF16.PACK_AB R190, R197, R177 ;  /* 0x000000b1c5be723e */ /* 0x004fee00000010ff */
[----:B------:R-:W-:Y:S01]  /*afd0*/  MUFU.EX2 R139, R188 ;  /* 0x000000bc008b7308 */ /* 0x000fe20000000800 */
[----:B----4-:R-:W-:Y:S01]  /*afe0*/  MOV R165, R205 ;  /* 0x000000cd00a57202 */ /* 0x010fe20000000f00 */
[-C--:B------:R-:W-:Y:S08]  /*aff0*/  HMMA.16816.F32.BF16 R100, R140, R144.reuse, R100 ;  /* 0x000000908c64723c */ /* 0x080ff00000041864 */
[C---:B------:R-:W-:Y:S08]  /*b000*/  HMMA.16816.F32.BF16 R104, R148.reuse, R144, R104 ;  /* 0x000000909468723c */ /* 0x040ff00000041868 */
[-C--:B------:R-:W-:Y:S08]  /*b010*/  HMMA.16816.F32.BF16 R108, R148, R146.reuse, R108 ;  /* 0x00000092946c723c */ /* 0x080ff0000004186c */
[C---:B------:R-:W-:Y:S01]  /*b020*/  HMMA.16816.F32.BF16 R112, R140.reuse, R146, R112 ;  /* 0x000000928c70723c */ /* 0x040fe20000041870 */
[----:B------:R-:W2:Y:S07]  /*b030*/  LDSM.16.MT88.4 R144, [R227+0x2900] ;  /* 0x00290000e390783b */ /* 0x000eae0000004200 */
[-C--:B--2---:R-:W-:Y:S08]  /*b040*/  HMMA.16816.F32.BF16 R116, R140, R144.reuse, R116 ;  /* 0x000000908c74723c */ /* 0x084ff00000041874 */
[C---:B------:R-:W-:Y:S01]  /*b050*/  HMMA.16816.F32.BF16 R120, R148.reuse, R144, R120 ;  /* 0x000000909478723c */ /* 0x040fe20000041878 */
[----:B------:R-:W2:Y:S04]  /*b060*/  LDL.LU R145, [R1+0x14] ;  /* 0x0000140001917983 */ /* 0x000ea80000300800 */
[----:B------:R-:W4:Y:S03]  /*b070*/  LDL.LU R144, [R1+0x10] ;  /* 0x0000100001907983 */ /* 0x000f260000300800 */
[-C--:B------:R-:W-:Y:S01]  /*b080*/  HMMA.16816.F32.BF16 R124, R148, R146.reuse, R124 ;  /* 0x00000092947c723c */ /* 0x080fe2000004187c */
[----:B------:R-:W1:Y:S07]  /*b090*/  LDSM.16.MT88.4 R148, [R225+0x1100] ;  /* 0x00110000e194783b */ /* 0x000e6e0000004200 */
[----:B------:R-:W-:Y:S07]  /*b0a0*/  HMMA.16816.F32.BF16 R128, R140, R146, R128 ;  /* 0x000000928c80723c */ /* 0x000fee0000041880 */
[----:B------:R-:W-:Y:S02]  /*b0b0*/  F2FP.BF16.PACK_AB R142, R185, R207 ;  /* 0x000000cfb98e723e */ /* 0x000fe400000010ff */
[----:B------:R-:W-:Y:S03]  /*b0c0*/  F2FP.BF16.PACK_AB R143, R204, R206 ;  /* 0x000000cecc8f723e */ /* 0x000fe600000010ff */
[----:B------:R-:W-:Y:S01]  /*b0d0*/  F2FP.BF16.PACK_AB R140, R200, R192 ;  /* 0x000000c0c88c723e */ /* 0x000fe200000010ff */
[----:B---3--:R-:W-:Y:S01]  /*b0e0*/  FFMA.FTZ R132, R132, R156, R213 ;  /* 0x0000009c84847223 */ /* 0x008fe200000100d5 */
[----:B------:R-:W-:Y:S01]  /*b0f0*/  F2FP.BF16.PACK_AB R141, R201, R181 ;  /* 0x000000b5c98d723e */ /* 0x000fe200000010ff */
[----:B------:R-:W3:Y:S01]  /*b100*/  LDSM.16.MT88.4 R156, [R228+0x1100] ;  /* 0x00110000e49c783b */ /* 0x000ee20000004200 */
[----:B------:R-:W-:Y:S01]  /*b110*/  F2FP.BF16.PACK_AB R146, R186, R205 ;  /* 0x000000cdba92723e */ /* 0x000fe200000010ff */
[----:B------:R-:W-:Y:S01]  /*b120*/  FADD.FTZ R132, R233, R132 ;  /* 0x00000084e9847221 */ /* 0x000fe20000010000 */
[----:B-1----:R-:W-:Y:S03]  /*b130*/  F2FP.BF16.PACK_AB R147, R251, R250 ;  /* 0x000000fafb93723e */ /* 0x002fe600000010ff */
[----:B------:R-:W-:Y:S02]  /*b140*/  FADD.FTZ R132, R224, R132 ;  /* 0x00000084e0847221 */ /* 0x000fe40000010000 */
[----:B------:R1:W5:Y:S02]  /*b150*/  LDL.LU R233, [R1+0x64] ;  /* 0x0000640001e97983 */ /* 0x0003640000300800 */
[----:B------:R-:W-:Y:S02]  /*b160*/  FADD.FTZ R132, R241, R132 ;  /* 0x00000084f1847221 */ /* 0x000fe40000010000 */
[----:B------:R1:W5:Y:S02]  /*b170*/  LDL.LU R240, [R1+0x60] ;  /* 0x0000600001f07983 */ /* 0x0003640000300800 */
[----:B------:R-:W-:Y:S02]  /*b180*/  FADD.FTZ R247, R247, R132 ;  /* 0x00000084f7f77221 */ /* 0x000fe40000010000 */
[----:B------:R1:W5:Y:S01]  /*b190*/  LDL.LU R224, [R1+0x5c] ;  /* 0x00005c0001e07983 */ /* 0x0003620000300800 */
[-C--:B------:R-:W-:Y:S03]  /*b1a0*/  HMMA.16816.F32.BF16 R4, R140, R148.reuse, R4 ;  /* 0x000000948c04723c */ /* 0x080fe60000041804 */
[----:B------:R1:W5:Y:S04]  /*b1b0*/  LDL.LU R231, [R1+0x58] ;  /* 0x0000580001e77983 */ /* 0x0003680000300800 */
[----:B------:R1:W5:Y:S01]  /*b1c0*/  LDL.LU R241, [R1+0x54] ;  /* 0x0000540001f17983 */ /* 0x0003620000300800 */
[----:B--2---:R-:W-:Y:S01]  /*b1d0*/  FFMA.FTZ R138, R133, R145, R212 ;  /* 0x00000091858a7223 */ /* 0x004fe200000100d4 */
[----:B------:R-:W-:Y:S03]  /*b1e0*/  F2FP.BF16.PACK_AB R145, R248, R249 ;  /* 0x000000f9f891723e */ /* 0x000fe600000010ff */
[----:B----4-:R-:W-:Y:S01]  /*b1f0*/  FFMA.FTZ R133, R0, R144, R208 ;  /* 0x0000009000857223 */ /* 0x010fe200000100d0 */
[----:B------:R-:W-:Y:S01]  /*b200*/  F2FP.BF16.PACK_AB R144, R203, R196 ;  /* 0x000000c4cb90723e */ /* 0x000fe200000010ff */
[----:B------:R-:W-:Y:S01]  /*b210*/  FADD.FTZ R0, R214, R138 ;  /* 0x0000008ad6007221 */ /* 0x000fe20000010000 */
[----:B------:R-:W-:Y:S01]  /*b220*/  F2FP.BF16.PACK_AB R208, R182, R194 ;  /* 0x000000c2b6d0723e */ /* 0x000fe200000010ff */
[----:B------:R2:W4:Y:S01]  /*b230*/  MUFU.EX2 R138, R3 ;  /* 0x00000003008a7308 */ /* 0x0005220000000800 */
[----:B------:R-:W-:Y:S01]  /*b240*/  FADD.FTZ R133, R209, R133 ;  /* 0x00000085d1857221 */ /* 0x000fe20000010000 */
[----:B------:R-:W-:Y:S01]  /*b250*/  F2FP.BF16.PACK_AB R209, R245, R246 ;  /* 0x000000f6f5d1723e */ /* 0x000fe200000010ff */
[----:B------:R-:W-:Y:S01]  /*b260*/  FADD.FTZ R0, R215, R0 ;  /* 0x00000000d7007221 */ /* 0x000fe20000010000 */
[C---:B------:R-:W-:Y:S01]  /*b270*/  HMMA.16816.F32.BF16 R8, R144.reuse, R148, R8 ;  /* 0x000000949008723c */ /* 0x040fe20000041808 */
[----:B------:R-:W-:Y:S03]  /*b280*/  LDSM.16.MT88.4 R212, [R225+0x3900] ;  /* 0x00390000e1d4783b */ /* 0x000fe60000004200 */
[----:B------:R-:W-:Y:S01]  /*b290*/  FADD.FTZ R133, R210, R133 ;  /* 0x00000085d2857221 */ /* 0x000fe20000010000 */
[----:B------:R-:W-:Y:S03]  /*b2a0*/  F2FP.BF16.PACK_AB R210, R252, R179 ;  /* 0x000000b3fcd2723e */ /* 0x000fe600000010ff */
[-C--:B------:R-:W-:Y:S08]  /*b2b0*/  HMMA.16816.F32.BF16 R12, R144, R150.reuse, R12 ;  /* 0x00000096900c723c */ /* 0x080ff0000004180c */
[C---:B------:R-:W-:Y:S01]  /*b2c0*/  HMMA.16816.F32.BF16 R16, R140.reuse, R150, R16 ;  /* 0x000000968c10723c */ /* 0x040fe20000041810 */
[----:B------:R-:W1:Y:S03]  /*b2d0*/  LDSM.16.MT88.4 R148, [R225+0x3100] ;  /* 0x00310000e194783b */ /* 0x000e660000004200 */
[----:B--2---:R-:W-:Y:S02]  /*b2e0*/  FADD.FTZ R3, R219, R0 ;  /* 0x00000000db037221 */ /* 0x004fe40000010000 */
[----:B------:R-:W-:Y:S01]  /*b2f0*/  FADD.FTZ R0, R211, R133 ;  /* 0x00000085d3007221 */ /* 0x000fe20000010000 */
[----:B----4-:R-:W-:Y:S01]  /*b300*/  F2FP.BF16.PACK_AB R211, R138, R139 ;  /* 0x0000008b8ad3723e */ /* 0x010fe200000010ff */
[-C--:B------:R-:W-:Y:S01]  /*b310*/  HMMA.16816.F32.BF16 R20, R140, R152.reuse, R20 ;  /* 0x000000988c14723c */ /* 0x080fe20000041814 */
[----:B------:R-:W-:Y:S03]  /*b320*/  LDSM.16.MT88.4 R216, [R226+0x3900] ;  /* 0x00390000e2d8783b */ /* 0x000fe60000004200 */
[----:B------:R-:W-:Y:S01]  /*b330*/  FADD.FTZ R132, R164, R0 ;  /* 0x00000000a4847221 */ /* 0x000fe20000010000 */
[----:B------:R-:W-:Y:S01]  /*b340*/  MOV R0, R191 ;  /* 0x000000bf00007202 */ /* 0x000fe20000000f00 */
[----:B------:R-:W-:Y:S01]  /*b350*/  FADD.FTZ R133, R172, R3 ;  /* 0x00000003ac857221 */ /* 0x000fe20000010000 */
[----:B------:R-:W-:Y:S01]  /*b360*/  MOV R3, R204 ;  /* 0x000000cc00037202 */ /* 0x000fe20000000f00 */
[C---:B------:R-:W-:Y:S01]  /*b370*/  HMMA.16816.F32.BF16 R24, R144.reuse, R152, R24 ;  /* 0x000000989018723c */ /* 0x040fe20000041818 */
[----:B------:R-:W-:Y:S03]  /*b380*/  LDSM.16.MT88.4 R204, [R227+0x1900] ;  /* 0x00190000e3cc783b */ /* 0x000fe60000004200 */
[----:B------:R-:W-:Y:S02]  /*b390*/  F2FP.BF16.PACK_AB R188, R176, R0 ;  /* 0x00000000b0bc723e */ /* 0x000fe400000010ff */
[----:B------:R-:W-:Y:S02]  /*b3a0*/  F2FP.BF16.PACK_AB R191, R198, R180 ;  /* 0x000000b4c6bf723e */ /* 0x000fe400000010ff */
[-C--:B------:R-:W-:Y:S08]  /*b3b0*/  HMMA.16816.F32.BF16 R28, R144, R154.reuse, R28 ;  /* 0x0000009a901c723c */ /* 0x080ff0000004181c */
[C---:B------:R-:W-:Y:S01]  /*b3c0*/  HMMA.16816.F32.BF16 R32, R140.reuse, R154, R32 ;  /* 0x0000009a8c20723c */ /* 0x040fe20000041820 */
[----:B------:R-:W2:Y:S07]  /*b3d0*/  LDSM.16.MT88.4 R152, [R226+0x3100] ;  /* 0x00310000e298783b */ /* 0x000eae0000004200 */
[-C--:B---3--:R-:W-:Y:S08]  /*b3e0*/  HMMA.16816.F32.BF16 R36, R140, R156.reuse, R36 ;  /* 0x0000009c8c24723c */ /* 0x088ff00000041824 */
        /* <DEDUP_REMOVED lines=10> */
[C---:B------:R-:W-:Y:S07]  /*b490*/  HMMA.16816.F32.BF16 R72, R144.reuse, R148, R72 ;  /* 0x000000949048723c */ /* 0x040fee0000041848 */
[----:B------:R-:W-:Y:S01]  /*b4a0*/  MOV R149, R187 ;  /* 0x000000bb00957202 */ /* 0x000fe20000000f00 */
        /* <DEDUP_REMOVED lines=10> */
[-C--:B------:R-:W-:Y:S08]  /*b550*/  HMMA.16816.F32.BF16 R108, R144, R158.reuse, R108 ;  /* 0x0000009e906c723c */ /* 0x080ff0000004186c */
[C---:B------:R-:W-:Y:S08]  /*b560*/  HMMA.16816.F32.BF16 R112, R140.reuse, R158, R112 ;  /* 0x0000009e8c70723c */ /* 0x040ff00000041870 */
[-C--:B----4-:R-:W-:Y:S08]  /*b570*/  HMMA.16816.F32.BF16 R116, R140, R160.reuse, R116 ;  /* 0x000000a08c74723c */ /* 0x090ff00000041874 */
[C---:B------:R-:W-:Y:S07]  /*b580*/  HMMA.16816.F32.BF16 R120, R144.reuse, R160, R120 ;  /* 0x000000a09078723c */ /* 0x040fee0000041878 */
[----:B------:R-:W-:Y:S01]  /*b590*/  MOV R160, R185 ;  /* 0x000000b900a07202 */ /* 0x000fe20000000f00 */
[-C--:B------:R-:W-:Y:S01]  /*b5a0*/  HMMA.16816.F32.BF16 R124, R144, R162.reuse, R124 ;  /* 0x000000a2907c723c */ /* 0x080fe2000004187c */
[----:B------:R-:W2:Y:S03]  /*b5b0*/  LDSM.16.MT88.4 R184, [R228+0x1900] ;  /* 0x00190000e4b8783b */ /* 0x000ea60000004200 */
[----:B------:R-:W-:Y:S04]  /*b5c0*/  MOV R161, R221 ;  /* 0x000000dd00a17202 */ /* 0x000fe80000000f00 */
[----:B------:R-:W-:Y:S01]  /*b5d0*/  HMMA.16816.F32.BF16 R128, R140, R162, R128 ;  /* 0x000000a28c80723c */ /* 0x000fe20000041880 */
[----:B------:R-:W3:Y:S07]  /*b5e0*/  LDSM.16.MT88.4 R220, [R228+0x3900] ;  /* 0x00390000e4dc783b */ /* 0x000eee0000004200 */
        /* <DEDUP_REMOVED lines=9> */
[----:B------:R-:W-:Y:S02]  /*b680*/  MOV R12, R157 ;  /* 0x0000009d000c7202 */ /* 0x000fe40000000f00 */
[----:B------:R-:W-:Y:S02]  /*b690*/  MOV R14, R197 ;  /* 0x000000c5000e7202 */ /* 0x000fe40000000f00 */
[-C--:B------:R-:W-:Y:S04]  /*b6a0*/  HMMA.16816.F32.BF16 R156, R188, R168.reuse, R20 ;  /* 0x000000a8bc9c723c */ /* 0x080fe80000041814 */
[----:B------:R-:W-:Y:S02]  /*b6b0*/  MOV R18, R177 ;  /* 0x000000b100127202 */ /* 0x000fe40000000f00 */
[----:B------:R-:W-:Y:S02]  /*b6c0*/  MOV R13, R179 ;  /* 0x000000b3000d7202 */ /* 0x000fe40000000f00 */
[----:B------:R-:W-:Y:S02]  /*b6d0*/  MOV R20, R160 ;  /* 0x000000a000147202 */ /* 0x000fe40000000f00 */
[C---:B------:R-:W-:Y:S04]  /*b6e0*/  HMMA.16816.F32.BF16 R160, R208.reuse, R168, R24 ;  /* 0x000000a8d0a0723c */ /* 0x040fe80000041818 */
[----:B------:R-:W-:Y:S02]  /*b6f0*/  MOV R21, R3 ;  /* 0x0000000300157202 */ /* 0x000fe40000000f00 */
[----:B------:R-:W-:Y:S02]  /*b700*/  MOV R23, R176 ;  /* 0x000000b000177202 */ /* 0x000fe40000000f00 */
[----:B------:R-:W-:Y:S04]  /*b710*/  MOV R27, R165 ;  /* 0x000000a5001b7202 */ /* 0x000fe80000000f00 */
        /* <DEDUP_REMOVED lines=9> */
[-C--:B--2---:R-:W-:Y:S04]  /*b7b0*/  HMMA.16816.F32.BF16 R172, R188, R184.reuse, R36 ;  /* 0x000000b8bcac723c */ /* 0x084fe80000041824 */
[----:B------:R-:W-:Y:S02]  /*b7c0*/  MOV R31, R203 ;  /* 0x000000cb001f7202 */ /* 0x000fe40000000f00 */
[----:B------:R-:W-:Y:S02]  /*b7d0*/  MOV R30, R202 ;  /* 0x000000ca001e7202 */ /* 0x000fe40000000f00 */
[----:B------:R-:W-:Y:S04]  /*b7e0*/  MOV R29, R201 ;  /* 0x000000c9001d7202 */ /* 0x000fe80000000f00 */
        /* <DEDUP_REMOVED lines=17> */
[----:B------:R-:W-:Y:S01]  /*b900*/  FADD.FTZ R0, R242, R133 ;  /* 0x00000085f2007221 */ /* 0x000fe20000010000 */
[----:B------:R-:W-:Y:S01]  /*b910*/  MOV R37, R38 ;  /* 0x0000002600257202 */ /* 0x000fe20000000f00 */
[----:B------:R2:W5:Y:S01]  /*b920*/  LDL.LU R242, [R1+0x50] ;  /* 0x0000500001f27983 */ /* 0x0005620000300800 */
        /* <DEDUP_REMOVED lines=15> */
[----:B------:R-:W-:Y:S01]  /*ba20*/  MOV R30, R31 ;  /* 0x0000001f001e7202 */ /* 0x000fe20000000f00 */
[----:B------:R-:W-:Y:S01]  /*ba30*/  FADD.FTZ R0, R37, R0 ;  /* 0x0000000025007221 */ /* 0x000fe20000010000 */
[----:B------:R-:W-:Y:S01]  /*ba40*/  MOV R31, R24 ;  /* 0x00000018001f7202 */ /* 0x000fe20000000f00 */
[----:B------:R-:W-:Y:S01]  /*ba50*/  FADD.FTZ R12, R38, R12 ;  /* 0x0000000c260c7221 */ /* 0x000fe20000010000 */
[----:B------:R-:W-:Y:S01]  /*ba60*/  MOV R24, R25 ;  /* 0x0000001900187202 */ /* 0x000fe20000000f00 */
[----:B------:R-:W-:Y:S01]  /*ba70*/  FADD.FTZ R9, R9, R0 ;  /* 0x0000000009097221 */ /* 0x000fe20000010000 */
[----:B------:R-:W-:Y:S02]  /*ba80*/  MOV R25, R26 ;  /* 0x0000001a00197202 */ /* 0x000fe40000000f00 */
[----:B------:R-:W-:Y:S02]  /*ba90*/  MOV R26, R27 ;  /* 0x0000001b001a7202 */ /* 0x000fe40000000f00 */
[----:B------:R-:W-:Y:S02]  /*baa0*/  MOV R27, R20 ;  /* 0x00000014001b7202 */ /* 0x000fe40000000f00 */
[----:B------:R-:W-:Y:S02]  /*bab0*/  MOV R20, R21 ;  /* 0x0000001500147202 */ /* 0x000fe40000000f00 */
[----:B------:R-:W-:Y:S02]  /*bac0*/  MOV R21, R235 ;  /* 0x000000eb00157202 */ /* 0x000fe40000000f00 */
[----:B------:R2:W5:Y:S01]  /*bad0*/  LDL.LU R235, [R1+0x48] ;  /* 0x0000480001eb7983 */ /* 0x0005620000300800 */
[----:B------:R-:W-:Y:S02]  /*bae0*/  MOV R33, R181 ;  /* 0x000000b500217202 */ /* 0x000fe40000000f00 */
[-C--:B------:R-:W-:Y:S03]  /*baf0*/  HMMA.16816.F32.BF16 R180, R208, R186.reuse, R44 ;  /* 0x000000bad0b4723c */ /* 0x080fe6000004182c */
[----:B------:R-:W-:Y:S02]  /*bb00*/  MOV R32, R192 ;  /* 0x000000c000207202 */ /* 0x000fe40000000f00 */
[----:B------:R-:W-:Y:S02]  /*bb10*/  MOV R34, R196 ;  /* 0x000000c400227202 */ /* 0x000fe40000000f00 */
[----:B------:R-:W-:Y:S01]  /*bb20*/  MOV R3, R195 ;  /* 0x000000c300037202 */ /* 0x000fe20000000f00 */
[C---:B------:R-:W-:Y:S04]  /*bb30*/  HMMA.16816.F32.BF16 R184, R188.reuse, R186, R48 ;  /* 0x000000babcb8723c */ /* 0x040fe80000041830 */
[----:B------:R-:W-:Y:S01]  /*bb40*/  MOV R8, R193 ;  /* 0x000000c100087202 */ /* 0x000fe20000000f00 */
[----:B------:R-:W-:Y:S01]  /*bb50*/  FADD.FTZ R3, R3, R247 ;  /* 0x000000f703037221 */ /* 0x000fe20000010000 */
[----:B------:R-:W-:Y:S02]  /*bb60*/  MOV R132, R136 ;  /* 0x0000008800847202 */ /* 0x000fe40000000f00 */
[-C--:B------:R-:W-:Y:S04]  /*bb70*/  HMMA.16816.F32.BF16 R192, R188, R204.reuse, R52 ;  /* 0x000000ccbcc0723c */ /* 0x080fe80000041834 */
[----:B------:R-:W-:Y:S01]  /*bb80*/  FADD.FTZ R3, R36, R3 ;  /* 0x0000000324037221 */ /* 0x000fe20000010000 */
[----:B------:R-:W-:Y:S01]  /*bb90*/  MOV R133, R135 ;  /* 0x0000008700857202 */ /* 0x000fe20000000f00 */
[----:B------:R-:W-:Y:S02]  /*bba0*/  FADD.FTZ R8, R8, R134 ;  /* 0x0000008608087221 */ /* 0x000fe40000010000 */
        /* <DEDUP_REMOVED lines=25> */
[-C--:B---3--:R-:W-:Y:S08]  /*bd40*/  HMMA.16816.F32.BF16 R100, R188, R220.reuse, R100 ;  /* 0x000000dcbc64723c */ /* 0x088ff00000041864 */
        /* <DEDUP_REMOVED lines=24> */
[----:B------:R-:W-:Y:S01]  /*bed0*/  STL [R1+0x8], R5 ;  /* 0x0000080501007387 */ /* 0x000fe20000100800 */
[----:B------:R-:W-:Y:S02]  /*bee0*/  FADD.FTZ R3, R252, R3 ;  /* 0x00000003fc037221 */ /* 0x000fe40000010000 */
[----:B------:R-:W-:Y:S02]  /*bef0*/  FADD.FTZ R4, R15, R4 ;  /* 0x000000040f047221 */ /* 0x000fe40000010000 */
[----:B------:R-:W-:Y:S03]  /*bf00*/  FADD.FTZ R0, R139, R7 ;  /* 0x000000078b007221 */ /* 0x000fe60000010000 */
[----:B------:R-:W-:Y:S01]  /*bf10*/  STL [R1+0xc], R4 ;  /* 0x00000c0401007387 */ /* 0x000fe20000100800 */
[----:B------:R-:W-:Y:S01]  /*bf20*/  FADD.FTZ R0, R138, R0 ;  /* 0x000000008a007221 */ /* 0x000fe20000010000 */
[----:B------:R-:W-:Y:S02]  /*bf30*/  MOV R138, R2 ;  /* 0x00000002008a7202 */ /* 0x000fe40000000f00 */
[----:B------:R1:W-:Y:S04]  /*bf40*/  STL [R1+0x14], R3 ;  /* 0x0000140301007387 */ /* 0x0003e80000100800 */
[----:B------:R2:W-:Y:S01]  /*bf50*/  STL [R1+0x10], R0 ;  /* 0x0000100001007387 */ /* 0x0005e20000100800 */
[----:B-1----:R-:W-:Y:S01]  /*bf60*/  MOV R3, R137 ;  /* 0x0000008900037202 */ /* 0x002fe20000000f00 */
[----:B------:R-:W-:-:S05]  /*bf70*/  @P1 BRA `(.L_x_690) ;  /* 0xffffb44000001947 */ /* 0x000fca000383ffff */
.L_x_689:
[----:B--23--:R-:W2:Y:S04]  /*bf80*/  LDL.LU R0, [R1+0x8] ;  /* 0x0000080001007983 */ /* 0x00cea80000300800 */
[----:B------:R-:W3:Y:S04]  /*bf90*/  LDL.LU R4, [R1+0xc] ;  /* 0x00000c0001047983 */ /* 0x000ee80000300800 */
[----:B------:R-:W4:Y:S04]  /*bfa0*/  LDL.LU R8, [R1+0x14] ;  /* 0x0000140001087983 */ /* 0x000f280000300800 */
[----:B------:R-:W4:Y:S01]  /*bfb0*/  LDL.LU R5, [R1+0x10] ;  /* 0x0000100001057983 */ /* 0x000f220000300800 */
[----:B------:R-:W-:-:S02]  /*bfc0*/  MOV R62, 0xff800000 ;  /* 0xff800000003e7802 */ /* 0x000fc40000000f00 */
[----:B------:R-:W-:Y:S02]  /*bfd0*/  MOV R63, 0xff800000 ;  /* 0xff800000003f7802 */ /* 0x000fe40000000f00 */
[----:B------:R-:W-:Y:S02]  /*bfe0*/  MOV R64, 0xff800000 ;  /* 0xff80000000407802 */ /* 0x000fe40000000f00 */
[----:B------:R-:W-:Y:S02]  /*bff0*/  MOV R65, 0xff800000 ;  /* 0xff80000000417802 */ /* 0x000fe40000000f00 */
[----:B------:R-:W-:Y:S01]  /*c000*/  PLOP3.LUT P0, PT, PT, PT, PT, 0x8, 0x0 ;  /* 0x000000000000781c */ /* 0x000fe20003f0e170 */
[----:B--2---:R-:W1:Y:S04]  /*c010*/  SHFL.BFLY PT, R11, R0, 0x2, 0x1f ;  /* 0x0c401f00000b7f89 */ /* 0x004e6800000e0000 */
[----:B---3--:R-:W2:Y:S04]  /*c020*/  SHFL.BFLY PT, R9, R4, 0x2, 0x1f ;  /* 0x0c401f0004097f89 */ /* 0x008ea800000e0000 */
[----:B----4-:R-:W3:Y:S04]  /*c030*/  SHFL.BFLY PT, R7, R8, 0x2, 0x1f ;  /* 0x0c401f0008077f89 */ /* 0x010ee800000e0000 */
[----:B------:R-:W4:Y:S01]  /*c040*/  SHFL.BFLY PT, R6, R5, 0x2, 0x1f ;  /* 0x0c401f0005067f89 */ /* 0x000f2200000e0000 */
[----:B-1----:R-:W-:-:S02]  /*c050*/  FADD.FTZ R11, R11, R0 ;  /* 0x000000000b0b7221 */ /* 0x002fc40000010000 */
[----:B--2---:R-:W-:-:S03]  /*c060*/  FADD.FTZ R9, R9, R4 ;  /* 0x0000000409097221 */ /* 0x004fc60000010000 */
[----:B------:R-:W1:Y:S01]  /*c070*/  SHFL.BFLY PT, R0, R11, 0x1, 0x1f ;  /* 0x0c201f000b007f89 */ /* 0x000e6200000e0000 */
[----:B---3--:R-:W-:-:S03]  /*c080*/  FADD.FTZ R7, R7, R8 ;  /* 0x0000000807077221 */ /* 0x008fc60000010000 */
[----:B------:R-:W2:Y:S01]  /*c090*/  SHFL.BFLY PT, R4, R9, 0x1, 0x1f ;  /* 0x0c201f0009047f89 */ /* 0x000ea200000e0000 */
[----:B----4-:R-:W-:-:S03]  /*c0a0*/  FADD.FTZ R6, R6, R5 ;  /* 0x0000000506067221 */ /* 0x010fc60000010000 */
[----:B------:R-:W3:Y:S04]  /*c0b0*/  SHFL.BFLY PT, R3, R7, 0x1, 0x1f ;  /* 0x0c201f0007037f89 */ /* 0x000ee800000e0000 */
[----:B------:R-:W4:Y:S01]  /*c0c0*/  SHFL.BFLY PT, R5, R6, 0x1, 0x1f ;  /* 0x0c201f0006057f89 */ /* 0x000f2200000e0000 */
[----:B-1----:R-:W-:Y:S01]  /*c0d0*/  FADD.FTZ R11, R11, R0 ;  /* 0x000000000b0b7221 */ /* 0x002fe20000010000 */
[----:B------:R-:W-:Y:S01]  /*c0e0*/  MOV R0, RZ ;  /* 0x000000ff00007202 */ /* 0x000fe20000000f00 */
[----:B--2---:R-:W-:-:S03]  /*c0f0*/  FADD.FTZ R9, R9, R4 ;  /* 0x0000000409097221 */ /* 0x004fc60000010000 */
[----:B------:R-:W-:Y:S02]  /*c100*/  FSETP.NE.FTZ.AND P4, PT, R11, RZ, PT ;  /* 0x000000ff0b00720b */ /* 0x000fe40003f95000 */
[----:B------:R-:W-:Y:S01]  /*c110*/  MOV R4, RZ ;  /* 0x000000ff00047202 */ /* 0x000fe20000000f00 */
[----:B---3--:R-:W-:Y:S01]  /*c120*/  FADD.FTZ R7, R7, R3 ;  /* 0x0000000307077221 */ /* 0x008fe20000010000 */
[----:B------:R-:W-:Y:S02]  /*c130*/  FSETP.NE.FTZ.AND P3, PT, R9, RZ, PT ;  /* 0x000000ff0900720b */ /* 0x000fe40003f75000 */
[----:B------:R-:W-:Y:S01]  /*c140*/  MOV R3, RZ ;  /* 0x000000ff00037202 */ /* 0x000fe20000000f00 */
[----:B----4-:R-:W-:Y:S01]  /*c150*/  FADD.FTZ R6, R5, R6 ;  /* 0x0000000605067221 */ /* 0x010fe20000010000 */
[----:B------:R-:W-:-:S04]  /*c160*/  FSETP.NE.FTZ.AND P2, PT, R7, RZ, PT ;  /* 0x000000ff0700720b */ /* 0x000fc80003f55000 */
[----:B------:R-:W-:Y:S01]  /*c170*/  FSETP.NE.FTZ.AND P1, PT, R6, RZ, PT ;  /* 0x000000ff0600720b */ /* 0x000fe20003f35000 */
[----:B------:R-:W1:Y:S08]  /*c180*/  @P4 MUFU.RCP R0, R11 ;  /* 0x0000000b00004308 */ /* 0x000e700000001000 */
[----:B------:R-:W2:Y:S04]  /*c190*/  @P2 MUFU.RCP R3, R7 ;  /* 0x0000000700032308 */ /* 0x000ea80000001000 */
[----:B------:R-:W-:Y:S01]  /*c1a0*/  @P1 MOV R8, 0x3f317218 ;  /* 0x3f31721800081802 */ /* 0x000fe20000000f00 */
[----:B-1----:R-:W-:-:S03]  /*c1b0*/  FMUL.FTZ R144, R0, R144 ;  /* 0x0000009000907220 */ /* 0x002fc60000410000 */
[----:B------:R-:W1:Y:S01]  /*c1c0*/  @P3 MUFU.RCP R4, R9 ;  /* 0x0000000900043308 */ /* 0x000e620000001000 */
[C---:B------:R-:W-:Y:S02]  /*c1d0*/  FMUL.FTZ R58, R0.reuse, R145 ;  /* 0x00000091003a7220 */ /* 0x040fe40000410000 */
[C---:B------:R-:W-:Y:S02]  /*c1e0*/  FMUL.FTZ R152, R0.reuse, R152 ;  /* 0x0000009800987220 */ /* 0x040fe40000410000 */
[C---:B------:R-:W-:Y:S02]  /*c1f0*/  FMUL.FTZ R153, R0.reuse, R153 ;  /* 0x0000009900997220 */ /* 0x040fe40000410000 */
[C---:B------:R-:W-:Y:S01]  /*c200*/  FMUL.FTZ R156, R0.reuse, R156 ;  /* 0x0000009c009c7220 */ /* 0x040fe20000410000 */
[----:B------:R-:W-:Y:S01]  /*c210*/  @P4 MUFU.LG2 R11, R11 ;  /* 0x0000000b000b4308 */ /* 0x000fe20000000c00 */
[C---:B------:R-:W-:Y:S02]  /*c220*/  FMUL.FTZ R52, R0.reuse, R157 ;  /* 0x0000009d00347220 */ /* 0x040fe40000410000 */
[----:B------:R-:W-:-:S02]  /*c230*/  FMUL.FTZ R168, R0, R168 ;  /* 0x000000a800a87220 */ /* 0x000fc40000410000 */
[C---:B------:R-:W-:Y:S02]  /*c240*/  FMUL.FTZ R169, R0.reuse, R169 ;  /* 0x000000a900a97220 */ /* 0x040fe40000410000 */
[C---:B------:R-:W-:Y:S01]  /*c250*/  FMUL.FTZ R172, R0.reuse, R172 ;  /* 0x000000ac00ac7220 */ /* 0x040fe20000410000 */
[----:B------:R-:W-:Y:S01]  /*c260*/  @P3 MUFU.LG2 R9, R9 ;  /* 0x0000000900093308 */ /* 0x000fe20000000c00 */
[C---:B------:R-:W-:Y:S02]  /*c270*/  FMUL.FTZ R50, R0.reuse, R173 ;  /* 0x000000ad00327220 */ /* 0x040fe40000410000 */
[C---:B------:R-:W-:Y:S02]  /*c280*/  FMUL.FTZ R184, R0.reuse, R184 ;  /* 0x000000b800b87220 */ /* 0x040fe40000410000 */
[C---:B------:R-:W-:Y:S02]  /*c290*/  FMUL.FTZ R46, R0.reuse, R185 ;  /* 0x000000b9002e7220 */ /* 0x040fe40000410000 */
[C---:B------:R-:W-:Y:S01]  /*c2a0*/  FMUL.FTZ R192, R0.reuse, R192 ;  /* 0x000000c000c07220 */ /* 0x040fe20000410000 */
[----:B------:R-:W-:Y:S01]  /*c2b0*/  @P2 MUFU.LG2 R7, R7 ;  /* 0x0000000700072308 */ /* 0x000fe20000000c00 */
        /* <DEDUP_REMOVED lines=18> */
[----:B------:R-:W-:Y:S01]  /*c3e0*/  FMUL.FTZ R129, R0, R129 ;  /* 0x0000008100817220 */ /* 0x000fe20000410000 */
[----:B------:R-:W-:Y:S01]  /*c3f0*/  MOV R0, RZ ;  /* 0x000000ff00007202 */ /* 0x000fe20000000f00 */
[----:B--2---:R-:W-:-:S02]  /*c400*/  FMUL.FTZ R140, R3, R140 ;  /* 0x0000008c038c7220 */ /* 0x004fc40000410000 */
[C---:B------:R-:W-:Y:S02]  /*c410*/  FMUL.FTZ R59, R3.reuse, R141 ;  /* 0x0000008d033b7220 */ /* 0x040fe40000410000 */
[C---:B------:R-:W-:Y:S01]  /*c420*/  FMUL.FTZ R148, R3.reuse, R148 ;  /* 0x0000009403947220 */ /* 0x040fe20000410000 */
[----:B------:R-:W2:Y:S01]  /*c430*/  @P1 MUFU.RCP R0, R6 ;  /* 0x0000000600001308 */ /* 0x000ea20000001000 */
[C---:B------:R-:W-:Y:S02]  /*c440*/  FMUL.FTZ R56, R3.reuse, R149 ;  /* 0x0000009503387220 */ /* 0x040fe40000410000 */
[C---:B------:R-:W-:Y:S02]  /*c450*/  FMUL.FTZ R160, R3.reuse, R160 ;  /* 0x000000a003a07220 */ /* 0x040fe40000410000 */
[C---:B------:R-:W-:Y:S02]  /*c460*/  FMUL.FTZ R55, R3.reuse, R161 ;  /* 0x000000a103377220 */ /* 0x040fe40000410000 */
[C---:B------:R-:W-:Y:S01]  /*c470*/  FMUL.FTZ R164, R3.reuse, R164 ;  /* 0x000000a403a47220 */ /* 0x040fe20000410000 */
[----:B------:R-:W3:Y:S01]  /*c480*/  @P1 MUFU.LG2 R6, R6 ;  /* 0x0000000600061308 */ /* 0x000ee20000000c00 */
        /* <DEDUP_REMOVED lines=25> */
[----:B------:R-:W-:Y:S01]  /*c620*/  @P3 MOV R3, 0x3f317218 ;  /* 0x3f31721800033802 */ /* 0x000fe20000000f00 */
[----:B-1----:R-:W-:-:S02]  /*c630*/  FMUL.FTZ R146, R4, R146 ;  /* 0x0000009204927220 */ /* 0x002fc40000410000 */
        /* <DEDUP_REMOVED lines=32> */
[C---:B--2---:R-:W-:Y:S02]  /*c840*/  FMUL.FTZ R142, R0.reuse, R142 ;  /* 0x0000008e008e7220 */ /* 0x044fe40000410000 */
        /* <DEDUP_REMOVED lines=31> */
[----:B------:R-:W-:Y:S01]  /*ca40*/  @P2 MOV R0, 0x3f317218 ;  /* 0x3f31721800002802 */ /* 0x000fe20000000f00 */
[----:B------:R-:W-:Y:S02]  /*ca50*/  @P3 FMUL.FTZ R5, R3, c[0x0][0x2d0] ;  /* 0x0000b40003053a20 */ /* 0x000fe40000410000 */
[----:B------:R-:W-:Y:S02]  /*ca60*/  @P4 FMUL.FTZ R10, R4, c[0x0][0x2d0] ;  /* 0x0000b400040a4a20 */ /* 0x000fe40000410000 */
[----:B------:R-:W-:-:S02]  /*ca70*/  @P2 FMUL.FTZ R3, R0, c[0x0][0x2d0] ;  /* 0x0000b40000032a20 */ /* 0x000fc40000410000 */
[----:B------:R-:W-:Y:S02]  /*ca80*/  @P4 FMUL.FTZ R11, R11, 0.69314718246459960938 ;  /* 0x3f3172180b0b4820 */ /* 0x000fe40000410000 */
[----:B------:R-:W-:Y:S02]  /*ca90*/  @P3 FMUL.FTZ R9, R9, 0.69314718246459960938 ;  /* 0x3f31721809093820 */ /* 0x000fe40000410000 */
[----:B------:R-:W-:Y:S02]  /*caa0*/  @P2 FMUL.FTZ R7, R7, 0.69314718246459960938 ;  /* 0x3f31721807072820 */ /* 0x000fe40000410000 */
[----:B---3--:R-:W-:Y:S02]  /*cab0*/  @P1 FMUL.FTZ R4, R6, 0.69314718246459960938 ;  /* 0x3f31721806041820 */ /* 0x008fe40000410000 */
[----:B------:R-:W-:Y:S02]  /*cac0*/  @P1 FMUL.FTZ R0, R8, c[0x0][0x2d0] ;  /* 0x0000b40008001a20 */ /* 0x000fe40000410000 */
[----:B------:R-:W-:-:S02]  /*cad0*/  @P4 FFMA.FTZ R62, R10, R137, R11 ;  /* 0x000000890a3e4223 */ /* 0x000fc4000001000b */
[----:B------:R-:W-:Y:S02]  /*cae0*/  @P3 FFMA.FTZ R63, R5, R136, R9 ;  /* 0x00000088053f3223 */ /* 0x000fe40000010009 */
[----:B-----5:R-:W-:Y:S02]  /*caf0*/  @P2 FFMA.FTZ R64, R3, R135, R7 ;  /* 0x0000008703402223 */ /* 0x020fe40000010007 */
[----:B------:R-:W-:Y:S02]  /*cb00*/  @P1 FFMA.FTZ R65, R0, R2, R4 ;  /* 0x0000000200411223 */ /* 0x000fe40000010004 */
.L_x_673:
        /* <DEDUP_REMOVED lines=62> */
[----:B------:R-:W-:Y:S01]  /*cef0*/  STS [R0+0x80], R58 ;  /* 0x0000803a00007388 */ /* 0x000fe20000000800 */
[----:B------:R-:W-:-:S02]  /*cf00*/  F2FP.BF16.PACK_AB R202, R203, R202 ;  /* 0x000000cacbca723e */ /* 0x000fc400000010ff */
[----:B------:R-:W-:Y:S01]  /*cf10*/  F2FP.BF16.PACK_AB R39, R39, R68 ;  /* 0x000000442727723e */ /* 0x000fe200000010ff */
[----:B------:R-:W-:Y:S01]  /*cf20*/  STS [R0+0x480], R57 ;  /* 0x0004803900007388 */ /* 0x000fe20000000800 */
[----:B------:R-:W-:Y:S02]  /*cf30*/  F2FP.BF16.PACK_AB R38, R38, R70 ;  /* 0x000000462626723e */ /* 0x000fe400000010ff */
[----:B------:R-:W-:Y:S01]  /*cf40*/  F2FP.BF16.PACK_AB R36, R36, R80 ;  /* 0x000000502424723e */ /* 0x000fe200000010ff */
[----:B------:R1:W-:Y:S01]  /*cf50*/  STS [R2], R7 ;  /* 0x0000000702007388 */ /* 0x0003e20000000800 */
        /* <DEDUP_REMOVED lines=18> */
[----:B-1----:R-:W-:Y:S01]  /*d080*/  IMAD.MOV.U32 R7, RZ, RZ, 0x40 ;  /* 0x00000040ff077424 */ /* 0x002fe200078e00ff */
[----:B------:R-:W-:Y:S02]  /*d090*/  F2FP.BF16.PACK_AB R25, R25, R94 ;  /* 0x0000005e1919723e */ /* 0x000fe400000010ff */
[----:B------:R-:W-:Y:S01]  /*d0a0*/  STS [R3+0x480], R51 ;  /* 0x0004803303007388 */ /* 0x000fe20000000800 */
[----:B------:R-:W-:-:S02]  /*d0b0*/  F2FP.BF16.PACK_AB R24, R24, R100 ;  /* 0x000000641818723e */ /* 0x000fc400000010ff */
[----:B------:R-:W-:Y:S01]  /*d0c0*/  SEL R7, R7, 0xffffffc0, !P2 ;  /* 0xffffffc007077807 */ /* 0x000fe20005000000 */
[----:B------:R1:W-:Y:S01]  /*d0d0*/  STS [R4+0x400], R6 ;  /* 0x0004000604007388 */ /* 0x0003e20000000800 */
        /* <DEDUP_REMOVED lines=17> */
[----:B-1----:R-:W-:Y:S01]  /*d1f0*/  IMAD.IADD R6, R0, 0x1, R7 ;  /* 0x0000000100067824 */ /* 0x002fe200078e0207 */
[----:B------:R-:W-:Y:S02]  /*d200*/  F2FP.BF16.PACK_AB R16, R16, R122 ;  /* 0x0000007a1010723e */ /* 0x000fe400000010ff */
[----:B------:R-:W-:Y:S01]  /*d210*/  F2FP.BF16.PACK_AB R15, R15, R124 ;  /* 0x0000007c0f0f723e */ /* 0x000fe200000010ff */
[----:B---3--:R-:W-:Y:S01]  /*d220*/  IMAD.IADD R8, R7, 0x1, R2 ;  /* 0x0000000107087824 */ /* 0x008fe200078e0202 */
[----:B------:R-:W-:Y:S01]  /*d230*/  STS [R6+0x80], R50 ;  /* 0x0000803206007388 */ /* 0x000fe20000000800 */
[----:B------:R-:W-:Y:S02]  /*d240*/  F2FP.BF16.PACK_AB R14, R14, R126 ;  /* 0x0000007e0e0e723e */ /* 0x000fe400000010ff */
[----:B------:R-:W-:Y:S01]  /*d250*/  ISETP.NE.U32.AND P1, PT, RZ, c[0x0][0x500], PT ;  /* 0x00014000ff007a0c */ /* 0x000fe20003f25070 */
[----:B------:R-:W-:Y:S01]  /*d260*/  STS [R6+0x480], R49 ;  /* 0x0004803106007388 */ /* 0x000fe20000000800 */
[----:B------:R-:W-:-:S02]  /*d270*/  ISETP.NE.U32.AND P0, PT, RZ, c[0x0][0x508], PT ;  /* 0x00014200ff007a0c */ /* 0x000fc40003f05070 */
[----:B------:R-:W-:Y:S01]  /*d280*/  ISETP.NE.AND.EX P1, PT, RZ, c[0x0][0x504], PT, P1 ;  /* 0x00014100ff007a0c */ /* 0x000fe20003f25310 */
[----:B------:R1:W-:Y:S01]  /*d290*/  STS [R8+0x400], R5 ;  /* 0x0004000508007388 */ /* 0x0003e20000000800 */
[----:B------:R-:W-:-:S03]  /*d2a0*/  ISETP.NE.AND.EX P0, PT, RZ, c[0x0][0x50c], PT, P0 ;  /* 0x00014300ff007a0c */ /* 0x000fc60003f05300 */
[----:B------:R-:W-:Y:S04]  /*d2b0*/  STS [R8], R46 ;  /* 0x0000002e08007388 */ /* 0x000fe80000000800 */
[----:B------:R-:W-:Y:S04]  /*d2c0*/  STS [R6+0x2080], R48 ;  /* 0x0020803006007388 */ /* 0x000fe80000000800 */
[----:B------:R-:W-:Y:S04]  /*d2d0*/  STS [R6+0x2480], R178 ;  /* 0x002480b206007388 */ /* 0x000fe80000000800 */
[----:B------:R-:W-:Y:S04]  /*d2e0*/  STS [R8+0x2000], R47 ;  /* 0x0020002f08007388 */ /* 0x000fe80000000800 */
[----:B------:R-:W-:Y:S01]  /*d2f0*/  STS [R8+0x2400], R182 ;  /* 0x002400b608007388 */ /* 0x000fe20000000800 */
[----:B-1----:R-:W-:-:S02]  /*d300*/  IMAD.IADD R5, R7, 0x1, R3 ;  /* 0x0000000107057824 */ /* 0x002fc400078e0203 */
        /* <DEDUP_REMOVED lines=22> */
[----:B------:R-:W-:Y:S01]  /*d470*/  STS [R3+0x6480], R29 ;  /* 0x0064801d03007388 */ /* 0x000fe20000000800 */
[----:B-1----:R-:W-:-:S03]  /*d480*/  IMAD.MOV.U32 R2, RZ, RZ, 0x4 ;  /* 0x00000004ff027424 */ /* 0x002fc600078e00ff */
        /* <DEDUP_REMOVED lines=14> */
[----:B------:R1:W-:Y:S04]  /*d570*/  STS [R5+0x6080], R11 ;  /* 0x0060800b05007388 */ /* 0x0003e80000000800 */
[----:B------:R1:W-:Y:S04]  /*d580*/  STS [R5+0x6480], R16 ;  /* 0x0064801005007388 */ /* 0x0003e80000000800 */
[----:B------:R1:W-:Y:S04]  /*d590*/  STS [R7+0x6000], R15 ;  /* 0x0060000f07007388 */ /* 0x0003e80000000800 */
[----:B------:R1:W-:Y:S01]  /*d5a0*/  STS [R7+0x6400], R14 ;  /* 0x0064000e07007388 */ /* 0x0003e20000000800 */
[----:B--2---:R-:W-:-:S03]  /*d5b0*/  IMAD.WIDE R8, R69, R2, c[0x0][0x500] ;  /* 0x0001400045087625 */ /* 0x004fc600078e0202 */
[----:B------:R-:W-:Y:S06]  /*d5c0*/  BAR.SYNC.DEFER_BLOCKING 0x1, 0x80 ;  /* 0x0042000000007b1d */ /* 0x000fec0000010000 */
[----:B------:R-:W2:Y:S01]  /*d5d0*/  @P1 LDG.E R0, [R8.64] ;  /* 0x0000001008001981 */ /* 0x000ea2000c1e1900 */
[----:B------:R-:W-:Y:S02]  /*d5e0*/  IMAD.MOV.U32 R20, RZ, RZ, c[0x0][0x388] ;  /* 0x0000e200ff147624 */ /* 0x000fe400078e00ff */
[----:B------:R-:W-:-:S05]  /*d5f0*/  @P0 IMAD.WIDE R2, R69, R2, c[0x0][0x508] ;  /* 0x0001420045020625 */ /* 0x000fca00078e0202 */
[----:B------:R3:W5:Y:S02]  /*d600*/  @P0 LDG.E R20, [R2.64] ;  /* 0x0000001002140981 */ /* 0x000764000c1e1900 */
[----:B---3--:R-:W-:Y:S02]  /*d610*/  CS2R R2, SRZ ;  /* 0x0000000000027805 */ /* 0x008fe4000001ff00 */
[--C-:B--2---:R-:W-:Y:S01]  /*d620*/  @P1 SHF.R.S32.HI R3, RZ, 0x1f, R0.reuse ;  /* 0x0000001fff031819 */ /* 0x104fe20000011400 */
[----:B------:R-:W-:Y:S01]  /*d630*/  @P1 IMAD.MOV.U32 R2, RZ, RZ, R0 ;  /* 0x000000ffff021224 */ /* 0x000fe200078e0000 */
[----:B------:R-:W-:Y:S05]  /*d640*/  @P0 BRA `(.L_x_692) ;  /* 0x0000004000000947 */ /* 0x000fea0003800000 */
[----:B-1----:R-:W-:Y:S05]  /*d650*/  @!P1 BRA `(.L_x_692) ;  /* 0x0000003000009947 */ /* 0x002fea0003800000 */
[----:B------:R-:W2:Y:S04]  /*d660*/  LDG.E R4, [R8.64] ;  /* 0x0000001008047981 */ /* 0x000ea8000c1e1900 */
[----:B------:R-:W2:Y:S02]  /*d670*/  LDG.E R0, [R8.64+0x4] ;  /* 0x0000041008007981 */ /* 0x000ea4000c1e1900 */
[----:B--2--5:R-:W-:-:S02]  /*d680*/  IADD3 R20, -R4, R0, RZ ;  /* 0x0000000004147210 */ /* 0x024fc40007ffe1ff */
.L_x_692:
[----:B-1----:R-:W-:Y:S01]  /*d690*/  LOP3.LUT R0, R61, 0xffffffe0, RZ, 0xc0, !PT ;  /* 0xffffffe03d007812 */ /* 0x002fe200078ec0ff */
[----:B------:R-:W-:Y:S01]  /*d6a0*/  IMAD.MOV.U32 R6, RZ, RZ, c[0x0][0x4e8] ;  /* 0x00013a00ff067624 */ /* 0x000fe200078e00ff */
[----:B------:R-:W-:Y:S01]  /*d6b0*/  SHF.R.S32.HI R5, RZ, 0x1f, R60 ;  /* 0x0000001fff057819 */ /* 0x000fe2000001143c */
[----:B------:R-:W1:Y:S01]  /*d6c0*/  S2R R23, SR_CTAID.X ;  /* 0x0000000000177919 */ /* 0x000e620000002500 */
[----:B------:R-:W-:Y:S01]  /*d6d0*/  LEA.HI R4, R32, R32, RZ, 0x1 ;  /* 0x0000002020047211 */ /* 0x000fe200078f08ff */
[----:B------:R-:W-:Y:S01]  /*d6e0*/  IMAD.IADD R0, R67, 0x1, -R0 ;  /* 0x0000000143007824 */ /* 0x000fe200078e0a00 */
[----:B------:R-:W-:Y:S01]  /*d6f0*/  LEA.HI R5, R5, R60, RZ, 0x2 ;  /* 0x0000003c05057211 */ /* 0x000fe200078f10ff */
[----:B------:R-:W2:Y:S01]  /*d700*/  S2R R13, SR_CTAID.Y ;  /* 0x00000000000d7919 */ /* 0x000ea20000002600 */
[----:B------:R-:W-:Y:S01]  /*d710*/  ISETP.NE.AND P2, PT, R6, 0x1, PT ;  /* 0x000000010600780c */ /* 0x000fe20003f45270 */
[----:B-----5:R-:W-:Y:S01]  /*d720*/  IMAD R20, R20, c[0x0][0x4e8], RZ ;  /* 0x00013a0014147a24 */ /* 0x020fe200078e02ff */
[----:B------:R-:W-:Y:S01]  /*d730*/  SHF.R.S32.HI R8, RZ, 0x1f, R0 ;  /* 0x0000001fff087819 */ /* 0x000fe20000011400 */
[----:B------:R-:W-:Y:S01]  /*d740*/  BSSY B0, `(.L_x_693) ;  /* 0x000008c000007945 */ /* 0x000fe20003800000 */
[C---:B------:R-:W-:Y:S01]  /*d750*/  LOP3.LUT R6, R4.reuse, 0x1ffffffe, RZ, 0xc0, !PT ;  /* 0x1ffffffe04067812 */ /* 0x040fe200078ec0ff */
[----:B------:R-:W-:Y:S01]  /*d760*/  IMAD.SHL.U32 R4, R4, 0x20, RZ ;  /* 0x0000002004047824 */ /* 0x000fe200078e00ff */
[----:B------:R-:W-:-:S02]  /*d770*/  LOP3.LUT R7, R5, 0xffffffc, RZ, 0xc0, !PT ;  /* 0x0ffffffc05077812 */ /* 0x000fc400078ec0ff */
[----:B------:R-:W-:Y:S02]  /*d780*/  LEA.HI R5, R8, R0, RZ, 0x2 ;  /* 0x0000000008057211 */ /* 0x000fe400078f10ff */
[----:B------:R-:W-:Y:S01]  /*d790*/  IADD3 R6, R32, -R6, RZ ;  /* 0x8000000620067210 */ /* 0x000fe20007ffe0ff */
[----:B------:R-:W-:Y:S01]  /*d7a0*/  IMAD.IADD R7, R60, 0x1, -R7 ;  /* 0x000000013c077824 */ /* 0x000fe200078e0a07 */
[----:B------:R-:W-:Y:S02]  /*d7b0*/  LOP3.LUT R4, R4, 0xffffffc0, RZ, 0xc0, !PT ;  /* 0xffffffc004047812 */ /* 0x000fe400078ec0ff */
[----:B------:R-:W-:Y:S02]  /*d7c0*/  SHF.R.S32.HI R5, RZ, 0x2, R5 ;  /* 0x00000002ff057819 */ /* 0x000fe40000011405 */
[----:B------:R-:W-:Y:S01]  /*d7d0*/  LOP3.LUT P0, RZ, R0, 0x3, RZ, 0xc0, !PT ;  /* 0x0000000300ff7812 */ /* 0x000fe2000780c0ff */
[----:B------:R-:W-:Y:S01]  /*d7e0*/  IMAD R0, R6, 0x8, R4 ;  /* 0x0000000806007824 */ /* 0x000fe200078e0204 */
[-C--:B------:R-:W-:Y:S01]  /*d7f0*/  LEA.HI R19, R66, R67.reuse, RZ, 0x3 ;  /* 0x0000004342137211 */ /* 0x080fe200078f18ff */
[----:B------:R-:W-:Y:S01]  /*d800*/  IMAD R17, R7, 0x10, R5 ;  /* 0x0000001007117824 */ /* 0x000fe200078e0205 */
[----:B------:R-:W-:Y:S01]  /*d810*/  SEL R18, R69, RZ, !P1 ;  /* 0x000000ff45127207 */ /* 0x000fe20004800000 */
[----:B------:R-:W-:Y:S01]  /*d820*/  IMAD R6, R3, c[0x0][0x3a0], RZ ;  /* 0x0000e80003067a24 */ /* 0x000fe200078e02ff */
[----:B------:R-:W-:Y:S01]  /*d830*/  LOP3.LUT R4, R19, 0xfffffff8, RZ, 0xc0, !PT ;  /* 0xfffffff813047812 */ /* 0x000fe200078ec0ff */
[----:B------:R-:W-:Y:S01]  /*d840*/  IMAD.IADD R0, R17, 0x1, R0 ;  /* 0x0000000111007824 */ /* 0x000fe200078e0200 */
[----:B--2---:R-:W-:Y:S01]  /*d850*/  SHF.R.S32.HI R7, RZ, 0x1f, R13 ;  /* 0x0000001fff077819 */ /* 0x004fe2000001140d */
[----:B------:R-:W-:Y:S01]  /*d860*/  IMAD R6, R2, c[0x0][0x3a4], R6 ;  /* 0x0000e90002067a24 */ /* 0x000fe200078e0206 */
[-C--:B------:R-:W-:Y:S01]  /*d870*/  IADD3 R12, -R4, R67.reuse, RZ ;  /* 0x00000043040c7210 */ /* 0x080fe20007ffe1ff */
[----:B-1----:R-:W-:Y:S01]  /*d880*/  IMAD R8, R23, 0x80, R0 ;  /* 0x0000008017087824 */ /* 0x002fe200078e0200 */
[----:B------:R-:W-:Y:S01]  /*d890*/  SHF.R.S32.HI R19, RZ, 0x3, R19 ;  /* 0x00000003ff137819 */ /* 0x000fe20000011413 */
[----:B------:R-:W-:Y:S01]  /*d8a0*/  IMAD.WIDE.U32 R4, R2, c[0x0][0x3a0], RZ ;  /* 0x0000e80002047a25 */ /* 0x000fe200078e00ff */
[----:B------:R-:W-:-:S03]  /*d8b0*/  LEA.HI R22, R66, R67, RZ, 0x6 ;  /* 0x0000004342167211 */ /* 0x000fc600078f30ff */
[----:B------:R-:W-:-:S04]  /*d8c0*/  @P2 IMAD.HI.U32 R0, R8, c[0x0][0x4ec], RZ ;  /* 0x00013b0008002a27 */ /* 0x000fc800078e00ff */
[----:B------:R-:W-:Y:S01]  /*d8d0*/  IMAD.WIDE.U32 R10, R13, c[0x0][0x490], R2 ;  /* 0x000124000d0a7a25 */ /* 0x000fe200078e0002 */
[----:B------:R-:W-:-:S03]  /*d8e0*/  IADD3 R3, R5, R6, RZ ;  /* 0x0000000605037210 */ /* 0x000fc60007ffe0ff */
[----:B------:R-:W-:Y:S02]  /*d8f0*/  IMAD R5, R7, c[0x0][0x490], RZ ;  /* 0x0001240007057a24 */ /* 0x000fe400078e02ff */
[----:B------:R-:W-:Y:S01]  /*d900*/  IMAD.MOV.U32 R9, RZ, RZ, R8 ;  /* 0x000000ffff097224 */ /* 0x000fe200078e0008 */
[----:B------:R-:W-:Y:S01]  /*d910*/  @P2 SHF.R.U32.HI R9, RZ, c[0x0][0x4f0], R0 ;  /* 0x00013c00ff092a19 */ /* 0x000fe20000011600 */
[----:B------:R-:W-:Y:S01]  /*d920*/  IMAD R5, R13, c[0x0][0x494], R5 ;  /* 0x000125000d057a24 */ /* 0x000fe200078e0205 */
[----:B------:R-:W-:Y:S01]  /*d930*/  SHF.R.S32.HI R0, RZ, 0x1f, R69 ;  /* 0x0000001fff007819 */ /* 0x000fe20000011445 */
[----:B------:R-:W-:Y:S02]  /*d940*/  IMAD.MOV.U32 R2, RZ, RZ, R4 ;  /* 0x000000ffff027224 */ /* 0x000fe400078e0004 */
[----:B------:R-:W-:Y:S01]  /*d950*/  IMAD R16, R7, c[0x0][0x3e8], RZ ;  /* 0x0000fa0007107a24 */ /* 0x000fe200078e02ff */
[----:B------:R-:W-:Y:S01]  /*d960*/  SEL R14, R0, RZ, !P1 ;  /* 0x000000ff000e7207 */ /* 0x000fe20004800000 */
[----:B------:R-:W-:Y:S01]  /*d970*/  IMAD.WIDE.U32 R6, R13, c[0x0][0x3e8], R2 ;  /* 0x0000fa000d067a25 */ /* 0x000fe200078e0002 */
[----:B------:R-:W-:-:S02]  /*d980*/  IADD3 R5, R11, R5, RZ ;  /* 0x000000050b057210 */ /* 0x000fc40007ffe0ff */
[----:B------:R-:W-:Y:S01]  /*d990*/  SHF.L.U32 R11, R19, 0x6, RZ ;  /* 0x00000006130b7819 */ /* 0x000fe200000006ff */
[----:B------:R-:W-:Y:S02]  /*d9a0*/  IMAD.MOV R0, RZ, RZ, -R9 ;  /* 0x000000ffff007224 */ /* 0x000fe400078e0a09 */
[----:B------:R-:W-:Y:S02]  /*d9b0*/  IMAD R2, R12, 0x10, R19 ;  /* 0x000000100c027824 */ /* 0x000fe400078e0213 */
[----:B------:R-:W-:Y:S02]  /*d9c0*/  IMAD R3, R14, c[0x0][0x498], RZ ;  /* 0x000126000e037a24 */ /* 0x000fe400078e02ff */
[----:B------:R-:W-:Y:S02]  /*d9d0*/  IMAD.MOV.U32 R4, RZ, RZ, R10 ;  /* 0x000000ffff047224 */ /* 0x000fe400078e000a */
[----:B------:R-:W-:Y:S01]  /*d9e0*/  IMAD R10, R0, c[0x0][0x4e8], R8 ;  /* 0x00013a00000a7a24 */ /* 0x000fe200078e0208 */
[----:B------:R-:W-:Y:S01]  /*d9f0*/  LOP3.LUT R0, R11, 0x1c0, RZ, 0xc0, !PT ;  /* 0x000001c00b007812 */ /* 0x000fe200078ec0ff */
[C---:B------:R-:W-:Y:S01]  /*da00*/  IMAD R15, R18.reuse, c[0x0][0x49c], R3 ;  /* 0x00012700120f7a24 */ /* 0x040fe200078e0203 */
[----:B------:R-:W-:Y:S01]  /*da10*/  LEA R11, R23, R2, 0x7 ;  /* 0x00000002170b7211 */ /* 0x000fe200078e38ff */
[----:B------:R-:W-:Y:S01]  /*da20*/  IMAD R16, R13, c[0x0][0x3ec], R16 ;  /* 0x0000fb000d107a24 */ /* 0x000fe200078e0210 */
[----:B------:R-:W-:Y:S01]  /*da30*/  SHF.R.U32.HI R13, RZ, 0x3, R0 ;  /* 0x00000003ff0d7819 */ /* 0x000fe20000011600 */
[----:B------:R-:W-:-:S04]  /*da40*/  IMAD.WIDE.U32 R2, R18, c[0x0][0x498], R4 ;  /* 0x0001260012027a25 */ /* 0x000fc800078e0004 */
[----:B------:R-:W-:Y:S01]  /*da50*/  IMAD.SHL.U32 R8, R12, 0x8, RZ ;  /* 0x000000080c087824 */ /* 0x000fe200078e00ff */
[----:B------:R-:W-:Y:S01]  /*da60*/  SHF.R.S32.HI R12, RZ, 0x1f, R9 ;  /* 0x0000001fff0c7819 */ /* 0x000fe20000011409 */
[----:B------:R-:W-:Y:S01]  /*da70*/  IMAD.IADD R5, R7, 0x1, R16 ;  /* 0x0000000107057824 */ /* 0x000fe200078e0210 */
[----:B------:R-:W-:Y:S01]  /*da80*/  IADD3 R2, P1, R9, R2, RZ ;  /* 0x0000000209027210 */ /* 0x000fe20007f3e0ff */
[----:B------:R-:W-:Y:S01]  /*da90*/  IMAD.MOV.U32 R16, RZ, RZ, R11 ;  /* 0x000000ffff107224 */ /* 0x000fe200078e000b */
[----:B------:R-:W-:Y:S01]  /*daa0*/  SHF.R.S32.HI R7, RZ, 0x1f, R10 ;  /* 0x0000001fff077819 */ /* 0x000fe2000001140a */
[----:B------:R-:W-:Y:S01]  /*dab0*/  IMAD R17, R23, 0x80, R17 ;  /* 0x0000008017117824 */ /* 0x000fe200078e0211 */
[----:B------:R-:W-:Y:S02]  /*dac0*/  IADD3.X R3, R12, R3, R15, P1, !PT ;  /* 0x000000030c037210 */ /* 0x000fe40000ffe40f */
[----:B------:R-:W-:Y:S01]  /*dad0*/  LOP3.LUT R4, R0, 0x38, R8, 0xf8, !PT ;  /* 0x0000003800047812 */ /* 0x000fe200078ef808 */
[----:B------:R-:W-:Y:S01]  /*dae0*/  IMAD R7, R7, c[0x0][0x488], RZ ;  /* 0x0001220007077a24 */ /* 0x000fe200078e02ff */
[----:B------:R-:W-:Y:S01]  /*daf0*/  IADD3 R9, R17, 0x8, RZ ;  /* 0x0000000811097810 */ /* 0x000fe20007ffe0ff */
[----:B------:R-:W-:Y:S01]  /*db00*/  @P2 IMAD.HI.U32 R0, R11, c[0x0][0x4ec], RZ ;  /* 0x00013b000b002a27 */ /* 0x000fe200078e00ff */
[----:B------:R-:W-:-:S02]  /*db10*/  LOP3.LUT R21, R4, R13, RZ, 0x3c, !PT ;  /* 0x0000000d04157212 */ /* 0x000fc400078e3cff */
[----:B------:R-:W-:Y:S01]  /*db20*/  MOV R4, R6 ;  /* 0x0000000600047202 */ /* 0x000fe20000000f00 */
[C---:B------:R-:W-:Y:S01]  /*db30*/  IMAD.WIDE.U32 R2, R10.reuse, c[0x0][0x488], R2 ;  /* 0x000122000a027a25 */ /* 0x040fe200078e0002 */
[----:B------:R-:W-:Y:S02]  /*db40*/  @P2 SHF.R.U32.HI R16, RZ, c[0x0][0x4f0], R0 ;  /* 0x00013c00ff102a19 */ /* 0x000fe40000011600 */
[-C--:B------:R-:W-:Y:S01]  /*db50*/  ISETP.GE.OR P2, PT, R9, R20.reuse, P0 ;  /* 0x000000140900720c */ /* 0x080fe20000746670 */
[----:B------:R-:W-:Y:S01]  /*db60*/  IMAD R7, R10, c[0x0][0x48c], R7 ;  /* 0x000123000a077a24 */ /* 0x000fe200078e0207 */
[----:B------:R-:W-:Y:S01]  /*db70*/  LEA R0, P1, R2, c[0x0][0x450], 0x2 ;  /* 0x0001140002007a11 */ /* 0x000fe200078210ff */
[----:B------:R-:W-:Y:S01]  /*db80*/  IMAD R6, R14, c[0x0][0x3f0], RZ ;  /* 0x0000fc000e067a24 */ /* 0x000fe200078e02ff */
[----:B------:R-:W-:Y:S01]  /*db90*/  ISETP.GE.OR P3, PT, R17, R20, P0 ;  /* 0x000000141100720c */ /* 0x000fe20000766670 */
[----:B------:R-:W-:Y:S01]  /*dba0*/  IMAD.MOV R10, RZ, RZ, -R16 ;  /* 0x000000ffff0a7224 */ /* 0x000fe200078e0a10 */
[----:B------:R-:W-:Y:S01]  /*dbb0*/  IADD3 R7, R3, R7, RZ ;  /* 0x0000000703077210 */ /* 0x000fe20007ffe0ff */
[C---:B------:R-:W-:Y:S01]  /*dbc0*/  IMAD R3, R18.reuse, c[0x0][0x3f4], R6 ;  /* 0x0000fd0012037a24 */ /* 0x040fe200078e0206 */
[----:B------:R-:W-:Y:S01]  /*dbd0*/  SHF.R.S32.HI R6, RZ, 0x1f, R16 ;  /* 0x0000001fff067819 */ /* 0x000fe20000011410 */
[----:B------:R-:W-:Y:S01]  /*dbe0*/  IMAD.WIDE.U32 R4, R18, c[0x0][0x3f0], R4 ;  /* 0x0000fc0012047a25 */ /* 0x000fe200078e0004 */
[----:B------:R-:W-:Y:S01]  /*dbf0*/  LEA.HI.X R2, R2, c[0x0][0x454], R7, 0x2, P1 ;  /* 0x0001150002027a11 */ /* 0x000fe200008f1407 */
[----:B------:R-:W-:Y:S02]  /*dc00*/  SHFL.IDX PT, R12, R0, RZ, 0x1c1f ;  /* 0x001c1fff000c7589 */ /* 0x000fe400000e0000 */
[----:B------:R-:W-:-:S02]  /*dc10*/  IMAD R9, R10, c[0x0][0x4e8], R11 ;  /* 0x00013a000a097a24 */ /* 0x000fc400078e020b */
[----:B------:R-:W1:Y:S01]  /*dc20*/  SHFL.IDX PT, R13, R2, RZ, 0x1c1f ;  /* 0x001c1fff020d7589 */ /* 0x000e6200000e0000 */
[----:B------:R-:W-:Y:S02]  /*dc30*/  IMAD.IADD R3, R5, 0x1, R3 ;  /* 0x0000000105037824 */ /* 0x000fe400078e0203 */
[----:B------:R-:W-:Y:S01]  /*dc40*/  IMAD R5, R6, c[0x0][0x3e0], RZ ;  /* 0x0000f80006057a24 */ /* 0x000fe200078e02ff */
[----:B------:R-:W-:Y:S03]  /*dc50*/  SHFL.IDX PT, R10, R0, 0x1, 0x1c1f ;  /* 0x003c1f00000a7f89 */ /* 0x000fe600000e0000 */
[----:B------:R-:W-:Y:S01]  /*dc60*/  IMAD R18, R16, c[0x0][0x3e4], R5 ;  /* 0x0000f90010127a24 */ /* 0x000fe200078e0205 */
[----:B------:R-:W2:Y:S01]  /*dc70*/  SHFL.IDX PT, R11, R2, 0x1, 0x1c1f ;  /* 0x003c1f00020b7f89 */ /* 0x000ea200000e0000 */
[----:B------:R-:W-:-:S03]  /*dc80*/  SHF.L.U32 R5, R22, 0x3, RZ ;  /* 0x0000000316057819 */ /* 0x000fc600000006ff */
[----:B------:R-:W-:Y:S01]  /*dc90*/  SHFL.IDX PT, R14, R0, 0x2, 0x1c1f ;  /* 0x005c1f00000e7f89 */ /* 0x000fe200000e0000 */
[----:B------:R-:W-:-:S03]  /*dca0*/  LOP3.LUT R5, R21, 0x7ffffe00, R5, 0xf8, !PT ;  /* 0x7ffffe0015057812 */ /* 0x000fc600078ef805 */
[----:B------:R-:W3:Y:S04]  /*dcb0*/  SHFL.IDX PT, R15, R2, 0x2, 0x1c1f ;  /* 0x005c1f00020f7f89 */ /* 0x000ee800000e0000 */
[----:B------:R4:W-:Y:S04]  /*dcc0*/  SHFL.IDX PT, R6, R0, 0x3, 0x1c1f ;  /* 0x007c1f0000067f89 */ /* 0x0009e800000e0000 */
[----:B------:R3:W3:Y:S04]  /*dcd0*/  SHFL.IDX PT, R7, R2, 0x3, 0x1c1f ;  /* 0x007c1f0002077f89 */ /* 0x0006e800000e0000 */
[----:B-1----:R-:W-:Y:S04]  /*dce0*/  @!P3 ST.E [R12.64], R62 ;  /* 0x0000003e0c00b985 */ /* 0x002fe8000c101910 */
[----:B--2---:R-:W-:Y:S01]  /*dcf0*/  @!P2 ST.E [R10.64], R63 ;  /* 0x0000003f0a00a985 */ /* 0x004fe2000c101910 */
[----:B----4-:R-:W-:Y:S01]  /*dd00*/  SHF.R.S32.HI R0, RZ, 0x1f, R9 ;  /* 0x0000001fff007819 */ /* 0x010fe20000011409 */
[----:B---3--:R-:W-:Y:S01]  /*dd10*/  IMAD.MOV.U32 R2, RZ, RZ, R4 ;  /* 0x000000ffff027224 */ /* 0x008fe200078e0004 */
[----:B------:R-:W-:-:S03]  /*dd20*/  IADD3 R4, R17, 0x40, RZ ;  /* 0x0000004011047810 */ /* 0x000fc60007ffe0ff */
[----:B------:R-:W-:Y:S01]  /*dd30*/  IMAD R0, R0, c[0x0][0x3d8], RZ ;  /* 0x0000f60000007a24 */ /* 0x000fe200078e02ff */
[----:B------:R-:W-:Y:S01]  /*dd40*/  IADD3 R17, R17, 0x48, RZ ;  /* 0x0000004811117810 */ /* 0x000fe20007ffe0ff */
[----:B------:R-:W-:Y:S01]  /*dd50*/  IMAD.WIDE.U32 R2, R16, c[0x0][0x3e0], R2 ;  /* 0x0000f80010027a25 */ /* 0x000fe200078e0002 */
[-C--:B------:R-:W-:Y:S02]  /*dd60*/  ISETP.GE.OR P1, PT, R4, R20.reuse, P0 ;  /* 0x000000140400720c */ /* 0x080fe40000726670 */
[----:B------:R-:W-:Y:S01]  /*dd70*/  ISETP.GE.OR P0, PT, R17, R20, P0 ;  /* 0x000000141100720c */ /* 0x000fe20000706670 */
[----:B------:R-:W-:Y:S02]  /*dd80*/  IMAD R4, R9, c[0x0][0x3dc], R0 ;  /* 0x0000f70009047a24 */ /* 0x000fe400078e0200 */
[----:B------:R-:W-:Y:S02]  /*dd90*/  IMAD.SHL.U32 R0, R5, 0x2, RZ ;  /* 0x0000000205007824 */ /* 0x000fe400078e00ff */
[----:B------:R-:W-:-:S04]  /*dda0*/  IMAD.IADD R3, R3, 0x1, R18 ;  /* 0x0000000103037824 */ /* 0x000fc800078e0212 */
[----:B------:R-:W-:Y:S02]  /*ddb0*/  IMAD.WIDE.U32 R2, R9, c[0x0][0x3d8], R2 ;  /* 0x0000f60009027a25 */ /* 0x000fe400078e0002 */
[----:B------:R-:W-:Y:S03]  /*ddc0*/  @!P1 ST.E [R14.64], R64 ;  /* 0x000000400e009985 */ /* 0x000fe6000c101910 */
[----:B------:R-:W-:Y:S01]  /*ddd0*/  IADD3 R3, R3, R4, RZ ;  /* 0x0000000403037210 */ /* 0x000fe20007ffe0ff */
[----:B------:R1:W-:Y:S01]  /*dde0*/  @!P0 ST.E [R6.64], R65 ;  /* 0x0000004106008985 */ /* 0x0003e2000c101910 */
[----:B------:R-:W-:-:S03]  /*ddf0*/  LEA R9, P0, R2, c[0x0][0x380], 0x1 ;  /* 0x0000e00002097a11 */ /* 0x000fc600078008ff */
[----:B------:R2:W3:Y:S04]  /*de00*/  LDS.128 R28, [R0+0x880] ;  /* 0x00088000001c7984 */ /* 0x0004e80000000c00 */
[----:B------:R2:W4:Y:S04]  /*de10*/  LDS.128 R36, [R0+0x1080] ;  /* 0x0010800000247984 */ /* 0x0005280000000c00 */
[----:B------:R2:W2:Y:S04]  /*de20*/  LDS.128 R44, [R0+0x1880] ;  /* 0x00188000002c7984 */ /* 0x0004a80000000c00 */
[----:B------:R2:W2:Y:S04]  /*de30*/  LDS.128 R52, [R0+0x2080] ;  /* 0x0020800000347984 */ /* 0x0004a80000000c00 */
[----:B------:R2:W2:Y:S04]  /*de40*/  LDS.128 R60, [R0+0x2880] ;  /* 0x00288000003c7984 */ /* 0x0004a80000000c00 */
[----:B------:R2:W2:Y:S01]  /*de50*/  LDS.128 R68, [R0+0x3080] ;  /* 0x0030800000447984 */ /* 0x0004a20000000c00 */
[----:B-1----:R-:W-:-:S03]  /*de60*/  IMAD R6, R23, 0x80, R19 ;  /* 0x0000008017067824 */ /* 0x002fc600078e0213 */
[----:B------:R1:W1:Y:S01]  /*de70*/  LDS.128 R72, [R0+0x3880] ;  /* 0x0038800000487984 */ /* 0x0002620000000c00 */
[----:B------:R-:W-:-:S03]  /*de80*/  LEA.HI.X R7, R2, c[0x0][0x384], R3, 0x1, P0 ;  /* 0x0000e10002077a11 */ /* 0x000fc600000f0c03 */
[----:B------:R1:W1:Y:S01]  /*de90*/  LDS.128 R24, [R0+0x4880] ;  /* 0x0048800000187984 */ /* 0x0002620000000c00 */
[----:B------:R-:W-:-:S03]  /*dea0*/  ISETP.GE.AND P0, PT, R6, R20, PT ;  /* 0x000000140600720c */ /* 0x000fc60003f06270 */
[----:B------:R1:W1:Y:S04]  /*deb0*/  LDS.128 R32, [R0+0x5080] ;  /* 0x0050800000207984 */ /* 0x0002680000000c00 */
[----:B------:R1:W1:Y:S04]  /*dec0*/  LDS.128 R40, [R0+0x5880] ;  /* 0x0058800000287984 */ /* 0x0002680000000c00 */
[----:B------:R1:W1:Y:S04]  /*ded0*/  LDS.128 R48, [R0+0x6080] ;  /* 0x0060800000307984 */ /* 0x0002680000000c00 */
[----:B------:R1:W1:Y:S04]  /*dee0*/  LDS.128 R56, [R0+0x6880] ;  /* 0x0068800000387984 */ /* 0x0002680000000c00 */
[----:B------:R1:W1:Y:S04]  /*def0*/  LDS.128 R64, [R0+0x7080] ;  /* 0x0070800000407984 */ /* 0x0002680000000c00 */
[----:B------:R1:W1:Y:S04]  /*df00*/  LDS.128 R76, [R0+0x7880] ;  /* 0x00788000004c7984 */ /* 0x0002680000000c00 */
[----:B------:R1:W1:Y:S04]  /*df10*/  SHFL.IDX PT, R2, R9, RZ, 0x181f ;  /* 0x00181fff09027589 */ /* 0x00026800000e0000 */
[----:B------:R1:W1:Y:S01]  /*df20*/  SHFL.IDX PT, R3, R7, RZ, 0x181f ;  /* 0x00181fff07037589 */ /* 0x00026200000e0000 */
[----:B------:R-:W-:Y:S05]  /*df30*/  @P0 BRA `(.L_x_694) ;  /* 0x000000c000000947 */ /* 0x000fea0003800000 */
[----:B--234-:R-:W2:Y:S01]  /*df40*/  LDS.128 R16, [R0+0x80] ;  /* 0x0000800000107984 */ /* 0x01cea20000000c00 */
[----:B------:R-:W-:-:S02]  /*df50*/  IADD3 R4, R8, 0x40, RZ ;  /* 0x0000004008047810 */ /* 0x000fc40007ffe0ff */
[----:B------:R-:W-:Y:S01]  /*df60*/  ISETP.GE.AND P1, PT, R8, c[0x0][0x3c8], PT ;  /* 0x0000f20008007a0c */ /* 0x000fe20003f26270 */
[----:B------:R3:W4:Y:S01]  /*df70*/  LDS.128 R12, [R0+0x4080] ;  /* 0x00408000000c7984 */ /* 0x0007220000000c00 */
[----:B------:R-:W-:-:S13]  /*df80*/  ISETP.GE.AND P0, PT, R4, c[0x0][0x3c8], PT ;  /* 0x0000f20004007a0c */ /* 0x000fda0003f06270 */
[----:B-1-3--:R-:W-:-:S04]  /*df90*/  @!P0 SHF.R.S32.HI R0, RZ, 0x1f, R4 ;  /* 0x0000001fff008819 */ /* 0x00afc80000011404 */
[----:B------:R-:W-:Y:S01]  /*dfa0*/  @!P0 LEA.HI R0, R0, R4, RZ, 0x3 ;  /* 0x0000000400008211 */ /* 0x000fe200078f18ff */
[----:B------:R-:W-:-:S03]  /*dfb0*/  @!P1 IMAD.WIDE R4, R8, 0x2, R2 ;  /* 0x0000000208049825 */ /* 0x000fc600078e0202 */
[----:B------:R-:W-:-:S05]  /*dfc0*/  @!P0 LOP3.LUT R0, R0, 0xfffffff8, RZ, 0xc0, !PT ;  /* 0xfffffff800008812 */ /* 0x000fca00078ec0ff */
[----:B------:R-:W-:Y:S01]  /*dfd0*/  @!P0 IMAD.WIDE R2, R0, 0x2, R2 ;  /* 0x0000000200028825 */ /* 0x000fe200078e0202 */
[----:B--2---:R1:W-:Y:S04]  /*dfe0*/  @!P1 ST.E.128 [R4.64], R16 ;  /* 0x0000001004009985 */ /* 0x0043e8000c101d10 */
[----:B----4-:R1:W-:Y:S02]  /*dff0*/  @!P0 ST.E.128 [R2.64], R12 ;  /* 0x0000000c02008985 */ /* 0x0103e4000c101d10 */
.L_x_694:
[----:B--234-:R-:W-:Y:S05]  /*e000*/  BSYNC B0 ;  /* 0x0000000000007941 */ /* 0x01cfea0003800000 */
.L_x_693:
[----:B-1----:R-:W-:Y:S01]  /*e010*/  IADD3 R0, R6, 0x10, RZ ;  /* 0x0000001006007810 */ /* 0x002fe20007ffe0ff */
[----:B------:R1:W2:Y:S01]  /*e020*/  SHFL.IDX PT, R3, R7, 0x1, 0x181f ;  /* 0x00381f0007037f89 */ /* 0x0002a200000e0000 */
[----:B------:R-:W-:Y:S02]  /*e030*/  BSSY B0, `(.L_x_695) ;  /* 0x000000e000007945 */ /* 0x000fe40003800000 */
[----:B------:R-:W-:Y:S01]  /*e040*/  ISETP.GE.AND P0, PT, R0, R20, PT ;  /* 0x000000140000720c */ /* 0x000fe20003f06270 */
[----:B------:R1:W3:-:S12]  /*e050*/  SHFL.IDX PT, R2, R9, 0x1, 0x181f ;  /* 0x00381f0009027f89 */ /* 0x0002d800000e0000 */
[----:B------:R-:W-:Y:S05]  /*e060*/  @P0 BRA `(.L_x_696) ;  /* 0x000000a000000947 */ /* 0x000fea0003800000 */
[C---:B------:R-:W-:Y:S02]  /*e070*/  IADD3 R4, R8.reuse, 0x40, RZ ;  /* 0x0000004008047810 */ /* 0x040fe40007ffe0ff */
[----:B------:R-:W-:Y:S02]  /*e080*/  ISETP.GE.AND P1, PT, R8, c[0x0][0x3c8], PT ;  /* 0x0000f20008007a0c */ /* 0x000fe40003f26270 */
[----:B------:R-:W-:-:S13]  /*e090*/  ISETP.GE.AND P0, PT, R4, c[0x0][0x3c8], PT ;  /* 0x0000f20004007a0c */ /* 0x000fda0003f06270 */
[----:B------:R-:W-:-:S04]  /*e0a0*/  @!P0 SHF.R.S32.HI R0, RZ, 0x1f, R4 ;  /* 0x0000001fff008819 */ /* 0x000fc80000011404 */
[----:B------:R-:W-:Y:S01]  /*e0b0*/  @!P0 LEA.HI R0, R0, R4, RZ, 0x3 ;  /* 0x0000000400008211 */ /* 0x000fe200078f18ff */
[----:B--23--:R-:W-:-:S03]  /*e0c0*/  @!P1 IMAD.WIDE R4, R8, 0x2, R2 ;  /* 0x0000000208049825 */ /* 0x00cfc600078e0202 */
[----:B------:R-:W-:Y:S02]  /*e0d0*/  @!P0 LOP3.LUT R0, R0, 0xfffffff8, RZ, 0xc0, !PT ;  /* 0xfffffff800008812 */ /* 0x000fe400078ec0ff */
[----:B------:R2:W-:Y:S03]  /*e0e0*/  @!P1 ST.E.128 [R4.64], R28 ;  /* 0x0000001c04009985 */ /* 0x0005e6000c101d10 */
[----:B------:R-:W-:-:S05]  /*e0f0*/  @!P0 IMAD.WIDE R2, R0, 0x2, R2 ;  /* 0x0000000200028825 */ /* 0x000fca00078e0202 */
[----:B------:R2:W-:Y:S02]  /*e100*/  @!P0 ST.E.128 [R2.64], R24 ;  /* 0x0000001802008985 */ /* 0x0005e4000c101d10 */
.L_x_696:
[----:B------:R-:W-:Y:S05]  /*e110*/  BSYNC B0 ;  /* 0x0000000000007941 */ /* 0x000fea0003800000 */
.L_x_695:
[----:B------:R-:W-:Y:S01]  /*e120*/  IADD3 R0, R6, 0x20, RZ ;  /* 0x0000002006007810 */ /* 0x000fe20007ffe0ff */
[----:B--2---:R2:W4:Y:S01]  /*e130*/  SHFL.IDX PT, R3, R7, 0x2, 0x181f ;  /* 0x00581f0007037f89 */ /* 0x00452200000e0000 */
[----:B------:R-:W-:Y:S02]  /*e140*/  BSSY B0, `(.L_x_697) ;  /* 0x000000e000007945 */ /* 0x000fe40003800000 */
[----:B------:R-:W-:Y:S01]  /*e150*/  ISETP.GE.AND P0, PT, R0, R20, PT ;  /* 0x000000140000720c */ /* 0x000fe20003f06270 */
[----:B---3--:R2:W3:-:S12]  /*e160*/  SHFL.IDX PT, R2, R9, 0x2, 0x181f ;  /* 0x00581f0009027f89 */ /* 0x0084d800000e0000 */
[----:B------:R-:W-:Y:S05]  /*e170*/  @P0 BRA `(.L_x_698) ;  /* 0x000000a000000947 */ /* 0x000fea0003800000 */
[C---:B------:R-:W-:Y:S02]  /*e180*/  IADD3 R4, R8.reuse, 0x40, RZ ;  /* 0x0000004008047810 */ /* 0x040fe40007ffe0ff */
[----:B------:R-:W-:Y:S02]  /*e190*/  ISETP.GE.AND P1, PT, R8, c[0x0][0x3c8], PT ;  /* 0x0000f20008007a0c */ /* 0x000fe40003f26270 */
[----:B------:R-:W-:-:S13]  /*e1a0*/  ISETP.GE.AND P0, PT, R4, c[0x0][0x3c8], PT ;  /* 0x0000f20004007a0c */ /* 0x000fda0003f06270 */
[----:B------:R-:W-:-:S04]  /*e1b0*/  @!P0 SHF.R.S32.HI R0, RZ, 0x1f, R4 ;  /* 0x0000001fff008819 */ /* 0x000fc80000011404 */
[----:B------:R-:W-:Y:S01]  /*e1c0*/  @!P0 LEA.HI R0, R0, R4, RZ, 0x3 ;  /* 0x0000000400008211 */ /* 0x000fe200078f18ff */
[----:B---34-:R-:W-:-:S03]  /*e1d0*/  @!P1 IMAD.WIDE R4, R8, 0x2, R2 ;  /* 0x0000000208049825 */ /* 0x018fc600078e0202 */
[----:B------:R-:W-:Y:S02]  /*e1e0*/  @!P0 LOP3.LUT R0, R0, 0xfffffff8, RZ, 0xc0, !PT ;  /* 0xfffffff800008812 */ /* 0x000fe400078ec0ff */
[----:B------:R3:W-:Y:S03]  /*e1f0*/  @!P1 ST.E.128 [R4.64], R36 ;  /* 0x0000002404009985 */ /* 0x0007e6000c101d10 */
[----:B------:R-:W-:-:S05]  /*e200*/  @!P0 IMAD.WIDE R2, R0, 0x2, R2 ;  /* 0x0000000200028825 */ /* 0x000fca00078e0202 */
[----:B------:R3:W-:Y:S02]  /*e210*/  @!P0 ST.E.128 [R2.64], R32 ;  /* 0x0000002002008985 */ /* 0x0007e4000c101d10 */
.L_x_698:
[----:B------:R-:W-:Y:S05]  /*e220*/  BSYNC B0 ;  /* 0x0000000000007941 */ /* 0x000fea0003800000 */
.L_x_697:
[----:B------:R-:W-:Y:S01]  /*e230*/  IADD3 R0, R6, 0x30, RZ ;  /* 0x0000003006007810 */ /* 0x000fe20007ffe0ff */
[----:B---34-:R3:W4:Y:S01]  /*e240*/  SHFL.IDX PT, R3, R7, 0x3, 0x181f ;  /* 0x00781f0007037f89 */ /* 0x01872200000e0000 */
[----:B------:R-:W-:Y:S02]  /*e250*/  BSSY B0, `(.L_x_699) ;  /* 0x000000e000007945 */ /* 0x000fe40003800000 */
[----:B------:R-:W-:Y:S01]  /*e260*/  ISETP.GE.AND P0, PT, R0, R20, PT ;  /* 0x000000140000720c */ /* 0x000fe20003f06270 */
[----:B------:R3:W1:-:S12]  /*e270*/  SHFL.IDX PT, R2, R9, 0x3, 0x181f ;  /* 0x00781f0009027f89 */ /* 0x00065800000e0000 */
[----:B------:R-:W-:Y:S05]  /*e280*/  @P0 BRA `(.L_x_700) ;  /* 0x000000a000000947 */ /* 0x000fea0003800000 */
[C---:B------:R-:W-:Y:S02]  /*e290*/  IADD3 R4, R8.reuse, 0x40, RZ ;  /* 0x0000004008047810 */ /* 0x040fe40007ffe0ff */
[----:B------:R-:W-:Y:S02]  /*e2a0*/  ISETP.GE.AND P1, PT, R8, c[0x0][0x3c8], PT ;  /* 0x0000f20008007a0c */ /* 0x000fe40003f26270 */
[----:B------:R-:W-:-:S13]  /*e2b0*/  ISETP.GE.AND P0, PT, R4, c[0x0][0x3c8], PT ;  /* 0x0000f20004007a0c */ /* 0x000fda0003f06270 */
[----:B------:R-:W-:-:S04]  /*e2c0*/  @!P0 SHF.R.S32.HI R0, RZ, 0x1f, R4 ;  /* 0x0000001fff008819 */ /* 0x000fc80000011404 */
[----:B------:R-:W-:Y:S01]  /*e2d0*/  @!P0 LEA.HI R0, R0, R4, RZ, 0x3 ;  /* 0x0000000400008211 */ /* 0x000fe200078f18ff */
[----:B-1--4-:R-:W-:-:S03]  /*e2e0*/  @!P1 IMAD.WIDE R4, R8, 0x2, R2 ;  /* 0x0000000208049825 */ /* 0x012fc600078e0202 */
[----:B------:R-:W-:Y:S02]  /*e2f0*/  @!P0 LOP3.LUT R0, R0, 0xfffffff8, RZ, 0xc0, !PT ;  /* 0xfffffff800008812 */ /* 0x000fe400078ec0ff */
[----:B------:R1:W-:Y:S03]  /*e300*/  @!P1 ST.E.128 [R4.64], R44 ;  /* 0x0000002c04009985 */ /* 0x0003e6000c101d10 */
[----:B------:R-:W-:-:S05]  /*e310*/  @!P0 IMAD.WIDE R2, R0, 0x2, R2 ;  /* 0x0000000200028825 */ /* 0x000fca00078e0202 */
[----:B------:R1:W-:Y:S02]  /*e320*/  @!P0 ST.E.128 [R2.64], R40 ;  /* 0x0000002802008985 */ /* 0x0003e4000c101d10 */
.L_x_700:
[----:B------:R-:W-:Y:S05]  /*e330*/  BSYNC B0 ;  /* 0x0000000000007941 */ /* 0x000fea0003800000 */
.L_x_699:
[----:B------:R-:W-:Y:S01]  /*e340*/  IADD3 R0, R6, 0x40, RZ ;  /* 0x0000004006007810 */ /* 0x000fe20007ffe0ff */
[----:B-1--4-:R1:W4:Y:S01]  /*e350*/  SHFL.IDX PT, R3, R7, 0x4, 0x181f ;  /* 0x00981f0007037f89 */ /* 0x01232200000e0000 */
[----:B------:R-:W-:Y:S02]  /*e360*/  BSSY B0, `(.L_x_701) ;  /* 0x000000e000007945 */ /* 0x000fe40003800000 */
[----:B------:R-:W-:Y:S01]  /*e370*/  ISETP.GE.AND P0, PT, R0, R20, PT ;  /* 0x000000140000720c */ /* 0x000fe20003f06270 */
[----:B------:R1:W2:-:S12]  /*e380*/  SHFL.IDX PT, R2, R9, 0x4, 0x181f ;  /* 0x00981f0009027f89 */ /* 0x00029800000e0000 */
[----:B------:R-:W-:Y:S05]  /*e390*/  @P0 BRA `(.L_x_702) ;  /* 0x000000a000000947 */ /* 0x000fea0003800000 */
[C---:B------:R-:W-:Y:S02]  /*e3a0*/  IADD3 R4, R8.reuse, 0x40, RZ ;  /* 0x0000004008047810 */ /* 0x040fe40007ffe0ff */
[----:B------:R-:W-:Y:S02]  /*e3b0*/  ISETP.GE.AND P1, PT, R8, c[0x0][0x3c8], PT ;  /* 0x0000f20008007a0c */ /* 0x000fe40003f26270 */
[----:B------:R-:W-:-:S13]  /*e3c0*/  ISETP.GE.AND P0, PT, R4, c[0x0][0x3c8], PT ;  /* 0x0000f20004007a0c */ /* 0x000fda0003f06270 */
[----:B------:R-:W-:-:S04]  /*e3d0*/  @!P0 SHF.R.S32.HI R0, RZ, 0x1f, R4 ;  /* 0x0000001fff008819 */ /* 0x000fc80000011404 */
[----:B------:R-:W-:Y:S01]  /*e3e0*/  @!P0 LEA.HI R0, R0, R4, RZ, 0x3 ;  /* 0x0000000400008211 */ /* 0x000fe200078f18ff */
[----:B--2-4-:R-:W-:-:S03]  /*e3f0*/  @!P1 IMAD.WIDE R4, R8, 0x2, R2 ;  /* 0x0000000208049825 */ /* 0x014fc600078e0202 */
[----:B------:R-:W-:Y:S02]  /*e400*/  @!P0 LOP3.LUT R0, R0, 0xfffffff8, RZ, 0xc0, !PT ;  /* 0xfffffff800008812 */ /* 0x000fe400078ec0ff */
[----:B------:R2:W-:Y:S03]  /*e410*/  @!P1 ST.E.128 [R4.64], R52 ;  /* 0x0000003404009985 */ /* 0x0005e6000c101d10 */
[----:B------:R-:W-:-:S05]  /*e420*/  @!P0 IMAD.WIDE R2, R0, 0x2, R2 ;  /* 0x0000000200028825 */ /* 0x000fca00078e0202 */
[----:B------:R2:W-:Y:S02]  /*e430*/  @!P0 ST.E.128 [R2.64], R48 ;  /* 0x0000003002008985 */ /* 0x0005e4000c101d10 */
.L_x_702:
[----:B------:R-:W-:Y:S05]  /*e440*/  BSYNC B0 ;  /* 0x0000000000007941 */ /* 0x000fea0003800000 */
.L_x_701:
[----:B------:R-:W-:Y:S01]  /*e450*/  IADD3 R0, R6, 0x50, RZ ;  /* 0x0000005006007810 */ /* 0x000fe20007ffe0ff */
[----:B--2-4-:R2:W4:Y:S01]  /*e460*/  SHFL.IDX PT, R3, R7, 0x5, 0x181f ;  /* 0x00b81f0007037f89 */ /* 0x01452200000e0000 */
        /* <DEDUP_REMOVED lines=14> */
.L_x_704:
[----:B------:R-:W-:Y:S05]  /*e550*/  BSYNC B0 ;  /* 0x0000000000007941 */ /* 0x000fea0003800000 */
.L_x_703:
        /* <DEDUP_REMOVED lines=16> */
.L_x_706:
[----:B------:R-:W-:Y:S05]  /*e660*/  BSYNC B0 ;  /* 0x0000000000007941 */ /* 0x000fea0003800000 */
.L_x_705:
[----:B------:R-:W-:Y:S01]  /*e670*/  IADD3 R0, R6, 0x70, RZ ;  /* 0x0000007006007810 */ /* 0x000fe20007ffe0ff */
[----:B--2-4-:R2:W4:Y:S03]  /*e680*/  SHFL.IDX PT, R3, R7, 0x7, 0x181f ;  /* 0x00f81f0007037f89 */ /* 0x01452600000e0000 */
[----:B------:R-:W-:Y:S01]  /*e690*/  ISETP.GE.AND P0, PT, R0, R20, PT ;  /* 0x000000140000720c */ /* 0x000fe20003f06270 */
[----:B------:R2:W1:-:S12]  /*e6a0*/  SHFL.IDX PT, R2, R9, 0x7, 0x181f ;  /* 0x00f81f0009027f89 */ /* 0x00045800000e0000 */
[----:B------:R-:W-:Y:S05]  /*e6b0*/  @P0 EXIT ;  /* 0x000000000000094d */ /* 0x000fea0003800000 */
[C---:B------:R-:W-:Y:S02]  /*e6c0*/  ISETP.GE.AND P0, PT, R8.reuse, c[0x0][0x3c8], PT ;  /* 0x0000f20008007a0c */ /* 0x040fe40003f06270 */
[----:B------:R-:W-:-:S11]  /*e6d0*/  IADD3 R0, R8, 0x40, RZ ;  /* 0x0000004008007810 */ /* 0x000fd60007ffe0ff */
        /* <DEDUP_REMOVED lines=10> */
.L_x_691:
        /* <DEDUP_REMOVED lines=19> */
.L_x_707:
        /* <DEDUP_REMOVED lines=42> */
.L_x_709:
[----:B------:R-:W-:Y:S05]  /*eb50*/  BSYNC B0 ;  /* 0x0000000000007941 */ /* 0x000fea0003800000 */
.L_x_708:
        /* <DEDUP_REMOVED lines=35> */
[----:B------:R-:W-:Y:S01]  /*ed90*/  IMAD R0, R0, c[0x0][0x3e4], R6 ;  /* 0x0000f90000007a24 */ /* 0x000fe200078e0206 */
[----:B------:R-:W-:Y:S01]  /*eda0*/  SHF.L.U32 R6, R12, 0x3, RZ ;  /* 0x000000030c067819 */ /* 0x000fe200000006ff */
[----:B-----5:R-:W-:-:S03]  /*edb0*/  IMAD R10, R13, c[0x0][0x4e8], RZ ;  /* 0x00013a000d0a7a24 */ /* 0x020fc600078e02ff */
[----:B------:R-:W-:Y:S01]  /*edc0*/  IADD3 R3, R3, R0, RZ ;  /* 0x0000000003037210 */ /* 0x000fe20007ffe0ff */
[----:B------:R-:W-:Y:S01]  /*edd0*/  IMAD R0, R4, c[0x0][0x3d8], RZ ;  /* 0x0000f60004007a24 */ /* 0x000fe200078e02ff */
[----:B------:R-:W-:-:S03]  /*ede0*/  IADD3 R7, R6, 0x40, RZ ;  /* 0x0000004006077810 */ /* 0x000fc60007ffe0ff */
[C---:B------:R-:W-:Y:S02]  /*edf0*/  IMAD R0, R5.reuse, c[0x0][0x3dc], R0 ;  /* 0x0000f70005007a24 */ /* 0x040fe400078e0200 */
[----:B------:R-:W-:-:S04]  /*ee00*/  IMAD.WIDE.U32 R2, R5, c[0x0][0x3d8], R2 ;  /* 0x0000f60005027a25 */ /* 0x000fc800078e0002 */
[----:B------:R-:W-:Y:S01]  /*ee10*/  IMAD.IADD R0, R3, 0x1, R0 ;  /* 0x0000000103007824 */ /* 0x000fe200078e0200 */
[----:B------:R-:W-:-:S04]  /*ee20*/  LEA R11, P0, R2, c[0x0][0x380], 0x1 ;  /* 0x0000e000020b7a11 */ /* 0x000fc800078008ff */
[----:B------:R-:W-:Y:S02]  /*ee30*/  LEA.HI.X R9, R2, c[0x0][0x384], R0, 0x1, P0 ;  /* 0x0000e10002097a11 */ /* 0x000fe400000f0c00 */
[----:B------:R-:W-:Y:S01]  /*ee40*/  ISETP.GE.AND P0, PT, R8, R10, PT ;  /* 0x0000000a0800720c */ /* 0x000fe20003f06270 */
[----:B------:R1:W2:Y:S04]  /*ee50*/  SHFL.IDX PT, R2, R11, RZ, 0x181f ;  /* 0x00181fff0b027589 */ /* 0x0002a800000e0000 */
[----:B------:R1:W3:Y:S08]  /*ee60*/  SHFL.IDX PT, R3, R9, RZ, 0x181f ;  /* 0x00181fff09037589 */ /* 0x0002f000000e0000 */
        /* <DEDUP_REMOVED lines=10> */
.L_x_711:
[----:B------:R-:W-:Y:S05]  /*ef10*/  BSYNC B0 ;  /* 0x0000000000007941 */ /* 0x000fea0003800000 */
.L_x_710:
[----:B------:R-:W-:Y:S01]  /*ef20*/  IADD3 R0, R8, 0x10, RZ ;  /* 0x0000001008007810 */ /* 0x000fe20007ffe0ff */
[----:B--23--:R2:W3:Y:S01]  /*ef30*/  SHFL.IDX PT, R3, R9, 0x1, 0x181f ;  /* 0x00381f0009037f89 */ /* 0x00c4e200000e0000 */
        /* <DEDUP_REMOVED lines=13> */
.L_x_713:
[----:B------:R-:W-:Y:S05]  /*f010*/  BSYNC B0 ;  /* 0x0000000000007941 */ /* 0x000fea0003800000 */
.L_x_712:
[----:B------:R-:W-:Y:S01]  /*f020*/  IADD3 R0, R8, 0x20, RZ ;  /* 0x0000002008007810 */ /* 0x000fe20007ffe0ff */
[----:B---3--:R3:W1:Y:S01]  /*f030*/  SHFL.IDX PT, R3, R9, 0x2, 0x181f ;  /* 0x00581f0009037f89 */ /* 0x00866200000e0000 */
        /* <DEDUP_REMOVED lines=13> */
.L_x_715:
[----:B------:R-:W-:Y:S05]  /*f110*/  BSYNC B0 ;  /* 0x0000000000007941 */ /* 0x000fea0003800000 */
.L_x_714:
[----:B------:R-:W-:Y:S01]  /*f120*/  IADD3 R0, R8, 0x30, RZ ;  /* 0x0000003008007810 */ /* 0x000fe20007ffe0ff */
[----:B-1----:R1:W2:Y:S01]  /*f130*/  SHFL.IDX PT, R3, R9, 0x3, 0x181f ;  /* 0x00781f0009037f89 */ /* 0x0022a200000e0000 */
[----:B------:R-:W-:Y:S02]  /*f140*/  BSSY B0, `(.L_x_716) ;  /* 0x000000d000007945 */ /* 0x000fe40003800000 */
[----:B------:R-:W-:Y:S01]  /*f150*/  ISETP.GE.AND P0, PT, R0, R10, PT ;  /* 0x0000000a0000720c */ /* 0x000fe20003f06270 */
[----:B----4-:R1:W4:-:S12]  /*f160*/  SHFL.IDX PT, R2, R11, 0x3, 0x181f ;  /* 0x00781f000b027f89 */ /* 0x01031800000e0000 */
        /* <DEDUP_REMOVED lines=10> */
.L_x_717:
[----:B------:R-:W-:Y:S05]  /*f210*/  BSYNC B0 ;  /* 0x0000000000007941 */ /* 0x000fea0003800000 */
.L_x_716:
[----:B------:R-:W-:Y:S01]  /*f220*/  IADD3 R0, R8, 0x40, RZ ;  /* 0x0000004008007810 */ /* 0x000fe20007ffe0ff */
[----:B--2---:R2:W1:Y:S01]  /*f230*/  SHFL.IDX PT, R3, R9, 0x4, 0x181f ;  /* 0x00981f0009037f89 */ /* 0x00446200000e0000 */
        /* <DEDUP_REMOVED lines=13> */
.L_x_719:
[----:B------:R-:W-:Y:S05]  /*f310*/  BSYNC B0 ;  /* 0x0000000000007941 */ /* 0x000fea0003800000 */
.L_x_718:
        /* <DEDUP_REMOVED lines=15> */
.L_x_721:
[----:B------:R-:W-:Y:S05]  /*f410*/  BSYNC B0 ;  /* 0x0000000000007941 */ /* 0x000fea0003800000 */
.L_x_720:
        /* <DEDUP_REMOVED lines=15> */
.L_x_723:
[----:B------:R-:W-:Y:S05]  /*f510*/  BSYNC B0 ;  /* 0x0000000000007941 */ /* 0x000fea0003800000 */
.L_x_722:
[----:B------:R-:W-:Y:S01]  /*f520*/  IADD3 R0, R8, 0x70, RZ ;  /* 0x0000007008007810 */ /* 0x000fe20007ffe0ff */
[----:B-1----:R1:W2:Y:S03]  /*f530*/  SHFL.IDX PT, R3, R9, 0x7, 0x181f ;  /* 0x00f81f0009037f89 */ /* 0x0022a600000e0000 */
        /* <DEDUP_REMOVED lines=14> */
.L_x_724:
        /* <DEDUP_REMOVED lines=14> */
.L_x_1836:


//--------------------- .text._ZN7cutlass13device_kernelIN5flash19enable_sm80_to_sm89INS1_16FlashAttnFwdSm80INS1_25CollectiveMainloopFwdSm80ILi4ELi1ELb0EN4cute5tupleIJNS5_1CILi128EEENS7_ILi64EEES8_EEELi128ENS_10bfloat16_tEfNS_4arch4Sm80ELb0ELb0ELb1ELb1ELb0ELb1ELb1ELb0EEENS1_21CollectiveEpilogueFwdINS6_IJS8_S8_S9_EEENS6_IJNS7_ILi1EEESH_SH_EEESB_SD_Li128ELb1ELb1ELb0ELb0EEENS1_19SingleTileSchedulerILb1ELb0ELb1ELi128EEEEEEEEEvNT_6ParamsE --------------------------
	.section	.text._ZN7cutlass13device_kernelIN5flash19enable_sm80_to_sm89INS1_16FlashAttnFwdSm80INS1_25CollectiveMainloopFwdSm80ILi4ELi1ELb0EN4cute5tupleIJNS5_1CILi128EEENS7_ILi64EEES8_EEELi128ENS_10bfloat16_tEfNS_4arch4Sm80ELb0ELb0ELb1ELb1ELb0ELb1ELb1ELb0EEENS1_21CollectiveEpilogueFwdINS6_IJS8_S8_S9_EEENS6_IJNS7_ILi1EEESH_SH_EEESB_SD_Li128ELb1ELb1ELb0ELb0EEENS1_19SingleTileSchedulerILb1ELb0ELb1ELi128EEEEEEEEEvNT_6ParamsE,"ax",@progbits
	.sectioninfo	@"SHI_REGISTERS=255"
	.align	128
.text._ZN7cutlass13device_kernelIN5flash19enable_sm80_to_sm89INS1_16FlashAttnFwdSm80INS1_25CollectiveMainloopFwdSm80ILi4ELi1ELb0EN4cute5tupleIJNS5_1CILi128EEENS7_ILi64EEES8_EEELi128ENS_10bfloat16_tEfNS_4arch4Sm80ELb0ELb0ELb1ELb1ELb0ELb1ELb1ELb0EEENS1_21CollectiveEpilogueFwdINS6_IJS8_S8_S9_EEENS6_IJNS7_ILi1EEESH_SH_EEESB_SD_Li128ELb1ELb1ELb0ELb0EEENS1_19SingleTileSchedulerILb1ELb0ELb1ELi128EEEEEEEEEvNT_6ParamsE:
        .type           _ZN7cutlass13device_kernelIN5flash19enable_sm80_to_sm89INS1_16FlashAttnFwdSm80INS1_25CollectiveMainloopFwdSm80ILi4ELi1ELb0EN4cute5tupleIJNS5_1CILi128EEENS7_ILi64EEES8_EEELi128ENS_10bfloat16_tEfNS_4arch4Sm80ELb0ELb0ELb1ELb1ELb0ELb1ELb1ELb0EEENS1_21CollectiveEpilogueFwdINS6_IJS8_S8_S9_EEENS6_IJNS7_ILi1EEESH_SH_EEESB_SD_Li128ELb1ELb1ELb0ELb0EEENS1_19SingleTileSchedulerILb1ELb0ELb1ELi128EEEEEEEEEvNT_6ParamsE,@function
        .size           _ZN7cutlass13device_kernelIN5flash19enable_sm80_to_sm89INS1_16FlashAttnFwdSm80INS1_25CollectiveMainloopFwdSm80ILi4ELi1ELb0EN4cute5tupleIJNS5_1CILi128EEENS7_ILi64EEES8_EEELi128ENS_10bfloat16_tEfNS_4arch4Sm80ELb0ELb0ELb1ELb1ELb0ELb1ELb1ELb0EEENS1_21CollectiveEpilogueFwdINS6_IJS8_S8_S9_EEENS6_IJNS7_ILi1EEESH_SH_EEESB_SD_Li128ELb1ELb1ELb0ELb0EEENS1_19SingleTileSchedulerILb1ELb0ELb1ELi128EEEEEEEEEvNT_6ParamsE,(.L_x_1837 - _ZN7cutlass13device_kernelIN5flash19enable_sm80_to_sm89INS1_16FlashAttnFwdSm80INS1_25CollectiveMainloopFwdSm80ILi4ELi1ELb0EN4cute5tupleIJNS5_1CILi128EEENS7_ILi64EEES8_EEELi128ENS_10bfloat16_tEfNS_4arch4Sm80ELb0ELb0ELb1ELb1ELb0ELb1ELb1ELb0EEENS1_21CollectiveEpilogueFwdINS6_IJS8_S8_S9_EEENS6_IJNS7_ILi1EEESH_SH_EEESB_SD_Li128ELb1ELb1ELb0ELb0EEENS1_19SingleTileSchedulerILb1ELb0ELb1ELi128EEEEEEEEEvNT_6ParamsE)
        .other          _ZN7cutlass13device_kernelIN5flash19enable_sm80_to_sm89INS1_16FlashAttnFwdSm80INS1_25CollectiveMainloopFwdSm80ILi4ELi1ELb0EN4cute5tupleIJNS5_1CILi128EEENS7_ILi64EEES8_EEELi128ENS_10bfloat16_tEfNS_4arch4Sm80ELb0ELb0ELb1ELb1ELb0ELb1ELb1ELb0EEENS1_21CollectiveEpilogueFwdINS6_IJS8_S8_S9_EEENS6_IJNS7_ILi1EEESH_SH_EEESB_SD_Li128ELb1ELb1ELb0ELb0EEENS1_19SingleTileSchedulerILb1ELb0ELb1ELi128EEEEEEEEEvNT_6ParamsE,@"STO_CUDA_ENTRY STV_DEFAULT"
_ZN7cutlass13device_kernelIN5flash19enable_sm80_to_sm89INS1_16FlashAttnFwdSm80INS1_25CollectiveMainloopFwdSm80ILi4ELi1ELb0EN4cute5tupleIJNS5_1CILi128EEENS7_ILi64EEES8_EEELi128ENS_10bfloat16_tEfNS_4arch4Sm80ELb0ELb0ELb1ELb1ELb0ELb1ELb1ELb0EEENS1_21CollectiveEpilogueFwdINS6_IJS8_S8_S9_EEENS6_IJNS7_ILi1EEESH_SH_EEESB_SD_Li128ELb1ELb1ELb0ELb0EEENS1_19SingleTileSchedulerILb1ELb0ELb1ELi128EEEEEEEEEvNT_6ParamsE:
        /* <DEDUP_REMOVED lines=17> */
.L_x_726:
        /* <DEDUP_REMOVED lines=8> */
.L_x_728:
[----:B------:R-:W-:-:S05]  /*0190*/  MOV R0, c[0x0][0x54c] ;  /* 0x0001530000007a02 */ /* 0x000fca0000000f00 */
.L_x_727:
[----:B-----5:R-:W-:Y:S01]  /*01a0*/  IMAD R0, R0, c[0x0][0x548], RZ ;  /* 0x0001520000007a24 */ /* 0x020fe200078e02ff */
[----:B-1----:R-:W-:-:S04]  /*01b0*/  SHF.L.U32 R2, R209, 0x7, RZ ;  /* 0x00000007d1027819 */ /* 0x002fc800000006ff */
[----:B------:R-:W-:-:S04]  /*01c0*/  ISETP.GE.AND P0, PT, R2, R0, PT ;  /* 0x000000000200720c */ /* 0x000fc80003f06270 */
[----:B------:R-:W-:-:S05]  /*01d0*/  SEL R0, R5, 0xffffffff, !P0 ;  /* 0xffffffff05007807 */ /* 0x000fca0004000000 */
[----:B------:R1:W-:Y:S01]  /*01e0*/  STL [R1+0x48], R0 ;  /* 0x0000480001007387 */ /* 0x0003e20000100800 */
[----:B------:R-:W-:Y:S05]  /*01f0*/  BRA `(.L_x_729) ;  /* 0x0000013000007947 */ /* 0x000fea0003800000 */
.L_x_725:
[----:B---3--:R-:W-:-:S04]  /*0200*/  ISETP.NE.U32.AND P0, PT, RZ, c[0x0][0x568], PT ;  /* 0x00015a00ff007a0c */ /* 0x008fc80003f05070 */
[----:B------:R-:W-:-:S13]  /*0210*/  ISETP.NE.AND.EX P0, PT, RZ, c[0x0][0x56c], PT, P0 ;  /* 0x00015b00ff007a0c */ /* 0x000fda0003f05300 */
[----:B------:R-:W-:Y:S05]  /*0220*/  @!P0 BRA `(.L_x_730) ;  /* 0x0000002000008947 */ /* 0x000fea0003800000 */
[----:B------:R1:W5:Y:S01]  /*0230*/  LDG.E R0, [R2.64] ;  /* 0x0000000802007981 */ /* 0x000362000c1e1900 */
[----:B------:R-:W-:Y:S05]  /*0240*/  BRA `(.L_x_731) ;  /* 0x0000009000007947 */ /* 0x000fea0003800000 */
.L_x_730:
        /* <DEDUP_REMOVED lines=8> */
.L_x_732:
[----:B------:R-:W-:-:S05]  /*02d0*/  MOV R0, c[0x0][0x54c] ;  /* 0x0001530000007a02 */ /* 0x000fca0000000f00 */
.L_x_731:
[----:B-----5:R-:W-:Y:S01]  /*02e0*/  IMAD R0, R0, c[0x0][0x548], RZ ;  /* 0x0001520000007a24 */ /* 0x020fe200078e02ff */
[----:B-1----:R-:W-:-:S04]  /*02f0*/  SHF.L.U32 R2, R209, 0x7, RZ ;  /* 0x00000007d1027819 */ /* 0x002fc800000006ff */
[----:B------:R-:W-:-:S04]  /*0300*/  ISETP.GE.AND P0, PT, R2, R0, PT ;  /* 0x000000000200720c */ /* 0x000fc80003f06270 */
[----:B------:R-:W-:-:S05]  /*0310*/  SEL R0, R5, 0xffffffff, !P0 ;  /* 0xffffffff05007807 */ /* 0x000fca0004000000 */
[----:B------:R1:W-:Y:S04]  /*0320*/  STL [R1+0x48], R0 ;  /* 0x0000480001007387 */ /* 0x0003e80000100800 */
.L_x_729:
        /* <DEDUP_REMOVED lines=36> */
.L_x_733:
[----:B---3--:R-:W-:-:S04]  /*0570*/  ISETP.NE.U32.AND P0, PT, RZ, c[0x0][0x368], PT ;  /* 0x0000da00ff007a0c */ /* 0x008fc80003f05070 */
[----:B------:R-:W-:-:S13]  /*0580*/  ISETP.NE.AND.EX P0, PT, RZ, c[0x0][0x36c], PT, P0 ;  /* 0x0000db00ff007a0c */ /* 0x000fda0003f05300 */
[----:B------:R-:W-:Y:S05]  /*0590*/  @!P0 BRA `(.L_x_734) ;  /* 0x0000003000008947 */ /* 0x000fea0003800000 */
[----:B------:R-:W-:-:S05]  /*05a0*/  IMAD.WIDE R4, R13, R40, c[0x0][0x368] ;  /* 0x0000da000d047625 */ /* 0x000fca00078e0228 */
[----:B------:R2:W5:Y:S01]  /*05b0*/  LDG.E R8, [R4.64] ;  /* 0x0000000804087981 */ /* 0x000562000c1e1900 */
[----:B------:R-:W-:Y:S05]  /*05c0*/  BRA `(.L_x_735) ;  /* 0x0000004000007947 */ /* 0x000fea0003800000 */
.L_x_734:
[----:B------:R-:W-:Y:S05]  /*05d0*/  @!P5 BRA `(.L_x_735) ;  /* 0x000000300000d947 */ /* 0x000fea0003800000 */
[----:B-1----:R1:W2:Y:S04]  /*05e0*/  LDG.E R0, [R4.64] ;  /* 0x0000000804007981 */ /* 0x0022a8000c1e1900 */
[----:B-1----:R-:W2:Y:S02]  /*05f0*/  LDG.E R4, [R4.64+0x4] ;  /* 0x0000040804047981 */ /* 0x002ea4000c1e1900 */
[----:B--2---:R-:W-:Y:S02]  /*0600*/  IADD3 R8, -R0, R4, RZ ;  /* 0x0000000400087210 */ /* 0x004fe40007ffe1ff */
.L_x_735:
        /* <DEDUP_REMOVED lines=15> */
[----:B------:R1:W-:Y:S04]  /*0700*/  STL [R1+0x4], R6 ;  /* 0x0000040601007387 */ /* 0x0003e80000100800 */
        /* <DEDUP_REMOVED lines=105> */
[----:B------:R-:W-:Y:S02]  /*0da0*/  IMAD.MOV.U32 R175, RZ, RZ, 0x5 ;  /* 0x00000005ffaf7424 */ /* 0x000fe400078e00ff */
[----:B------:R1:W-:Y:S01]  /*0db0*/  @P0 LDGSTS.E.BYPASS.LTC128B.128 [R74+0x6100], [R2.64+0x80], !P6 ;  /* 0x06100080024a0fae */ /* 0x0003e2000f101d48 */
[----:B------:R-:W-:Y:S02]  /*0dc0*/  IMAD.SHL.U32 R172, R169, 0x20, RZ ;  /* 0x00000020a9ac7824 */ /* 0x000fe400078e00ff */
[----:B------:R-:W-:-:S04]  /*0dd0*/  IMAD.WIDE.U32 R178, R96, c[0x0][0x1e0], RZ ;  /* 0x0000780060b27a25 */ /* 0x000fc800078e00ff */
[----:B------:R-:W-:Y:S02]  /*0de0*/  IMAD.MOV.U32 R190, RZ, RZ, c[0x0][0x1e4] ;  /* 0x00007900ffbe7624 */ /* 0x000fe400078e00ff */
[----:B------:R-:W-:-:S04]  /*0df0*/  IMAD.WIDE.U32 R188, R168, c[0x0][0x1e0], RZ ;  /* 0x00007800a8bc7a25 */ /* 0x000fc800078e00ff */
[----:B------:R-:W-:Y:S02]  /*0e00*/  IMAD R190, R190, 0x30, RZ ;  /* 0x00000030bebe7824 */ /* 0x000fe400078e02ff */
[----:B------:R-:W-:-:S04]  /*0e10*/  IMAD.WIDE.U32 R186, R167, c[0x0][0x1e0], RZ ;  /* 0x00007800a7ba7a25 */ /* 0x000fc800078e00ff */
[----:B------:R-:W-:-:S04]  /*0e20*/  IMAD.WIDE.U32 R182, R166, c[0x0][0x1e0], RZ ;  /* 0x00007800a6b67a25 */ /* 0x000fc800078e00ff */
[----:B-1----:R-:W-:Y:S01]  /*0e30*/  IMAD.IADD R3, R7, 0x1, R4 ;  /* 0x0000000107037824 */ /* 0x002fe200078e0204 */
[C---:B------:R-:W-:Y:S02]  /*0e40*/  @P2 LEA R4, P0, R0.reuse, c[0x0][0x220], 0x1 ;  /* 0x0000880000042a11 */ /* 0x040fe400078008ff */
[----:B------:R-:W-:Y:S02]  /*0e50*/  MOV R2, R6 ;  /* 0x0000000600027202 */ /* 0x000fe40000000f00 */
[----:B------:R-:W-:Y:S01]  /*0e60*/  @P2 LEA.HI.X R5, R0, c[0x0][0x224], R5, 0x1, P0 ;  /* 0x0000890000052a11 */ /* 0x000fe200000f0c05 */
[----:B------:R-:W-:Y:S01]  /*0e70*/  IMAD.SHL.U32 R0, R213, 0x2, RZ ;  /* 0x00000002d5007824 */ /* 0x000fe200078e00ff */
[----:B------:R-:W-:Y:S01]  /*0e80*/  ISETP.GE.AND P0, PT, R32, c[0x0][0x27c], PT ;  /* 0x00009f0020007a0c */ /* 0x000fe20003f06270 */
[----:B------:R-:W-:Y:S01]  /*0e90*/  IMAD.WIDE.U32 R2, R26, c[0x0][0x1e8], R2 ;  /* 0x00007a001a027a25 */ /* 0x000fe200078e0002 */
[----:B------:R-:W-:-:S03]  /*0ea0*/  @P1 IADD3 R6, P3, R20, R10, RZ ;  /* 0x0000000a14061210 */ /* 0x000fc60007f7e0ff */
[----:B------:R-:W-:-:S08]  /*0eb0*/  IMAD.MOV.U32 R92, RZ, RZ, R2 ;  /* 0x000000ffff5c7224 */ /* 0x000fd000078e0002 */
[----:B------:R-:W-:Y:S02]  /*0ec0*/  @P0 IADD3 R0, -R0, c[0x0][0x1d4], RZ ;  /* 0x0000750000000a10 */ /* 0x000fe40007ffe1ff */
[----:B--2---:R-:W-:Y:S01]  /*0ed0*/  @P4 SHF.R.S32.HI R17, RZ, 0x1f, R16 ;  /* 0x0000001fff114819 */ /* 0x004fe20000011410 */
[----:B------:R-:W-:Y:S02]  /*0ee0*/  @!P4 IMAD.MOV.U32 R16, RZ, RZ, R13 ;  /* 0x000000ffff10c224 */ /* 0x000fe400078e000d */
[----:B------:R-:W-:Y:S01]  /*0ef0*/  @!P4 IMAD.MOV.U32 R17, RZ, RZ, R9 ;  /* 0x000000ffff11c224 */ /* 0x000fe200078e0009 */
[----:B------:R-:W-:Y:S01]  /*0f00*/  ISETP.NE.AND P4, PT, R147, RZ, PT ;  /* 0x000000ff9300720c */ /* 0x000fe20003f85270 */
[----:B------:R-:W-:-:S04]  /*0f10*/  IMAD.WIDE.U32 R12, R96, c[0x0][0x280], R28 ;  /* 0x0000a000600c7a25 */ /* 0x000fc800078e001c */
[----:B------:R-:W-:Y:S02]  /*0f20*/  IMAD.MOV.U32 R110, RZ, RZ, R12 ;  /* 0x000000ffff6e7224 */ /* 0x000fe400078e000c */
[----:B------:R-:W-:-:S04]  /*0f30*/  IMAD.IADD R111, R13, 0x1, R14 ;  /* 0x000000010d6f7824 */ /* 0x000fc800078e020e */
[----:B-----5:R-:W-:Y:S02]  /*0f40*/  IMAD.WIDE.U32 R110, R165, c[0x0][0x280], R110 ;  /* 0x0000a000a56e7a25 */ /* 0x020fe400078e006e */
        /* <DEDUP_REMOVED lines=136> */
[----:B------:R-:W-:Y:S01]  /*17d0*/  IMAD.MOV.U32 R4, RZ, RZ, c[0x0][0x280] ;  /* 0x0000a000ff047624 */ /* 0x000fe200078e00ff */
[-C--:B------:R-:W-:Y:S01]  /*17e0*/  SHF.L.U64.HI R173, R3, R40.reuse, c[0x0][0x294] ;  /* 0x0000a50003ad7619 */ /* 0x080fe20000010228 */
[----:B------:R-:W-:Y:S01]  /*17f0*/  IMAD R0, R0, c[0x0][0x290], RZ ;  /* 0x0000a40000007a24 */ /* 0x000fe200078e02ff */
[-C--:B------:R-:W-:Y:S01]  /*1800*/  SHF.L.U64.HI R194, R5, R175.reuse, c[0x0][0x1e4] ;  /* 0x0000790005c27619 */ /* 0x080fe200000102af */
[C---:B------:R-:W-:Y:S01]  /*1810*/  IMAD.SHL.U32 R202, R4.reuse, 0x20, RZ ;  /* 0x0000002004ca7824 */ /* 0x040fe200078e00ff */
[C---:B------:R-:W-:Y:S01]  /*1820*/  SHF.L.U64.HI R174, R4.reuse, R175, c[0x0][0x284] ;  /* 0x0000a10004ae7619 */ /* 0x040fe200000102af */
[C---:B------:R-:W-:Y:S01]  /*1830*/  IMAD.SHL.U32 R205, R4.reuse, 0x10, RZ ;  /* 0x0000001004cd7824 */ /* 0x040fe200078e00ff */
[C---:B------:R-:W-:Y:S01]  /*1840*/  SHF.L.U64.HI R192, R4.reuse, R193, c[0x0][0x284] ;  /* 0x0000a10004c07619 */ /* 0x040fe200000102c1 */
[C---:B------:R-:W-:Y:S01]  /*1850*/  IMAD.WIDE.U32 R198, R4.reuse, 0x30, RZ ;  /* 0x0000003004c67825 */ /* 0x040fe200078e00ff */
[----:B------:R-:W-:-:S02]  /*1860*/  SHF.L.U64.HI R176, R4, R40, c[0x0][0x284] ;  /* 0x0000a10004b07619 */ /* 0x000fc40000010228 */
[----:B------:R-:W-:Y:S01]  /*1870*/  SHF.L.U32 R204, R4, 0x6, RZ ;  /* 0x0000000604cc7819 */ /* 0x000fe200000006ff */
        /* <DEDUP_REMOVED lines=14> */
[----:B------:R-:W-:Y:S01]  /*1960*/  IADD3 R142, P0, R32, R178, RZ ;  /* 0x000000b2208e7210 */ /* 0x000fe20007f1e0ff */
[----:B------:R-:W-:Y:S01]  /*1970*/  IMAD.SHL.U32 R201, R3, 0x10, RZ ;  /* 0x0000001003c97824 */ /* 0x000fe200078e00ff */
[----:B------:R-:W-:Y:S01]  /*1980*/  IADD3 R128, R199, UR5, RZ ;  /* 0x00000005c7807c10 */ /* 0x000fe2000fffe0ff */
[----:B------:R-:W-:Y:S01]  /*1990*/  IMAD.WIDE.U32 R196, R3, 0x30, RZ ;  /* 0x0000003003c47825 */ /* 0x000fe200078e00ff */
[----:B------:R-:W-:-:S02]  /*19a0*/  IADD3 R30, R28, 0x20, RZ ;  /* 0x000000201c1e7810 */ /* 0x000fc40007ffe0ff */
        /* <DEDUP_REMOVED lines=41> */
.L_x_783:
        /* <DEDUP_REMOVED lines=50> */
.L_x_741:
[----:B------:R-:W-:Y:S05]  /*1f60*/  BSYNC B0 ;  /* 0x0000000000007941 */ /* 0x000fea0003800000 */
.L_x_740:
        /* <DEDUP_REMOVED lines=39> */
.L_x_743:
[----:B------:R-:W-:Y:S05]  /*21e0*/  BSYNC B0 ;  /* 0x0000000000007941 */ /* 0x000fea0003800000 */
.L_x_742:
        /* <DEDUP_REMOVED lines=40> */
.L_x_745:
[----:B------:R-:W-:Y:S05]  /*2470*/  BSYNC B0 ;  /* 0x0000000000007941 */ /* 0x000fea0003800000 */
.L_x_744:
        /* <DEDUP_REMOVED lines=38> */
.L_x_747:
[----:B------:R-:W-:Y:S05]  /*26e0*/  BSYNC B0 ;  /* 0x0000000000007941 */ /* 0x000fea0003800000 */
.L_x_746:
        /* <DEDUP_REMOVED lines=74> */
.L_x_751:
[----:B------:R-:W-:Y:S05]  /*2b90*/  BSYNC B0 ;  /* 0x0000000000007941 */ /* 0x000fea0003800000 */
.L_x_750:
        /* <DEDUP_REMOVED lines=59> */
.L_x_749:
[----:B------:R-:W-:Y:S05]  /*2f50*/  BSYNC B1 ;  /* 0x0000000000017941 */ /* 0x000fea0003800000 */
.L_x_748:
        /* <DEDUP_REMOVED lines=62> */
.L_x_755:
[----:B------:R-:W-:Y:S05]  /*3340*/  BSYNC B0 ;  /* 0x0000000000007941 */ /* 0x000fea0003800000 */
.L_x_754:
        /* <DEDUP_REMOVED lines=59> */
.L_x_753:
[----:B------:R-:W-:Y:S05]  /*3700*/  BSYNC B1 ;  /* 0x0000000000017941 */ /* 0x000fea0003800000 */
.L_x_752:
        /* <DEDUP_REMOVED lines=62> */
.L_x_759:
[----:B------:R-:W-:Y:S05]  /*3af0*/  BSYNC B0 ;  /* 0x0000000000007941 */ /* 0x000fea0003800000 */
.L_x_758:
        /* <DEDUP_REMOVED lines=59> */
.L_x_757:
[----:B------:R-:W-:Y:S05]  /*3eb0*/  BSYNC B1 ;  /* 0x0000000000017941 */ /* 0x000fea0003800000 */
.L_x_756:
        /* <DEDUP_REMOVED lines=61> */
.L_x_762:
[----:B------:R-:W-:Y:S05]  /*4290*/  BSYNC B0 ;  /* 0x0000000000007941 */ /* 0x000fea0003800000 */
.L_x_761:
        /* <DEDUP_REMOVED lines=60> */
.L_x_739:
        /* <DEDUP_REMOVED lines=224> */
.L_x_764:
[----:B---3--:R-:W-:Y:S05]  /*5460*/  BSYNC B0 ;  /* 0x0000000000007941 */ /* 0x008fea0003800000 */
.L_x_763:
        /* <DEDUP_REMOVED lines=115> */
.L_x_766:
[----:B------:R-:W-:Y:S05]  /*5ba0*/  BSYNC B0 ;  /* 0x0000000000007941 */ /* 0x000fea0003800000 */
.L_x_765:
        /* <DEDUP_REMOVED lines=115> */
.L_x_768:
[----:B------:R-:W-:Y:S05]  /*62e0*/  BSYNC B0 ;  /* 0x0000000000007941 */ /* 0x000fea0003800000 */
.L_x_767:
        /* <DEDUP_REMOVED lines=116> */
.L_x_738:
        /* <DEDUP_REMOVED lines=19> */
.L_x_770:
[----:B------:R-:W-:Y:S05]  /*6b60*/  BSYNC B0 ;  /* 0x0000000000007941 */ /* 0x000fea0003800000 */
.L_x_769:
        /* <DEDUP_REMOVED lines=19> */
.L_x_772:
[----:B------:R-:W-:Y:S05]  /*6ca0*/  BSYNC B0 ;  /* 0x0000000000007941 */ /* 0x000fea0003800000 */
.L_x_771:
        /* <DEDUP_REMOVED lines=19> */
.L_x_774:
[----:B------:R-:W-:Y:S05]  /*6de0*/  BSYNC B0 ;  /* 0x0000000000007941 */ /* 0x000fea0003800000 */
.L_x_773:
        /* <DEDUP_REMOVED lines=18> */
.L_x_760:
[----:B------:R-:W-:Y:S05]  /*6f10*/  BSYNC B2 ;  /* 0x0000000000027941 */ /* 0x000fea0003800000 */
.L_x_737:
        /* <DEDUP_REMOVED lines=83> */
.L_x_776:
[----:B-1----:R-:W-:Y:S05]  /*7450*/  BSYNC B0 ;  /* 0x0000000000007941 */ /* 0x002fea0003800000 */
.L_x_775:
        /* <DEDUP_REMOVED lines=19> */
.L_x_778:
[----:B------:R-:W-:Y:S05]  /*7590*/  BSYNC B0 ;  /* 0x0000000000007941 */ /* 0x000fea0003800000 */
.L_x_777:
        /* <DEDUP_REMOVED lines=19> */
.L_x_780:
[----:B------:R-:W-:Y:S05]  /*76d0*/  BSYNC B0 ;  /* 0x0000000000007941 */ /* 0x000fea0003800000 */
.L_x_779:
        /* <DEDUP_REMOVED lines=19> */
.L_x_782:
[----:B------:R-:W-:Y:S05]  /*7810*/  BSYNC B0 ;  /* 0x0000000000007941 */ /* 0x000fea0003800000 */
.L_x_781:
        /* <DEDUP_REMOVED lines=37> */
.L_x_736:
[----:B-1----:R-:W-:Y:S01]  /*7a70*/  ISETP.GE.AND P0, PT, R207, 0x1, PT ;  /* 0x00000001cf00780c */ /* 0x002fe20003f06270 */
[----:B------:R-:W-:Y:S01]  /*7a80*/  IMAD.IADD R18, R181, 0x1, R180 ;  /* 0x00000001b5127824 */ /* 0x000fe200078e02b4 */
[----:B------:R-:W-:Y:S01]  /*7a90*/  PLOP3.LUT P4, PT, PT, PT, PT, 0x80, 0x0 ;  /* 0x000000000000781c */ /* 0x000fe20003f8f070 */
[----:B------:R-:W-:Y:S01]  /*7aa0*/  CS2R R14, SRZ ;  /* 0x00000000000e7805 */ /* 0x000fe2000001ff00 */
[----:B------:R-:W-:Y:S01]  /*7ab0*/  MOV R126, RZ ;  /* 0x000000ff007e7202 */ /* 0x000fe20000000f00 */
[----:B------:R-:W-:Y:S01]  /*7ac0*/  IMAD.MOV.U32 R124, RZ, RZ, RZ ;  /* 0x000000ffff7c7224 */ /* 0x000fe200078e00ff */
[----:B------:R-:W-:Y:S01]  /*7ad0*/  CS2R R130, SRZ ;  /* 0x0000000000827805 */ /* 0x000fe2000001ff00 */
[----:B------:R-:W-:Y:S01]  /*7ae0*/  CS2R R128, SRZ ;  /* 0x0000000000807805 */ /* 0x000fe2000001ff00 */
[----:B------:R-:W-:Y:S01]  /*7af0*/  CS2R R16, SRZ ;  /* 0x0000000000107805 */ /* 0x000fe2000001ff00 */
[----:B------:R-:W-:Y:S01]  /*7b00*/  MOV R122, RZ ;  /* 0x000000ff007a7202 */ /* 0x000fe20000000f00 */
[----:B------:R-:W-:Y:S01]  /*7b10*/  CS2R R120, SRZ ;  /* 0x0000000000787805 */ /* 0x000fe2000001ff00 */
[----:B--2---:R-:W-:Y:S01]  /*7b20*/  CS2R R12, SRZ ;  /* 0x00000000000c7805 */ /* 0x004fe2000001ff00 */
        /* <DEDUP_REMOVED lines=62> */
[----:B------:R-:W-:Y:S01]  /*7f10*/  CS2R R168, SRZ ;  /* 0x0000000000a87805 */ /* 0x000fe2000001ff00 */
[----:B------:R-:W-:Y:S01]  /*7f20*/  CS2R R162, SRZ ;  /* 0x0000000000a27805 */ /* 0x000fe2000001ff00 */
[----:B------:R-:W-:Y:S01]  /*7f30*/  CS2R R54, SRZ ;  /* 0x0000000000367805 */ /* 0x000fe2000001ff00 */
        /* <DEDUP_REMOVED lines=13> */
[----:B------:R-:W-:Y:S01]  /*8010*/  IMAD.MOV.U32 R144, RZ, RZ, RZ ;  /* 0x000000ffff907224 */ /* 0x000fe200078e00ff */
[----:B------:R-:W-:Y:S01]  /*8020*/  MOV R64, RZ ;  /* 0x000000ff00407202 */ /* 0x000fe20000000f00 */
[----:B------:R-:W-:Y:S01]  /*8030*/  CS2R R62, SRZ ;  /* 0x00000000003e7805 */ /* 0x000fe2000001ff00 */
[----:B------:R-:W-:Y:S01]  /*8040*/  IMAD.MOV.U32 R61, RZ, RZ, RZ ;  /* 0x000000ffff3d7224 */ /* 0x000fe200078e00ff */
[----:B------:R-:W-:Y:S05]  /*8050*/  @!P0 BRA `(.L_x_784) ;  /* 0x00011de000008947 */ /* 0x000fea0003800000 */
[----:B------:R-:W2:Y:S01]  /*8060*/  LDL R60, [R1+0x48] ;  /* 0x00004800013c7983 */ /* 0x000ea20000100800 */
[----:B------:R-:W-:-:S03]  /*8070*/  ISETP.NE.U32.AND P0, PT, RZ, c[0x0][0x340], PT ;  /* 0x0000d000ff007a0c */ /* 0x000fc60003f05070 */
[----:B------:R-:W3:Y:S01]  /*8080*/  LDL R173, [R1+0x4] ;  /* 0x0000040001ad7983 */ /* 0x000ee20000100800 */
        /* <DEDUP_REMOVED lines=13> */
[----:B------:R-:W-:Y:S02]  /*8160*/  IMAD R17, R209, 0x80, R72 ;  /* 0x00000080d1117824 */ /* 0x000fe400078e0248 */
[----:B------:R-:W-:-:S05]  /*8170*/  IMAD R24, R185, c[0x0][0x2c4], RZ ;  /* 0x0000b100b9187a24 */ /* 0x000fca00078e02ff */
[C---:B------:R-:W-:Y:S02]  /*8180*/  ISETP.GE.AND P6, PT, R17.reuse, R24, PT ;  /* 0x000000181100720c */ /* 0x040fe40003fc6270 */
[----:B------:R-:W-:Y:S01]  /*8190*/  IADD3 R16, R17, 0x30, RZ ;  /* 0x0000003011107810 */ /* 0x000fe20007ffe0ff */
[----:B--2---:R-:W-:-:S05]  /*81a0*/  @P5 IMAD.WIDE R2, R60, R2, c[0x0][0x340] ;  /* 0x0000d0003c025625 */ /* 0x004fca00078e0202 */
[----:B------:R2:W4:Y:S01]  /*81b0*/  @P5 LDG.E R22, [R2.64] ;  /* 0x0000000802165981 */ /* 0x000522000c1e1900 */
[----:B------:R-:W-:Y:S01]  /*81c0*/  SHF.R.S32.HI R19, RZ, 0x1f, R60 ;  /* 0x0000001fff137819 */ /* 0x000fe2000001143c */
[----:B------:R-:W-:Y:S01]  /*81d0*/  IMAD.MOV.U32 R159, RZ, RZ, c[0x0][0x1e0] ;  /* 0x00007800ff9f7624 */ /* 0x000fe200078e00ff */
[----:B---3--:R-:W-:Y:S02]  /*81e0*/  LEA.HI.SX32 R73, R173, 0xffffffff, 0x1a ;  /* 0xffffffffad497811 */ /* 0x008fe400078fd2ff */
[----:B------:R-:W-:Y:S01]  /*81f0*/  SEL R6, R19, RZ, !P0 ;  /* 0x000000ff13067207 */ /* 0x000fe20004000000 */
[C---:B------:R-:W-:Y:S01]  /*8200*/  IMAD.SHL.U32 R163, R159.reuse, 0x40, RZ ;  /* 0x000000409fa37824 */ /* 0x040fe200078e00ff */
[----:B------:R-:W-:Y:S01]  /*8210*/  SHF.R.S32.HI R48, RZ, 0x1f, R73 ;  /* 0x0000001fff307819 */ /* 0x000fe20000011449 */
[----:B------:R-:W-:Y:S01]  /*8220*/  IMAD.WIDE.U32 R160, R159, 0x20, RZ ;  /* 0x000000209fa07825 */ /* 0x000fe200078e00ff */
[----:B------:R-:W-:-:S03]  /*8230*/  LEA.HI R47, R156, R212, RZ, 0x4 ;  /* 0x000000d49c2f7211 */ /* 0x000fc600078f20ff */
        /* <DEDUP_REMOVED lines=26> */
[----:B------:R-:W-:Y:S01]  /*83e0*/  IMAD.IADD R3, R3, 0x1, R6 ;  /* 0x0000000103037824 */ /* 0x000fe200078e0206 */
[----:B------:R-:W-:Y:S01]  /*83f0*/  IADD3 R6, R17, 0x20, RZ ;  /* 0x0000002011067810 */ /* 0x000fe20007ffe0ff */
[----:B------:R-:W-:Y:S01]  /*8400*/  IMAD R0, R5, c[0x0][0x1a8], RZ ;  /* 0x00006a0005007a24 */ /* 0x000fe200078e02ff */
[----:B------:R-:W-:Y:S01]  /*8410*/  IADD3 R21, R20, 0x40, RZ ;  /* 0x0000004014157810 */ /* 0x000fe20007ffe0ff */
[----:B------:R-:W-:Y:S01]  /*8420*/  IMAD.WIDE.U32 R2, R4, c[0x0][0x1a8], R2 ;  /* 0x00006a0004027a25 */ /* 0x000fe200078e0002 */
[----:B------:R-:W-:Y:S02]  /*8430*/  ISETP.GE.AND P4, PT, R20, c[0x0][0x198], PT ;  /* 0x0000660014007a0c */ /* 0x000fe40003f86270 */
[----:B------:R-:W-:Y:S01]  /*8440*/  ISETP.GE.AND P1, PT, R6, R24, PT ;  /* 0x000000180600720c */ /* 0x000fe20003f26270 */
[----:B------:R-:W-:Y:S01]  /*8450*/  IMAD R0, R4, c[0x0][0x1ac], R0 ;  /* 0x00006b0004007a24 */ /* 0x000fe200078e0200 */
[----:B------:R-:W-:Y:S01]  /*8460*/  LEA R14, P0, R2, c[0x0][0x160], 0x1 ;  /* 0x00005800020e7a11 */ /* 0x000fe200078008ff */
[----:B------:R-:W-:Y:S01]  /*8470*/  IMAD.SHL.U32 R7, R72, 0x40, RZ ;  /* 0x0000004048077824 */ /* 0x000fe200078e00ff */
[----:B------:R-:W-:Y:S01]  /*8480*/  ISETP.GE.AND P3, PT, R21, c[0x0][0x198], PT ;  /* 0x0000660015007a0c */ /* 0x000fe20003f66270 */
[----:B------:R-:W-:Y:S01]  /*8490*/  IMAD.IADD R0, R3, 0x1, R0 ;  /* 0x0000000103007824 */ /* 0x000fe200078e0200 */
[----:B------:R-:W-:Y:S01]  /*84a0*/  LEA.HI R3, R156, R212, RZ, 0x6 ;  /* 0x000000d49c037211 */ /* 0x000fe200078f30ff */
[----:B------:R-:W1:Y:S01]  /*84b0*/  SHFL.IDX PT, R4, R14, RZ, 0x181f ;  /* 0x00181fff0e047589 */ /* 0x000e6200000e0000 */
[----:B------:R-:W-:Y:S01]  /*84c0*/  IMAD.SHL.U32 R34, R84, 0x8, RZ ;  /* 0x0000000854227824 */ /* 0x000fe200078e00ff */
[----:B------:R-:W-:-:S02]  /*84d0*/  LOP3.LUT R25, R7, 0x1c0, RZ, 0xc0, !PT ;  /* 0x000001c007197812 */ /* 0x000fc400078ec0ff */
[----:B------:R-:W-:Y:S01]  /*84e0*/  LEA.HI.X R15, R2, c[0x0][0x164], R0, 0x1, P0 ;  /* 0x00005900020f7a11 */ /* 0x000fe200000f0c00 */
[----:B------:R-:W-:Y:S01]  /*84f0*/  SHFL.IDX PT, R8, R14, 0x2, 0x181f ;  /* 0x00581f000e087f89 */ /* 0x000fe200000e0000 */
[----:B------:R-:W-:Y:S02]  /*8500*/  IADD3 R0, R17, 0x10, RZ ;  /* 0x0000001011007810 */ /* 0x000fe40007ffe0ff */
[--C-:B------:R-:W-:Y:S01]  /*8510*/  LOP3.LUT R13, R25, 0x38, R34.reuse, 0xf8, !PT ;  /* 0x00000038190d7812 */ /* 0x100fe200078ef822 */
[----:B------:R-:W2:Y:S01]  /*8520*/  SHFL.IDX PT, R5, R15, RZ, 0x181f ;  /* 0x00181fff0f057589 */ /* 0x000ea200000e0000 */
[----:B------:R-:W-:Y:S01]  /*8530*/  ISETP.GE.AND P2, PT, R0, R24, PT ;  /* 0x000000180000720c */ /* 0x000fe20003f46270 */
[----:B------:R-:W-:Y:S01]  /*8540*/  IMAD.SHL.U32 R0, R3, 0x8, RZ ;  /* 0x0000000803007824 */ /* 0x000fe200078e00ff */
[----:B------:R-:W-:Y:S01]  /*8550*/  SHF.R.U32.HI R28, RZ, 0x3, R25 ;  /* 0x00000003ff1c7819 */ /* 0x000fe20000011619 */
[----:B------:R-:W3:Y:S01]  /*8560*/  SHFL.IDX PT, R2, R14, 0x1, 0x181f ;  /* 0x00381f000e027f89 */ /* 0x000ee200000e0000 */
[----:B------:R-:W-:-:S02]  /*8570*/  SHF.R.S32.HI R35, RZ, 0x1f, R34 ;  /* 0x0000001fff237819 */ /* 0x000fc40000011422 */
[----:B------:R-:W-:Y:S01]  /*8580*/  LOP3.LUT R26, R0, 0xfffffe00, RZ, 0xc0, !PT ;  /* 0xfffffe00001a7812 */ /* 0x000fe200078ec0ff */
[----:B------:R-:W3:Y:S01]  /*8590*/  SHFL.IDX PT, R3, R15, 0x1, 0x181f ;  /* 0x00381f000f037f89 */ /* 0x000ee200000e0000 */
[--C-:B------:R-:W-:Y:S02]  /*85a0*/  @!P6 SHF.R.S32.HI R0, RZ, 0x1f, R21.reuse ;  /* 0x0000001fff00e819 */ /* 0x100fe40000011415 */
[----:B------:R-:W-:Y:S02]  /*85b0*/  LOP3.LUT R252, R26, R13, R28, 0xf6, !PT ;  /* 0x0000000d1afc7212 */ /* 0x000fe400078ef61c */
[----:B------:R-:W-:Y:S02]  /*85c0*/  @!P6 LEA.HI R12, R0, R21, RZ, 0x3 ;  /* 0x00000015000ce211 */ /* 0x000fe400078f18ff */
[----:B------:R-:W-:Y:S02]  /*85d0*/  @!P2 SHF.R.S32.HI R9, RZ, 0x1f, R21 ;  /* 0x0000001fff09a819 */ /* 0x000fe40000011415 */
[----:B-1----:R-:W-:-:S02]  /*85e0*/  @!P6 LEA R6, P0, R20, R4, 0x1 ;  /* 0x000000041406e211 */ /* 0x002fc400078008ff */
[----:B------:R-:W-:Y:S02]  /*85f0*/  @!P2 LEA.HI R0, R9, R21, RZ, 0x3 ;  /* 0x000000150900a211 */ /* 0x000fe400078f18ff */
[----:B------:R-:W1:Y:S01]  /*8600*/  SHFL.IDX PT, R9, R15, 0x2, 0x181f ;  /* 0x00581f000f097f89 */ /* 0x000e6200000e0000 */
[----:B------:R-:W-:Y:S02]  /*8610*/  @!P6 LOP3.LUT R12, R12, 0xfffffff8, RZ, 0xc0, !PT ;  /* 0xfffffff80c0ce812 */ /* 0x000fe400078ec0ff */
[----:B--2---:R-:W-:Y:S02]  /*8620*/  @!P6 LEA.HI.X R7, R20, R5, R35, 0x1, P0 ;  /* 0x000000051407e211 */ /* 0x004fe400000f0c23 */
[----:B------:R-:W-:Y:S01]  /*8630*/  @!P2 LOP3.LUT R0, R0, 0xfffffff8, RZ, 0xc0, !PT ;  /* 0xfffffff80000a812 */ /* 0x000fe200078ec0ff */
[----:B------:R-:W-:Y:S01]  /*8640*/  @!P6 IMAD.WIDE R12, R12, 0x2, R4 ;  /* 0x000000020c0ce825 */ /* 0x000fe200078e0204 */
[----:B---3--:R-:W-:Y:S01]  /*8650*/  @!P2 LEA R10, P0, R20, R2, 0x1 ;  /* 0x00000002140aa211 */ /* 0x008fe200078008ff */
[----:B------:R-:W2:Y:S02]  /*8660*/  SHFL.IDX PT, R4, R14, 0x3, 0x181f ;  /* 0x00781f000e047f89 */ /* 0x000ea400000e0000 */
[----:B------:R-:W-:Y:S01]  /*8670*/  @!P6 IMAD.SHL.U32 R5, R252, 0x2, RZ ;  /* 0x00000002fc05e824 */ /* 0x000fe200078e00ff */
[----:B------:R-:W-:Y:S01]  /*8680*/  @!P2 LEA.HI.X R11, R20, R3, R35, 0x1, P0 ;  /* 0x00000003140ba211 */ /* 0x000fe200000f0c23 */
[----:B------:R-:W-:Y:S01]  /*8690*/  @!P2 IMAD.WIDE R2, R0, 0x2, R2 ;  /* 0x000000020002a825 */ /* 0x000fe200078e0202 */
[----:B------:R-:W-:-:S02]  /*86a0*/  ISETP.GE.AND P0, PT, R16, R24, PT ;  /* 0x000000181000720c */ /* 0x000fc40003f06270 */
[----:B------:R3:W-:Y:S01]  /*86b0*/  @!P6 LDGSTS.E.BYPASS.LTC128B.128 [R5+0x8100], [R6.64], !P4 ;  /* 0x081000000605efae */ /* 0x0007e2000e101d48 */
[----:B------:R-:W-:-:S03]  /*86c0*/  @!P2 IMAD.SHL.U32 R0, R252, 0x2, RZ ;  /* 0x00000002fc00a824 */ /* 0x000fc600078e00ff */
[----:B------:R1:W-:Y:S04]  /*86d0*/  @!P6 LDGSTS.E.BYPASS.LTC128B.128 [R5+0xc100], [R12.64], !P3 ;  /* 0x0c1000000c05efae */ /* 0x0003e8000d901d48 */
[----:B------:R2:W-:Y:S04]  /*86e0*/  @!P2 LDGSTS.E.BYPASS.LTC128B.128 [R0+0x8900], [R10.64], !P4 ;  /* 0x089000000a00afae */ /* 0x0005e8000e101d48 */
[----:B------:R2:W-:Y:S01]  /*86f0*/  @!P2 LDGSTS.E.BYPASS.LTC128B.128 [R0+0xc900], [R2.64], !P3 ;  /* 0x0c9000000200afae */ /* 0x0005e2000d901d48 */
[--C-:B---3--:R-:W-:Y:S02]  /*8700*/  @!P1 SHF.R.S32.HI R7, RZ, 0x1f, R21.reuse ;  /* 0x0000001fff079819 */ /* 0x108fe40000011415 */
[----:B------:R-:W-:Y:S01]  /*8710*/  @!P1 LEA R6, P2, R20, R8, 0x1 ;  /* 0x0000000814069211 */ /* 0x000fe200078408ff */
[----:B-1----:R-:W1:Y:S01]  /*8720*/  SHFL.IDX PT, R5, R15, 0x3, 0x181f ;  /* 0x00781f000f057f89 */ /* 0x002e6200000e0000 */
[----:B------:R-:W-:Y:S01]  /*8730*/  IMAD R12, R214, c[0x0][0x1e8], RZ ;  /* 0x00007a00d60c7a24 */ /* 0x000fe200078e02ff */
[----:B--2---:R-:W-:-:S03]  /*8740*/  @!P0 SHF.R.S32.HI R10, RZ, 0x1f, R21 ;  /* 0x0000001fff0a8819 */ /* 0x004fc60000011415 */
[----:B------:R-:W-:Y:S01]  /*8750*/  IMAD R12, R59, c[0x0][0x1ec], R12 ;  /* 0x00007b003b0c7a24 */ /* 0x000fe200078e020c */
[----:B------:R-:W-:Y:S02]  /*8760*/  @!P1 LEA.HI R0, R7, R21, RZ, 0x3 ;  /* 0x0000001507009211 */ /* 0x000fe400078f18ff */
[----:B------:R-:W-:Y:S02]  /*8770*/  IADD3 R2, R17, 0x40, RZ ;  /* 0x0000004011027810 */ /* 0x000fe40007ffe0ff */
[----:B------:R-:W-:Y:S01]  /*8780*/  @!P1 LOP3.LUT R3, R0, 0xfffffff8, RZ, 0xc0, !PT ;  /* 0xfffffff800039812 */ /* 0x000fe200078ec0ff */
[----:B------:R-:W-:Y:S01]  /*8790*/  @!P1 IMAD.SHL.U32 R0, R252, 0x2, RZ ;  /* 0x00000002fc009824 */ /* 0x000fe200078e00ff */
[----:B------:R-:W-:Y:S02]  /*87a0*/  @!P1 LEA.HI.X R7, R20, R9, R35, 0x1, P2 ;  /* 0x0000000914079211 */ /* 0x000fe400010f0c23 */
[----:B------:R-:W-:Y:S01]  /*87b0*/  ISETP.GE.AND P2, PT, R2, R24, PT ;  /* 0x000000180200720c */ /* 0x000fe20003f46270 */
[----:B------:R-:W-:Y:S01]  /*87c0*/  @!P1 IMAD.WIDE R8, R3, 0x2, R8 ;  /* 0x0000000203089825 */ /* 0x000fe200078e0208 */
[----:B------:R-:W2:Y:S01]  /*87d0*/  SHFL.IDX PT, R2, R14, 0x4, 0x181f ;  /* 0x00981f000e027f89 */ /* 0x000ea200000e0000 */
[----:B------:R-:W-:-:S03]  /*87e0*/  @!P0 LEA.HI R10, R10, R21, RZ, 0x3 ;  /* 0x000000150a0a8211 */ /* 0x000fc600078f18ff */
[----:B------:R-:W3:Y:S04]  /*87f0*/  SHFL.IDX PT, R3, R15, 0x4, 0x181f ;  /* 0x00981f000f037f89 */ /* 0x000ee800000e0000 */
[----:B------:R1:W-:Y:S04]  /*8800*/  @!P1 LDGSTS.E.BYPASS.LTC128B.128 [R0+0x9100], [R6.64], !P4 ;  /* 0x0910000006009fae */ /* 0x0003e8000e101d48 */
[----:B------:R2:W-:Y:S01]  /*8810*/  @!P1 LDGSTS.E.BYPASS.LTC128B.128 [R0+0xd100], [R8.64], !P3 ;  /* 0x0d10000008009fae */ /* 0x0005e2000d901d48 */
[----:B-1----:R-:W-:Y:S02]  /*8820*/  @!P0 LEA R6, P1, R20, R4, 0x1 ;  /* 0x0000000414068211 */ /* 0x002fe400078208ff */
[----:B--2---:R-:W-:Y:S01]  /*8830*/  @!P0 LOP3.LUT R0, R10, 0xfffffff8, RZ, 0xc0, !PT ;  /* 0xfffffff80a008812 */ /* 0x004fe200078ec0ff */
[----:B------:R-:W-:Y:S01]  /*8840*/  @!P0 IMAD.SHL.U32 R9, R252, 0x2, RZ ;  /* 0x00000002fc098824 */ /* 0x000fe200078e00ff */
[----:B------:R-:W-:Y:S01]  /*8850*/  @!P0 LEA.HI.X R7, R20, R5, R35, 0x1, P1 ;  /* 0x0000000514078211 */ /* 0x000fe200008f0c23 */
[----:B------:R-:W1:Y:S02]  /*8860*/  SHFL.IDX PT, R8, R14, 0x5, 0x181f ;  /* 0x00b81f000e087f89 */ /* 0x000e6400000e0000 */
[----:B------:R-:W-:Y:S01]  /*8870*/  @!P0 IMAD.WIDE R4, R0, 0x2, R4 ;  /* 0x0000000200048825 */ /* 0x000fe200078e0204 */
[----:B------:R-:W-:Y:S01]  /*8880*/  @!P2 SHF.R.S32.HI R0, RZ, 0x1f, R21 ;  /* 0x0000001fff00a819 */ /* 0x000fe20000011415 */
[----:B------:R2:W-:Y:S03]  /*8890*/  @!P0 LDGSTS.E.BYPASS.LTC128B.128 [R9+0x9900], [R6.64], !P4 ;  /* 0x0990000006098fae */ /* 0x0005e6000e101d48 */
[----:B------:R-:W-:Y:S01]  /*88a0*/  @!P2 LEA.HI R0, R0, R21, RZ, 0x3 ;  /* 0x000000150000a211 */ /* 0x000fe200078f18ff */
[----:B------:R1:W-:Y:S01]  /*88b0*/  @!P0 LDGSTS.E.BYPASS.LTC128B.128 [R9+0xd900], [R4.64], !P3 ;  /* 0x0d90000004098fae */ /* 0x0003e2000d901d48 */
[----:B------:R-:W-:-:S02]  /*88c0*/  IADD3 R16, P3, R72, R18, RZ ;  /* 0x0000001248107210 */ /* 0x000fc40007f7e0ff */
[----:B--2---:R-:W-:Y:S02]  /*88d0*/  SHF.R.S32.HI R7, RZ, 0x1f, R18 ;  /* 0x0000001fff077819 */ /* 0x004fe40000011412 */
[----:B------:R-:W-:Y:S01]  /*88e0*/  IADD3 R6, R17, 0x50, RZ ;  /* 0x0000005011067810 */ /* 0x000fe20007ffe0ff */
[----:B-1----:R-:W1:Y:S01]  /*88f0*/  SHFL.IDX PT, R9, R15, 0x5, 0x181f ;  /* 0x00b81f000f097f89 */ /* 0x002e6200000e0000 */
[----:B------:R-:W-:Y:S02]  /*8900*/  LEA.HI.X.SX32 R18, R72, R7, 0x1, P3 ;  /* 0x0000000748127211 */ /* 0x000fe400018f0eff */
[----:B------:R-:W-:Y:S02]  /*8910*/  @!P2 LEA R4, P0, R20, R2, 0x1 ;  /* 0x000000021404a211 */ /* 0x000fe400078008ff */
[----:B------:R-:W-:Y:S02]  /*8920*/  ISETP.GE.AND P3, PT, R21, c[0x0][0x198], PT ;  /* 0x0000660015007a0c */ /* 0x000fe40003f66270 */
[----:B------:R-:W-:-:S02]  /*8930*/  ISETP.GE.AND P1, PT, R6, R24, PT ;  /* 0x000000180600720c */ /* 0x000fc40003f26270 */
[----:B------:R-:W-:Y:S01]  /*8940*/  @!P2 LOP3.LUT R6, R0, 0xfffffff8, RZ, 0xc0, !PT ;  /* 0xfffffff80006a812 */ /* 0x000fe200078ec0ff */
[----:B------:R-:W-:Y:S01]  /*8950*/  @!P2 IMAD.SHL.U32 R0, R252, 0x2, RZ ;  /* 0x00000002fc00a824 */ /* 0x000fe200078e00ff */
[----:B---3--:R-:W-:Y:S02]  /*8960*/  @!P2 LEA.HI.X R5, R20, R3, R35, 0x1, P0 ;  /* 0x000000031405a211 */ /* 0x008fe400000f0c23 */
[----:B------:R-:W-:Y:S01]  /*8970*/  IADD3 R7, R17, 0x60, RZ ;  /* 0x0000006011077810 */ /* 0x000fe20007ffe0ff */
[----:B------:R-:W-:Y:S02]  /*8980*/  @!P2 IMAD.WIDE R2, R6, 0x2, R2 ;  /* 0x000000020602a825 */ /* 0x000fe400078e0202 */
[----:B------:R2:W-:Y:S01]  /*8990*/  @!P2 LDGSTS.E.BYPASS.LTC128B.128 [R0+0xa100], [R4.64], !P4 ;  /* 0x0a1000000400afae */ /* 0x0005e2000e101d48 */
[----:B------:R-:W-:-:S03]  /*89a0*/  ISETP.GE.AND P0, PT, R7, R24, PT ;  /* 0x000000180700720c */ /* 0x000fc60003f06270 */
[----:B------:R3:W-:Y:S01]  /*89b0*/  @!P2 LDGSTS.E.BYPASS.LTC128B.128 [R0+0xe100], [R2.64], !P3 ;  /* 0x0e1000000200afae */ /* 0x0007e2000d901d48 */
[----:B------:R-:W-:-:S03]  /*89c0*/  @!P1 LEA R10, P2, R20, R8, 0x1 ;  /* 0x00000008140a9211 */ /* 0x000fc600078408ff */
[----:B------:R-:W-:Y:S01]  /*89d0*/  SHFL.IDX PT, R6, R14, 0x6, 0x181f ;  /* 0x00d81f000e067f89 */ /* 0x000fe200000e0000 */
[----:B-1----:R-:W-:-:S03]  /*89e0*/  @!P1 LEA.HI.X R11, R20, R9, R35, 0x1, P2 ;  /* 0x00000009140b9211 */ /* 0x002fc600010f0c23 */
[----:B------:R-:W1:Y:S01]  /*89f0*/  SHFL.IDX PT, R7, R15, 0x6, 0x181f ;  /* 0x00d81f000f077f89 */ /* 0x000e6200000e0000 */
[----:B--2---:R-:W-:-:S04]  /*8a00*/  IMAD R4, R18, c[0x0][0x1e0], RZ ;  /* 0x0000780012047a24 */ /* 0x004fc800078e02ff */
[C---:B------:R-:W-:Y:S01]  /*8a10*/  IMAD R4, R16.reuse, c[0x0][0x1e4], R4 ;  /* 0x0000790010047a24 */ /* 0x040fe200078e0204 */
[----:B---3--:R-:W-:Y:S01]  /*8a20*/  IADD3 R0, R17, 0x70, RZ ;  /* 0x0000007011007810 */ /* 0x008fe20007ffe0ff */
[----:B------:R-:W-:-:S03]  /*8a30*/  IMAD.WIDE.U32 R2, R16, c[0x0][0x1e0], R34 ;  /* 0x0000780010027a25 */ /* 0x000fc600078e0022 */
[----:B------:R-:W-:Y:S01]  /*8a40*/  ISETP.GE.AND P2, PT, R0, R24, PT ;  /* 0x000000180000720c */ /* 0x000fe20003f46270 */
[----:B------:R-:W-:Y:S01]  /*8a50*/  IMAD.IADD R3, R3, 0x1, R4 ;  /* 0x0000000103037824 */ /* 0x000fe200078e0204 */
[--C-:B------:R-:W-:Y:S02]  /*8a60*/  @!P1 SHF.R.S32.HI R4, RZ, 0x1f, R21.reuse ;  /* 0x0000001fff049819 */ /* 0x100fe40000011415 */
[----:B------:R-:W-:Y:S01]  /*8a70*/  @!P0 SHF.R.S32.HI R0, RZ, 0x1f, R21 ;  /* 0x0000001fff008819 */ /* 0x000fe20000011415 */
[----:B------:R-:W-:Y:S01]  /*8a80*/  IMAD.WIDE.U32 R2, R59, c[0x0][0x1e8], R2 ;  /* 0x00007a003b027a25 */ /* 0x000fe200078e0002 */
[-C--:B------:R-:W-:Y:S02]  /*8a90*/  @!P1 LEA.HI R4, R4, R21.reuse, RZ, 0x3 ;  /* 0x0000001504049211 */ /* 0x080fe400078f18ff */
[----:B------:R-:W-:Y:S01]  /*8aa0*/  @!P0 LEA.HI R13, R0, R21, RZ, 0x3 ;  /* 0x00000015000d8211 */ /* 0x000fe200078f18ff */
[----:B------:R-:W-:Y:S01]  /*8ab0*/  @!P1 IMAD.SHL.U32 R0, R252, 0x2, RZ ;  /* 0x00000002fc009824 */ /* 0x000fe200078e00ff */
[----:B------:R-:W-:-:S03]  /*8ac0*/  @!P1 LOP3.LUT R4, R4, 0xfffffff8, RZ, 0xc0, !PT ;  /* 0xfffffff804049812 */ /* 0x000fc600078ec0ff */
[----:B------:R-:W-:Y:S01]  /*8ad0*/  @!P2 SHF.R.S32.HI R5, RZ, 0x1f, R21 ;  /* 0x0000001fff05a819 */ /* 0x000fe20000011415 */
[----:B------:R2:W-:Y:S01]  /*8ae0*/  @!P1 LDGSTS.E.BYPASS.LTC128B.128 [R0+0xa900], [R10.64], !P4 ;  /* 0x0a9000000a009fae */ /* 0x0005e2000e101d48 */
[----:B------:R-:W-:Y:S02]  /*8af0*/  @!P1 IMAD.WIDE R8, R4, 0x2, R8 ;  /* 0x0000000204089825 */ /* 0x000fe400078e0208 */
[----:B------:R-:W-:Y:S02]  /*8b00*/  @!P2 LEA.HI R17, R5, R21, RZ, 0x3 ;  /* 0x000000150511a211 */ /* 0x000fe400078f18ff */
[----:B------:R-:W-:Y:S01]  /*8b10*/  IMAD.IADD R5, R12, 0x1, R3 ;  /* 0x000000010c057824 */ /* 0x000fe200078e0203 */
[----:B------:R3:W-:Y:S01]  /*8b20*/  @!P1 LDGSTS.E.BYPASS.LTC128B.128 [R0+0xe900], [R8.64], !P3 ;  /* 0x0e90000008009fae */ /* 0x0007e2000d901d48 */
[----:B----4-:R-:W-:Y:S01]  /*8b30*/  @P5 SHF.R.S32.HI R3, RZ, 0x1f, R22 ;  /* 0x0000001fff035819 */ /* 0x010fe20000011416 */
[----:B------:R-:W-:Y:S02]  /*8b40*/  @!P5 IMAD.MOV.U32 R3, RZ, RZ, R19 ;  /* 0x000000ffff03d224 */ /* 0x000fe400078e0013 */
[----:B------:R-:W-:-:S02]  /*8b50*/  IMAD.MOV.U32 R4, RZ, RZ, R2 ;  /* 0x000000ffff047224 */ /* 0x000fc400078e0002 */
[----:B------:R-:W-:Y:S02]  /*8b60*/  @P5 IMAD.MOV.U32 R2, RZ, RZ, R22 ;  /* 0x000000ffff025224 */ /* 0x000fe400078e0016 */
[----:B------:R-:W-:Y:S02]  /*8b70*/  @!P5 IMAD.MOV.U32 R2, RZ, RZ, R60 ;  /* 0x000000ffff02d224 */ /* 0x000fe400078e003c */
[----:B------:R-:W-:Y:S01]  /*8b80*/  IMAD.MOV.U32 R12, RZ, RZ, c[0x0][0x1e4] ;  /* 0x00007900ff0c7624 */ /* 0x000fe200078e00ff */
[----:B--2---:R-:W-:-:S05]  /*8b90*/  @!P0 LOP3.LUT R10, R13, 0xfffffff8, RZ, 0xc0, !PT ;  /* 0xfffffff80d0a8812 */ /* 0x004fca00078ec0ff */
[----:B-1----:R-:W-:Y:S01]  /*8ba0*/  @!P0 IMAD.WIDE R10, R10, 0x2, R6 ;  /* 0x000000020a0a8825 */ /* 0x002fe200078e0206 */
[----:B---3--:R-:W-:Y:S02]  /*8bb0*/  @!P0 LEA R8, P1, R20, R6, 0x1 ;  /* 0x0000000614088211 */ /* 0x008fe400078208ff */
[----:B------:R1:W2:Y:S01]  /*8bc0*/  SHFL.IDX PT, R6, R14, 0x7, 0x181f ;  /* 0x00f81f000e067f89 */ /* 0x0002a200000e0000 */
[----:B------:R-:W-:Y:S01]  /*8bd0*/  @!P0 IMAD.SHL.U32 R0, R252, 0x2, RZ ;  /* 0x00000002fc008824 */ /* 0x000fe200078e00ff */
[----:B------:R-:W-:Y:S02]  /*8be0*/  @!P0 LEA.HI.X R9, R20, R7, R35, 0x1, P1 ;  /* 0x0000000714098211 */ /* 0x000fe400008f0c23 */
[----:B------:R-:W-:Y:S01]  /*8bf0*/  ISETP.NE.U32.AND P1, PT, RZ, c[0x0][0x350], PT ;  /* 0x0000d400ff007a0c */ /* 0x000fe20003f25070 */
[----:B------:R-:W3:Y:S04]  /*8c00*/  SHFL.IDX PT, R7, R15, 0x7, 0x181f ;  /* 0x00f81f000f077f89 */ /* 0x000ee800000e0000 */
[----:B------:R4:W-:Y:S04]  /*8c10*/  @!P0 LDGSTS.E.BYPASS.LTC128B.128 [R0+0xb100], [R8.64], !P4 ;  /* 0x0b10000008008fae */ /* 0x0009e8000e101d48 */
[----:B------:R4:W-:Y:S01]  /*8c20*/  @!P0 LDGSTS.E.BYPASS.LTC128B.128 [R0+0xf100], [R10.64], !P3 ;  /* 0x0f1000000a008fae */ /* 0x0009e2000d901d48 */
[----:B------:R-:W-:-:S04]  /*8c30*/  ISETP.NE.AND.EX P0, PT, RZ, c[0x0][0x354], PT, P1 ;  /* 0x0000d500ff007a0c */ /* 0x000fc80003f05310 */
[----:B------:R-:W-:Y:S02]  /*8c40*/  SEL R13, R2, RZ, !P0 ;  /* 0x000000ff020d7207 */ /* 0x000fe40004000000 */
[----:B-1----:R-:W-:Y:S01]  /*8c50*/  SEL R14, R3, RZ, !P0 ;  /* 0x000000ff030e7207 */ /* 0x002fe20004000000 */
[----:B------:R-:W-:Y:S02]  /*8c60*/  IMAD.MOV.U32 R3, RZ, RZ, 0x6 ;  /* 0x00000006ff037424 */ /* 0x000fe400078e00ff */
[----:B------:R-:W-:Y:S01]  /*8c70*/  IMAD.WIDE.U32 R22, R13, c[0x0][0x1f0], R4 ;  /* 0x00007c000d167a25 */ /* 0x000fe200078e0004 */
[C---:B--2---:R-:W-:Y:S02]  /*8c80*/  @!P2 LEA R4, P1, R20.reuse, R6, 0x1 ;  /* 0x000000061404a211 */ /* 0x044fe400078208ff */
[----:B------:R-:W-:Y:S01]  /*8c90*/  SHF.L.U64.HI R158, R159, R3, c[0x0][0x1e4] ;  /* 0x000079009f9e7619 */ /* 0x000fe20000010203 */
[----:B------:R-:W-:Y:S01]  /*8ca0*/  IMAD.MOV.U32 R166, RZ, RZ, R22 ;  /* 0x000000ffffa67224 */ /* 0x000fe200078e0016 */
[----:B---3--:R-:W-:Y:S01]  /*8cb0*/  @!P2 LEA.HI.X R5, R20, R7, R35, 0x1, P1 ;  /* 0x000000071405a211 */ /* 0x008fe200008f0c23 */
[----:B------:R1:W-:Y:S01]  /*8cc0*/  STL.64 [R1+0x40], R22 ;  /* 0x0000401601007387 */ /* 0x0003e20000100a00 */
[----:B----4-:R-:W-:-:S04]  /*8cd0*/  IMAD.IADD R8, R207, 0x1, -R72 ;  /* 0x00000001cf087824 */ /* 0x010fc800078e0a48 */
[----:B------:R-:W-:Y:S02]  /*8ce0*/  IMAD R8, R73, -0x40, R8 ;  /* 0xffffffc049087824 */ /* 0x000fe400078e0208 */
[----:B------:R-:W-:Y:S02]  /*8cf0*/  IMAD R0, R14, c[0x0][0x1f0], RZ ;  /* 0x00007c000e007a24 */ /* 0x000fe400078e02ff */
[----:B------:R-:W-:Y:S01]  /*8d00*/  @!P2 IMAD.SHL.U32 R10, R252, 0x2, RZ ;  /* 0x00000002fc0aa824 */ /* 0x000fe200078e00ff */
[C---:B------:R-:W-:Y:S01]  /*8d10*/  ISETP.GE.AND P0, PT, R8.reuse, 0x1, PT ;  /* 0x000000010800780c */ /* 0x040fe20003f06270 */
[----:B------:R-:W-:Y:S01]  /*8d20*/  IMAD R2, R13, c[0x0][0x1f4], R0 ;  /* 0x00007d000d027a24 */ /* 0x000fe200078e0200 */
[----:B------:R-:W-:Y:S01]  /*8d30*/  ISETP.GE.AND P5, PT, R8, 0x11, PT ;  /* 0x000000110800780c */ /* 0x000fe20003fa6270 */
[----:B------:R-:W-:Y:S01]  /*8d40*/  IMAD R0, R158, R73, RZ ;  /* 0x000000499e007224 */ /* 0x000fe200078e02ff */
[----:B------:R2:W-:Y:S01]  /*8d50*/  @!P2 LDGSTS.E.BYPASS.LTC128B.128 [R10+0xb900], [R4.64], !P4 ;  /* 0x0b900000040aafae */ /* 0x0005e2000e101d48 */
[----:B------:R-:W-:Y:S01]  /*8d60*/  IMAD.IADD R167, R23, 0x1, R2 ;  /* 0x0000000117a77824 */ /* 0x000fe200078e0202 */
[----:B------:R-:W-:Y:S01]  /*8d70*/  ISETP.GE.AND P4, PT, R34, c[0x0][0x1d4], PT ;  /* 0x0000750022007a0c */ /* 0x000fe20003f86270 */
[-C--:B------:R-:W-:Y:S01]  /*8d80*/  IMAD R9, R48, R163.reuse, R0 ;  /* 0x000000a330097224 */ /* 0x080fe200078e0200 */
[----:B------:R-:W-:Y:S01]  /*8d90*/  IADD3 R0, R34, 0x40, RZ ;  /* 0x0000004022007810 */ /* 0x000fe20007ffe0ff */
[----:B------:R-:W-:Y:S01]  /*8da0*/  IMAD.WIDE.U32 R2, R73, R163, R166 ;  /* 0x000000a349027225 */ /* 0x000fe200078e00a6 */
[----:B------:R1:W-:Y:S02]  /*8db0*/  STL.64 [R1+0x30], R166 ;  /* 0x000030a601007387 */ /* 0x0003e40000100a00 */
[----:B------:R-:W-:Y:S01]  /*8dc0*/  ISETP.GE.AND P3, PT, R0, c[0x0][0x1d4], PT ;  /* 0x0000750000007a0c */ /* 0x000fe20003f66270 */
[----:B------:R-:W-:Y:S01]  /*8dd0*/  IMAD.IADD R3, R3, 0x1, R9 ;  /* 0x0000000103037824 */ /* 0x000fe200078e0209 */
[----:B------:R-:W-:-:S05]  /*8de0*/  @!P2 LOP3.LUT R0, R17, 0xfffffff8, RZ, 0xc0, !PT ;  /* 0xfffffff81100a812 */ /* 0x000fca00078ec0ff */
[----:B------:R-:W-:-:S04]  /*8df0*/  @!P2 IMAD.WIDE R6, R0, 0x2, R6 ;  /* 0x000000020006a825 */ /* 0x000fc800078e0206 */
[----:B------:R-:W-:Y:S01]  /*8e00*/  @P0 IMAD.SHL.U32 R0, R252, 0x2, RZ ;  /* 0x00000002fc000824 */ /* 0x000fe200078e00ff */
[----:B--2---:R-:W-:-:S04]  /*8e10*/  @P0 LEA R4, P1, R2, c[0x0][0x1c8], 0x1 ;  /* 0x0000720002040a11 */ /* 0x004fc800078208ff */
[----:B------:R-:W-:Y:S02]  /*8e20*/  @P0 LEA.HI.X R5, R2, c[0x0][0x1cc], R3, 0x1, P1 ;  /* 0x0000730002050a11 */ /* 0x000fe400008f0c03 */
[----:B------:R-:W-:-:S13]  /*8e30*/  ISETP.GE.AND P1, PT, R21, c[0x0][0x198], PT ;  /* 0x0000660015007a0c */ /* 0x000fda0003f26270 */
[----:B------:R2:W-:Y:S01]  /*8e40*/  @!P2 LDGSTS.E.BYPASS.LTC128B.128 [R10+0xf900], [R6.64], !P1 ;  /* 0x0f900000060aafae */ /* 0x0005e2000c901d48 */
[----:B------:R-:W-:-:S03]  /*8e50*/  ISETP.GE.AND P1, PT, R8, 0x21, PT ;  /* 0x000000210800780c */ /* 0x000fc60003f26270 */
[----:B------:R-:W0:Y:S04]  /*8e60*/  LDGDEPBAR ;  /* 0x00000000000079af */ /* 0x000e280000000000 */
[----:B------:R-:W-:Y:S01]  /*8e70*/  BAR.SYNC.DEFER_BLOCKING 0x0 ;  /* 0x0000000000007b1d */ /* 0x000fe20000010000 */
[----:B--2---:R-:W-:-:S04]  /*8e80*/  IMAD.SHL.U32 R6, R12, 0x20, RZ ;  /* 0x000000200c067824 */ /* 0x004fc800078e00ff */
[----:B------:R-:W-:Y:S01]  /*8e90*/  IMAD.IADD R162, R161, 0x1, R6 ;  /* 0x00000001a1a27824 */ /* 0x000fe200078e0206 */
[----:B------:R-:W-:Y:S01]  /*8ea0*/  @!PT LDS RZ, [RZ] ;  /* 0x00000000fffff984 */ /* 0x000fe20000000800 */
[----:B------:R-:W-:Y:S01]  /*8eb0*/  @!PT LDS RZ, [RZ] ;  /* 0x00000000fffff984 */ /* 0x000fe20000000800 */
[----:B------:R-:W-:Y:S01]  /*8ec0*/  @!PT LDS RZ, [RZ] ;  /* 0x00000000fffff984 */ /* 0x000fe20000000800 */
[----:B------:R2:W-:Y:S04]  /*8ed0*/  @P0 LDGSTS.E.BYPASS.LTC128B.128 [R0+0x4100], [R4.64], !P4 ;  /* 0x0410000004000fae */ /* 0x0005e8000e101d48 */
[----:B------:R2:W-:Y:S01]  /*8ee0*/  @P0 LDGSTS.E.BYPASS.LTC128B.128 [R0+0x6100], [R4.64+0x80], !P3 ;  /* 0x0610008004000fae */ /* 0x0005e2000d901d48 */
[----:B------:R-:W-:-:S03]  /*8ef0*/  ISETP.GE.AND P0, PT, R8, 0x31, PT ;  /* 0x000000310800780c */ /* 0x000fc60003f06270 */
[----:B------:R1:W-:Y:S01]  /*8f00*/  STL [R1+0x50], R162 ;  /* 0x000050a201007387 */ /* 0x0003e20000100800 */
[----:B--2---:R-:W-:Y:S01]  /*8f10*/  @P5 LEA R0, P2, R159, R2, 0x4 ;  /* 0x000000029f005211 */ /* 0x004fe200078420ff */
[----:B------:R-:W-:-:S03]  /*8f20*/  IMAD R4, R18, c[0x0][0x208], RZ ;  /* 0x0000820012047a24 */ /* 0x000fc600078e02ff */
[----:B------:R-:W-:Y:S01]  /*8f30*/  @P5 LEA.HI.X R5, R159, R3, R12, 0x4, P2 ;  /* 0x000000039f055211 */ /* 0x000fe200010f240c */
[----:B------:R-:W-:Y:S01]  /*8f40*/  IMAD R6, R16, c[0x0][0x20c], R4 ;  /* 0x0000830010067a24 */ /* 0x000fe200078e0204 */
[----:B------:R-:W-:-:S03]  /*8f50*/  @P5 LEA R10, P2, R0, c[0x0][0x1c8], 0x1 ;  /* 0x00007200000a5a11 */ /* 0x000fc600078408ff */
[----:B------:R-:W-:Y:S01]  /*8f60*/  @P0 IMAD R12, R12, 0x30, RZ ;  /* 0x000000300c0c0824 */ /* 0x000fe200078e02ff */
[----:B------:R-:W-:Y:S01]  /*8f70*/  @P5 LEA.HI.X R11, R0, c[0x0][0x1cc], R5, 0x1, P2 ;  /* 0x00007300000b5a11 */ /* 0x000fe200010f0c05 */
[----:B------:R-:W-:Y:S01]  /*8f80*/  IMAD.WIDE.U32 R4, R16, c[0x0][0x208], R34 ;  /* 0x0000820010047a25 */ /* 0x000fe200078e0022 */
[----:B------:R-:W-:-:S03]  /*8f90*/  @P1 IADD3 R0, P2, R2, R160, RZ ;  /* 0x000000a002001210 */ /* 0x000fc60007f5e0ff */
[----:B------:R-:W-:Y:S02]  /*8fa0*/  IMAD.IADD R5, R5, 0x1, R6 ;  /* 0x0000000105057824 */ /* 0x000fe400078e0206 */
[--C-:B------:R-:W-:Y:S01]  /*8fb0*/  @P1 IMAD.X R7, R162, 0x1, R3.reuse, P2 ;  /* 0x00000001a2071824 */ /* 0x100fe200010e0603 */
[----:B------:R-:W-:Y:S01]  /*8fc0*/  @P1 LEA R8, P2, R0, c[0x0][0x1c8], 0x1 ;  /* 0x0000720000081a11 */ /* 0x000fe200078408ff */
[----:B------:R-:W-:-:S03]  /*8fd0*/  @P0 IMAD.WIDE.U32 R2, R159, 0x30, R2 ;  /* 0x000000309f020825 */ /* 0x000fc600078e0002 */
[----:B------:R-:W-:Y:S01]  /*8fe0*/  @P1 LEA.HI.X R9, R0, c[0x0][0x1cc], R7, 0x1, P2 ;  /* 0x0000730000091a11 */ /* 0x000fe200010f0c07 */
[----:B------:R-:W-:Y:S01]  /*8ff0*/  @P0 IMAD.IADD R0, R12, 0x1, R3 ;  /* 0x000000010c000824 */ /* 0x000fe200078e0203 */
[----:B------:R-:W-:Y:S01]  /*9000*/  @P0 LEA R6, P2, R2, c[0x0][0x1c8], 0x1 ;  /* 0x0000720002060a11 */ /* 0x000fe200078408ff */
[----:B------:R-:W-:Y:S01]  /*9010*/  @P5 IMAD.SHL.U32 R3, R252, 0x2, RZ ;  /* 0x00000002fc035824 */ /* 0x000fe200078e00ff */
[----:B------:R-:W-:Y:S02]  /*9020*/  LOP3.LUT R12, R47, 0xfffffff0, RZ, 0xc0, !PT ;  /* 0xfffffff02f0c7812 */ /* 0x000fe400078ec0ff */
[----:B------:R-:W-:Y:S01]  /*9030*/  @P0 LEA.HI.X R7, R2, c[0x0][0x1cc], R0, 0x1, P2 ;  /* 0x0000730002070a11 */ /* 0x000fe200010f0c00 */
[----:B------:R-:W-:Y:S01]  /*9040*/  @P1 IMAD.SHL.U32 R0, R252, 0x2, RZ ;  /* 0x00000002fc001824 */ /* 0x000fe200078e00ff */
[----:B------:R2:W-:Y:S01]  /*9050*/  @P5 LDGSTS.E.BYPASS.LTC128B.128 [R3+0x4900], [R10.64], !P4 ;  /* 0x049000000a035fae */ /* 0x0005e2000e101d48 */
[----:B------:R-:W-:-:S03]  /*9060*/  IMAD.IADD R12, R212, 0x1, -R12 ;  /* 0x00000001d40c7824 */ /* 0x000fc600078e0a0c */
[----:B------:R2:W-:Y:S02]  /*9070*/  @P5 LDGSTS.E.BYPASS.LTC128B.128 [R3+0x6900], [R10.64+0x80], !P3 ;  /* 0x069000800a035fae */ /* 0x0005e4000d901d48 */
[----:B------:R-:W-:Y:S02]  /*9080*/  SHF.R.S32.HI R2, RZ, 0x1f, R12 ;  /* 0x0000001fff027819 */ /* 0x000fe4000001140c */
[----:B------:R3:W-:Y:S02]  /*9090*/  @P1 LDGSTS.E.BYPASS.LTC128B.128 [R0+0x5100], [R8.64], !P4 ;  /* 0x0510000008001fae */ /* 0x0007e4000e101d48 */
[----:B------:R-:W-:Y:S02]  /*90a0*/  LEA.HI R46, R2, R12, RZ, 0x3 ;  /* 0x0000000c022e7211 */ /* 0x000fe400078f18ff */
[----:B------:R3:W-:Y:S01]  /*90b0*/  @P1 LDGSTS.E.BYPASS.LTC128B.128 [R0+0x7100], [R8.64+0x80], !P3 ;  /* 0x0710008008001fae */ /* 0x0007e2000d901d48 */
[----:B--2---:R-:W-:Y:S02]  /*90c0*/  IMAD R3, R214, c[0x0][0x210], RZ ;  /* 0x00008400d6037a24 */ /* 0x004fe400078e02ff */
[----:B---3--:R-:W-:-:S02]  /*90d0*/  @P0 IMAD.SHL.U32 R0, R252, 0x2, RZ ;  /* 0x00000002fc000824 */ /* 0x008fc400078e00ff */
[C---:B------:R-:W-:Y:S02]  /*90e0*/  IMAD R8, R59.reuse, c[0x0][0x214], R3 ;  /* 0x000085003b087a24 */ /* 0x040fe400078e0203 */
[----:B------:R-:W-:Y:S01]  /*90f0*/  IMAD.WIDE.U32 R2, R59, c[0x0][0x210], R4 ;  /* 0x000084003b027a25 */ /* 0x000fe200078e0004 */
[----:B------:R2:W-:Y:S01]  /*9100*/  @P0 LDGSTS.E.BYPASS.LTC128B.128 [R0+0x5900], [R6.64], !P4 ;  /* 0x0590000006000fae */ /* 0x0005e2000e101d48 */
[----:B------:R-:W-:Y:S02]  /*9110*/  LOP3.LUT R4, R46, 0xfffffff8, RZ, 0xc0, !PT ;  /* 0xfffffff82e047812 */ /* 0x000fe400078ec0ff */
[----:B------:R-:W-:Y:S01]  /*9120*/  IMAD.IADD R3, R8, 0x1, R3 ;  /* 0x0000000108037824 */ /* 0x000fe200078e0203 */
[----:B------:R2:W-:Y:S01]  /*9130*/  @P0 LDGSTS.E.BYPASS.LTC128B.128 [R0+0x7900], [R6.64+0x80], !P3 ;  /* 0x0790008006000fae */ /* 0x0005e2000d901d48 */
[----:B------:R-:W-:Y:S01]  /*9140*/  ISETP.LT.AND P0, PT, RZ, c[0x0][0x27c], PT ;  /* 0x00009f00ff007a0c */ /* 0x000fe20003f01270 */
[----:B------:R-:W-:Y:S02]  /*9150*/  IMAD.IADD R45, R12, 0x1, -R4 ;  /* 0x000000010c2d7824 */ /* 0x000fe400078e0a04 */
[----:B------:R-:W-:Y:S01]  /*9160*/  IMAD.WIDE.U32 R76, R13, c[0x0][0x218], R2 ;  /* 0x000086000d4c7a25 */ /* 0x000fe200078e0002 */
[----:B------:R-:W0:Y:S02]  /*9170*/  LDGDEPBAR ;  /* 0x00000000000079af */ /* 0x000e240000000000 */
[----:B------:R-:W-:Y:S01]  /*9180*/  R2P PR, R45, 0x6 ;  /* 0x000000062d007804 */ /* 0x000fe20000000000 */
[----:B------:R-:W-:Y:S01]  /*9190*/  IMAD.MOV.U32 R4, RZ, RZ, 0x10 ;  /* 0x00000010ff047424 */ /* 0x000fe200078e00ff */
[----:B------:R1:W-:Y:S01]  /*91a0*/  STL.64 [R1+0x38], R76 ;  /* 0x0000384c01007387 */ /* 0x0003e20000100a00 */
[----:B------:R-:W-:-:S03]  /*91b0*/  IMAD.MOV.U32 R3, RZ, RZ, 0x20 ;  /* 0x00000020ff037424 */ /* 0x000fc600078e00ff */
[----:B------:R-:W-:Y:S02]  /*91c0*/  SEL R4, R4, 0xfffffff0, !P1 ;  /* 0xfffffff004047807 */ /* 0x000fe40004800000 */
[----:B------:R-:W-:Y:S01]  /*91d0*/  SEL R3, R3, 0xffffffe0, !P2 ;  /* 0xffffffe003037807 */ /* 0x000fe20005000000 */
[----:B--2---:R-:W-:-:S04]  /*91e0*/  IMAD R0, R14, c[0x0][0x218], RZ ;  /* 0x000086000e007a24 */ /* 0x004fc800078e02ff */
[----:B------:R-:W-:-:S04]  /*91f0*/  IMAD R0, R13, c[0x0][0x21c], R0 ;  /* 0x000087000d007a24 */ /* 0x000fc800078e0200 */
[----:B------:R-:W-:-:S05]  /*9200*/  IMAD.IADD R74, R77, 0x1, R0 ;  /* 0x000000014d4a7824 */ /* 0x000fca00078e0200 */
[----:B------:R1:W-:Y:S01]  /*9210*/  STL [R1+0x4c], R74 ;  /* 0x00004c4a01007387 */ /* 0x0003e20000100800 */
[----:B------:R-:W-:Y:S05]  /*9220*/  @P0 BRA `(.L_x_785) ;  /* 0x0000002000000947 */ /* 0x000fea0003800000 */
[----:B------:R-:W-:-:S04]  /*9230*/  DEPBAR.LE SB0, 0x1 ;  /* 0x000080400000791a */ /* 0x000fc80000000000 */
[----:B------:R-:W-:Y:S05]  /*9240*/  BRA `(.L_x_786) ;  /* 0x0000657000007947 */ /* 0x000fea0003800000 */
.L_x_785:
[----:B-----5:R-:W-:Y:S01]  /*9250*/  SHF.R.S32.HI R0, RZ, 0x1f, R165 ;  /* 0x0000001fff007819 */ /* 0x020fe200000114a5 */
[----:B------:R-:W-:Y:S01]  /*9260*/  ULDC.U8 UR4, c[0x0][0x298] ;  /* 0x0000a60000047ab9 */ /* 0x000fe20000000000 */
[C---:B------:R-:W-:Y:S01]  /*9270*/  IMAD.WIDE.U32 R8, R165.reuse, c[0x0][0x280], RZ ;  /* 0x0000a000a5087a25 */ /* 0x040fe200078e00ff */
        /* <DEDUP_REMOVED lines=16> */
[----:B------:R-:W-:Y:S01]  /*9380*/  SHF.L.U32 R29, R84, 0x2, RZ ;  /* 0x00000002541d7819 */ /* 0x000fe200000006ff */
        /* <DEDUP_REMOVED lines=21> */
.L_x_789:
[----:B------:R-:W-:Y:S05]  /*94e0*/  BSYNC B0 ;  /* 0x0000000000007941 */ /* 0x000fea0003800000 */
.L_x_788:
[----:B------:R-:W-:Y:S01]  /*94f0*/  IMAD R0, R209, -0x80, R24 ;  /* 0xffffff80d1007824 */ /* 0x000fe200078e0218 */
[--C-:B--2--5:R-:W-:Y:S01]  /*9500*/  SHF.R.U64 R19, R12, 0x10, R13.reuse ;  /* 0x000000100c137819 */ /* 0x124fe2000000120d */
[----:B------:R-:W-:Y:S01]  /*9510*/  IMAD.MOV.U32 R21, RZ, RZ, R12 ;  /* 0x000000ffff157224 */ /* 0x000fe200078e000c */
[--C-:B------:R-:W-:Y:S01]  /*9520*/  SHF.R.U32.HI R15, RZ, 0x10, R13.reuse ;  /* 0x00000010ff0f7819 */ /* 0x100fe2000001160d */
[----:B------:R-:W-:Y:S01]  /*9530*/  IMAD.MOV.U32 R20, RZ, RZ, R13 ;  /* 0x000000ffff147224 */ /* 0x000fe200078e000d */
[----:B------:R-:W-:Y:S01]  /*9540*/  IMNMX R28, R0, 0x80, PT ;  /* 0x00000080001c7817 */ /* 0x000fe20003800200 */
[--C-:B------:R-:W-:Y:S01]  /*9550*/  IMAD.MOV.U32 R17, RZ, RZ, R9.reuse ;  /* 0x000000ffff117224 */ /* 0x100fe200078e0009 */
[--C-:B------:R-:W-:Y:S01]  /*9560*/  SHF.R.U64 R16, R8, 0x10, R9.reuse ;  /* 0x0000001008107819 */ /* 0x100fe20000001209 */
[----:B------:R-:W-:Y:S01]  /*9570*/  IMAD.MOV.U32 R18, RZ, RZ, R8 ;  /* 0x000000ffff127224 */ /* 0x000fe200078e0008 */
[----:B------:R-:W-:Y:S01]  /*9580*/  ISETP.GE.AND P0, PT, R72, R28, PT ;  /* 0x0000001c4800720c */ /* 0x000fe20003f06270 */
[----:B------:R-:W-:Y:S01]  /*9590*/  IMAD.MOV.U32 R14, RZ, RZ, R10 ;  /* 0x000000ffff0e7224 */ /* 0x000fe200078e000a */
[----:B------:R-:W-:Y:S01]  /*95a0*/  SHF.R.U32.HI R12, RZ, 0x10, R9 ;  /* 0x00000010ff0c7819 */ /* 0x000fe20000011609 */
[----:B------:R-:W-:Y:S01]  /*95b0*/  IMAD.MOV.U32 R13, RZ, RZ, R11 ;  /* 0x000000ffff0d7224 */ /* 0x000fe200078e000b */
[----:B------:R-:W-:-:S04]  /*95c0*/  DEPBAR.LE SB0, 0x1 ;  /* 0x000080400000791a */ /* 0x000fc80000000000 */
[----:B------:R-:W-:Y:S01]  /*95d0*/  IMAD.MOV.U32 R9, RZ, RZ, R6 ;  /* 0x000000ffff097224 */ /* 0x000fe200078e0006 */
[----:B------:R-:W-:Y:S01]  /*95e0*/  SHF.R.U64 R10, R10, 0x10, R11 ;  /* 0x000000100a0a7819 */ /* 0x000fe2000000120b */
[----:B------:R-:W-:Y:S01]  /*95f0*/  IMAD.MOV.U32 R5, RZ, RZ, R7 ;  /* 0x000000ffff057224 */ /* 0x000fe200078e0007 */
[----:B------:R-:W-:Y:S01]  /*9600*/  SHF.R.U32.HI R8, RZ, 0x10, R11 ;  /* 0x00000010ff087819 */ /* 0x000fe2000001160b */
[----:B------:R-:W-:Y:S01]  /*9610*/  BSSY B1, `(.L_x_790) ;  /* 0x0000060000017945 */ /* 0x000fe20003800000 */
[--C-:B------:R-:W-:Y:S02]  /*9620*/  SHF.R.U64 R2, R6, 0x10, R7.reuse ;  /* 0x0000001006027819 */ /* 0x100fe40000001207 */
[----:B------:R-:W-:Y:S02]  /*9630*/  SHF.R.U32.HI R0, RZ, 0x10, R7 ;  /* 0x00000010ff007819 */ /* 0x000fe40000011607 */
[----:B------:R-:W-:Y:S02]  /*9640*/  PRMT R21, R21, 0x5410, R19 ;  /* 0x0000541015157816 */ /* 0x000fe40000000013 */
[----:B-1----:R-:W-:-:S02]  /*9650*/  PRMT R22, R20, 0x5410, R15 ;  /* 0x0000541014167816 */ /* 0x002fc4000000000f */
[----:B------:R-:W-:Y:S02]  /*9660*/  PRMT R24, R18, 0x5410, R16 ;  /* 0x0000541012187816 */ /* 0x000fe40000000010 */
        /* <DEDUP_REMOVED lines=11> */
[----:B------:R-:W-:Y:S01]  /*9720*/  SHF.L.U32 R5, R21, 0x10, RZ ;  /* 0x0000001015057819 */ /* 0x000fe200000006ff */
[----:B------:R-:W-:Y:S01]  /*9730*/  IMAD.U32 R0, R19, 0x10000, RZ ;  /* 0x0001000013007824 */ /* 0x000fe200078e00ff */
[----:B------:R-:W-:Y:S02]  /*9740*/  LOP3.LUT R2, R21, 0xffff0000, RZ, 0xc0, !PT ;  /* 0xffff000015027812 */ /* 0x000fe400078ec0ff */
[C---:B-1----:R-:W-:Y:S01]  /*9750*/  SHF.L.U32 R7, R8.reuse, 0x10, RZ ;  /* 0x0000001008077819 */ /* 0x042fe200000006ff */
[----:B------:R-:W-:Y:S01]  /*9760*/  IMAD.U32 R16, R11, 0x10000, RZ ;  /* 0x000100000b107824 */ /* 0x000fe200078e00ff */
[----:B------:R-:W-:Y:S02]  /*9770*/  LOP3.LUT R6, R8, 0xffff0000, RZ, 0xc0, !PT ;  /* 0xffff000008067812 */ /* 0x000fe400078ec0ff */
[C---:B------:R-:W-:Y:S02]  /*9780*/  SHF.L.U32 R13, R9.reuse, 0x10, RZ ;  /* 0x00000010090d7819 */ /* 0x040fe400000006ff */
[----:B------:R-:W-:Y:S01]  /*9790*/  LOP3.LUT R8, R9, 0xffff0000, RZ, 0xc0, !PT ;  /* 0xffff000009087812 */ /* 0x000fe200078ec0ff */
[----:B------:R-:W-:Y:S01]  /*97a0*/  FMUL.FTZ R14, R6, R0 ;  /* 0x00000000060e7220 */ /* 0x000fe20000410000 */
[----:B------:R-:W-:-:S02]  /*97b0*/  LOP3.LUT R9, R19, 0xffff0000, RZ, 0xc0, !PT ;  /* 0xffff000013097812 */ /* 0x000fc400078ec0ff */
[C---:B------:R-:W-:Y:S01]  /*97c0*/  SHF.L.U32 R15, R10.reuse, 0x10, RZ ;  /* 0x000000100a0f7819 */ /* 0x040fe200000006ff */
[-C--:B------:R-:W-:Y:S01]  /*97d0*/  FFMA.FTZ R18, R7, R5.reuse, -R14 ;  /* 0x0000000507127223 */ /* 0x080fe2000001080e */
[----:B------:R-:W-:Y:S01]  /*97e0*/  LOP3.LUT R12, R10, 0xffff0000, RZ, 0xc0, !PT ;  /* 0xffff00000a0c7812 */ /* 0x000fe200078ec0ff */
[----:B------:R-:W-:Y:S01]  /*97f0*/  FMUL.FTZ R10, R6, R5 ;  /* 0x00000005060a7220 */ /* 0x000fe20000410000 */
[----:B------:R-:W-:Y:S01]  /*9800*/  LOP3.LUT R11, R11, 0xffff0000, RZ, 0xc0, !PT ;  /* 0xffff00000b0b7812 */ /* 0x000fe200078ec0ff */
[-C--:B------:R-:W-:Y:S01]  /*9810*/  FMUL.FTZ R6, R8, R9.reuse ;  /* 0x0000000908067220 */ /* 0x080fe20000410000 */
[----:B------:R-:W-:Y:S01]  /*9820*/  LOP3.LUT R5, R22, 0xffff0000, RZ, 0xc0, !PT ;  /* 0xffff000016057812 */ /* 0x000fe200078ec0ff */
[----:B------:R-:W-:Y:S01]  /*9830*/  FFMA.FTZ R17, R7, R0, R10 ;  /* 0x0000000007117223 */ /* 0x000fe2000001000a */
[----:B------:R-:W-:Y:S01]  /*9840*/  LOP3.LUT R0, R20, 0xffff0000, RZ, 0xc0, !PT ;  /* 0xffff000014007812 */ /* 0x000fe200078ec0ff */
[-C--:B------:R-:W-:Y:S02]  /*9850*/  FMUL.FTZ R8, R8, R2.reuse ;  /* 0x0000000208087220 */ /* 0x080fe40000410000 */
[C---:B------:R-:W-:Y:S01]  /*9860*/  FFMA.FTZ R14, R13.reuse, R2, -R6 ;  /* 0x000000020d0e7223 */ /* 0x040fe20000010806 */
[----:B------:R-:W-:Y:S01]  /*9870*/  SHF.L.U32 R2, R20, 0x10, RZ ;  /* 0x0000001014027819 */ /* 0x000fe200000006ff */
[----:B------:R-:W-:Y:S01]  /*9880*/  FFMA.FTZ R13, R13, R9, R8 ;  /* 0x000000090d0d7223 */ /* 0x000fe20000010008 */
[----:B------:R-:W-:Y:S01]  /*9890*/  SHF.L.U32 R6, R22, 0x10, RZ ;  /* 0x0000001016067819 */ /* 0x000fe200000006ff */
[----:B------:R-:W-:-:S02]  /*98a0*/  FMUL.FTZ R7, R11, R0 ;  /* 0x000000000b077220 */ /* 0x000fc40000410000 */
[C---:B------:R-:W-:Y:S02]  /*98b0*/  FMUL.FTZ R9, R12.reuse, R2 ;  /* 0x000000020c097220 */ /* 0x040fe40000410000 */
[-C--:B------:R-:W-:Y:S02]  /*98c0*/  FMUL.FTZ R8, R12, R6.reuse ;  /* 0x000000060c087220 */ /* 0x080fe40000410000 */
[-C--:B------:R-:W-:Y:S02]  /*98d0*/  FMUL.FTZ R11, R11, R5.reuse ;  /* 0x000000050b0b7220 */ /* 0x080fe40000410000 */
        /* <DEDUP_REMOVED lines=9> */
.L_x_793:
[----:B------:R-:W-:Y:S05]  /*9970*/  BSYNC B0 ;  /* 0x0000000000007941 */ /* 0x000fea0003800000 */
.L_x_792:
        /* <DEDUP_REMOVED lines=24> */
[----:B------:R-:W-:Y:S01]  /*9b00*/  FFMA.FTZ R14, R13, R2, -R6 ;  /* 0x000000020d0e7223 */ /* 0x000fe20000010806 */
        /* <DEDUP_REMOVED lines=16> */
.L_x_791:
[----:B------:R-:W-:Y:S05]  /*9c10*/  BSYNC B1 ;  /* 0x0000000000017941 */ /* 0x000fea0003800000 */
.L_x_790:
        /* <DEDUP_REMOVED lines=19> */
[CC--:B------:R-:W-:Y:S01]  /*9d50*/  FFMA.FTZ R18, R5.reuse, R7.reuse, -R14 ;  /* 0x0000000705127223 */ /* 0x0c0fe2000001080e */
[----:B------:R-:W-:Y:S01]  /*9d60*/  LOP3.LUT R12, R10, 0xffff0000, RZ, 0xc0, !PT ;  /* 0xffff00000a0c7812 */ /* 0x000fe200078ec0ff */
[----:B------:R-:W-:Y:S01]  /*9d70*/  FMUL.FTZ R10, R5, R6 ;  /* 0x00000006050a7220 */ /* 0x000fe20000410000 */
[----:B------:R-:W-:Y:S01]  /*9d80*/  LOP3.LUT R11, R11, 0xffff0000, RZ, 0xc0, !PT ;  /* 0xffff00000b0b7812 */ /* 0x000fe200078ec0ff */
[CC--:B------:R-:W-:Y:S01]  /*9d90*/  FMUL.FTZ R6, R9.reuse, R8.reuse ;  /* 0x0000000809067220 */ /* 0x0c0fe20000410000 */
[----:B------:R-:W-:Y:S01]  /*9da0*/  LOP3.LUT R5, R22, 0xffff0000, RZ, 0xc0, !PT ;  /* 0xffff000016057812 */ /* 0x000fe200078ec0ff */
[----:B------:R-:W-:Y:S01]  /*9db0*/  FFMA.FTZ R17, R0, R7, R10 ;  /* 0x0000000700117223 */ /* 0x000fe2000001000a */
[----:B------:R-:W-:Y:S01]  /*9dc0*/  LOP3.LUT R0, R20, 0xffff0000, RZ, 0xc0, !PT ;  /* 0xffff000014007812 */ /* 0x000fe200078ec0ff */
[C---:B------:R-:W-:Y:S02]  /*9dd0*/  FMUL.FTZ R8, R2.reuse, R8 ;  /* 0x0000000802087220 */ /* 0x040fe40000410000 */
        /* <DEDUP_REMOVED lines=17> */
.L_x_797:
[----:B------:R-:W-:Y:S05]  /*9ef0*/  BSYNC B0 ;  /* 0x0000000000007941 */ /* 0x000fea0003800000 */
.L_x_796:
        /* <DEDUP_REMOVED lines=19> */
[-C--:B------:R-:W-:Y:S01]  /*a030*/  FMUL.FTZ R6, R9, R8.reuse ;  /* 0x0000000809067220 */ /* 0x080fe20000410000 */
[----:B------:R-:W-:Y:S01]  /*a040*/  LOP3.LUT R5, R26, 0xffff0000, RZ, 0xc0, !PT ;  /* 0xffff00001a057812 */ /* 0x000fe200078ec0ff */
[----:B------:R-:W-:Y:S01]  /*a050*/  FFMA.FTZ R17, R0, R7, R10 ;  /* 0x0000000700117223 */ /* 0x000fe2000001000a */
[C---:B------:R-:W-:Y:S01]  /*a060*/  LOP3.LUT R0, R25.reuse, 0xffff0000, RZ, 0xc0, !PT ;  /* 0xffff000019007812 */ /* 0x040fe200078ec0ff */
        /* <DEDUP_REMOVED lines=18> */
.L_x_795:
[----:B------:R-:W-:Y:S05]  /*a190*/  BSYNC B1 ;  /* 0x0000000000017941 */ /* 0x000fea0003800000 */
.L_x_794:
        /* <DEDUP_REMOVED lines=45> */
.L_x_801:
[----:B------:R-:W-:Y:S05]  /*a470*/  BSYNC B0 ;  /* 0x0000000000007941 */ /* 0x000fea0003800000 */
.L_x_800:
        /* <DEDUP_REMOVED lines=41> */
.L_x_799:
[----:B------:R-:W-:Y:S05]  /*a710*/  BSYNC B1 ;  /* 0x0000000000017941 */ /* 0x000fea0003800000 */
.L_x_798:
        /* <DEDUP_REMOVED lines=45> */
.L_x_805:
[----:B------:R-:W-:Y:S05]  /*a9f0*/  BSYNC B0 ;  /* 0x0000000000007941 */ /* 0x000fea0003800000 */
.L_x_804:
        /* <DEDUP_REMOVED lines=41> */
.L_x_803:
[----:B------:R-:W-:Y:S05]  /*ac90*/  BSYNC B1 ;  /* 0x0000000000017941 */ /* 0x000fea0003800000 */
.L_x_802:
        /* <DEDUP_REMOVED lines=45> */
.L_x_809:
[----:B------:R-:W-:Y:S05]  /*af70*/  BSYNC B0 ;  /* 0x0000000000007941 */ /* 0x000fea0003800000 */
.L_x_808:
        /* <DEDUP_REMOVED lines=41> */
.L_x_807:
[----:B------:R-:W-:Y:S05]  /*b210*/  BSYNC B1 ;  /* 0x0000000000017941 */ /* 0x000fea0003800000 */
.L_x_806:
        /* <DEDUP_REMOVED lines=45> */
.L_x_813:
[----:B------:R-:W-:Y:S05]  /*b4f0*/  BSYNC B0 ;  /* 0x0000000000007941 */ /* 0x000fea0003800000 */
.L_x_812:
        /* <DEDUP_REMOVED lines=41> */
.L_x_811:
[----:B------:R-:W-:Y:S05]  /*b790*/  BSYNC B1 ;  /* 0x0000000000017941 */ /* 0x000fea0003800000 */
.L_x_810:
        /* <DEDUP_REMOVED lines=45> */
.L_x_817:
[----:B------:R-:W-:Y:S05]  /*ba70*/  BSYNC B0 ;  /* 0x0000000000007941 */ /* 0x000fea0003800000 */
.L_x_816:
        /* <DEDUP_REMOVED lines=41> */
.L_x_815:
[----:B------:R-:W-:Y:S05]  /*bd10*/  BSYNC B1 ;  /* 0x0000000000017941 */ /* 0x000fea0003800000 */
.L_x_814:
[----:B------:R-:W-:-:S04]  /*bd20*/  IADD3 R0, R72, 0x70, RZ ;  /* 0x0000007048007810 */ /* 0x000fc80007ffe0ff */
        /* <DEDUP_REMOVED lines=43> */
.L_x_820:
[----:B------:R-:W-:Y:S05]  /*bfe0*/  BSYNC B0 ;  /* 0x0000000000007941 */ /* 0x000fea0003800000 */
.L_x_819:
        /* <DEDUP_REMOVED lines=42> */
.L_x_787:
        /* <DEDUP_REMOVED lines=17> */
.L_x_822:
[----:B------:R-:W-:Y:S05]  /*c3a0*/  BSYNC B0 ;  /* 0x0000000000007941 */ /* 0x000fea0003800000 */
.L_x_821:
[----:B------:R-:W-:Y:S01]  /*c3b0*/  IMAD R0, R209, -0x80, R24 ;  /* 0xffffff80d1007824 */ /* 0x000fe200078e0218 */
[----:B------:R-:W-:Y:S01]  /*c3c0*/  ISETP.GE.AND P0, PT, R20, c[0x0][0x27c], PT ;  /* 0x00009f0014007a0c */ /* 0x000fe20003f06270 */
[--C-:B-1---5:R-:W-:Y:S01]  /*c3d0*/  IMAD.MOV.U32 R22, RZ, RZ, R13.reuse ;  /* 0x000000ffff167224 */ /* 0x122fe200078e000d */
[--C-:B------:R-:W-:Y:S01]  /*c3e0*/  SHF.R.U64 R21, R12, 0x10, R13.reuse ;  /* 0x000000100c157819 */ /* 0x100fe2000000120d */
[----:B--2---:R-:W-:Y:S01]  /*c3f0*/  IMAD.MOV.U32 R19, RZ, RZ, R14 ;  /* 0x000000ffff137224 */ /* 0x004fe200078e000e */
[----:B------:R-:W-:Y:S01]  /*c400*/  IMNMX R44, R0, 0x80, PT ;  /* 0x00000080002c7817 */ /* 0x000fe20003800200 */
[----:B------:R-:W-:Y:S01]  /*c410*/  IMAD.MOV.U32 R23, RZ, RZ, R12 ;  /* 0x000000ffff177224 */ /* 0x000fe200078e000c */
[----:B------:R-:W-:Y:S01]  /*c420*/  SHF.R.U32.HI R16, RZ, 0x10, R13 ;  /* 0x00000010ff107819 */ /* 0x000fe2000001160d */
[----:B------:R-:W-:Y:S01]  /*c430*/  IMAD.MOV.U32 R18, RZ, RZ, R15 ;  /* 0x000000ffff127224 */ /* 0x000fe200078e000f */
[----:B------:R-:W-:Y:S01]  /*c440*/  ISETP.GE.OR P1, PT, R72, R44, P0 ;  /* 0x0000002c4800720c */ /* 0x000fe20000726670 */
[----:B------:R-:W-:Y:S01]  /*c450*/  IMAD.MOV.U32 R13, RZ, RZ, R9 ;  /* 0x000000ffff0d7224 */ /* 0x000fe200078e0009 */
[--C-:B------:R-:W-:Y:S01]  /*c460*/  SHF.R.U64 R17, R14, 0x10, R15.reuse ;  /* 0x000000100e117819 */ /* 0x100fe2000000120f */
[----:B------:R-:W-:Y:S01]  /*c470*/  IMAD.MOV.U32 R14, RZ, RZ, R8 ;  /* 0x000000ffff0e7224 */ /* 0x000fe200078e0008 */
[----:B------:R-:W-:Y:S01]  /*c480*/  SHF.R.U32.HI R12, RZ, 0x10, R15 ;  /* 0x00000010ff0c7819 */ /* 0x000fe2000001160f */
[----:B------:R-:W-:Y:S01]  /*c490*/  IMAD.MOV.U32 R6, RZ, RZ, R10 ;  /* 0x000000ffff067224 */ /* 0x000fe200078e000a */
[----:B------:R-:W-:-:S04]  /*c4a0*/  DEPBAR.LE SB0, 0x1 ;  /* 0x000080400000791a */ /* 0x000fc80000000000 */
[----:B------:R-:W-:Y:S01]  /*c4b0*/  IMAD.MOV.U32 R5, RZ, RZ, R11 ;  /* 0x000000ffff057224 */ /* 0x000fe200078e000b */
[--C-:B------:R-:W-:Y:S01]  /*c4c0*/  SHF.R.U64 R8, R8, 0x10, R9.reuse ;  /* 0x0000001008087819 */ /* 0x100fe20000001209 */
[----:B------:R-:W-:Y:S01]  /*c4d0*/  BSSY B0, `(.L_x_823) ;  /* 0x0000065000007945 */ /* 0x000fe20003800000 */
[----:B------:R-:W-:Y:S02]  /*c4e0*/  SHF.R.U32.HI R7, RZ, 0x10, R9 ;  /* 0x00000010ff077819 */ /* 0x000fe40000011609 */
[--C-:B------:R-:W-:Y:S02]  /*c4f0*/  SHF.R.U64 R2, R10, 0x10, R11.reuse ;  /* 0x000000100a027819 */ /* 0x100fe4000000120b */
[----:B------:R-:W-:Y:S02]  /*c500*/  SHF.R.U32.HI R0, RZ, 0x10, R11 ;  /* 0x00000010ff007819 */ /* 0x000fe4000001160b */
[----:B------:R-:W-:Y:S02]  /*c510*/  PRMT R39, R23, 0x5410, R21 ;  /* 0x0000541017277816 */ /* 0x000fe40000000015 */
[----:B------:R-:W-:-:S02]  /*c520*/  PRMT R43, R22, 0x5410, R16 ;  /* 0x00005410162b7816 */ /* 0x000fc40000000010 */
        /* <DEDUP_REMOVED lines=9> */
[----:B------:R-:W1:Y:S03]  /*c5c0*/  LDS.128 R12, [R27+0x8100] ;  /* 0x008100001b0c7984 */ /* 0x000e660000000c00 */
        /* <DEDUP_REMOVED lines=10> */
[----:B------:R-:W-:Y:S02]  /*c670*/  IMAD.SHL.U32 R29, R0, 0x2, RZ ;  /* 0x00000002001d7824 */ /* 0x000fe400078e00ff */
        /* <DEDUP_REMOVED lines=15> */
[C---:B------:R-:W-:Y:S01]  /*c770*/  FMUL.FTZ R7, R5.reuse, R2 ;  /* 0x0000000205077220 */ /* 0x040fe20000410000 */
[----:B------:R-:W-:Y:S01]  /*c780*/  LOP3.LUT R9, R38, 0xffff0000, RZ, 0xc0, !PT ;  /* 0xffff000026097812 */ /* 0x000fe200078ec0ff */
[-C--:B------:R-:W-:Y:S01]  /*c790*/  FMUL.FTZ R6, R5, R0.reuse ;  /* 0x0000000005067220 */ /* 0x080fe20000410000 */
[----:B------:R-:W-:Y:S01]  /*c7a0*/  LOP3.LUT R5, R39, 0xffff0000, RZ, 0xc0, !PT ;  /* 0xffff000027057812 */ /* 0x000fe200078ec0ff */
[----:B------:R-:W-:Y:S01]  /*c7b0*/  FFMA.FTZ R33, R16, R0, -R7 ;  /* 0x0000000010217223 */ /* 0x000fe20000010807 */
[----:B------:R-:W-:Y:S01]  /*c7c0*/  SHF.L.U32 R0, R40, 0x10, RZ ;  /* 0x0000001028007819 */ /* 0x000fe200000006ff */
[----:B------:R-:W-:Y:S01]  /*c7d0*/  FMUL.FTZ R8, R12, R9 ;  /* 0x000000090c087220 */ /* 0x000fe20000410000 */
[----:B------:R-:W-:Y:S01]  /*c7e0*/  SHF.L.U32 R14, R10, 0x10, RZ ;  /* 0x000000100a0e7819 */ /* 0x000fe200000006ff */
[----:B------:R-:W-:Y:S01]  /*c7f0*/  FFMA.FTZ R32, R16, R2, R6 ;  /* 0x0000000210207223 */ /* 0x000fe20000010006 */
[----:B------:R-:W-:Y:S01]  /*c800*/  LOP3.LUT R15, R10, 0xffff0000, RZ, 0xc0, !PT ;  /* 0xffff00000a0f7812 */ /* 0x000fe200078ec0ff */
[----:B------:R-:W-:Y:S01]  /*c810*/  IMAD.U32 R2, R43, 0x10000, RZ ;  /* 0x000100002b027824 */ /* 0x000fe200078e00ff */
[----:B------:R-:W-:Y:S01]  /*c820*/  SHF.L.U32 R10, R36, 0x10, RZ ;  /* 0x00000010240a7819 */ /* 0x000fe200000006ff */
[-C--:B------:R-:W-:Y:S01]  /*c830*/  FMUL.FTZ R7, R12, R5.reuse ;  /* 0x000000050c077220 */ /* 0x080fe20000410000 */
[----:B------:R-:W-:Y:S01]  /*c840*/  LOP3.LUT R22, R11, 0xffff0000, RZ, 0xc0, !PT ;  /* 0xffff00000b167812 */ /* 0x000fe200078ec0ff */
[----:B------:R-:W-:Y:S01]  /*c850*/  FFMA.FTZ R31, R17, R5, -R8 ;  /* 0x00000005111f7223 */ /* 0x000fe20000010808 */
[----:B------:R-:W-:Y:S01]  /*c860*/  SHF.L.U32 R8, R41, 0x10, RZ ;  /* 0x0000001029087819 */ /* 0x000fe200000006ff */
[----:B------:R-:W-:-:S02]  /*c870*/  FMUL.FTZ R5, R13, R0 ;  /* 0x000000000d057220 */ /* 0x000fc40000410000 */
[-C--:B------:R-:W-:Y:S02]  /*c880*/  FMUL.FTZ R6, R13, R2.reuse ;  /* 0x000000020d067220 */ /* 0x080fe40000410000 */
[C---:B------:R-:W-:Y:S01]  /*c890*/  FFMA.FTZ R28, R18.reuse, R2, -R5 ;  /* 0x00000002121c7223 */ /* 0x040fe20000010805 */
[C---:B------:R-:W-:Y:S01]  /*c8a0*/  LOP3.LUT R5, R37.reuse, 0xffff0000, RZ, 0xc0, !PT ;  /* 0xffff000025057812 */ /* 0x040fe200078ec0ff */
[----:B------:R-:W-:Y:S02]  /*c8b0*/  IMAD.U32 R2, R37, 0x10000, RZ ;  /* 0x0001000025027824 */ /* 0x000fe400078e00ff */
[----:B------:R-:W-:Y:S01]  /*c8c0*/  FFMA.FTZ R18, R18, R0, R6 ;  /* 0x0000000012127223 */ /* 0x000fe20000010006 */
[----:B------:R-:W-:Y:S01]  /*c8d0*/  LOP3.LUT R0, R36, 0xffff0000, RZ, 0xc0, !PT ;  /* 0xffff000024007812 */ /* 0x000fe200078ec0ff */
[----:B------:R-:W-:Y:S02]  /*c8e0*/  FFMA.FTZ R30, R17, R9, R7 ;  /* 0x00000009111e7223 */ /* 0x000fe40000010007 */
[----:B------:R-:W-:-:S02]  /*c8f0*/  FMUL.FTZ R6, R14, R10 ;  /* 0x0000000a0e067220 */ /* 0x000fc40000410000 */
[-C--:B------:R-:W-:Y:S02]  /*c900*/  FMUL.FTZ R9, R14, R2.reuse ;  /* 0x000000020e097220 */ /* 0x080fe40000410000 */
[----:B------:R-:W-:Y:S01]  /*c910*/  FFMA.FTZ R12, R20, R2, -R6 ;  /* 0x00000002140c7223 */ /* 0x000fe20000010806 */
[----:B------:R-:W-:Y:S01]  /*c920*/  SHF.L.U32 R2, R42, 0x10, RZ ;  /* 0x000000102a027819 */ /* 0x000fe200000006ff */
[C---:B------:R-:W-:Y:S02]  /*c930*/  FMUL.FTZ R7, R15.reuse, R0 ;  /* 0x000000000f077220 */ /* 0x040fe40000410000 */
[----:B------:R-:W-:Y:S02]  /*c940*/  FFMA.FTZ R20, R20, R10, R9 ;  /* 0x0000000a14147223 */ /* 0x000fe40000010009 */
[----:B------:R-:W-:Y:S02]  /*c950*/  FMUL.FTZ R6, R15, R5 ;  /* 0x000000050f067220 */ /* 0x000fe40000410000 */
[----:B------:R-:W-:-:S02]  /*c960*/  FMUL.FTZ R9, R19, R8 ;  /* 0x0000000813097220 */ /* 0x000fc40000410000 */
[C---:B------:R-:W-:Y:S01]  /*c970*/  FFMA.FTZ R14, R21.reuse, R5, -R7 ;  /* 0x00000005150e7223 */ /* 0x040fe20000010807 */
[----:B------:R-:W-:Y:S01]  /*c980*/  LOP3.LUT R5, R42, 0xffff0000, RZ, 0xc0, !PT ;  /* 0xffff00002a057812 */ /* 0x000fe200078ec0ff */
[----:B------:R-:W-:Y:S01]  /*c990*/  FFMA.FTZ R11, R21, R0, R6 ;  /* 0x00000000150b7223 */ /* 0x000fe20000010006 */
[----:B------:R-:W-:Y:S01]  /*c9a0*/  LOP3.LUT R0, R41, 0xffff0000, RZ, 0xc0, !PT ;  /* 0xffff000029007812 */ /* 0x000fe200078ec0ff */
[-C--:B------:R-:W-:Y:S01]  /*c9b0*/  FMUL.FTZ R7, R19, R2.reuse ;  /* 0x0000000213077220 */ /* 0x080fe20000410000 */
[----:B------:R-:W-:Y:S01]  /*c9c0*/  LOP3.LUT R6, R43, 0xffff0000, RZ, 0xc0, !PT ;  /* 0xffff00002b067812 */ /* 0x000fe200078ec0ff */
[----:B------:R-:W-:Y:S01]  /*c9d0*/  FFMA.FTZ R17, R24, R2, -R9 ;  /* 0x0000000218117223 */ /* 0x000fe20000010809 */
        /* <DEDUP_REMOVED lines=8> */
[----:B------:R-:W-:Y:S01]  /*ca60*/  FFMA.FTZ R13, R26, R6, -R10 ;  /* 0x000000061a0d7223 */ /* 0x000fe2000001080a */
        /* <DEDUP_REMOVED lines=11> */
.L_x_824:
[----:B------:R-:W-:Y:S05]  /*cb20*/  BSYNC B0 ;  /* 0x0000000000007941 */ /* 0x000fea0003800000 */
.L_x_823:
        /* <DEDUP_REMOVED lines=21> */
[----:B------:R-:W-:Y:S01]  /*cc80*/  LOP3.LUT R2, R7, R2, RZ, 0x3c, !PT ;  /* 0x0000000207027212 */ /* 0x000fe200078e3cff */
[----:B------:R-:W-:Y:S01]  /*cc90*/  IMAD.U32 R7, R38, 0x10000, RZ ;  /* 0x0001000026077824 */ /* 0x000fe200078e00ff */
[----:B------:R-:W-:Y:S02]  /*cca0*/  LOP3.LUT R0, R0, 0x7fffe000, RZ, 0xc0, !PT ;  /* 0x7fffe00000007812 */ /* 0x000fe400078ec0ff */
[----:B------:R-:W-:Y:S02]  /*ccb0*/  SHF.L.U32 R31, R8, 0x1, RZ ;  /* 0x00000001081f7819 */ /* 0x000fe400000006ff */
[----:B------:R-:W-:-:S03]  /*ccc0*/  IADD3 R0, R2, R0, R5 ;  /* 0x0000000002007210 */ /* 0x000fc60007ffe005 */
[----:B------:R-:W1:Y:S02]  /*ccd0*/  LDS.128 R12, [R31+0x8100] ;  /* 0x008100001f0c7984 */ /* 0x000e640000000c00 */
[----:B------:R-:W-:Y:S01]  /*cce0*/  IMAD.SHL.U32 R29, R0, 0x2, RZ ;  /* 0x00000002001d7824 */ /* 0x000fe200078e00ff */
        /* <DEDUP_REMOVED lines=8> */
[----:B------:R-:W-:Y:S02]  /*cd70*/  LOP3.LUT R12, R8, 0xffff0000, RZ, 0xc0, !PT ;  /* 0xffff0000080c7812 */ /* 0x000fe400078ec0ff */
[----:B------:R-:W-:Y:S01]  /*cd80*/  SHF.L.U32 R15, R9, 0x10, RZ ;  /* 0x00000010090f7819 */ /* 0x000fe200000006ff */
[-C--:B------:R-:W-:Y:S01]  /*cd90*/  FMUL.FTZ R5, R7, R2.reuse ;  /* 0x0000000207057220 */ /* 0x080fe20000410000 */
[----:B------:R-:W-:Y:S01]  /*cda0*/  LOP3.LUT R22, R9, 0xffff0000, RZ, 0xc0, !PT ;  /* 0xffff000009167812 */ /* 0x000fe200078ec0ff */
[C---:B------:R-:W-:Y:S01]  /*cdb0*/  FMUL.FTZ R8, R0.reuse, R2 ;  /* 0x0000000200087220 */ /* 0x040fe20000410000 */
[----:B------:R-:W-:Y:S01]  /*cdc0*/  LOP3.LUT R2, R39, 0xffff0000, RZ, 0xc0, !PT ;  /* 0xffff000027027812 */ /* 0x000fe200078ec0ff */
[----:B------:R-:W-:Y:S01]  /*cdd0*/  FFMA.FTZ R33, R0, R16, -R5 ;  /* 0x0000001000217223 */ /* 0x000fe20000010805 */
[C---:B------:R-:W-:Y:S01]  /*cde0*/  SHF.L.U32 R20, R13.reuse, 0x10, RZ ;  /* 0x000000100d147819 */ /* 0x040fe200000006ff */
[----:B------:R-:W-:Y:S01]  /*cdf0*/  FMUL.FTZ R9, R6, R12 ;  /* 0x0000000c06097220 */ /* 0x000fe20000410000 */
[----:B------:R-:W-:Y:S01]  /*ce00*/  LOP3.LUT R26, R13, 0xffff0000, RZ, 0xc0, !PT ;  /* 0xffff00000d1a7812 */ /* 0x000fe200078ec0ff */
[----:B------:R-:W-:Y:S01]  /*ce10*/  IMAD.U32 R13, R10, 0x10000, RZ ;  /* 0x000100000a0d7824 */ /* 0x000fe200078e00ff */
[----:B------:R-:W-:Y:S01]  /*ce20*/  SHF.L.U32 R0, R37, 0x10, RZ ;  /* 0x0000001025007819 */ /* 0x000fe200000006ff */
[----:B------:R-:W-:Y:S01]  /*ce30*/  IMAD.U32 R5, R36, 0x10000, RZ ;  /* 0x0001000024057824 */ /* 0x000fe200078e00ff */
[----:B------:R-:W-:Y:S01]  /*ce40*/  LOP3.LUT R10, R10, 0xffff0000, RZ, 0xc0, !PT ;  /* 0xffff00000a0a7812 */ /* 0x000fe200078ec0ff */
[----:B------:R-:W-:Y:S01]  /*ce50*/  FFMA.FTZ R32, R7, R16, R8 ;  /* 0x0000001007207223 */ /* 0x000fe20000010008 */
[----:B------:R-:W-:Y:S01]  /*ce60*/  LOP3.LUT R19, R14, 0xffff0000, RZ, 0xc0, !PT ;  /* 0xffff00000e137812 */ /* 0x000fe200078ec0ff */
[C---:B------:R-:W-:Y:S01]  /*ce70*/  FMUL.FTZ R8, R2.reuse, R12 ;  /* 0x0000000c02087220 */ /* 0x040fe20000410000 */
[----:B------:R-:W-:Y:S01]  /*ce80*/  SHF.L.U32 R14, R11, 0x10, RZ ;  /* 0x000000100b0e7819 */ /* 0x000fe200000006ff */
[-C--:B------:R-:W-:Y:S01]  /*ce90*/  FFMA.FTZ R12, R2, R18.reuse, -R9 ;  /* 0x00000012020c7223 */ /* 0x080fe20000010809 */
[----:B------:R-:W-:Y:S01]  /*cea0*/  LOP3.LUT R9, R36, 0xffff0000, RZ, 0xc0, !PT ;  /* 0xffff000024097812 */ /* 0x000fe200078ec0ff */
[-C--:B------:R-:W-:Y:S01]  /*ceb0*/  FMUL.FTZ R2, R5, R13.reuse ;  /* 0x0000000d05027220 */ /* 0x080fe20000410000 */
[----:B------:R-:W-:Y:S01]  /*cec0*/  LOP3.LUT R21, R11, 0xffff0000, RZ, 0xc0, !PT ;  /* 0xffff00000b157812 */ /* 0x000fe200078ec0ff */
        /* <DEDUP_REMOVED lines=8> */
[C---:B------:R-:W-:Y:S02]  /*cf50*/  FMUL.FTZ R10, R0.reuse, R10 ;  /* 0x0000000a000a7220 */ /* 0x040fe40000410000 */
[----:B------:R-:W-:Y:S02]  /*cf60*/  IMAD.U32 R5, R43, 0x10000, RZ ;  /* 0x000100002b057824 */ /* 0x000fe400078e00ff */
[----:B------:R-:W-:Y:S02]  /*cf70*/  IMAD.U32 R7, R41, 0x10000, RZ ;  /* 0x0001000029077824 */ /* 0x000fe400078e00ff */
[----:B------:R-:W-:Y:S01]  /*cf80*/  FFMA.FTZ R24, R0, R19, -R6 ;  /* 0x0000001300187223 */ /* 0x000fe20000010806 */
[----:B------:R-:W-:Y:S01]  /*cf90*/  SHF.L.U32 R0, R42, 0x10, RZ ;  /* 0x000000102a007819 */ /* 0x000fe200000006ff */
[----:B------:R-:W-:-:S02]  /*cfa0*/  FMUL.FTZ R8, R2, R15 ;  /* 0x0000000f02087220 */ /* 0x000fc40000410000 */
[----:B------:R-:W-:Y:S02]  /*cfb0*/  FFMA.FTZ R19, R9, R19, R10 ;  /* 0x0000001309137223 */ /* 0x000fe4000001000a */
[----:B------:R-:W-:Y:S02]  /*cfc0*/  FMUL.FTZ R6, R5, R15 ;  /* 0x0000000f05067220 */ /* 0x000fe40000410000 */
[----:B------:R-:W-:Y:S02]  /*cfd0*/  FMUL.FTZ R9, R7, R14 ;  /* 0x0000000e07097220 */ /* 0x000fe40000410000 */
[-C--:B------:R-:W-:Y:S01]  /*cfe0*/  FFMA.FTZ R18, R5, R20.reuse, -R8 ;  /* 0x0000001405127223 */ /* 0x080fe20000010808 */
[----:B------:R-:W-:Y:S01]  /*cff0*/  LOP3.LUT R5, R42, 0xffff0000, RZ, 0xc0, !PT ;  /* 0xffff00002a057812 */ /* 0x000fe200078ec0ff */
[----:B------:R-:W-:Y:S01]  /*d000*/  FFMA.FTZ R17, R2, R20, R6 ;  /* 0x0000001402117223 */ /* 0x000fe20000010006 */
[----:B------:R-:W-:Y:S01]  /*d010*/  LOP3.LUT R2, R40, 0xffff0000, RZ, 0xc0, !PT ;  /* 0xffff000028027812 */ /* 0x000fe200078ec0ff */
[C---:B------:R-:W-:Y:S01]  /*d020*/  FMUL.FTZ R8, R0.reuse, R14 ;  /* 0x0000000e00087220 */ /* 0x040fe20000410000 */
[----:B------:R-:W-:Y:S01]  /*d030*/  LOP3.LUT R6, R43, 0xffff0000, RZ, 0xc0, !PT ;  /* 0xffff00002b067812 */ /* 0x000fe200078ec0ff */
[-C--:B------:R-:W-:Y:S01]  /*d040*/  FFMA.FTZ R16, R0, R23.reuse, -R9 ;  /* 0x0000001700107223 */ /* 0x080fe20000010809 */
[----:B------:R-:W-:Y:S01]  /*d050*/  LOP3.LUT R0, R41, 0xffff0000, RZ, 0xc0, !PT ;  /* 0xffff000029007812 */ /* 0x000fe200078ec0ff */
[----:B------:R-:W-:Y:S01]  /*d060*/  FFMA.FTZ R11, R7, R23, R8 ;  /* 0x00000017070b7223 */ /* 0x000fe20000010008 */
[----:B------:R-:W-:Y:S01]  /*d070*/  F2FP.BF16.PACK_AB R14, R24, R28 ;  /* 0x0000001c180e723e */ /* 0x000fe200000010ff */
[----:B------:R-:W-:-:S02]  /*d080*/  FMUL.FTZ R10, R2, R22 ;  /* 0x00000016020a7220 */ /* 0x000fc40000410000 */
[-C--:B------:R-:W-:Y:S02]  /*d090*/  FMUL.FTZ R8, R0, R21.reuse ;  /* 0x0000001500087220 */ /* 0x080fe40000410000 */
[C---:B------:R-:W-:Y:S02]  /*d0a0*/  FMUL.FTZ R9, R6.reuse, R22 ;  /* 0x0000001606097220 */ /* 0x040fe40000410000 */
[----:B------:R-:W-:Y:S02]  /*d0b0*/  FMUL.FTZ R7, R5, R21 ;  /* 0x0000001505077220 */ /* 0x000fe40000410000 */
[----:B------:R-:W-:Y:S01]  /*d0c0*/  FFMA.FTZ R13, R6, R26, -R10 ;  /* 0x0000001a060d7223 */ /* 0x000fe2000001080a */
[----:B------:R-:W-:Y:S01]  /*d0d0*/  F2FP.BF16.PACK_AB R10, R19, R27 ;  /* 0x0000001b130a723e */ /* 0x000fe200000010ff */
[-C--:B------:R-:W-:Y:S01]  /*d0e0*/  FFMA.FTZ R15, R5, R25.reuse, -R8 ;  /* 0x00000019050f7223 */ /* 0x080fe20000010808 */
        /* <DEDUP_REMOVED lines=9> */
.L_x_826:
[----:B------:R-:W-:Y:S05]  /*d180*/  BSYNC B0 ;  /* 0x0000000000007941 */ /* 0x000fea0003800000 */
.L_x_825:
        /* <DEDUP_REMOVED lines=101> */
.L_x_828:
[----:B------:R-:W-:Y:S05]  /*d7e0*/  BSYNC B0 ;  /* 0x0000000000007941 */ /* 0x000fea0003800000 */
.L_x_827:
        /* <DEDUP_REMOVED lines=101> */
.L_x_830:
[----:B------:R-:W-:Y:S05]  /*de40*/  BSYNC B0 ;  /* 0x0000000000007941 */ /* 0x000fea0003800000 */
.L_x_829:
[----:B------:R-:W-:Y:S01]  /*de50*/  IADD3 R0, R72, 0x40, RZ ;  /* 0x0000004048007810 */ /* 0x000fe20007ffe0ff */
[----:B------:R-:W-:Y:S03]  /*de60*/  BSSY B0, `(.L_x_831) ;  /* 0x0000064000007945 */ /* 0x000fe60003800000 */
[----:B------:R-:W-:-:S13]  /*de70*/  ISETP.GE.OR P1, PT, R0, R44, P0 ;  /* 0x0000002c0000720c */ /* 0x000fda0000726670 */
[----:B------:R-:W-:Y:S05]  /*de80*/  @P1 BRA `(.L_x_832) ;  /* 0x0000061000001947 */ /* 0x000fea0003800000 */
[----:B------:R-:W-:Y:S01]  /*de90*/  SHF.R.S32.HI R2, RZ, 0x1f, R0 ;  /* 0x0000001fff027819 */ /* 0x000fe20000011400 */
[----:B-1----:R-:W-:Y:S02]  /*dea0*/  IMAD.MOV.U32 R9, RZ, RZ, c[0x0][0x27c] ;  /* 0x00009f00ff097624 */ /* 0x002fe400078e00ff */
[----:B------:R-:W-:Y:S01]  /*deb0*/  IMAD.SHL.U32 R5, R0, 0x40, RZ ;  /* 0x0000004000057824 */ /* 0x000fe200078e00ff */
[----:B------:R-:W-:Y:S02]  /*dec0*/  LEA.HI R2, R2, R0, RZ, 0x3 ;  /* 0x0000000002027211 */ /* 0x000fe400078f18ff */
[----:B------:R-:W-:Y:S02]  /*ded0*/  LEA.HI R9, R9, R84, RZ, 0x1d ;  /* 0x0000005409097211 */ /* 0x000fe400078fe8ff */
[----:B------:R-:W-:Y:S02]  /*dee0*/  LOP3.LUT R0, R5, 0x1c0, RZ, 0xc0, !PT ;  /* 0x000001c005007812 */ /* 0x000fe400078ec0ff */
[----:B------:R-:W-:Y:S01]  /*def0*/  SHF.L.U32 R5, R2, 0x6, RZ ;  /* 0x0000000602057819 */ /* 0x000fe200000006ff */
[----:B------:R-:W-:Y:S01]  /*df00*/  IMAD.SHL.U32 R7, R9, 0x8, RZ ;  /* 0x0000000809077824 */ /* 0x000fe200078e00ff */
[----:B------:R-:W-:-:S02]  /*df10*/  SHF.R.S32.HI R10, RZ, 0x1f, R9 ;  /* 0x0000001fff0a7819 */ /* 0x000fc40000011409 */
[----:B------:R-:W-:Y:S02]  /*df20*/  LOP3.LUT R6, R5, 0xfffffe00, RZ, 0xc0, !PT ;  /* 0xfffffe0005067812 */ /* 0x000fe400078ec0ff */
[----:B------:R-:W-:Y:S02]  /*df30*/  LEA.HI R5, R10, R9, RZ, 0x3 ;  /* 0x000000090a057211 */ /* 0x000fe400078f18ff */
[C---:B------:R-:W-:Y:S02]  /*df40*/  LOP3.LUT R8, R0.reuse, 0x38, R34, 0xf8, !PT ;  /* 0x0000003800087812 */ /* 0x040fe400078ef822 */
[----:B------:R-:W-:Y:S02]  /*df50*/  SHF.R.U32.HI R2, RZ, 0x3, R0 ;  /* 0x00000003ff027819 */ /* 0x000fe40000011600 */
[----:B------:R-:W-:Y:S01]  /*df60*/  LOP3.LUT R7, R0, 0x38, R7, 0xf8, !PT ;  /* 0x0000003800077812 */ /* 0x000fe200078ef807 */
[----:B------:R-:W-:Y:S01]  /*df70*/  IMAD.SHL.U32 R0, R5, 0x400, RZ ;  /* 0x0000040005007824 */ /* 0x000fe200078e00ff */
[----:B------:R-:W-:-:S02]  /*df80*/  LOP3.LUT R8, R6, R8, R2, 0xf6, !PT ;  /* 0x0000000806087212 */ /* 0x000fc400078ef602 */
[----:B------:R-:W-:Y:S01]  /*df90*/  LOP3.LUT R2, R7, R2, RZ, 0x3c, !PT ;  /* 0x0000000207027212 */ /* 0x000fe200078e3cff */
[----:B------:R-:W-:Y:S01]  /*dfa0*/  IMAD.U32 R7, R38, 0x10000, RZ ;  /* 0x0001000026077824 */ /* 0x000fe200078e00ff */
[----:B------:R-:W-:Y:S02]  /*dfb0*/  LOP3.LUT R0, R0, 0x7fffe000, RZ, 0xc0, !PT ;  /* 0x7fffe00000007812 */ /* 0x000fe400078ec0ff */
[----:B------:R-:W-:Y:S02]  /*dfc0*/  SHF.L.U32 R31, R8, 0x1, RZ ;  /* 0x00000001081f7819 */ /* 0x000fe400000006ff */
[----:B------:R-:W-:Y:S02]  /*dfd0*/  IADD3 R0, R2, R0, R6 ;  /* 0x0000000002007210 */ /* 0x000fe40007ffe006 */
[----:B------:R-:W-:Y:S01]  /*dfe0*/  LOP3.LUT R6, R38, 0xffff0000, RZ, 0xc0, !PT ;  /* 0xffff000026067812 */ /* 0x000fe200078ec0ff */
        /* <DEDUP_REMOVED lines=75> */
.L_x_832:
[----:B------:R-:W-:Y:S05]  /*e4a0*/  BSYNC B0 ;  /* 0x0000000000007941 */ /* 0x000fea0003800000 */
.L_x_831:
        /* <DEDUP_REMOVED lines=101> */
.L_x_834:
[----:B------:R-:W-:Y:S05]  /*eb00*/  BSYNC B0 ;  /* 0x0000000000007941 */ /* 0x000fea0003800000 */
.L_x_833:
        /* <DEDUP_REMOVED lines=101> */
.L_x_836:
[----:B------:R-:W-:Y:S05]  /*f160*/  BSYNC B0 ;  /* 0x0000000000007941 */ /* 0x000fea0003800000 */
.L_x_835:
[----:B------:R-:W-:-:S04]  /*f170*/  IADD3 R2, R72, 0x70, RZ ;  /* 0x0000007048027810 */ /* 0x000fc80007ffe0ff */
[----:B------:R-:W-:-:S13]  /*f180*/  ISETP.GE.OR P0, PT, R2, R44, P0 ;  /* 0x0000002c0200720c */ /* 0x000fda0000706670 */
[----:B------:R-:W-:Y:S05]  /*f190*/  @P0 BRA `(.L_x_818) ;  /* 0x0000061000000947 */ /* 0x000fea0003800000 */
[----:B------:R-:W-:Y:S01]  /*f1a0*/  SHF.R.S32.HI R5, RZ, 0x1f, R2 ;  /* 0x0000001fff057819 */ /* 0x000fe20000011402 */
[----:B-1----:R-:W-:Y:S02]  /*f1b0*/  IMAD.MOV.U32 R9, RZ, RZ, c[0x0][0x27c] ;  /* 0x00009f00ff097624 */ /* 0x002fe400078e00ff */
[----:B------:R-:W-:Y:S01]  /*f1c0*/  IMAD.SHL.U32 R0, R2, 0x40, RZ ;  /* 0x0000004002007824 */ /* 0x000fe200078e00ff */
[----:B------:R-:W-:Y:S02]  /*f1d0*/  LEA.HI R2, R5, R2, RZ, 0x3 ;  /* 0x0000000205027211 */ /* 0x000fe400078f18ff */
[----:B------:R-:W-:Y:S02]  /*f1e0*/  LEA.HI R9, R9, R84, RZ, 0x1d ;  /* 0x0000005409097211 */ /* 0x000fe400078fe8ff */
[----:B------:R-:W-:Y:S02]  /*f1f0*/  SHF.L.U32 R5, R2, 0x6, RZ ;  /* 0x0000000602057819 */ /* 0x000fe400000006ff */
[----:B------:R-:W-:Y:S01]  /*f200*/  SHF.R.S32.HI R10, RZ, 0x1f, R9 ;  /* 0x0000001fff0a7819 */ /* 0x000fe20000011409 */
[----:B------:R-:W-:Y:S01]  /*f210*/  IMAD.SHL.U32 R7, R9, 0x8, RZ ;  /* 0x0000000809077824 */ /* 0x000fe200078e00ff */
[----:B------:R-:W-:-:S02]  /*f220*/  LOP3.LUT R6, R5, 0xfffffe00, RZ, 0xc0, !PT ;  /* 0xfffffe0005067812 */ /* 0x000fc400078ec0ff */
[----:B------:R-:W-:Y:S02]  /*f230*/  LOP3.LUT R0, R0, 0x1c0, RZ, 0xc0, !PT ;  /* 0x000001c000007812 */ /* 0x000fe400078ec0ff */
[----:B------:R-:W-:Y:S02]  /*f240*/  LEA.HI R5, R10, R9, RZ, 0x3 ;  /* 0x000000090a057211 */ /* 0x000fe400078f18ff */
[C---:B------:R-:W-:Y:S02]  /*f250*/  LOP3.LUT R8, R0.reuse, 0x38, R34, 0xf8, !PT ;  /* 0x0000003800087812 */ /* 0x040fe400078ef822 */
[----:B------:R-:W-:Y:S02]  /*f260*/  SHF.R.U32.HI R2, RZ, 0x3, R0 ;  /* 0x00000003ff027819 */ /* 0x000fe40000011600 */
[----:B------:R-:W-:Y:S01]  /*f270*/  LOP3.LUT R7, R0, 0x38, R7, 0xf8, !PT ;  /* 0x0000003800077812 */ /* 0x000fe200078ef807 */
[----:B------:R-:W-:Y:S01]  /*f280*/  IMAD.SHL.U32 R0, R5, 0x400, RZ ;  /* 0x0000040005007824 */ /* 0x000fe200078e00ff */
[----:B------:R-:W-:-:S02]  /*f290*/  LOP3.LUT R8, R6, R8, R2, 0xf6, !PT ;  /* 0x0000000806087212 */ /* 0x000fc400078ef602 */
[----:B------:R-:W-:Y:S02]  /*f2a0*/  LOP3.LUT R2, R7, R2, RZ, 0x3c, !PT ;  /* 0x0000000207027212 */ /* 0x000fe400078e3cff */
[----:B------:R-:W-:Y:S02]  /*f2b0*/  LOP3.LUT R0, R0, 0x7fffe000, RZ, 0xc0, !PT ;  /* 0x7fffe00000007812 */ /* 0x000fe400078ec0ff */
[----:B------:R-:W-:Y:S02]  /*f2c0*/  SHF.L.U32 R32, R8, 0x1, RZ ;  /* 0x0000000108207819 */ /* 0x000fe400000006ff */
[----:B------:R-:W-:Y:S01]  /*f2d0*/  IADD3 R0, R2, R0, R6 ;  /* 0x0000000002007210 */ /* 0x000fe20007ffe006 */
[----:B------:R-:W-:Y:S02]  /*f2e0*/  IMAD.U32 R2, R37, 0x10000, RZ ;  /* 0x0001000025027824 */ /* 0x000fe400078e00ff */
[----:B------:R-:W1:Y:S02]  /*f2f0*/  LDS.128 R12, [R32+0x8100] ;  /* 0x00810000200c7984 */ /* 0x000e640000000c00 */
[----:B------:R-:W-:Y:S01]  /*f300*/  IMAD.SHL.U32 R30, R0, 0x2, RZ ;  /* 0x00000002001e7824 */ /* 0x000fe200078e00ff */
        /* <DEDUP_REMOVED lines=8> */
[C---:B--2---:R-:W-:Y:S02]  /*f390*/  SHF.L.U32 R5, R10.reuse, 0x10, RZ ;  /* 0x000000100a057819 */ /* 0x044fe400000006ff */
[----:B------:R-:W-:-:S02]  /*f3a0*/  LOP3.LUT R7, R10, 0xffff0000, RZ, 0xc0, !PT ;  /* 0xffff00000a077812 */ /* 0x000fc400078ec0ff */
[----:B------:R-:W-:Y:S01]  /*f3b0*/  LOP3.LUT R16, R14, 0xffff0000, RZ, 0xc0, !PT ;  /* 0xffff00000e107812 */ /* 0x000fe200078ec0ff */
[-C--:B------:R-:W-:Y:S01]  /*f3c0*/  FMUL.FTZ R6, R12, R5.reuse ;  /* 0x000000050c067220 */ /* 0x080fe20000410000 */
[C---:B------:R-:W-:Y:S01]  /*f3d0*/  SHF.L.U32 R24, R15.reuse, 0x10, RZ ;  /* 0x000000100f187819 */ /* 0x040fe200000006ff */
[C---:B------:R-:W-:Y:S01]  /*f3e0*/  FMUL.FTZ R5, R2.reuse, R5 ;  /* 0x0000000502057220 */ /* 0x040fe20000410000 */
[----:B------:R-:W-:Y:S01]  /*f3f0*/  LOP3.LUT R25, R15, 0xffff0000, RZ, 0xc0, !PT ;  /* 0xffff00000f197812 */ /* 0x000fe200078ec0ff */
[-C--:B------:R-:W-:Y:S01]  /*f400*/  FFMA.FTZ R34, R2, R13.reuse, -R6 ;  /* 0x0000000d02227223 */ /* 0x080fe20000010806 */
[----:B------:R-:W-:Y:S01]  /*f410*/  LOP3.LUT R2, R37, 0xffff0000, RZ, 0xc0, !PT ;  /* 0xffff000025027812 */ /* 0x000fe200078ec0ff */
[C---:B------:R-:W-:Y:S01]  /*f420*/  IMAD.U32 R14, R8.reuse, 0x10000, RZ ;  /* 0x00010000080e7824 */ /* 0x040fe200078e00ff */
[----:B------:R-:W-:Y:S01]  /*f430*/  LOP3.LUT R15, R8, 0xffff0000, RZ, 0xc0, !PT ;  /* 0xffff0000080f7812 */ /* 0x000fe200078ec0ff */
[----:B------:R-:W-:Y:S01]  /*f440*/  FFMA.FTZ R33, R12, R13, R5 ;  /* 0x0000000d0c217223 */ /* 0x000fe20000010005 */
[----:B------:R-:W-:Y:S01]  /*f450*/  SHF.L.U32 R5, R39, 0x10, RZ ;  /* 0x0000001027057819 */ /* 0x000fe200000006ff */
[-C--:B------:R-:W-:Y:S01]  /*f460*/  FMUL.FTZ R8, R0, R7.reuse ;  /* 0x0000000700087220 */ /* 0x080fe20000410000 */
[C---:B------:R-:W-:Y:S01]  /*f470*/  SHF.L.U32 R19, R9.reuse, 0x10, RZ ;  /* 0x0000001009137819 */ /* 0x040fe200000006ff */
[----:B------:R-:W-:Y:S01]  /*f480*/  IMAD.U32 R6, R38, 0x10000, RZ ;  /* 0x0001000026067824 */ /* 0x000fe200078e00ff */
[----:B------:R-:W-:Y:S01]  /*f490*/  LOP3.LUT R23, R9, 0xffff0000, RZ, 0xc0, !PT ;  /* 0xffff000009177812 */ /* 0x000fe200078ec0ff */
[----:B------:R-:W-:Y:S01]  /*f4a0*/  FMUL.FTZ R7, R2, R7 ;  /* 0x0000000702077220 */ /* 0x000fe20000410000 */
[----:B------:R-:W-:Y:S01]  /*f4b0*/  LOP3.LUT R9, R38, 0xffff0000, RZ, 0xc0, !PT ;  /* 0xffff000026097812 */ /* 0x000fe200078ec0ff */
[----:B------:R-:W-:Y:S01]  /*f4c0*/  FFMA.FTZ R31, R2, R16, -R8 ;  /* 0x00000010021f7223 */ /* 0x000fe20000010808 */
[C---:B------:R-:W-:Y:S01]  /*f4d0*/  SHF.L.U32 R18, R11.reuse, 0x10, RZ ;  /* 0x000000100b127819 */ /* 0x040fe200000006ff */
        /* <DEDUP_REMOVED lines=10> */
[C---:B------:R-:W-:Y:S02]  /*f580*/  FMUL.FTZ R10, R0.reuse, R15 ;  /* 0x0000000f000a7220 */ /* 0x040fe40000410000 */
        /* <DEDUP_REMOVED lines=17> */
[----:B------:R-:W-:-:S02]  /*f6a0*/  FFMA.FTZ R11, R7, R24, R8 ;  /* 0x00000018070b7223 */ /* 0x000fc40000010008 */
[-C--:B------:R-:W-:Y:S02]  /*f6b0*/  FMUL.FTZ R10, R2, R23.reuse ;  /* 0x00000017020a7220 */ /* 0x080fe40000410000 */
[-C--:B------:R-:W-:Y:S02]  /*f6c0*/  FMUL.FTZ R8, R0, R22.reuse ;  /* 0x0000001600087220 */ /* 0x080fe40000410000 */
[C---:B------:R-:W-:Y:S02]  /*f6d0*/  FMUL.FTZ R9, R6.reuse, R23 ;  /* 0x0000001706097220 */ /* 0x040fe40000410000 */
[----:B------:R-:W-:Y:S02]  /*f6e0*/  FMUL.FTZ R7, R5, R22 ;  /* 0x0000001605077220 */ /* 0x000fe40000410000 */
[-C--:B------:R-:W-:Y:S01]  /*f6f0*/  FFMA.FTZ R13, R6, R26.reuse, -R10 ;  /* 0x0000001a060d7223 */ /* 0x080fe2000001080a */
        /* <DEDUP_REMOVED lines=11> */
.L_x_818:
[----:B------:R-:W-:Y:S05]  /*f7b0*/  BSYNC B2 ;  /* 0x0000000000027941 */ /* 0x000fea0003800000 */
.L_x_786:
[----:B------:R-:W-:Y:S01]  /*f7c0*/  SHF.R.S32.HI R7, RZ, 0x4, R47 ;  /* 0x00000004ff077819 */ /* 0x000fe2000001142f */
[----:B-1----:R-:W-:Y:S01]  /*f7d0*/  IMAD.SHL.U32 R9, R72, 0x8, RZ ;  /* 0x0000000848097824 */ /* 0x002fe200078e00ff */
[----:B------:R-:W-:Y:S01]  /*f7e0*/  SHF.L.U32 R5, R84, 0x6, RZ ;  /* 0x0000000654057819 */ /* 0x000fe200000006ff */
[----:B------:R-:W-:-:S04]  /*f7f0*/  DEPBAR.LE SB0, 0x0 ;  /* 0x000080000000791a */ /* 0x000fc80000000000 */
[----:B------:R-:W-:Y:S01]  /*f800*/  LEA.HI R0, R47, R7, RZ, 0x1 ;  /* 0x000000072f007211 */ /* 0x000fe200078f08ff */
[----:B------:R-:W-:Y:S01]  /*f810*/  IMAD R155, R73, -0x40, R207 ;  /* 0xffffffc0499b7824 */ /* 0x000fe200078e02cf */
[----:B------:R-:W-:Y:S02]  /*f820*/  SHF.L.U32 R2, R45, 0x6, RZ ;  /* 0x000000062d027819 */ /* 0x000fe400000006ff */
[----:B------:R-:W-:Y:S02]  /*f830*/  LOP3.LUT R0, R0, 0xfffffffe, RZ, 0xc0, !PT ;  /* 0xfffffffe00007812 */ /* 0x000fe400078ec0ff */
[----:B------:R-:W-:Y:S02]  /*f840*/  LOP3.LUT R2, R2, 0x1c0, RZ, 0xc0, !PT ;  /* 0x000001c002027812 */ /* 0x000fe400078ec0ff */
[----:B------:R-:W-:Y:S02]  /*f850*/  IADD3 R7, R7, -R0, RZ ;  /* 0x8000000007077210 */ /* 0x000fe40007ffe0ff */
[----:B------:R-:W-:-:S02]  /*f860*/  LOP3.LUT R0, R5, 0x1c0, RZ, 0xc0, !PT ;  /* 0x000001c005007812 */ /* 0x000fc400078ec0ff */
[----:B------:R-:W-:Y:S02]  /*f870*/  SHF.L.U32 R5, R7, 0x3, RZ ;  /* 0x0000000307057819 */ /* 0x000fe400000006ff */
[----:B------:R-:W-:Y:S02]  /*f880*/  LEA.HI R156, R156, R212, RZ, 0x5 ;  /* 0x000000d49c9c7211 */ /* 0x000fe400078f28ff */
[----:B------:R-:W-:Y:S02]  /*f890*/  LOP3.LUT R9, R0, 0x8, R9, 0xf8, !PT ;  /* 0x0000000800097812 */ /* 0x000fe400078ef809 */
[----:B------:R-:W-:Y:S01]  /*f8a0*/  SHF.R.U32.HI R6, RZ, 0x3, R0 ;  /* 0x00000003ff067819 */ /* 0x000fe20000011600 */
[----:B------:R-:W-:Y:S01]  /*f8b0*/  IMAD.SHL.U32 R0, R156, 0x20, RZ ;  /* 0x000000209c007824 */ /* 0x000fe200078e00ff */
[----:B------:R-:W-:Y:S02]  /*f8c0*/  LOP3.LUT R8, R2, 0x8, R5, 0xf8, !PT ;  /* 0x0000000802087812 */ /* 0x000fe400078ef805 */
[----:B------:R-:W-:-:S02]  /*f8d0*/  SHF.R.U32.HI R2, RZ, 0x3, R2 ;  /* 0x00000003ff027819 */ /* 0x000fc40000011602 */
[----:B------:R-:W-:Y:S02]  /*f8e0*/  SHF.L.U32 R5, R46, 0x6, RZ ;  /* 0x000000062e057819 */ /* 0x000fe400000006ff */
[----:B------:R-:W-:Y:S02]  /*f8f0*/  LOP3.LUT R154, R8, R2, RZ, 0x3c, !PT ;  /* 0x00000002089a7212 */ /* 0x000fe400078e3cff */
[----:B------:R-:W-:Y:S02]  /*f900*/  LOP3.LUT R153, R5, 0xfffffe00, RZ, 0xc0, !PT ;  /* 0xfffffe0005997812 */ /* 0x000fe400078ec0ff */
[----:B------:R-:W-:Y:S02]  /*f910*/  LOP3.LUT R2, R0, 0x7ffffc00, RZ, 0xc0, !PT ;  /* 0x7ffffc0000027812 */ /* 0x000fe400078ec0ff */
[----:B------:R-:W-:Y:S02]  /*f920*/  LOP3.LUT R6, R9, R6, RZ, 0x3c, !PT ;  /* 0x0000000609067212 */ /* 0x000fe400078e3cff */
[----:B------:R-:W-:-:S02]  /*f930*/  IADD3 R2, R154, R153, R2 ;  /* 0x000000999a027210 */ /* 0x000fc40007ffe002 */
[----:B------:R-:W-:Y:S01]  /*f940*/  LEA R0, R7, R6, 0x9 ;  /* 0x0000000607007211 */ /* 0x000fe200078e48ff */
[----:B------:R-:W-:Y:S01]  /*f950*/  IMAD.WIDE.U32 R6, R73, c[0x0][0x208], RZ ;  /* 0x0000820049067a25 */ /* 0x000fe200078e00ff */
[----:B------:R-:W-:Y:S01]  /*f960*/  BAR.SYNC.DEFER_BLOCKING 0x0 ;  /* 0x0000000000007b1d */ /* 0x000fe20000010000 */
[----:B------:R-:W-:Y:S02]  /*f970*/  LOP3.LUT P0, RZ, R84, 0x2, RZ, 0xc0, !PT ;  /* 0x0000000254ff7812 */ /* 0x000fe4000780c0ff */
[----:B------:R-:W-:Y:S01]  /*f980*/  SHF.L.U32 R232, R0, 0x1, RZ ;  /* 0x0000000100e87819 */ /* 0x000fe200000006ff */
[----:B------:R-:W-:Y:S01]  /*f990*/  IMAD.SHL.U32 R239, R2, 0x2, RZ ;  /* 0x0000000202ef7824 */ /* 0x000fe200078e00ff */
[----:B------:R-:W-:Y:S02]  /*f9a0*/  SHF.L.U32 R252, R252, 0x1, RZ ;  /* 0x00000001fcfc7819 */ /* 0x000fe400000006ff */
[C---:B------:R-:W-:Y:S02]  /*f9b0*/  IADD3 R0, R232.reuse, 0x4100, RZ ;  /* 0x00004100e8007810 */ /* 0x040fe40007ffe0ff */
[----:B------:R-:W-:-:S02]  /*f9c0*/  IADD3 R243, R232, 0x4120, RZ ;  /* 0x00004120e8f37810 */ /* 0x000fc40007ffe0ff */
[-C--:B------:R-:W-:Y:S02]  /*f9d0*/  LEA R241, R4, R239.reuse, 0x1 ;  /* 0x000000ef04f17211 */ /* 0x080fe400078e08ff */
[----:B------:R-:W-:Y:S02]  /*f9e0*/  MOV R157, 0x5 ;  /* 0x00000005009d7802 */ /* 0x000fe40000000f00 */
[----:B------:R-:W-:Y:S01]  /*f9f0*/  @P0 IADD3 R243, R0, -0x20, RZ ;  /* 0xffffffe000f30810 */ /* 0x000fe20007ffe0ff */
[----:B------:R-:W-:Y:S01]  /*fa00*/  IMAD R0, R48, c[0x0][0x208], RZ ;  /* 0x0000820030007a24 */ /* 0x000fe200078e02ff */
[----:B------:R-:W-:Y:S02]  /*fa10*/  LEA R2, P0, R6, R76, 0x6 ;  /* 0x0000004c06027211 */ /* 0x000fe400078030ff */
[----:B------:R-:W-:Y:S01]  /*fa20*/  LEA R240, R3, R239, 0x1 ;  /* 0x000000ef03f07211 */ /* 0x000fe200078e08ff */
[----:B------:R-:W-:Y:S01]  /*fa30*/  IMAD R5, R73, c[0x0][0x20c], R0 ;  /* 0x0000830049057a24 */ /* 0x000fe200078e0200 */
[----:B------:R-:W-:-:S02]  /*fa40*/  IADD3 R0, -R72, R155, RZ ;  /* 0x0000009b48007210 */ /* 0x000fc40007ffe1ff */
[----:B------:R-:W-:Y:S01]  /*fa50*/  LEA R242, R3, R241, 0x1 ;  /* 0x000000f103f27211 */ /* 0x000fe200078e08ff */
[----:B------:R-:W-:Y:S01]  /*fa60*/  LDSM.16.M88.4 R16, [R232+0x4100] ;  /* 0x00410000e810783b */ /* 0x000fe20000000200 */
[----:B------:R-:W-:Y:S02]  /*fa70*/  IADD3 R5, R7, R5, RZ ;  /* 0x0000000507057210 */ /* 0x000fe40007ffe0ff */
[----:B------:R-:W-:Y:S01]  /*fa80*/  ISETP.LT.OR P2, PT, R0, 0x1, P4 ;  /* 0x000000010000780c */ /* 0x000fe20002741670 */
[----:B------:R-:W-:Y:S01]  /*fa90*/  LDSM.16.M88.4 R20, [R232+0x4900] ;  /* 0x00490000e814783b */ /* 0x000fe20000000200 */
[----:B------:R-:W-:Y:S02]  /*faa0*/  LEA.HI.X R7, R6, R74, R5, 0x6, P0 ;  /* 0x0000004a06077211 */ /* 0x000fe400000f3405 */
[----:B------:R-:W-:Y:S01]  /*fab0*/  ISETP.LT.OR P1, PT, R0, 0x1, P3 ;  /* 0x000000010000780c */ /* 0x000fe20001f21670 */
[----:B------:R-:W-:Y:S01]  /*fac0*/  LDSM.16.M88.4 R28, [R232+0x5100] ;  /* 0x00510000e81c783b */ /* 0x000fe20000000200 */
[----:B------:R-:W-:-:S02]  /*fad0*/  LEA R6, P0, R2, c[0x0][0x1f8], 0x1 ;  /* 0x00007e0002067a11 */ /* 0x000fc400078008ff */
[----:B------:R-:W-:Y:S01]  /*fae0*/  ISETP.LT.OR P6, PT, R0, 0x21, P4 ;  /* 0x000000210000780c */ /* 0x000fe200027c1670 */
[----:B------:R-:W-:Y:S01]  /*faf0*/  LDSM.16.M88.4 R32, [R232+0x5900] ;  /* 0x00590000e820783b */ /* 0x000fe20000000200 */
[----:B------:R-:W-:Y:S01]  /*fb00*/  LEA.HI.X R7, R2, c[0x0][0x1fc], R7, 0x1, P0 ;  /* 0x00007f0002077a11 */ /* 0x000fe200000f0c07 */
[----:B------:R-:W-:Y:S01]  /*fb10*/  IMAD.MOV.U32 R2, RZ, RZ, c[0x0][0x208] ;  /* 0x00008200ff027624 */ /* 0x000fe200078e00ff */
[----:B------:R-:W-:Y:S01]  /*fb20*/  LEA R244, R4, R240, 0x1 ;  /* 0x000000f004f47211 */ /* 0x000fe200078e08ff */
[----:B------:R-:W1:Y:S01]  /*fb30*/  LDSM.16.M88.4 R12, [R239+0x8100] ;  /* 0x00810000ef0c783b */ /* 0x000e620000000200 */
[----:B------:R-:W-:Y:S02]  /*fb40*/  LOP3.LUT R152, R152, 0xfffffffd, RZ, 0xc0, !PT ;  /* 0xfffffffd98987812 */ /* 0x000fe400078ec0ff */
[C---:B------:R-:W-:Y:S01]  /*fb50*/  IADD3 R251, R243.reuse, 0x800, RZ ;  /* 0x00000800f3fb7810 */ /* 0x040fe20007ffe0ff */
[----:B------:R-:W2:Y:S01]  /*fb60*/  LDSM.16.M88.4 R8, [R239+0xa100] ;  /* 0x00a10000ef08783b */ /* 0x000ea20000000200 */
[----:B------:R-:W-:-:S02]  /*fb70*/  IADD3 R250, R243, 0x1000, RZ ;  /* 0x00001000f3fa7810 */ /* 0x000fc40007ffe0ff */
[C---:B------:R-:W-:Y:S01]  /*fb80*/  IADD3 R249, R243.reuse, 0x1800, RZ ;  /* 0x00001800f3f97810 */ /* 0x040fe20007ffe0ff */
[----:B------:R-:W-:Y:S01]  /*fb90*/  LDSM.16.M88.4 R52, [R243] ;  /* 0x00000000f334783b */ /* 0x000fe20000000200 */
[C---:B------:R-:W-:Y:S02]  /*fba0*/  IADD3 R248, R243.reuse, 0x2000, RZ ;  /* 0x00002000f3f87810 */ /* 0x040fe40007ffe0ff */
[C---:B------:R-:W-:Y:S01]  /*fbb0*/  IADD3 R247, R243.reuse, 0x2800, RZ ;  /* 0x00002800f3f77810 */ /* 0x040fe20007ffe0ff */
[----:B------:R-:W3:Y:S01]  /*fbc0*/  LDSM.16.M88.4 R24, [R241+0xa100] ;  /* 0x00a10000f118783b */ /* 0x000ee20000000200 */
[C---:B------:R-:W-:Y:S02]  /*fbd0*/  IADD3 R246, R243.reuse, 0x3000, RZ ;  /* 0x00003000f3f67810 */ /* 0x040fe40007ffe0ff */
[----:B------:R-:W-:Y:S01]  /*fbe0*/  IADD3 R245, R243, 0x3800, RZ ;  /* 0x00003800f3f57810 */ /* 0x000fe20007ffe0ff */
[----:B------:R-:W4:Y:S04]  /*fbf0*/  LDSM.16.M88.4 R48, [R243+0x800] ;  /* 0x00080000f330783b */ /* 0x000f280000000200 */
[----:B------:R-:W2:Y:S04]  /*fc00*/  LDSM.16.M88.4 R40, [R243+0x1000] ;  /* 0x00100000f328783b */ /* 0x000ea80000000200 */
[----:B------:R-:W2:Y:S01]  /*fc10*/  LDSM.16.M88.4 R36, [R243+0x1800] ;  /* 0x00180000f324783b */ /* 0x000ea20000000200 */
[C---:B-1----:R-:W-:Y:S08]  /*fc20*/  HMMA.16816.F32.BF16 R108, R12.reuse, R16, RZ ;  /* 0x000000100c6c723c */ /* 0x042ff000000418ff */
[C---:B------:R-:W-:Y:S08]  /*fc30*/  HMMA.16816.F32.BF16 R128, R12.reuse, R18, RZ ;  /* 0x000000120c80723c */ /* 0x040ff000000418ff */
[C---:B------:R-:W-:Y:S08]  /*fc40*/  HMMA.16816.F32.BF16 R104, R12.reuse, R20, RZ ;  /* 0x000000140c68723c */ /* 0x040ff000000418ff */
[C---:B------:R-:W-:Y:S08]  /*fc50*/  HMMA.16816.F32.BF16 R124, R12.reuse, R22, RZ ;  /* 0x000000160c7c723c */ /* 0x040ff000000418ff */
[C---:B------:R-:W-:Y:S08]  /*fc60*/  HMMA.16816.F32.BF16 R100, R12.reuse, R28, RZ ;  /* 0x0000001c0c64723c */ /* 0x040ff000000418ff */
[C---:B------:R-:W-:Y:S08]  /*fc70*/  HMMA.16816.F32.BF16 R112, R12.reuse, R30, RZ ;  /* 0x0000001e0c70723c */ /* 0x040ff000000418ff */
[C---:B------:R-:W-:Y:S08]  /*fc80*/  HMMA.16816.F32.BF16 R88, R12.reuse, R32, RZ ;  /* 0x000000200c58723c */ /* 0x040ff000000418ff */
[----:B------:R-:W-:Y:S07]  /*fc90*/  HMMA.16816.F32.BF16 R72, R12, R34, RZ ;  /* 0x000000220c48723c */ /* 0x000fee00000418ff */
[----:B------:R-:W-:Y:S01]  /*fca0*/  SHF.L.U32 R14, R2, 0x5, RZ ;  /* 0x00000005020e7819 */ /* 0x000fe200000006ff */
[C---:B--2---:R-:W-:Y:S08]  /*fcb0*/  HMMA.16816.F32.BF16 R56, R8.reuse, R20, RZ ;  /* 0x000000140838723c */ /* 0x044ff000000418ff */
[----:B------:R-:W-:Y:S01]  /*fcc0*/  HMMA.16816.F32.BF16 R80, R8, R22, RZ ;  /* 0x000000160850723c */ /* 0x000fe200000418ff */
[----:B------:R-:W1:Y:S04]  /*fcd0*/  LDSM.16.M88.4 R20, [R241+0x8100] ;  /* 0x00810000f114783b */ /* 0x000e680000000200 */
[----:B------:R-:W-:Y:S01]  /*fce0*/  @!PT LDS RZ, [RZ] ;  /* 0x00000000fffff984 */ /* 0x000fe20000000800 */
[----:B------:R-:W-:Y:S01]  /*fcf0*/  @!PT LDS RZ, [RZ] ;  /* 0x00000000fffff984 */ /* 0x000fe20000000800 */
[----:B------:R-:W-:Y:S01]  /*fd00*/  @!PT LDS RZ, [RZ] ;  /* 0x00000000fffff984 */ /* 0x000fe20000000800 */
[----:B------:R2:W-:Y:S01]  /*fd10*/  LDGSTS.E.BYPASS.LTC128B.128 [R252+0x100], [R6.64], !P2 ;  /* 0x0010000006fc7fae */ /* 0x0005e2000d101d48 */
[----:B------:R-:W-:-:S02]  /*fd20*/  IADD3 R12, P5, P2, R14, 0x80, R6 ;  /* 0x000000800e0c7810 */ /* 0x000fc40007abe006 */
[C---:B------:R-:W-:Y:S01]  /*fd30*/  HMMA.16816.F32.BF16 R44, R8.reuse, R16, RZ ;  /* 0x00000010082c723c */ /* 0x040fe200000418ff */
[----:B------:R2:W-:Y:S07]  /*fd40*/  LDGSTS.E.BYPASS.LTC128B.128 [R252+0x2100], [R6.64+0x80], !P1 ;  /* 0x0210008006fc7fae */ /* 0x0005ee000c901d48 */
[C---:B------:R-:W-:Y:S08]  /*fd50*/  HMMA.16816.F32.BF16 R64, R8.reuse, R28, RZ ;  /* 0x0000001c0840723c */ /* 0x040ff000000418ff */
[C---:B------:R-:W-:Y:S08]  /*fd60*/  HMMA.16816.F32.BF16 R60, R8.reuse, R32, RZ ;  /* 0x00000020083c723c */ /* 0x040ff000000418ff */
[C---:B------:R-:W-:Y:S07]  /*fd70*/  HMMA.16816.F32.BF16 R68, R8.reuse, R18, RZ ;  /* 0x000000120844723c */ /* 0x040fee00000418ff */
[----:B------:R-:W-:Y:S01]  /*fd80*/  SHF.L.U64.HI R18, R2, R157, c[0x0][0x20c] ;  /* 0x0000830002127619 */ /* 0x000fe2000001029d */
[----:B------:R-:W-:Y:S01]  /*fd90*/  HMMA.16816.F32.BF16 R96, R8, R30, RZ ;  /* 0x0000001e0860723c */ /* 0x000fe200000418ff */
[----:B------:R-:W-:-:S02]  /*fda0*/  IADD3 R2, P0, R14, 0x80, RZ ;  /* 0x000000800e027810 */ /* 0x000fc40007f1e0ff */
[----:B------:R-:W-:Y:S01]  /*fdb0*/  IADD3.X R13, R18, RZ, R7, P5, P2 ;  /* 0x000000ff120d7210 */ /* 0x000fe20002fe4407 */
[----:B------:R-:W-:Y:S01]  /*fdc0*/  STL [R1+0x54], R18 ;  /* 0x0000541201007387 */ /* 0x000fe20000100800 */
[----:B------:R-:W-:Y:S01]  /*fdd0*/  ISETP.LT.OR P5, PT, R0, 0x21, P3 ;  /* 0x000000210000780c */ /* 0x000fe20001fa1670 */
[----:B------:R-:W-:Y:S02]  /*fde0*/  IMAD.X R5, RZ, RZ, R18, P0 ;  /* 0x000000ffff057224 */ /* 0x000fe400000e0612 */
[----:B------:R-:W-:Y:S07]  /*fdf0*/  HMMA.16816.F32.BF16 R92, R8, R34, RZ ;  /* 0x00000022085c723c */ /* 0x000fee00000418ff */
[----:B------:R-:W-:Y:S01]  /*fe00*/  IADD3 R8, P1, R14, R6, RZ ;  /* 0x000000060e087210 */ /* 0x000fe20007f3e0ff */
[----:B---3--:R-:W-:Y:S03]  /*fe10*/  HMMA.16816.F32.BF16 R76, R24, R52, R44 ;  /* 0x00000034184c723c */ /* 0x008fe6000004182c */
[----:B------:R-:W-:-:S02]  /*fe20*/  IADD3.X R9, R18, R7, RZ, P1, !PT ;  /* 0x0000000712097210 */ /* 0x000fc40000ffe4ff */
[----:B--2---:R-:W-:Y:S02]  /*fe30*/  IADD3 R6, P1, R8, R14, RZ ;  /* 0x0000000e08067210 */ /* 0x004fe40007f3e0ff */
[C---:B------:R-:W-:Y:S01]  /*fe40*/  IADD3 R10, P0, R2.reuse, R8, RZ ;  /* 0x00000008020a7210 */ /* 0x040fe20007f1e0ff */
[C---:B----4-:R-:W-:Y:S01]  /*fe50*/  HMMA.16816.F32.BF16 R144, R24.reuse, R48, R56 ;  /* 0x000000301890723c */ /* 0x050fe20000041838 */
[----:B------:R-:W-:Y:S02]  /*fe60*/  IADD3 R16, P2, R2, R6, RZ ;  /* 0x0000000602107210 */ /* 0x000fe40007f5e0ff */
[----:B------:R-:W-:Y:S02]  /*fe70*/  IADD3.X R7, R9, R18, RZ, P1, !PT ;  /* 0x0000001209077210 */ /* 0x000fe40000ffe4ff */
[C---:B------:R-:W-:Y:S02]  /*fe80*/  ISETP.LT.OR P1, PT, R0.reuse, 0x11, P3 ;  /* 0x000000110000780c */ /* 0x040fe40001f21670 */
[C---:B------:R-:W-:Y:S01]  /*fe90*/  IADD3.X R11, R5.reuse, R9, RZ, P0, !PT ;  /* 0x00000009050b7210 */ /* 0x040fe200007fe4ff */
[----:B------:R-:W-:Y:S01]  /*fea0*/  IMAD.X R17, R5, 0x1, R7, P2 ;  /* 0x0000000105117824 */ /* 0x000fe200010e0607 */
[----:B------:R-:W-:Y:S01]  /*feb0*/  ISETP.LT.OR P2, PT, R0, 0x11, P4 ;  /* 0x000000110000780c */ /* 0x000fe20002741670 */
[----:B------:R-:W-:Y:S01]  /*fec0*/  HMMA.16816.F32.BF16 R132, R24, R40, R64 ;  /* 0x000000281884723c */ /* 0x000fe20000041840 */
[----:B------:R-:W-:-:S04]  /*fed0*/  IADD3 R14, P0, R6, R14, RZ ;  /* 0x0000000e060e7210 */ /* 0x000fc80007f1e0ff */
[----:B------:R-:W-:Y:S02]  /*fee0*/  IADD3.X R15, R7, R18, RZ, P0, !PT ;  /* 0x00000012070f7210 */ /* 0x000fe400007fe4ff */
[----:B------:R-:W-:Y:S01]  /*fef0*/  LOP3.LUT P0, RZ, R84, 0x4, RZ, 0xc0, !PT ;  /* 0x0000000454ff7812 */ /* 0x000fe2000780c0ff */
[----:B------:R-:W-:Y:S04]  /*ff00*/  HMMA.16816.F32.BF16 R56, R24, R54, R68 ;  /* 0x000000361838723c */ /* 0x000fe80000041844 */
[----:B------:R2:W-:Y:S01]  /*ff10*/  LDGSTS.E.BYPASS.LTC128B.128 [R252+0x900], [R8.64], !P2 ;  /* 0x0090000008fc7fae */ /* 0x0005e2000d101d48 */
[----:B------:R-:W-:-:S03]  /*ff20*/  ISETP.LT.OR P2, PT, R0, 0x31, P4 ;  /* 0x000000310000780c */ /* 0x000fc60002741670 */
[----:B------:R3:W-:Y:S01]  /*ff30*/  LDGSTS.E.BYPASS.LTC128B.128 [R252+0x2900], [R12.64], !P1 ;  /* 0x029000000cfc7fae */ /* 0x0007e2000c901d48 */
[----:B------:R-:W-:Y:S01]  /*ff40*/  ISETP.LT.OR P1, PT, R0, 0x31, P3 ;  /* 0x000000310000780c */ /* 0x000fe20001f21670 */
[C---:B------:R-:W-:Y:S01]  /*ff50*/  HMMA.16816.F32.BF16 R64, R24.reuse, R36, R60 ;  /* 0x000000241840723c */ /* 0x040fe2000004183c */
[----:B------:R-:W-:Y:S01]  /*ff60*/  MOV R0, 0x40 ;  /* 0x0000004000007802 */ /* 0x000fe20000000f00 */
[----:B------:R4:W-:Y:S01]  /*ff70*/  LDGSTS.E.BYPASS.LTC128B.128 [R252+0x1100], [R6.64], !P6 ;  /* 0x0110000006fc7fae */ /* 0x0009e2000f101d48 */
[----:B------:R-:W-:Y:S02]  /*ff80*/  ISETP.GE.AND P6, PT, R207, 0x41, PT ;  /* 0x00000041cf00780c */ /* 0x000fe40003fc6270 */
[----:B------:R-:W-:Y:S01]  /*ff90*/  SEL R0, R0, 0xffffffc0, !P0 ;  /* 0xffffffc000007807 */ /* 0x000fe20004000000 */
[----:B------:R2:W-:Y:S02]  /*ffa0*/  LDGSTS.E.BYPASS.LTC128B.128 [R252+0x3100], [R10.64], !P5 ;  /* 0x031000000afc7fae */ /* 0x0005e4000e901d48 */
[C---:B------:R-:W-:Y:S01]  /*ffb0*/  HMMA.16816.F32.BF16 R140, R24.reuse, R50, R80 ;  /* 0x00000032188c723c */ /* 0x040fe20000041850 */
[----:B------:R-:W-:Y:S01]  /*ffc0*/  IADD3 R237, R0, R243, RZ ;  /* 0x000000f300ed7210 */ /* 0x000fe20007ffe0ff */
[----:B------:R-:W-:Y:S01]  /*ffd0*/  IMAD.IADD R238, R232, 0x1, R0 ;  /* 0x00000001e8ee7824 */ /* 0x000fe200078e0200 */
[----:B------:R3:W-:Y:S04]  /*ffe0*/  LDGSTS.E.BYPASS.LTC128B.128 [R252+0x1900], [R14.64], !P2 ;  /* 0x019000000efc7fae */ /* 0x0007e8000d101d48 */
[----:B------:R4:W-:Y:S01]  /*fff0*/  LDGSTS.E.BYPASS.LTC128B.128 [R252+0x3900], [R16.64], !P1 ;  /* 0x0390000010fc7fae */ /* 0x0009e2000c901d48 */
[----:B------:R-:W-:Y:S01]  /*10000*/  HMMA.16816.F32.BF16 R148, R24, R42, R96 ;  /* 0x0000002a1894723c */ /* 0x000fe20000041860 */
[----:B------:R-:W-:-:S02]  /*10010*/  @P6 LOP3.LUT R152, R152, 0x2, RZ, 0xfc, !PT ;  /* 0x0000000298986812 */ /* 0x000fc400078efcff */
[----:B------:R-:W-:Y:S04]  /*10020*/  LDSM.16.M88.4 R44, [R238+0x4100] ;  /* 0x00410000ee2c783b */ /* 0x000fe80000000200 */
[----:B------:R-:W-:Y:S01]  /*10030*/  LDSM.16.M88.4 R32, [R238+0x4900] ;  /* 0x00490000ee20783b */ /* 0x000fe20000000200 */
[----:B------:R-:W-:Y:S03]  /*10040*/  HMMA.16816.F32.BF16 R68, R24, R38, R92 ;  /* 0x000000261844723c */ /* 0x000fe6000004185c */
[----:B------:R-:W-:Y:S04]  /*10050*/  LDSM.16.M88.4 R24, [R238+0x5900] ;  /* 0x00590000ee18783b */ /* 0x000fe80000000200 */
[----:B------:R-:W-:Y:S01]  /*10060*/  LDSM.16.M88.4 R28, [R238+0x5100] ;  /* 0x00510000ee1c783b */ /* 0x000fe20000000200 */
[C---:B-1----:R-:W-:Y:S03]  /*10070*/  HMMA.16816.F32.BF16 R116, R20.reuse, R36, R88 ;  /* 0x000000241474723c */ /* 0x042fe60000041858 */
[----:B------:R-:W-:Y:S04]  /*10080*/  LDSM.16.M88.4 R84, [R237+0x1000] ;  /* 0x00100000ed54783b */ /* 0x000fe80000000200 */
[----:B---3--:R-:W-:Y:S01]  /*10090*/  LDSM.16.M88.4 R12, [R240+0xa100] ;  /* 0x00a10000f00c783b */ /* 0x008fe20000000200 */
[C---:B--2---:R-:W-:Y:S03]  /*100a0*/  HMMA.16816.F32.BF16 R8, R20.reuse, R52, R108 ;  /* 0x000000341408723c */ /* 0x044fe6000004186c */
[----:B----4-:R-:W1:Y:S04]  /*100b0*/  LDSM.16.M88.4 R16, [R240+0x8100] ;  /* 0x00810000f010783b */ /* 0x010e680000000200 */
[----:B------:R-:W0:Y:S01]  /*100c0*/  LDGDEPBAR ;  /* 0x00000000000079af */ /* 0x000e220000000000 */
[C---:B------:R-:W-:Y:S08]  /*100d0*/  HMMA.16816.F32.BF16 R120, R20.reuse, R48, R104 ;  /* 0x000000301478723c */ /* 0x040ff00000041868 */
[C---:B------:R-:W-:Y:S08]  /*100e0*/  HMMA.16816.F32.BF16 R88, R20.reuse, R54, R128 ;  /* 0x000000361458723c */ /* 0x040ff00000041880 */
[C---:B------:R-:W-:Y:S08]  /*100f0*/  HMMA.16816.F32.BF16 R136, R20.reuse, R40, R100 ;  /* 0x000000281488723c */ /* 0x040ff00000041864 */
[C---:B------:R-:W-:Y:S08]  /*10100*/  HMMA.16816.F32.BF16 R108, R20.reuse, R50, R124 ;  /* 0x00000032146c723c */ /* 0x040ff0000004187c */
[C---:B------:R-:W-:Y:S01]  /*10110*/  HMMA.16816.F32.BF16 R104, R20.reuse, R42, R112 ;  /* 0x0000002a1468723c */ /* 0x040fe20000041870 */
[----:B------:R-:W-:Y:S04]  /*10120*/  LDSM.16.M88.4 R40, [R242+0x8100] ;  /* 0x00810000f228783b */ /* 0x000fe80000000200 */
[----:B------:R-:W-:Y:S03]  /*10130*/  LDSM.16.M88.4 R112, [R237+0x1800] ;  /* 0x00180000ed70783b */ /* 0x000fe60000000200 */
[----:B------:R-:W-:Y:S01]  /*10140*/  HMMA.16816.F32.BF16 R52, R20, R38, R72 ;  /* 0x000000261434723c */ /* 0x000fe20000041848 */
[----:B------:R-:W2:Y:S04]  /*10150*/  LDSM.16.M88.4 R20, [R237] ;  /* 0x00000000ed14783b */ /* 0x000ea80000000200 */
[----:B------:R-:W-:Y:S03]  /*10160*/  LDSM.16.M88.4 R36, [R239+0xc100] ;  /* 0x00c10000ef24783b */ /* 0x000fe60000000200 */
[-C--:B-1----:R-:W-:Y:S01]  /*10170*/  HMMA.16816.F32.BF16 R48, R16, R44.reuse, R8 ;  /* 0x0000002c1030723c */ /* 0x082fe20000041808 */
[----:B------:R-:W1:Y:S07]  /*10180*/  LDSM.16.M88.4 R8, [R242+0xa100] ;  /* 0x00a10000f208783b */ /* 0x000e6e0000000200 */
[C---:B------:R-:W-:Y:S08]  /*10190*/  HMMA.16816.F32.BF16 R60, R12.reuse, R44, R76 ;  /* 0x0000002c0c3c723c */ /* 0x040ff0000004184c */
[C---:B------:R-:W-:Y:S01]  /*101a0*/  HMMA.16816.F32.BF16 R92, R12.reuse, R24, R64 ;  /* 0x000000180c5c723c */ /* 0x040fe20000041840 */
[----:B------:R-:W3:Y:S07]  /*101b0*/  LDSM.16.M88.4 R64, [R232+0x6100] ;  /* 0x00610000e840783b */ /* 0x000eee0000000200 */
[C---:B------:R-:W-:Y:S08]  /*101c0*/  HMMA.16816.F32.BF16 R100, R12.reuse, R32, R144 ;  /* 0x000000200c64723c */ /* 0x040ff00000041890 */
[C---:B------:R-:W-:Y:S08]  /*101d0*/  HMMA.16816.F32.BF16 R96, R12.reuse, R28, R132 ;  /* 0x0000001c0c60723c */ /* 0x040ff00000041884 */
[C---:B------:R-:W-:Y:S01]  /*101e0*/  HMMA.16816.F32.BF16 R80, R12.reuse, R46, R56 ;  /* 0x0000002e0c50723c */ /* 0x040fe20000041838 */
[----:B------:R-:W4:Y:S07]  /*101f0*/  LDSM.16.M88.4 R56, [R237+0x800] ;  /* 0x00080000ed38783b */ /* 0x000f2e0000000200 */
[C---:B------:R-:W-:Y:S08]  /*10200*/  HMMA.16816.F32.BF16 R76, R12.reuse, R34, R140 ;  /* 0x000000220c4c723c */ /* 0x040ff0000004188c */
[C---:B------:R-:W-:Y:S08]  /*10210*/  HMMA.16816.F32.BF16 R72, R12.reuse, R30, R148 ;  /* 0x0000001e0c48723c */ /* 0x040ff00000041894 */
[----:B------:R-:W-:Y:S08]  /*10220*/  HMMA.16816.F32.BF16 R68, R12, R26, R68 ;  /* 0x0000001a0c44723c */ /* 0x000ff00000041844 */
[----:B--2---:R-:W-:Y:S08]  /*10230*/  HMMA.16816.F32.BF16 R12, R40, R20, R48 ;  /* 0x00000014280c723c */ /* 0x004ff00000041830 */
[C---:B------:R-:W-:Y:S08]  /*10240*/  HMMA.16816.F32.BF16 R44, R16.reuse, R46, R88 ;  /* 0x0000002e102c723c */ /* 0x040ff00000041858 */
[C---:B------:R-:W-:Y:S08]  /*10250*/  HMMA.16816.F32.BF16 R88, R16.reuse, R32, R120 ;  /* 0x000000201058723c */ /* 0x040ff00000041878 */
[C---:B------:R-:W-:Y:S08]  /*10260*/  HMMA.16816.F32.BF16 R120, R16.reuse, R24, R116 ;  /* 0x000000181078723c */ /* 0x040ff00000041874 */
[C---:B------:R-:W-:Y:S01]  /*10270*/  HMMA.16816.F32.BF16 R108, R16.reuse, R34, R108 ;  /* 0x00000022106c723c */ /* 0x040fe2000004186c */
[----:B------:R-:W2:Y:S07]  /*10280*/  LDSM.16.M88.4 R32, [R239+0xe100] ;  /* 0x00e10000ef20783b */ /* 0x000eae0000000200 */
[C---:B------:R-:W-:Y:S08]  /*10290*/  HMMA.16816.F32.BF16 R136, R16.reuse, R28, R136 ;  /* 0x0000001c1088723c */ /* 0x040ff00000041888 */
[C---:B------:R-:W-:Y:S01]  /*102a0*/  HMMA.16816.F32.BF16 R104, R16.reuse, R30, R104 ;  /* 0x0000001e1068723c */ /* 0x040fe20000041868 */
[----:B------:R-:W-:Y:S07]  /*102b0*/  LDSM.16.M88.4 R28, [R241+0xc100] ;  /* 0x00c10000f11c783b */ /* 0x000fee0000000200 */
[----:B------:R-:W-:Y:S01]  /*102c0*/  HMMA.16816.F32.BF16 R116, R16, R26, R52 ;  /* 0x0000001a1074723c */ /* 0x000fe20000041834 */
[----:B------:R-:W-:Y:S04]  /*102d0*/  LDSM.16.M88.4 R24, [R241+0xe100] ;  /* 0x00e10000f118783b */ /* 0x000fe80000000200 */
[----:B------:R-:W-:Y:S03]  /*102e0*/  LDSM.16.M88.4 R52, [R238+0x6100] ;  /* 0x00610000ee34783b */ /* 0x000fe60000000200 */
[----:B-1----:R-:W-:Y:S01]  /*102f0*/  HMMA.16816.F32.BF16 R16, R8, R20, R60 ;  /* 0x000000140810723c */ /* 0x002fe2000004183c */
[----:B------:R-:W1:Y:S07]  /*10300*/  LDSM.16.M88.4 R60, [R243+0x2000] ;  /* 0x00200000f33c783b */ /* 0x000e6e0000000200 */
[----:B---3--:R-:W-:Y:S08]  /*10310*/  HMMA.16816.F32.BF16 R12, R36, R64, R12 ;  /* 0x00000040240c723c */ /* 0x008ff0000004180c */
[C---:B------:R-:W-:Y:S08]  /*10320*/  HMMA.16816.F32.BF16 R148, R8.reuse, R114, R68 ;  /* 0x000000720894723c */ /* 0x040ff00000041844 */
[-C--:B------:R-:W-:Y:S08]  /*10330*/  HMMA.16816.F32.BF16 R80, R8, R22.reuse, R80 ;  /* 0x000000160850723c */ /* 0x080ff00000041850 */
[----:B------:R-:W-:Y:S01]  /*10340*/  HMMA.16816.F32.BF16 R68, R40, R22, R44 ;  /* 0x000000162844723c */ /* 0x000fe2000004182c */
[----:B------:R-:W3:Y:S04]  /*10350*/  LDSM.16.M88.4 R20, [R240+0xc100] ;  /* 0x00c10000f014783b */ /* 0x000ee80000000200 */
[----:B------:R-:W-:Y:S03]  /*10360*/  LDSM.16.M88.4 R44, [R237+0x2000] ;  /* 0x00200000ed2c783b */ /* 0x000fe60000000200 */
[C---:B----4-:R-:W-:Y:S08]  /*10370*/  HMMA.16816.F32.BF16 R100, R8.reuse, R56, R100 ;  /* 0x000000380864723c */ /* 0x050ff00000041864 */
[C---:B------:R-:W-:Y:S08]  /*10380*/  HMMA.16816.F32.BF16 R124, R8.reuse, R58, R76 ;  /* 0x0000003a087c723c */ /* 0x040ff0000004184c */
[C---:B------:R-:W-:Y:S08]  /*10390*/  HMMA.16816.F32.BF16 R96, R8.reuse, R84, R96 ;  /* 0x000000540860723c */ /* 0x040ff00000041860 */
[C---:B------:R-:W-:Y:S08]  /*103a0*/  HMMA.16816.F32.BF16 R128, R8.reuse, R86, R72 ;  /* 0x000000560880723c */ /* 0x040ff00000041848 */
[----:B------:R-:W-:Y:S08]  /*103b0*/  HMMA.16816.F32.BF16 R132, R8, R112, R92 ;  /* 0x000000700884723c */ /* 0x000ff0000004185c */
[----:B--2---:R-:W-:Y:S01]  /*103c0*/  HMMA.16816.F32.BF16 R8, R32, R64, R16 ;  /* 0x000000402008723c */ /* 0x004fe20000041810 */
[----:B------:R-:W2:Y:S07]  /*103d0*/  LDSM.16.M88.4 R16, [R240+0xe100] ;  /* 0x00e10000f010783b */ /* 0x000eae0000000200 */
[----:B-1----:R-:W-:Y:S01]  /*103e0*/  HMMA.16816.F32.BF16 R48, R28, R60, R12 ;  /* 0x0000003c1c30723c */ /* 0x002fe2000004180c */
[----:B------:R-:W1:Y:S07]  /*103f0*/  LDSM.16.M88.4 R12, [R242+0xc100] ;  /* 0x00c10000f20c783b */ /* 0x000e6e0000000200 */
[C---:B------:R-:W-:Y:S08]  /*10400*/  HMMA.16816.F32.BF16 R88, R40.reuse, R56, R88 ;  /* 0x000000382858723c */ /* 0x040ff00000041858 */
[----:B------:R-:W-:Y:S08]  /*10410*/  HMMA.16816.F32.BF16 R108, R40, R58, R108 ;  /* 0x0000003a286c723c */ /* 0x000ff0000004186c */
[----:B------:R-:W-:Y:S01]  /*10420*/  HMMA.16816.F32.BF16 R56, R24, R60, R8 ;  /* 0x0000003c1838723c */ /* 0x000fe20000041808 */
[----:B------:R-:W-:Y:S07]  /*10430*/  LDSM.16.M88.4 R8, [R244+0xe100] ;  /* 0x00e10000f408783b */ /* 0x000fee0000000200 */
[----:B---3--:R-:W-:Y:S01]  /*10440*/  HMMA.16816.F32.BF16 R72, R20, R52, R48 ;  /* 0x000000341448723c */ /* 0x008fe20000041830 */
[----:B------:R-:W3:Y:S07]  /*10450*/  LDSM.16.M88.4 R48, [R232+0x6900] ;  /* 0x00690000e830783b */ /* 0x000eee0000000200 */
[-C--:B------:R-:W-:Y:S08]  /*10460*/  HMMA.16816.F32.BF16 R68, R36, R66.reuse, R68 ;  /* 0x000000422444723c */ /* 0x080ff00000041844 */
[----:B------:R-:W-:Y:S08]  /*10470*/  HMMA.16816.F32.BF16 R76, R32, R66, R80 ;  /* 0x00000042204c723c */ /* 0x000ff00000041850 */
[----:B--2---:R-:W-:Y:S01]  /*10480*/  HMMA.16816.F32.BF16 R64, R16, R52, R56 ;  /* 0x000000341040723c */ /* 0x004fe20000041838 */
[----:B------:R-:W2:Y:S07]  /*10490*/  LDSM.16.M88.4 R56, [R243+0x2800] ;  /* 0x00280000f338783b */ /* 0x000eae0000000200 */
[----:B------:R-:W-:Y:S08]  /*104a0*/  HMMA.16816.F32.BF16 R68, R28, R62, R68 ;  /* 0x0000003e1c44723c */ /* 0x000ff00000041844 */
[----:B-1----:R-:W-:Y:S08]  /*104b0*/  HMMA.16816.F32.BF16 R80, R12, R44, R72 ;  /* 0x0000002c0c50723c */ /* 0x002ff00000041848 */
[----:B------:R-:W-:Y:S08]  /*104c0*/  HMMA.16816.F32.BF16 R76, R24, R62, R76 ;  /* 0x0000003e184c723c */ /* 0x000ff0000004184c */
[----:B---3--:R-:W-:Y:S08]  /*104d0*/  HMMA.16816.F32.BF16 R72, R36, R48, R88 ;  /* 0x000000302448723c */ /* 0x008ff00000041858 */
[----:B------:R-:W-:Y:S01]  /*104e0*/  HMMA.16816.F32.BF16 R136, R40, R84, R136 ;  /* 0x000000542888723c */ /* 0x000fe20000041888 */
[----:B------:R-:W-:-:S04]  /*104f0*/  FMUL.FTZ R0, R80, c[0x0][0x320] ;  /* 0x0000c80050007a20 */ /* 0x000fc80000410000 */
[----:B------:R1:W3:Y:S03]  /*10500*/  MUFU.TANH R147, R0 ;  /* 0x0000000000937308 */ /* 0x0002e60000002400 */
[C---:B------:R-:W-:Y:S08]  /*10510*/  HMMA.16816.F32.BF16 R104, R40.reuse, R86, R104 ;  /* 0x000000562868723c */ /* 0x040ff00000041868 */
[----:B------:R-:W-:Y:S01]  /*10520*/  HMMA.16816.F32.BF16 R120, R40, R112, R120 ;  /* 0x000000702878723c */ /* 0x000fe20000041878 */
[----:B-1----:R-:W-:-:S07]  /*10530*/  FMUL.FTZ R0, R81, c[0x0][0x320] ;  /* 0x0000c80051007a20 */ /* 0x002fce0000410000 */
[----:B------:R-:W-:Y:S01]  /*10540*/  HMMA.16816.F32.BF16 R116, R40, R114, R116 ;  /* 0x000000722874723c */ /* 0x000fe20000041874 */
[----:B------:R-:W1:Y:S01]  /*10550*/  LDSM.16.M88.4 R40, [R238+0x6900] ;  /* 0x00690000ee28783b */ /* 0x000e620000000200 */
[----:B------:R4:W1:Y:S06]  /*10560*/  MUFU.TANH R146, R0 ;  /* 0x0000000000927308 */ /* 0x00086c0000002400 */
[----:B------:R-:W-:Y:S08]  /*10570*/  HMMA.16816.F32.BF16 R84, R8, R44, R64 ;  /* 0x0000002c0854723c */ /* 0x000ff00000041840 */
[----:B------:R-:W-:Y:S01]  /*10580*/  HMMA.16816.F32.BF16 R64, R20, R54, R68 ;  /* 0x000000361440723c */ /* 0x000fe20000041844 */
[----:B----4-:R-:W-:-:S04]  /*10590*/  FMUL.FTZ R0, R82, c[0x0][0x320] ;  /* 0x0000c80052007a20 */ /* 0x010fc80000410000 */
[----:B------:R4:W1:Y:S03]  /*105a0*/  MUFU.TANH R145, R0 ;  /* 0x0000000000917308 */ /* 0x0008660000002400 */
[----:B------:R-:W-:Y:S08]  /*105b0*/  HMMA.16816.F32.BF16 R60, R32, R48, R100 ;  /* 0x00000030203c723c */ /* 0x000ff00000041864 */
[----:B------:R-:W-:Y:S01]  /*105c0*/  HMMA.16816.F32.BF16 R68, R16, R54, R76 ;  /* 0x000000361044723c */ /* 0x000fe2000004184c */
[----:B------:R-:W1:Y:S01]  /*105d0*/  LDSM.16.M88.4 R52, [R237+0x2800] ;  /* 0x00280000ed34783b */ /* 0x000e620000000200 */
[----:B----4-:R-:W-:-:S06]  /*105e0*/  FMUL.FTZ R0, R83, c[0x0][0x320] ;  /* 0x0000c80053007a20 */ /* 0x010fcc0000410000 */
[----:B--2---:R-:W-:Y:S01]  /*105f0*/  HMMA.16816.F32.BF16 R72, R28, R56, R72 ;  /* 0x000000381c48723c */ /* 0x004fe20000041848 */
[----:B------:R2:W4:Y:S07]  /*10600*/  MUFU.TANH R144, R0 ;  /* 0x0000000000907308 */ /* 0x00052e0000002400 */
[----:B------:R-:W-:Y:S08]  /*10610*/  HMMA.16816.F32.BF16 R76, R12, R46, R64 ;  /* 0x0000002e0c4c723c */ /* 0x000ff00000041840 */
[----:B------:R-:W-:Y:S01]  /*10620*/  HMMA.16816.F32.BF16 R64, R24, R56, R60 ;  /* 0x000000381840723c */ /* 0x000fe2000004183c */
[----:B------:R-:W3:Y:S01]  /*10630*/  LDSM.16.M88.4 R60, [R232+0x7100] ;  /* 0x00710000e83c783b */ /* 0x000ee20000000200 */
[----:B--2---:R-:W-:-:S04]  /*10640*/  FMUL.FTZ R0, R84, c[0x0][0x320] ;  /* 0x0000c80054007a20 */ /* 0x004fc80000410000 */
[----:B------:R2:W1:Y:S02]  /*10650*/  MUFU.TANH R143, R0 ;  /* 0x00000000008f7308 */ /* 0x0004640000002400 */
[----:B------:R-:W-:Y:S08]  /*10660*/  HMMA.16816.F32.BF16 R88, R8, R46, R68 ;  /* 0x0000002e0858723c */ /* 0x000ff00000041844 */
[----:B------:R-:W-:Y:S01]  /*10670*/  HMMA.16816.F32.BF16 R44, R36, R50, R108 ;  /* 0x00000032242c723c */ /* 0x000fe2000004186c */
[----:B--2---:R-:W-:-:S07]  /*10680*/  FMUL.FTZ R0, R85, c[0x0][0x320] ;  /* 0x0000c80055007a20 */ /* 0x004fce0000410000 */
[----:B-1----:R-:W-:Y:S01]  /*10690*/  HMMA.16816.F32.BF16 R68, R20, R40, R72 ;  /* 0x000000281444723c */ /* 0x002fe20000041848 */
        /* <DEDUP_REMOVED lines=9> */
[----:B------:R-:W-:Y:S01]  /*10730*/  HMMA.16816.F32.BF16 R80, R8, R52, R48 ;  /* 0x000000340850723c */ /* 0x000fe20000041830 */
        /* <DEDUP_REMOVED lines=13> */
[----:B------:R-:W3:Y:S07]  /*10810*/  LDSM.16.M88.4 R56, [R238+0x7100] ;  /* 0x00710000ee38783b */ /* 0x000eee0000000200 */
[----:B------:R-:W-:Y:S01]  /*10820*/  HMMA.16816.F32.BF16 R72, R36, R60, R136 ;  /* 0x0000003c2448723c */ /* 0x000fe20000041888 */
[----:B-1----:R-:W-:-:S04]  /*10830*/  FMUL.FTZ R0, R88, c[0x0][0x320] ;  /* 0x0000c80058007a20 */ /* 0x002fc80000410000 */
[----:B------:R1:W1:Y:S11]  /*10840*/  MUFU.TANH R111, R0 ;  /* 0x00000000006f7308 */ /* 0x0002760000002400 */
[----:B------:R-:W-:Y:S01]  /*10850*/  HMMA.16816.F32.BF16 R68, R16, R42, R68 ;  /* 0x0000002a1044723c */ /* 0x000fe20000041844 */
[----:B------:R-:W4:Y:S01]  /*10860*/  LDSM.16.M88.4 R40, [R237+0x3000] ;  /* 0x00300000ed28783b */ /* 0x000f220000000200 */
[----:B-1----:R-:W-:-:S06]  /*10870*/  FMUL.FTZ R0, R89, c[0x0][0x320] ;  /* 0x0000c80059007a20 */ /* 0x002fcc0000410000 */
[----:B--2---:R-:W-:Y:S01]  /*10880*/  HMMA.16816.F32.BF16 R72, R28, R44, R72 ;  /* 0x0000002c1c48723c */ /* 0x004fe20000041848 */
[----:B------:R1:W2:Y:S11]  /*10890*/  MUFU.TANH R110, R0 ;  /* 0x00000000006e7308 */ /* 0x0002b60000002400 */
[----:B------:R-:W-:Y:S04]  /*108a0*/  @!UPT UIADD3 URZ, URZ, URZ, URZ ;  /* 0x0000003f3f3ff290 */ /* 0x000fe8000fffe03f */
[----:B------:R-:W-:Y:S01]  /*108b0*/  HMMA.16816.F32.BF16 R84, R8, R54, R68 ;  /* 0x000000360854723c */ /* 0x000fe20000041844 */
[----:B-1----:R-:W-:-:S04]  /*108c0*/  FMUL.FTZ R0, R90, c[0x0][0x320] ;  /* 0x0000c8005a007a20 */ /* 0x002fc80000410000 */
[----:B------:R1:W1:Y:S03]  /*108d0*/  MUFU.TANH R109, R0 ;  /* 0x00000000006d7308 */ /* 0x0002660000002400 */
[----:B---3--:R-:W-:Y:S08]  /*108e0*/  HMMA.16816.F32.BF16 R68, R20, R56, R72 ;  /* 0x000000381444723c */ /* 0x008ff00000041848 */
[----:B------:R-:W-:Y:S01]  /*108f0*/  HMMA.16816.F32.BF16 R72, R32, R62, R128 ;  /* 0x0000003e2048723c */ /* 0x000fe20000041880 */
[----:B-1----:R-:W-:-:S04]  /*10900*/  FMUL.FTZ R0, R91, c[0x0][0x320] ;  /* 0x0000c8005b007a20 */ /* 0x002fc80000410000 */
[----:B------:R1:W3:Y:S11]  /*10910*/  MUFU.TANH R103, R0 ;  /* 0x0000000000677308 */ /* 0x0002f60000002400 */
        /* <DEDUP_REMOVED lines=11> */
[----:B----4-:R-:W-:Y:S01]  /*109d0*/  HMMA.16816.F32.BF16 R72, R8, R42, R72 ;  /* 0x0000002a0848723c */ /* 0x010fe20000041848 */
[----:B-1----:R-:W-:-:S07]  /*109e0*/  FMUL.FTZ R0, R79, c[0x0][0x320] ;  /* 0x0000c8004f007a20 */ /* 0x002fce0000410000 */
[----:B------:R-:W-:Y:S01]  /*109f0*/  HMMA.16816.F32.BF16 R76, R12, R54, R64 ;  /* 0x000000360c4c723c */ /* 0x000fe20000041840 */
[----:B------:R1:W4:Y:S07]  /*10a00*/  MUFU.TANH R100, R0 ;  /* 0x0000000000647308 */ /* 0x00032e0000002400 */
[----:B------:R-:W-:Y:S01]  /*10a10*/  HMMA.16816.F32.BF16 R64, R24, R44, R48 ;  /* 0x0000002c1840723c */ /* 0x000fe20000041830 */
[----:B------:R-:W2:Y:S07]  /*10a20*/  LDSM.16.M88.4 R48, [R232+0x7900] ;  /* 0x00790000e830783b */ /* 0x000eae0000000200 */
        /* <DEDUP_REMOVED lines=21> */
[----:B------:R-:W-:Y:S01]  /*10b80*/  HMMA.16816.F32.BF16 R64, R32, R48, R132 ;  /* 0x000000302040723c */ /* 0x000fe20000041884 */
        /* <DEDUP_REMOVED lines=21> */
[----:B------:R-:W2:Y:S01]  /*10ce0*/  LDSM.16.M88.4 R36, [R237+0x3800] ;  /* 0x00380000ed24783b */ /* 0x000ea20000000200 */
        /* <DEDUP_REMOVED lines=14> */
[----:B--2---:R-:W-:Y:S07]  /*10dd0*/  HMMA.16816.F32.BF16 R56, R12, R36, R56 ;  /* 0x000000240c38723c */ /* 0x004fee0000041838 */
        /* <DEDUP_REMOVED lines=34> */
[----:B------:R-:W2:Y:S01]  /*11000*/  MUFU.TANH R52, R26 ;  /* 0x0000001a00347308 */ /* 0x000ea20000002400 */
[----:B-1----:R-:W-:-:S07]  /*11010*/  FMUL.FTZ R0, R80, c[0x0][0x320] ;  /* 0x0000c80050007a20 */ /* 0x002fce0000410000 */
        /* <DEDUP_REMOVED lines=17> */
[----:B------:R1:W1:Y:S02]  /*11130*/  MUFU.TANH R68, R0 ;  /* 0x0000000000447308 */ /* 0x0002640000002400 */
[----:B-1----:R-:W-:-:S06]  /*11140*/  FMUL.FTZ R0, R75, c[0x0][0x320] ;  /* 0x0000c8004b007a20 */ /* 0x002fcc0000410000 */
[----:B------:R1:W1:Y:S02]  /*11150*/  MUFU.TANH R48, R0 ;  /* 0x0000000000307308 */ /* 0x0002640000002400 */
[----:B-1----:R-:W-:-:S06]  /*11160*/  FMUL.FTZ R0, R59, c[0x0][0x320] ;  /* 0x0000c8003b007a20 */ /* 0x002fcc0000410000 */
[----:B------:R1:W1:Y:S02]  /*11170*/  MUFU.TANH R42, R0 ;  /* 0x00000000002a7308 */ /* 0x0002640000002400 */
[----:B-1----:R-:W-:Y:S01]  /*11180*/  LOP3.LUT R0, R154, R153, RZ, 0xfc, !PT ;  /* 0x000000999a007212 */ /* 0x002fe200078efcff */
[----:B------:R-:W-:Y:S06]  /*11190*/  BAR.SYNC.DEFER_BLOCKING 0x0 ;  /* 0x0000000000007b1d */ /* 0x000fec0000010000 */
[----:B------:R-:W-:Y:S05]  /*111a0*/  @!P6 BRA `(.L_x_837) ;  /* 0x000002300000e947 */ /* 0x000fea0003800000 */
[----:B--234-:R-:W-:Y:S01]  /*111b0*/  LEA.HI.SX32 R10, R173, 0xfffffffe, 0x1a ;  /* 0xfffffffead0a7811 */ /* 0x01cfe200078fd2ff */
        /* <DEDUP_REMOVED lines=34> */
.L_x_837:
[----:B--234-:R-:W-:Y:S01]  /*113e0*/  LOP3.LUT R2, R156, 0xffffffe0, RZ, 0xc0, !PT ;  /* 0xffffffe09c027812 */ /* 0x01cfe200078ec0ff */
[----:B------:R1:W-:Y:S01]  /*113f0*/  STL [R1+0x78], R244 ;  /* 0x000078f401007387 */ /* 0x0003e20000100800 */
[----:B------:R-:W-:-:S03]  /*11400*/  SHF.L.U32 R233, R0, 0x1, RZ ;  /* 0x0000000100e97819 */ /* 0x000fc600000006ff */
[----:B------:R-:W-:Y:S01]  /*11410*/  IMAD.IADD R2, R212, 0x1, -R2 ;  /* 0x00000001d4027824 */ /* 0x000fe200078e0a02 */
[----:B------:R2:W-:Y:S01]  /*11420*/  STL [R1+0x74], R243 ;  /* 0x000074f301007387 */ /* 0x0005e20000100800 */
[--C-:B------:R-:W-:Y:S02]  /*11430*/  IMAD R234, R4, 0x2, R233.reuse ;  /* 0x0000000204ea7824 */ /* 0x100fe400078e02e9 */
[C---:B------:R-:W-:Y:S01]  /*11440*/  IMAD R236, R3.reuse, 0x2, R233 ;  /* 0x0000000203ec7824 */ /* 0x040fe200078e02e9 */
[----:B------:R-:W-:Y:S01]  /*11450*/  SHF.R.S32.HI R5, RZ, 0x1f, R2 ;  /* 0x0000001fff057819 */ /* 0x000fe20000011402 */
[----:B------:R-:W-:Y:S01]  /*11460*/  STL [R1+0x70], R242 ;  /* 0x000070f201007387 */ /* 0x000fe20000100800 */
[----:B------:R-:W-:Y:S02]  /*11470*/  LEA R235, R3, R234, 0x1 ;  /* 0x000000ea03eb7211 */ /* 0x000fe400078e08ff */
[----:B------:R-:W-:Y:S01]  /*11480*/  LEA.HI R5, R5, R2, RZ, 0x2 ;  /* 0x0000000205057211 */ /* 0x000fe200078f10ff */
[----:B------:R-:W-:Y:S03]  /*11490*/  STL [R1+0x6c], R241 ;  /* 0x00006cf101007387 */ /* 0x000fe60000100800 */
[----:B------:R-:W-:Y:S01]  /*114a0*/  LOP3.LUT R5, R5, 0x7ffffffc, RZ, 0xc0, !PT ;  /* 0x7ffffffc05057812 */ /* 0x000fe200078ec0ff */
[----:B------:R3:W-:Y:S04]  /*114b0*/  STL [R1+0x68], R240 ;  /* 0x000068f001007387 */ /* 0x0007e80000100800 */
[----:B------:R-:W-:Y:S01]  /*114c0*/  IMAD.IADD R2, R2, 0x1, -R5 ;  /* 0x0000000102027824 */ /* 0x000fe200078e0a05 */
[----:B------:R-:W-:Y:S03]  /*114d0*/  STL [R1+0x64], R239 ;  /* 0x000064ef01007387 */ /* 0x000fe60000100800 */
        /* <DEDUP_REMOVED lines=24> */
[----:B------:R-:W-:Y:S02]  /*11660*/  FSEL R27, R111, -INF , P5 ;  /* 0xff8000006f1b7808 */ /* 0x000fe40002800000 */
[----:B------:R-:W-:-:S02]  /*11670*/  FSEL R16, R113, -INF , P5 ;  /* 0xff80000071107808 */ /* 0x000fc40002800000 */
        /* <DEDUP_REMOVED lines=30> */
[----:B------:R-:W-:Y:S02]  /*11860*/  FSEL R137, R68, -INF , P6 ;  /* 0xff80000044897808 */ /* 0x000fe40003000000 */
[----:B------:R-:W-:Y:S02]  /*11870*/  ISETP.GT.AND P0, PT, R2, 0x29, PT ;  /* 0x000000290200780c */ /* 0x000fe40003f04270 */
        /* <DEDUP_REMOVED lines=15> */
[----:B------:R-:W-:Y:S01]  /*11970*/  FSEL R171, R85, -INF , P1 ;  /* 0xff80000055ab7808 */ /* 0x000fe20000800000 */
[----:B------:R-:W-:Y:S01]  /*11980*/  LDSM.16.MT88.4 R76, [R236+0x100] ;  /* 0x00010000ec4c783b */ /* 0x000fe20000004200 */
[----:B------:R-:W-:-:S02]  /*11990*/  ISETP.GT.AND P1, PT, R2, 0x38, PT ;  /* 0x000000380200780c */ /* 0x000fc40003f24270 */
[----:B-1----:R-:W-:Y:S01]  /*119a0*/  FSEL R244, R57, -INF , P2 ;  /* 0xff80000039f47808 */ /* 0x002fe20001000000 */
[----:B------:R-:W-:Y:S01]  /*119b0*/  LDSM.16.MT88.4 R84, [R236+0x2900] ;  /* 0x00290000ec54783b */ /* 0x000fe20000004200 */
[----:B------:R-:W-:Y:S02]  /*119c0*/  FMNMX.FTZ R136, R205, R136, !PT ;  /* 0x00000088cd887209 */ /* 0x000fe40007810000 */
[----:B------:R-:W-:Y:S02]  /*119d0*/  FSEL R174, R48, -INF , P0 ;  /* 0xff80000030ae7808 */ /* 0x000fe40000000000 */
[----:B------:R-:W-:Y:S02]  /*119e0*/  FSEL R169, R73, -INF , P0 ;  /* 0xff80000049a97808 */ /* 0x000fe40000000000 */
[----:B------:R-:W-:Y:S02]  /*119f0*/  FSEL R132, R71, -INF , P0 ;  /* 0xff80000047847808 */ /* 0x000fe40000000000 */
[----:B------:R-:W-:-:S02]  /*11a00*/  ISETP.GT.AND P0, PT, R2, 0x39, PT ;  /* 0x000000390200780c */ /* 0x000fc40003f04270 */
[----:B--2---:R-:W-:Y:S02]  /*11a10*/  FSEL R243, R21, -INF , P1 ;  /* 0xff80000015f37808 */ /* 0x004fe40000800000 */
[----:B------:R-:W-:Y:S02]  /*11a20*/  FMNMX.FTZ R136, R244, R136, !PT ;  /* 0x00000088f4887209 */ /* 0x000fe40007810000 */
[----:B---3--:R-:W-:Y:S02]  /*11a30*/  FSEL R240, R20, -INF , P0 ;  /* 0xff80000014f07808 */ /* 0x008fe40000000000 */
[----:B------:R-:W-:Y:S02]  /*11a40*/  FMNMX.FTZ R136, R243, R136, !PT ;  /* 0x00000088f3887209 */ /* 0x000fe40007810000 */
[----:B------:R-:W-:Y:S02]  /*11a50*/  FSEL R138, R70, -INF , P6 ;  /* 0xff800000468a7808 */ /* 0x000fe40003000000 */
[----:B------:R-:W-:Y:S01]  /*11a60*/  FMNMX.FTZ R136, R240, R136, !PT ;  /* 0x00000088f0887209 */ /* 0x000fe20007810000 */
[----:B------:R-:W-:Y:S01]  /*11a70*/  LDSM.16.MT88.4 R68, [R233+0x2100] ;  /* 0x00210000e944783b */ /* 0x000fe20000004200 */
[----:B------:R-:W-:-:S02]  /*11a80*/  FSEL R242, R58, -INF , P5 ;  /* 0xff8000003af27808 */ /* 0x000fc40002800000 */
[----:B------:R-:W-:Y:S01]  /*11a90*/  FSEL R241, R42, -INF , P2 ;  /* 0xff8000002af17808 */ /* 0x000fe20001000000 */
[----:B------:R-:W1:Y:S01]  /*11aa0*/  SHFL.BFLY PT, R2, R136, 0x2, 0x1f ;  /* 0x0c401f0088027f89 */ /* 0x000e6200000e0000 */
[----:B------:R-:W-:Y:S02]  /*11ab0*/  FSEL R105, R36, -INF , P1 ;  /* 0xff80000024697808 */ /* 0x000fe40000800000 */
[----:B------:R-:W-:Y:S01]  /*11ac0*/  FSEL R214, R35, -INF , P0 ;  /* 0xff80000023d67808 */ /* 0x000fe20000000000 */
[----:B------:R-:W-:Y:S01]  /*11ad0*/  LDSM.16.MT88.4 R56, [R234+0x2100] ;  /* 0x00210000ea38783b */ /* 0x000fe20000004200 */
[----:B------:R-:W-:Y:S02]  /*11ae0*/  FMNMX.FTZ R134, R25, R26, !PT ;  /* 0x0000001a19867209 */ /* 0x000fe40007810000 */
[----:B------:R-:W-:Y:S02]  /*11af0*/  FSEL R176, R74, -INF , P6 ;  /* 0xff8000004ab07808 */ /* 0x000fe40003000000 */
[----:B------:R-:W-:-:S02]  /*11b00*/  FMNMX.FTZ R134, R27, R134, !PT ;  /* 0x000000861b867209 */ /* 0x000fc40007810000 */
[----:B------:R-:W-:Y:S02]  /*11b10*/  FSEL R172, R72, -INF , P6 ;  /* 0xff80000048ac7808 */ /* 0x000fe40003000000 */
[----:B------:R-:W-:Y:S01]  /*11b20*/  FMNMX.FTZ R134, R28, R134, !PT ;  /* 0x000000861c867209 */ /* 0x000fe20007810000 */
[----:B------:R-:W-:Y:S01]  /*11b30*/  LDSM.16.MT88.4 R72, [R235+0x100] ;  /* 0x00010000eb48783b */ /* 0x000fe20000004200 */
[----:B------:R-:W-:Y:S02]  /*11b40*/  FMNMX.FTZ R6, R29, R30, !PT ;  /* 0x0000001e1d067209 */ /* 0x000fe40007810000 */
[----:B------:R-:W-:Y:S02]  /*11b50*/  FMNMX.FTZ R134, R33, R134, !PT ;  /* 0x0000008621867209 */ /* 0x000fe40007810000 */
[----:B------:R-:W-:Y:S02]  /*11b60*/  FSEL R231, R49, -INF , P5 ;  /* 0xff80000031e77808 */ /* 0x000fe40002800000 */
[----:B------:R-:W-:-:S02]  /*11b70*/  FMNMX.FTZ R134, R34, R134, !PT ;  /* 0x0000008622867209 */ /* 0x000fc40007810000 */
[----:B------:R-:W-:Y:S02]  /*11b80*/  FSEL R230, R50, -INF , P2 ;  /* 0xff80000032e67808 */ /* 0x000fe40001000000 */
[----:B-1----:R-:W-:Y:S02]  /*11b90*/  FMNMX.FTZ R136, R136, R2, !PT ;  /* 0x0000000288887209 */ /* 0x002fe40007810000 */
        /* <DEDUP_REMOVED lines=9> */
[----:B------:R-:W-:Y:S01]  /*11c30*/  FMNMX.FTZ R134, R172, R134, !PT ;  /* 0x00000086ac867209 */ /* 0x000fe20007810000 */
[----:B------:R-:W-:Y:S01]  /*11c40*/  LDSM.16.MT88.4 R48, [R233+0x2900] ;  /* 0x00290000e930783b */ /* 0x000fe20000004200 */
[----:B------:R-:W-:-:S02]  /*11c50*/  FSEL R220, R47, -INF , P1 ;  /* 0xff8000002fdc7808 */ /* 0x000fc40000800000 */
[----:B------:R-:W-:Y:S02]  /*11c60*/  FMNMX.FTZ R134, R169, R134, !PT ;  /* 0x00000086a9867209 */ /* 0x000fe40007810000 */
[----:B------:R-:W-:Y:S02]  /*11c70*/  FSEL R219, R43, -INF , P0 ;  /* 0xff8000002bdb7808 */ /* 0x000fe40000000000 */
[----:B------:R-:W-:Y:S01]  /*11c80*/  FMNMX.FTZ R134, R231, R134, !PT ;  /* 0x00000086e7867209 */ /* 0x000fe20007810000 */
[----:B------:R-:W-:Y:S01]  /*11c90*/  LDSM.16.MT88.4 R40, [R233+0x100] ;  /* 0x00010000e928783b */ /* 0x000fe20000004200 */
[----:B-1----:R-:W-:Y:S02]  /*11ca0*/  FMNMX.FTZ R136, R136, R2, !PT ;  /* 0x0000000288887209 */ /* 0x002fe40007810000 */
[----:B------:R-:W-:Y:S02]  /*11cb0*/  FMNMX.FTZ R2, R14, R15, !PT ;  /* 0x0000000f0e027209 */ /* 0x000fe40007810000 */
[C---:B------:R-:W-:Y:S01]  /*11cc0*/  FSETP.NEU.FTZ.AND P6, PT, R136.reuse, -INF , PT ;  /* 0xff8000008800780b */ /* 0x040fe20003fdd000 */
[----:B------:R-:W-:Y:S01]  /*11cd0*/  FMUL.FTZ R22, R136, c[0x0][0x2d0] ;  /* 0x0000b40088167a20 */ /* 0x000fe20000410000 */
[----:B------:R-:W-:-:S02]  /*11ce0*/  FMNMX.FTZ R2, R16, R2, !PT ;  /* 0x0000000210027209 */ /* 0x000fc40007810000 */
[----:B------:R-:W-:Y:S02]  /*11cf0*/  FMNMX.FTZ R134, R230, R134, !PT ;  /* 0x00000086e6867209 */ /* 0x000fe40007810000 */
[----:B------:R-:W-:Y:S02]  /*11d00*/  FMNMX.FTZ R2, R17, R2, !PT ;  /* 0x0000000211027209 */ /* 0x000fe40007810000 */
[----:B------:R-:W-:Y:S02]  /*11d10*/  FSEL R22, R22, RZ, P6 ;  /* 0x000000ff16167208 */ /* 0x000fe40003000000 */
[----:B------:R-:W-:Y:S02]  /*11d20*/  FMNMX.FTZ R2, R18, R2, !PT ;  /* 0x0000000212027209 */ /* 0x000fe40007810000 */
[----:B------:R-:W-:Y:S01]  /*11d30*/  FMNMX.FTZ R134, R229, R134, !PT ;  /* 0x00000086e5867209 */ /* 0x000fe20007810000 */
[----:B------:R-:W-:Y:S01]  /*11d40*/  FFMA.FTZ R5, R5, c[0x0][0x2d0], -R22 ;  /* 0x0000b40005057a23 */ /* 0x000fe20000010816 */
[----:B------:R-:W-:-:S02]  /*11d50*/  FMNMX.FTZ R2, R19, R2, !PT ;  /* 0x0000000213027209 */ /* 0x000fc40007810000 */
[----:B------:R-:W-:Y:S01]  /*11d60*/  FMNMX.FTZ R134, R228, R134, !PT ;  /* 0x00000086e4867209 */ /* 0x000fe20007810000 */
[----:B------:R1:W-:Y:S01]  /*11d70*/  MUFU.EX2 R213, R5 ;  /* 0x0000000500d57308 */ /* 0x0003e20000000800 */
[----:B------:R-:W-:Y:S02]  /*11d80*/  FMNMX.FTZ R2, R24, R2, !PT ;  /* 0x0000000218027209 */ /* 0x000fe40007810000 */
[----:B------:R-:W-:Y:S02]  /*11d90*/  LOP3.LUT P6, RZ, R152, 0x2, RZ, 0xc0, !PT ;  /* 0x0000000298ff7812 */ /* 0x000fe400078cc0ff */
[----:B------:R-:W-:-:S04]  /*11da0*/  FMNMX.FTZ R2, R23, R2, !PT ;  /* 0x0000000217027209 */ /* 0x000fc80007810000 */
[----:B------:R-:W-:-:S04]  /*11db0*/  FMNMX.FTZ R2, R171, R2, !PT ;  /* 0x00000002ab027209 */ /* 0x000fc80007810000 */
[----:B------:R-:W-:Y:S02]  /*11dc0*/  FMNMX.FTZ R2, R170, R2, !PT ;  /* 0x00000002aa027209 */ /* 0x000fe40007810000 */
[----:B-1----:R-:W-:Y:S01]  /*11dd0*/  FMNMX.FTZ R5, R31, R6, !PT ;  /* 0x000000061f057209 */ /* 0x002fe20007810000 */
[----:B------:R-:W-:Y:S01]  /*11de0*/  FFMA.FTZ R6, R7, c[0x0][0x2d0], -R22 ;  /* 0x0000b40007067a23 */ /* 0x000fe20000010816 */
[----:B------:R-:W-:-:S03]  /*11df0*/  FMNMX.FTZ R2, R138, R2, !PT ;  /* 0x000000028a027209 */ /* 0x000fc60007810000 */
[----:B------:R1:W-:Y:S01]  /*11e00*/  MUFU.EX2 R164, R6 ;  /* 0x0000000600a47308 */ /* 0x0003e20000000800 */
[----:B------:R-:W-:-:S04]  /*11e10*/  FMNMX.FTZ R2, R132, R2, !PT ;  /* 0x0000000284027209 */ /* 0x000fc80007810000 */
[----:B------:R-:W-:-:S04]  /*11e20*/  FMNMX.FTZ R2, R242, R2, !PT ;  /* 0x00000002f2027209 */ /* 0x000fc80007810000 */
[----:B------:R-:W-:-:S04]  /*11e30*/  FMNMX.FTZ R2, R241, R2, !PT ;  /* 0x00000002f1027209 */ /* 0x000fc80007810000 */
[----:B------:R-:W-:Y:S01]  /*11e40*/  FMNMX.FTZ R2, R105, R2, !PT ;  /* 0x0000000269027209 */ /* 0x000fe20007810000 */
[----:B-1----:R-:W1:Y:S03]  /*11e50*/  SHFL.BFLY PT, R6, R134, 0x2, 0x1f ;  /* 0x0c401f0086067f89 */ /* 0x002e6600000e0000 */
[----:B------:R-:W-:-:S05]  /*11e60*/  FMNMX.FTZ R2, R214, R2, !PT ;  /* 0x00000002d6027209 */ /* 0x000fca0007810000 */
[----:B------:R-:W2:Y:S01]  /*11e70*/  SHFL.BFLY PT, R135, R2, 0x2, 0x1f ;  /* 0x0c401f0002877f89 */ /* 0x000ea200000e0000 */
[----:B-1----:R-:W-:Y:S02]  /*11e80*/  FMNMX.FTZ R134, R134, R6, !PT ;  /* 0x0000000686867209 */ /* 0x002fe40007810000 */
[----:B--2---:R-:W-:Y:S02]  /*11e90*/  FMNMX.FTZ R135, R2, R135, !PT ;  /* 0x0000008702877209 */ /* 0x004fe40007810000 */
[----:B------:R-:W-:-:S03]  /*11ea0*/  FMNMX.FTZ R2, R32, R5, !PT ;  /* 0x0000000520027209 */ /* 0x000fc60007810000 */
[----:B------:R-:W1:Y:S01]  /*11eb0*/  SHFL.BFLY PT, R7, R135, 0x1, 0x1f ;  /* 0x0c201f0087077f89 */ /* 0x000e6200000e0000 */
[----:B------:R-:W-:Y:S01]  /*11ec0*/  FMNMX.FTZ R5, R39, R2, !PT ;  /* 0x0000000227057209 */ /* 0x000fe20007810000 */
[----:B------:R-:W-:-:S03]  /*11ed0*/  FFMA.FTZ R2, R8, c[0x0][0x2d0], -R22 ;  /* 0x0000b40008027a23 */ /* 0x000fc60000010816 */
[----:B------:R-:W-:Y:S01]  /*11ee0*/  FMNMX.FTZ R5, R44, R5, !PT ;  /* 0x000000052c057209 */ /* 0x000fe20007810000 */
[----:B------:R2:W-:Y:S03]  /*11ef0*/  MUFU.EX2 R166, R2 ;  /* 0x0000000200a67308 */ /* 0x0005e60000000800 */
[----:B------:R-:W-:Y:S01]  /*11f00*/  FMNMX.FTZ R5, R45, R5, !PT ;  /* 0x000000052d057209 */ /* 0x000fe20007810000 */
[----:B--2---:R-:W-:Y:S01]  /*11f10*/  FFMA.FTZ R2, R9, c[0x0][0x2d0], -R22 ;  /* 0x0000b40009027a23 */ /* 0x004fe20000010816 */
[----:B-1----:R-:W-:-:S03]  /*11f20*/  FMNMX.FTZ R135, R135, R7, !PT ;  /* 0x0000000787877209 */ /* 0x002fc60007810000 */
[----:B------:R1:W-:Y:S01]  /*11f30*/  MUFU.EX2 R239, R2 ;  /* 0x0000000200ef7308 */ /* 0x0003e20000000800 */
[----:B------:R-:W2:Y:S01]  /*11f40*/  SHFL.BFLY PT, R7, R134, 0x1, 0x1f ;  /* 0x0c201f0086077f89 */ /* 0x000ea200000e0000 */
        /* <DEDUP_REMOVED lines=8> */
[----:B--2---:R-:W-:Y:S02]  /*11fd0*/  FMNMX.FTZ R134, R134, R7, !PT ;  /* 0x0000000786867209 */ /* 0x004fe40007810000 */
[----:B------:R-:W-:Y:S02]  /*11fe0*/  FMNMX.FTZ R2, R176, R2, !PT ;  /* 0x00000002b0027209 */ /* 0x000fe40007810000 */
[C---:B------:R-:W-:Y:S01]  /*11ff0*/  FSETP.NEU.FTZ.AND P0, PT, R134.reuse, -INF , PT ;  /* 0xff8000008600780b */ /* 0x040fe20003f1d000 */
[----:B------:R-:W-:Y:S01]  /*12000*/  FMUL.FTZ R20, R134, c[0x0][0x2d0] ;  /* 0x0000b40086147a20 */ /* 0x000fe20000410000 */
[----:B------:R-:W-:-:S04]  /*12010*/  FMNMX.FTZ R2, R174, R2, !PT ;  /* 0x00000002ae027209 */ /* 0x000fc80007810000 */
[----:B------:R-:W-:Y:S01]  /*12020*/  FMNMX.FTZ R2, R222, R2, !PT ;  /* 0x00000002de027209 */ /* 0x000fe20007810000 */
[----:B-1----:R-:W-:Y:S01]  /*12030*/  FFMA.FTZ R5, R11, c[0x0][0x2d0], -R22 ;  /* 0x0000b4000b057a23 */ /* 0x002fe20000010816 */
[----:B------:R-:W-:Y:S02]  /*12040*/  FSEL R20, R20, RZ, P0 ;  /* 0x000000ff14147208 */ /* 0x000fe40000000000 */
[----:B------:R-:W-:Y:S01]  /*12050*/  FMNMX.FTZ R2, R221, R2, !PT ;  /* 0x00000002dd027209 */ /* 0x000fe20007810000 */
[----:B------:R1:W-:Y:S02]  /*12060*/  MUFU.EX2 R54, R5 ;  /* 0x0000000500367308 */ /* 0x0003e40000000800 */
[----:B------:R-:W-:Y:S01]  /*12070*/  FFMA.FTZ R3, R34, c[0x0][0x2d0], -R20 ;  /* 0x0000b40022037a23 */ /* 0x000fe20000010814 */
[----:B------:R-:W-:-:S04]  /*12080*/  FMNMX.FTZ R2, R220, R2, !PT ;  /* 0x00000002dc027209 */ /* 0x000fc80007810000 */
[----:B------:R-:W-:Y:S01]  /*12090*/  FMNMX.FTZ R2, R219, R2, !PT ;  /* 0x00000002db027209 */ /* 0x000fe20007810000 */
[----:B------:R2:W-:Y:S04]  /*120a0*/  MUFU.EX2 R224, R3 ;  /* 0x0000000300e07308 */ /* 0x0005e80000000800 */
[----:B------:R-:W3:Y:S01]  /*120b0*/  SHFL.BFLY PT, R6, R2, 0x2, 0x1f ;  /* 0x0c401f0002067f89 */ /* 0x000ee200000e0000 */
[----:B-1----:R-:W-:-:S04]  /*120c0*/  FFMA.FTZ R5, R12, c[0x0][0x2d0], -R22 ;  /* 0x0000b4000c057a23 */ /* 0x002fc80000010816 */
[----:B------:R1:W-:Y:S01]  /*120d0*/  MUFU.EX2 R225, R5 ;  /* 0x0000000500e17308 */ /* 0x0003e20000000800 */
[----:B--2---:R-:W-:-:S07]  /*120e0*/  FFMA.FTZ R3, R37, c[0x0][0x2d0], -R20 ;  /* 0x0000b40025037a23 */ /* 0x004fce0000010814 */
[----:B------:R2:W-:Y:S01]  /*120f0*/  MUFU.EX2 R237, R3 ;  /* 0x0000000300ed7308 */ /* 0x0005e20000000800 */
[----:B-1----:R-:W-:Y:S01]  /*12100*/  FFMA.FTZ R5, R13, c[0x0][0x2d0], -R22 ;  /* 0x0000b4000d057a23 */ /* 0x002fe20000010816 */
[----:B---3--:R-:W-:-:S06]  /*12110*/  FMNMX.FTZ R2, R2, R6, !PT ;  /* 0x0000000602027209 */ /* 0x008fcc0007810000 */
[----:B------:R1:W3:Y:S01]  /*12120*/  MUFU.EX2 R104, R5 ;  /* 0x0000000500687308 */ /* 0x0002e20000000800 */
[----:B------:R-:W4:Y:S01]  /*12130*/  SHFL.BFLY PT, R6, R2, 0x1, 0x1f ;  /* 0x0c201f0002067f89 */ /* 0x000f2200000e0000 */
[----:B--2---:R-:W-:Y:S02]  /*12140*/  FFMA.FTZ R3, R38, c[0x0][0x2d0], -R20 ;  /* 0x0000b40026037a23 */ /* 0x004fe40000010814 */
[----:B-1----:R-:W-:Y:S01]  /*12150*/  FFMA.FTZ R5, R14, c[0x0][0x2d0], -R21 ;  /* 0x0000b4000e057a23 */ /* 0x002fe20000010815 */
[----:B---3--:R-:W-:-:S03]  /*12160*/  F2FP.BF16.PACK_AB R10, R104, R225 ;  /* 0x000000e1680a723e */ /* 0x008fc600000010ff */
[----:B------:R1:W-:Y:S01]  /*12170*/  MUFU.EX2 R218, R5 ;  /* 0x0000000500da7308 */ /* 0x0003e20000000800 */
[----:B----4-:R-:W-:-:S04]  /*12180*/  FMNMX.FTZ R2, R2, R6, !PT ;  /* 0x0000000602027209 */ /* 0x010fc80007810000 */
[C---:B------:R-:W-:Y:S01]  /*12190*/  FSETP.NEU.FTZ.AND P0, PT, R2.reuse, -INF , PT ;  /* 0xff8000000200780b */ /* 0x040fe20003f1d000 */
[----:B------:R-:W-:Y:S02]  /*121a0*/  FMUL.FTZ R6, R2, c[0x0][0x2d0] ;  /* 0x0000b40002067a20 */ /* 0x000fe40000410000 */
[----:B-1----:R-:W-:-:S03]  /*121b0*/  FFMA.FTZ R5, R15, c[0x0][0x2d0], -R21 ;  /* 0x0000b4000f057a23 */ /* 0x002fc60000010815 */
[----:B------:R-:W-:Y:S01]  /*121c0*/  FSEL R0, R6, RZ, P0 ;  /* 0x000000ff06007208 */ /* 0x000fe20000000000 */
[----:B------:R1:W2:Y:S04]  /*121d0*/  MUFU.EX2 R217, R5 ;  /* 0x0000000500d97308 */ /* 0x0002a80000000800 */
[----:B------:R-:W-:-:S04]  /*121e0*/  FFMA.FTZ R4, R31, c[0x0][0x2d0], -R0 ;  /* 0x0000b4001f047a23 */ /* 0x000fc80000010800 */
[----:B------:R3:W-:Y:S01]  /*121f0*/  MUFU.EX2 R238, R4 ;  /* 0x0000000400ee7308 */ /* 0x0007e20000000800 */
[----:B-1----:R-:W-:Y:S01]  /*12200*/  FFMA.FTZ R5, R16, c[0x0][0x2d0], -R21 ;  /* 0x0000b40010057a23 */ /* 0x002fe20000010815 */
[----:B------:R-:W-:-:S06]  /*12210*/  F2FP.BF16.PACK_AB R16, R164, R213 ;  /* 0x000000d5a410723e */ /* 0x000fcc00000010ff */
[----:B------:R1:W-:Y:S01]  /*12220*/  MUFU.EX2 R223, R5 ;  /* 0x0000000500df7308 */ /* 0x0003e20000000800 */
[----:B---3--:R-:W-:-:S07]  /*12230*/  FFMA.FTZ R4, R32, c[0x0][0x2d0], -R0 ;  /* 0x0000b40020047a23 */ /* 0x008fce0000010800 */
[----:B-----5:R-:W3:Y:S01]  /*12240*/  MUFU.EX2 R165, R4 ;  /* 0x0000000400a57308 */ /* 0x020ee20000000800 */
[----:B-1----:R-:W-:Y:S01]  /*12250*/  FFMA.FTZ R5, R17, c[0x0][0x2d0], -R21 ;  /* 0x0000b40011057a23 */ /* 0x002fe20000010815 */
[----:B--2---:R-:W-:-:S06]  /*12260*/  F2FP.BF16.PACK_AB R17, R217, R218 ;  /* 0x000000dad911723e */ /* 0x004fcc00000010ff */
[----:B------:R1:W2:Y:S01]  /*12270*/  MUFU.EX2 R167, R5 ;  /* 0x0000000500a77308 */ /* 0x0002a20000000800 */
[----:B---3--:R-:W-:Y:S01]  /*12280*/  F2FP.BF16.PACK_AB R15, R165, R238 ;  /* 0x000000eea50f723e */ /* 0x008fe200000010ff */
[----:B------:R-:W-:Y:S02]  /*12290*/  FFMA.FTZ R4, R33, c[0x0][0x2d0], -R20 ;  /* 0x0000b40021047a23 */ /* 0x000fe40000010814 */
[----:B------:R-:W-:Y:S04]  /*122a0*/  LDSM.16.MT88.4 R32, [R235+0x2100] ;  /* 0x00210000eb20783b */ /* 0x000fe80000004200 */
[----:B------:R-:W-:Y:S01]  /*122b0*/  MUFU.EX2 R60, R4 ;  /* 0x00000004003c7308 */ /* 0x000fe20000000800 */
[----:B-1----:R-:W-:Y:S01]  /*122c0*/  FFMA.FTZ R5, R18, c[0x0][0x2d0], -R21 ;  /* 0x0000b40012057a23 */ /* 0x002fe20000010815 */
[----:B------:R-:W-:-:S06]  /*122d0*/  F2FP.BF16.PACK_AB R18, R239, R166 ;  /* 0x000000a6ef12723e */ /* 0x000fcc00000010ff */
[----:B------:R1:W-:Y:S02]  /*122e0*/  MUFU.EX2 R179, R5 ;  /* 0x0000000500b37308 */ /* 0x0003e40000000800 */
[----:B-1----:R-:W-:Y:S01]  /*122f0*/  FFMA.FTZ R5, R19, c[0x0][0x2d0], -R21 ;  /* 0x0000b40013057a23 */ /* 0x002fe20000010815 */
[----:B--2---:R-:W-:-:S05]  /*12300*/  F2FP.BF16.PACK_AB R19, R167, R223 ;  /* 0x000000dfa713723e */ /* 0x004fca00000010ff */
[----:B------:R1:W2:Y:S02]  /*12310*/  MUFU.EX2 R227, R5 ;  /* 0x0000000500e37308 */ /* 0x0002a40000000800 */
[----:B------:R-:W-:Y:S01]  /*12320*/  HMMA.16816.F32.BF16 R100, R16, R40, RZ ;  /* 0x000000281064723c */ /* 0x000fe200000418ff */
[----:B-1----:R-:W-:Y:S01]  /*12330*/  FFMA.FTZ R5, R24, c[0x0][0x2d0], -R21 ;  /* 0x0000b40018057a23 */ /* 0x002fe20000010815 */
[----:B--2---:R-:W-:-:S04]  /*12340*/  F2FP.BF16.PACK_AB R9, R227, R179 ;  /* 0x000000b3e309723e */ /* 0x004fc800000010ff */
[----:B------:R1:W-:Y:S02]  /*12350*/  MUFU.EX2 R232, R5 ;  /* 0x0000000500e87308 */ /* 0x0003e40000000800 */
[----:B-1----:R-:W-:-:S06]  /*12360*/  FFMA.FTZ R5, R23, c[0x0][0x2d0], -R21 ;  /* 0x0000b40017057a23 */ /* 0x002fcc0000010815 */
[----:B------:R1:W2:Y:S08]  /*12370*/  MUFU.EX2 R23, R3 ;  /* 0x0000000300177308 */ /* 0x0002b00000000800 */
[----:B------:R3:W4:Y:S01]  /*12380*/  MUFU.EX2 R204, R5 ;  /* 0x0000000500cc7308 */ /* 0x0007220000000800 */
[----:B-1----:R-:W-:Y:S01]  /*12390*/  FFMA.FTZ R3, R39, c[0x0][0x2d0], -R0 ;  /* 0x0000b40027037a23 */ /* 0x002fe20000010800 */
[----:B--2---:R-:W-:Y:S01]  /*123a0*/  F2FP.BF16.PACK_AB R6, R23, R237 ;  /* 0x000000ed1706723e */ /* 0x004fe200000010ff */
[----:B------:R-:W-:Y:S05]  /*123b0*/  LDSM.16.MT88.4 R36, [R236+0x2100] ;  /* 0x00210000ec24783b */ /* 0x000fea0000004200 */
[----:B------:R1:W-:Y:S01]  /*123c0*/  MUFU.EX2 R106, R3 ;  /* 0x00000003006a7308 */ /* 0x0003e20000000800 */
[----:B---3--:R-:W-:Y:S01]  /*123d0*/  FFMA.FTZ R5, R25, c[0x0][0x2d0], -R20 ;  /* 0x0000b40019057a23 */ /* 0x008fe20000010814 */
[----:B----4-:R-:W-:-:S06]  /*123e0*/  F2FP.BF16.PACK_AB R11, R204, R232 ;  /* 0x000000e8cc0b723e */ /* 0x010fcc00000010ff */
[----:B------:R2:W-:Y:S01]  /*123f0*/  MUFU.EX2 R203, R5 ;  /* 0x0000000500cb7308 */ /* 0x0005e20000000800 */
[----:B-1----:R-:W-:Y:S02]  /*12400*/  FFMA.FTZ R3, R44, c[0x0][0x2d0], -R0 ;  /* 0x0000b4002c037a23 */ /* 0x002fe40000010800 */
[----:B--2---:R-:W-:-:S05]  /*12410*/  FFMA.FTZ R5, R26, c[0x0][0x2d0], -R20 ;  /* 0x0000b4001a057a23 */ /* 0x004fca0000010814 */
        /* <DEDUP_REMOVED lines=16> */
[----:B------:R2:W3:Y:S06]  /*12520*/  MUFU.EX2 R24, R3 ;  /* 0x0000000300187308 */ /* 0x0004ec0000000800 */
[----:B------:R-:W-:Y:S01]  /*12530*/  MOV R25, R60 ;  /* 0x0000003c00197202 */ /* 0x000fe20000000f00 */
[----:B------:R-:W-:Y:S01]  /*12540*/  HMMA.16816.F32.BF16 R96, R12, R40, RZ ;  /* 0x000000280c60723c */ /* 0x000fe200000418ff */
[----:B------:R-:W-:Y:S02]  /*12550*/  LDSM.16.MT88.4 R60, [R235+0x900] ;  /* 0x00090000eb3c783b */ /* 0x000fe40000004200 */
[----:B------:R-:W-:-:S04]  /*12560*/  F2FP.BF16.PACK_AB R4, R224, R25 ;  /* 0x00000019e004723e */ /* 0x000fc800000010ff */
[----:B------:R-:W-:Y:S01]  /*12570*/  IMAD.MOV.U32 R40, RZ, RZ, R54 ;  /* 0x000000ffff287224 */ /* 0x000fe200078e0036 */
[C---:B------:R-:W-:Y:S01]  /*12580*/  HMMA.16816.F32.BF16 R148, R12.reuse, R56, RZ ;  /* 0x000000380c94723c */ /* 0x040fe200000418ff */
[--C-:B--2---:R-:W-:Y:S01]  /*12590*/  FFMA.FTZ R3, R45, c[0x0][0x2d0], -R0.reuse ;  /* 0x0000b4002d037a23 */ /* 0x104fe20000010800 */
[----:B---3--:R-:W-:Y:S01]  /*125a0*/  F2FP.BF16.PACK_AB R5, R24, R106 ;  /* 0x0000006a1805723e */ /* 0x008fe200000010ff */
[----:B------:R-:W-:Y:S02]  /*125b0*/  IMAD.MOV.U32 R41, RZ, RZ, R53 ;  /* 0x000000ffff297224 */ /* 0x000fe400078e0035 */
[----:B------:R-:W2:Y:S01]  /*125c0*/  LDSM.16.MT88.4 R52, [R233+0x900] ;  /* 0x00090000e934783b */ /* 0x000ea20000004200 */
[----:B------:R3:W-:Y:S02]  /*125d0*/  MUFU.EX2 R215, R3 ;  /* 0x0000000300d77308 */ /* 0x0007e40000000800 */
[----:B------:R-:W-:Y:S01]  /*125e0*/  F2FP.BF16.PACK_AB R8, R40, R41 ;  /* 0x000000292808723e */ /* 0x000fe200000010ff */
[----:B------:R-:W-:Y:S08]  /*125f0*/  HMMA.16816.F32.BF16 R160, R12, R76, RZ ;  /* 0x0000004c0ca0723c */ /* 0x000ff000000418ff */
[----:B-1----:R-:W-:Y:S01]  /*12600*/  HMMA.16816.F32.BF16 R192, R8, R28, R92 ;  /* 0x0000001c08c0723c */ /* 0x002fe2000004185c */
[----:B---3--:R-:W-:-:S02]  /*12610*/  FFMA.FTZ R3, R46, c[0x0][0x2d0], -R0 ;  /* 0x0000b4002e037a23 */ /* 0x008fc40000010800 */
[----:B------:R-:W1:Y:S05]  /*12620*/  LDSM.16.MT88.4 R44, [R234+0x2900] ;  /* 0x00290000ea2c783b */ /* 0x000e6a0000004200 */
[C---:B------:R-:W-:Y:S01]  /*12630*/  HMMA.16816.F32.BF16 R156, R12.reuse, R72, RZ ;  /* 0x000000480c9c723c */ /* 0x040fe200000418ff */
[----:B------:R3:W4:Y:S07]  /*12640*/  MUFU.EX2 R226, R3 ;  /* 0x0000000300e27308 */ /* 0x00072e0000000800 */
[C---:B------:R-:W-:Y:S08]  /*12650*/  HMMA.16816.F32.BF16 R152, R12.reuse, R68, RZ ;  /* 0x000000440c98723c */ /* 0x040ff000000418ff */
[----:B------:R-:W-:Y:S01]  /*12660*/  HMMA.16816.F32.BF16 R112, R12, R36, RZ ;  /* 0x000000240c70723c */ /* 0x000fe200000418ff */
[----:B---3--:R-:W-:Y:S01]  /*12670*/  IMAD.MOV.U32 R3, RZ, RZ, R80 ;  /* 0x000000ffff037224 */ /* 0x008fe200078e0050 */
[----:B----4-:R-:W-:Y:S01]  /*12680*/  F2FP.BF16.PACK_AB R7, R226, R215 ;  /* 0x000000d7e207723e */ /* 0x010fe200000010ff */
[----:B------:R-:W3:Y:S05]  /*12690*/  LDSM.16.MT88.4 R80, [R235+0x2900] ;  /* 0x00290000eb50783b */ /* 0x000eea0000004200 */
[-C--:B--2---:R-:W-:Y:S08]  /*126a0*/  HMMA.16816.F32.BF16 R180, R8, R52.reuse, R100 ;  /* 0x0000003408b4723c */ /* 0x084ff00000041864 */
[C---:B------:R-:W-:Y:S07]  /*126b0*/  HMMA.16816.F32.BF16 R184, R4.reuse, R52, R96 ;  /* 0x0000003404b8723c */ /* 0x040fee0000041860 */
[----:B------:R-:W-:Y:S01]  /*126c0*/  IMAD.MOV.U32 R53, RZ, RZ, R106 ;  /* 0x000000ffff357224 */ /* 0x000fe200078e006a */
[----:B------:R-:W-:Y:S01]  /*126d0*/  HMMA.16816.F32.BF16 R188, R4, R28, R88 ;  /* 0x0000001c04bc723c */ /* 0x000fe20000041858 */
[----:B------:R-:W-:-:S06]  /*126e0*/  MOV R52, R105 ;  /* 0x0000006900347202 */ /* 0x000fcc0000000f00 */
[----:B------:R-:W-:Y:S01]  /*126f0*/  IMAD.MOV.U32 R29, RZ, RZ, R104 ;  /* 0x000000ffff1d7224 */ /* 0x000fe200078e0068 */
[C---:B------:R-:W-:Y:S08]  /*12700*/  HMMA.16816.F32.BF16 R144, R12.reuse, R42, RZ ;  /* 0x0000002a0c90723c */ /* 0x040ff000000418ff */
[C---:B------:R-:W-:Y:S08]  /*12710*/  HMMA.16816.F32.BF16 R104, R12.reuse, R32, RZ ;  /* 0x000000200c68723c */ /* 0x040ff000000418ff */
[C---:B------:R-:W-:Y:S08]  /*12720*/  HMMA.16816.F32.BF16 R140, R12.reuse, R26, RZ ;  /* 0x0000001a0c8c723c */ /* 0x040ff000000418ff */
[C---:B------:R-:W-:Y:S08]  /*12730*/  HMMA.16816.F32.BF16 R128, R12.reuse, R78, RZ ;  /* 0x0000004e0c80723c */ /* 0x040ff000000418ff */
[C---:B------:R-:W-:Y:S08]  /*12740*/  HMMA.16816.F32.BF16 R124, R12.reuse, R74, RZ ;  /* 0x0000004a0c7c723c */ /* 0x040ff000000418ff */
[C---:B------:R-:W-:Y:S08]  /*12750*/  HMMA.16816.F32.BF16 R120, R12.reuse, R70, RZ ;  /* 0x000000460c78723c */ /* 0x040ff000000418ff */
[C---:B------:R-:W-:Y:S08]  /*12760*/  HMMA.16816.F32.BF16 R116, R12.reuse, R58, RZ ;  /* 0x0000003a0c74723c */ /* 0x040ff000000418ff */
[C---:B------:R-:W-:Y:S08]  /*12770*/  HMMA.16816.F32.BF16 R108, R12.reuse, R38, RZ ;  /* 0x000000260c6c723c */ /* 0x040ff000000418ff */
[----:B------:R-:W-:Y:S08]  /*12780*/  HMMA.16816.F32.BF16 R100, R12, R34, RZ ;  /* 0x000000220c64723c */ /* 0x000ff000000418ff */
[C---:B-1----:R-:W-:Y:S08]  /*12790*/  HMMA.16816.F32.BF16 R12, R4.reuse, R44, R148 ;  /* 0x0000002c040c723c */ /* 0x042ff00000041894 */
[C---:B------:R-:W-:Y:S07]  /*127a0*/  HMMA.16816.F32.BF16 R196, R4.reuse, R64, R160 ;  /* 0x0000004004c4723c */ /* 0x040fee00000418a0 */
[----:B------:R-:W-:Y:S01]  /*127b0*/  IMAD.MOV.U32 R162, RZ, RZ, R205 ;  /* 0x000000ffffa27224 */ /* 0x000fe200078e00cd */
[----:B------:R-:W-:Y:S01]  /*127c0*/  MOV R163, R204 ;  /* 0x000000cc00a37202 */ /* 0x000fe20000000f00 */
[C---:B---3--:R-:W-:Y:S07]  /*127d0*/  HMMA.16816.F32.BF16 R104, R4.reuse, R80, R104 ;  /* 0x000000500468723c */ /* 0x048fee0000041868 */
[----:B------:R-:W-:Y:S01]  /*127e0*/  MOV R28, R13 ;  /* 0x0000000d001c7202 */ /* 0x000fe20000000f00 */
[C---:B------:R-:W-:Y:S07]  /*127f0*/  HMMA.16816.F32.BF16 R204, R4.reuse, R60, R156 ;  /* 0x0000003c04cc723c */ /* 0x040fee000004189c */
[----:B------:R-:W-:Y:S01]  /*12800*/  MOV R158, R15 ;  /* 0x0000000f009e7202 */ /* 0x000fe20000000f00 */
[----:B------:R-:W-:Y:S01]  /*12810*/  IMAD.MOV.U32 R157, RZ, RZ, R14 ;  /* 0x000000ffff9d7224 */ /* 0x000fe200078e000e */
[----:B------:R-:W-:Y:S01]  /*12820*/  HMMA.16816.F32.BF16 R208, R4, R48, R152 ;  /* 0x0000003004d0723c */ /* 0x000fe20000041898 */
[----:B------:R-:W-:-:S06]  /*12830*/  IMAD.MOV.U32 R156, RZ, RZ, R12 ;  /* 0x000000ffff9c7224 */ /* 0x000fcc00078e000c */
[----:B------:R-:W-:Y:S01]  /*12840*/  IMAD.MOV.U32 R154, RZ, RZ, R213 ;  /* 0x000000ffff9a7224 */ /* 0x000fe200078e00d5 */
[C---:B------:R-:W-:Y:S01]  /*12850*/  HMMA.16816.F32.BF16 R12, R16.reuse, R56, RZ ;  /* 0x00000038100c723c */ /* 0x040fe200000418ff */
[----:B------:R-:W-:Y:S01]  /*12860*/  IMAD.MOV.U32 R213, RZ, RZ, R104 ;  /* 0x000000ffffd57224 */ /* 0x000fe200078e0068 */
[----:B------:R-:W-:Y:S01]  /*12870*/  MOV R212, R105 ;  /* 0x0000006900d47202 */ /* 0x000fe20000000f00 */
[----:B------:R-:W-:Y:S01]  /*12880*/  IMAD.MOV.U32 R104, RZ, RZ, R224 ;  /* 0x000000ffff687224 */ /* 0x000fe200078e00e0 */
[----:B------:R-:W-:Y:S01]  /*12890*/  MOV R105, R225 ;  /* 0x000000e100697202 */ /* 0x000fe20000000f00 */
[----:B------:R-:W-:Y:S02]  /*128a0*/  IMAD.MOV.U32 R155, RZ, RZ, R24 ;  /* 0x000000ffff9b7224 */ /* 0x000fe400078e0018 */
[----:B------:R-:W-:Y:S01]  /*128b0*/  IMAD.MOV.U32 R57, RZ, RZ, R29 ;  /* 0x000000ffff397224 */ /* 0x000fe200078e001d */
[----:B------:R-:W-:Y:S01]  /*128c0*/  HMMA.16816.F32.BF16 R88, R16, R68, RZ ;  /* 0x000000441058723c */ /* 0x000fe200000418ff */
[----:B------:R-:W-:-:S02]  /*128d0*/  IMAD.MOV.U32 R29, RZ, RZ, R227 ;  /* 0x000000ffff1d7224 */ /* 0x000fc400078e00e3 */
[----:B------:R-:W-:Y:S01]  /*128e0*/  IMAD.MOV.U32 R56, RZ, RZ, R52 ;  /* 0x000000ffff387224 */ /* 0x000fe200078e0034 */
[----:B------:R-:W-:-:S03]  /*128f0*/  MOV R52, R25 ;  /* 0x0000001900347202 */ /* 0x000fc60000000f00 */
[----:B------:R-:W-:Y:S01]  /*12900*/  IMAD.MOV.U32 R69, RZ, RZ, R106 ;  /* 0x000000ffff457224 */ /* 0x000fe200078e006a */
[----:B------:R-:W-:Y:S01]  /*12910*/  HMMA.16816.F32.BF16 R96, R16, R76, RZ ;  /* 0x0000004c1060723c */ /* 0x000fe200000418ff */
[----:B------:R-:W-:Y:S02]  /*12920*/  IMAD.MOV.U32 R106, RZ, RZ, R226 ;  /* 0x000000ffff6a7224 */ /* 0x000fe400078e00e2 */
[----:B------:R-:W-:-:S04]  /*12930*/  IMAD.MOV.U32 R68, RZ, RZ, R107 ;  /* 0x000000ffff447224 */ /* 0x000fc800078e006b */
[----:B------:R-:W-:Y:S01]  /*12940*/  MOV R77, R154 ;  /* 0x0000009a004d7202 */ /* 0x000fe20000000f00 */
[----:B------:R-:W-:Y:S01]  /*12950*/  HMMA.16816.F32.BF16 R224, R4, R46, R116 ;  /* 0x0000002e04e0723c */ /* 0x000fe20000041874 */
[----:B------:R-:W-:-:S07]  /*12960*/  IMAD.MOV.U32 R76, RZ, RZ, R155 ;  /* 0x000000ffff4c7224 */ /* 0x000fce00078e009b */
[----:B------:R-:W-:Y:S08]  /*12970*/  HMMA.16816.F32.BF16 R116, R8, R44, R12 ;  /* 0x0000002c0874723c */ /* 0x000ff0000004180c */
[C---:B------:R-:W-:Y:S08]  /*12980*/  HMMA.16816.F32.BF16 R12, R16.reuse, R36, RZ ;  /* 0x00000024100c723c */ /* 0x040ff000000418ff */
[----:B------:R-:W-:Y:S08]  /*12990*/  HMMA.16816.F32.BF16 R36, R16, R38, RZ ;  /* 0x000000261024723c */ /* 0x000ff000000418ff */
[----:B------:R-:W-:Y:S08]  /*129a0*/  HMMA.16816.F32.BF16 R108, R4, R86, R108 ;  /* 0x00000056046c723c */ /* 0x000ff0000004186c */
[----:B------:R-:W-:Y:S07]  /*129b0*/  HMMA.16816.F32.BF16 R92, R16, R72, RZ ;  /* 0x00000048105c723c */ /* 0x000fee00000418ff */
[----:B------:R-:W-:Y:S01]  /*129c0*/  IMAD.MOV.U32 R73, RZ, RZ, R162 ;  /* 0x000000ffff497224 */ /* 0x000fe200078e00a2 */
[----:B------:R-:W-:Y:S01]  /*129d0*/  HMMA.16816.F32.BF16 R36, R8, R86, R36 ;  /* 0x000000560824723c */ /* 0x000fe20000041824 */
[----:B------:R-:W-:Y:S01]  /*129e0*/  MOV R72, R163 ;  /* 0x000000a300487202 */ /* 0x000fe20000000f00 */
[----:B------:R-:W-:Y:S01]  /*129f0*/  IMAD.MOV.U32 R162, RZ, RZ, R40 ;  /* 0x000000ffffa27224 */ /* 0x000fe200078e0028 */
[----:B------:R-:W-:-:S04]  /*12a00*/  MOV R163, R41 ;  /* 0x0000002900a37202 */ /* 0x000fc80000000f00 */
[----:B------:R-:W-:Y:S01]  /*12a10*/  MOV R86, R3 ;  /* 0x0000000300567202 */ /* 0x000fe20000000f00 */
[----:B------:R-:W-:Y:S01]  /*12a20*/  HMMA.16816.F32.BF16 R112, R4, R84, R112 ;  /* 0x000000540470723c */ /* 0x000fe20000041870 */
[----:B------:R-:W-:-:S07]  /*12a30*/  FFMA.FTZ R3, R168, c[0x0][0x2d0], -R22 ;  /* 0x0000b400a8037a23 */ /* 0x000fce0000010816 */
[----:B------:R-:W-:Y:S01]  /*12a40*/  HMMA.16816.F32.BF16 R96, R8, R64, R96 ;  /* 0x000000400860723c */ /* 0x000fe20000041860 */
[----:B------:R1:W-:Y:S07]  /*12a50*/  MUFU.EX2 R65, R3 ;  /* 0x0000000300417308 */ /* 0x0003ee0000000800 */
[C---:B------:R-:W-:Y:S07]  /*12a60*/  HMMA.16816.F32.BF16 R148, R4.reuse, R54, R144 ;  /* 0x000000360494723c */ /* 0x040fee0000041890 */
[----:B------:R-:W-:Y:S01]  /*12a70*/  IMAD.MOV.U32 R144, RZ, RZ, R167 ;  /* 0x000000ffff907224 */ /* 0x000fe200078e00a7 */
[----:B------:R-:W-:Y:S01]  /*12a80*/  MOV R145, R166 ;  /* 0x000000a600917202 */ /* 0x000fe20000000f00 */
[----:B-1----:R-:W-:Y:S01]  /*12a90*/  FFMA.FTZ R3, R139, c[0x0][0x2d0], -R22 ;  /* 0x0000b4008b037a23 */ /* 0x002fe20000010816 */
[----:B------:R-:W-:Y:S01]  /*12aa0*/  HMMA.16816.F32.BF16 R128, R4, R66, R128 ;  /* 0x000000420480723c */ /* 0x000fe20000041880 */
[----:B------:R-:W-:Y:S01]  /*12ab0*/  IMAD.MOV.U32 R146, RZ, RZ, R165 ;  /* 0x000000ffff927224 */ /* 0x000fe200078e00a5 */
[----:B------:R-:W-:Y:S01]  /*12ac0*/  MOV R160, R115 ;  /* 0x0000007300a07202 */ /* 0x000fe20000000f00 */
[----:B------:R-:W-:Y:S01]  /*12ad0*/  IMAD.MOV.U32 R147, RZ, RZ, R164 ;  /* 0x000000ffff937224 */ /* 0x000fe200078e00a4 */
[----:B------:R1:W-:Y:S01]  /*12ae0*/  MUFU.EX2 R139, R3 ;  /* 0x00000003008b7308 */ /* 0x0003e20000000800 */
[----:B------:R-:W-:-:S02]  /*12af0*/  IMAD.MOV.U32 R24, RZ, RZ, R113 ;  /* 0x000000ffff187224 */ /* 0x000fc400078e0071 */
[----:B------:R-:W-:Y:S01]  /*12b00*/  IMAD.MOV.U32 R161, RZ, RZ, R114 ;  /* 0x000000ffffa17224 */ /* 0x000fe200078e0072 */
[----:B------:R-:W-:Y:S01]  /*12b10*/  HMMA.16816.F32.BF16 R164, R4, R30, R140 ;  /* 0x0000001e04a4723c */ /* 0x000fe2000004188c */
[----:B------:R-:W-:Y:S02]  /*12b20*/  IMAD.MOV.U32 R159, RZ, RZ, R112 ;  /* 0x000000ffff9f7224 */ /* 0x000fe400078e0070 */
[----:B------:R-:W-:-:S04]  /*12b30*/  IMAD.MOV.U32 R107, RZ, RZ, R24 ;  /* 0x000000ffff6b7224 */ /* 0x000fc800078e0018 */
[----:B------:R-:W-:Y:S01]  /*12b40*/  MOV R143, R76 ;  /* 0x0000004c008f7202 */ /* 0x000fe20000000f00 */
[----:B------:R-:W-:Y:S01]  /*12b50*/  IMAD.MOV.U32 R142, RZ, RZ, R77 ;  /* 0x000000ffff8e7224 */ /* 0x000fe200078e004d */
[----:B------:R-:W-:Y:S01]  /*12b60*/  HMMA.16816.F32.BF16 R124, R4, R62, R124 ;  /* 0x0000003e047c723c */ /* 0x000fe2000004187c */
[----:B------:R-:W-:Y:S01]  /*12b70*/  MOV R141, R147 ;  /* 0x00000093008d7202 */ /* 0x000fe20000000f00 */
[----:B------:R-:W-:Y:S02]  /*12b80*/  IMAD.MOV.U32 R147, RZ, RZ, R72 ;  /* 0x000000ffff937224 */ /* 0x000fe400078e0048 */
[----:B-1----:R-:W-:Y:S02]  /*12b90*/  FFMA.FTZ R3, R137, c[0x0][0x2d0], -R22 ;  /* 0x0000b40089037a23 */ /* 0x002fe40000010816 */
[----:B------:R-:W-:Y:S01]  /*12ba0*/  IMAD.MOV.U32 R140, RZ, RZ, R146 ;  /* 0x000000ffff8c7224 */ /* 0x000fe200078e0092 */
[----:B------:R-:W-:Y:S01]  /*12bb0*/  MOV R146, R57 ;  /* 0x0000003900927202 */ /* 0x000fe20000000f00 */
[----:B------:R-:W-:Y:S01]  /*12bc0*/  HMMA.16816.F32.BF16 R76, R16, R78, RZ ;  /* 0x0000004e104c723c */ /* 0x000fe200000418ff */
[----:B------:R1:W-:Y:S01]  /*12bd0*/  MUFU.EX2 R137, R3 ;  /* 0x0000000300897308 */ /* 0x0003e20000000800 */
[----:B------:R-:W-:Y:S01]  /*12be0*/  IMAD.MOV.U32 R87, RZ, RZ, R140 ;  /* 0x000000ffff577224 */ /* 0x000fe200078e008c */
[----:B------:R-:W-:Y:S01]  /*12bf0*/  MOV R44, R146 ;  /* 0x00000092002c7202 */ /* 0x000fe20000000f00 */
[----:B------:R-:W-:-:S04]  /*12c00*/  IMAD.MOV.U32 R168, RZ, RZ, R141 ;  /* 0x000000ffffa87224 */ /* 0x000fc800078e008d */
[C---:B------:R-:W-:Y:S08]  /*12c10*/  HMMA.16816.F32.BF16 R120, R4.reuse, R50, R120 ;  /* 0x000000320478723c */ /* 0x040ff00000041878 */
[----:B------:R-:W-:Y:S01]  /*12c20*/  HMMA.16816.F32.BF16 R152, R4, R82, R100 ;  /* 0x000000520498723c */ /* 0x000fe20000041864 */
[----:B-1----:R-:W-:-:S04]  /*12c30*/  FFMA.FTZ R3, R133, c[0x0][0x2d0], -R22 ;  /* 0x0000b40085037a23 */ /* 0x002fc80000010816 */
[----:B------:R1:W-:Y:S03]  /*12c40*/  MUFU.EX2 R133, R3 ;  /* 0x0000000300857308 */ /* 0x0003e60000000800 */
[C---:B------:R-:W-:Y:S08]  /*12c50*/  HMMA.16816.F32.BF16 R40, R16.reuse, R42, RZ ;  /* 0x0000002a1028723c */ /* 0x040ff000000418ff */
[----:B------:R-:W-:Y:S01]  /*12c60*/  HMMA.16816.F32.BF16 R4, R16, R32, RZ ;  /* 0x000000201004723c */ /* 0x000fe200000418ff */
[----:B-1----:R-:W-:-:S02]  /*12c70*/  FFMA.FTZ R3, R171, c[0x0][0x2d0], -R21 ;  /* 0x0000b400ab037a23 */ /* 0x002fc40000010815 */
[----:B------:R-:W-:-:S05]  /*12c80*/  IMAD.MOV.U32 R171, RZ, RZ, R142 ;  /* 0x000000ffffab7224 */ /* 0x000fca00078e008e */
[C---:B------:R-:W-:Y:S01]  /*12c90*/  HMMA.16816.F32.BF16 R100, R8.reuse, R60, R92 ;  /* 0x0000003c0864723c */ /* 0x040fe2000004185c */
[----:B------:R1:W-:Y:S07]  /*12ca0*/  MUFU.EX2 R61, R3 ;  /* 0x00000003003d7308 */ /* 0x0003ee0000000800 */
[C---:B------:R-:W-:Y:S01]  /*12cb0*/  HMMA.16816.F32.BF16 R112, R8.reuse, R84, R12 ;  /* 0x000000540870723c */ /* 0x040fe2000004180c */
[----:B------:R-:W2:Y:S06]  /*12cc0*/  LDSM.16.MT88.4 R12, [R233+0x1100] ;  /* 0x00110000e90c783b */ /* 0x000eac0000004200 */
[----:B------:R-:W-:Y:S01]  /*12cd0*/  MOV R85, R144 ;  /* 0x0000009000557202 */ /* 0x000fe20000000f00 */
[----:B------:R-:W-:Y:S01]  /*12ce0*/  IMAD.MOV.U32 R144, RZ, RZ, R104 ;  /* 0x000000ffff907224 */ /* 0x000fe200078e0068 */
[----:B------:R-:W-:Y:S01]  /*12cf0*/  HMMA.16816.F32.BF16 R76, R8, R66, R76 ;  /* 0x00000042084c723c */ /* 0x000fe2000004184c */
[----:B-1----:R-:W-:Y:S01]  /*12d00*/  FFMA.FTZ R3, R170, c[0x0][0x2d0], -R21 ;  /* 0x0000b400aa037a23 */ /* 0x002fe20000010815 */
[----:B------:R-:W-:Y:S01]  /*12d10*/  MOV R170, R143 ;  /* 0x0000008f00aa7202 */ /* 0x000fe20000000f00 */
[----:B------:R-:W-:-:S02]  /*12d20*/  IMAD.MOV.U32 R104, RZ, RZ, R73 ;  /* 0x000000ffff687224 */ /* 0x000fc400078e0049 */
[----:B------:R1:W-:Y:S01]  /*12d30*/  MUFU.EX2 R64, R3 ;  /* 0x0000000300407308 */ /* 0x0003e20000000800 */
[----:B------:R-:W-:Y:S02]  /*12d40*/  IMAD.MOV.U32 R84, RZ, RZ, R145 ;  /* 0x000000ffff547224 */ /* 0x000fe400078e0091 */
[----:B------:R-:W-:Y:S01]  /*12d50*/  HMMA.16816.F32.BF16 R72, R16, R74, RZ ;  /* 0x0000004a1048723c */ /* 0x000fe200000418ff */
[----:B------:R-:W-:-:S04]  /*12d60*/  IMAD.MOV.U32 R145, RZ, RZ, R56 ;  /* 0x000000ffff917224 */ /* 0x000fc800078e0038 */
[----:B------:R-:W-:-:S03]  /*12d70*/  IMAD.MOV.U32 R45, RZ, RZ, R145 ;  /* 0x000000ffff2d7224 */ /* 0x000fc600078e0091 */
[----:B------:R-:W-:Y:S01]  /*12d80*/  HMMA.16816.F32.BF16 R92, R8, R48, R88 ;  /* 0x00000030085c723c */ /* 0x000fe20000041858 */
[----:B-1----:R-:W-:Y:S01]  /*12d90*/  FFMA.FTZ R3, R138, c[0x0][0x2d0], -R21 ;  /* 0x0000b4008a037a23 */ /* 0x002fe20000010815 */
[----:B------:R-:W-:-:S06]  /*12da0*/  MOV R138, R158 ;  /* 0x0000009e008a7202 */ /* 0x000fcc0000000f00 */
[C---:B------:R-:W-:Y:S01]  /*12db0*/  HMMA.16816.F32.BF16 R40, R8.reuse, R54, R40 ;  /* 0x000000360828723c */ /* 0x040fe20000041828 */
[----:B------:R1:W-:Y:S07]  /*12dc0*/  MUFU.EX2 R67, R3 ;  /* 0x0000000300437308 */ /* 0x0003ee0000000800 */
[----:B------:R-:W-:Y:S08]  /*12dd0*/  HMMA.16816.F32.BF16 R88, R8, R80, R4 ;  /* 0x000000500858723c */ /* 0x000ff00000041804 */
[----:B------:R-:W-:Y:S01]  /*12de0*/  HMMA.16816.F32.BF16 R4, R16, R70, RZ ;  /* 0x000000461004723c */ /* 0x000fe200000418ff */
[----:B-1----:R-:W-:-:S04]  /*12df0*/  FFMA.FTZ R3, R132, c[0x0][0x2d0], -R21 ;  /* 0x0000b40084037a23 */ /* 0x002fc80000010815 */
[----:B------:R1:W-:Y:S02]  /*12e00*/  MUFU.EX2 R132, R3 ;  /* 0x0000000300847308 */ /* 0x0003e40000000800 */
[----:B------:R-:W-:Y:S01]  /*12e10*/  IMAD.MOV.U32 R71, RZ, RZ, R147 ;  /* 0x000000ffff477224 */ /* 0x000fe200078e0093 */
[----:B------:R-:W-:Y:S01]  /*12e20*/  HMMA.16816.F32.BF16 R72, R8, R62, R72 ;  /* 0x0000003e0848723c */ /* 0x000fe20000041848 */
[----:B------:R-:W-:Y:S02]  /*12e30*/  IMAD.MOV.U32 R70, RZ, RZ, R104 ;  /* 0x000000ffff467224 */ /* 0x000fe400078e0068 */
[----:B------:R-:W-:-:S05]  /*12e40*/  IMAD.MOV.U32 R104, RZ, RZ, R159 ;  /* 0x000000ffff687224 */ /* 0x000fca00078e009f */
[----:B------:R-:W-:Y:S01]  /*12e50*/  HMMA.16816.F32.BF16 R24, R16, R26, RZ ;  /* 0x0000001a1018723c */ /* 0x000fe200000418ff */
[----:B-1----:R-:W-:-:S07]  /*12e60*/  FFMA.FTZ R3, R175, c[0x0][0x2d0], -R20 ;  /* 0x0000b400af037a23 */ /* 0x002fce0000010814 */
[C---:B------:R-:W-:Y:S01]  /*12e70*/  HMMA.16816.F32.BF16 R56, R16.reuse, R58, RZ ;  /* 0x0000003a1038723c */ /* 0x040fe200000418ff */
[----:B------:R1:W-:Y:S07]  /*12e80*/  MUFU.EX2 R54, R3 ;  /* 0x0000000300367308 */ /* 0x0003ee0000000800 */
[----:B------:R-:W-:Y:S08]  /*12e90*/  HMMA.16816.F32.BF16 R16, R16, R34, RZ ;  /* 0x000000221010723c */ /* 0x000ff000000418ff */
[----:B------:R-:W-:Y:S01]  /*12ea0*/  HMMA.16816.F32.BF16 R48, R8, R50, R4 ;  /* 0x000000320830723c */ /* 0x000fe20000041804 */
[----:B-1----:R-:W-:-:S04]  /*12eb0*/  FFMA.FTZ R3, R173, c[0x0][0x2d0], -R20 ;  /* 0x0000b400ad037a23 */ /* 0x002fc80000010814 */
[----:B------:R1:W3:Y:S02]  /*12ec0*/  MUFU.EX2 R60, R3 ;  /* 0x00000003003c7308 */ /* 0x0002e40000000800 */
[----:B------:R-:W-:Y:S01]  /*12ed0*/  FFMA.FTZ R4, R169, c[0x0][0x2d0], -R20 ;  /* 0x0000b400a9047a23 */ /* 0x000fe20000010814 */
[----:B------:R-:W-:Y:S01]  /*12ee0*/  HMMA.16816.F32.BF16 R24, R8, R30, R24 ;  /* 0x0000001e0818723c */ /* 0x000fe20000041818 */
[----:B------:R-:W-:-:S04]  /*12ef0*/  IMAD.MOV.U32 R169, RZ, RZ, R144 ;  /* 0x000000ffffa97224 */ /* 0x000fc800078e0090 */
[----:B------:R3:W-:Y:S03]  /*12f00*/  MUFU.EX2 R66, R4 ;  /* 0x0000000400427308 */ /* 0x0007e60000000800 */
[----:B------:R-:W-:Y:S01]  /*12f10*/  HMMA.16816.F32.BF16 R56, R8, R46, R56 ;  /* 0x0000002e0838723c */ /* 0x000fe20000041838 */
[----:B-1----:R-:W-:-:S06]  /*12f20*/  FFMA.FTZ R3, R172, c[0x0][0x2d0], -R20 ;  /* 0x0000b400ac037a23 */ /* 0x002fcc0000010814 */
[----:B------:R-:W-:Y:S01]  /*12f30*/  MOV R47, R105 ;  /* 0x00000069002f7202 */ /* 0x000fe20000000f00 */
[----:B------:R-:W-:Y:S01]  /*12f40*/  HMMA.16816.F32.BF16 R80, R8, R82, R16 ;  /* 0x000000520850723c */ /* 0x000fe20000041810 */
[----:B------:R1:W4:Y:S01]  /*12f50*/  MUFU.EX2 R63, R3 ;  /* 0x00000003003f7308 */ /* 0x0003220000000800 */
[----:B------:R-:W2:Y:S01]  /*12f60*/  LDSM.16.MT88.4 R16, [R234+0x1100] ;  /* 0x00110000ea10783b */ /* 0x000ea20000004200 */
[----:B------:R-:W-:Y:S01]  /*12f70*/  IMAD.MOV.U32 R46, RZ, RZ, R106 ;  /* 0x000000ffff2e7224 */ /* 0x000fe200078e006a */
[----:B------:R-:W-:Y:S01]  /*12f80*/  MOV R106, R161 ;  /* 0x000000a1006a7202 */ /* 0x000fe20000000f00 */
[----:B------:R-:W-:Y:S01]  /*12f90*/  IMAD.MOV.U32 R105, RZ, RZ, R107 ;  /* 0x000000ffff697224 */ /* 0x000fe200078e006b */
[----:B---3--:R-:W-:Y:S01]  /*12fa0*/  F2FP.BF16.PACK_AB R4, R60, R54 ;  /* 0x000000363c04723e */ /* 0x008fe200000010ff */
[----:B------:R-:W-:Y:S01]  /*12fb0*/  IMAD.MOV.U32 R107, RZ, RZ, R160 ;  /* 0x000000ffff6b7224 */ /* 0x000fe200078e00a0 */
[----:B------:R-:W-:Y:S02]  /*12fc0*/  F2FP.BF16.PACK_AB R8, R139, R65 ;  /* 0x000000418b08723e */ /* 0x000fe400000010ff */
[----:B------:R-:W-:-:S02]  /*12fd0*/  F2FP.BF16.PACK_AB R9, R64, R61 ;  /* 0x0000003d4009723e */ /* 0x000fc400000010ff */
[----:B------:R-:W-:Y:S02]  /*12fe0*/  F2FP.BF16.PACK_AB R10, R133, R137 ;  /* 0x00000089850a723e */ /* 0x000fe400000010ff */
[----:B------:R-:W-:Y:S01]  /*12ff0*/  F2FP.BF16.PACK_AB R11, R132, R67 ;  /* 0x00000043840b723e */ /* 0x000fe200000010ff */
[----:B-1----:R-:W-:Y:S01]  /*13000*/  FFMA.FTZ R3, R178, c[0x0][0x2d0], -R0 ;  /* 0x0000b400b2037a23 */ /* 0x002fe20000010800 */
[----:B----4-:R-:W-:Y:S01]  /*13010*/  F2FP.BF16.PACK_AB R6, R66, R63 ;  /* 0x0000003f4206723e */ /* 0x010fe200000010ff */
[----:B------:R-:W-:Y:S02]  /*13020*/  IMAD.MOV.U32 R178, RZ, RZ, R52 ;  /* 0x000000ffffb27224 */ /* 0x000fe400078e0034 */
[----:B------:R1:W-:Y:S02]  /*13030*/  MUFU.EX2 R52, R3 ;  /* 0x0000000300347308 */ /* 0x0003e40000000800 */
[----:B--2---:R-:W-:Y:S01]  /*13040*/  HMMA.16816.F32.BF16 R144, R8, R12, R180 ;  /* 0x0000000c0890723c */ /* 0x004fe200000418b4 */
[----:B-1----:R-:W-:-:S02]  /*13050*/  FFMA.FTZ R3, R177, c[0x0][0x2d0], -R0 ;  /* 0x0000b400b1037a23 */ /* 0x002fc40000010800 */
[----:B------:R-:W-:-:S03]  /*13060*/  IMAD.MOV.U32 R177, RZ, RZ, R53 ;  /* 0x000000ffffb17224 */ /* 0x000fc600078e0035 */
[----:B------:R1:W2:Y:S02]  /*13070*/  MUFU.EX2 R53, R3 ;  /* 0x0000000300357308 */ /* 0x0002a40000000800 */
[----:B------:R-:W-:Y:S01]  /*13080*/  HMMA.16816.F32.BF16 R32, R8, R18, R24 ;  /* 0x000000120820723c */ /* 0x000fe20000041818 */
[----:B------:R-:W3:Y:S01]  /*13090*/  LDSM.16.MT88.4 R24, [R234+0x3100] ;  /* 0x00310000ea18783b */ /* 0x000ee20000004200 */
[--C-:B-1----:R-:W-:Y:S01]  /*130a0*/  FFMA.FTZ R3, R176, c[0x0][0x2d0], -R0.reuse ;  /* 0x0000b400b0037a23 */ /* 0x102fe20000010800 */
[----:B--2---:R-:W-:Y:S02]  /*130b0*/  F2FP.BF16.PACK_AB R5, R53, R52 ;  /* 0x000000343505723e */ /* 0x004fe400000010ff */
[----:B------:R-:W-:Y:S01]  /*130c0*/  MOV R176, R162 ;  /* 0x000000a200b07202 */ /* 0x000fe20000000f00 */
[----:B------:R1:W-:Y:S02]  /*130d0*/  MUFU.EX2 R55, R3 ;  /* 0x0000000300377308 */ /* 0x0003e40000000800 */
[----:B-1----:R-:W-:-:S06]  /*130e0*/  FFMA.FTZ R3, R174, c[0x0][0x2d0], -R0 ;  /* 0x0000b400ae037a23 */ /* 0x002fcc0000010800 */
[----:B------:R-:W1:Y:S02]  /*130f0*/  MUFU.EX2 R62, R3 ;  /* 0x00000003003e7308 */ /* 0x000e640000000800 */
[----:B-1----:R-:W-:Y:S01]  /*13100*/  F2FP.BF16.PACK_AB R7, R62, R55 ;  /* 0x000000373e07723e */ /* 0x002fe200000010ff */
[----:B------:R-:W-:-:S06]  /*13110*/  IMAD.MOV.U32 R3, RZ, RZ, R157 ;  /* 0x000000ffff037224 */ /* 0x000fcc00078e009d */
[C---:B------:R-:W-:Y:S07]  /*13120*/  HMMA.16816.F32.BF16 R140, R4.reuse, R12, R184 ;  /* 0x0000000c048c723c */ /* 0x040fee00000418b8 */
[----:B------:R-:W-:Y:S01]  /*13130*/  IMAD.MOV.U32 R187, RZ, RZ, R28 ;  /* 0x000000ffffbb7224 */ /* 0x000fe200078e001c */
[----:B------:R-:W-:Y:S01]  /*13140*/  HMMA.16816.F32.BF16 R148, R4, R14, R148 ;  /* 0x0000000e0494723c */ /* 0x000fe20000041894 */
[----:B------:R-:W-:Y:S01]  /*13150*/  IMAD.MOV.U32 R184, RZ, RZ, R29 ;  /* 0x000000ffffb87224 */ /* 0x000fe200078e001d */
[----:B------:R-:W-:Y:S01]  /*13160*/  MOV R186, R156 ;  /* 0x0000009c00ba7202 */ /* 0x000fe20000000f00 */
[----:B------:R-:W-:-:S05]  /*13170*/  IMAD.MOV.U32 R185, RZ, RZ, R163 ;  /* 0x000000ffffb97224 */ /* 0x000fca00078e00a3 */
[C---:B------:R-:W-:Y:S01]  /*13180*/  HMMA.16816.F32.BF16 R28, R8.reuse, R14, R40 ;  /* 0x0000000e081c723c */ /* 0x040fe20000041828 */
[----:B------:R-:W1:Y:S06]  /*13190*/  LDSM.16.MT88.4 R12, [R236+0x1100] ;  /* 0x00110000ec0c783b */ /* 0x000e6c0000004200 */
[----:B------:R-:W-:Y:S01]  /*131a0*/  MOV R41, R187 ;  /* 0x000000bb00297202 */ /* 0x000fe20000000f00 */
[----:B------:R-:W-:Y:S01]  /*131b0*/  HMMA.16816.F32.BF16 R156, R8, R16, R192 ;  /* 0x00000010089c723c */ /* 0x000fe200000418c0 */
[----:B------:R-:W-:Y:S01]  /*131c0*/  MOV R187, R215 ;  /* 0x000000d700bb7202 */ /* 0x000fe20000000f00 */
[----:B------:R-:W-:-:S02]  /*131d0*/  IMAD.MOV.U32 R40, RZ, RZ, R186 ;  /* 0x000000ffff287224 */ /* 0x000fc400078e00ba */
[----:B------:R-:W-:Y:S02]  /*131e0*/  IMAD.MOV.U32 R42, RZ, RZ, R3 ;  /* 0x000000ffff2a7224 */ /* 0x000fe400078e0003 */
[----:B------:R-:W-:Y:S01]  /*131f0*/  IMAD.MOV.U32 R43, RZ, RZ, R138 ;  /* 0x000000ffff2b7224 */ /* 0x000fe200078e008a */
[----:B------:R-:W-:Y:S01]  /*13200*/  MOV R138, R46 ;  /* 0x0000002e008a7202 */ /* 0x000fe20000000f00 */
[----:B------:R-:W-:Y:S01]  /*13210*/  HMMA.16816.F32.BF16 R160, R4, R16, R188 ;  /* 0x0000001004a0723c */ /* 0x000fe200000418bc */
[----:B------:R-:W-:Y:S02]  /*13220*/  IMAD.MOV.U32 R3, RZ, RZ, R70 ;  /* 0x000000ffff037224 */ /* 0x000fe400078e0046 */
[----:B------:R-:W-:-:S05]  /*13230*/  IMAD.MOV.U32 R186, RZ, RZ, R44 ;  /* 0x000000ffffba7224 */ /* 0x000fca00078e002c */
[C---:B------:R-:W-:Y:S01]  /*13240*/  HMMA.16816.F32.BF16 R164, R4.reuse, R18, R164 ;  /* 0x0000001204a4723c */ /* 0x040fe200000418a4 */
[----:B------:R-:W2:Y:S07]  /*13250*/  LDSM.16.MT88.4 R16, [R235+0x1100] ;  /* 0x00110000eb10783b */ /* 0x000eae0000004200 */
[----:B---3--:R-:W-:Y:S08]  /*13260*/  HMMA.16816.F32.BF16 R40, R4, R24, R40 ;  /* 0x000000180428723c */ /* 0x008ff00000041828 */
[----:B-1----:R-:W-:Y:S07]  /*13270*/  HMMA.16816.F32.BF16 R172, R8, R12, R96 ;  /* 0x0000000c08ac723c */ /* 0x002fee0000041860 */
[----:B------:R-:W-:Y:S01]  /*13280*/  MOV R99, R176 ;  /* 0x000000b000637202 */ /* 0x000fe20000000f00 */
[----:B------:R-:W-:Y:S01]  /*13290*/  IMAD.MOV.U32 R98, RZ, RZ, R177 ;  /* 0x000000ffff627224 */ /* 0x000fe200078e00b1 */
[----:B------:R-:W-:Y:S01]  /*132a0*/  MOV R96, R179 ;  /* 0x000000b300607202 */ /* 0x000fe20000000f00 */
[----:B------:R-:W-:Y:S01]  /*132b0*/  IMAD.MOV.U32 R97, RZ, RZ, R178 ;  /* 0x000000ffff617224 */ /* 0x000fe200078e00b2 */
[C---:B------:R-:W-:Y:S07]  /*132c0*/  HMMA.16816.F32.BF16 R180, R4.reuse, R14, R128 ;  /* 0x0000000e04b4723c */ /* 0x040fee0000041880 */
[----:B------:R-:W-:Y:S01]  /*132d0*/  IMAD.MOV.U32 R130, RZ, RZ, R214 ;  /* 0x000000ffff827224 */ /* 0x000fe200078e00d6 */
[----:B------:R-:W-:Y:S01]  /*132e0*/  HMMA.16816.F32.BF16 R176, R4, R12, R196 ;  /* 0x0000000c04b0723c */ /* 0x000fe200000418c4 */
[----:B------:R-:W-:Y:S01]  /*132f0*/  IMAD.MOV.U32 R131, RZ, RZ, R185 ;  /* 0x000000ffff837224 */ /* 0x000fe200078e00b9 */
[----:B------:R-:W-:Y:S01]  /*13300*/  MOV R185, R71 ;  /* 0x0000004700b97202 */ /* 0x000fe20000000f00 */
[----:B------:R-:W-:-:S02]  /*13310*/  IMAD.MOV.U32 R128, RZ, RZ, R47 ;  /* 0x000000ffff807224 */ /* 0x000fc400078e002f */
[----:B------:R-:W-:-:S03]  /*13320*/  IMAD.MOV.U32 R129, RZ, RZ, R45 ;  /* 0x000000ffff817224 */ /* 0x000fc600078e002d */
[C---:B------:R-:W-:Y:S01]  /*13330*/  HMMA.16816.F32.BF16 R76, R8.reuse, R14, R76 ;  /* 0x0000000e084c723c */ /* 0x040fe2000004184c */
[----:B------:R-:W1:Y:S07]  /*13340*/  LDSM.16.MT88.4 R12, [R233+0x3100] ;  /* 0x00310000e90c783b */ /* 0x000e6e0000004200 */
[C---:B--2---:R-:W-:Y:S07]  /*13350*/  HMMA.16816.F32.BF16 R188, R8.reuse, R16, R100 ;  /* 0x0000001008bc723c */ /* 0x044fee0000041864 */
[----:B------:R-:W-:Y:S01]  /*13360*/  IMAD.MOV.U32 R100, RZ, RZ, R213 ;  /* 0x000000ffff647224 */ /* 0x000fe200078e00d5 */
[----:B------:R-:W-:Y:S01]  /*13370*/  MOV R101, R212 ;  /* 0x000000d400657202 */ /* 0x000fe20000000f00 */
[----:B------:R-:W-:Y:S01]  /*13380*/  IMAD.MOV.U32 R102, RZ, RZ, R69 ;  /* 0x000000ffff667224 */ /* 0x000fe200078e0045 */
[----:B------:R-:W-:Y:S01]  /*13390*/  HMMA.16816.F32.BF16 R212, R8, R18, R72 ;  /* 0x0000001208d4723c */ /* 0x000fe20000041848 */
[----:B------:R-:W-:-:S07]  /*133a0*/  IMAD.MOV.U32 R103, RZ, RZ, R68 ;  /* 0x000000ffff677224 */ /* 0x000fce00078e0044 */
[C---:B------:R-:W-:Y:S07]  /*133b0*/  HMMA.16816.F32.BF16 R192, R4.reuse, R16, R204 ;  /* 0x0000001004c0723c */ /* 0x040fee00000418cc */
[----:B------:R-:W-:Y:S01]  /*133c0*/  MOV R204, R100 ;  /* 0x0000006400cc7202 */ /* 0x000fe20000000f00 */
[----:B------:R-:W-:Y:S01]  /*133d0*/  HMMA.16816.F32.BF16 R196, R4, R18, R124 ;  /* 0x0000001204c4723c */ /* 0x000fe2000004187c */
[----:B------:R-:W2:Y:S01]  /*133e0*/  LDSM.16.MT88.4 R16, [R236+0x3100] ;  /* 0x00310000ec10783b */ /* 0x000ea20000004200 */
[----:B------:R-:W-:Y:S01]  /*133f0*/  IMAD.MOV.U32 R205, RZ, RZ, R101 ;  /* 0x000000ffffcd7224 */ /* 0x000fe200078e0065 */
[----:B------:R-:W-:Y:S01]  /*13400*/  MOV R207, R103 ;  /* 0x0000006700cf7202 */ /* 0x000fe20000000f00 */
[----:B------:R-:W-:Y:S01]  /*13410*/  IMAD.MOV.U32 R100, RZ, RZ, R128 ;  /* 0x000000ffff647224 */ /* 0x000fe200078e0080 */
[----:B------:R-:W-:Y:S01]  /*13420*/  MOV R128, R98 ;  /* 0x0000006200807202 */ /* 0x000fe20000000f00 */
[----:B------:R-:W-:-:S02]  /*13430*/  IMAD.MOV.U32 R101, RZ, RZ, R129 ;  /* 0x000000ffff657224 */ /* 0x000fc400078e0081 */
[-C--:B-1----:R-:W-:Y:S01]  /*13440*/  HMMA.16816.F32.BF16 R72, R4, R12.reuse, R208 ;  /* 0x0000000c0448723c */ /* 0x082fe200000418d0 */
        /* <DEDUP_REMOVED lines=8> */
[----:B------:R-:W-:Y:S02]  /*134d0*/  IMAD.MOV.U32 R171, RZ, RZ, R86 ;  /* 0x000000ffffab7224 */ /* 0x000fe400078e0056 */
[----:B------:R-:W-:-:S02]  /*134e0*/  IMAD.MOV.U32 R130, RZ, RZ, R96 ;  /* 0x000000ffff827224 */ /* 0x000fc400078e0060 */
[----:B------:R-:W-:Y:S02]  /*134f0*/  IMAD.MOV.U32 R103, RZ, RZ, R99 ;  /* 0x000000ffff677224 */ /* 0x000fe400078e0063 */
[----:B------:R-:W-:Y:S01]  /*13500*/  IMAD.MOV.U32 R168, RZ, RZ, R87 ;  /* 0x000000ffffa87224 */ /* 0x000fe200078e0057 */
[----:B------:R-:W-:Y:S01]  /*13510*/  HMMA.16816.F32.BF16 R44, R4, R14, R120 ;  /* 0x0000000e042c723c */ /* 0x000fe20000041878 */
[----:B------:R-:W-:-:S07]  /*13520*/  IMAD.MOV.U32 R86, RZ, RZ, R244 ;  /* 0x000000ffff567224 */ /* 0x000fce00078e00f4 */
[----:B------:R-:W-:Y:S01]  /*13530*/  HMMA.16816.F32.BF16 R208, R8, R14, R48 ;  /* 0x0000000e08d0723c */ /* 0x000fe20000041830 */
        /* <DEDUP_REMOVED lines=10> */
[C---:B--2---:R-:W-:Y:S01]  /*135e0*/  HMMA.16816.F32.BF16 R104, R4.reuse, R16, R104 ;  /* 0x000000100468723c */ /* 0x044fe20000041868 */
[----:B------:R-:W-:Y:S01]  /*135f0*/  IMAD.MOV.U32 R85, RZ, RZ, R241 ;  /* 0x000000ffff557224 */ /* 0x000fe200078e00f1 */
[----:B------:R2:W5:Y:S01]  /*13600*/  LDL.LU R244, [R1+0x78] ;  /* 0x0000780001f47983 */ /* 0x0005620000300800 */
        /* <DEDUP_REMOVED lines=10> */
[----:B------:R-:W-:-:S02]  /*136b0*/  IMAD.MOV.U32 R102, RZ, RZ, R98 ;  /* 0x000000ffff667224 */ /* 0x000fc400078e0062 */
[----:B------:R-:W-:-:S03]  /*136c0*/  IMAD.MOV.U32 R204, RZ, RZ, R100 ;  /* 0x000000ffffcc7224 */ /* 0x000fc600078e0064 */
[----:B------:R-:W-:Y:S01]  /*136d0*/  HMMA.16816.F32.BF16 R108, R4, R18, R108 ;  /* 0x00000012046c723c */ /* 0x000fe2000004186c */
[----:B------:R-:W-:Y:S01]  /*136e0*/  IMAD.MOV.U32 R224, RZ, RZ, R205 ;  /* 0x000000ffffe07224 */ /* 0x000fe200078e00cd */
[----:B------:R-:W-:Y:S01]  /*136f0*/  MOV R226, R102 ;  /* 0x0000006600e27202 */ /* 0x000fe20000000f00 */
[----:B------:R-:W-:Y:S01]  /*13700*/  IMAD.MOV.U32 R225, RZ, RZ, R206 ;  /* 0x000000ffffe17224 */ /* 0x000fe200078e00ce */
[----:B------:R-:W-:-:S04]  /*13710*/  MOV R227, R204 ;  /* 0x000000cc00e37202 */ /* 0x000fc80000000f00 */
[C---:B-1----:R-:W-:Y:S08]  /*13720*/  HMMA.16816.F32.BF16 R120, R4.reuse, R12, R124 ;  /* 0x0000000c0478723c */ /* 0x042ff0000004187c */
[----:B------:R-:W-:Y:S01]  /*13730*/  HMMA.16816.F32.BF16 R48, R4, R14, R152 ;  /* 0x0000000e0430723c */ /* 0x000fe20000041898 */
[----:B------:R-:W-:Y:S01]  /*13740*/  FFMA.FTZ R3, R3, c[0x0][0x2d0], -R22 ;  /* 0x0000b40003037a23 */ /* 0x000fe20000010816 */
[----:B------:R-:W-:Y:S01]  /*13750*/  MOV R101, R97 ;  /* 0x0000006100657202 */ /* 0x000fe20000000f00 */
[----:B------:R2:W5:Y:S04]  /*13760*/  LDL.LU R242, [R1+0x70] ;  /* 0x0000700001f27983 */ /* 0x0005680000300800 */
[----:B------:R-:W-:-:S02]  /*13770*/  IMAD.MOV.U32 R7, RZ, RZ, R103 ;  /* 0x000000ffff077224 */ /* 0x000fc400078e0067 */
[----:B------:R-:W-:Y:S02]  /*13780*/  IMAD.MOV.U32 R152, RZ, RZ, R86 ;  /* 0x000000ffff987224 */ /* 0x000fe400078e0056 */
[----:B------:R-:W-:Y:S02]  /*13790*/  IMAD.MOV.U32 R100, RZ, RZ, R96 ;  /* 0x000000ffff647224 */ /* 0x000fe400078e0060 */
[----:B------:R-:W-:Y:S01]  /*137a0*/  IMAD.MOV.U32 R155, RZ, RZ, R85 ;  /* 0x000000ffff9b7224 */ /* 0x000fe200078e0055 */
[----:B------:R-:W-:Y:S01]  /*137b0*/  MOV R6, R7 ;  /* 0x0000000700067202 */ /* 0x000fe20000000f00 */
        /* <DEDUP_REMOVED lines=10> */
[----:B------:R-:W-:Y:S01]  /*13860*/  MOV R226, R227 ;  /* 0x000000e300e27202 */ /* 0x000fe20000000f00 */
[----:B------:R-:W-:Y:S01]  /*13870*/  IMAD.MOV.U32 R227, RZ, RZ, R127 ;  /* 0x000000ffffe37224 */ /* 0x000fe200078e007f */
[----:B------:R2:W5:Y:S01]  /*13880*/  LDL.LU R241, [R1+0x6c] ;  /* 0x00006c0001f17983 */ /* 0x0005620000300800 */
[----:B------:R-:W-:Y:S01]  /*13890*/  IMAD.MOV.U32 R127, RZ, RZ, R96 ;  /* 0x000000ffff7f7224 */ /* 0x000fe200078e0060 */
[----:B------:R-:W-:Y:S01]  /*138a0*/  MOV R96, R184 ;  /* 0x000000b800607202 */ /* 0x000fe20000000f00 */
[----:B------:R-:W-:-:S02]  /*138b0*/  IMAD.MOV.U32 R184, RZ, RZ, R23 ;  /* 0x000000ffffb87224 */ /* 0x000fc400078e0017 */
[----:B------:R-:W-:Y:S01]  /*138c0*/  IMAD.MOV.U32 R154, RZ, RZ, R84 ;  /* 0x000000ffff9a7224 */ /* 0x000fe200078e0054 */
[----:B------:R1:W-:Y:S01]  /*138d0*/  MUFU.EX2 R23, R3 ;  /* 0x0000000300177308 */ /* 0x0003e20000000800 */
[----:B------:R-:W-:Y:S01]  /*138e0*/  HMMA.16816.F32.BF16 R84, R8, R24, R116 ;  /* 0x000000180854723c */ /* 0x000fe20000041874 */
[----:B------:R-:W-:Y:S01]  /*138f0*/  IMAD.MOV.U32 R125, RZ, RZ, R100 ;  /* 0x000000ffff7d7224 */ /* 0x000fe200078e0064 */
[----:B------:R2:W5:Y:S01]  /*13900*/  LDL.LU R240, [R1+0x68] ;  /* 0x0000680001f07983 */ /* 0x0005620000300800 */
[----:B------:R-:W-:Y:S02]  /*13910*/  FFMA.FTZ R4, R220, c[0x0][0x2d0], -R0 ;  /* 0x0000b400dc047a23 */ /* 0x000fe40000010800 */
[----:B------:R-:W-:Y:S02]  /*13920*/  FADD.FTZ R5, R203, R202 ;  /* 0x000000cacb057221 */ /* 0x000fe40000010000 */
[----:B------:R-:W-:Y:S02]  /*13930*/  IMAD.MOV.U32 R97, RZ, RZ, R99 ;  /* 0x000000ffff617224 */ /* 0x000fe400078e0063 */
[----:B-1----:R-:W-:-:S04]  /*13940*/  FFMA.FTZ R3, R6, c[0x0][0x2d0], -R22 ;  /* 0x0000b40006037a23 */ /* 0x002fc80000010816 */
[----:B------:R1:W3:Y:S01]  /*13950*/  MUFU.EX2 R24, R3 ;  /* 0x0000000300187308 */ /* 0x0002e20000000800 */
[----:B------:R-:W-:Y:S01]  /*13960*/  HMMA.16816.F32.BF16 R204, R8, R26, R56 ;  /* 0x0000001a08cc723c */ /* 0x000fe20000041838 */
[----:B------:R-:W-:Y:S02]  /*13970*/  IMAD.MOV.U32 R124, RZ, RZ, R101 ;  /* 0x000000ffff7c7224 */ /* 0x000fe400078e0065 */
[----:B-1----:R-:W-:-:S04]  /*13980*/  FFMA.FTZ R3, R7, c[0x0][0x2d0], -R22 ;  /* 0x0000b40007037a23 */ /* 0x002fc80000010816 */
[----:B------:R1:W-:Y:S01]  /*13990*/  MUFU.EX2 R25, R3 ;  /* 0x0000000300197308 */ /* 0x0003e20000000800 */
[----:B------:R-:W-:Y:S01]  /*139a0*/  HMMA.16816.F32.BF16 R100, R8, R16, R112 ;  /* 0x000000100864723c */ /* 0x000fe20000041870 */
[----:B-1----:R-:W-:-:S06]  /*139b0*/  FFMA.FTZ R3, R152, c[0x0][0x2d0], -R22 ;  /* 0x0000b40098037a23 */ /* 0x002fcc0000010816 */
[----:B------:R1:W4:Y:S02]  /*139c0*/  MUFU.EX2 R26, R3 ;  /* 0x00000003001a7308 */ /* 0x0003240000000800 */
[----:B-1----:R-:W-:-:S06]  /*139d0*/  FFMA.FTZ R3, R153, c[0x0][0x2d0], -R21 ;  /* 0x0000b40099037a23 */ /* 0x002fcc0000010815 */
[----:B------:R1:W-:Y:S02]  /*139e0*/  MUFU.EX2 R16, R3 ;  /* 0x0000000300107308 */ /* 0x0003e40000000800 */
[----:B-1----:R-:W-:-:S06]  /*139f0*/  FFMA.FTZ R3, R154, c[0x0][0x2d0], -R21 ;  /* 0x0000b4009a037a23 */ /* 0x002fcc0000010815 */
[----:B------:R1:W-:Y:S01]  /*13a00*/  MUFU.EX2 R18, R3 ;  /* 0x0000000300127308 */ /* 0x0003e20000000800 */
[----:B------:R-:W-:Y:S01]  /*13a10*/  HMMA.16816.F32.BF16 R116, R8, R12, R88 ;  /* 0x0000000c0874723c */ /* 0x000fe20000041858 */
[----:B-1----:R-:W-:-:S07]  /*13a20*/  FFMA.FTZ R3, R155, c[0x0][0x2d0], -R21 ;  /* 0x0000b4009b037a23 */ /* 0x002fce0000010815 */
[----:B------:R-:W-:Y:S01]  /*13a30*/  HMMA.16816.F32.BF16 R56, R8, R14, R80 ;  /* 0x0000000e0838723c */ /* 0x000fe20000041850 */
[----:B------:R-:W1:Y:S01]  /*13a40*/  LDSM.16.MT88.4 R152, [R233+0x1900] ;  /* 0x00190000e998783b */ /* 0x000e620000004200 */
[----:B------:R2:W-:Y:S01]  /*13a50*/  MUFU.EX2 R22, R3 ;  /* 0x0000000300167308 */ /* 0x0005e20000000800 */
[----:B------:R-:W-:Y:S02]  /*13a60*/  IMAD.MOV.U32 R7, RZ, RZ, R225 ;  /* 0x000000ffff077224 */ /* 0x000fe400078e00e1 */
[----:B------:R-:W-:Y:S02]  /*13a70*/  FADD.FTZ R6, R218, R217 ;  /* 0x000000d9da067221 */ /* 0x000fe40000010000 */
[----:B------:R-:W-:Y:S01]  /*13a80*/  IMAD.MOV.U32 R27, RZ, RZ, R127 ;  /* 0x000000ffff1b7224 */ /* 0x000fe200078e007f */
[----:B------:R-:W-:Y:S02]  /*13a90*/  MOV R220, R128 ;  /* 0x0000008000dc7202 */ /* 0x000fe40000000f00 */
[----:B------:R-:W-:Y:S01]  /*13aa0*/  MUFU.EX2 R13, R4 ;  /* 0x00000004000d7308 */ /* 0x000fe20000000800 */
[----:B------:R-:W-:-:S02]  /*13ab0*/  MOV R113, R96 ;  /* 0x0000006000717202 */ /* 0x000fc40000000f00 */
[----:B------:R-:W-:Y:S01]  /*13ac0*/  MOV R99, R238 ;  /* 0x000000ee00637202 */ /* 0x000fe20000000f00 */
[----:B------:R-:W-:Y:S01]  /*13ad0*/  IMAD.MOV.U32 R98, RZ, RZ, R239 ;  /* 0x000000ffff627224 */ /* 0x000fe200078e00ef */
[----:B------:R-:W-:Y:S01]  /*13ae0*/  MOV R115, R226 ;  /* 0x000000e200737202 */ /* 0x000fe20000000f00 */
[----:B------:R-:W-:Y:S01]  /*13af0*/  FADD.FTZ R9, R201, R200 ;  /* 0x000000c8c9097221 */ /* 0x000fe20000010000 */
[----:B------:R-:W-:Y:S01]  /*13b00*/  LDSM.16.MT88.4 R80, [R233+0x3900] ;  /* 0x00390000e950783b */ /* 0x000fe20000004200 */
[----:B--2---:R-:W-:Y:S01]  /*13b10*/  FFMA.FTZ R3, R224, c[0x0][0x2d0], -R21 ;  /* 0x0000b400e0037a23 */ /* 0x004fe20000010815 */
[----:B------:R-:W-:Y:S01]  /*13b20*/  MOV R127, R168 ;  /* 0x000000a8007f7202 */ /* 0x000fe20000000f00 */
[----:B------:R-:W-:Y:S01]  /*13b30*/  IMAD.MOV.U32 R218, RZ, RZ, R131 ;  /* 0x000000ffffda7224 */ /* 0x000fe200078e0083 */
[----:B------:R-:W-:Y:S01]  /*13b40*/  MOV R217, R130 ;  /* 0x0000008200d97202 */ /* 0x000fe20000000f00 */
[----:B------:R2:W1:Y:S01]  /*13b50*/  MUFU.EX2 R21, R3 ;  /* 0x0000000300157308 */ /* 0x0004620000000800 */
[----:B---3--:R-:W-:Y:S01]  /*13b60*/  F2FP.BF16.PACK_AB R128, R24, R23 ;  /* 0x000000171880723e */ /* 0x008fe200000010ff */
[----:B------:R-:W-:-:S02]  /*13b70*/  IMAD.MOV.U32 R96, RZ, RZ, R171 ;  /* 0x000000ffff607224 */ /* 0x000fc400078e00ab */
[----:B------:R-:W-:Y:S01]  /*13b80*/  IMAD.MOV.U32 R114, RZ, RZ, R227 ;  /* 0x000000ffff727224 */ /* 0x000fe200078e00e3 */
[----:B------:R-:W-:Y:S01]  /*13b90*/  MOV R225, R186 ;  /* 0x000000ba00e17202 */ /* 0x000fe20000000f00 */
[----:B------:R-:W-:Y:S01]  /*13ba0*/  IMAD.MOV.U32 R226, RZ, RZ, R185 ;  /* 0x000000ffffe27224 */ /* 0x000fe200078e00b9 */
[----:B------:R-:W-:Y:S04]  /*13bb0*/  LDSM.16.MT88.4 R200, [R235+0x1900] ;  /* 0x00190000ebc8783b */ /* 0x000fe80000004200 */
[----:B------:R3:W5:Y:S01]  /*13bc0*/  LDL.LU R239, [R1+0x64] ;  /* 0x0000640001ef7983 */ /* 0x0007620000300800 */
[----:B--2---:R-:W-:Y:S01]  /*13bd0*/  FFMA.FTZ R3, R231, c[0x0][0x2d0], -R20 ;  /* 0x0000b400e7037a23 */ /* 0x004fe20000010814 */
[----:B----4-:R-:W-:Y:S02]  /*13be0*/  F2FP.BF16.PACK_AB R130, R26, R25 ;  /* 0x000000191a82723e */ /* 0x010fe400000010ff */
[----:B-1----:R-:W-:Y:S01]  /*13bf0*/  F2FP.BF16.PACK_AB R131, R21, R22 ;  /* 0x000000161583723e */ /* 0x002fe200000010ff */
[----:B------:R1:W-:Y:S01]  /*13c00*/  MUFU.EX2 R12, R3 ;  /* 0x00000003000c7308 */ /* 0x0003e20000000800 */
[----:B------:R-:W-:Y:S01]  /*13c10*/  IMAD.MOV.U32 R227, RZ, RZ, R184 ;  /* 0x000000ffffe37224 */ /* 0x000fe200078e00b8 */
[----:B------:R3:W5:Y:S01]  /*13c20*/  LDL.LU R238, [R1+0x60] ;  /* 0x0000600001ee7983 */ /* 0x0007620000300800 */
[----:B------:R-:W-:-:S02]  /*13c30*/  IMAD.MOV.U32 R224, RZ, RZ, R187 ;  /* 0x000000ffffe07224 */ /* 0x000fc400078e00bb */
[----:B------:R-:W-:Y:S01]  /*13c40*/  IMAD.MOV.U32 R231, RZ, RZ, R114 ;  /* 0x000000ffffe77224 */ /* 0x000fe200078e0072 */
[----:B------:R-:W-:Y:S04]  /*13c50*/  LDSM.16.MT88.4 R184, [R236+0x1900] ;  /* 0x00190000ecb8783b */ /* 0x000fe80000004200 */
[----:B------:R3:W5:Y:S04]  /*13c60*/  LDL.LU R237, [R1+0x5c] ;  /* 0x00005c0001ed7983 */ /* 0x0007680000300800 */
[----:B------:R3:W5:Y:S01]  /*13c70*/  LDL.LU R232, [R1+0x58] ;  /* 0x0000580001e87983 */ /* 0x0007620000300800 */
[----:B-1----:R-:W-:-:S04]  /*13c80*/  FFMA.FTZ R3, R230, c[0x0][0x2d0], -R20 ;  /* 0x0000b400e6037a23 */ /* 0x002fc80000010814 */
[----:B------:R1:W2:Y:S02]  /*13c90*/  MUFU.EX2 R15, R3 ;  /* 0x00000003000f7308 */ /* 0x0002a40000000800 */
[----:B-1----:R-:W-:-:S06]  /*13ca0*/  FFMA.FTZ R3, R229, c[0x0][0x2d0], -R20 ;  /* 0x0000b400e5037a23 */ /* 0x002fcc0000010814 */
[----:B------:R1:W-:Y:S02]  /*13cb0*/  MUFU.EX2 R17, R3 ;  /* 0x0000000300117308 */ /* 0x0003e40000000800 */
[----:B-1----:R-:W-:-:S06]  /*13cc0*/  FFMA.FTZ R3, R228, c[0x0][0x2d0], -R20 ;  /* 0x0000b400e4037a23 */ /* 0x002fcc0000010814 */
[----:B------:R1:W-:Y:S01]  /*13cd0*/  MUFU.EX2 R19, R3 ;  /* 0x0000000300137308 */ /* 0x0003e20000000800 */
[----:B------:R-:W-:Y:S01]  /*13ce0*/  MOV R229, R7 ;  /* 0x0000000700e57202 */ /* 0x000fe20000000f00 */
[----:B-1----:R-:W-:-:S06]  /*13cf0*/  FFMA.FTZ R3, R222, c[0x0][0x2d0], -R0 ;  /* 0x0000b400de037a23 */ /* 0x002fcc0000010800 */
[----:B------:R1:W-:Y:S01]  /*13d00*/  MUFU.EX2 R10, R3 ;  /* 0x00000003000a7308 */ /* 0x0003e20000000800 */
[----:B------:R-:W-:Y:S02]  /*13d10*/  FADD.FTZ R20, R223, R6 ;  /* 0x00000006df147221 */ /* 0x000fe40000010000 */
[----:B-1----:R-:W-:-:S05]  /*13d20*/  FFMA.FTZ R3, R221, c[0x0][0x2d0], -R0 ;  /* 0x0000b400dd037a23 */ /* 0x002fca0000010800 */
[----:B------:R1:W4:Y:S02]  /*13d30*/  MUFU.EX2 R11, R3 ;  /* 0x00000003000b7308 */ /* 0x0003240000000800 */
[----:B-1----:R-:W-:-:S06]  /*13d40*/  FFMA.FTZ R3, R219, c[0x0][0x2d0], -R0 ;  /* 0x0000b400db037a23 */ /* 0x002fcc0000010800 */
[----:B------:R1:W1:Y:S02]  /*13d50*/  MUFU.EX2 R14, R3 ;  /* 0x00000003000e7308 */ /* 0x0002640000000800 */
[----:B-1----:R-:W-:Y:S02]  /*13d60*/  FADD.FTZ R3, R216, R5 ;  /* 0x00000005d8037221 */ /* 0x002fe40000010000 */
[----:B------:R-:W1:Y:S01]  /*13d70*/  LDSM.16.MT88.4 R4, [R235+0x3900] ;  /* 0x00390000eb04783b */ /* 0x000e620000004200 */
[----:B------:R-:W-:Y:S01]  /*13d80*/  IMAD.MOV.U32 R228, RZ, RZ, R124 ;  /* 0x000000ffffe47224 */ /* 0x000fe200078e007c */
[----:B------:R-:W-:Y:S01]  /*13d90*/  MOV R222, R125 ;  /* 0x0000007d00de7202 */ /* 0x000fe20000000f00 */
[----:B------:R-:W-:Y:S01]  /*13da0*/  IMAD.MOV.U32 R221, RZ, RZ, R126 ;  /* 0x000000ffffdd7224 */ /* 0x000fe200078e007e */
[----:B------:R-:W-:Y:S01]  /*13db0*/  MOV R223, R127 ;  /* 0x0000007f00df7202 */ /* 0x000fe20000000f00 */
[----:B------:R-:W-:Y:S01]  /*13dc0*/  IMAD.MOV.U32 R219, RZ, RZ, R129 ;  /* 0x000000ffffdb7224 */ /* 0x000fe200078e0081 */
[----:B------:R-:W-:-:S02]  /*13dd0*/  F2FP.BF16.PACK_AB R129, R18, R16 ;  /* 0x000000101281723e */ /* 0x000fc400000010ff */
[----:B--2---:R-:W-:Y:S02]  /*13de0*/  F2FP.BF16.PACK_AB R124, R15, R12 ;  /* 0x0000000c0f7c723e */ /* 0x004fe400000010ff */
[----:B----4-:R-:W-:Y:S02]  /*13df0*/  F2FP.BF16.PACK_AB R125, R11, R10 ;  /* 0x0000000a0b7d723e */ /* 0x010fe400000010ff */
[----:B------:R-:W-:Y:S02]  /*13e00*/  F2FP.BF16.PACK_AB R126, R19, R17 ;  /* 0x00000011137e723e */ /* 0x000fe400000010ff */
[----:B------:R-:W-:Y:S01]  /*13e10*/  F2FP.BF16.PACK_AB R127, R14, R13 ;  /* 0x0000000d0e7f723e */ /* 0x000fe200000010ff */
[----:B------:R-:W-:Y:S01]  /*13e20*/  FADD.FTZ R0, R170, R169 ;  /* 0x000000a9aa007221 */ /* 0x000fe20000010000 */
[----:B------:R-:W-:Y:S01]  /*13e30*/  HMMA.16816.F32.BF16 R144, R128, R152, R144 ;  /* 0x000000988090723c */ /* 0x000fe20000041890 */
[----:B------:R-:W-:Y:S01]  /*13e40*/  IMAD.MOV.U32 R216, RZ, RZ, R96 ;  /* 0x000000ffffd87224 */ /* 0x000fe200078e0060 */
[----:B------:R-:W2:Y:S01]  /*13e50*/  LDSM.16.MT88.4 R168, [R234+0x1900] ;  /* 0x00190000eaa8783b */ /* 0x000ea20000004200 */
[----:B------:R-:W-:Y:S01]  /*13e60*/  FADD.FTZ R8, R113, R0 ;  /* 0x0000000071087221 */ /* 0x000fe20000010000 */
[----:B------:R-:W-:-:S04]  /*13e70*/  MOV R0, R99 ;  /* 0x0000006300007202 */ /* 0x000fc80000000f00 */
[----:B------:R-:W-:Y:S01]  /*13e80*/  HMMA.16816.F32.BF16 R140, R124, R152, R140 ;  /* 0x000000987c8c723c */ /* 0x000fe2000004188c */
[----:B------:R-:W-:-:S07]  /*13e90*/  FADD.FTZ R0, R0, R9 ;  /* 0x0000000900007221 */ /* 0x000fce0000010000 */
[-C--:B------:R-:W-:Y:S08]  /*13ea0*/  HMMA.16816.F32.BF16 R148, R124, R154.reuse, R148 ;  /* 0x0000009a7c94723c */ /* 0x080ff00000041894 */
[----:B------:R-:W-:Y:S07]  /*13eb0*/  HMMA.16816.F32.BF16 R152, R128, R154, R28 ;  /* 0x0000009a8098723c */ /* 0x000fee000004181c */
[----:B------:R-:W-:Y:S01]  /*13ec0*/  IMAD.MOV.U32 R30, RZ, RZ, R98 ;  /* 0x000000ffff1e7224 */ /* 0x000fe200078e0062 */
[----:B------:R-:W-:Y:S01]  /*13ed0*/  MOV R31, R97 ;  /* 0x00000061001f7202 */ /* 0x000fe20000000f00 */
[----:B------:R-:W-:Y:S01]  /*13ee0*/  FADD.FTZ R0, R223, R0 ;  /* 0x00000000df007221 */ /* 0x000fe20000010000 */
[----:B-1----:R-:W-:Y:S01]  /*13ef0*/  HMMA.16816.F32.BF16 R120, R124, R4, R120 ;  /* 0x000000047c78723c */ /* 0x002fe20000041878 */
[----:B------:R-:W-:Y:S01]  /*13f00*/  FADD.FTZ R8, R30, R8 ;  /* 0x000000081e087221 */ /* 0x000fe20000010000 */
[----:B------:R-:W1:Y:S03]  /*13f10*/  LDSM.16.MT88.4 R96, [R234+0x3900] ;  /* 0x00390000ea60783b */ /* 0x000e660000004200 */
[----:B------:R-:W-:-:S03]  /*13f20*/  FADD.FTZ R9, R218, R8 ;  /* 0x00000008da097221 */ /* 0x000fc60000010000 */
[----:B------:R-:W-:Y:S01]  /*13f30*/  HMMA.16816.F32.BF16 R116, R128, R4, R116 ;  /* 0x000000048074723c */ /* 0x000fe20000041874 */
[----:B------:R-:W-:Y:S02]  /*13f40*/  FADD.FTZ R3, R216, R3 ;  /* 0x00000003d8037221 */ /* 0x000fe40000010000 */
[----:B------:R-:W-:Y:S02]  /*13f50*/  IMAD.MOV.U32 R230, RZ, RZ, R115 ;  /* 0x000000ffffe67224 */ /* 0x000fe400078e0073 */
[----:B------:R-:W4:Y:S02]  /*13f60*/  LDSM.16.MT88.4 R112, [R236+0x3900] ;  /* 0x00390000ec70783b */ /* 0x000f240000004200 */
        /* <DEDUP_REMOVED lines=39> */
[----:B------:R-:W-:Y:S01]  /*141e0*/  FADD.FTZ R5, R11, R5 ;  /* 0x000000050b057221 */ /* 0x000fe20000010000 */
[----:B------:R-:W-:Y:S01]  /*141f0*/  HMMA.16816.F32.BF16 R172, R128, R184, R172 ;  /* 0x000000b880ac723c */ /* 0x000fe200000418ac */
[----:B------:R-:W-:Y:S02]  /*14200*/  FADD.FTZ R4, R15, R4 ;  /* 0x000000040f047221 */ /* 0x000fe40000010000 */
[----:B------:R-:W-:Y:S02]  /*14210*/  FADD.FTZ R0, R26, R0 ;  /* 0x000000001a007221 */ /* 0x000fe40000010000 */
[----:B------:R-:W-:-:S03]  /*14220*/  FADD.FTZ R3, R22, R3 ;  /* 0x0000000316037221 */ /* 0x000fc60000010000 */
[----:B------:R-:W-:Y:S01]  /*14230*/  HMMA.16816.F32.BF16 R176, R124, R184, R176 ;  /* 0x000000b87cb0723c */ /* 0x000fe200000418b0 */
[----:B------:R-:W-:Y:S02]  /*14240*/  FADD.FTZ R5, R13, R5 ;  /* 0x000000050d057221 */ /* 0x000fe40000010000 */
[----:B------:R-:W-:-:S05]  /*14250*/  FADD.FTZ R4, R17, R4 ;  /* 0x0000000411047221 */ /* 0x000fca0000010000 */
[-C--:B------:R-:W-:Y:S01]  /*14260*/  HMMA.16816.F32.BF16 R180, R124, R186.reuse, R180 ;  /* 0x000000ba7cb4723c */ /* 0x080fe200000418b4 */
[----:B------:R1:W-:Y:S07]  /*14270*/  STL [R1+0xc], R0 ;  /* 0x00000c0001007387 */ /* 0x0003ee0000100800 */
[C---:B------:R-:W-:Y:S08]  /*14280*/  HMMA.16816.F32.BF16 R184, R128.reuse, R186, R76 ;  /* 0x000000ba80b8723c */ /* 0x040ff0000004184c */
[-C--:B--2---:R-:W-:Y:S08]  /*14290*/  HMMA.16816.F32.BF16 R156, R128, R168.reuse, R156 ;  /* 0x000000a8809c723c */ /* 0x084ff0000004189c */
[----:B------:R-:W-:Y:S01]  /*142a0*/  HMMA.16816.F32.BF16 R160, R124, R168, R160 ;  /* 0x000000a87ca0723c */ /* 0x000fe200000418a0 */
[----:B-1----:R-:W-:-:S07]  /*142b0*/  FADD.FTZ R0, R14, R5 ;  /* 0x000000050e007221 */ /* 0x002fce0000010000 */
[C---:B------:R-:W-:Y:S08]  /*142c0*/  HMMA.16816.F32.BF16 R164, R124.reuse, R170, R164 ;  /* 0x000000aa7ca4723c */ /* 0x040ff000000418a4 */
[C---:B------:R-:W-:Y:S08]  /*142d0*/  HMMA.16816.F32.BF16 R192, R124.reuse, R200, R192 ;  /* 0x000000c87cc0723c */ /* 0x040ff000000418c0 */
[C---:B------:R-:W-:Y:S08]  /*142e0*/  HMMA.16816.F32.BF16 R196, R124.reuse, R202, R196 ;  /* 0x000000ca7cc4723c */ /* 0x040ff000000418c4 */
[C---:B------:R-:W-:Y:S08]  /*142f0*/  HMMA.16816.F32.BF16 R72, R124.reuse, R80, R72 ;  /* 0x000000507c48723c */ /* 0x040ff00000041848 */
[C---:B------:R-:W-:Y:S08]  /*14300*/  HMMA.16816.F32.BF16 R76, R124.reuse, R82, R44 ;  /* 0x000000527c4c723c */ /* 0x040ff0000004182c */
[C---:B------:R-:W-:Y:S08]  /*14310*/  HMMA.16816.F32.BF16 R88, R124.reuse, R96, R40 ;  /* 0x000000607c58723c */ /* 0x040ff00000041828 */
[C---:B------:R-:W-:Y:S08]  /*14320*/  HMMA.16816.F32.BF16 R92, R124.reuse, R98, R92 ;  /* 0x000000627c5c723c */ /* 0x040ff0000004185c */
[C---:B----4-:R-:W-:Y:S08]  /*14330*/  HMMA.16816.F32.BF16 R104, R124.reuse, R112, R104 ;  /* 0x000000707c68723c */ /* 0x050ff00000041868 */
        /* <DEDUP_REMOVED lines=21> */
[----:B------:R-:W3:Y:S04]  /*14490*/  LDL.64 R224, [R1+0x30] ;  /* 0x0000300001e07983 */ /* 0x000ee80000100a00 */
[----:B------:R-:W3:Y:S04]  /*144a0*/  LDL R227, [R1+0x54] ;  /* 0x0000540001e37983 */ /* 0x000ee80000100800 */
[----:B------:R-:W3:Y:S01]  /*144b0*/  LDL.LU R138, [R1+0x4] ;  /* 0x00000400018a7983 */ /* 0x000ee20000300800 */
[----:B------:R-:W-:Y:S01]  /*144c0*/  IMAD.MOV.U32 R132, RZ, RZ, R135 ;  /* 0x000000ffff847224 */ /* 0x000fe200078e0087 */
[----:B------:R-:W-:Y:S01]  /*144d0*/  ULDC.64 UR4, c[0x0][0x118] ;  /* 0x0000460000047ab9 */ /* 0x000fe20000000a00 */
[----:B------:R-:W-:-:S02]  /*144e0*/  IMAD.MOV.U32 R3, RZ, RZ, R136 ;  /* 0x000000ffff037224 */ /* 0x000fc400078e0088 */
[----:B------:R-:W-:Y:S01]  /*144f0*/  IMAD.MOV.U32 R137, RZ, RZ, R134 ;  /* 0x000000ffff897224 */ /* 0x000fe200078e0086 */
[----:B--2---:R-:W-:Y:S02]  /*14500*/  IADD3 R5, P1, R228, 0x40, RZ ;  /* 0x00000040e4057810 */ /* 0x004fe40007f3e0ff */
[----:B---3--:R-:W-:Y:S02]  /*14510*/  LEA.HI.SX32 R0, R138, 0xfffffffe, 0x1a ;  /* 0xfffffffe8a007811 */ /* 0x008fe400078fd2ff */
[----:B------:R-:W-:Y:S02]  /*14520*/  MOV R138, R2 ;  /* 0x00000002008a7202 */ /* 0x000fe40000000f00 */
[----:B----4-:R-:W-:Y:S01]  /*14530*/  IADD3 R2, P0, R230, 0x40, RZ ;  /* 0x00000040e6027810 */ /* 0x010fe20007f1e0ff */
[----:B------:R1:W-:Y:S04]  /*14540*/  STL [R1], R0 ;  /* 0x0000000001007387 */ /* 0x0003e80000100800 */
[----:B------:R-:W-:Y:S04]  /*14550*/  STL [R1+0x2c], R5 ;  /* 0x00002c0501007387 */ /* 0x000fe80000100800 */
[----:B------:R2:W-:Y:S01]  /*14560*/  STL [R1+0x24], R2 ;  /* 0x0000240201007387 */ /* 0x0005e20000100800 */
[----:B-1----:R-:W-:-:S05]  /*14570*/  MOV R0, c[0x0][0x208] ;  /* 0x0000820000007a02 */ /* 0x002fca0000000f00 */
[----:B------:R-:W-:Y:S02]  /*14580*/  IMAD.SHL.U32 R4, R0, 0x20, RZ ;  /* 0x0000002000047824 */ /* 0x000fe400078e00ff */
[----:B--2---:R-:W-:-:S03]  /*14590*/  IMAD.X R2, RZ, RZ, R225, P0 ;  /* 0x000000ffff027224 */ /* 0x004fc600000e06e1 */
[----:B------:R-:W-:Y:S02]  /*145a0*/  IADD3 R0, P2, R4, 0x80, RZ ;  /* 0x0000008004007810 */ /* 0x000fe40007f5e0ff */
[----:B------:R-:W-:-:S03]  /*145b0*/  IADD3.X R4, RZ, R226, RZ, P1, !PT ;  /* 0x000000e2ff047210 */ /* 0x000fc60000ffe4ff */
[----:B------:R1:W-:Y:S04]  /*145c0*/  STL [R1+0x1c], R0 ;  /* 0x00001c0001007387 */ /* 0x0003e80000100800 */
[----:B------:R2:W-:Y:S01]  /*145d0*/  STL [R1+0x28], R4 ;  /* 0x0000280401007387 */ /* 0x0005e20000100800 */
[----:B-1----:R-:W-:-:S05]  /*145e0*/  IADD3.X R0, RZ, R227, RZ, P2, !PT ;  /* 0x000000e3ff007210 */ /* 0x002fca00017fe4ff */
[----:B------:R2:W-:Y:S04]  /*145f0*/  STL [R1+0x18], R0 ;  /* 0x0000180001007387 */ /* 0x0005e80000100800 */
[----:B------:R2:W-:Y:S02]  /*14600*/  STL [R1+0x20], R2 ;  /* 0x0000200201007387 */ /* 0x0005e40000100800 */
.L_x_839:
[----:B------:R-:W3:Y:S01]  /*14610*/  LDL.64 R26, [R1+0x38] ;  /* 0x00003800011a7983 */ /* 0x000ee20000100a00 */
[----:B------:R-:W-:Y:S04]  /*14620*/  DEPBAR.LE SB0, 0x0 ;  /* 0x000080000000791a */ /* 0x000fe80000000000 */
[----:B------:R-:W-:Y:S01]  /*14630*/  MOV R58, c[0x0][0x208] ;  /* 0x00008200003a7a02 */ /* 0x000fe20000000f00 */
[----:B----4-:R-:W4:Y:S01]  /*14640*/  LDL R24, [R1+0x2c] ;  /* 0x00002c0001187983 */ /* 0x010f220000100800 */
[----:B------:R-:W-:Y:S02]  /*14650*/  MOV R57, 0x5 ;  /* 0x0000000500397802 */ /* 0x000fe40000000f00 */
[----:B------:R-:W-:Y:S01]  /*14660*/  SHF.L.U32 R58, R58, 0x5, RZ ;  /* 0x000000053a3a7819 */ /* 0x000fe200000006ff */
[----:B--2---:R-:W2:Y:S01]  /*14670*/  LDL R31, [R1+0x4c] ;  /* 0x00004c00011f7983 */ /* 0x004ea20000100800 */
[----:B------:R-:W-:Y:S03]  /*14680*/  MOV R56, c[0x0][0x208] ;  /* 0x0000820000387a02 */ /* 0x000fe60000000f00 */
[----:B------:R-:W2:Y:S01]  /*14690*/  LDL R30, [R1+0x28] ;  /* 0x00002800011e7983 */ /* 0x000ea20000100800 */
[----:B------:R-:W-:Y:S03]  /*146a0*/  SHF.L.U64.HI R56, R56, R57, c[0x0][0x20c] ;  /* 0x0000830038387619 */ /* 0x000fe60000010239 */
[----:B------:R-:W2:Y:S04]  /*146b0*/  LDL R55, [R1+0x1c] ;  /* 0x00001c0001377983 */ /* 0x000ea80000100800 */
[----:B------:R1:W-:Y:S04]  /*146c0*/  STL [R1+0x94], R129 ;  /* 0x0000948101007387 */ /* 0x0003e80000100800 */
[----:B------:R-:W-:Y:S08]  /*146d0*/  BAR.SYNC.DEFER_BLOCKING 0x0 ;  /* 0x0000000000007b1d */ /* 0x000ff00000010000 */
[----:B-----5:R-:W-:Y:S08]  /*146e0*/  LDSM.16.M88.4 R64, [R239+0x8100] ;  /* 0x00810000ef40783b */ /* 0x020ff00000000200 */
[----:B-1----:R-:W2:Y:S04]  /*146f0*/  LDL.LU R129, [R1] ;  /* 0x0000000001817983 */ /* 0x002ea80000300800 */
[----:B------:R-:W-:Y:S04]  /*14700*/  STL [R1+0x90], R130 ;  /* 0x0000908201007387 */ /* 0x000fe80000100800 */
[----:B------:R-:W-:Y:S04]  /*14710*/  STL [R1+0x8c], R131 ;  /* 0x00008c8301007387 */ /* 0x000fe80000100800 */
[----:B------:R-:W4:Y:S04]  /*14720*/  LDL R54, [R1+0x18] ;  /* 0x0000180001367983 */ /* 0x000f280000100800 */
[----:B------:R-:W1:Y:S08]  /*14730*/  LDSM.16.M88.4 R16, [R232+0x4100] ;  /* 0x00410000e810783b */ /* 0x000e700000000200 */
[----:B------:R-:W1:Y:S08]  /*14740*/  LDSM.16.M88.4 R60, [R239+0xa100] ;  /* 0x00a10000ef3c783b */ /* 0x000e700000000200 */
[----:B------:R-:W1:Y:S08]  /*14750*/  LDSM.16.M88.4 R32, [R232+0x4900] ;  /* 0x00490000e820783b */ /* 0x000e700000000200 */
[----:B------:R-:W2:Y:S08]  /*14760*/  LDSM.16.M88.4 R48, [R232+0x5100] ;  /* 0x00510000e830783b */ /* 0x000eb00000000200 */
[----:B------:R-:W2:Y:S01]  /*14770*/  LDSM.16.M88.4 R204, [R232+0x5900] ;  /* 0x00590000e8cc783b */ /* 0x000ea20000000200 */
[-C--:B-1----:R-:W-:Y:S07]  /*14780*/  HMMA.16816.F32.BF16 R4, R64, R16.reuse, RZ ;  /* 0x000000104004723c */ /* 0x082fee00000418ff */
[----:B------:R-:W-:Y:S01]  /*14790*/  LDSM.16.M88.4 R208, [R241+0x8100] ;  /* 0x00810000f1d0783b */ /* 0x000fe20000000200 */
[C---:B------:R-:W-:Y:S07]  /*147a0*/  HMMA.16816.F32.BF16 R8, R60.reuse, R16, RZ ;  /* 0x000000103c08723c */ /* 0x040fee00000418ff */
[----:B------:R-:W1:Y:S01]  /*147b0*/  LDSM.16.M88.4 R212, [R243] ;  /* 0x00000000f3d4783b */ /* 0x000e620000000200 */
[-C--:B------:R-:W-:Y:S07]  /*147c0*/  HMMA.16816.F32.BF16 R12, R60, R18.reuse, RZ ;  /* 0x000000123c0c723c */ /* 0x080fee00000418ff */
[----:B------:R-:W1:Y:S01]  /*147d0*/  LDSM.16.M88.4 R216, [R241+0xa100] ;  /* 0x00a10000f1d8783b */ /* 0x000e620000000200 */
[C---:B------:R-:W-:Y:S07]  /*147e0*/  HMMA.16816.F32.BF16 R16, R64.reuse, R18, RZ ;  /* 0x000000124010723c */ /* 0x040fee00000418ff */
[----:B------:R-:W1:Y:S01]  /*147f0*/  LDSM.16.M88.4 R220, [R251] ;  /* 0x00000000fbdc783b */ /* 0x000e620000000200 */
[-C--:B------:R-:W-:Y:S07]  /*14800*/  HMMA.16816.F32.BF16 R20, R64, R32.reuse, RZ ;  /* 0x000000204014723c */ /* 0x080fee00000418ff */
[----:B------:R-:W1:Y:S08]  /*14810*/  LDSM.16.M88.4 R224, [R250] ;  /* 0x00000000fae0783b */ /* 0x000e700000000200 */
[----:B------:R-:W1:Y:S08]  /*14820*/  LDSM.16.M88.4 R228, [R249] ;  /* 0x00000000f9e4783b */ /* 0x000e700000000200 */
[----:B------:R-:W-:Y:S04]  /*14830*/  STL [R1+0x58], R243 ;  /* 0x000058f301007387 */ /* 0x000fe80000100800 */
        /* <DEDUP_REMOVED lines=11> */
[----:B------:R-:W-:Y:S01]  /*148f0*/  STL [R1+0x88], R238 ;  /* 0x000088ee01007387 */ /* 0x000fe20000100800 */
[----:B--2---:R-:W-:Y:S01]  /*14900*/  SHF.R.S32.HI R0, RZ, 0x1f, R129 ;  /* 0x0000001fff007819 */ /* 0x004fe20000011481 */
[C---:B------:R-:W-:Y:S04]  /*14910*/  IMAD.WIDE.U32 R28, R129.reuse, c[0x0][0x208], RZ ;  /* 0x00008200811c7a25 */ /* 0x040fe800078e00ff */
[----:B------:R-:W-:Y:S01]  /*14920*/  IMAD R0, R0, c[0x0][0x208], RZ ;  /* 0x0000820000007a24 */ /* 0x000fe200078e02ff */
[----:B------:R-:W-:Y:S03]  /*14930*/  SHF.L.U32 R38, R28, 0x6, RZ ;  /* 0x000000061c267819 */ /* 0x000fe600000006ff */
[----:B------:R-:W-:Y:S01]  /*14940*/  IMAD R0, R129, c[0x0][0x20c], R0 ;  /* 0x0000830081007a24 */ /* 0x000fe200078e0200 */
[C---:B---3--:R-:W-:Y:S02]  /*14950*/  IADD3 R2, P5, R38.reuse, R26, RZ ;  /* 0x0000001a26027210 */ /* 0x048fe40007fbe0ff */
[----:B----4-:R-:W-:Y:S02]  /*14960*/  IADD3 R38, P1, R38, R24, RZ ;  /* 0x0000001826267210 */ /* 0x010fe40007f3e0ff */
[C---:B------:R-:W-:Y:S02]  /*14970*/  HMMA.16816.F32.BF16 R24, R60.reuse, R32, RZ ;  /* 0x000000203c18723c */ /* 0x040fe400000418ff */
[----:B------:R-:W-:Y:S02]  /*14980*/  IADD3 R0, R29, R0, RZ ;  /* 0x000000001d007210 */ /* 0x000fe40007ffe0ff */
[----:B------:R-:W-:Y:S02]  /*14990*/  LEA R36, P2, R2, c[0x0][0x1f8], 0x1 ;  /* 0x00007e0002247a11 */ /* 0x000fe400078408ff */
[----:B------:R-:W-:Y:S02]  /*149a0*/  SHF.L.U64.HI R0, R28, 0x6, R0 ;  /* 0x000000061c007819 */ /* 0x000fe40000010200 */
[----:B------:R-:W-:Y:S04]  /*149b0*/  LEA R40, P0, R38, c[0x0][0x1f8], 0x1 ;  /* 0x00007e0026287a11 */ /* 0x000fe800078008ff */
[C---:B------:R-:W-:Y:S02]  /*149c0*/  IADD3.X R32, R0.reuse, R31, RZ, P5, !PT ;  /* 0x0000001f00207210 */ /* 0x040fe40002ffe4ff */
[----:B------:R-:W-:Y:S02]  /*149d0*/  IADD3.X R0, R0, R30, RZ, P1, !PT ;  /* 0x0000001e00007210 */ /* 0x000fe40000ffe4ff */
[-C--:B------:R-:W-:Y:S01]  /*149e0*/  HMMA.16816.F32.BF16 R28, R60, R34.reuse, RZ ;  /* 0x000000223c1c723c */ /* 0x080fe200000418ff */
[----:B------:R-:W-:Y:S02]  /*149f0*/  LEA.HI.X R37, R2, c[0x0][0x1fc], R32, 0x1, P2 ;  /* 0x00007f0002257a11 */ /* 0x000fe400010f0c20 */
[----:B------:R-:W-:Y:S02]  /*14a00*/  LEA.HI.X R41, R38, c[0x0][0x1fc], R0, 0x1, P0 ;  /* 0x00007f0026297a11 */ /* 0x000fe400000f0c00 */
[----:B------:R-:W-:Y:S01]  /*14a10*/  IADD3 R44, P0, R36, R58, RZ ;  /* 0x0000003a242c7210 */ /* 0x000fe20007f1e0ff */
[----:B------:R-:W-:Y:S01]  /*14a20*/  @!PT LDS RZ, [RZ] ;  /* 0x00000000fffff984 */ /* 0x000fe20000000800 */
[----:B------:R-:W-:Y:S01]  /*14a30*/  @!PT LDS RZ, [RZ] ;  /* 0x00000000fffff984 */ /* 0x000fe20000000800 */
[----:B------:R-:W-:Y:S01]  /*14a40*/  @!PT LDS RZ, [RZ] ;  /* 0x00000000fffff984 */ /* 0x000fe20000000800 */
[----:B------:R2:W-:Y:S02]  /*14a50*/  LDGSTS.E.BYPASS.LTC128B.128 [R252+0x100], [R36.64], !P4 ;  /* 0x0010000024fc7fae */ /* 0x0005e4000e101d44 */
[C---:B------:R-:W-:Y:S04]  /*14a60*/  HMMA.16816.F32.BF16 R32, R64.reuse, R34, RZ ;  /* 0x000000224020723c */ /* 0x040fe800000418ff */
[----:B------:R-:W-:Y:S02]  /*14a70*/  IADD3.X R45, R37, R56, RZ, P0, !PT ;  /* 0x00000038252d7210 */ /* 0x000fe400007fe4ff */
[----:B------:R3:W-:Y:S01]  /*14a80*/  LDGSTS.E.BYPASS.LTC128B.128 [R252+0x2100], [R40.64], !P3 ;  /* 0x0210000028fc7fae */ /* 0x0007e2000d901d44 */
[C---:B------:R-:W-:Y:S02]  /*14a90*/  IADD3 R52, P1, R44.reuse, R58, RZ ;  /* 0x0000003a2c347210 */ /* 0x040fe40007f3e0ff */
[-C--:B------:R-:W-:Y:S03]  /*14aa0*/  IADD3 R46, P0, R44, R55.reuse, RZ ;  /* 0x000000372c2e7210 */ /* 0x080fe60007f1e0ff */
[C---:B------:R-:W-:Y:S02]  /*14ab0*/  IADD3.X R53, R45.reuse, R56, RZ, P1, !PT ;  /* 0x000000382d357210 */ /* 0x040fe40000ffe4ff */
[----:B------:R4:W-:Y:S01]  /*14ac0*/  LDGSTS.E.BYPASS.LTC128B.128 [R252+0x900], [R44.64], !P4 ;  /* 0x009000002cfc7fae */ /* 0x0009e2000e101d44 */
[----:B------:R-:W-:Y:S07]  /*14ad0*/  IADD3.X R47, R45, R54, RZ, P0, !PT ;  /* 0x000000362d2f7210 */ /* 0x000fee00007fe4ff */
[----:B------:R4:W-:Y:S01]  /*14ae0*/  LDGSTS.E.BYPASS.LTC128B.128 [R252+0x2900], [R44.64+0x80], !P3 ;  /* 0x029000802cfc7fae */ /* 0x0009e2000d901d44 */
[-C--:B--2---:R-:W-:Y:S07]  /*14af0*/  HMMA.16816.F32.BF16 R36, R64, R48.reuse, RZ ;  /* 0x000000304024723c */ /* 0x084fee00000418ff */
[----:B------:R2:W-:Y:S01]  /*14b00*/  LDGSTS.E.BYPASS.LTC128B.128 [R252+0x1100], [R52.64], !P4 ;  /* 0x0110000034fc7fae */ /* 0x0005e2000e101d44 */
[C---:B---3--:R-:W-:Y:S07]  /*14b10*/  HMMA.16816.F32.BF16 R40, R60.reuse, R48, RZ ;  /* 0x000000303c28723c */ /* 0x048fee00000418ff */
[----:B------:R4:W-:Y:S01]  /*14b20*/  LDGSTS.E.BYPASS.LTC128B.128 [R252+0x3100], [R46.64], !P3 ;  /* 0x031000002efc7fae */ /* 0x0009e2000d901d44 */
[C---:B------:R-:W-:Y:S04]  /*14b30*/  IADD3 R48, P0, R52.reuse, R58, RZ ;  /* 0x0000003a34307210 */ /* 0x040fe80007f1e0ff */
[C---:B------:R-:W-:Y:S05]  /*14b40*/  IADD3.X R49, R53.reuse, R56, RZ, P0, !PT ;  /* 0x0000003835317210 */ /* 0x040fea00007fe4ff */
[----:B------:R3:W-:Y:S01]  /*14b50*/  LDGSTS.E.BYPASS.LTC128B.128 [R252+0x1900], [R48.64], !P4 ;  /* 0x0190000030fc7fae */ /* 0x0007e2000e101d44 */
[----:B--2---:R-:W-:Y:S04]  /*14b60*/  IADD3 R52, P0, R52, R55, RZ ;  /* 0x0000003734347210 */ /* 0x004fe80007f1e0ff */
[----:B------:R-:W-:Y:S02]  /*14b70*/  IADD3.X R53, R53, R54, RZ, P0, !PT ;  /* 0x0000003635357210 */ /* 0x000fe400007fe4ff */
[C---:B------:R-:W-:Y:S01]  /*14b80*/  ISETP.GT.AND P0, PT, R129.reuse, RZ, PT ;  /* 0x000000ff8100720c */ /* 0x040fe20003f04270 */
[-C--:B----4-:R-:W-:Y:S02]  /*14b90*/  HMMA.16816.F32.BF16 R44, R60, R50.reuse, RZ ;  /* 0x000000323c2c723c */ /* 0x090fe400000418ff */
[----:B------:R2:W-:Y:S01]  /*14ba0*/  LDGSTS.E.BYPASS.LTC128B.128 [R252+0x3900], [R52.64], !P3 ;  /* 0x0390000034fc7fae */ /* 0x0005e2000d901d44 */
[----:B------:R-:W-:Y:S07]  /*14bb0*/  IADD3 R129, R129, -0x1, RZ ;  /* 0xffffffff81817810 */ /* 0x000fee0007ffe0ff */
[----:B------:R-:W0:Y:S01]  /*14bc0*/  LDGDEPBAR ;  /* 0x00000000000079af */ /* 0x000e220000000000 */
[C---:B---3--:R-:W-:Y:S08]  /*14bd0*/  HMMA.16816.F32.BF16 R48, R64.reuse, R50, RZ ;  /* 0x000000324030723c */ /* 0x048ff000000418ff */
[-C--:B--2---:R-:W-:Y:S08]  /*14be0*/  HMMA.16816.F32.BF16 R52, R64, R204.reuse, RZ ;  /* 0x000000cc4034723c */ /* 0x084ff000000418ff */
[C---:B------:R-:W-:Y:S08]  /*14bf0*/  HMMA.16816.F32.BF16 R56, R60.reuse, R204, RZ ;  /* 0x000000cc3c38723c */ /* 0x040ff000000418ff */
[-C--:B------:R-:W-:Y:S08]  /*14c00*/  HMMA.16816.F32.BF16 R60, R60, R206.reuse, RZ ;  /* 0x000000ce3c3c723c */ /* 0x080ff000000418ff */
[----:B------:R-:W-:Y:S01]  /*14c10*/  HMMA.16816.F32.BF16 R64, R64, R206, RZ ;  /* 0x000000ce4040723c */ /* 0x000fe200000418ff */
[----:B------:R-:W-:Y:S07]  /*14c20*/  LDSM.16.M88.4 R204, [R240+0x8100] ;  /* 0x00810000f0cc783b */ /* 0x000fee0000000200 */
[-C--:B-1----:R-:W-:Y:S08]  /*14c30*/  HMMA.16816.F32.BF16 R4, R208, R212.reuse, R4 ;  /* 0x000000d4d004723c */ /* 0x082ff00000041804 */
[C---:B------:R-:W-:Y:S08]  /*14c40*/  HMMA.16816.F32.BF16 R8, R216.reuse, R212, R8 ;  /* 0x000000d4d808723c */ /* 0x040ff00000041808 */
[-C--:B------:R-:W-:Y:S08]  /*14c50*/  HMMA.16816.F32.BF16 R12, R216, R214.reuse, R12 ;  /* 0x000000d6d80c723c */ /* 0x080ff0000004180c */
[C---:B------:R-:W-:Y:S01]  /*14c60*/  HMMA.16816.F32.BF16 R16, R208.reuse, R214, R16 ;  /* 0x000000d6d010723c */ /* 0x040fe20000041810 */
[----:B------:R-:W1:Y:S07]  /*14c70*/  LDSM.16.M88.4 R212, [R238+0x4100] ;  /* 0x00410000eed4783b */ /* 0x000e6e0000000200 */
[-C--:B------:R-:W-:Y:S08]  /*14c80*/  HMMA.16816.F32.BF16 R20, R208, R220.reuse, R20 ;  /* 0x000000dcd014723c */ /* 0x080ff00000041814 */
[C---:B------:R-:W-:Y:S08]  /*14c90*/  HMMA.16816.F32.BF16 R24, R216.reuse, R220, R24 ;  /* 0x000000dcd818723c */ /* 0x040ff00000041818 */
[-C--:B------:R-:W-:Y:S08]  /*14ca0*/  HMMA.16816.F32.BF16 R28, R216, R222.reuse, R28 ;  /* 0x000000ded81c723c */ /* 0x080ff0000004181c */
[C---:B------:R-:W-:Y:S01]  /*14cb0*/  HMMA.16816.F32.BF16 R32, R208.reuse, R222, R32 ;  /* 0x000000ded020723c */ /* 0x040fe20000041820 */
[----:B------:R-:W2:Y:S07]  /*14cc0*/  LDSM.16.M88.4 R220, [R240+0xa100] ;  /* 0x00a10000f0dc783b */ /* 0x000eae0000000200 */
[-C--:B------:R-:W-:Y:S08]  /*14cd0*/  HMMA.16816.F32.BF16 R36, R208, R224.reuse, R36 ;  /* 0x000000e0d024723c */ /* 0x080ff00000041824 */
[C---:B------:R-:W-:Y:S08]  /*14ce0*/  HMMA.16816.F32.BF16 R40, R216.reuse, R224, R40 ;  /* 0x000000e0d828723c */ /* 0x040ff00000041828 */
[-C--:B------:R-:W-:Y:S08]  /*14cf0*/  HMMA.16816.F32.BF16 R44, R216, R226.reuse, R44 ;  /* 0x000000e2d82c723c */ /* 0x080ff0000004182c */
[C---:B------:R-:W-:Y:S01]  /*14d00*/  HMMA.16816.F32.BF16 R48, R208.reuse, R226, R48 ;  /* 0x000000e2d030723c */ /* 0x040fe20000041830 */
[----:B------:R-:W-:Y:S07]  /*14d10*/  LDSM.16.M88.4 R224, [R238+0x5900] ;  /* 0x00590000eee0783b */ /* 0x000fee0000000200 */
[-C--:B------:R-:W-:Y:S08]  /*14d20*/  HMMA.16816.F32.BF16 R52, R208, R228.reuse, R52 ;  /* 0x000000e4d034723c */ /* 0x080ff00000041834 */
[C---:B------:R-:W-:Y:S08]  /*14d30*/  HMMA.16816.F32.BF16 R56, R216.reuse, R228, R56 ;  /* 0x000000e4d838723c */ /* 0x040ff00000041838 */
[-C--:B------:R-:W-:Y:S01]  /*14d40*/  HMMA.16816.F32.BF16 R60, R216, R230.reuse, R60 ;  /* 0x000000e6d83c723c */ /* 0x080fe2000004183c */
[----:B------:R-:W-:Y:S07]  /*14d50*/  LDSM.16.M88.4 R216, [R238+0x5100] ;  /* 0x00510000eed8783b */ /* 0x000fee0000000200 */
[----:B------:R-:W-:Y:S01]  /*14d60*/  HMMA.16816.F32.BF16 R64, R208, R230, R64 ;  /* 0x000000e6d040723c */ /* 0x000fe20000041840 */
[----:B------:R-:W3:Y:S07]  /*14d70*/  LDSM.16.M88.4 R208, [R238+0x4900] ;  /* 0x00490000eed0783b */ /* 0x000eee0000000200 */
[-C--:B-1----:R-:W-:Y:S08]  /*14d80*/  HMMA.16816.F32.BF16 R4, R204, R212.reuse, R4 ;  /* 0x000000d4cc04723c */ /* 0x082ff00000041804 */
[C---:B--2---:R-:W-:Y:S08]  /*14d90*/  HMMA.16816.F32.BF16 R8, R220.reuse, R212, R8 ;  /* 0x000000d4dc08723c */ /* 0x044ff00000041808 */
[-C--:B------:R-:W-:Y:S08]  /*14da0*/  HMMA.16816.F32.BF16 R12, R220, R214.reuse, R12 ;  /* 0x000000d6dc0c723c */ /* 0x080ff0000004180c */
[C---:B------:R-:W-:Y:S01]  /*14db0*/  HMMA.16816.F32.BF16 R16, R204.reuse, R214, R16 ;  /* 0x000000d6cc10723c */ /* 0x040fe20000041810 */
[----:B------:R-:W-:Y:S07]  /*14dc0*/  LDSM.16.M88.4 R212, [R237] ;  /* 0x00000000edd4783b */ /* 0x000fee0000000200 */
[-C--:B---3--:R-:W-:Y:S08]  /*14dd0*/  HMMA.16816.F32.BF16 R20, R204, R208.reuse, R20 ;  /* 0x000000d0cc14723c */ /* 0x088ff00000041814 */
        /* <DEDUP_REMOVED lines=11> */
[-C--:B------:R-:W-:Y:S01]  /*14e90*/  HMMA.16816.F32.BF16 R60, R220, R226.reuse, R60 ;  /* 0x000000e2dc3c723c */ /* 0x080fe2000004183c */
[----:B------:R-:W-:Y:S07]  /*14ea0*/  LDSM.16.M88.4 R220, [R237+0x1000] ;  /* 0x00100000eddc783b */ /* 0x000fee0000000200 */
[----:B------:R-:W-:Y:S01]  /*14eb0*/  HMMA.16816.F32.BF16 R64, R204, R226, R64 ;  /* 0x000000e2cc40723c */ /* 0x000fe20000041840 */
[----:B------:R-:W3:Y:S07]  /*14ec0*/  LDSM.16.M88.4 R204, [R237+0x800] ;  /* 0x00080000edcc783b */ /* 0x000eee0000000200 */
[-C--:B-1----:R-:W-:Y:S01]  /*14ed0*/  HMMA.16816.F32.BF16 R4, R208, R212.reuse, R4 ;  /* 0x000000d4d004723c */ /* 0x082fe20000041804 */
[----:B------:R-:W1:Y:S07]  /*14ee0*/  LDSM.16.M88.4 R224, [R237+0x1800] ;  /* 0x00180000ede0783b */ /* 0x000e6e0000000200 */
[C---:B--2---:R-:W-:Y:S08]  /*14ef0*/  HMMA.16816.F32.BF16 R8, R216.reuse, R212, R8 ;  /* 0x000000d4d808723c */ /* 0x044ff00000041808 */
[-C--:B------:R-:W-:Y:S08]  /*14f00*/  HMMA.16816.F32.BF16 R12, R216, R214.reuse, R12 ;  /* 0x000000d6d80c723c */ /* 0x080ff0000004180c */
[C---:B------:R-:W-:Y:S01]  /*14f10*/  HMMA.16816.F32.BF16 R16, R208.reuse, R214, R16 ;  /* 0x000000d6d010723c */ /* 0x040fe20000041810 */
[----:B------:R-:W-:Y:S07]  /*14f20*/  LDSM.16.M88.4 R212, [R232+0x6100] ;  /* 0x00610000e8d4783b */ /* 0x000fee0000000200 */
[-C--:B---3--:R-:W-:Y:S08]  /*14f30*/  HMMA.16816.F32.BF16 R20, R208, R204.reuse, R20 ;  /* 0x000000ccd014723c */ /* 0x088ff00000041814 */
        /* <DEDUP_REMOVED lines=8> */
[----:B------:R-:W3:Y:S07]  /*14fc0*/  LDSM.16.M88.4 R220, [R239+0xe100] ;  /* 0x00e10000efdc783b */ /* 0x000eee0000000200 */
[-C--:B-1----:R-:W-:Y:S08]  /*14fd0*/  HMMA.16816.F32.BF16 R52, R208, R224.reuse, R52 ;  /* 0x000000e0d034723c */ /* 0x082ff00000041834 */
[C---:B------:R-:W-:Y:S08]  /*14fe0*/  HMMA.16816.F32.BF16 R56, R216.reuse, R224, R56 ;  /* 0x000000e0d838723c */ /* 0x040ff00000041838 */
[-C--:B------:R-:W-:Y:S01]  /*14ff0*/  HMMA.16816.F32.BF16 R60, R216, R226.reuse, R60 ;  /* 0x000000e2d83c723c */ /* 0x080fe2000004183c */
[----:B------:R-:W-:Y:S07]  /*15000*/  LDSM.16.M88.4 R216, [R232+0x7100] ;  /* 0x00710000e8d8783b */ /* 0x000fee0000000200 */
[----:B------:R-:W-:Y:S01]  /*15010*/  HMMA.16816.F32.BF16 R64, R208, R226, R64 ;  /* 0x000000e2d040723c */ /* 0x000fe20000041840 */
[----:B------:R-:W1:Y:S07]  /*15020*/  LDSM.16.M88.4 R208, [R232+0x6900] ;  /* 0x00690000e8d0783b */ /* 0x000e6e0000000200 */
[-C--:B--2---:R-:W-:Y:S01]  /*15030*/  HMMA.16816.F32.BF16 R4, R204, R212.reuse, R4 ;  /* 0x000000d4cc04723c */ /* 0x084fe20000041804 */
[----:B------:R-:W2:Y:S07]  /*15040*/  LDSM.16.M88.4 R224, [R232+0x7900] ;  /* 0x00790000e8e0783b */ /* 0x000eae0000000200 */
[C---:B---3--:R-:W-:Y:S08]  /*15050*/  HMMA.16816.F32.BF16 R8, R220.reuse, R212, R8 ;  /* 0x000000d4dc08723c */ /* 0x048ff00000041808 */
[-C--:B------:R-:W-:Y:S08]  /*15060*/  HMMA.16816.F32.BF16 R12, R220, R214.reuse, R12 ;  /* 0x000000d6dc0c723c */ /* 0x080ff0000004180c */
[C---:B------:R-:W-:Y:S01]  /*15070*/  HMMA.16816.F32.BF16 R16, R204.reuse, R214, R16 ;  /* 0x000000d6cc10723c */ /* 0x040fe20000041810 */
[----:B------:R-:W-:Y:S07]  /*15080*/  LDSM.16.M88.4 R212, [R248] ;  /* 0x00000000f8d4783b */ /* 0x000fee0000000200 */
        /* <DEDUP_REMOVED lines=9> */
[----:B------:R-:W3:Y:S07]  /*15120*/  LDSM.16.M88.4 R216, [R241+0xe100] ;  /* 0x00e10000f1d8783b */ /* 0x000eee0000000200 */
[-C--:B--2---:R-:W-:Y:S08]  /*15130*/  HMMA.16816.F32.BF16 R52, R204, R224.reuse, R52 ;  /* 0x000000e0cc34723c */ /* 0x084ff00000041834 */
[C---:B------:R-:W-:Y:S08]  /*15140*/  HMMA.16816.F32.BF16 R56, R220.reuse, R224, R56 ;  /* 0x000000e0dc38723c */ /* 0x040ff00000041838 */
[-C--:B------:R-:W-:Y:S01]  /*15150*/  HMMA.16816.F32.BF16 R60, R220, R226.reuse, R60 ;  /* 0x000000e2dc3c723c */ /* 0x080fe2000004183c */
[----:B------:R-:W-:Y:S07]  /*15160*/  LDSM.16.M88.4 R220, [R246] ;  /* 0x00000000f6dc783b */ /* 0x000fee0000000200 */
[----:B------:R-:W-:Y:S01]  /*15170*/  HMMA.16816.F32.BF16 R64, R204, R226, R64 ;  /* 0x000000e2cc40723c */ /* 0x000fe20000041840 */
[----:B------:R-:W2:Y:S07]  /*15180*/  LDSM.16.M88.4 R204, [R247] ;  /* 0x00000000f7cc783b */ /* 0x000eae0000000200 */
[-C--:B-1----:R-:W-:Y:S01]  /*15190*/  HMMA.16816.F32.BF16 R4, R208, R212.reuse, R4 ;  /* 0x000000d4d004723c */ /* 0x082fe20000041804 */
[----:B------:R-:W1:Y:S07]  /*151a0*/  LDSM.16.M88.4 R224, [R245] ;  /* 0x00000000f5e0783b */ /* 0x000e6e0000000200 */
[C---:B---3--:R-:W-:Y:S08]  /*151b0*/  HMMA.16816.F32.BF16 R8, R216.reuse, R212, R8 ;  /* 0x000000d4d808723c */ /* 0x048ff00000041808 */
[-C--:B------:R-:W-:Y:S08]  /*151c0*/  HMMA.16816.F32.BF16 R12, R216, R214.reuse, R12 ;  /* 0x000000d6d80c723c */ /* 0x080ff0000004180c */
[C---:B------:R-:W-:Y:S01]  /*151d0*/  HMMA.16816.F32.BF16 R16, R208.reuse, R214, R16 ;  /* 0x000000d6d010723c */ /* 0x040fe20000041810 */
[----:B------:R-:W-:Y:S07]  /*151e0*/  LDSM.16.M88.4 R212, [R238+0x6100] ;  /* 0x00610000eed4783b */ /* 0x000fee0000000200 */
[-C--:B--2---:R-:W-:Y:S08]  /*151f0*/  HMMA.16816.F32.BF16 R20, R208, R204.reuse, R20 ;  /* 0x000000ccd014723c */ /* 0x084ff00000041814 */
        /* <DEDUP_REMOVED lines=12> */
[----:B------:R-:W1:Y:S07]  /*152c0*/  LDSM.16.M88.4 R216, [R238+0x6900] ;  /* 0x00690000eed8783b */ /* 0x000e6e0000000200 */
[----:B------:R-:W-:Y:S01]  /*152d0*/  HMMA.16816.F32.BF16 R64, R208, R226, R64 ;  /* 0x000000e2d040723c */ /* 0x000fe20000041840 */
[----:B------:R-:W4:Y:S07]  /*152e0*/  LDSM.16.M88.4 R208, [R238+0x7100] ;  /* 0x00710000eed0783b */ /* 0x000f2e0000000200 */
[-C--:B--2---:R-:W-:Y:S01]  /*152f0*/  HMMA.16816.F32.BF16 R4, R204, R212.reuse, R4 ;  /* 0x000000d4cc04723c */ /* 0x084fe20000041804 */
[----:B------:R-:W2:Y:S07]  /*15300*/  LDSM.16.M88.4 R224, [R238+0x7900] ;  /* 0x00790000eee0783b */ /* 0x000eae0000000200 */
[C---:B---3--:R-:W-:Y:S08]  /*15310*/  HMMA.16816.F32.BF16 R8, R220.reuse, R212, R8 ;  /* 0x000000d4dc08723c */ /* 0x048ff00000041808 */
[-C--:B------:R-:W-:Y:S08]  /*15320*/  HMMA.16816.F32.BF16 R12, R220, R214.reuse, R12 ;  /* 0x000000d6dc0c723c */ /* 0x080ff0000004180c */
[C---:B------:R-:W-:Y:S01]  /*15330*/  HMMA.16816.F32.BF16 R16, R204.reuse, R214, R16 ;  /* 0x000000d6cc10723c */ /* 0x040fe20000041810 */
[----:B------:R-:W-:Y:S07]  /*15340*/  LDSM.16.M88.4 R212, [R242+0xc100] ;  /* 0x00c10000f2d4783b */ /* 0x000fee0000000200 */
[-C--:B-1----:R-:W-:Y:S08]  /*15350*/  HMMA.16816.F32.BF16 R20, R204, R216.reuse, R20 ;  /* 0x000000d8cc14723c */ /* 0x082ff00000041814 */
[C---:B------:R-:W-:Y:S08]  /*15360*/  HMMA.16816.F32.BF16 R24, R220.reuse, R216, R24 ;  /* 0x000000d8dc18723c */ /* 0x040ff00000041818 */
        /* <DEDUP_REMOVED lines=8> */
[-C--:B--2---:R-:W-:Y:S08]  /*153f0*/  HMMA.16816.F32.BF16 R52, R204, R224.reuse, R52 ;  /* 0x000000e0cc34723c */ /* 0x084ff00000041834 */
[C---:B------:R-:W-:Y:S08]  /*15400*/  HMMA.16816.F32.BF16 R56, R220.reuse, R224, R56 ;  /* 0x000000e0dc38723c */ /* 0x040ff00000041838 */
[-C--:B------:R-:W-:Y:S08]  /*15410*/  HMMA.16816.F32.BF16 R60, R220, R226.reuse, R60 ;  /* 0x000000e2dc3c723c */ /* 0x080ff0000004183c */
[----:B------:R-:W-:Y:S08]  /*15420*/  HMMA.16816.F32.BF16 R64, R204, R226, R64 ;  /* 0x000000e2cc40723c */ /* 0x000ff00000041840 */
[-C--:B-1----:R-:W-:Y:S08]  /*15430*/  HMMA.16816.F32.BF16 R4, R212, R216.reuse, R4 ;  /* 0x000000d8d404723c */ /* 0x082ff00000041804 */
[C---:B---3--:R-:W-:Y:S08]  /*15440*/  HMMA.16816.F32.BF16 R8, R208.reuse, R216, R8 ;  /* 0x000000d8d008723c */ /* 0x048ff00000041808 */
        /* <DEDUP_REMOVED lines=23> */
[----:B------:R-:W2:Y:S01]  /*155c0*/  MUFU.TANH R221, R8 ;  /* 0x0000000800dd7308 */ /* 0x000ea20000002400 */
[----:B-1----:R-:W1:Y:S09]  /*155d0*/  LDSM.16.M88.4 R4, [R237+0x2800] ;  /* 0x00280000ed04783b */ /* 0x002e720000000200 */
[----:B------:R-:W2:Y:S10]  /*155e0*/  MUFU.TANH R220, R9 ;  /* 0x0000000900dc7308 */ /* 0x000eb40000002400 */
[----:B------:R-:W-:Y:S10]  /*155f0*/  MUFU.TANH R222, R10 ;  /* 0x0000000a00de7308 */ /* 0x000ff40000002400 */
[----:B------:R4:W-:Y:S10]  /*15600*/  MUFU.TANH R223, R11 ;  /* 0x0000000b00df7308 */ /* 0x0009f40000002400 */
[----:B------:R-:W-:Y:S01]  /*15610*/  MUFU.TANH R18, R18 ;  /* 0x0000001200127308 */ /* 0x000fe20000002400 */
[-C--:B-1----:R-:W-:Y:S09]  /*15620*/  HMMA.16816.F32.BF16 R20, R212, R4.reuse, R20 ;  /* 0x00000004d414723c */ /* 0x082ff20000041814 */
[----:B------:R-:W-:Y:S01]  /*15630*/  MUFU.TANH R16, R16 ;  /* 0x0000001000107308 */ /* 0x000fe20000002400 */
[C---:B------:R-:W-:Y:S01]  /*15640*/  HMMA.16816.F32.BF16 R24, R208.reuse, R4, R24 ;  /* 0x00000004d018723c */ /* 0x040fe20000041818 */
[----:B----4-:R-:W1:Y:S08]  /*15650*/  LDSM.16.M88.4 R8, [R237+0x3000] ;  /* 0x00300000ed08783b */ /* 0x010e700000000200 */
[----:B------:R-:W-:Y:S01]  /*15660*/  MUFU.TANH R19, R19 ;  /* 0x0000001300137308 */ /* 0x000fe20000002400 */
[-C--:B------:R-:W-:Y:S04]  /*15670*/  HMMA.16816.F32.BF16 R28, R208, R6.reuse, R28 ;  /* 0x00000006d01c723c */ /* 0x080fe8000004181c */
[----:B------:R-:W-:Y:S04]  /*15680*/  FMUL.FTZ R21, R21, c[0x0][0x320] ;  /* 0x0000c80015157a20 */ /* 0x000fe80000410000 */
[C---:B------:R-:W-:Y:S01]  /*15690*/  HMMA.16816.F32.BF16 R32, R212.reuse, R6, R32 ;  /* 0x00000006d420723c */ /* 0x040fe20000041820 */
[----:B------:R-:W-:Y:S01]  /*156a0*/  MUFU.TANH R17, R17 ;  /* 0x0000001100117308 */ /* 0x000fe20000002400 */
[----:B------:R-:W4:Y:S01]  /*156b0*/  LDSM.16.M88.4 R4, [R237+0x3800] ;  /* 0x00380000ed04783b */ /* 0x000f220000000200 */
[----:B------:R-:W-:Y:S04]  /*156c0*/  DEPBAR.LE SB0, 0x0 ;  /* 0x000080000000791a */ /* 0x000fe80000000000 */
[----:B------:R-:W-:Y:S02]  /*156d0*/  FMUL.FTZ R22, R22, c[0x0][0x320] ;  /* 0x0000c80016167a20 */ /* 0x000fe40000410000 */
[----:B------:R-:W-:Y:S02]  /*156e0*/  FMUL.FTZ R20, R20, c[0x0][0x320] ;  /* 0x0000c80014147a20 */ /* 0x000fe40000410000 */
[----:B------:R-:W-:Y:S01]  /*156f0*/  MUFU.TANH R227, R21 ;  /* 0x0000001500e37308 */ /* 0x000fe20000002400 */
[----:B------:R-:W-:Y:S01]  /*15700*/  FMUL.FTZ R25, R25, c[0x0][0x320] ;  /* 0x0000c80019197a20 */ /* 0x000fe20000410000 */
[----:B------:R-:W-:Y:S01]  /*15710*/  BAR.SYNC.DEFER_BLOCKING 0x0 ;  /* 0x0000000000007b1d */ /* 0x000fe20000010000 */
[----:B------:R-:W-:Y:S02]  /*15720*/  FMUL.FTZ R23, R23, c[0x0][0x320] ;  /* 0x0000c80017177a20 */ /* 0x000fe40000410000 */
[----:B------:R-:W-:Y:S02]  /*15730*/  FMUL.FTZ R28, R28, c[0x0][0x320] ;  /* 0x0000c8001c1c7a20 */ /* 0x000fe40000410000 */
[----:B------:R-:W-:Y:S02]  /*15740*/  FMUL.FTZ R29, R29, c[0x0][0x320] ;  /* 0x0000c8001d1d7a20 */ /* 0x000fe40000410000 */
[----:B------:R-:W-:Y:S01]  /*15750*/  FMUL.FTZ R26, R26, c[0x0][0x320] ;  /* 0x0000c8001a1a7a20 */ /* 0x000fe20000410000 */
[----:B------:R-:W-:Y:S01]  /*15760*/  MUFU.TANH R130, R28 ;  /* 0x0000001c00827308 */ /* 0x000fe20000002400 */
[----:B------:R-:W-:Y:S02]  /*15770*/  FMUL.FTZ R27, R27, c[0x0][0x320] ;  /* 0x0000c8001b1b7a20 */ /* 0x000fe40000410000 */
[----:B------:R-:W-:Y:S01]  /*15780*/  FMUL.FTZ R34, R34, c[0x0][0x320] ;  /* 0x0000c80022227a20 */ /* 0x000fe20000410000 */
[-C--:B-1----:R-:W-:Y:S05]  /*15790*/  HMMA.16816.F32.BF16 R36, R212, R8.reuse, R36 ;  /* 0x00000008d424723c */ /* 0x082fea0000041824 */
[----:B------:R-:W-:Y:S01]  /*157a0*/  FMUL.FTZ R35, R35, c[0x0][0x320] ;  /* 0x0000c80023237a20 */ /* 0x000fe20000410000 */
        /* <DEDUP_REMOVED lines=11> */
[----:B------:R2:W2:Y:S01]  /*15860*/  MUFU.TANH R218, R13 ;  /* 0x0000000d00da7308 */ /* 0x0004a20000002400 */
[----:B------:R-:W3:Y:S02]  /*15870*/  LDL R11, [R1+0x24] ;  /* 0x00002400010b7983 */ /* 0x000ee40000100800 */
[----:B------:R-:W-:Y:S02]  /*15880*/  FMUL.FTZ R36, R36, c[0x0][0x320] ;  /* 0x0000c80024247a20 */ /* 0x000fe40000410000 */
[----:B------:R-:W3:Y:S01]  /*15890*/  LDL R10, [R1+0x20] ;  /* 0x00002000010a7983 */ /* 0x000ee20000100800 */
[----:B------:R-:W-:Y:S01]  /*158a0*/  FMUL.FTZ R39, R39, c[0x0][0x320] ;  /* 0x0000c80027277a20 */ /* 0x000fe20000410000 */
[-C--:B----4-:R-:W-:Y:S03]  /*158b0*/  HMMA.16816.F32.BF16 R52, R212, R4.reuse, R52 ;  /* 0x00000004d434723c */ /* 0x090fe60000041834 */
[----:B------:R-:W4:Y:S01]  /*158c0*/  MUFU.TANH R0, R38 ;  /* 0x0000002600007308 */ /* 0x000f220000002400 */
[----:B------:R-:W-:Y:S02]  /*158d0*/  FMUL.FTZ R42, R42, c[0x0][0x320] ;  /* 0x0000c8002a2a7a20 */ /* 0x000fe40000410000 */
[----:B------:R-:W-:Y:S01]  /*158e0*/  FMUL.FTZ R37, R37, c[0x0][0x320] ;  /* 0x0000c80025257a20 */ /* 0x000fe20000410000 */
[----:B-1----:R-:W-:Y:S01]  /*158f0*/  MOV R27, c[0x0][0x1e0] ;  /* 0x00007800001b7a02 */ /* 0x002fe20000000f00 */
[C---:B------:R-:W-:Y:S04]  /*15900*/  HMMA.16816.F32.BF16 R56, R208.reuse, R4, R56 ;  /* 0x00000004d038723c */ /* 0x040fe80000041838 */
[----:B------:R-:W-:Y:S01]  /*15910*/  FMUL.FTZ R44, R44, c[0x0][0x320] ;  /* 0x0000c8002c2c7a20 */ /* 0x000fe20000410000 */
[----:B------:R-:W-:Y:S01]  /*15920*/  MUFU.TANH R2, R42 ;  /* 0x0000002a00027308 */ /* 0x000fe20000002400 */
[----:B------:R-:W-:Y:S01]  /*15930*/  FMUL.FTZ R45, R45, c[0x0][0x320] ;  /* 0x0000c8002d2d7a20 */ /* 0x000fe20000410000 */
[----:B--2---:R-:W-:Y:S01]  /*15940*/  FMNMX.FTZ R4, R221, R137, !PT ;  /* 0x00000089dd047209 */ /* 0x004fe20007810000 */
[----:B------:R-:W-:Y:S01]  /*15950*/  FMUL.FTZ R51, R51, c[0x0][0x320] ;  /* 0x0000c80033337a20 */ /* 0x000fe20000410000 */
[-C--:B------:R-:W-:Y:S03]  /*15960*/  HMMA.16816.F32.BF16 R60, R208, R6.reuse, R60 ;  /* 0x00000006d03c723c */ /* 0x080fe6000004183c */
[----:B------:R-:W-:Y:S01]  /*15970*/  FMUL.FTZ R48, R48, c[0x0][0x320] ;  /* 0x0000c80030307a20 */ /* 0x000fe20000410000 */
[----:B------:R-:W-:Y:S01]  /*15980*/  MOV R13, 0x5 ;  /* 0x00000005000d7802 */ /* 0x000fe20000000f00 */
[----:B------:R-:W-:Y:S01]  /*15990*/  FMUL.FTZ R47, R47, c[0x0][0x320] ;  /* 0x0000c8002f2f7a20 */ /* 0x000fe20000410000 */
[----:B------:R4:W-:Y:S01]  /*159a0*/  MUFU.TANH R8, R51 ;  /* 0x0000003300087308 */ /* 0x0009e20000002400 */
[----:B------:R-:W-:Y:S01]  /*159b0*/  FMUL.FTZ R52, R52, c[0x0][0x320] ;  /* 0x0000c80034347a20 */ /* 0x000fe20000410000 */
[----:B------:R-:W-:Y:S04]  /*159c0*/  HMMA.16816.F32.BF16 R64, R212, R6, R64 ;  /* 0x00000006d440723c */ /* 0x000fe80000041840 */
[----:B------:R-:W-:Y:S01]  /*159d0*/  FMUL.FTZ R50, R50, c[0x0][0x320] ;  /* 0x0000c80032327a20 */ /* 0x000fe20000410000 */
[----:B------:R-:W-:Y:S01]  /*159e0*/  @P0 SHF.L.U64.HI R13, R27, R13, c[0x0][0x1e4] ;  /* 0x000079001b0d0619 */ /* 0x000fe2000001020d */
[----:B------:R-:W-:Y:S01]  /*159f0*/  FMUL.FTZ R54, R54, c[0x0][0x320] ;  /* 0x0000c80036367a20 */ /* 0x000fe20000410000 */
[----:B------:R-:W-:Y:S01]  /*15a00*/  FMNMX.FTZ R4, R220, R4, !PT ;  /* 0x00000004dc047209 */ /* 0x000fe20007810000 */
[----:B------:R-:W-:Y:S01]  /*15a10*/  MUFU.TANH R42, R44 ;  /* 0x0000002c002a7308 */ /* 0x000fe20000002400 */
[----:B------:R-:W-:Y:S03]  /*15a20*/  FMUL.FTZ R56, R56, c[0x0][0x320] ;  /* 0x0000c80038387a20 */ /* 0x000fe60000410000 */
[----:B------:R-:W-:Y:S01]  /*15a30*/  FMUL.FTZ R55, R55, c[0x0][0x320] ;  /* 0x0000c80037377a20 */ /* 0x000fe20000410000 */
[----:B------:R-:W-:Y:S01]  /*15a40*/  FMNMX.FTZ R4, R12, R4, !PT ;  /* 0x000000040c047209 */ /* 0x000fe20007810000 */
[----:B------:R-:W-:Y:S02]  /*15a50*/  FMUL.FTZ R53, R53, c[0x0][0x320] ;  /* 0x0000c80035357a20 */ /* 0x000fe40000410000 */
[----:B------:R-:W-:Y:S01]  /*15a60*/  FMUL.FTZ R60, R60, c[0x0][0x320] ;  /* 0x0000c8003c3c7a20 */ /* 0x000fe20000410000 */
[----:B------:R-:W-:Y:S01]  /*15a70*/  FMNMX.FTZ R4, R218, R4, !PT ;  /* 0x00000004da047209 */ /* 0x000fe20007810000 */
[----:B------:R1:W-:Y:S01]  /*15a80*/  MUFU.TANH R21, R56 ;  /* 0x0000003800157308 */ /* 0x0003e20000002400 */
[----:B------:R-:W-:Y:S02]  /*15a90*/  FMUL.FTZ R61, R61, c[0x0][0x320] ;  /* 0x0000c8003d3d7a20 */ /* 0x000fe40000410000 */
[----:B------:R-:W-:Y:S01]  /*15aa0*/  FMUL.FTZ R46, R46, c[0x0][0x320] ;  /* 0x0000c8002e2e7a20 */ /* 0x000fe20000410000 */
[----:B----4-:R-:W-:Y:S01]  /*15ab0*/  MOV R51, R0 ;  /* 0x0000000000337202 */ /* 0x010fe20000000f00 */
        /* <DEDUP_REMOVED lines=12> */
[----:B-1----:R-:W-:Y:S01]  /*15b80*/  MOV R56, R130 ;  /* 0x0000008200387202 */ /* 0x002fe20000000f00 */
[----:B------:R-:W-:Y:S02]  /*15b90*/  FMUL.FTZ R64, R64, c[0x0][0x320] ;  /* 0x0000c80040407a20 */ /* 0x000fe40000410000 */
[----:B------:R-:W-:Y:S03]  /*15ba0*/  FMUL.FTZ R43, R43, c[0x0][0x320] ;  /* 0x0000c8002b2b7a20 */ /* 0x000fe60000410000 */
[----:B------:R2:W-:Y:S10]  /*15bb0*/  MUFU.TANH R130, R60 ;  /* 0x0000003c00827308 */ /* 0x0005f40000002400 */
[----:B------:R1:W-:Y:S10]  /*15bc0*/  MUFU.TANH R45, R50 ;  /* 0x00000032002d7308 */ /* 0x0003f40000002400 */
[----:B------:R-:W4:Y:S01]  /*15bd0*/  MUFU.TANH R231, R22 ;  /* 0x0000001600e77308 */ /* 0x000f220000002400 */
[----:B--2---:R-:W-:Y:S02]  /*15be0*/  MOV R60, R0 ;  /* 0x00000000003c7202 */ /* 0x004fe40000000f00 */
[----:B------:R-:W-:Y:S07]  /*15bf0*/  FMNMX.FTZ R0, R217, R132, !PT ;  /* 0x00000084d9007209 */ /* 0x000fee0007810000 */
[----:B------:R-:W2:Y:S01]  /*15c00*/  MUFU.TANH R226, R20 ;  /* 0x0000001400e27308 */ /* 0x000ea20000002400 */
[----:B------:R-:W-:Y:S02]  /*15c10*/  FMNMX.FTZ R0, R216, R0, !PT ;  /* 0x00000000d8007209 */ /* 0x000fe40007810000 */
[----:B-1----:R-:W-:Y:S02]  /*15c20*/  MOV R50, R136 ;  /* 0x0000008800327202 */ /* 0x002fe40000000f00 */
[----:B------:R-:W-:Y:S02]  /*15c30*/  FMNMX.FTZ R0, R18, R0, !PT ;  /* 0x0000000012007209 */ /* 0x000fe40007810000 */
[----:B------:R-:W-:Y:S03]  /*15c40*/  FMNMX.FTZ R136, R207, R3, !PT ;  /* 0x00000003cf887209 */ /* 0x000fe60007810000 */
[----:B------:R-:W1:Y:S01]  /*15c50*/  MUFU.TANH R230, R23 ;  /* 0x0000001700e67308 */ /* 0x000e620000002400 */
[----:B------:R-:W-:Y:S02]  /*15c60*/  FMNMX.FTZ R0, R19, R0, !PT ;  /* 0x0000000013007209 */ /* 0x000fe40007810000 */
[----:B------:R-:W-:Y:S02]  /*15c70*/  FMNMX.FTZ R136, R205, R136, !PT ;  /* 0x00000088cd887209 */ /* 0x000fe40007810000 */
[----:B----4-:R-:W-:Y:S02]  /*15c80*/  FMNMX.FTZ R0, R231, R0, !PT ;  /* 0x00000000e7007209 */ /* 0x010fe40007810000 */
[----:B------:R-:W-:Y:S03]  /*15c90*/  FMNMX.FTZ R136, R16, R136, !PT ;  /* 0x0000008810887209 */ /* 0x000fe60007810000 */
[----:B------:R-:W4:Y:S01]  /*15ca0*/  MUFU.TANH R250, R24 ;  /* 0x0000001800fa7308 */ /* 0x000f220000002400 */
[----:B------:R-:W-:Y:S04]  /*15cb0*/  FMNMX.FTZ R136, R17, R136, !PT ;  /* 0x0000008811887209 */ /* 0x000fe80007810000 */
[----:B--2---:R-:W-:Y:S04]  /*15cc0*/  FMNMX.FTZ R136, R226, R136, !PT ;  /* 0x00000088e2887209 */ /* 0x004fe80007810000 */
[----:B------:R-:W-:Y:S01]  /*15cd0*/  FMNMX.FTZ R136, R227, R136, !PT ;  /* 0x00000088e3887209 */ /* 0x000fe20007810000 */
[----:B------:R-:W2:Y:S01]  /*15ce0*/  MUFU.TANH R228, R34 ;  /* 0x0000002200e47308 */ /* 0x000ea20000002400 */
[----:B-1----:R-:W-:Y:S09]  /*15cf0*/  FMNMX.FTZ R0, R230, R0, !PT ;  /* 0x00000000e6007209 */ /* 0x002ff20007810000 */
[----:B------:R-:W1:Y:S01]  /*15d00*/  MUFU.TANH R224, R32 ;  /* 0x0000002000e07308 */ /* 0x000e620000002400 */
[----:B----4-:R-:W-:Y:S04]  /*15d10*/  FMNMX.FTZ R4, R250, R4, !PT ;  /* 0x00000004fa047209 */ /* 0x010fe80007810000 */
[----:B------:R-:W-:Y:S05]  /*15d20*/  FMNMX.FTZ R4, R50, R4, !PT ;  /* 0x0000000432047209 */ /* 0x000fea0007810000 */
[----:B------:R-:W-:Y:S01]  /*15d30*/  MUFU.TANH R139, R40 ;  /* 0x00000028008b7308 */ /* 0x000fe20000002400 */
[----:B------:R-:W-:Y:S02]  /*15d40*/  FMNMX.FTZ R4, R56, R4, !PT ;  /* 0x0000000438047209 */ /* 0x000fe40007810000 */
[----:B--2---:R-:W-:Y:S07]  /*15d50*/  FMNMX.FTZ R0, R228, R0, !PT ;  /* 0x00000000e4007209 */ /* 0x004fee0007810000 */
[----:B------:R2:W-:Y:S01]  /*15d60*/  MUFU.TANH R40, R57 ;  /* 0x0000003900287308 */ /* 0x0005e20000002400 */
[----:B-1----:R-:W-:Y:S09]  /*15d70*/  FMNMX.FTZ R136, R224, R136, !PT ;  /* 0x00000088e0887209 */ /* 0x002ff20007810000 */
[----:B------:R-:W1:Y:S10]  /*15d80*/  MUFU.TANH R229, R35 ;  /* 0x0000002300e57308 */ /* 0x000e740000002400 */
[----:B------:R-:W4:Y:S01]  /*15d90*/  MUFU.TANH R225, R33 ;  /* 0x0000002100e17308 */ /* 0x000f220000002400 */
[----:B--2---:R-:W-:Y:S09]  /*15da0*/  MOV R57, R2 ;  /* 0x0000000200397202 */ /* 0x004ff20000000f00 */
[----:B------:R-:W-:Y:S01]  /*15db0*/  MUFU.TANH R134, R26 ;  /* 0x0000001a00867308 */ /* 0x000fe20000002400 */
[----:B-1----:R-:W-:Y:S04]  /*15dc0*/  FMNMX.FTZ R0, R229, R0, !PT ;  /* 0x00000000e5007209 */ /* 0x002fe80007810000 */
[----:B------:R-:W-:Y:S05]  /*15dd0*/  FMNMX.FTZ R0, R51, R0, !PT ;  /* 0x0000000033007209 */ /* 0x000fea0007810000 */
[----:B------:R-:W1:Y:S01]  /*15de0*/  MUFU.TANH R26, R29 ;  /* 0x0000001d001a7308 */ /* 0x000e620000002400 */
[----:B----4-:R-:W-:Y:S09]  /*15df0*/  FMNMX.FTZ R136, R225, R136, !PT ;  /* 0x00000088e1887209 */ /* 0x010ff20007810000 */
[----:B------:R2:W-:Y:S10]  /*15e00*/  MUFU.TANH R135, R49 ;  /* 0x0000003100877308 */ /* 0x0005f40000002400 */
[----:B------:R-:W4:Y:S01]  /*15e10*/  MUFU.TANH R243, R36 ;  /* 0x0000002400f37308 */ /* 0x000f220000002400 */
[----:B-1----:R-:W-:Y:S01]  /*15e20*/  FMNMX.FTZ R4, R26, R4, !PT ;  /* 0x000000041a047209 */ /* 0x002fe20007810000 */
[----:B------:R-:W3:Y:S08]  /*15e30*/  LDL.64 R28, [R1+0x40] ;  /* 0x00004000011c7983 */ /* 0x000ef00000100a00 */
[----:B------:R-:W1:Y:S01]  /*15e40*/  MUFU.TANH R249, R39 ;  /* 0x0000002700f97308 */ /* 0x000e620000002400 */
[----:B--2---:R-:W-:Y:S04]  /*15e50*/  MOV R49, R139 ;  /* 0x0000008b00317202 */ /* 0x004fe80000000f00 */
[----:B------:R-:W-:Y:S05]  /*15e60*/  FMNMX.FTZ R4, R49, R4, !PT ;  /* 0x0000000431047209 */ /* 0x000fea0007810000 */
[----:B------:R-:W-:Y:S01]  /*15e70*/  MUFU.TANH R219, R14 ;  /* 0x0000000e00db7308 */ /* 0x000fe20000002400 */
[----:B----4-:R-:W-:Y:S09]  /*15e80*/  FMNMX.FTZ R136, R243, R136, !PT ;  /* 0x00000088f3887209 */ /* 0x010ff20007810000 */
[----:B------:R-:W2:Y:S01]  /*15e90*/  MUFU.TANH R14, R37 ;  /* 0x00000025000e7308 */ /* 0x000ea20000002400 */
[----:B-1----:R-:W-:Y:S04]  /*15ea0*/  FMNMX.FTZ R0, R249, R0, !PT ;  /* 0x00000000f9007209 */ /* 0x002fe80007810000 */
[----:B------:R-:W-:Y:S05]  /*15eb0*/  FMNMX.FTZ R0, R45, R0, !PT ;  /* 0x000000002d007209 */ /* 0x000fea0007810000 */
[----:B------:R1:W-:Y:S10]  /*15ec0*/  MUFU.TANH R25, R66 ;  /* 0x0000004200197308 */ /* 0x0003f40000002400 */
[----:B------:R-:W4:Y:S01]  /*15ed0*/  MUFU.TANH R41, R41 ;  /* 0x0000002900297308 */ /* 0x000f220000002400 */
[----:B--2---:R-:W-:Y:S09]  /*15ee0*/  FMNMX.FTZ R136, R14, R136, !PT ;  /* 0x000000880e887209 */ /* 0x004ff20007810000 */
[----:B------:R-:W2:Y:S01]  /*15ef0*/  MUFU.TANH R131, R48 ;  /* 0x0000003000837308 */ /* 0x000ea20000002400 */
[----:B-1----:R-:W-:Y:S02]  /*15f00*/  MOV R66, R8 ;  /* 0x0000000800427202 */ /* 0x002fe40000000f00 */
[----:B------:R-:W3:Y:S02]  /*15f10*/  LDL.64 R8, [R1+0x30] ;  /* 0x0000300001087983 */ /* 0x000ee40000100a00 */
[----:B------:R-:W-:Y:S05]  /*15f20*/  FMNMX.FTZ R0, R66, R0, !PT ;  /* 0x0000000042007209 */ /* 0x000fea0007810000 */
[----:B------:R1:W-:Y:S01]  /*15f30*/  MUFU.TANH R5, R65 ;  /* 0x0000004100057308 */ /* 0x0003e20000002400 */
[----:B------:R-:W-:Y:S01]  /*15f40*/  STL [R1], R129 ;  /* 0x0000008101007387 */ /* 0x000fe20000100800 */
[----:B----4-:R-:W-:Y:S04]  /*15f50*/  FMNMX.FTZ R4, R41, R4, !PT ;  /* 0x0000000429047209 */ /* 0x010fe80007810000 */
[----:B------:R-:W-:Y:S04]  /*15f60*/  FMNMX.FTZ R4, R42, R4, !PT ;  /* 0x000000042a047209 */ /* 0x000fe80007810000 */
[----:B------:R-:W4:Y:S01]  /*15f70*/  MUFU.TANH R35, R54 ;  /* 0x0000003600237308 */ /* 0x000f220000002400 */
[----:B------:R-:W-:Y:S02]  /*15f80*/  FMNMX.FTZ R4, R44, R4, !PT ;  /* 0x000000042c047209 */ /* 0x000fe40007810000 */
[----:B--2---:R-:W-:Y:S07]  /*15f90*/  FMNMX.FTZ R136, R131, R136, !PT ;  /* 0x0000008883887209 */ /* 0x004fee0007810000 */
[----:B------:R-:W-:Y:S01]  /*15fa0*/  MUFU.TANH R34, R55 ;  /* 0x0000003700227308 */ /* 0x000fe20000002400 */
[----:B-1----:R-:W-:Y:S04]  /*15fb0*/  MOV R65, R135 ;  /* 0x0000008700417202 */ /* 0x002fe80000000f00 */
[----:B------:R-:W-:Y:S05]  /*15fc0*/  FMNMX.FTZ R136, R65, R136, !PT ;  /* 0x0000008841887209 */ /* 0x000fea0007810000 */
[----:B------:R-:W-:Y:S01]  /*15fd0*/  MUFU.TANH R23, R61 ;  /* 0x0000003d00177308 */ /* 0x000fe20000002400 */
[----:B------:R-:W-:Y:S02]  /*15fe0*/  FMNMX.FTZ R136, R60, R136, !PT ;  /* 0x000000883c887209 */ /* 0x000fe40007810000 */
[----:B----4-:R-:W-:Y:S07]  /*15ff0*/  FMNMX.FTZ R0, R35, R0, !PT ;  /* 0x0000000023007209 */ /* 0x010fee0007810000 */
[----:B------:R-:W1:Y:S10]  /*16000*/  MUFU.TANH R2, R64 ;  /* 0x0000004000027308 */ /* 0x000e740000002400 */
[----:B------:R-:W2:Y:S10]  /*16010*/  MUFU.TANH R20, R53 ;  /* 0x0000003500147308 */ /* 0x000eb40000002400 */
[----:B------:R4:W4:Y:S01]  /*16020*/  MUFU.TANH R24, R67 ;  /* 0x0000004300187308 */ /* 0x0009220000002400 */
[----:B-1----:R-:W-:Y:S02]  /*16030*/  MOV R61, R2 ;  /* 0x00000002003d7202 */ /* 0x002fe40000000f00 */
[----:B------:R-:W-:Y:S02]  /*16040*/  FMNMX.FTZ R2, R34, R0, !PT ;  /* 0x0000000022027209 */ /* 0x000fe40007810000 */
[----:B------:R-:W-:Y:S05]  /*16050*/  FMNMX.FTZ R0, R21, R4, !PT ;  /* 0x0000000415007209 */ /* 0x000fea0007810000 */
[----:B------:R1:W-:Y:S01]  /*16060*/  MUFU.TANH R64, R43 ;  /* 0x0000002b00407308 */ /* 0x0003e20000002400 */
[----:B------:R-:W-:Y:S02]  /*16070*/  FMNMX.FTZ R4, R222, R138, !PT ;  /* 0x0000008ade047209 */ /* 0x000fe40007810000 */
[----:B------:R-:W-:Y:S02]  /*16080*/  FMNMX.FTZ R0, R40, R0, !PT ;  /* 0x0000000028007209 */ /* 0x000fe40007810000 */
[----:B--2---:R-:W-:Y:S02]  /*16090*/  FMNMX.FTZ R136, R20, R136, !PT ;  /* 0x0000008814887209 */ /* 0x004fe40007810000 */
[----:B------:R-:W-:Y:S02]  /*160a0*/  FMNMX.FTZ R0, R130, R0, !PT ;  /* 0x0000000082007209 */ /* 0x000fe40007810000 */
[----:B------:R-:W-:Y:S01]  /*160b0*/  FMNMX.FTZ R136, R61, R136, !PT ;  /* 0x000000883d887209 */ /* 0x000fe20007810000 */
[----:B------:R-:W2:Y:S01]  /*160c0*/  MUFU.TANH R15, R15 ;  /* 0x0000000f000f7308 */ /* 0x000ea20000002400 */
[----:B------:R-:W-:Y:S02]  /*160d0*/  FMNMX.FTZ R0, R23, R0, !PT ;  /* 0x0000000017007209 */ /* 0x000fe40007810000 */
[----:B------:R-:W-:Y:S02]  /*160e0*/  FMNMX.FTZ R4, R223, R4, !PT ;  /* 0x00000004df047209 */ /* 0x000fe40007810000 */
[----:B----4-:R-:W-:Y:S02]  /*160f0*/  MOV R67, R5 ;  /* 0x0000000500437202 */ /* 0x010fe40000000f00 */
[----:B------:R-:W-:Y:S02]  /*16100*/  FMNMX.FTZ R4, R219, R4, !PT ;  /* 0x00000004db047209 */ /* 0x000fe40007810000 */
[----:B------:R-:W-:Y:S01]  /*16110*/  FMNMX.FTZ R136, R67, R136, !PT ;  /* 0x0000008843887209 */ /* 0x000fe20007810000 */
[----:B------:R-:W-:Y:S01]  /*16120*/  MUFU.TANH R22, R47 ;  /* 0x0000002f00167308 */ /* 0x000fe20000002400 */
[----:B------:R-:W-:Y:S02]  /*16130*/  FMNMX.FTZ R2, R25, R2, !PT ;  /* 0x0000000219027209 */ /* 0x000fe40007810000 */
[----:B-1----:R-:W-:Y:S01]  /*16140*/  MOV R43, R134 ;  /* 0x00000086002b7202 */ /* 0x002fe20000000f00 */
[----:B------:R-:W1:Y:S01]  /*16150*/  SHFL.BFLY PT, R6, R136, 0x2, 0x1f ;  /* 0x0c401f0088067f89 */ /* 0x000e6200000e0000 */
[----:B------:R-:W-:Y:S05]  /*16160*/  FMNMX.FTZ R2, R24, R2, !PT ;  /* 0x0000000218027209 */ /* 0x000fea0007810000 */
[----:B------:R-:W4:Y:S02]  /*16170*/  MUFU.TANH R251, R30 ;  /* 0x0000001e00fb7308 */ /* 0x000f240000002400 */
[----:B------:R-:W4:Y:S01]  /*16180*/  SHFL.BFLY PT, R134, R0, 0x2, 0x1f ;  /* 0x0c401f0000867f89 */ /* 0x000f2200000e0000 */
[----:B--2---:R-:W-:Y:S04]  /*16190*/  FMNMX.FTZ R4, R15, R4, !PT ;  /* 0x000000040f047209 */ /* 0x004fe80007810000 */
[----:B------:R-:W-:Y:S03]  /*161a0*/  FMNMX.FTZ R4, R43, R4, !PT ;  /* 0x000000042b047209 */ /* 0x000fe60007810000 */
[----:B------:R-:W2:Y:S01]  /*161b0*/  MUFU.TANH R133, R31 ;  /* 0x0000001f00857308 */ /* 0x000ea20000002400 */
[----:B------:R-:W2:Y:S01]  /*161c0*/  SHFL.BFLY PT, R5, R2, 0x2, 0x1f ;  /* 0x0c401f0002057f89 */ /* 0x000ea200000e0000 */
[----:B-1----:R-:W-:Y:S08]  /*161d0*/  FMNMX.FTZ R136, R136, R6, !PT ;  /* 0x0000000688887209 */ /* 0x002ff00007810000 */
[----:B------:R1:W1:Y:S01]  /*161e0*/  MUFU.TANH R48, R46 ;  /* 0x0000002e00307308 */ /* 0x0002620000002400 */
[----:B------:R-:W1:Y:S01]  /*161f0*/  SHFL.BFLY PT, R6, R136, 0x1, 0x1f ;  /* 0x0c201f0088067f89 */ /* 0x000e6200000e0000 */
[----:B----4-:R-:W-:Y:S02]  /*16200*/  FMNMX.FTZ R134, R0, R134, !PT ;  /* 0x0000008600867209 */ /* 0x010fe40007810000 */
[----:B------:R-:W-:Y:S06]  /*16210*/  FMNMX.FTZ R0, R239, R4, !PT ;  /* 0x00000004ef007209 */ /* 0x000fec0007810000 */
[----:B------:R4:W4:Y:S01]  /*16220*/  MUFU.TANH R238, R58 ;  /* 0x0000003a00ee7308 */ /* 0x0009220000002400 */
[----:B------:R-:W-:Y:S02]  /*16230*/  FMNMX.FTZ R0, R251, R0, !PT ;  /* 0x00000000fb007209 */ /* 0x000fe40007810000 */
[----:B--2---:R-:W-:Y:S02]  /*16240*/  MOV R47, R133 ;  /* 0x00000085002f7202 */ /* 0x004fe40000000f00 */
[----:B------:R-:W-:Y:S02]  /*16250*/  FMNMX.FTZ R2, R2, R5, !PT ;  /* 0x0000000502027209 */ /* 0x000fe40007810000 */
[----:B------:R-:W-:Y:S01]  /*16260*/  FMNMX.FTZ R4, R47, R0, !PT ;  /* 0x000000002f047209 */ /* 0x000fe20007810000 */
[----:B------:R-:W-:Y:S01]  /*16270*/  FMUL.FTZ R0, R63, c[0x0][0x320] ;  /* 0x0000c8003f007a20 */ /* 0x000fe20000410000 */
[----:B------:R-:W2:Y:S01]  /*16280*/  SHFL.BFLY PT, R5, R134, 0x1, 0x1f ;  /* 0x0c201f0086057f89 */ /* 0x000ea200000e0000 */
[----:B------:R2:W-:Y:S01]  /*16290*/  MUFU.TANH R240, R59 ;  /* 0x0000003b00f07308 */ /* 0x0005e20000002400 */
[----:B------:R-:W-:Y:S02]  /*162a0*/  FMNMX.FTZ R4, R57, R4, !PT ;  /* 0x0000000439047209 */ /* 0x000fe40007810000 */
[----:B------:R-:W-:Y:S02]  /*162b0*/  MOV R63, R23 ;  /* 0x00000017003f7202 */ /* 0x000fe40000000f00 */
[----:B-1----:R-:W-:Y:S02]  /*162c0*/  MOV R46, R20 ;  /* 0x00000014002e7202 */ /* 0x002fe40000000f00 */
[----:B------:R-:W-:Y:S01]  /*162d0*/  FMNMX.FTZ R136, R136, R6, !PT ;  /* 0x0000000688887209 */ /* 0x000fe20007810000 */
[----:B------:R-:W1:Y:S02]  /*162e0*/  SHFL.BFLY PT, R135, R2, 0x1, 0x1f ;  /* 0x0c201f0002877f89 */ /* 0x000e6400000e0000 */
[----:B------:R1:W-:Y:S02]  /*162f0*/  MUFU.TANH R204, R0 ;  /* 0x0000000000cc7308 */ /* 0x0003e40000002400 */
[----:B------:R-:W-:Y:S01]  /*16300*/  FMUL.FTZ R206, R136, c[0x0][0x2d0] ;  /* 0x0000b40088ce7a20 */ /* 0x000fe20000410000 */
[----:B----4-:R-:W-:Y:S07]  /*16310*/  MOV R58, R26 ;  /* 0x0000001a003a7202 */ /* 0x010fee0000000f00 */
[----:B------:R4:W-:Y:S01]  /*16320*/  MUFU.TANH R139, R62 ;  /* 0x0000003e008b7308 */ /* 0x0009e20000002400 */
[----:B--2---:R-:W-:Y:S02]  /*16330*/  FMNMX.FTZ R134, R134, R5, !PT ;  /* 0x0000000586867209 */ /* 0x004fe40007810000 */
[----:B------:R-:W-:Y:S02]  /*16340*/  MOV R59, R25 ;  /* 0x00000019003b7202 */ /* 0x000fe40000000f00 */
[----:B-1----:R-:W-:Y:S01]  /*16350*/  FMNMX.FTZ R135, R2, R135, !PT ;  /* 0x0000008702877209 */ /* 0x002fe20007810000 */
[----:B------:R-:W-:Y:S01]  /*16360*/  FADD.FTZ R0, -R136, R3 ;  /* 0x0000000388007221 */ /* 0x000fe20000010100 */
[----:B------:R-:W-:Y:S01]  /*16370*/  FMNMX.FTZ R3, R64, R4, !PT ;  /* 0x0000000440037209 */ /* 0x000fe20007810000 */
[--C-:B------:R-:W-:Y:S02]  /*16380*/  FFMA.FTZ R4, R207, c[0x0][0x2d0], -R206.reuse ;  /* 0x0000b400cf047a23 */ /* 0x100fe400000108ce */
[----:B------:R-:W-:Y:S01]  /*16390*/  FMUL.FTZ R207, R135, c[0x0][0x2d0] ;  /* 0x0000b40087cf7a20 */ /* 0x000fe20000410000 */
[----:B------:R-:W-:Y:S01]  /*163a0*/  FMNMX.FTZ R2, R48, R3, !PT ;  /* 0x0000000330027209 */ /* 0x000fe20007810000 */
[----:B------:R1:W-:Y:S01]  /*163b0*/  MUFU.EX2 R214, R4 ;  /* 0x0000000400d67308 */ /* 0x0003e20000000800 */
[----:B------:R-:W-:Y:S02]  /*163c0*/  FMUL.FTZ R0, R0, c[0x0][0x2d0] ;  /* 0x0000b40000007a20 */ /* 0x000fe40000410000 */
[--C-:B------:R-:W-:Y:S01]  /*163d0*/  FFMA.FTZ R5, R18, c[0x0][0x2d0], -R207.reuse ;  /* 0x0000b40012057a23 */ /* 0x100fe200000108cf */
[----:B------:R-:W-:Y:S01]  /*163e0*/  FMNMX.FTZ R2, R22, R2, !PT ;  /* 0x0000000216027209 */ /* 0x000fe20007810000 */
[----:B------:R-:W-:Y:S01]  /*163f0*/  FFMA.FTZ R6, R19, c[0x0][0x2d0], -R207 ;  /* 0x0000b40013067a23 */ /* 0x000fe200000108cf */
[----:B----4-:R-:W-:Y:S02]  /*16400*/  MOV R62, R24 ;  /* 0x00000018003e7202 */ /* 0x010fe40000000f00 */
[----:B------:R-:W-:Y:S02]  /*16410*/  FMNMX.FTZ R3, R238, R2, !PT ;  /* 0x00000002ee037209 */ /* 0x000fe40007810000 */
[----:B------:R-:W-:Y:S10]  /*16420*/  MUFU.EX2 R241, R5 ;  /* 0x0000000500f17308 */ /* 0x000ff40000000800 */
[----:B------:R-:W-:Y:S01]  /*16430*/  MUFU.EX2 R232, R6 ;  /* 0x0000000600e87308 */ /* 0x000fe20000000800 */
[--C-:B-1----:R-:W-:Y:S02]  /*16440*/  FFMA.FTZ R4, R205, c[0x0][0x2d0], -R206.reuse ;  /* 0x0000b400cd047a23 */ /* 0x102fe400000108ce */
[----:B------:R-:W-:Y:S07]  /*16450*/  FMUL.FTZ R205, R134, c[0x0][0x2d0] ;  /* 0x0000b40086cd7a20 */ /* 0x000fee0000410000 */
[----:B------:R1:W-:Y:S10]  /*16460*/  MUFU.EX2 R245, R4 ;  /* 0x0000000400f57308 */ /* 0x0003f40000000800 */
[----:B------:R2:W4:Y:S01]  /*16470*/  MUFU.EX2 R133, R0 ;  /* 0x0000000000857308 */ /* 0x0005220000000800 */
[----:B-1----:R-:W-:Y:S09]  /*16480*/  FFMA.FTZ R4, R16, c[0x0][0x2d0], -R206 ;  /* 0x0000b40010047a23 */ /* 0x002ff200000108ce */
[----:B------:R1:W-:Y:S01]  /*16490*/  MUFU.EX2 R247, R4 ;  /* 0x0000000400f77308 */ /* 0x0003e20000000800 */
[----:B--2---:R-:W-:Y:S02]  /*164a0*/  FADD.FTZ R0, -R135, R132 ;  /* 0x0000008487007221 */ /* 0x004fe40000010100 */
[C---:B----4-:R-:W-:Y:S01]  /*164b0*/  FMUL.FTZ R32, R133.reuse, R168 ;  /* 0x000000a885207220 */ /* 0x050fe20000410000 */
[----:B------:R-:W-:Y:S01]  /*164c0*/  MOV R168, R45 ;  /* 0x0000002d00a87202 */ /* 0x000fe20000000f00 */
[----:B------:R-:W-:Y:S01]  /*164d0*/  FMUL.FTZ R2, R0, c[0x0][0x2d0] ;  /* 0x0000b40000027a20 */ /* 0x000fe20000410000 */
[----:B------:R-:W-:Y:S01]  /*164e0*/  FMNMX.FTZ R0, R240, R3, !PT ;  /* 0x00000003f0007209 */ /* 0x000fe20007810000 */
[----:B------:R-:W-:Y:S03]  /*164f0*/  FMUL.FTZ R33, R133, R169 ;  /* 0x000000a985217220 */ /* 0x000fe60000410000 */
[----:B------:R2:W4:Y:S01]  /*16500*/  MUFU.EX2 R132, R2 ;  /* 0x0000000200847308 */ /* 0x0005220000000800 */
[----:B------:R-:W-:Y:S01]  /*16510*/  FMNMX.FTZ R0, R139, R0, !PT ;  /* 0x000000008b007209 */ /* 0x000fe20007810000 */
[C---:B------:R-:W-:Y:S02]  /*16520*/  FMUL.FTZ R68, R133.reuse, R68 ;  /* 0x0000004485447220 */ /* 0x040fe40000410000 */
[C---:B------:R-:W-:Y:S01]  /*16530*/  FMUL.FTZ R69, R133.reuse, R69 ;  /* 0x0000004585457220 */ /* 0x040fe20000410000 */
[----:B------:R-:W-:Y:S01]  /*16540*/  FMNMX.FTZ R0, R204, R0, !PT ;  /* 0x00000000cc007209 */ /* 0x000fe20007810000 */
[C---:B------:R-:W-:Y:S02]  /*16550*/  FMUL.FTZ R80, R133.reuse, R80 ;  /* 0x0000005085507220 */ /* 0x040fe40000410000 */
[----:B------:R-:W-:Y:S02]  /*16560*/  FMUL.FTZ R81, R133, R81 ;  /* 0x0000005185517220 */ /* 0x000fe40000410000 */
[----:B-1----:R-:W-:Y:S01]  /*16570*/  FFMA.FTZ R4, R17, c[0x0][0x2d0], -R206 ;  /* 0x0000b40011047a23 */ /* 0x002fe200000108ce */
[----:B------:R-:W-:Y:S01]  /*16580*/  SHF.L.U32 R17, R27, 0x5, RZ ;  /* 0x000000051b117819 */ /* 0x000fe200000006ff */
[C---:B------:R-:W-:Y:S02]  /*16590*/  FMUL.FTZ R84, R133.reuse, R84 ;  /* 0x0000005485547220 */ /* 0x040fe40000410000 */
[----:B------:R1:W-:Y:S01]  /*165a0*/  MUFU.EX2 R248, R4 ;  /* 0x0000000400f87308 */ /* 0x0003e20000000800 */
[C---:B------:R-:W-:Y:S02]  /*165b0*/  FMUL.FTZ R85, R133.reuse, R85 ;  /* 0x0000005585557220 */ /* 0x040fe40000410000 */
[C---:B------:R-:W-:Y:S02]  /*165c0*/  FMUL.FTZ R96, R133.reuse, R96 ;  /* 0x0000006085607220 */ /* 0x040fe40000410000 */
[C---:B------:R-:W-:Y:S02]  /*165d0*/  FMUL.FTZ R97, R133.reuse, R97 ;  /* 0x0000006185617220 */ /* 0x040fe40000410000 */
[C---:B------:R-:W-:Y:S02]  /*165e0*/  FMUL.FTZ R100, R133.reuse, R100 ;  /* 0x0000006485647220 */ /* 0x040fe40000410000 */
[----:B------:R-:W-:Y:S02]  /*165f0*/  FMUL.FTZ R101, R133, R101 ;  /* 0x0000006585657220 */ /* 0x000fe40000410000 */
[----:B--2---:R-:W-:Y:S02]  /*16600*/  FADD.FTZ R2, -R134, R137 ;  /* 0x0000008986027221 */ /* 0x004fe40000010100 */
[----:B----4-:R-:W-:Y:S02]  /*16610*/  FMUL.FTZ R18, R132, R154 ;  /* 0x0000009a84127220 */ /* 0x010fe40000410000 */
[----:B------:R-:W-:Y:S02]  /*16620*/  FMUL.FTZ R2, R2, c[0x0][0x2d0] ;  /* 0x0000b40002027a20 */ /* 0x000fe40000410000 */
[C---:B------:R-:W-:Y:S02]  /*16630*/  FMUL.FTZ R19, R132.reuse, R155 ;  /* 0x0000009b84137220 */ /* 0x040fe40000410000 */
[----:B------:R2:W4:Y:S01]  /*16640*/  MUFU.EX2 R3, R2 ;  /* 0x0000000200037308 */ /* 0x0005220000000800 */
[C---:B------:R-:W-:Y:S02]  /*16650*/  FMUL.FTZ R70, R132.reuse, R70 ;  /* 0x0000004684467220 */ /* 0x040fe40000410000 */
[C---:B------:R-:W-:Y:S02]  /*16660*/  FMUL.FTZ R71, R132.reuse, R71 ;  /* 0x0000004784477220 */ /* 0x040fe40000410000 */
[--C-:B-1----:R-:W-:Y:S02]  /*16670*/  FFMA.FTZ R4, R217, c[0x0][0x2d0], -R207.reuse ;  /* 0x0000b400d9047a23 */ /* 0x102fe400000108cf */
        /* <DEDUP_REMOVED lines=9> */
[----:B------:R-:W-:Y:S01]  /*16710*/  FMUL.FTZ R112, R133, R112 ;  /* 0x0000007085707220 */ /* 0x000fe20000410000 */
[----:B--2---:R-:W2:Y:S01]  /*16720*/  SHFL.BFLY PT, R2, R0, 0x2, 0x1f ;  /* 0x0c401f0000027f89 */ /* 0x004ea200000e0000 */
[C---:B----4-:R-:W-:Y:S01]  /*16730*/  FMUL.FTZ R24, R3.reuse, R160 ;  /* 0x000000a003187220 */ /* 0x050fe20000410000 */
[----:B------:R-:W-:Y:S01]  /*16740*/  MOV R160, R35 ;  /* 0x0000002300a07202 */ /* 0x000fe20000000f00 */
[C---:B------:R-:W-:Y:S01]  /*16750*/  FMUL.FTZ R25, R3.reuse, R161 ;  /* 0x000000a103197220 */ /* 0x040fe20000410000 */
[----:B------:R-:W-:Y:S01]  /*16760*/  MOV R161, R48 ;  /* 0x0000003000a17202 */ /* 0x000fe20000000f00 */
[C---:B---3--:R-:W-:Y:S01]  /*16770*/  FMUL.FTZ R29, R3.reuse, R165 ;  /* 0x000000a5031d7220 */ /* 0x048fe20000410000 */
[----:B------:R-:W-:Y:S01]  /*16780*/  MOV R165, R46 ;  /* 0x0000002e00a57202 */ /* 0x000fe20000000f00 */
[----:B------:R-:W-:Y:S01]  /*16790*/  FMUL.FTZ R35, R132, R171 ;  /* 0x000000ab84237220 */ /* 0x000fe20000410000 */
[----:B------:R-:W-:Y:S01]  /*167a0*/  MOV R171, R49 ;  /* 0x0000003100ab7202 */ /* 0x000fe20000000f00 */
[----:B------:R-:W-:Y:S01]  /*167b0*/  FMUL.FTZ R45, R3, R181 ;  /* 0x000000b5032d7220 */ /* 0x000fe20000410000 */
[----:B------:R-:W-:Y:S01]  /*167c0*/  MOV R181, R56 ;  /* 0x0000003800b57202 */ /* 0x000fe20000000f00 */
[----:B-1----:R-:W-:Y:S02]  /*167d0*/  FFMA.FTZ R4, R216, c[0x0][0x2d0], -R207 ;  /* 0x0000b400d8047a23 */ /* 0x002fe400000108cf */
[C---:B------:R-:W-:Y:S02]  /*167e0*/  FMUL.FTZ R49, R133.reuse, R185 ;  /* 0x000000b985317220 */ /* 0x040fe40000410000 */
[----:B------:R1:W-:Y:S01]  /*167f0*/  MUFU.EX2 R246, R4 ;  /* 0x0000000400f67308 */ /* 0x0003e20000000800 */
[----:B------:R-:W-:Y:S02]  /*16800*/  FMUL.FTZ R48, R133, R184 ;  /* 0x000000b885307220 */ /* 0x000fe40000410000 */
[C---:B------:R-:W-:Y:S02]  /*16810*/  FMUL.FTZ R56, R3.reuse, R192 ;  /* 0x000000c003387220 */ /* 0x040fe40000410000 */
[C---:B------:R-:W-:Y:S02]  /*16820*/  FMUL.FTZ R72, R3.reuse, R72 ;  /* 0x0000004803487220 */ /* 0x040fe40000410000 */
[C---:B------:R-:W-:Y:S01]  /*16830*/  FMUL.FTZ R73, R3.reuse, R73 ;  /* 0x0000004903497220 */ /* 0x040fe20000410000 */
[----:B--2---:R-:W-:Y:S01]  /*16840*/  FMNMX.FTZ R0, R0, R2, !PT ;  /* 0x0000000200007209 */ /* 0x004fe20007810000 */
[C---:B------:R-:W-:Y:S02]  /*16850*/  FMUL.FTZ R76, R3.reuse, R76 ;  /* 0x0000004c034c7220 */ /* 0x040fe40000410000 */
[C---:B------:R-:W-:Y:S02]  /*16860*/  FMUL.FTZ R77, R3.reuse, R77 ;  /* 0x0000004d034d7220 */ /* 0x040fe40000410000 */
[----:B------:R-:W2:Y:S01]  /*16870*/  SHFL.BFLY PT, R2, R0, 0x1, 0x1f ;  /* 0x0c201f0000027f89 */ /* 0x000ea200000e0000 */
[C---:B------:R-:W-:Y:S02]  /*16880*/  FMUL.FTZ R88, R3.reuse, R88 ;  /* 0x0000005803587220 */ /* 0x040fe40000410000 */
[C---:B------:R-:W-:Y:S02]  /*16890*/  FMUL.FTZ R89, R3.reuse, R89 ;  /* 0x0000005903597220 */ /* 0x040fe40000410000 */
[C---:B------:R-:W-:Y:S02]  /*168a0*/  FMUL.FTZ R92, R3.reuse, R92 ;  /* 0x0000005c035c7220 */ /* 0x040fe40000410000 */
[C---:B------:R-:W-:Y:S02]  /*168b0*/  FMUL.FTZ R93, R3.reuse, R93 ;  /* 0x0000005d035d7220 */ /* 0x040fe40000410000 */
[C---:B------:R-:W-:Y:S01]  /*168c0*/  FMUL.FTZ R104, R3.reuse, R104 ;  /* 0x0000006803687220 */ /* 0x040fe20000410000 */
[----:B-1----:R-:W-:Y:S01]  /*168d0*/  @P0 SHF.R.S32.HI R4, RZ, 0x1f, R129 ;  /* 0x0000001fff040819 */ /* 0x002fe20000011481 */
[C---:B------:R-:W-:Y:S02]  /*168e0*/  FMUL.FTZ R105, R3.reuse, R105 ;  /* 0x0000006903697220 */ /* 0x040fe40000410000 */
[----:B------:R-:W-:Y:S02]  /*168f0*/  FMUL.FTZ R108, R3, R108 ;  /* 0x0000006c036c7220 */ /* 0x000fe40000410000 */
[----:B------:R-:W-:Y:S02]  /*16900*/  @P0 IMAD R7, R4, c[0x0][0x1e0], RZ ;  /* 0x0000780004070a24 */ /* 0x000fe400078e02ff */
[C---:B------:R-:W-:Y:S04]  /*16910*/  @P0 IMAD.WIDE.U32 R4, R129.reuse, c[0x0][0x1e0], RZ ;  /* 0x0000780081040a25 */ /* 0x040fe800078e00ff */
[----:B------:R-:W-:Y:S01]  /*16920*/  @P0 IMAD R7, R129, c[0x0][0x1e4], R7 ;  /* 0x0000790081070a24 */ /* 0x000fe200078e0207 */
[----:B------:R-:W-:Y:S01]  /*16930*/  @P0 SHF.L.U32 R6, R4, 0x6, RZ ;  /* 0x0000000604060819 */ /* 0x000fe200000006ff */
[----:B------:R-:W3:Y:S01]  /*16940*/  LDL.LU R129, [R1+0x94] ;  /* 0x0000940001817983 */ /* 0x000ee20000300800 */
[----:B--2---:R-:W-:Y:S01]  /*16950*/  FMNMX.FTZ R2, R0, R2, !PT ;  /* 0x0000000200027209 */ /* 0x004fe20007810000 */
[----:B------:R-:W-:Y:S01]  /*16960*/  FMUL.FTZ R109, R3, R109 ;  /* 0x0000006d036d7220 */ /* 0x000fe20000410000 */
[----:B------:R-:W-:Y:S01]  /*16970*/  @P0 IADD3 R5, R5, R7, RZ ;  /* 0x0000000705050210 */ /* 0x000fe20007ffe0ff */
[----:B------:R-:W2:Y:S01]  /*16980*/  LDL R16, [R1+0x50] ;  /* 0x0000500001107983 */ /* 0x000ea20000100800 */
[----:B------:R-:W-:Y:S01]  /*16990*/  @P0 IADD3 R7, P1, R6, R28, RZ ;  /* 0x0000001c06070210 */ /* 0x000fe20007f3e0ff */
[----:B------:R-:W-:Y:S01]  /*169a0*/  FMUL.FTZ R137, R2, c[0x0][0x2d0] ;  /* 0x0000b40002897a20 */ /* 0x000fe20000410000 */
[----:B------:R-:W-:Y:S01]  /*169b0*/  @P0 SHF.L.U64.HI R5, R4, 0x6, R5 ;  /* 0x0000000604050819 */ /* 0x000fe20000010205 */
[----:B------:R-:W-:Y:S01]  /*169c0*/  FADD.FTZ R0, -R2, R138 ;  /* 0x0000008a02007221 */ /* 0x000fe20000010100 */
[----:B------:R-:W-:Y:S01]  /*169d0*/  @P0 IADD3 R4, P2, R6, R11, RZ ;  /* 0x0000000b06040210 */ /* 0x000fe20007f5e0ff */
[----:B------:R-:W-:Y:S01]  /*169e0*/  FMUL.FTZ R28, R3, R164 ;  /* 0x000000a4031c7220 */ /* 0x000fe20000410000 */
[----:B------:R-:W-:Y:S01]  /*169f0*/  @P0 LEA R6, P5, R7, c[0x0][0x1c8], 0x1 ;  /* 0x0000720007060a11 */ /* 0x000fe200078a08ff */
[----:B------:R-:W-:Y:S01]  /*16a00*/  FMUL.FTZ R0, R0, c[0x0][0x2d0] ;  /* 0x0000b40000007a20 */ /* 0x000fe20000410000 */
[----:B------:R-:W-:Y:S01]  /*16a10*/  @P0 IADD3.X R9, R5, R9, RZ, P1, !PT ;  /* 0x0000000905090210 */ /* 0x000fe20000ffe4ff */
[----:B------:R-:W-:Y:S01]  /*16a20*/  FMUL.FTZ R113, R133, R113 ;  /* 0x0000007185717220 */ /* 0x000fe20000410000 */
[----:B------:R-:W-:Y:S01]  /*16a30*/  @P0 LEA R8, P1, R4, c[0x0][0x1c8], 0x1 ;  /* 0x0000720004080a11 */ /* 0x000fe200078208ff */
[----:B------:R-:W-:Y:S01]  /*16a40*/  FMUL.FTZ R114, R132, R114 ;  /* 0x0000007284727220 */ /* 0x000fe20000410000 */
[----:B------:R-:W-:Y:S01]  /*16a50*/  @P0 LEA.HI.X R7, R7, c[0x0][0x1cc], R9, 0x1, P5 ;  /* 0x0000730007070a11 */ /* 0x000fe200028f0c09 */
[----:B------:R-:W1:Y:S01]  /*16a60*/  MUFU.EX2 R0, R0 ;  /* 0x0000000000007308 */ /* 0x000e620000000800 */
[----:B------:R-:W-:Y:S01]  /*16a70*/  @P0 IADD3.X R5, R5, R10, RZ, P2, !PT ;  /* 0x0000000a05050210 */ /* 0x000fe200017fe4ff */
[----:B------:R-:W-:Y:S01]  /*16a80*/  FFMA.FTZ R10, R221, c[0x0][0x2d0], -R205 ;  /* 0x0000b400dd0a7a23 */ /* 0x000fe200000108cd */
[----:B------:R-:W-:Y:S01]  /*16a90*/  @P0 SHF.L.U32 R11, R27, 0x5, RZ ;  /* 0x000000051b0b0819 */ /* 0x000fe200000006ff */
[----:B------:R4:W-:Y:S01]  /*16aa0*/  @P0 LDGSTS.E.BYPASS.LTC128B.128 [R252+0x4100], [R6.64], !P4 ;  /* 0x0410000006fc0fae */ /* 0x0009e2000e101d44 */
[----:B------:R-:W-:Y:S01]  /*16ab0*/  @P0 LEA.HI.X R9, R4, c[0x0][0x1cc], R5, 0x1, P1 ;  /* 0x0000730004090a11 */ /* 0x000fe200008f0c05 */
[--C-:B------:R-:W-:Y:S01]  /*16ac0*/  FFMA.FTZ R5, R220, c[0x0][0x2d0], -R205.reuse ;  /* 0x0000b400dc057a23 */ /* 0x100fe200000108cd */
[----:B------:R-:W-:Y:S01]  /*16ad0*/  @P0 IADD3 R4, P1, R6, R11, RZ ;  /* 0x0000000b06040210 */ /* 0x000fe20007f3e0ff */
[----:B------:R-:W-:Y:S01]  /*16ae0*/  FMUL.FTZ R115, R132, R115 ;  /* 0x0000007384737220 */ /* 0x000fe20000410000 */
[----:B------:R-:W-:Y:S01]  /*16af0*/  MOV R138, R22 ;  /* 0x00000016008a7202 */ /* 0x000fe20000000f00 */
[----:B------:R4:W-:Y:S01]  /*16b00*/  MUFU.EX2 R215, R5 ;  /* 0x0000000500d77308 */ /* 0x0009e20000000800 */
[----:B------:R-:W-:Y:S01]  /*16b10*/  MOV R221, R21 ;  /* 0x0000001500dd7202 */ /* 0x000fe20000000f00 */
[----:B------:R4:W-:Y:S01]  /*16b20*/  @P0 LDGSTS.E.BYPASS.LTC128B.128 [R252+0x6100], [R8.64], !P3 ;  /* 0x0610000008fc0fae */ /* 0x0009e2000d901d44 */
[----:B------:R-:W-:Y:S01]  /*16b30*/  MOV R220, R14 ;  /* 0x0000000e00dc7202 */ /* 0x000fe20000000f00 */
[--C-:B------:R-:W-:Y:S01]  /*16b40*/  FFMA.FTZ R14, R218, c[0x0][0x2d0], -R205.reuse ;  /* 0x0000b400da0e7a23 */ /* 0x100fe200000108cd */
[----:B------:R-:W-:Y:S01]  /*16b50*/  MOV R218, R51 ;  /* 0x0000003300da7202 */ /* 0x000fe20000000f00 */
[----:B------:R-:W-:Y:S01]  /*16b60*/  FMUL.FTZ R51, R132, R187 ;  /* 0x000000bb84337220 */ /* 0x000fe20000410000 */
[----:B------:R-:W-:Y:S01]  /*16b70*/  MOV R169, R220 ;  /* 0x000000dc00a97202 */ /* 0x000fe20000000f00 */
[----:B------:R-:W-:Y:S01]  /*16b80*/  FMUL.FTZ R116, R133, R116 ;  /* 0x0000007485747220 */ /* 0x000fe20000410000 */
[----:B------:R-:W-:Y:S01]  /*16b90*/  MOV R220, R44 ;  /* 0x0000002c00dc7202 */ /* 0x000fe20000000f00 */
[----:B------:R4:W-:Y:S01]  /*16ba0*/  MUFU.EX2 R212, R10 ;  /* 0x0000000a00d47308 */ /* 0x0009e20000000800 */
[C---:B------:R-:W-:Y:S01]  /*16bb0*/  FMUL.FTZ R44, R3.reuse, R180 ;  /* 0x000000b4032c7220 */ /* 0x040fe20000410000 */
[----:B------:R-:W-:Y:S01]  /*16bc0*/  MOV R164, R60 ;  /* 0x0000003c00a47202 */ /* 0x000fe20000000f00 */
[C---:B------:R-:W-:Y:S01]  /*16bd0*/  FMUL.FTZ R60, R3.reuse, R196 ;  /* 0x000000c4033c7220 */ /* 0x040fe20000410000 */
[----:B------:R-:W-:Y:S01]  /*16be0*/  MOV R180, R58 ;  /* 0x0000003a00b47202 */ /* 0x000fe20000000f00 */
[C---:B-1----:R-:W-:Y:S01]  /*16bf0*/  FMUL.FTZ R26, R0.reuse, R162 ;  /* 0x000000a2001a7220 */ /* 0x042fe20000410000 */
[----:B------:R-:W-:Y:S01]  /*16c00*/  MOV R162, R67 ;  /* 0x0000004300a27202 */ /* 0x000fe20000000f00 */
[C---:B------:R-:W-:Y:S01]  /*16c10*/  FMUL.FTZ R27, R0.reuse, R163 ;  /* 0x000000a3001b7220 */ /* 0x040fe20000410000 */
[----:B------:R-:W-:Y:S01]  /*16c20*/  MOV R163, R61 ;  /* 0x0000003d00a37202 */ /* 0x000fe20000000f00 */
[----:B------:R-:W-:Y:S01]  /*16c30*/  FMUL.FTZ R30, R0, R166 ;  /* 0x000000a6001e7220 */ /* 0x000fe20000410000 */
[----:B------:R1:W-:Y:S01]  /*16c40*/  MUFU.EX2 R216, R14 ;  /* 0x0000000e00d87308 */ /* 0x0003e20000000800 */
[----:B----4-:R-:W-:Y:S01]  /*16c50*/  @P0 IADD3 R6, P6, R4, R11, RZ ;  /* 0x0000000b04060210 */ /* 0x010fe20007fde0ff */
[----:B------:R-:W-:Y:S01]  /*16c60*/  FMUL.FTZ R31, R0, R167 ;  /* 0x000000a7001f7220 */ /* 0x000fe20000410000 */
[----:B------:R-:W-:Y:S01]  /*16c70*/  MOV R167, R57 ;  /* 0x0000003900a77202 */ /* 0x000fe20000000f00 */
[----:B------:R-:W-:Y:S01]  /*16c80*/  FMUL.FTZ R57, R3, R193 ;  /* 0x000000c103397220 */ /* 0x000fe20000410000 */
[----:B------:R-:W-:Y:S01]  /*16c90*/  @P0 IADD3.X R5, R7, R13, RZ, P1, !PT ;  /* 0x0000000d07050210 */ /* 0x000fe20000ffe4ff */
[----:B------:R-:W-:Y:S01]  /*16ca0*/  FFMA.FTZ R7, R12, c[0x0][0x2d0], -R205 ;  /* 0x0000b4000c077a23 */ /* 0x000fe200000108cd */
[----:B------:R-:W-:Y:S01]  /*16cb0*/  MOV R166, R64 ;  /* 0x0000004000a67202 */ /* 0x000fe20000000f00 */
[----:B------:R-:W-:Y:S01]  /*16cc0*/  FMUL.FTZ R46, R0, R182 ;  /* 0x000000b6002e7220 */ /* 0x000fe20000410000 */
[----:B------:R-:W-:Y:S01]  /*16cd0*/  @P0 IADD3 R9, P1, R17, 0x80, RZ ;  /* 0x0000008011090810 */ /* 0x000fe20007f3e0ff */
[----:B------:R4:W2:Y:S01]  /*16ce0*/  MUFU.EX2 R217, R7 ;  /* 0x0000000700d97308 */ /* 0x0008a20000000800 */
[----:B------:R2:W-:Y:S01]  /*16cf0*/  @P0 LDGSTS.E.BYPASS.LTC128B.128 [R252+0x4900], [R4.64], !P4 ;  /* 0x0490000004fc0fae */ /* 0x0005e2000e101d44 */
[----:B------:R-:W-:Y:S01]  /*16d00*/  @P0 IADD3 R8, P2, R6, R11, RZ ;  /* 0x0000000b06080210 */ /* 0x000fe20007f5e0ff */
[----:B------:R-:W-:Y:S01]  /*16d10*/  FMUL.FTZ R17, R133, R153 ;  /* 0x0000009985117220 */ /* 0x000fe20000410000 */
[----:B------:R-:W-:Y:S01]  /*16d20*/  @P0 IADD3 R10, P5, R4, R9, RZ ;  /* 0x00000009040a0210 */ /* 0x000fe20007fbe0ff */
[----:B------:R-:W-:Y:S01]  /*16d30*/  FMUL.FTZ R61, R3, R197 ;  /* 0x000000c5033d7220 */ /* 0x000fe20000410000 */
[----:B------:R-:W-:Y:S01]  /*16d40*/  MOV R182, R50 ;  /* 0x0000003200b67202 */ /* 0x000fe20000000f00 */
[----:B------:R-:W-:Y:S02]  /*16d50*/  FMUL.FTZ R50, R132, R186 ;  /* 0x000000ba84327220 */ /* 0x000fe40000410000 */
[----:B------:R2:W-:Y:S01]  /*16d60*/  @P0 LDGSTS.E.BYPASS.LTC128B.128 [R252+0x6900], [R4.64+0x80], !P3 ;  /* 0x0690008004fc0fae */ /* 0x0005e2000d901d44 */
[C---:B------:R-:W-:Y:S02]  /*16d70*/  FMUL.FTZ R58, R0.reuse, R194 ;  /* 0x000000c2003a7220 */ /* 0x040fe40000410000 */
[----:B------:R-:W-:Y:S02]  /*16d80*/  FMUL.FTZ R64, R133, R200 ;  /* 0x000000c885407220 */ /* 0x000fe40000410000 */
[----:B-1----:R-:W-:Y:S02]  /*16d90*/  FMUL.FTZ R14, R0, R150 ;  /* 0x00000096000e7220 */ /* 0x002fe40000410000 */
[----:B------:R-:W-:Y:S02]  /*16da0*/  FMUL.FTZ R67, R132, R203 ;  /* 0x000000cb84437220 */ /* 0x000fe40000410000 */
[C---:B------:R-:W-:Y:S02]  /*16db0*/  FMUL.FTZ R74, R0.reuse, R74 ;  /* 0x0000004a004a7220 */ /* 0x040fe40000410000 */
[C---:B------:R-:W-:Y:S02]  /*16dc0*/  FMUL.FTZ R75, R0.reuse, R75 ;  /* 0x0000004b004b7220 */ /* 0x040fe40000410000 */
[C---:B------:R-:W-:Y:S01]  /*16dd0*/  FMUL.FTZ R78, R0.reuse, R78 ;  /* 0x0000004e004e7220 */ /* 0x040fe20000410000 */
[----:B----4-:R-:W-:Y:S01]  /*16de0*/  @P0 IADD3.X R7, R5, R13, RZ, P6, !PT ;  /* 0x0000000d05070210 */ /* 0x010fe200037fe4ff */
[C---:B------:R-:W-:Y:S02]  /*16df0*/  FMUL.FTZ R79, R0.reuse, R79 ;  /* 0x0000004f004f7220 */ /* 0x040fe40000410000 */
[C---:B------:R-:W-:Y:S02]  /*16e00*/  FMUL.FTZ R90, R0.reuse, R90 ;  /* 0x0000005a005a7220 */ /* 0x040fe40000410000 */
[----:B------:R1:W-:Y:S01]  /*16e10*/  @P0 LDGSTS.E.BYPASS.LTC128B.128 [R252+0x5100], [R6.64], !P4 ;  /* 0x0510000006fc0fae */ /* 0x0003e2000e101d44 */
[C---:B------:R-:W-:Y:S02]  /*16e20*/  FMUL.FTZ R91, R0.reuse, R91 ;  /* 0x0000005b005b7220 */ /* 0x040fe40000410000 */
[C---:B------:R-:W-:Y:S02]  /*16e30*/  FMUL.FTZ R94, R0.reuse, R94 ;  /* 0x0000005e005e7220 */ /* 0x040fe40000410000 */
[C---:B------:R-:W-:Y:S02]  /*16e40*/  FMUL.FTZ R95, R0.reuse, R95 ;  /* 0x0000005f005f7220 */ /* 0x040fe40000410000 */
[C---:B------:R-:W-:Y:S02]  /*16e50*/  FMUL.FTZ R106, R0.reuse, R106 ;  /* 0x0000006a006a7220 */ /* 0x040fe40000410000 */
[C---:B------:R-:W-:Y:S02]  /*16e60*/  FMUL.FTZ R107, R0.reuse, R107 ;  /* 0x0000006b006b7220 */ /* 0x040fe40000410000 */
[C---:B------:R-:W-:Y:S02]  /*16e70*/  FMUL.FTZ R110, R0.reuse, R110 ;  /* 0x0000006e006e7220 */ /* 0x040fe40000410000 */
[----:B------:R-:W-:Y:S02]  /*16e80*/  FMUL.FTZ R111, R0, R111 ;  /* 0x0000006f006f7220 */ /* 0x000fe40000410000 */
[----:B------:R-:W-:Y:S02]  /*16e90*/  FMUL.FTZ R117, R133, R117 ;  /* 0x0000007585757220 */ /* 0x000fe40000410000 */
[C---:B------:R-:W-:Y:S02]  /*16ea0*/  FMUL.FTZ R118, R132.reuse, R118 ;  /* 0x0000007684767220 */ /* 0x040fe40000410000 */
[----:B------:R-:W-:Y:S02]  /*16eb0*/  FMUL.FTZ R119, R132, R119 ;  /* 0x0000007784777220 */ /* 0x000fe40000410000 */
        /* <DEDUP_REMOVED lines=8> */
[----:B------:R-:W-:Y:S02]  /*16f40*/  FMUL.FTZ R128, R133, R128 ;  /* 0x0000008085807220 */ /* 0x000fe40000410000 */
[--C-:B------:R-:W-:Y:S06]  /*16f50*/  FFMA.FTZ R139, R139, c[0x0][0x2d0], -R137.reuse ;  /* 0x0000b4008b8b7a23 */ /* 0x100fec0000010889 */
[----:B------:R-:W-:Y:S01]  /*16f60*/  MUFU.EX2 R139, R139 ;  /* 0x0000008b008b7308 */ /* 0x000fe20000000800 */
[C---:B---3--:R-:W-:Y:S01]  /*16f70*/  FMUL.FTZ R129, R133.reuse, R129 ;  /* 0x0000008185817220 */ /* 0x048fe20000410000 */
[----:B--2---:R-:W-:Y:S01]  /*16f80*/  @P0 IADD3.X R12, RZ, R16, RZ, P1, !PT ;  /* 0x00000010ff0c0210 */ /* 0x004fe20000ffe4ff */
[----:B------:R-:W-:Y:S01]  /*16f90*/  FMUL.FTZ R16, R133, R152 ;  /* 0x0000009885107220 */ /* 0x000fe20000410000 */
[----:B------:R-:W-:Y:S01]  /*16fa0*/  @P0 IADD3 R4, P1, R6, R9, RZ ;  /* 0x0000000906040210 */ /* 0x000fe20007f3e0ff */
[--C-:B-1----:R-:W-:Y:S01]  /*16fb0*/  FFMA.FTZ R6, R222, c[0x0][0x2d0], -R137.reuse ;  /* 0x0000b400de067a23 */ /* 0x102fe20000010889 */
[-C--:B------:R-:W-:Y:S02]  /*16fc0*/  @P0 IADD3.X R11, R5, R12.reuse, RZ, P5, !PT ;  /* 0x0000000c050b0210 */ /* 0x080fe40002ffe4ff */
[C---:B------:R-:W-:Y:S02]  /*16fd0*/  @P0 IADD3.X R9, R7.reuse, R13, RZ, P2, !PT ;  /* 0x0000000d07090210 */ /* 0x040fe400017fe4ff */
[----:B------:R1:W-:Y:S01]  /*16fe0*/  MUFU.EX2 R208, R6 ;  /* 0x0000000600d07308 */ /* 0x0003e20000000800 */
[----:B------:R-:W-:Y:S01]  /*16ff0*/  @P0 IADD3.X R5, R7, R12, RZ, P1, !PT ;  /* 0x0000000c07050210 */ /* 0x000fe20000ffe4ff */
[----:B------:R2:W-:Y:S01]  /*17000*/  @P0 LDGSTS.E.BYPASS.LTC128B.128 [R252+0x7100], [R10.64], !P3 ;  /* 0x071000000afc0fae */ /* 0x0005e2000d901d44 */
[----:B------:R-:W-:Y:S01]  /*17010*/  FMUL.FTZ R7, R132, R147 ;  /* 0x0000009384077220 */ /* 0x000fe20000410000 */
[----:B------:R-:W-:Y:S01]  /*17020*/  F2FP.BF16.PACK_AB R147, R232, R241 ;  /* 0x000000f1e893723e */ /* 0x000fe200000010ff */
[C---:B------:R-:W-:Y:S01]  /*17030*/  FMUL.FTZ R12, R3.reuse, R148 ;  /* 0x00000094030c7220 */ /* 0x040fe20000410000 */
[----:B------:R-:W-:Y:S01]  /*17040*/  MOV R222, R40 ;  /* 0x0000002800de7202 */ /* 0x000fe20000000f00 */
[C---:B------:R-:W-:Y:S02]  /*17050*/  FMUL.FTZ R13, R3.reuse, R149 ;  /* 0x00000095030d7220 */ /* 0x040fe40000410000 */
[C---:B------:R-:W-:Y:S01]  /*17060*/  FMUL.FTZ R40, R3.reuse, R176 ;  /* 0x000000b003287220 */ /* 0x040fe20000410000 */
[----:B------:R3:W-:Y:S08]  /*17070*/  @P0 LDGSTS.E.BYPASS.LTC128B.128 [R252+0x5900], [R8.64], !P4 ;  /* 0x0590000008fc0fae */ /* 0x0007f0000e101d44 */
[----:B------:R4:W-:Y:S01]  /*17080*/  @P0 LDGSTS.E.BYPASS.LTC128B.128 [R252+0x7900], [R4.64], !P3 ;  /* 0x0790000004fc0fae */ /* 0x0009e2000d901d44 */
[----:B-1----:R-:W-:Y:S01]  /*17090*/  FMUL.FTZ R6, R132, R146 ;  /* 0x0000009284067220 */ /* 0x002fe20000410000 */
[----:B------:R-:W-:Y:S06]  /*170a0*/  F2FP.BF16.PACK_AB R146, R248, R247 ;  /* 0x000000f7f892723e */ /* 0x000fec00000010ff */
[----:B------:R-:W1:Y:S01]  /*170b0*/  LDSM.16.MT88.4 R20, [R233+0x100] ;  /* 0x00010000e914783b */ /* 0x000e620000004200 */
[----:B--2---:R-:W-:Y:S01]  /*170c0*/  FMUL.FTZ R10, R0, R142 ;  /* 0x0000008e000a7220 */ /* 0x004fe20000410000 */
[----:B------:R-:W-:Y:S01]  /*170d0*/  F2FP.BF16.PACK_AB R142, R216, R217 ;  /* 0x000000d9d88e723e */ /* 0x000fe200000010ff */
[----:B------:R-:W-:Y:S05]  /*170e0*/  FMUL.FTZ R11, R0, R143 ;  /* 0x0000008f000b7220 */ /* 0x000fea0000410000 */
[----:B------:R-:W2:Y:S01]  /*170f0*/  LDSM.16.MT88.4 R36, [R234+0x100] ;  /* 0x00010000ea24783b */ /* 0x000ea20000004200 */
[----:B---3--:R-:W-:Y:S01]  /*17100*/  FMUL.FTZ R8, R3, R140 ;  /* 0x0000008c03087220 */ /* 0x008fe20000410000 */
[----:B------:R-:W-:Y:S01]  /*17110*/  F2FP.BF16.PACK_AB R140, R215, R212 ;  /* 0x000000d4d78c723e */ /* 0x000fe200000010ff */
[----:B------:R-:W-:Y:S05]  /*17120*/  FMUL.FTZ R9, R3, R141 ;  /* 0x0000008d03097220 */ /* 0x000fea0000410000 */
[----:B------:R-:W3:Y:S01]  /*17130*/  LDSM.16.MT88.4 R52, [R236+0x100] ;  /* 0x00010000ec34783b */ /* 0x000ee20000004200 */
[--C-:B----4-:R-:W-:Y:S01]  /*17140*/  FFMA.FTZ R4, R223, c[0x0][0x2d0], -R137.reuse ;  /* 0x0000b400df047a23 */ /* 0x110fe20000010889 */
[----:B------:R-:W-:Y:S01]  /*17150*/  MOV R223, R221 ;  /* 0x000000dd00df7202 */ /* 0x000fe20000000f00 */
[----:B------:R-:W-:Y:S01]  /*17160*/  FMUL.FTZ R5, R133, R145 ;  /* 0x0000009185057220 */ /* 0x000fe20000410000 */
[----:B------:R-:W-:Y:S01]  /*17170*/  F2FP.BF16.PACK_AB R145, R246, R213 ;  /* 0x000000d5f691723e */ /* 0x000fe200000010ff */
[----:B------:R4:W1:Y:S03]  /*17180*/  MUFU.EX2 R209, R4 ;  /* 0x0000000400d17308 */ /* 0x0008660000000800 */
[----:B------:R-:W-:Y:S01]  /*17190*/  LDSM.16.MT88.4 R152, [R233+0x2100] ;  /* 0x00210000e998783b */ /* 0x000fe20000004200 */
[----:B------:R-:W-:Y:S01]  /*171a0*/  MOV R221, R63 ;  /* 0x0000003f00dd7202 */ /* 0x000fe20000000f00 */
[C---:B------:R-:W-:Y:S06]  /*171b0*/  FMUL.FTZ R63, R0.reuse, R199 ;  /* 0x000000c7003f7220 */ /* 0x040fec0000410000 */
[----:B------:R-:W0:Y:S01]  /*171c0*/  LDGDEPBAR ;  /* 0x00000000000079af */ /* 0x000e220000000000 */
[--C-:B----4-:R-:W-:Y:S01]  /*171d0*/  FFMA.FTZ R4, R219, c[0x0][0x2d0], -R137.reuse ;  /* 0x0000b400db047a23 */ /* 0x110fe20000010889 */
[----:B-1----:R-:W-:Y:S02]  /*171e0*/  F2FP.BF16.PACK_AB R141, R209, R208 ;  /* 0x000000d0d18d723e */ /* 0x002fe400000010ff */
[----:B------:R-:W-:Y:S01]  /*171f0*/  MOV R219, R42 ;  /* 0x0000002a00db7202 */ /* 0x000fe20000000f00 */
[----:B------:R1:W-:Y:S01]  /*17200*/  MUFU.EX2 R210, R4 ;  /* 0x0000000400d27308 */ /* 0x0003e20000000800 */
[C---:B------:R-:W-:Y:S02]  /*17210*/  FMUL.FTZ R42, R0.reuse, R178 ;  /* 0x000000b2002a7220 */ /* 0x040fe40000410000 */
[----:B-1----:R-:W-:Y:S02]  /*17220*/  FFMA.FTZ R4, R15, c[0x0][0x2d0], -R137 ;  /* 0x0000b4000f047a23 */ /* 0x002fe40000010889 */
[----:B------:R-:W-:Y:S05]  /*17230*/  FMUL.FTZ R15, R0, R151 ;  /* 0x00000097000f7220 */ /* 0x000fea0000410000 */
[----:B------:R1:W4:Y:S01]  /*17240*/  MUFU.EX2 R211, R4 ;  /* 0x0000000400d37308 */ /* 0x0003220000000800 */
[----:B------:R-:W2:Y:S01]  /*17250*/  LDSM.16.MT88.4 R148, [R235+0x100] ;  /* 0x00010000eb94783b */ /* 0x000ea20000004200 */
[----:B-1----:R-:W-:Y:S01]  /*17260*/  FMUL.FTZ R4, R133, R144 ;  /* 0x0000009085047220 */ /* 0x002fe20000410000 */
[----:B------:R-:W-:Y:S02]  /*17270*/  F2FP.BF16.PACK_AB R144, R245, R214 ;  /* 0x000000d6f590723e */ /* 0x000fe400000010ff */
[----:B----4-:R-:W-:Y:S05]  /*17280*/  F2FP.BF16.PACK_AB R143, R211, R210 ;  /* 0x000000d2d38f723e */ /* 0x010fea00000010ff */
[-C--:B------:R-:W-:Y:S08]  /*17290*/  HMMA.16816.F32.BF16 R4, R144, R20.reuse, R4 ;  /* 0x000000149004723c */ /* 0x080ff00000041804 */
[C---:B------:R-:W-:Y:S07]  /*172a0*/  HMMA.16816.F32.BF16 R8, R140.reuse, R20, R8 ;  /* 0x000000148c08723c */ /* 0x040fee0000041808 */
[C---:B------:R-:W-:Y:S01]  /*172b0*/  FMUL.FTZ R20, R133.reuse, R156 ;  /* 0x0000009c85147220 */ /* 0x040fe20000410000 */
[-C--:B------:R-:W-:Y:S04]  /*172c0*/  HMMA.16816.F32.BF16 R12, R140, R22.reuse, R12 ;  /* 0x000000168c0c723c */ /* 0x080fe8000004180c */
[----:B------:R-:W-:Y:S01]  /*172d0*/  MOV R156, R138 ;  /* 0x0000008a009c7202 */ /* 0x000fe20000000f00 */
[----:B------:R-:W-:Y:S01]  /*172e0*/  FMUL.FTZ R21, R133, R157 ;  /* 0x0000009d85157220 */ /* 0x000fe20000410000 */
[----:B------:R-:W-:Y:S01]  /*172f0*/  MOV R157, R62 ;  /* 0x0000003e009d7202 */ /* 0x000fe20000000f00 */
[--C-:B------:R-:W-:Y:S01]  /*17300*/  FFMA.FTZ R138, R226, c[0x0][0x2d0], -R206.reuse ;  /* 0x0000b400e28a7a23 */ /* 0x100fe200000108ce */
[C---:B------:R-:W-:Y:S03]  /*17310*/  HMMA.16816.F32.BF16 R16, R144.reuse, R22, R16 ;  /* 0x000000169010723c */ /* 0x040fe60000041810 */
[----:B------:R1:W-:Y:S01]  /*17320*/  MUFU.EX2 R176, R138 ;  /* 0x0000008a00b07308 */ /* 0x0003e20000000800 */
[----:B------:R-:W-:Y:S03]  /*17330*/  FMUL.FTZ R62, R0, R198 ;  /* 0x000000c6003e7220 */ /* 0x000fe60000410000 */
[C---:B------:R-:W-:Y:S01]  /*17340*/  FMUL.FTZ R22, R132.reuse, R158 ;  /* 0x0000009e84167220 */ /* 0x040fe20000410000 */
[----:B------:R-:W-:Y:S01]  /*17350*/  MOV R158, R59 ;  /* 0x0000003b009e7202 */ /* 0x000fe20000000f00 */
[C---:B------:R-:W-:Y:S03]  /*17360*/  FMUL.FTZ R23, R132.reuse, R159 ;  /* 0x0000009f84177220 */ /* 0x040fe60000410000 */
[----:B------:R-:W-:Y:S01]  /*17370*/  MOV R159, R34 ;  /* 0x00000022009f7202 */ /* 0x000fe20000000f00 */
[----:B------:R-:W-:Y:S01]  /*17380*/  FMUL.FTZ R34, R132, R170 ;  /* 0x000000aa84227220 */ /* 0x000fe20000410000 */
[----:B------:R-:W-:Y:S01]  /*17390*/  MOV R170, R41 ;  /* 0x0000002900aa7202 */ /* 0x000fe20000000f00 */
[----:B------:R-:W-:Y:S01]  /*173a0*/  FMUL.FTZ R41, R3, R177 ;  /* 0x000000b103297220 */ /* 0x000fe20000410000 */
[-C--:B--2---:R-:W-:Y:S03]  /*173b0*/  HMMA.16816.F32.BF16 R20, R144, R36.reuse, R20 ;  /* 0x000000249014723c */ /* 0x084fe60000041814 */
[C---:B------:R-:W-:Y:S01]  /*173c0*/  FMUL.FTZ R59, R0.reuse, R195 ;  /* 0x000000c3003b7220 */ /* 0x040fe20000410000 */
[----:B------:R-:W-:Y:S01]  /*173d0*/  MOV R177, R43 ;  /* 0x0000002b00b17202 */ /* 0x000fe20000000f00 */
[----:B------:R-:W-:Y:S03]  /*173e0*/  FMUL.FTZ R43, R0, R179 ;  /* 0x000000b3002b7220 */ /* 0x000fe60000410000 */
[C---:B------:R-:W-:Y:S04]  /*173f0*/  HMMA.16816.F32.BF16 R24, R140.reuse, R36, R24 ;  /* 0x000000248c18723c */ /* 0x040fe80000041818 */
[--C-:B-1----:R-:W-:Y:S03]  /*17400*/  FFMA.FTZ R138, R227, c[0x0][0x2d0], -R206.reuse ;  /* 0x0000b400e38a7a23 */ /* 0x102fe600000108ce */
[C---:B------:R-:W-:Y:S01]  /*17410*/  FMUL.FTZ R36, R133.reuse, R172 ;  /* 0x000000ac85247220 */ /* 0x040fe20000410000 */
[-C--:B------:R-:W-:Y:S04]  /*17420*/  HMMA.16816.F32.BF16 R28, R140, R38.reuse, R28 ;  /* 0x000000268c1c723c */ /* 0x080fe8000004181c */
[C---:B------:R-:W-:Y:S01]  /*17430*/  FMUL.FTZ R37, R133.reuse, R173 ;  /* 0x000000ad85257220 */ /* 0x040fe20000410000 */
[----:B------:R-:W-:Y:S01]  /*17440*/  MOV R172, R66 ;  /* 0x0000004200ac7202 */ /* 0x000fe20000000f00 */
[C---:B------:R-:W-:Y:S01]  /*17450*/  FMUL.FTZ R66, R132.reuse, R202 ;  /* 0x000000ca84427220 */ /* 0x040fe20000410000 */
[----:B------:R-:W-:Y:S01]  /*17460*/  MOV R173, R65 ;  /* 0x0000004100ad7202 */ /* 0x000fe20000000f00 */
[C---:B------:R-:W-:Y:S04]  /*17470*/  HMMA.16816.F32.BF16 R32, R144.reuse, R38, R32 ;  /* 0x000000269020723c */ /* 0x040fe80000041820 */
[C---:B------:R-:W-:Y:S03]  /*17480*/  FMUL.FTZ R65, R133.reuse, R201 ;  /* 0x000000c985417220 */ /* 0x040fe60000410000 */
[----:B------:R-:W-:Y:S01]  /*17490*/  FMUL.FTZ R39, R132, R175 ;  /* 0x000000af84277220 */ /* 0x000fe20000410000 */
[----:B------:R-:W-:Y:S01]  /*174a0*/  MOV R175, R47 ;  /* 0x0000002f00af7202 */ /* 0x000fe20000000f00 */
[----:B------:R-:W-:Y:S03]  /*174b0*/  FMUL.FTZ R47, R0, R183 ;  /* 0x000000b7002f7220 */ /* 0x000fe60000410000 */
[----:B------:R-:W-:Y:S01]  /*174c0*/  MOV R183, R250 ;  /* 0x000000fa00b77202 */ /* 0x000fe20000000f00 */
[----:B------:R-:W-:Y:S01]  /*174d0*/  FMUL.FTZ R38, R132, R174 ;  /* 0x000000ae84267220 */ /* 0x000fe20000410000 */
[----:B------:R1:W2:Y:S01]  /*174e0*/  MUFU.EX2 R250, R138 ;  /* 0x0000008a00fa7308 */ /* 0x0002a20000000800 */
[----:B------:R-:W-:Y:S05]  /*174f0*/  MOV R174, R251 ;  /* 0x000000fb00ae7202 */ /* 0x000fea0000000f00 */
[-C--:B---3--:R-:W-:Y:S08]  /*17500*/  HMMA.16816.F32.BF16 R36, R144, R52.reuse, R36 ;  /* 0x000000349024723c */ /* 0x088ff00000041824 */
[C---:B------:R-:W-:Y:S07]  /*17510*/  HMMA.16816.F32.BF16 R40, R140.reuse, R52, R40 ;  /* 0x000000348c28723c */ /* 0x040fee0000041828 */
[C---:B------:R-:W-:Y:S01]  /*17520*/  FMUL.FTZ R52, R133.reuse, R188 ;  /* 0x000000bc85347220 */ /* 0x040fe20000410000 */
[-C--:B------:R-:W-:Y:S04]  /*17530*/  HMMA.16816.F32.BF16 R44, R140, R54.reuse, R44 ;  /* 0x000000368c2c723c */ /* 0x080fe8000004182c */
[--C-:B-1----:R-:W-:Y:S02]  /*17540*/  FFMA.FTZ R138, R224, c[0x0][0x2d0], -R206.reuse ;  /* 0x0000b400e08a7a23 */ /* 0x102fe400000108ce */
[----:B------:R-:W-:Y:S02]  /*17550*/  FMUL.FTZ R53, R133, R189 ;  /* 0x000000bd85357220 */ /* 0x000fe40000410000 */
[C---:B------:R-:W-:Y:S01]  /*17560*/  HMMA.16816.F32.BF16 R48, R144.reuse, R54, R48 ;  /* 0x000000369030723c */ /* 0x040fe20000041830 */
[----:B------:R1:W-:Y:S06]  /*17570*/  MUFU.EX2 R179, R138 ;  /* 0x0000008a00b37308 */ /* 0x0003ec0000000800 */
[C---:B------:R-:W-:Y:S02]  /*17580*/  FMUL.FTZ R55, R132.reuse, R191 ;  /* 0x000000bf84377220 */ /* 0x040fe40000410000 */
[----:B------:R-:W-:Y:S07]  /*17590*/  FMUL.FTZ R54, R132, R190 ;  /* 0x000000be84367220 */ /* 0x000fee0000410000 */
[-C--:B------:R-:W-:Y:S08]  /*175a0*/  HMMA.16816.F32.BF16 R52, R144, R148.reuse, R52 ;  /* 0x000000949034723c */ /* 0x080ff00000041834 */
[C---:B------:R-:W-:Y:S04]  /*175b0*/  HMMA.16816.F32.BF16 R56, R140.reuse, R148, R56 ;  /* 0x000000948c38723c */ /* 0x040fe80000041838 */
[--C-:B-1----:R-:W-:Y:S04]  /*175c0*/  FFMA.FTZ R138, R225, c[0x0][0x2d0], -R206.reuse ;  /* 0x0000b400e18a7a23 */ /* 0x102fe800000108ce */
[-C--:B------:R-:W-:Y:S01]  /*175d0*/  HMMA.16816.F32.BF16 R60, R140, R150.reuse, R60 ;  /* 0x000000968c3c723c */ /* 0x080fe2000004183c */
[----:B------:R1:W-:Y:S07]  /*175e0*/  MUFU.EX2 R193, R138 ;  /* 0x0000008a00c17308 */ /* 0x0003ee0000000800 */
[C---:B------:R-:W-:Y:S01]  /*175f0*/  HMMA.16816.F32.BF16 R64, R144.reuse, R150, R64 ;  /* 0x000000969040723c */ /* 0x040fe20000041840 */
[----:B------:R-:W3:Y:S07]  /*17600*/  LDSM.16.MT88.4 R148, [R234+0x2100] ;  /* 0x00210000ea94783b */ /* 0x000eee0000004200 */
[-C--:B------:R-:W-:Y:S08]  /*17610*/  HMMA.16816.F32.BF16 R68, R144, R152.reuse, R68 ;  /* 0x000000989044723c */ /* 0x080ff00000041844 */
[C---:B------:R-:W-:Y:S04]  /*17620*/  HMMA.16816.F32.BF16 R72, R140.reuse, R152, R72 ;  /* 0x000000988c48723c */ /* 0x040fe80000041848 */
[--C-:B-1----:R-:W-:Y:S04]  /*17630*/  FFMA.FTZ R138, R231, c[0x0][0x2d0], -R207.reuse ;  /* 0x0000b400e78a7a23 */ /* 0x102fe800000108cf */
[-C--:B------:R-:W-:Y:S01]  /*17640*/  HMMA.16816.F32.BF16 R76, R140, R154.reuse, R76 ;  /* 0x0000009a8c4c723c */ /* 0x080fe2000004184c */
[----:B------:R1:W-:Y:S07]  /*17650*/  MUFU.EX2 R191, R138 ;  /* 0x0000008a00bf7308 */ /* 0x0003ee0000000800 */
[C---:B------:R-:W-:Y:S01]  /*17660*/  HMMA.16816.F32.BF16 R80, R144.reuse, R154, R80 ;  /* 0x0000009a9050723c */ /* 0x040fe20000041850 */
[----:B------:R-:W4:Y:S07]  /*17670*/  LDSM.16.MT88.4 R152, [R236+0x2100] ;  /* 0x00210000ec98783b */ /* 0x000f2e0000004200 */
[-C--:B---3--:R-:W-:Y:S08]  /*17680*/  HMMA.16816.F32.BF16 R84, R144, R148.reuse, R84 ;  /* 0x000000949054723c */ /* 0x088ff00000041854 */
[C---:B------:R-:W-:Y:S04]  /*17690*/  HMMA.16816.F32.BF16 R88, R140.reuse, R148, R88 ;  /* 0x000000948c58723c */ /* 0x040fe80000041858 */
[--C-:B-1----:R-:W-:Y:S04]  /*176a0*/  FFMA.FTZ R138, R230, c[0x0][0x2d0], -R207.reuse ;  /* 0x0000b400e68a7a23 */ /* 0x102fe800000108cf */
[-C--:B------:R-:W-:Y:S01]  /*176b0*/  HMMA.16816.F32.BF16 R92, R140, R150.reuse, R92 ;  /* 0x000000968c5c723c */ /* 0x080fe2000004185c */
[----:B------:R1:W3:Y:S07]  /*176c0*/  MUFU.EX2 R251, R138 ;  /* 0x0000008a00fb7308 */ /* 0x0002ee0000000800 */
[C---:B------:R-:W-:Y:S01]  /*176d0*/  HMMA.16816.F32.BF16 R96, R144.reuse, R150, R96 ;  /* 0x000000969060723c */ /* 0x040fe20000041860 */
[----:B------:R-:W2:Y:S07]  /*176e0*/  LDSM.16.MT88.4 R148, [R235+0x2100] ;  /* 0x00210000eb94783b */ /* 0x000eae0000004200 */
[-C--:B----4-:R-:W-:Y:S08]  /*176f0*/  HMMA.16816.F32.BF16 R100, R144, R152.reuse, R100 ;  /* 0x000000989064723c */ /* 0x090ff00000041864 */
[C---:B------:R-:W-:Y:S04]  /*17700*/  HMMA.16816.F32.BF16 R104, R140.reuse, R152, R104 ;  /* 0x000000988c68723c */ /* 0x040fe80000041868 */
[--C-:B-1----:R-:W-:Y:S04]  /*17710*/  FFMA.FTZ R138, R228, c[0x0][0x2d0], -R207.reuse ;  /* 0x0000b400e48a7a23 */ /* 0x102fe800000108cf */
[-C--:B------:R-:W-:Y:S01]  /*17720*/  HMMA.16816.F32.BF16 R108, R140, R154.reuse, R108 ;  /* 0x0000009a8c6c723c */ /* 0x080fe2000004186c */
[----:B------:R1:W-:Y:S07]  /*17730*/  MUFU.EX2 R178, R138 ;  /* 0x0000008a00b27308 */ /* 0x0003ee0000000800 */
[C---:B------:R-:W-:Y:S01]  /*17740*/  HMMA.16816.F32.BF16 R112, R144.reuse, R154, R112 ;  /* 0x0000009a9070723c */ /* 0x040fe20000041870 */
[----:B------:R-:W4:Y:S07]  /*17750*/  LDSM.16.MT88.4 R152, [R233+0x900] ;  /* 0x00090000e998783b */ /* 0x000f2e0000004200 */
[-C--:B--2---:R-:W-:Y:S08]  /*17760*/  HMMA.16816.F32.BF16 R116, R144, R148.reuse, R116 ;  /* 0x000000949074723c */ /* 0x084ff00000041874 */
[C---:B------:R-:W-:Y:S04]  /*17770*/  HMMA.16816.F32.BF16 R120, R140.reuse, R148, R120 ;  /* 0x000000948c78723c */ /* 0x040fe80000041878 */
[----:B-1----:R-:W-:Y:S04]  /*17780*/  FFMA.FTZ R138, R229, c[0x0][0x2d0], -R207 ;  /* 0x0000b400e58a7a23 */ /* 0x002fe800000108cf */
[-C--:B------:R-:W-:Y:S01]  /*17790*/  HMMA.16816.F32.BF16 R124, R140, R150.reuse, R124 ;  /* 0x000000968c7c723c */ /* 0x080fe2000004187c */
[----:B------:R1:W2:Y:S06]  /*177a0*/  MUFU.EX2 R196, R138 ;  /* 0x0000008a00c47308 */ /* 0x0002ac0000000800 */
[----:B------:R-:W-:Y:S02]  /*177b0*/  F2FP.BF16.PACK_AB R140, R250, R176 ;  /* 0x000000b0fa8c723e */ /* 0x000fe400000010ff */
[----:B---3--:R-:W-:Y:S03]  /*177c0*/  F2FP.BF16.PACK_AB R141, R251, R191 ;  /* 0x000000bffb8d723e */ /* 0x008fe600000010ff */
[----:B------:R-:W-:Y:S01]  /*177d0*/  F2FP.BF16.PACK_AB R142, R193, R179 ;  /* 0x000000b3c18e723e */ /* 0x000fe200000010ff */
[--C-:B-1----:R-:W-:Y:S01]  /*177e0*/  FFMA.FTZ R138, R183, c[0x0][0x2d0], -R205.reuse ;  /* 0x0000b400b78a7a23 */ /* 0x102fe200000108cd */
[----:B------:R-:W-:Y:S02]  /*177f0*/  MOV R183, R182 ;  /* 0x000000b600b77202 */ /* 0x000fe40000000f00 */
[----:B------:R-:W-:Y:S02]  /*17800*/  MOV R182, R181 ;  /* 0x000000b500b67202 */ /* 0x000fe40000000f00 */
[----:B------:R-:W-:Y:S02]  /*17810*/  MOV R181, R180 ;  /* 0x000000b400b57202 */ /* 0x000fe40000000f00 */
[----:B------:R-:W-:Y:S02]  /*17820*/  MOV R180, R177 ;  /* 0x000000b100b47202 */ /* 0x000fe40000000f00 */
[----:B------:R-:W-:Y:S02]  /*17830*/  MOV R177, R239 ;  /* 0x000000ef00b17202 */ /* 0x000fe40000000f00 */
[----:B------:R1:W-:Y:S01]  /*17840*/  MUFU.EX2 R239, R138 ;  /* 0x0000008a00ef7308 */ /* 0x0003e20000000800 */
[----:B--2---:R-:W-:Y:S01]  /*17850*/  F2FP.BF16.PACK_AB R143, R196, R178 ;  /* 0x000000b2c48f723e */ /* 0x004fe200000010ff */
[--C-:B-1----:R-:W-:Y:S01]  /*17860*/  FFMA.FTZ R138, R183, c[0x0][0x2d0], -R205.reuse ;  /* 0x0000b400b78a7a23 */ /* 0x102fe200000108cd */
[----:B------:R-:W-:Y:S02]  /*17870*/  MOV R183, R182 ;  /* 0x000000b600b77202 */ /* 0x000fe40000000f00 */
[----:B------:R-:W-:Y:S02]  /*17880*/  MOV R182, R181 ;  /* 0x000000b500b67202 */ /* 0x000fe40000000f00 */
[----:B------:R-:W-:Y:S02]  /*17890*/  MOV R181, R180 ;  /* 0x000000b400b57202 */ /* 0x000fe40000000f00 */
        /* <DEDUP_REMOVED lines=8> */
[----:B------:R-:W-:Y:S02]  /*17920*/  MOV R218, R130 ;  /* 0x0000008200da7202 */ /* 0x000fe40000000f00 */
[----:B------:R-:W2:Y:S01]  /*17930*/  LDL.LU R130, [R1+0x90] ;  /* 0x0000900001827983 */ /* 0x000ea20000300800 */
[--C-:B-1----:R-:W-:Y:S01]  /*17940*/  FFMA.FTZ R138, R183, c[0x0][0x2d0], -R205.reuse ;  /* 0x0000b400b78a7a23 */ /* 0x102fe200000108cd */
[----:B------:R-:W-:Y:S02]  /*17950*/  MOV R183, R181 ;  /* 0x000000b500b77202 */ /* 0x000fe40000000f00 */
[----:B------:R-:W-:Y:S02]  /*17960*/  MOV R181, R177 ;  /* 0x000000b100b57202 */ /* 0x000fe40000000f00 */
[----:B------:R1:W-:Y:S02]  /*17970*/  MUFU.EX2 R177, R138 ;  /* 0x0000008a00b17308 */ /* 0x0003e40000000800 */
[----:B-1----:R-:W-:Y:S01]  /*17980*/  FFMA.FTZ R138, R184, c[0x0][0x2d0], -R205 ;  /* 0x0000b400b88a7a23 */ /* 0x002fe200000108cd */
[----:B------:R-:W-:Y:S02]  /*17990*/  MOV R184, R183 ;  /* 0x000000b700b87202 */ /* 0x000fe40000000f00 */
[----:B------:R-:W-:Y:S05]  /*179a0*/  MOV R183, R182 ;  /* 0x000000b600b77202 */ /* 0x000fea0000000f00 */
[----:B------:R1:W-:Y:S01]  /*179b0*/  MUFU.EX2 R197, R138 ;  /* 0x0000008a00c57308 */ /* 0x0003e20000000800 */
[----:B------:R-:W-:Y:S02]  /*179c0*/  MOV R182, R181 ;  /* 0x000000b500b67202 */ /* 0x000fe40000000f00 */
[----:B------:R-:W-:Y:S02]  /*179d0*/  MOV R181, R180 ;  /* 0x000000b400b57202 */ /* 0x000fe40000000f00 */
[----:B------:R-:W-:Y:S02]  /*179e0*/  MOV R180, R175 ;  /* 0x000000af00b47202 */ /* 0x000fe40000000f00 */
[----:B------:R-:W-:Y:S02]  /*179f0*/  MOV R175, R173 ;  /* 0x000000ad00af7202 */ /* 0x000fe40000000f00 */
[----:B------:R-:W-:Y:S02]  /*17a00*/  MOV R173, R168 ;  /* 0x000000a800ad7202 */ /* 0x000fe40000000f00 */
[----:B------:R-:W-:Y:S02]  /*17a10*/  MOV R168, R131 ;  /* 0x0000008300a87202 */ /* 0x000fe40000000f00 */
[----:B------:R-:W3:Y:S04]  /*17a20*/  LDL.LU R131, [R1+0x8c] ;  /* 0x00008c0001837983 */ /* 0x000ee80000300800 */
[----:B------:R-:W4:Y:S04]  /*17a30*/  LDL.LU R186, [R1+0xc] ;  /* 0x00000c0001ba7983 */ /* 0x000f280000300800 */
[----:B------:R-:W4:Y:S01]  /*17a40*/  LDL.LU R185, [R1+0x8] ;  /* 0x0000080001b97983 */ /* 0x000f220000300800 */
[--C-:B-1----:R-:W-:Y:S01]  /*17a50*/  FFMA.FTZ R138, R184, c[0x0][0x2d0], -R137.reuse ;  /* 0x0000b400b88a7a23 */ /* 0x102fe20000010889 */
        /* <DEDUP_REMOVED lines=9> */
[--C-:B-1----:R-:W-:Y:S01]  /*17af0*/  FFMA.FTZ R138, R183, c[0x0][0x2d0], -R137.reuse ;  /* 0x0000b400b78a7a23 */ /* 0x102fe20000010889 */
[----:B------:R-:W-:Y:S07]  /*17b00*/  MOV R183, R181 ;  /* 0x000000b500b77202 */ /* 0x000fee0000000f00 */
[----:B------:R1:W-:Y:S02]  /*17b10*/  MUFU.EX2 R181, R138 ;  /* 0x0000008a00b57308 */ /* 0x0003e40000000800 */
[----:B-1----:R-:W-:Y:S08]  /*17b20*/  FFMA.FTZ R138, R183, c[0x0][0x2d0], -R137 ;  /* 0x0000b400b78a7a23 */ /* 0x002ff00000010889 */
[----:B------:R1:W-:Y:S02]  /*17b30*/  MUFU.EX2 R201, R138 ;  /* 0x0000008a00c97308 */ /* 0x0003e40000000800 */
[--C-:B-1----:R-:W-:Y:S08]  /*17b40*/  FFMA.FTZ R138, R182, c[0x0][0x2d0], -R206.reuse ;  /* 0x0000b400b68a7a23 */ /* 0x102ff000000108ce */
[----:B------:R1:W1:Y:S02]  /*17b50*/  MUFU.EX2 R200, R138 ;  /* 0x0000008a00c87308 */ /* 0x0002640000000800 */
[--C-:B-1----:R-:W-:Y:S01]  /*17b60*/  FFMA.FTZ R138, R169, c[0x0][0x2d0], -R206.reuse ;  /* 0x0000b400a98a7a23 */ /* 0x102fe200000108ce */
[----:B------:R-:W-:Y:S02]  /*17b70*/  MOV R169, R168 ;  /* 0x000000a800a97202 */ /* 0x000fe40000000f00 */
[----:B------:R-:W-:Y:S05]  /*17b80*/  MOV R168, R219 ;  /* 0x000000db00a87202 */ /* 0x000fea0000000f00 */
[----:B------:R1:W-:Y:S02]  /*17b90*/  MUFU.EX2 R219, R138 ;  /* 0x0000008a00db7308 */ /* 0x0003e40000000800 */
[--C-:B-1----:R-:W-:Y:S08]  /*17ba0*/  FFMA.FTZ R138, R180, c[0x0][0x2d0], -R206.reuse ;  /* 0x0000b400b48a7a23 */ /* 0x102ff000000108ce */
[----:B------:R1:W-:Y:S02]  /*17bb0*/  MUFU.EX2 R189, R138 ;  /* 0x0000008a00bd7308 */ /* 0x0003e40000000800 */
[----:B-1----:R-:W-:Y:S02]  /*17bc0*/  FFMA.FTZ R138, R175, c[0x0][0x2d0], -R206 ;  /* 0x0000b400af8a7a23 */ /* 0x002fe400000108ce */
[----:B------:R-:W-:Y:S06]  /*17bd0*/  FFMA.FTZ R175, R218, c[0x0][0x2d0], -R205 ;  /* 0x0000b400daaf7a23 */ /* 0x000fec00000108cd */
[----:B------:R1:W-:Y:S10]  /*17be0*/  MUFU.EX2 R182, R138 ;  /* 0x0000008a00b67308 */ /* 0x0003f40000000800 */
[----:B------:R1:W-:Y:S01]  /*17bf0*/  MUFU.EX2 R230, R175 ;  /* 0x000000af00e67308 */ /* 0x0003e20000000800 */
[----:B--2---:R-:W-:Y:S02]  /*17c00*/  FMUL.FTZ R130, R132, R130 ;  /* 0x0000008284827220 */ /* 0x004fe40000410000 */
[----:B-1----:R-:W-:Y:S02]  /*17c10*/  FFMA.FTZ R138, R174, c[0x0][0x2d0], -R207 ;  /* 0x0000b400ae8a7a23 */ /* 0x002fe400000108cf */
[----:B------:R-:W-:Y:S05]  /*17c20*/  FFMA.FTZ R174, R222, c[0x0][0x2d0], -R205 ;  /* 0x0000b400deae7a23 */ /* 0x000fea00000108cd */
[----:B------:R1:W-:Y:S01]  /*17c30*/  MUFU.EX2 R184, R138 ;  /* 0x0000008a00b87308 */ /* 0x0003e20000000800 */
[----:B------:R-:W-:Y:S09]  /*17c40*/  MOV R175, R200 ;  /* 0x000000c800af7202 */ /* 0x000ff20000000f00 */
[----:B------:R2:W-:Y:S01]  /*17c50*/  MUFU.EX2 R231, R174 ;  /* 0x000000ae00e77308 */ /* 0x0005e20000000800 */
[--C-:B-1----:R-:W-:Y:S01]  /*17c60*/  FFMA.FTZ R138, R169, c[0x0][0x2d0], -R207.reuse ;  /* 0x0000b400a98a7a23 */ /* 0x102fe200000108cf */
[----:B------:R-:W-:Y:S02]  /*17c70*/  MOV R169, R168 ;  /* 0x000000a800a97202 */ /* 0x000fe40000000f00 */
[----:B------:R-:W-:Y:S06]  /*17c80*/  MOV R168, R220 ;  /* 0x000000dc00a87202 */ /* 0x000fec0000000f00 */
[----:B------:R1:W-:Y:S01]  /*17c90*/  MUFU.EX2 R220, R138 ;  /* 0x0000008a00dc7308 */ /* 0x0003e20000000800 */
[----:B--2---:R-:W-:Y:S01]  /*17ca0*/  MOV R174, R201 ;  /* 0x000000c900ae7202 */ /* 0x004fe20000000f00 */
[C---:B---3--:R-:W-:Y:S02]  /*17cb0*/  FMUL.FTZ R131, R132.reuse, R131 ;  /* 0x0000008384837220 */ /* 0x048fe40000410000 */
[----:B-1----:R-:W-:Y:S02]  /*17cc0*/  FFMA.FTZ R138, R173, c[0x0][0x2d0], -R207 ;  /* 0x0000b400ad8a7a23 */ /* 0x002fe400000108cf */
[----:B------:R-:W-:Y:S02]  /*17cd0*/  FFMA.FTZ R173, R223, c[0x0][0x2d0], -R205 ;  /* 0x0000b400dfad7a23 */ /* 0x000fe400000108cd */
[----:B----4-:R-:W-:Y:S01]  /*17ce0*/  FFMA.FTZ R133, R133, R186, R214 ;  /* 0x000000ba85857223 */ /* 0x010fe200000100d6 */
[----:B------:R-:W-:Y:S01]  /*17cf0*/  HMMA.16816.F32.BF16 R128, R144, R150, R128 ;  /* 0x000000969080723c */ /* 0x000fe20000041880 */
[----:B------:R-:W1:Y:S01]  /*17d00*/  LDSM.16.MT88.4 R148, [R234+0x900] ;  /* 0x00090000ea94783b */ /* 0x000e620000004200 */
[----:B------:R2:W-:Y:S02]  /*17d10*/  MUFU.EX2 R188, R138 ;  /* 0x0000008a00bc7308 */ /* 0x0005e40000000800 */
[----:B------:R-:W-:Y:S02]  /*17d20*/  FFMA.FTZ R132, R132, R185, R213 ;  /* 0x000000b984847223 */ /* 0x000fe400000100d5 */
[----:B------:R-:W-:Y:S01]  /*17d30*/  FADD.FTZ R133, R245, R133 ;  /* 0x00000085f5857221 */ /* 0x000fe20000010000 */
[----:B------:R-:W-:Y:S01]  /*17d40*/  F2FP.BF16.PACK_AB R144, R243, R239 ;  /* 0x000000eff390723e */ /* 0x000fe200000010ff */
[-C--:B------:R-:W-:Y:S04]  /*17d50*/  HMMA.16816.F32.BF16 R4, R140, R152.reuse, R4 ;  /* 0x000000988c04723c */ /* 0x080fe80000041804 */
[----:B------:R-:W-:Y:S01]  /*17d60*/  MUFU.EX2 R173, R173 ;  /* 0x000000ad00ad7308 */ /* 0x000fe20000000800 */
[----:B------:R-:W-:Y:S01]  /*17d70*/  F2FP.BF16.PACK_AB R145, R202, R249 ;  /* 0x000000f9ca91723e */ /* 0x000fe200000010ff */
[----:B------:R-:W-:Y:S01]  /*17d80*/  FADD.FTZ R133, R247, R133 ;  /* 0x00000085f7857221 */ /* 0x000fe20000010000 */
[----:B------:R-:W-:Y:S01]  /*17d90*/  F2FP.BF16.PACK_AB R147, R201, R181 ;  /* 0x000000b5c993723e */ /* 0x000fe200000010ff */
[----:B------:R-:W-:Y:S01]  /*17da0*/  FADD.FTZ R132, R246, R132 ;  /* 0x00000084f6847221 */ /* 0x000fe20000010000 */
[----:B------:R-:W-:Y:S03]  /*17db0*/  F2FP.BF16.PACK_AB R146, R197, R177 ;  /* 0x000000b1c592723e */ /* 0x000fe600000010ff */
[----:B------:R-:W-:Y:S02]  /*17dc0*/  FADD.FTZ R133, R248, R133 ;  /* 0x00000085f8857221 */ /* 0x000fe40000010000 */
[----:B------:R-:W-:Y:S02]  /*17dd0*/  FADD.FTZ R132, R241, R132 ;  /* 0x00000084f1847221 */ /* 0x000fe40000010000 */
[C---:B------:R-:W-:Y:S04]  /*17de0*/  HMMA.16816.F32.BF16 R8, R144.reuse, R152, R8 ;  /* 0x000000989008723c */ /* 0x040fe80000041808 */
[----:B------:R-:W-:Y:S02]  /*17df0*/  FADD.FTZ R132, R232, R132 ;  /* 0x00000084e8847221 */ /* 0x000fe40000010000 */
[--C-:B--2---:R-:W-:Y:S02]  /*17e00*/  FFMA.FTZ R138, R172, c[0x0][0x2d0], -R207.reuse ;  /* 0x0000b400ac8a7a23 */ /* 0x104fe400000108cf */
[-C--:B------:R-:W-:Y:S02]  /*17e10*/  HMMA.16816.F32.BF16 R12, R144, R154.reuse, R12 ;  /* 0x0000009a900c723c */ /* 0x080fe4000004180c */
[----:B------:R2:W-:Y:S02]  /*17e20*/  MUFU.EX2 R180, R138 ;  /* 0x0000008a00b47308 */ /* 0x0005e40000000800 */
[----:B------:R-:W-:Y:S02]  /*17e30*/  FFMA.FTZ R172, R157, c[0x0][0x2d0], -R207 ;  /* 0x0000b4009dac7a23 */ /* 0x000fe400000108cf */
[----:B------:R-:W-:Y:S02]  /*17e40*/  FADD.FTZ R133, R176, R133 ;  /* 0x00000085b0857221 */ /* 0x000fe40000010000 */
[C---:B------:R-:W-:Y:S01]  /*17e50*/  HMMA.16816.F32.BF16 R16, R140.reuse, R154, R16 ;  /* 0x0000009a8c10723c */ /* 0x040fe20000041810 */
[----:B------:R-:W3:Y:S07]  /*17e60*/  LDSM.16.MT88.4 R152, [R236+0x900] ;  /* 0x00090000ec98783b */ /* 0x000eee0000004200 */
[-C--:B-1----:R-:W-:Y:S08]  /*17e70*/  HMMA.16816.F32.BF16 R20, R140, R148.reuse, R20 ;  /* 0x000000948c14723c */ /* 0x082ff00000041814 */
[C---:B------:R-:W-:Y:S04]  /*17e80*/  HMMA.16816.F32.BF16 R24, R144.reuse, R148, R24 ;  /* 0x000000949018723c */ /* 0x040fe80000041818 */
[----:B--2---:R-:W-:Y:S02]  /*17e90*/  FFMA.FTZ R138, R169, c[0x0][0x2d0], -R205 ;  /* 0x0000b400a98a7a23 */ /* 0x004fe400000108cd */
[--C-:B------:R-:W-:Y:S02]  /*17ea0*/  FFMA.FTZ R169, R165, c[0x0][0x2d0], -R206.reuse ;  /* 0x0000b400a5a97a23 */ /* 0x100fe400000108ce */
[-C--:B------:R-:W-:Y:S01]  /*17eb0*/  HMMA.16816.F32.BF16 R28, R144, R150.reuse, R28 ;  /* 0x00000096901c723c */ /* 0x080fe2000004181c */
[----:B------:R1:W-:Y:S03]  /*17ec0*/  MUFU.EX2 R183, R138 ;  /* 0x0000008a00b77308 */ /* 0x0003e60000000800 */
[----:B------:R-:W-:Y:S04]  /*17ed0*/  FFMA.FTZ R165, R159, c[0x0][0x2d0], -R207 ;  /* 0x0000b4009fa57a23 */ /* 0x000fe800000108cf */
[C---:B------:R-:W-:Y:S01]  /*17ee0*/  HMMA.16816.F32.BF16 R32, R140.reuse, R150, R32 ;  /* 0x000000968c20723c */ /* 0x040fe20000041820 */
[----:B------:R-:W2:Y:S02]  /*17ef0*/  LDSM.16.MT88.4 R148, [R235+0x900] ;  /* 0x00090000eb94783b */ /* 0x000ea40000004200 */
[----:B------:R-:W-:Y:S05]  /*17f00*/  MUFU.EX2 R199, R169 ;  /* 0x000000a900c77308 */ /* 0x000fea0000000800 */
[-C--:B---3--:R-:W-:Y:S05]  /*17f10*/  HMMA.16816.F32.BF16 R36, R140, R152.reuse, R36 ;  /* 0x000000988c24723c */ /* 0x088fea0000041824 */
[----:B------:R-:W-:Y:S03]  /*17f20*/  MUFU.EX2 R198, R165 ;  /* 0x000000a500c67308 */ /* 0x000fe60000000800 */
[C---:B------:R-:W-:Y:S04]  /*17f30*/  HMMA.16816.F32.BF16 R40, R144.reuse, R152, R40 ;  /* 0x000000989028723c */ /* 0x040fe80000041828 */
[----:B-1----:R-:W-:Y:S02]  /*17f40*/  FFMA.FTZ R138, R168, c[0x0][0x2d0], -R205 ;  /* 0x0000b400a88a7a23 */ /* 0x002fe400000108cd */
[--C-:B------:R-:W-:Y:S01]  /*17f50*/  FFMA.FTZ R168, R163, c[0x0][0x2d0], -R206.reuse ;  /* 0x0000b400a3a87a23 */ /* 0x100fe200000108ce */
[----:B------:R1:W-:Y:S01]  /*17f60*/  MUFU.EX2 R165, R172 ;  /* 0x000000ac00a57308 */ /* 0x0003e20000000800 */
[-C--:B------:R-:W-:Y:S08]  /*17f70*/  HMMA.16816.F32.BF16 R44, R144, R154.reuse, R44 ;  /* 0x0000009a902c723c */ /* 0x080ff0000004182c */
[C---:B------:R-:W-:Y:S01]  /*17f80*/  HMMA.16816.F32.BF16 R48, R140.reuse, R154, R48 ;  /* 0x0000009a8c30723c */ /* 0x040fe20000041830 */
[----:B------:R-:W3:Y:S01]  /*17f90*/  LDSM.16.MT88.4 R152, [R233+0x2900] ;  /* 0x00290000e998783b */ /* 0x000ee20000004200 */
[----:B------:R-:W4:Y:S06]  /*17fa0*/  MUFU.EX2 R218, R168 ;  /* 0x000000a800da7308 */ /* 0x000f2c0000000800 */
[-C--:B--2---:R-:W-:Y:S04]  /*17fb0*/  HMMA.16816.F32.BF16 R52, R140, R148.reuse, R52 ;  /* 0x000000948c34723c */ /* 0x084fe80000041834 */
[----:B------:R2:W-:Y:S01]  /*17fc0*/  MUFU.EX2 R192, R138 ;  /* 0x0000008a00c07308 */ /* 0x0005e20000000800 */
[----:B-1----:R-:W-:Y:S03]  /*17fd0*/  MOV R172, R202 ;  /* 0x000000ca00ac7202 */ /* 0x002fe60000000f00 */
[C---:B------:R-:W-:Y:S08]  /*17fe0*/  HMMA.16816.F32.BF16 R56, R144.reuse, R148, R56 ;  /* 0x000000949038723c */ /* 0x040ff00000041838 */
[-C--:B------:R-:W-:Y:S04]  /*17ff0*/  HMMA.16816.F32.BF16 R60, R144, R150.reuse, R60 ;  /* 0x00000096903c723c */ /* 0x080fe8000004183c */
[-C--:B----4-:R-:W-:Y:S04]  /*18000*/  MOV R176, R218.reuse ;  /* 0x000000da00b07202 */ /* 0x090fe80000000f00 */
[C---:B------:R-:W-:Y:S01]  /*18010*/  HMMA.16816.F32.BF16 R64, R140.reuse, R150, R64 ;  /* 0x000000968c40723c */ /* 0x040fe20000041840 */
[----:B------:R-:W1:Y:S03]  /*18020*/  LDSM.16.MT88.4 R148, [R234+0x2900] ;  /* 0x00290000ea94783b */ /* 0x000e660000004200 */
[--C-:B--2---:R-:W-:Y:S02]  /*18030*/  FFMA.FTZ R138, R167, c[0x0][0x2d0], -R137.reuse ;  /* 0x0000b400a78a7a23 */ /* 0x104fe40000010889 */
[--C-:B------:R-:W-:Y:S02]  /*18040*/  FFMA.FTZ R167, R162, c[0x0][0x2d0], -R206.reuse ;  /* 0x0000b400a2a77a23 */ /* 0x100fe400000108ce */
[----:B------:R2:W-:Y:S01]  /*18050*/  MUFU.EX2 R226, R138 ;  /* 0x0000008a00e27308 */ /* 0x0005e20000000800 */
[-C--:B---3--:R-:W-:Y:S08]  /*18060*/  HMMA.16816.F32.BF16 R68, R140, R152.reuse, R68 ;  /* 0x000000988c44723c */ /* 0x088ff00000041844 */
[C---:B------:R-:W-:Y:S01]  /*18070*/  HMMA.16816.F32.BF16 R72, R144.reuse, R152, R72 ;  /* 0x000000989048723c */ /* 0x040fe20000041848 */
[----:B------:R-:W3:Y:S07]  /*18080*/  MUFU.EX2 R167, R167 ;  /* 0x000000a700a77308 */ /* 0x000eee0000000800 */
[-C--:B------:R-:W-:Y:S04]  /*18090*/  HMMA.16816.F32.BF16 R76, R144, R154.reuse, R76 ;  /* 0x0000009a904c723c */ /* 0x080fe8000004184c */
[----:B--2---:R-:W-:Y:S04]  /*180a0*/  FFMA.FTZ R138, R166, c[0x0][0x2d0], -R137 ;  /* 0x0000b400a68a7a23 */ /* 0x004fe80000010889 */
[C---:B------:R-:W-:Y:S01]  /*180b0*/  HMMA.16816.F32.BF16 R80, R140.reuse, R154, R80 ;  /* 0x0000009a8c50723c */ /* 0x040fe20000041850 */
[----:B------:R-:W2:Y:S01]  /*180c0*/  LDSM.16.MT88.4 R152, [R236+0x2900] ;  /* 0x00290000ec98783b */ /* 0x000ea20000004200 */
[----:B------:R4:W-:Y:S02]  /*180d0*/  MUFU.EX2 R228, R138 ;  /* 0x0000008a00e47308 */ /* 0x0009e40000000800 */
[----:B------:R-:W-:Y:S04]  /*180e0*/  FFMA.FTZ R166, R160, c[0x0][0x2d0], -R207 ;  /* 0x0000b400a0a67a23 */ /* 0x000fe800000108cf */
[-C--:B-1----:R-:W-:Y:S04]  /*180f0*/  HMMA.16816.F32.BF16 R84, R140, R148.reuse, R84 ;  /* 0x000000948c54723c */ /* 0x082fe80000041854 */
[----:B------:R3:W-:Y:S04]  /*18100*/  MUFU.EX2 R195, R166 ;  /* 0x000000a600c37308 */ /* 0x0007e80000000800 */
[C---:B------:R-:W-:Y:S08]  /*18110*/  HMMA.16816.F32.BF16 R88, R144.reuse, R148, R88 ;  /* 0x000000949058723c */ /* 0x040ff00000041858 */
[-C--:B------:R-:W-:Y:S04]  /*18120*/  HMMA.16816.F32.BF16 R92, R144, R150.reuse, R92 ;  /* 0x00000096905c723c */ /* 0x080fe8000004185c */
[----:B----4-:R-:W-:Y:S02]  /*18130*/  FFMA.FTZ R138, R161, c[0x0][0x2d0], -R137 ;  /* 0x0000b400a18a7a23 */ /* 0x010fe40000010889 */
[----:B------:R-:W-:Y:S02]  /*18140*/  LDSM.16.MT88.4 R160, [R236+0x1100] ;  /* 0x00110000eca0783b */ /* 0x000fe40000004200 */
[C---:B------:R-:W-:Y:S01]  /*18150*/  HMMA.16816.F32.BF16 R96, R140.reuse, R150, R96 ;  /* 0x000000968c60723c */ /* 0x040fe20000041860 */
[----:B------:R1:W-:Y:S03]  /*18160*/  MUFU.EX2 R225, R138 ;  /* 0x0000008a00e17308 */ /* 0x0003e60000000800 */
[----:B---3--:R-:W-:Y:S02]  /*18170*/  MOV R166, R167 ;  /* 0x000000a700a67202 */ /* 0x008fe40000000f00 */
[----:B------:R-:W3:Y:S02]  /*18180*/  LDSM.16.MT88.4 R148, [R235+0x2900] ;  /* 0x00290000eb94783b */ /* 0x000ee40000004200 */
[-C--:B--2---:R-:W-:Y:S08]  /*18190*/  HMMA.16816.F32.BF16 R100, R140, R152.reuse, R100 ;  /* 0x000000988c64723c */ /* 0x084ff00000041864 */
[C---:B------:R-:W-:Y:S07]  /*181a0*/  HMMA.16816.F32.BF16 R104, R144.reuse, R152, R104 ;  /* 0x000000989068723c */ /* 0x040fee0000041868 */
[--C-:B------:R-:W-:Y:S01]  /*181b0*/  FFMA.FTZ R152, R170, c[0x0][0x2d0], -R205.reuse ;  /* 0x0000b400aa987a23 */ /* 0x100fe200000108cd */
[-C--:B------:R-:W-:Y:S03]  /*181c0*/  HMMA.16816.F32.BF16 R108, R144, R154.reuse, R108 ;  /* 0x0000009a906c723c */ /* 0x080fe6000004186c */
[----:B------:R-:W-:Y:S01]  /*181d0*/  MUFU.EX2 R190, R152 ;  /* 0x0000009800be7308 */ /* 0x000fe20000000800 */
[----:B------:R-:W-:Y:S01]  /*181e0*/  FFMA.FTZ R170, R164, c[0x0][0x2d0], -R206 ;  /* 0x0000b400a4aa7a23 */ /* 0x000fe200000108ce */
[----:B------:R-:W-:Y:S01]  /*181f0*/  F2FP.BF16.PACK_AB R206, R166, R218 ;  /* 0x000000daa6ce723e */ /* 0x000fe200000010ff */
[----:B------:R-:W2:Y:S01]  /*18200*/  LDL.LU R164, [R1+0x10] ;  /* 0x0000100001a47983 */ /* 0x000ea20000300800 */
[----:B------:R-:W-:Y:S01]  /*18210*/  FFMA.FTZ R153, R171, c[0x0][0x2d0], -R205 ;  /* 0x0000b400ab997a23 */ /* 0x000fe200000108cd */
[C---:B------:R-:W-:Y:S02]  /*18220*/  HMMA.16816.F32.BF16 R112, R140.reuse, R154, R112 ;  /* 0x0000009a8c70723c */ /* 0x040fe40000041870 */
[----:B------:R-:W4:Y:S02]  /*18230*/  LDL.LU R185, [R1+0x14] ;  /* 0x0000140001b97983 */ /* 0x000f240000300800 */
[----:B-1----:R-:W-:Y:S01]  /*18240*/  FFMA.FTZ R138, R156, c[0x0][0x2d0], -R137 ;  /* 0x0000b4009c8a7a23 */ /* 0x002fe20000010889 */
[----:B------:R1:W1:Y:S01]  /*18250*/  MUFU.EX2 R203, R153 ;  /* 0x0000009900cb7308 */ /* 0x0002620000000800 */
[----:B------:R-:W-:Y:S02]  /*18260*/  FFMA.FTZ R171, R158, c[0x0][0x2d0], -R207 ;  /* 0x0000b4009eab7a23 */ /* 0x000fe400000108cf */
[----:B------:R-:W-:Y:S01]  /*18270*/  LDSM.16.MT88.4 R156, [R234+0x1100] ;  /* 0x00110000ea9c783b */ /* 0x000fe20000004200 */
[----:B------:R-:W-:Y:S01]  /*18280*/  FFMA.FTZ R205, R221, c[0x0][0x2d0], -R205 ;  /* 0x0000b400ddcd7a23 */ /* 0x000fe200000108cd */
[-C--:B---3--:R-:W-:Y:S05]  /*18290*/  HMMA.16816.F32.BF16 R116, R140, R148.reuse, R116 ;  /* 0x000000948c74723c */ /* 0x088fea0000041874 */
[----:B------:R-:W-:Y:S03]  /*182a0*/  MUFU.EX2 R171, R171 ;  /* 0x000000ab00ab7308 */ /* 0x000fe60000000800 */
[C---:B------:R-:W-:Y:S07]  /*182b0*/  HMMA.16816.F32.BF16 R120, R144.reuse, R148, R120 ;  /* 0x000000949078723c */ /* 0x040fee0000041878 */
[----:B------:R-:W3:Y:S01]  /*182c0*/  MUFU.EX2 R227, R138 ;  /* 0x0000008a00e37308 */ /* 0x000ee20000000800 */
[-C--:B------:R-:W-:Y:S01]  /*182d0*/  HMMA.16816.F32.BF16 R124, R144, R150.reuse, R124 ;  /* 0x00000096907c723c */ /* 0x080fe2000004187c */
[----:B-1----:R-:W1:Y:S03]  /*182e0*/  LDSM.16.MT88.4 R152, [R233+0x1100] ;  /* 0x00110000e998783b */ /* 0x002e660000004200 */
[-C--:B------:R-:W-:Y:S05]  /*182f0*/  MOV R167, R203.reuse ;  /* 0x000000cb00a77202 */ /* 0x080fea0000000f00 */
[----:B------:R-:W-:Y:S03]  /*18300*/  MUFU.EX2 R194, R170 ;  /* 0x000000aa00c27308 */ /* 0x000fe60000000800 */
[----:B------:R-:W-:Y:S01]  /*18310*/  F2FP.BF16.PACK_AB R144, R190, R203 ;  /* 0x000000cbbe90723e */ /* 0x000fe200000010ff */
[----:B------:R-:W-:Y:S01]  /*18320*/  HMMA.16816.F32.BF16 R128, R140, R150, R128 ;  /* 0x000000968c80723c */ /* 0x000fe20000041880 */
[----:B------:R-:W1:Y:S03]  /*18330*/  LDSM.16.MT88.4 R148, [R235+0x1100] ;  /* 0x00110000eb94783b */ /* 0x000e660000004200 */
[----:B------:R-:W-:Y:S02]  /*18340*/  F2FP.BF16.PACK_AB R146, R192, R183 ;  /* 0x000000b7c092723e */ /* 0x000fe400000010ff */
[----:B------:R-:W-:Y:S02]  /*18350*/  F2FP.BF16.PACK_AB R145, R228, R226 ;  /* 0x000000e2e491723e */ /* 0x000fe400000010ff */
[----:B------:R-:W-:Y:S01]  /*18360*/  F2FP.BF16.PACK_AB R140, R219, R200 ;  /* 0x000000c8db8c723e */ /* 0x000fe200000010ff */
[----:B------:R1:W1:Y:S01]  /*18370*/  MUFU.EX2 R229, R205 ;  /* 0x000000cd00e57308 */ /* 0x0002620000000800 */
[----:B------:R-:W-:Y:S02]  /*18380*/  LDSM.16.MT88.4 R200, [R235+0x1900] ;  /* 0x00190000ebc8783b */ /* 0x000fe40000004200 */
[----:B------:R-:W-:Y:S02]  /*18390*/  F2FP.BF16.PACK_AB R141, R220, R184 ;  /* 0x000000b8dc8d723e */ /* 0x000fe400000010ff */
[----:B------:R-:W-:Y:S02]  /*183a0*/  F2FP.BF16.PACK_AB R142, R182, R189 ;  /* 0x000000bdb68e723e */ /* 0x000fe400000010ff */
[----:B------:R-:W-:Y:S02]  /*183b0*/  F2FP.BF16.PACK_AB R143, R180, R188 ;  /* 0x000000bcb48f723e */ /* 0x000fe400000010ff */
[----:B---3--:R-:W-:Y:S05]  /*183c0*/  F2FP.BF16.PACK_AB R147, R227, R225 ;  /* 0x000000e1e393723e */ /* 0x008fea00000010ff */
[-C--:B-1----:R-:W-:Y:S03]  /*183d0*/  HMMA.16816.F32.BF16 R4, R140, R152.reuse, R4 ;  /* 0x000000988c04723c */ /* 0x082fe60000041804 */
[----:B------:R-:W-:Y:S05]  /*183e0*/  F2FP.BF16.PACK_AB R205, R198, R195 ;  /* 0x000000c3c6cd723e */ /* 0x000fea00000010ff */
        /* <DEDUP_REMOVED lines=28> */
[----:B------:R-:W-:Y:S03]  /*185b0*/  LDSM.16.MT88.4 R220, [R236+0x3900] ;  /* 0x00390000ecdc783b */ /* 0x000fe60000004200 */
[----:B------:R-:W-:Y:S04]  /*185c0*/  MOV R156, R219 ;  /* 0x000000db009c7202 */ /* 0x000fe80000000f00 */
[C---:B------:R-:W-:Y:S07]  /*185d0*/  HMMA.16816.F32.BF16 R96, R140.reuse, R158, R96 ;  /* 0x0000009e8c60723c */ /* 0x040fee0000041860 */
[----:B------:R-:W-:Y:S01]  /*185e0*/  MOV R159, R171 ;  /* 0x000000ab009f7202 */ /* 0x000fe20000000f00 */
[-C--:B------:R-:W-:Y:S01]  /*185f0*/  HMMA.16816.F32.BF16 R100, R140, R160.reuse, R100 ;  /* 0x000000a08c64723c */ /* 0x080fe20000041864 */
[----:B------:R-:W3:Y:S03]  /*18600*/  LDSM.16.MT88.4 R168, [R234+0x1900] ;  /* 0x00190000eaa8783b */ /* 0x000ee60000004200 */
[----:B------:R-:W-:Y:S02]  /*18610*/  MOV R158, R184 ;  /* 0x000000b8009e7202 */ /* 0x000fe40000000f00 */
[----:B------:R-:W-:Y:S02]  /*18620*/  F2FP.BF16.PACK_AB R207, R165, R159 ;  /* 0x0000009fa5cf723e */ /* 0x000fe400000010ff */
[C---:B------:R-:W-:Y:S08]  /*18630*/  HMMA.16816.F32.BF16 R104, R144.reuse, R160, R104 ;  /* 0x000000a09068723c */ /* 0x040ff00000041868 */
[-C--:B------:R-:W-:Y:S08]  /*18640*/  HMMA.16816.F32.BF16 R108, R144, R162.reuse, R108 ;  /* 0x000000a2906c723c */ /* 0x080ff0000004186c */
[C---:B------:R-:W-:Y:S08]  /*18650*/  HMMA.16816.F32.BF16 R112, R140.reuse, R162, R112 ;  /* 0x000000a28c70723c */ /* 0x040ff00000041870 */
[-C--:B------:R-:W-:Y:S04]  /*18660*/  HMMA.16816.F32.BF16 R116, R140, R148.reuse, R116 ;  /* 0x000000948c74723c */ /* 0x080fe80000041874 */
[----:B--2---:R-:W-:Y:S02]  /*18670*/  FFMA.FTZ R164, R3, R164, R212 ;  /* 0x000000a403a47223 */ /* 0x004fe400000100d4 */
[--C-:B------:R-:W-:Y:S02]  /*18680*/  FFMA.FTZ R3, R238, c[0x0][0x2d0], -R137.reuse ;  /* 0x0000b400ee037a23 */ /* 0x100fe40000010889 */
[C---:B------:R-:W-:Y:S01]  /*18690*/  HMMA.16816.F32.BF16 R120, R144.reuse, R148, R120 ;  /* 0x000000949078723c */ /* 0x040fe20000041878 */
[----:B------:R2:W5:Y:S01]  /*186a0*/  LDL.LU R238, [R1+0x88] ;  /* 0x0000880001ee7983 */ /* 0x0005620000300800 */
[----:B------:R1:W-:Y:S02]  /*186b0*/  MUFU.EX2 R138, R3 ;  /* 0x00000003008a7308 */ /* 0x0003e40000000800 */
[----:B----4-:R-:W-:Y:S01]  /*186c0*/  FFMA.FTZ R0, R0, R185, R208 ;  /* 0x000000b900007223 */ /* 0x010fe200000100d0 */
[----:B------:R-:W-:Y:S01]  /*186d0*/  F2FP.BF16.PACK_AB R208, R231, R173 ;  /* 0x000000ade7d0723e */ /* 0x000fe200000010ff */
[----:B------:R-:W4:Y:S02]  /*186e0*/  LDSM.16.MT88.4 R184, [R236+0x1900] ;  /* 0x00190000ecb8783b */ /* 0x000f240000004200 */
[-C--:B------:R-:W-:Y:S04]  /*186f0*/  HMMA.16816.F32.BF16 R124, R144, R150.reuse, R124 ;  /* 0x00000096907c723c */ /* 0x080fe8000004187c */
[----:B------:R-:W-:Y:S04]  /*18700*/  FADD.FTZ R0, R209, R0 ;  /* 0x00000000d1007221 */ /* 0x000fe80000010000 */
[----:B------:R-:W-:Y:S04]  /*18710*/  HMMA.16816.F32.BF16 R128, R140, R150, R128 ;  /* 0x000000968c80723c */ /* 0x000fe80000041880 */
[----:B------:R-:W-:Y:S01]  /*18720*/  FADD.FTZ R0, R210, R0 ;  /* 0x00000000d2007221 */ /* 0x000fe20000010000 */
[----:B------:R-:W-:Y:S03]  /*18730*/  F2FP.BF16.PACK_AB R210, R229, R230 ;  /* 0x000000e6e5d2723e */ /* 0x000fe600000010ff */
[----:B------:R-:W-:Y:S04]  /*18740*/  FADD.FTZ R0, R211, R0 ;  /* 0x00000000d3007221 */ /* 0x000fe80000010000 */
[--C-:B-1----:R-:W-:Y:S02]  /*18750*/  FFMA.FTZ R3, R240, c[0x0][0x2d0], -R137.reuse ;  /* 0x0000b400f0037a23 */ /* 0x102fe40000010889 */
[----:B------:R-:W-:Y:S01]  /*18760*/  FFMA.FTZ R137, R204, c[0x0][0x2d0], -R137 ;  /* 0x0000b400cc897a23 */ /* 0x000fe20000010889 */
[----:B------:R-:W-:Y:S01]  /*18770*/  F2FP.BF16.PACK_AB R204, R199, R194 ;  /* 0x000000c2c7cc723e */ /* 0x000fe200000010ff */
[----:B------:R-:W1:Y:S01]  /*18780*/  MUFU.EX2 R224, R3 ;  /* 0x0000000300e07308 */ /* 0x000e620000000800 */
[----:B------:R2:W5:Y:S01]  /*18790*/  LDL.LU R240, [R1+0x84] ;  /* 0x0000840001f07983 */ /* 0x0005620000300800 */
[----:B------:R-:W-:Y:S03]  /*187a0*/  FADD.FTZ R0, R249, R0 ;  /* 0x00000000f9007221 */ /* 0x000fe60000010000 */
[----:B------:R2:W5:Y:S01]  /*187b0*/  LDL.LU R245, [R1+0x80] ;  /* 0x0000800001f57983 */ /* 0x0005620000300800 */
[-C--:B------:R-:W-:Y:S03]  /*187c0*/  HMMA.16816.F32.BF16 R144, R204, R152.reuse, R4 ;  /* 0x00000098cc90723c */ /* 0x080fe60000041804 */
[----:B------:R2:W5:Y:S01]  /*187d0*/  LDL.LU R246, [R1+0x7c] ;  /* 0x00007c0001f67983 */ /* 0x0005620000300800 */
[----:B------:R-:W2:Y:S03]  /*187e0*/  MUFU.EX2 R137, R137 ;  /* 0x0000008900897308 */ /* 0x000ea60000000800 */
[----:B------:R-:W-:Y:S01]  /*187f0*/  MOV R6, R158 ;  /* 0x0000009e00067202 */ /* 0x000fe20000000f00 */
[----:B------:R3:W5:Y:S01]  /*18800*/  LDL.LU R247, [R1+0x78] ;  /* 0x0000780001f77983 */ /* 0x0007620000300800 */
[----:B------:R-:W-:Y:S03]  /*18810*/  MOV R7, R159 ;  /* 0x0000009f00077202 */ /* 0x000fe60000000f00 */
[----:B------:R3:W5:Y:S04]  /*18820*/  LDL.LU R241, [R1+0x74] ;  /* 0x0000740001f17983 */ /* 0x0007680000300800 */
[----:B------:R3:W5:Y:S01]  /*18830*/  LDL.LU R248, [R1+0x70] ;  /* 0x0000700001f87983 */ /* 0x0007620000300800 */
[----:B-1----:R-:W-:Y:S01]  /*18840*/  F2FP.BF16.PACK_AB R209, R224, R138 ;  /* 0x0000008ae0d1723e */ /* 0x002fe200000010ff */
[----:B------:R-:W-:Y:S02]  /*18850*/  FADD.FTZ R3, R215, R164 ;  /* 0x000000a4d7037221 */ /* 0x000fe40000010000 */
[----:B------:R1:W5:Y:S02]  /*18860*/  LDL.LU R232, [R1+0x6c] ;  /* 0x00006c0001e87983 */ /* 0x0003640000300800 */
[----:B------:R-:W-:Y:S02]  /*18870*/  FADD.FTZ R3, R217, R3 ;  /* 0x00000003d9037221 */ /* 0x000fe40000010000 */
[----:B------:R-:W1:Y:S02]  /*18880*/  LDSM.16.MT88.4 R212, [R233+0x3900] ;  /* 0x00390000e9d4783b */ /* 0x000e640000004200 */
[----:B------:R-:W-:Y:S01]  /*18890*/  FADD.FTZ R3, R216, R3 ;  /* 0x00000003d8037221 */ /* 0x000fe20000010000 */
[----:B--2---:R-:W-:Y:S03]  /*188a0*/  F2FP.BF16.PACK_AB R211, R137, R139 ;  /* 0x0000008b89d3723e */ /* 0x004fe600000010ff */
[----:B------:R-:W-:Y:S02]  /*188b0*/  FADD.FTZ R3, R239, R3 ;  /* 0x00000003ef037221 */ /* 0x000fe40000010000 */
[----:B------:R-:W2:Y:S02]  /*188c0*/  LDSM.16.MT88.4 R216, [R234+0x3900] ;  /* 0x00390000ead8783b */ /* 0x000ea40000004200 */
[C---:B------:R-:W-:Y:S06]  /*188d0*/  HMMA.16816.F32.BF16 R140, R208.reuse, R152, R8 ;  /* 0x00000098d08c723c */ /* 0x040fec0000041808 */
[----:B------:R1:W5:Y:S01]  /*188e0*/  LDL.LU R239, [R1+0x68] ;  /* 0x0000680001ef7983 */ /* 0x0003620000300800 */
[----:B------:R-:W-:Y:S01]  /*188f0*/  MOV R11, R156 ;  /* 0x0000009c000b7202 */ /* 0x000fe20000000f00 */
[-C--:B------:R-:W-:Y:S02]  /*18900*/  HMMA.16816.F32.BF16 R148, R208, R154.reuse, R12 ;  /* 0x0000009ad094723c */ /* 0x080fe4000004180c */
[----:B------:R1:W5:Y:S02]  /*18910*/  LDL.LU R249, [R1+0x64] ;  /* 0x0000640001f97983 */ /* 0x0003640000300800 */
[----:B------:R-:W-:Y:S02]  /*18920*/  MOV R10, R157 ;  /* 0x0000009d000a7202 */ /* 0x000fe40000000f00 */
[----:B------:R-:W-:Y:S02]  /*18930*/  MOV R8, R191 ;  /* 0x000000bf00087202 */ /* 0x000fe40000000f00 */
[C---:B------:R-:W-:Y:S04]  /*18940*/  HMMA.16816.F32.BF16 R152, R204.reuse, R154, R16 ;  /* 0x0000009acc98723c */ /* 0x040fe80000041810 */
[----:B------:R-:W-:Y:S01]  /*18950*/  MOV R13, R7 ;  /* 0x00000007000d7202 */ /* 0x000fe20000000f00 */
[----:B------:R-:W-:Y:S01]  /*18960*/  FADD.FTZ R8, R8, R132 ;  /* 0x0000008408087221 */ /* 0x000fe20000010000 */
[----:B------:R-:W-:Y:S02]  /*18970*/  MOV R15, R165 ;  /* 0x000000a5000f7202 */ /* 0x000fe40000000f00 */
[-C--:B---3--:R-:W-:Y:S04]  /*18980*/  HMMA.16816.F32.BF16 R156, R204, R168.reuse, R20 ;  /* 0x000000a8cc9c723c */ /* 0x088fe80000041814 */
        /* <DEDUP_REMOVED lines=12> */
[-C--:B----4-:R-:W-:Y:S03]  /*18a50*/  HMMA.16816.F32.BF16 R172, R204, R184.reuse, R36 ;  /* 0x000000b8ccac723c */ /* 0x090fe60000041824 */
[----:B------:R-:W-:Y:S01]  /*18a60*/  MOV R30, R6 ;  /* 0x00000006001e7202 */ /* 0x000fe20000000f00 */
[----:B------:R-:W-:Y:S01]  /*18a70*/  FADD.FTZ R9, R9, R0 ;  /* 0x0000000009097221 */ /* 0x000fe20000010000 */
[----:B------:R-:W-:Y:S01]  /*18a80*/  MOV R35, R197 ;  /* 0x000000c500237202 */ /* 0x000fe20000000f00 */
[----:B------:R-:W3:Y:S01]  /*18a90*/  LDSM.16.MT88.4 R4, [R235+0x3900] ;  /* 0x00390000eb04783b */ /* 0x000ee20000004200 */
[----:B------:R-:W-:Y:S02]  /*18aa0*/  MOV R39, R177 ;  /* 0x000000b100277202 */ /* 0x000fe40000000f00 */
[----:B------:R-:W-:Y:S03]  /*18ab0*/  MOV R37, R179 ;  /* 0x000000b300257202 */ /* 0x000fe60000000f00 */
        /* <DEDUP_REMOVED lines=35> */
[----:B------:R-:W-:Y:S01]  /*18cf0*/  MOV R36, R37 ;  /* 0x0000002500247202 */ /* 0x000fe20000000f00 */
[----:B------:R-:W-:Y:S01]  /*18d00*/  FADD.FTZ R8, R42, R12 ;  /* 0x0000000c2a087221 */ /* 0x000fe20000010000 */
[----:B------:R-:W-:Y:S02]  /*18d10*/  MOV R37, R38 ;  /* 0x0000002600257202 */ /* 0x000fe40000000f00 */
[----:B------:R-:W-:Y:S02]  /*18d20*/  MOV R38, R39 ;  /* 0x0000002700267202 */ /* 0x000fe40000000f00 */
[----:B------:R-:W-:Y:S01]  /*18d30*/  MOV R39, R32 ;  /* 0x0000002000277202 */ /* 0x000fe20000000f00 */
[----:B------:R-:W-:Y:S01]  /*18d40*/  FADD.FTZ R12, R37, R9 ;  /* 0x00000009250c7221 */ /* 0x000fe20000010000 */
        /* <DEDUP_REMOVED lines=9> */
[----:B------:R-:W-:Y:S01]  /*18de0*/  MOV R26, R183 ;  /* 0x000000b7001a7202 */ /* 0x000fe20000000f00 */
[----:B------:R-:W-:Y:S01]  /*18df0*/  FADD.FTZ R3, R43, R11 ;  /* 0x0000000b2b037221 */ /* 0x000fe20000010000 */
[----:B------:R-:W-:Y:S01]  /*18e00*/  MOV R27, R182 ;  /* 0x000000b6001b7202 */ /* 0x000fe20000000f00 */
[----:B------:R-:W-:Y:S01]  /*18e10*/  FADD.FTZ R0, R36, R10 ;  /* 0x0000000a24007221 */ /* 0x000fe20000010000 */
[-C--:B------:R-:W-:Y:S03]  /*18e20*/  HMMA.16816.F32.BF16 R180, R208, R186.reuse, R44 ;  /* 0x000000bad0b4723c */ /* 0x080fe6000004182c */
[----:B------:R-:W-:Y:S01]  /*18e30*/  MOV R23, R195 ;  /* 0x000000c300177202 */ /* 0x000fe20000000f00 */
[----:B------:R-:W-:Y:S01]  /*18e40*/  FADD.FTZ R11, R38, R8 ;  /* 0x00000008260b7221 */ /* 0x000fe20000010000 */
[----:B------:R-:W-:Y:S01]  /*18e50*/  MOV R22, R194 ;  /* 0x000000c200167202 */ /* 0x000fe20000000f00 */
[----:B------:R-:W-:Y:S01]  /*18e60*/  FADD.FTZ R10, R39, R3 ;  /* 0x00000003270a7221 */ /* 0x000fe20000010000 */
[----:B------:R-:W-:Y:S01]  /*18e70*/  MOV R21, R192 ;  /* 0x000000c000157202 */ /* 0x000fe20000000f00 */
[C---:B------:R-:W-:Y:S04]  /*18e80*/  HMMA.16816.F32.BF16 R184, R204.reuse, R186, R48 ;  /* 0x000000baccb8723c */ /* 0x040fe80000041830 */
[----:B------:R-:W-:Y:S01]  /*18e90*/  MOV R31, R190 ;  /* 0x000000be001f7202 */ /* 0x000fe20000000f00 */
[----:B------:R-:W-:Y:S01]  /*18ea0*/  FADD.FTZ R3, R34, R11 ;  /* 0x0000000b22037221 */ /* 0x000fe20000010000 */
[----:B------:R-:W-:Y:S01]  /*18eb0*/  MOV R24, R189 ;  /* 0x000000bd00187202 */ /* 0x000fe20000000f00 */
[----:B------:R-:W-:Y:S01]  /*18ec0*/  FADD.FTZ R9, R32, R0 ;  /* 0x0000000020097221 */ /* 0x000fe20000010000 */
[----:B------:R-:W-:Y:S01]  /*18ed0*/  MOV R25, R188 ;  /* 0x000000bc00197202 */ /* 0x000fe20000000f00 */
[----:B------:R-:W-:Y:S01]  /*18ee0*/  FADD.FTZ R0, R35, R10 ;  /* 0x0000000a23007221 */ /* 0x000fe20000010000 */
[-C--:B------:R-:W-:Y:S03]  /*18ef0*/  HMMA.16816.F32.BF16 R188, R204, R200.reuse, R52 ;  /* 0x000000c8ccbc723c */ /* 0x080fe60000041834 */
[----:B------:R-:W-:Y:S01]  /*18f00*/  FADD.FTZ R11, R28, R9 ;  /* 0x000000091c0b7221 */ /* 0x000fe20000010000 */
[----:B------:R-:W-:Y:S01]  /*18f10*/  MOV R132, R135 ;  /* 0x0000008700847202 */ /* 0x000fe20000000f00 */
[----:B------:R-:W-:Y:S02]  /*18f20*/  FADD.FTZ R9, R29, R3 ;  /* 0x000000031d097221 */ /* 0x000fe40000010000 */
[----:B------:R-:W-:Y:S01]  /*18f30*/  FADD.FTZ R8, R33, R12 ;  /* 0x0000000c21087221 */ /* 0x000fe20000010000 */
        /* <DEDUP_REMOVED lines=9> */
[-C--:B-1----:R-:W-:Y:S04]  /*18fd0*/  HMMA.16816.F32.BF16 R68, R204, R212.reuse, R68 ;  /* 0x000000d4cc44723c */ /* 0x082fe80000041844 */
[----:B------:R-:W-:Y:S04]  /*18fe0*/  FADD.FTZ R9, R22, R9 ;  /* 0x0000000916097221 */ /* 0x000fe80000010000 */
[C---:B------:R-:W-:Y:S08]  /*18ff0*/  HMMA.16816.F32.BF16 R72, R208.reuse, R212, R72 ;  /* 0x000000d4d048723c */ /* 0x040ff00000041848 */
[-C--:B------:R-:W-:Y:S08]  /*19000*/  HMMA.16816.F32.BF16 R76, R208, R214.reuse, R76 ;  /* 0x000000d6d04c723c */ /* 0x080ff0000004184c */
[C---:B------:R-:W-:Y:S08]  /*19010*/  HMMA.16816.F32.BF16 R80, R204.reuse, R214, R80 ;  /* 0x000000d6cc50723c */ /* 0x040ff00000041850 */
[-C--:B--2---:R-:W-:Y:S08]  /*19020*/  HMMA.16816.F32.BF16 R84, R204, R216.reuse, R84 ;  /* 0x000000d8cc54723c */ /* 0x084ff00000041854 */
[C---:B------:R-:W-:Y:S08]  /*19030*/  HMMA.16816.F32.BF16 R88, R208.reuse, R216, R88 ;  /* 0x000000d8d058723c */ /* 0x040ff00000041858 */
[-C--:B------:R-:W-:Y:S08]  /*19040*/  HMMA.16816.F32.BF16 R92, R208, R218.reuse, R92 ;  /* 0x000000dad05c723c */ /* 0x080ff0000004185c */
[C---:B------:R-:W-:Y:S08]  /*19050*/  HMMA.16816.F32.BF16 R96, R204.reuse, R218, R96 ;  /* 0x000000dacc60723c */ /* 0x040ff00000041860 */
[-C--:B------:R-:W-:Y:S08]  /*19060*/  HMMA.16816.F32.BF16 R100, R204, R220.reuse, R100 ;  /* 0x000000dccc64723c */ /* 0x080ff00000041864 */
[C---:B------:R-:W-:Y:S08]  /*19070*/  HMMA.16816.F32.BF16 R104, R208.reuse, R220, R104 ;  /* 0x000000dcd068723c */ /* 0x040ff00000041868 */
[-C--:B------:R-:W-:Y:S08]  /*19080*/  HMMA.16816.F32.BF16 R108, R208, R222.reuse, R108 ;  /* 0x000000ded06c723c */ /* 0x080ff0000004186c */
[C---:B------:R-:W-:Y:S08]  /*19090*/  HMMA.16816.F32.BF16 R112, R204.reuse, R222, R112 ;  /* 0x000000decc70723c */ /* 0x040ff00000041870 */
[-C--:B---3--:R-:W-:Y:S08]  /*190a0*/  HMMA.16816.F32.BF16 R116, R204, R4.reuse, R116 ;  /* 0x00000004cc74723c */ /* 0x088ff00000041874 */
        /* <DEDUP_REMOVED lines=12> */
[----:B------:R-:W-:Y:S01]  /*19170*/  FADD.FTZ R4, R138, R0 ;  /* 0x000000008a047221 */ /* 0x000fe20000010000 */
[----:B------:R-:W-:Y:S01]  /*19180*/  MOV R138, R2 ;  /* 0x00000002008a7202 */ /* 0x000fe20000000f00 */
        /* <DEDUP_REMOVED lines=18> */
.L_x_838:
[----:B---34-:R-:W2:Y:S04]  /*192b0*/  LDL.LU R0, [R1+0xc] ;  /* 0x00000c0001007983 */ /* 0x018ea80000300800 */
        /* <DEDUP_REMOVED lines=182> */
[----:B------:R-:W-:Y:S02]  /*19e20*/  @P1 FFMA.FTZ R63, R3, R134, R7 ;  /* 0x00000086033f1223 */ /* 0x000fe40000010007 */
[----:B------:R-:W-:Y:S02]  /*19e30*/  @P0 FFMA.FTZ R64, R0, R2, R4 ;  /* 0x0000000200400223 */ /* 0x000fe40000010004 */
.L_x_784:
        /* <DEDUP_REMOVED lines=71> */
[----:B------:R1:W-:Y:S01]  /*1a2b0*/  STS [R2], R7 ;  /* 0x0000000702007388 */ /* 0x0003e20000000800 */
        /* <DEDUP_REMOVED lines=18> */
[----:B-1----:R-:W-:Y:S01]  /*1a3e0*/  IMAD.MOV.U32 R7, RZ, RZ, 0x40 ;  /* 0x00000040ff077424 */ /* 0x002fe200078e00ff */
[----:B------:R-:W-:Y:S02]  /*1a3f0*/  F2FP.BF16.PACK_AB R25, R25, R94 ;  /* 0x0000005e1919723e */ /* 0x000fe400000010ff */
[----:B------:R-:W-:Y:S01]  /*1a400*/  STS [R3+0x480], R50 ;  /* 0x0004803203007388 */ /* 0x000fe20000000800 */
[----:B------:R-:W-:Y:S02]  /*1a410*/  F2FP.BF16.PACK_AB R24, R24, R100 ;  /* 0x000000641818723e */ /* 0x000fe400000010ff */
[----:B------:R-:W-:Y:S01]  /*1a420*/  SEL R7, R7, 0xffffffc0, !P2 ;  /* 0xffffffc007077807 */ /* 0x000fe20005000000 */
[----:B------:R1:W-:Y:S01]  /*1a430*/  STS [R4+0x400], R6 ;  /* 0x0004000604007388 */ /* 0x0003e20000000800 */
        /* <DEDUP_REMOVED lines=17> */
[----:B-1----:R-:W-:Y:S01]  /*1a550*/  IMAD.IADD R6, R0, 0x1, R7 ;  /* 0x0000000100067824 */ /* 0x002fe200078e0207 */
[----:B------:R-:W-:-:S02]  /*1a560*/  F2FP.BF16.PACK_AB R16, R16, R122 ;  /* 0x0000007a1010723e */ /* 0x000fc400000010ff */
[----:B------:R-:W-:Y:S01]  /*1a570*/  F2FP.BF16.PACK_AB R15, R15, R124 ;  /* 0x0000007c0f0f723e */ /* 0x000fe200000010ff */
[----:B---3--:R-:W-:Y:S01]  /*1a580*/  IMAD.IADD R8, R7, 0x1, R2 ;  /* 0x0000000107087824 */ /* 0x008fe200078e0202 */
[----:B------:R-:W-:Y:S01]  /*1a590*/  STS [R6+0x80], R49 ;  /* 0x0000803106007388 */ /* 0x000fe20000000800 */
[----:B------:R-:W-:Y:S02]  /*1a5a0*/  F2FP.BF16.PACK_AB R14, R14, R126 ;  /* 0x0000007e0e0e723e */ /* 0x000fe400000010ff */
[----:B------:R-:W-:Y:S01]  /*1a5b0*/  ISETP.NE.U32.AND P0, PT, RZ, c[0x0][0x500], PT ;  /* 0x00014000ff007a0c */ /* 0x000fe20003f05070 */
[----:B------:R-:W-:Y:S03]  /*1a5c0*/  STS [R6+0x480], R48 ;  /* 0x0004803006007388 */ /* 0x000fe60000000800 */
[----:B------:R-:W-:Y:S01]  /*1a5d0*/  ISETP.NE.AND.EX P1, PT, RZ, c[0x0][0x504], PT, P0 ;  /* 0x00014100ff007a0c */ /* 0x000fe20003f25300 */
[----:B------:R1:W-:Y:S01]  /*1a5e0*/  STS [R8+0x400], R5 ;  /* 0x0004000508007388 */ /* 0x0003e20000000800 */
[----:B------:R-:W-:-:S03]  /*1a5f0*/  ISETP.NE.U32.AND P0, PT, RZ, c[0x0][0x508], PT ;  /* 0x00014200ff007a0c */ /* 0x000fc60003f05070 */
[----:B------:R-:W-:Y:S01]  /*1a600*/  STS [R8], R45 ;  /* 0x0000002d08007388 */ /* 0x000fe20000000800 */
[----:B------:R-:W-:-:S03]  /*1a610*/  ISETP.NE.AND.EX P0, PT, RZ, c[0x0][0x50c], PT, P0 ;  /* 0x00014300ff007a0c */ /* 0x000fc60003f05300 */
        /* <DEDUP_REMOVED lines=61> */
.L_x_841:
[----:B-1----:R-:W-:Y:S01]  /*1a9f0*/  LOP3.LUT R0, R60, 0xffffffe0, RZ, 0xc0, !PT ;  /* 0xffffffe03c007812 */ /* 0x002fe200078ec0ff */
[----:B------:R-:W1:Y:S01]  /*1aa00*/  S2R R80, SR_CTAID.X ;  /* 0x0000000000507919 */ /* 0x000e620000002500 */
[----:B------:R-:W-:Y:S01]  /*1aa10*/  LEA.HI R4, R26, R26, RZ, 0x1 ;  /* 0x0000001a1a047211 */ /* 0x000fe200078f08ff */
[----:B------:R-:W-:Y:S01]  /*1aa20*/  IMAD R14, R67, c[0x0][0x3e8], RZ ;  /* 0x0000fa00430e7a24 */ /* 0x000fe200078e02ff */
[----:B------:R-:W-:Y:S01]  /*1aa30*/  SHF.R.S32.HI R6, RZ, 0x1f, R59 ;  /* 0x0000001fff067819 */ /* 0x000fe2000001143b */
[----:B------:R-:W-:Y:S01]  /*1aa40*/  IMAD.IADD R0, R66, 0x1, -R0 ;  /* 0x0000000142007824 */ /* 0x000fe200078e0a00 */
[----:B------:R-:W-:Y:S01]  /*1aa50*/  LOP3.LUT R5, R4, 0x1ffffffe, RZ, 0xc0, !PT ;  /* 0x1ffffffe04057812 */ /* 0x000fe200078ec0ff */
[----:B------:R-:W-:Y:S01]  /*1aa60*/  IMAD R14, R81, c[0x0][0x3ec], R14 ;  /* 0x0000fb00510e7a24 */ /* 0x000fe200078e020e */
[----:B------:R-:W-:Y:S01]  /*1aa70*/  LEA.HI R6, R6, R59, RZ, 0x2 ;  /* 0x0000003b06067211 */ /* 0x000fe200078f10ff */
[----:B-----5:R-:W-:Y:S01]  /*1aa80*/  IMAD R20, R20, c[0x0][0x4e8], RZ ;  /* 0x00013a0014147a24 */ /* 0x020fe200078e02ff */
[----:B------:R-:W-:Y:S01]  /*1aa90*/  SHF.R.S32.HI R8, RZ, 0x1f, R0 ;  /* 0x0000001fff087819 */ /* 0x000fe20000011400 */
[----:B------:R-:W-:Y:S01]  /*1aaa0*/  IMAD.IADD R7, R26, 0x1, -R5 ;  /* 0x000000011a077824 */ /* 0x000fe200078e0a05 */
[----:B------:R-:W-:Y:S01]  /*1aab0*/  LOP3.LUT R6, R6, 0xffffffc, RZ, 0xc0, !PT ;  /* 0x0ffffffc06067812 */ /* 0x000fe200078ec0ff */
[----:B------:R-:W-:Y:S01]  /*1aac0*/  IMAD.SHL.U32 R5, R4, 0x20, RZ ;  /* 0x0000002004057824 */ /* 0x000fe200078e00ff */
[----:B------:R-:W-:Y:S01]  /*1aad0*/  LEA.HI R4, R8, R0, RZ, 0x2 ;  /* 0x0000000008047211 */ /* 0x000fe200078f10ff */
[----:B------:R-:W-:Y:S01]  /*1aae0*/  BSSY B0, `(.L_x_842) ;  /* 0x0000084000007945 */ /* 0x000fe20003800000 */
[----:B------:R-:W-:Y:S01]  /*1aaf0*/  MOV R8, c[0x0][0x4e8] ;  /* 0x00013a0000087a02 */ /* 0x000fe20000000f00 */
[----:B------:R-:W-:Y:S01]  /*1ab00*/  IMAD.IADD R6, R59, 0x1, -R6 ;  /* 0x000000013b067824 */ /* 0x000fe200078e0a06 */
[----:B------:R-:W-:-:S02]  /*1ab10*/  LOP3.LUT R5, R5, 0xffffffc0, RZ, 0xc0, !PT ;  /* 0xffffffc005057812 */ /* 0x000fc400078ec0ff */
[----:B------:R-:W-:Y:S02]  /*1ab20*/  SHF.R.S32.HI R4, RZ, 0x2, R4 ;  /* 0x00000002ff047819 */ /* 0x000fe40000011404 */
[----:B------:R-:W-:Y:S01]  /*1ab30*/  ISETP.NE.AND P2, PT, R8, 0x1, PT ;  /* 0x000000010800780c */ /* 0x000fe20003f45270 */
[----:B------:R-:W-:Y:S01]  /*1ab40*/  IMAD R7, R7, 0x8, R5 ;  /* 0x0000000807077824 */ /* 0x000fe200078e0205 */
[----:B------:R-:W-:Y:S01]  /*1ab50*/  LOP3.LUT P0, RZ, R0, 0x3, RZ, 0xc0, !PT ;  /* 0x0000000300ff7812 */ /* 0x000fe2000780c0ff */
[----:B------:R-:W-:Y:S01]  /*1ab60*/  IMAD R19, R6, 0x10, R4 ;  /* 0x0000001006137824 */ /* 0x000fe200078e0204 */
[----:B------:R-:W-:Y:S01]  /*1ab70*/  LEA.HI R10, R65, R66, RZ, 0x3 ;  /* 0x00000042410a7211 */ /* 0x000fe200078f18ff */
[----:B------:R-:W-:Y:S01]  /*1ab80*/  IMAD R0, R3, c[0x0][0x3a0], RZ ;  /* 0x0000e80003007a24 */ /* 0x000fe200078e02ff */
[----:B------:R-:W-:Y:S01]  /*1ab90*/  SEL R18, R69, RZ, !P1 ;  /* 0x000000ff45127207 */ /* 0x000fe20004800000 */
[----:B------:R-:W-:Y:S01]  /*1aba0*/  IMAD.WIDE.U32 R4, R81, c[0x0][0x490], R2 ;  /* 0x0001240051047a25 */ /* 0x000fe200078e0002 */
[----:B------:R-:W-:-:S02]  /*1abb0*/  IADD3 R6, R19, R7, RZ ;  /* 0x0000000713067210 */ /* 0x000fc40007ffe0ff */
[----:B------:R-:W-:Y:S01]  /*1abc0*/  SHF.R.S32.HI R21, RZ, 0x3, R10 ;  /* 0x00000003ff157819 */ /* 0x000fe2000001140a */
[----:B------:R-:W-:Y:S01]  /*1abd0*/  IMAD R7, R2, c[0x0][0x3a4], R0 ;  /* 0x0000e90002077a24 */ /* 0x000fe200078e0200 */
[----:B------:R-:W-:Y:S01]  /*1abe0*/  LOP3.LUT R12, R10, 0xfffffff8, RZ, 0xc0, !PT ;  /* 0xfffffff80a0c7812 */ /* 0x000fe200078ec0ff */
[----:B------:R-:W-:Y:S01]  /*1abf0*/  IMAD.WIDE.U32 R2, R2, c[0x0][0x3a0], RZ ;  /* 0x0000e80002027a25 */ /* 0x000fe200078e00ff */
[----:B------:R-:W-:-:S03]  /*1ac00*/  LEA.HI R23, R65, R66, RZ, 0x6 ;  /* 0x0000004241177211 */ /* 0x000fc600078f30ff */
[----:B-1----:R-:W-:Y:S01]  /*1ac10*/  IMAD R0, R80, 0x80, R6 ;  /* 0x0000008050007824 */ /* 0x002fe200078e0206 */
[----:B------:R-:W-:Y:S01]  /*1ac20*/  IADD3 R3, R3, R7, RZ ;  /* 0x0000000703037210 */ /* 0x000fe20007ffe0ff */
[----:B------:R-:W-:Y:S01]  /*1ac30*/  IMAD R8, R67, c[0x0][0x490], RZ ;  /* 0x0001240043087a24 */ /* 0x000fe200078e02ff */
[----:B------:R-:W-:Y:S01]  /*1ac40*/  SHF.R.S32.HI R6, RZ, 0x1f, R69 ;  /* 0x0000001fff067819 */ /* 0x000fe20000011445 */
[----:B------:R-:W-:-:S03]  /*1ac50*/  @P2 IMAD.HI.U32 R7, R0, c[0x0][0x4ec], RZ ;  /* 0x00013b0000072a27 */ /* 0x000fc600078e00ff */
[----:B------:R-:W-:Y:S01]  /*1ac60*/  SEL R15, R6, RZ, !P1 ;  /* 0x000000ff060f7207 */ /* 0x000fe20004800000 */
[----:B------:R-:W-:Y:S01]  /*1ac70*/  IMAD.MOV.U32 R9, RZ, RZ, R0 ;  /* 0x000000ffff097224 */ /* 0x000fe200078e0000 */
[----:B------:R-:W-:Y:S01]  /*1ac80*/  @P2 SHF.R.U32.HI R9, RZ, c[0x0][0x4f0], R7 ;  /* 0x00013c00ff092a19 */ /* 0x000fe20000011607 */
[C---:B------:R-:W-:Y:S02]  /*1ac90*/  IMAD R8, R81.reuse, c[0x0][0x494], R8 ;  /* 0x0001250051087a24 */ /* 0x040fe400078e0208 */
[----:B------:R-:W-:Y:S01]  /*1aca0*/  IMAD.WIDE.U32 R6, R81, c[0x0][0x3e8], R2 ;  /* 0x0000fa0051067a25 */ /* 0x000fe200078e0002 */
[----:B------:R-:W-:-:S03]  /*1acb0*/  SHF.L.U32 R2, R21, 0x6, RZ ;  /* 0x0000000615027819 */ /* 0x000fc600000006ff */
[----:B------:R-:W-:Y:S02]  /*1acc0*/  IMAD.MOV R10, RZ, RZ, -R9 ;  /* 0x000000ffff0a7224 */ /* 0x000fe400078e0a09 */
[----:B------:R-:W-:Y:S02]  /*1acd0*/  IMAD.IADD R5, R5, 0x1, R8 ;  /* 0x0000000105057824 */ /* 0x000fe400078e0208 */
[----:B------:R-:W-:Y:S01]  /*1ace0*/  IMAD R10, R10, c[0x0][0x4e8], R0 ;  /* 0x00013a000a0a7a24 */ /* 0x000fe200078e0200 */
[----:B------:R-:W-:Y:S01]  /*1acf0*/  LOP3.LUT R0, R2, 0x1c0, RZ, 0xc0, !PT ;  /* 0x000001c002007812 */ /* 0x000fe200078ec0ff */
[----:B------:R-:W-:Y:S02]  /*1ad00*/  IMAD.IADD R12, R66, 0x1, -R12 ;  /* 0x00000001420c7824 */ /* 0x000fe400078e0a0c */
[----:B------:R-:W-:Y:S01]  /*1ad10*/  IMAD R8, R15, c[0x0][0x498], RZ ;  /* 0x000126000f087a24 */ /* 0x000fe200078e02ff */
[----:B------:R-:W-:Y:S01]  /*1ad20*/  SHF.R.U32.HI R13, RZ, 0x3, R0 ;  /* 0x00000003ff0d7819 */ /* 0x000fe20000011600 */
[----:B------:R-:W-:-:S04]  /*1ad30*/  IMAD.WIDE.U32 R2, R18, c[0x0][0x498], R4 ;  /* 0x0001260012027a25 */ /* 0x000fc800078e0004 */
[----:B------:R-:W-:Y:S01]  /*1ad40*/  IMAD R17, R18, c[0x0][0x49c], R8 ;  /* 0x0001270012117a24 */ /* 0x000fe200078e0208 */
[----:B------:R-:W-:Y:S01]  /*1ad50*/  IADD3 R2, P1, R9, R2, RZ ;  /* 0x0000000209027210 */ /* 0x000fe20007f3e0ff */
[C---:B------:R-:W-:Y:S02]  /*1ad60*/  IMAD R11, R12.reuse, 0x10, R21 ;  /* 0x000000100c0b7824 */ /* 0x040fe400078e0215 */
[----:B------:R-:W-:Y:S01]  /*1ad70*/  IMAD.SHL.U32 R8, R12, 0x8, RZ ;  /* 0x000000080c087824 */ /* 0x000fe200078e00ff */
[----:B------:R-:W-:Y:S01]  /*1ad80*/  SHF.R.S32.HI R12, RZ, 0x1f, R9 ;  /* 0x0000001fff0c7819 */ /* 0x000fe20000011409 */
[----:B------:R-:W-:Y:S01]  /*1ad90*/  IMAD.IADD R5, R7, 0x1, R14 ;  /* 0x0000000107057824 */ /* 0x000fe200078e020e */
[----:B------:R-:W-:Y:S02]  /*1ada0*/  SHF.R.S32.HI R7, RZ, 0x1f, R10 ;  /* 0x0000001fff077819 */ /* 0x000fe4000001140a */
[----:B------:R-:W-:Y:S02]  /*1adb0*/  LEA R11, R80, R11, 0x7 ;  /* 0x0000000b500b7211 */ /* 0x000fe400078e38ff */
[----:B------:R-:W-:Y:S01]  /*1adc0*/  IADD3.X R3, R12, R3, R17, P1, !PT ;  /* 0x000000030c037210 */ /* 0x000fe20000ffe411 */
[----:B------:R-:W-:Y:S01]  /*1add0*/  IMAD R7, R7, c[0x0][0x488], RZ ;  /* 0x0001220007077a24 */ /* 0x000fe200078e02ff */
[----:B------:R-:W-:Y:S01]  /*1ade0*/  LOP3.LUT R4, R0, 0x38, R8, 0xf8, !PT ;  /* 0x0000003800047812 */ /* 0x000fe200078ef808 */
[----:B------:R-:W-:-:S03]  /*1adf0*/  @P2 IMAD.HI.U32 R0, R11, c[0x0][0x4ec], RZ ;  /* 0x00013b000b002a27 */ /* 0x000fc600078e00ff */
[----:B------:R-:W-:Y:S01]  /*1ae00*/  LOP3.LUT R22, R4, R13, RZ, 0x3c, !PT ;  /* 0x0000000d04167212 */ /* 0x000fe200078e3cff */
[----:B------:R-:W-:Y:S01]  /*1ae10*/  IMAD.WIDE.U32 R2, R10, c[0x0][0x488], R2 ;  /* 0x000122000a027a25 */ /* 0x000fe200078e0002 */
[----:B------:R-:W-:-:S03]  /*1ae20*/  MOV R4, R6 ;  /* 0x0000000600047202 */ /* 0x000fc60000000f00 */
[----:B------:R-:W-:Y:S02]  /*1ae30*/  IMAD R7, R10, c[0x0][0x48c], R7 ;  /* 0x000123000a077a24 */ /* 0x000fe400078e0207 */
[----:B------:R-:W-:Y:S01]  /*1ae40*/  IMAD.MOV.U32 R16, RZ, RZ, R11 ;  /* 0x000000ffff107224 */ /* 0x000fe200078e000b */
[----:B------:R-:W-:Y:S01]  /*1ae50*/  @P2 SHF.R.U32.HI R16, RZ, c[0x0][0x4f0], R0 ;  /* 0x00013c00ff102a19 */ /* 0x000fe20000011600 */
[----:B------:R-:W-:Y:S01]  /*1ae60*/  IMAD R17, R80, 0x80, R19 ;  /* 0x0000008050117824 */ /* 0x000fe200078e0213 */
[----:B------:R-:W-:Y:S01]  /*1ae70*/  LEA R0, P1, R2, c[0x0][0x450], 0x2 ;  /* 0x0001140002007a11 */ /* 0x000fe200078210ff */
[----:B------:R-:W-:Y:S01]  /*1ae80*/  IMAD R6, R15, c[0x0][0x3f0], RZ ;  /* 0x0000fc000f067a24 */ /* 0x000fe200078e02ff */
[----:B------:R-:W-:Y:S01]  /*1ae90*/  IADD3 R7, R3, R7, RZ ;  /* 0x0000000703077210 */ /* 0x000fe20007ffe0ff */
[----:B------:R-:W-:Y:S01]  /*1aea0*/  IMAD.MOV R10, RZ, RZ, -R16 ;  /* 0x000000ffff0a7224 */ /* 0x000fe200078e0a10 */
[----:B------:R-:W-:Y:S01]  /*1aeb0*/  IADD3 R9, R17, 0x8, RZ ;  /* 0x0000000811097810 */ /* 0x000fe20007ffe0ff */
[----:B------:R-:W-:Y:S01]  /*1aec0*/  IMAD R3, R18, c[0x0][0x3f4], R6 ;  /* 0x0000fd0012037a24 */ /* 0x000fe200078e0206 */
[----:B------:R-:W-:Y:S01]  /*1aed0*/  LEA.HI.X R2, R2, c[0x0][0x454], R7, 0x2, P1 ;  /* 0x0001150002027a11 */ /* 0x000fe200008f1407 */
[----:B------:R-:W-:Y:S01]  /*1aee0*/  IMAD.WIDE.U32 R4, R18, c[0x0][0x3f0], R4 ;  /* 0x0000fc0012047a25 */ /* 0x000fe200078e0004 */
[----:B------:R-:W-:Y:S01]  /*1aef0*/  SHF.R.S32.HI R6, RZ, 0x1f, R16 ;  /* 0x0000001fff067819 */ /* 0x000fe20000011410 */
[----:B------:R-:W-:Y:S01]  /*1af00*/  SHFL.IDX PT, R12, R0, RZ, 0x1c1f ;  /* 0x001c1fff000c7589 */ /* 0x000fe200000e0000 */
[-C--:B------:R-:W-:Y:S01]  /*1af10*/  ISETP.GE.OR P3, PT, R9, R20.reuse, P0 ;  /* 0x000000140900720c */ /* 0x080fe20000766670 */
[----:B------:R-:W-:Y:S01]  /*1af20*/  IMAD R9, R10, c[0x0][0x4e8], R11 ;  /* 0x00013a000a097a24 */ /* 0x000fe200078e020b */
[----:B------:R-:W-:Y:S01]  /*1af30*/  ISETP.GE.OR P2, PT, R17, R20, P0 ;  /* 0x000000141100720c */ /* 0x000fe20000746670 */
[----:B------:R-:W1:Y:S01]  /*1af40*/  SHFL.IDX PT, R13, R2, RZ, 0x1c1f ;  /* 0x001c1fff020d7589 */ /* 0x000e6200000e0000 */
[----:B------:R-:W-:-:S02]  /*1af50*/  IMAD.IADD R3, R5, 0x1, R3 ;  /* 0x0000000105037824 */ /* 0x000fc400078e0203 */
        /* <DEDUP_REMOVED lines=60> */
.L_x_843:
[----:B--234-:R-:W-:Y:S05]  /*1b320*/  BSYNC B0 ;  /* 0x0000000000007941 */ /* 0x01cfea0003800000 */
.L_x_842:
        /* <DEDUP_REMOVED lines=16> */
.L_x_845:
[----:B------:R-:W-:Y:S05]  /*1b430*/  BSYNC B0 ;  /* 0x0000000000007941 */ /* 0x000fea0003800000 */
.L_x_844:
        /* <DEDUP_REMOVED lines=16> */
.L_x_847:
[----:B------:R-:W-:Y:S05]  /*1b540*/  BSYNC B0 ;  /* 0x0000000000007941 */ /* 0x000fea0003800000 */
.L_x_846:
        /* <DEDUP_REMOVED lines=16> */
.L_x_849:
[----:B------:R-:W-:Y:S05]  /*1b650*/  BSYNC B0 ;  /* 0x0000000000007941 */ /* 0x000fea0003800000 */
.L_x_848:
        /* <DEDUP_REMOVED lines=16> */
.L_x_851:
[----:B------:R-:W-:Y:S05]  /*1b760*/  BSYNC B0 ;  /* 0x0000000000007941 */ /* 0x000fea0003800000 */
.L_x_850:
        /* <DEDUP_REMOVED lines=16> */
.L_x_853:
[----:B------:R-:W-:Y:S05]  /*1b870*/  BSYNC B0 ;  /* 0x0000000000007941 */ /* 0x000fea0003800000 */
.L_x_852:
        /* <DEDUP_REMOVED lines=16> */
.L_x_855:
[----:B------:R-:W-:Y:S05]  /*1b980*/  BSYNC B0 ;  /* 0x0000000000007941 */ /* 0x000fea0003800000 */
.L_x_854:
        /* <DEDUP_REMOVED lines=17> */
.L_x_840:
        /* <DEDUP_REMOVED lines=19> */
.L_x_856:
        /* <DEDUP_REMOVED lines=40> */
.L_x_858:
[----:B------:R-:W-:Y:S05]  /*1be50*/  BSYNC B0 ;  /* 0x0000000000007941 */ /* 0x000fea0003800000 */
.L_x_857:
        /* <DEDUP_REMOVED lines=34> */
[----:B------:R-:W-:Y:S01]  /*1c080*/  IMAD R0, R0, c[0x0][0x3e4], R6 ;  /* 0x0000f90000007a24 */ /* 0x000fe200078e0206 */
[----:B------:R-:W-:-:S03]  /*1c090*/  SHF.L.U32 R6, R12, 0x3, RZ ;  /* 0x000000030c067819 */ /* 0x000fc600000006ff */
[----:B------:R-:W-:Y:S01]  /*1c0a0*/  IMAD.IADD R3, R3, 0x1, R0 ;  /* 0x0000000103037824 */ /* 0x000fe200078e0200 */
[----:B------:R-:W-:Y:S01]  /*1c0b0*/  IADD3 R7, R6, 0x40, RZ ;  /* 0x0000004006077810 */ /* 0x000fe20007ffe0ff */
[----:B------:R-:W-:Y:S02]  /*1c0c0*/  IMAD R0, R4, c[0x0][0x3d8], RZ ;  /* 0x0000f60004007a24 */ /* 0x000fe400078e02ff */
[----:B------:R-:W-:-:S04]  /*1c0d0*/  IMAD.WIDE.U32 R2, R5, c[0x0][0x3d8], R2 ;  /* 0x0000f60005027a25 */ /* 0x000fc800078e0002 */
[----:B------:R-:W-:Y:S01]  /*1c0e0*/  IMAD R0, R5, c[0x0][0x3dc], R0 ;  /* 0x0000f70005007a24 */ /* 0x000fe200078e0200 */
[----:B------:R-:W-:-:S04]  /*1c0f0*/  LEA R11, P0, R2, c[0x0][0x380], 0x1 ;  /* 0x0000e000020b7a11 */ /* 0x000fc800078008ff */
[----:B------:R-:W-:-:S04]  /*1c100*/  IADD3 R0, R3, R0, RZ ;  /* 0x0000000003007210 */ /* 0x000fc80007ffe0ff */
        /* <DEDUP_REMOVED lines=14> */
.L_x_860:
[----:B------:R-:W-:Y:S05]  /*1c1f0*/  BSYNC B0 ;  /* 0x0000000000007941 */ /* 0x000fea0003800000 */
.L_x_859:
        /* <DEDUP_REMOVED lines=15> */
.L_x_862:
[----:B------:R-:W-:Y:S05]  /*1c2f0*/  BSYNC B0 ;  /* 0x0000000000007941 */ /* 0x000fea0003800000 */
.L_x_861:
        /* <DEDUP_REMOVED lines=15> */
.L_x_864:
[----:B------:R-:W-:Y:S05]  /*1c3f0*/  BSYNC B0 ;  /* 0x0000000000007941 */ /* 0x000fea0003800000 */
.L_x_863:
        /* <DEDUP_REMOVED lines=15> */
.L_x_866:
[----:B------:R-:W-:Y:S05]  /*1c4f0*/  BSYNC B0 ;  /* 0x0000000000007941 */ /* 0x000fea0003800000 */
.L_x_865:
        /* <DEDUP_REMOVED lines=15> */
.L_x_868:
[----:B------:R-:W-:Y:S05]  /*1c5f0*/  BSYNC B0 ;  /* 0x0000000000007941 */ /* 0x000fea0003800000 */
.L_x_867:
        /* <DEDUP_REMOVED lines=15> */
.L_x_870:
[----:B------:R-:W-:Y:S05]  /*1c6f0*/  BSYNC B0 ;  /* 0x0000000000007941 */ /* 0x000fea0003800000 */
.L_x_869:
        /* <DEDUP_REMOVED lines=15> */
.L_x_872:
[----:B------:R-:W-:Y:S05]  /*1c7f0*/  BSYNC B0 ;  /* 0x0000000000007941 */ /* 0x000fea0003800000 */
.L_x_871:
        /* <DEDUP_REMOVED lines=16> */
.L_x_873:
        /* <DEDUP_REMOVED lines=16> */
.L_x_1837:


//--------------------- .text._ZN7cutlass13device_kernelIN5flash19enable_sm80_to_sm89INS1_16FlashAttnFwdSm80INS1_25CollectiveMainloopFwdSm80ILi4ELi1ELb0EN4cute5tupleIJNS5_1CILi128EEENS7_ILi48EEES8_EEELi128ENS_10bfloat16_tEfNS_4arch4Sm80ELb0ELb1ELb1ELb0ELb0ELb0ELb1ELb0EEENS1_21CollectiveEpilogueFwdINS6_IJS8_S8_S9_EEENS6_IJNS7_ILi1EEESH_SH_EEESB_SD_Li128ELb0ELb1ELb0ELb0EEENS1_19SingleTileSchedulerILb0ELb0ELb1ELi128EEEEEEEEEvNT_6ParamsE --------------------------
	.section	.text._ZN7cutlass13device_kernelIN5flash19enable_sm80_to_sm89INS1_16FlashAttnFwdSm80INS1_25CollectiveMainloopFwdSm80ILi4ELi1ELb0EN4cute5tupleIJNS5_1CILi128EEENS7_ILi48EEES8_EEELi128ENS_10bfloat16_tEfNS_4arch4Sm80ELb0ELb1ELb1ELb0ELb0ELb0ELb1ELb0EEENS1_21CollectiveEpilogueFwdINS6_IJS8_S8_S9_EEENS6_IJNS7_ILi1EEESH_SH_EEESB_SD_Li128ELb0ELb1ELb0ELb0EEENS1_19SingleTileSchedulerILb0ELb0ELb1ELi128EEEEEEEEEvNT_6ParamsE,"ax",@progbits
	.sectioninfo	@"SHI_REGISTERS=255"
	.align	128
.text._ZN7cutlass13device_kernelIN5flash19enable_sm80_to_sm89INS1_16FlashAttnFwdSm80INS1_25CollectiveMainloopFwdSm80ILi4ELi1ELb0EN4cute5tupleIJNS5_1CILi128EEENS7_ILi48EEES8_EEELi128ENS_10bfloat16_tEfNS_4arch4Sm80ELb0ELb1ELb1ELb0ELb0ELb0ELb1ELb0EEENS1_21CollectiveEpilogueFwdINS6_IJS8_S8_S9_EEENS6_IJNS7_ILi1EEESH_SH_EEESB_SD_Li128ELb0ELb1ELb0ELb0EEENS1_19SingleTileSchedulerILb0ELb0ELb1ELi128EEEEEEEEEvNT_6ParamsE:
        .type           _ZN7cutlass13device_kernelIN5flash19enable_sm80_to_sm89INS1_16FlashAttnFwdSm80INS1_25CollectiveMainloopFwdSm80ILi4ELi1ELb0EN4cute5tupleIJNS5_1CILi128EEENS7_ILi48EEES8_EEELi128ENS_10bfloat16_tEfNS_4arch4Sm80ELb0ELb1ELb1ELb0ELb0ELb0ELb1ELb0EEENS1_21CollectiveEpilogueFwdINS6_IJS8_S8_S9_EEENS6_IJNS7_ILi1EEESH_SH_EEESB_SD_Li128ELb0ELb1ELb0ELb0EEENS1_19SingleTileSchedulerILb0ELb0ELb1ELi128EEEEEEEEEvNT_6ParamsE,@function
        .size           _ZN7cutlass13device_kernelIN5flash19enable_sm80_to_sm89INS1_16FlashAttnFwdSm80INS1_25CollectiveMainloopFwdSm80ILi4ELi1ELb0EN4cute5tupleIJNS5_1CILi128EEENS7_ILi48EEES8_EEELi128ENS_10bfloat16_tEfNS_4arch4Sm80ELb0ELb1ELb1ELb0ELb0ELb0ELb1ELb0EEENS1_21CollectiveEpilogueFwdINS6_IJS8_S8_S9_EEENS6_IJNS7_ILi1EEESH_SH_EEESB_SD_Li128ELb0ELb1ELb0ELb0EEENS1_19SingleTileSchedulerILb0ELb0ELb1ELi128EEEEEEEEEvNT_6ParamsE,(.L_x_1838 - _ZN7cutlass13device_kernelIN5flash19enable_sm80_to_sm89INS1_16FlashAttnFwdSm80INS1_25CollectiveMainloopFwdSm80ILi4ELi1ELb0EN4cute5tupleIJNS5_1CILi128EEENS7_ILi48EEES8_EEELi128ENS_10bfloat16_tEfNS_4arch4Sm80ELb0ELb1ELb1ELb0ELb0ELb0ELb1ELb0EEENS1_21CollectiveEpilogueFwdINS6_IJS8_S8_S9_EEENS6_IJNS7_ILi1EEESH_SH_EEESB_SD_Li128ELb0ELb1ELb0ELb0EEENS1_19SingleTileSchedulerILb0ELb0ELb1ELi128EEEEEEEEEvNT_6ParamsE)
        .other          _ZN7cutlass13device_kernelIN5flash19enable_sm80_to_sm89INS1_16FlashAttnFwdSm80INS1_25CollectiveMainloopFwdSm80ILi4ELi1ELb0EN4cute5tupleIJNS5_1CILi128EEENS7_ILi48EEES8_EEELi128ENS_10bfloat16_tEfNS_4arch4Sm80ELb0ELb1ELb1ELb0ELb0ELb0ELb1ELb0EEENS1_21CollectiveEpilogueFwdINS6_IJS8_S8_S9_EEENS6_IJNS7_ILi1EEESH_SH_EEESB_SD_Li128ELb0ELb1ELb0ELb0EEENS1_19SingleTileSchedulerILb0ELb0ELb1ELi128EEEEEEEEEvNT_6ParamsE,@"STO_CUDA_ENTRY STV_DEFAULT"
_ZN7cutlass13device_kernelIN5flash19enable_sm80_to_sm89INS1_16FlashAttnFwdSm80INS1_25CollectiveMainloopFwdSm80ILi4ELi1ELb0EN4cute5tupleIJNS5_1CILi128EEENS7_ILi48EEES8_EEELi128ENS_10bfloat16_tEfNS_4arch4Sm80ELb0ELb1ELb1ELb0ELb0ELb0ELb1ELb0EEENS1_21CollectiveEpilogueFwdINS6_IJS8_S8_S9_EEENS6_IJNS7_ILi1EEESH_SH_EEESB_SD_Li128ELb0ELb1ELb0ELb0EEENS1_19SingleTileSchedulerILb0ELb0ELb1ELi128EEEEEEEEEvNT_6ParamsE:
[----:B------:R-:W-:-:S03]  /*0000*/  MOV R1, c[0x0][0x28] ;  /* 0x00000a0000017a02 */ /* 0x000fc60000000f00 */
[----:B------:R-:W1:Y:S01]  /*0010*/  S2R R22, SR_CTAID.Z ;  /* 0x0000000000167919 */ /* 0x000e620000002700 */
[----:B------:R-:W-:Y:S02]  /*0020*/  IADD3 R1, R1, -0x68, RZ ;  /* 0xffffff9801017810 */ /* 0x000fe40007ffe0ff */
[----:B-1----:R-:W-:-:S13]  /*0030*/  ISETP.GE.AND P0, PT, R22, RZ, PT ;  /* 0x000000ff1600720c */ /* 0x002fda0003f06270 */
[----:B------:R-:W-:Y:S05]  /*0040*/  @!P0 EXIT ;  /* 0x000000000000894d */ /* 0x000fea0003800000 */
[----:B------:R-:W1:Y:S01]  /*0050*/  S2UR UR17, SR_CTAID.X ;  /* 0x00000000001179c3 */ /* 0x000e620000002500 */
[----:B------:R-:W-:Y:S01]  /*0060*/  ULDC UR6, c[0x0][0x2c4] ;  /* 0x0000b10000067ab9 */ /* 0x000fe20000000800 */
[----:B------:R-:W2:Y:S01]  /*0070*/  S2R R129, SR_TID.X ;  /* 0x0000000000817919 */ /* 0x000ea20000002100 */
[----:B------:R-:W-:Y:S02]  /*0080*/  UISETP.NE.AND UP3, UPT, UR6, 0x1, UPT ;  /* 0x000000010600788c */ /* 0x000fe4000bf65270 */
[----:B------:R-:W-:Y:S02]  /*0090*/  ULDC.64 UR4, c[0x0][0x2c8] ;  /* 0x0000b20000047ab9 */ /* 0x000fe40000000a00 */
[----:B------:R-:W-:Y:S02]  /*00a0*/  UMOV UR8, 0x1 ;  /* 0x0000000100087882 */ /* 0x000fe40000000000 */
[----:B------:R-:W-:Y:S02]  /*00b0*/  ULDC UR7, c[0x0][0x168] ;  /* 0x00005a0000077ab9 */ /* 0x000fe40000000800 */
[----:B------:R-:W-:-:S02]  /*00c0*/  UIADD3 UR7, UR8, -UR7, URZ ;  /* 0x8000000708077290 */ /* 0x000fc4000fffe03f */
[----:B-1----:R-:W-:-:S04]  /*00d0*/  USHF.L.U32 UR17, UR17, 0x7, URZ ;  /* 0x0000000711117899 */ /* 0x002fc8000800063f */
[----:B------:R-:W-:Y:S02]  /*00e0*/  @UP3 UIADD3 UR10, UR17, 0x7f, URZ ;  /* 0x0000007f110a3890 */ /* 0x000fe4000fffe03f */
[----:B------:R-:W-:Y:S02]  /*00f0*/  UIADD3 UR9, UR17, 0x7f, URZ ;  /* 0x0000007f11097890 */ /* 0x000fe4000fffe03f */
[----:B------:R-:W-:-:S04]  /*0100*/  UIMAD.WIDE.U32 UR10, UR10, UR4, URZ ;  /* 0x000000040a0a72a5 */ /* 0x000fc8000f8e003f */
[----:B------:R-:W-:-:S03]  /*0110*/  @UP3 USHF.R.U32.HI UR9, URZ, UR5, UR11 ;  /* 0x000000053f093299 */ /* 0x000fc6000801160b */
[----:B------:R-:W-:Y:S02]  /*0120*/  ULDC.64 UR4, c[0x0][0x328] ;  /* 0x0000ca0000047ab9 */ /* 0x000fe40000000a00 */
[----:B------:R-:W-:-:S03]  /*0130*/  UISETP.LE.AND UP2, UPT, UR8, UR5, UPT ;  /* 0x000000050800728c */ /* 0x000fc6000bf43270 */
[----:B------:R-:W-:Y:S02]  /*0140*/  ULDC UR5, c[0x0][0x1d0] ;  /* 0x0000740000057ab9 */ /* 0x000fe40000000800 */
[----:B------:R-:W-:Y:S01]  /*0150*/  UIADD3 UR5, UR9, UR5, UR7 ;  /* 0x0000000509057290 */ /* 0x000fe2000fffe007 */
[----:B------:R-:W-:-:S03]  /*0160*/  PLOP3.LUT P0, PT, PT, PT, UP2, 0x40, 0x0 ;  /* 0x000000000000781c */ /* 0x000fc60003f0e828 */
[----:B------:R-:W-:-:S06]  /*0170*/  UIADD3 UR4, UR5, UR4, URZ ;  /* 0x0000000405047290 */ /* 0x000fcc000fffe03f */
[----:B------:R-:W-:-:S04]  /*0180*/  MOV R0, UR4 ;  /* 0x0000000400007c02 */ /* 0x000fc80008000f00 */
[----:B------:R-:W-:Y:S05]  /*0190*/  @P0 BRA `(.L_x_874) ;  /* 0x0000013000000947 */ /* 0x000fea0003800000 */
[----:B--2---:R-:W-:Y:S01]  /*01a0*/  ISETP.LT.AND P0, PT, RZ, UR5, PT ;  /* 0x00000005ff007c0c */ /* 0x004fe2000bf01270 */
[----:B------:R-:W-:-:S12]  /*01b0*/  UIADD3 UR7, UR5, -0x1, URZ ;  /* 0xffffffff05077890 */ /* 0x000fd8000fffe03f */
[----:B------:R-:W-:Y:S05]  /*01c0*/  @P0 BRA `(.L_x_875) ;  /* 0x0000008000000947 */ /* 0x000fea0003800000 */
[----:B------:R-:W-:Y:S02]  /*01d0*/  ULDC UR4, c[0x0][0x32c] ;  /* 0x0000cb0000047ab9 */ /* 0x000fe40000000800 */
[----:B------:R-:W-:Y:S02]  /*01e0*/  UISETP.NE.AND UP0, UPT, UR8, UR4, UPT ;  /* 0x000000040800728c */ /* 0x000fe4000bf05270 */
[----:B------:R-:W-:-:S03]  /*01f0*/  UIADD3 UR7, -UR5, URZ, URZ ;  /* 0x0000003f05077290 */ /* 0x000fc6000fffe13f */
[----:B------:R-:W-:Y:S02]  /*0200*/  ULDC.64 UR4, c[0x0][0x330] ;  /* 0x0000cc0000047ab9 */ /* 0x000fe40000000a00 */
[----:B------:R-:W-:-:S04]  /*0210*/  UIMAD.WIDE.U32 UR8, UR7, UR4, URZ ;  /* 0x00000004070872a5 */ /* 0x000fc8000f8e003f */
[----:B------:R-:W-:-:S04]  /*0220*/  @UP0 USHF.R.U32.HI UR7, URZ, UR5, UR9 ;  /* 0x000000053f070299 */ /* 0x000fc80008011609 */
[----:B------:R-:W-:Y:S01]  /*0230*/  ULOP3.LUT UR7, URZ, UR7, URZ, 0x33, !UPT ;  /* 0x000000073f077292 */ /* 0x000fe2000f8e333f */
[----:B------:R-:W-:Y:S05]  /*0240*/  BRA `(.L_x_876) ;  /* 0x0000005000007947 */ /* 0x000fea0003800000 */
.L_x_875:
[----:B------:R-:W-:Y:S02]  /*0250*/  ULDC UR4, c[0x0][0x32c] ;  /* 0x0000cb0000047ab9 */ /* 0x000fe40000000800 */
[----:B------:R-:W-:-:S03]  /*0260*/  UISETP.NE.AND UP0, UPT, UR8, UR4, UPT ;  /* 0x000000040800728c */ /* 0x000fc6000bf05270 */
[----:B------:R-:W-:Y:S02]  /*0270*/  ULDC.64 UR4, c[0x0][0x330] ;  /* 0x0000cc0000047ab9 */ /* 0x000fe40000000a00 */
[----:B------:R-:W-:-:S06]  /*0280*/  UIMAD.WIDE.U32 UR8, UR7, UR4, URZ ;  /* 0x00000004070872a5 */ /* 0x000fcc000f8e003f */
[----:B------:R-:W-:Y:S02]  /*0290*/  @UP0 USHF.R.U32.HI UR7, URZ, UR5, UR9 ;  /* 0x000000053f070299 */ /* 0x000fe40008011609 */
.L_x_876:
[----:B------:R-:W-:Y:S02]  /*02a0*/  ULDC UR4, c[0x0][0x32c] ;  /* 0x0000cb0000047ab9 */ /* 0x000fe40000000800 */
[----:B------:R-:W-:-:S06]  /*02b0*/  UIMAD UR4, UR7, UR4, UR4 ;  /* 0x00000004070472a4 */ /* 0x000fcc000f8e0204 */
[----:B------:R-:W-:-:S03]  /*02c0*/  IMNMX R0, R0, UR4, PT ;  /* 0x0000000400007c17 */ /* 0x000fc6000b800200 */
.L_x_874:
[----:B--2---:R-:W-:Y:S01]  /*02d0*/  UMOV UR7, 0x2f ;  /* 0x0000002f00077882 */ /* 0x004fe20000000000 */
[----:B------:R-:W-:Y:S01]  /*02e0*/  IADD3 R0, R0, 0x2f, RZ ;  /* 0x0000002f00007810 */ /* 0x000fe20007ffe0ff */
[----:B------:R-:W-:Y:S01]  /*02f0*/  ULDC UR16, c[0x0][0x1d0] ;  /* 0x0000740000107ab9 */ /* 0x000fe20000000800 */
[----:B------:R-:W-:Y:S01]  /*0300*/  PLOP3.LUT P0, PT, PT, PT, UP2, 0x40, 0x0 ;  /* 0x000000000000781c */ /* 0x000fe20003f0e828 */
[----:B------:R-:W-:Y:S02]  /*0310*/  UIADD3 UR7, UR7, UR16, URZ ;  /* 0x0000001007077290 */ /* 0x000fe4000fffe03f */
[----:B------:R-:W-:Y:S01]  /*0320*/  ULDC.64 UR4, c[0x0][0x2c8] ;  /* 0x0000b20000047ab9 */ /* 0x000fe20000000a00 */
[----:B------:R-:W-:Y:S01]  /*0330*/  IMAD.HI R0, R0, 0x2aaaaaab, RZ ;  /* 0x2aaaaaab00007827 */ /* 0x000fe200078e02ff */
[----:B------:R-:W-:Y:S02]  /*0340*/  UIMAD.WIDE UR8, UR7, 0x2aaaaaab, URZ ;  /* 0x2aaaaaab070878a5 */ /* 0x000fe4000f8e023f */
[----:B------:R-:W-:-:S02]  /*0350*/  UIMAD.WIDE.U32 UR10, UR17, UR4, URZ ;  /* 0x00000004110a72a5 */ /* 0x000fc4000f8e003f */
[----:B------:R-:W-:Y:S01]  /*0360*/  ULDC UR7, c[0x0][0x168] ;  /* 0x00005a0000077ab9 */ /* 0x000fe20000000800 */
[----:B------:R-:W-:Y:S01]  /*0370*/  SHF.R.U32.HI R2, RZ, 0x1f, R0 ;  /* 0x0000001fff027819 */ /* 0x000fe20000011600 */
[----:B------:R-:W-:Y:S02]  /*0380*/  UIADD3 UR16, UR16, -UR7, URZ ;  /* 0x8000000710107290 */ /* 0x000fe4000fffe03f */
[----:B------:R-:W-:Y:S01]  /*0390*/  USHF.R.U32.HI UR7, URZ, 0x1f, UR9 ;  /* 0x0000001f3f077899 */ /* 0x000fe20008011609 */
[----:B------:R-:W-:Y:S01]  /*03a0*/  LEA.HI.SX32 R0, R0, R2, 0x1d ;  /* 0x0000000200007211 */ /* 0x000fe200078feaff */
[----:B------:R-:W-:Y:S02]  /*03b0*/  UMOV UR4, UR17 ;  /* 0x0000001100047c82 */ /* 0x000fe40008000000 */
[----:B------:R-:W-:Y:S02]  /*03c0*/  @UP3 USHF.R.U32.HI UR4, URZ, UR5, UR11 ;  /* 0x000000053f043299 */ /* 0x000fe4000801160b */
[----:B------:R-:W-:-:S02]  /*03d0*/  ULEA.HI.SX32 UR9, UR9, UR7, 0x1d ;  /* 0x0000000709097291 */ /* 0x000fc4000f8fea3f */
[----:B------:R-:W-:Y:S02]  /*03e0*/  UIADD3 UR4, UR16, UR4, URZ ;  /* 0x0000000410047290 */ /* 0x000fe4000fffe03f */
[----:B------:R-:W-:Y:S02]  /*03f0*/  ULDC UR5, c[0x0][0x324] ;  /* 0x0000c90000057ab9 */ /* 0x000fe40000000800 */
[----:B------:R-:W-:Y:S01]  /*0400*/  UIADD3 UR7, UR4, -UR5, URZ ;  /* 0x8000000504077290 */ /* 0x000fe2000fffe03f */
[----:B------:R-:W-:Y:S01]  /*0410*/  IMNMX R242, R0, UR9, PT ;  /* 0x0000000900f27c17 */ /* 0x000fe2000b800200 */
[----:B------:R-:W-:Y:S05]  /*0420*/  @P0 BRA `(.L_x_877) ;  /* 0x0000015000000947 */ /* 0x000fea0003800000 */
[----:B------:R-:W-:Y:S02]  /*0430*/  UMOV UR8, UR4 ;  /* 0x0000000400087c82 */ /* 0x000fe40008000000 */
[----:B------:R-:W-:-:S06]  /*0440*/  UISETP.GT.AND UP0, UPT, UR8, -0x1, UPT ;  /* 0xffffffff0800788c */ /* 0x000fcc000bf04270 */
[----:B------:R-:W-:-:S13]  /*0450*/  PLOP3.LUT P0, PT, PT, PT, UP0, 0x80, 0x0 ;  /* 0x000000000000781c */ /* 0x000fda0003f0f008 */
[----:B------:R-:W-:Y:S05]  /*0460*/  @P0 BRA `(.L_x_878) ;  /* 0x0000008000000947 */ /* 0x000fea0003800000 */
[----:B------:R-:W-:Y:S02]  /*0470*/  ULDC UR4, c[0x0][0x32c] ;  /* 0x0000cb0000047ab9 */ /* 0x000fe40000000800 */
[----:B------:R-:W-:Y:S02]  /*0480*/  UISETP.NE.AND UP0, UPT, UR4, 0x1, UPT ;  /* 0x000000010400788c */ /* 0x000fe4000bf05270 */
[----:B------:R-:W-:Y:S02]  /*0490*/  ULOP3.LUT UR8, URZ, UR8, URZ, 0x33, !UPT ;  /* 0x000000083f087292 */ /* 0x000fe4000f8e333f */
[----:B------:R-:W-:Y:S02]  /*04a0*/  ULDC.64 UR4, c[0x0][0x330] ;  /* 0x0000cc0000047ab9 */ /* 0x000fe40000000a00 */
[----:B------:R-:W-:-:S05]  /*04b0*/  UIMAD.WIDE.U32 UR10, UR8, UR4, URZ ;  /* 0x00000004080a72a5 */ /* 0x000fca000f8e003f */
[----:B------:R-:W-:-:S04]  /*04c0*/  @UP0 USHF.R.U32.HI UR8, URZ, UR5, UR11 ;  /* 0x000000053f080299 */ /* 0x000fc8000801160b */
[----:B------:R-:W-:Y:S01]  /*04d0*/  ULOP3.LUT UR8, URZ, UR8, URZ, 0x33, !UPT ;  /* 0x000000083f087292 */ /* 0x000fe2000f8e333f */
[----:B------:R-:W-:Y:S05]  /*04e0*/  BRA `(.L_x_879) ;  /* 0x0000005000007947 */ /* 0x000fea0003800000 */
.L_x_878:
[----:B------:R-:W-:Y:S02]  /*04f0*/  ULDC UR4, c[0x0][0x32c] ;  /* 0x0000cb0000047ab9 */ /* 0x000fe40000000800 */
[----:B------:R-:W-:-:S03]  /*0500*/  UISETP.NE.AND UP0, UPT, UR4, 0x1, UPT ;  /* 0x000000010400788c */ /* 0x000fc6000bf05270 */
[----:B------:R-:W-:Y:S02]  /*0510*/  ULDC.64 UR4, c[0x0][0x330] ;  /* 0x0000cc0000047ab9 */ /* 0x000fe40000000a00 */
[----:B------:R-:W-:-:S06]  /*0520*/  UIMAD.WIDE.U32 UR10, UR8, UR4, URZ ;  /* 0x00000004080a72a5 */ /* 0x000fcc000f8e003f */
[----:B------:R-:W-:Y:S02]  /*0530*/  @UP0 USHF.R.U32.HI UR8, URZ, UR5, UR11 ;  /* 0x000000053f080299 */ /* 0x000fe4000801160b */
.L_x_879:
[----:B------:R-:W-:Y:S02]  /*0540*/  ULDC UR4, c[0x0][0x32c] ;  /* 0x0000cb0000047ab9 */ /* 0x000fe40000000800 */
[----:B------:R-:W-:-:S04]  /*0550*/  UIMAD UR4, UR8, UR4, URZ ;  /* 0x00000004080472a4 */ /* 0x000fc8000f8e023f */
[----:B------:R-:W-:-:S04]  /*0560*/  UISETP.LT.AND UP0, UPT, UR7, UR4, UPT ;  /* 0x000000040700728c */ /* 0x000fc8000bf01270 */
[----:B------:R-:W-:-:S04]  /*0570*/  USEL UR7, UR7, UR4, !UP0 ;  /* 0x0000000407077287 */ /* 0x000fc8000c000000 */
.L_x_877:
[----:B------:R-:W-:Y:S01]  /*0580*/  UIMAD.WIDE UR4, UR7, 0x2aaaaaab, URZ ;  /* 0x2aaaaaab070478a5 */ /* 0x000fe2000f8e023f */
[----:B------:R-:W-:Y:S01]  /*0590*/  PLOP3.LUT P4, PT, PT, PT, PT, 0x80, 0x0 ;  /* 0x000000000000781c */ /* 0x000fe20003f8f070 */
[----:B------:R-:W-:Y:S01]  /*05a0*/  ULDC.64 UR14, c[0x0][0x118] ;  /* 0x00004600000e7ab9 */ /* 0x000fe20000000a00 */
[----:B------:R-:W-:Y:S01]  /*05b0*/  CS2R R126, SRZ ;  /* 0x00000000007e7805 */ /* 0x000fe2000001ff00 */
[----:B------:R-:W-:Y:S01]  /*05c0*/  USHF.R.U32.HI UR4, URZ, 0x1f, UR5 ;  /* 0x0000001f3f047899 */ /* 0x000fe20008011605 */
[----:B------:R-:W-:Y:S01]  /*05d0*/  CS2R R124, SRZ ;  /* 0x00000000007c7805 */ /* 0x000fe2000001ff00 */
[----:B------:R-:W-:Y:S01]  /*05e0*/  IMAD.MOV.U32 R23, RZ, RZ, RZ ;  /* 0x000000ffff177224 */ /* 0x000fe200078e00ff */
[----:B------:R-:W-:Y:S01]  /*05f0*/  CS2R R24, SRZ ;  /* 0x0000000000187805 */ /* 0x000fe2000001ff00 */
[----:B------:R-:W-:Y:S01]  /*0600*/  ULEA.HI.SX32 UR4, UR5, UR4, 0x1d ;  /* 0x0000000405047291 */ /* 0x000fe2000f8fea3f */
[----:B------:R-:W-:Y:S01]  /*0610*/  IMAD.MOV.U32 R130, RZ, RZ, RZ ;  /* 0x000000ffff827224 */ /* 0x000fe200078e00ff */
[----:B------:R-:W-:Y:S01]  /*0620*/  MOV R128, RZ ;  /* 0x000000ff00807202 */ /* 0x000fe20000000f00 */
[----:B------:R-:W-:Y:S01]  /*0630*/  CS2R R122, SRZ ;  /* 0x00000000007a7805 */ /* 0x000fe2000001ff00 */
[----:B------:R-:W-:Y:S01]  /*0640*/  UISETP.LT.AND UP0, UPT, URZ, UR4, UPT ;  /* 0x000000043f00728c */ /* 0x000fe2000bf01270 */
[----:B------:R-:W-:Y:S01]  /*0650*/  CS2R R120, SRZ ;  /* 0x0000000000787805 */ /* 0x000fe2000001ff00 */
[----:B------:R-:W-:Y:S01]  /*0660*/  IMAD.MOV.U32 R118, RZ, RZ, RZ ;  /* 0x000000ffff767224 */ /* 0x000fe200078e00ff */
[----:B------:R-:W-:Y:S01]  /*0670*/  CS2R R26, SRZ ;  /* 0x00000000001a7805 */ /* 0x000fe2000001ff00 */
[----:B------:R-:W-:Y:S01]  /*0680*/  USEL UR8, URZ, UR4, !UP0 ;  /* 0x000000043f087287 */ /* 0x000fe2000c000000 */
[----:B------:R-:W-:Y:S01]  /*0690*/  MOV R116, RZ ;  /* 0x000000ff00747202 */ /* 0x000fe20000000f00 */
[----:B------:R-:W-:Y:S01]  /*06a0*/  CS2R R110, SRZ ;  /* 0x00000000006e7805 */ /* 0x000fe2000001ff00 */
[----:B------:R-:W-:Y:S01]  /*06b0*/  CS2R R108, SRZ ;  /* 0x00000000006c7805 */ /* 0x000fe2000001ff00 */
[----:B------:R-:W-:Y:S01]  /*06c0*/  IMAD.MOV.U32 R114, RZ, RZ, RZ ;  /* 0x000000ffff727224 */ /* 0x000fe200078e00ff */
[----:B------:R-:W-:Y:S01]  /*06d0*/  CS2R R28, SRZ ;  /* 0x00000000001c7805 */ /* 0x000fe2000001ff00 */
[----:B------:R-:W-:Y:S01]  /*06e0*/  ISETP.GT.AND P0, PT, R242, UR8, PT ;  /* 0x00000008f2007c0c */ /* 0x000fe2000bf04270 */
        /* <DEDUP_REMOVED lines=63> */
[----:B------:R-:W-:Y:S05]  /*0ae0*/  @!P0 BRA `(.L_x_880) ;  /* 0x00013c4000008947 */ /* 0x000fea0003800000 */
[----:B------:R-:W-:-:S04]  /*0af0*/  ISETP.NE.U32.AND P6, PT, RZ, c[0x0][0x340], PT ;  /* 0x0000d000ff007a0c */ /* 0x000fc80003fc5070 */
[----:B------:R-:W-:-:S13]  /*0b00*/  ISETP.NE.AND.EX P6, PT, RZ, c[0x0][0x344], PT, P6 ;  /* 0x0000d100ff007a0c */ /* 0x000fda0003fc5360 */
[----:B------:R-:W-:-:S04]  /*0b10*/  @P6 IMAD.MOV.U32 R2, RZ, RZ, 0x4 ;  /* 0x00000004ff026424 */ /* 0x000fc800078e00ff */
[----:B------:R-:W-:-:S05]  /*0b20*/  @P6 IMAD.WIDE R2, R22, R2, c[0x0][0x340] ;  /* 0x0000d00016026625 */ /* 0x000fca00078e0202 */
[----:B------:R1:W2:Y:S01]  /*0b30*/  @P6 LDG.E R20, [R2.64] ;  /* 0x0000000e02146981 */ /* 0x0002a2000c1e1900 */
[----:B------:R-:W-:Y:S01]  /*0b40*/  SHF.R.S32.HI R126, RZ, 0x1f, R129 ;  /* 0x0000001fff7e7819 */ /* 0x000fe20000011481 */
[----:B------:R-:W-:Y:S01]  /*0b50*/  ULDC UR4, c[0x0][0x168] ;  /* 0x00005a0000047ab9 */ /* 0x000fe20000000800 */
[----:B------:R-:W-:Y:S01]  /*0b60*/  PLOP3.LUT P1, PT, PT, PT, UP3, 0x80, 0x0 ;  /* 0x000000000000781c */ /* 0x000fe20003f2f038 */
[----:B------:R-:W3:Y:S01]  /*0b70*/  S2R R40, SR_CTAID.Y ;  /* 0x0000000000287919 */ /* 0x000ee20000002600 */
[----:B------:R-:W-:Y:S01]  /*0b80*/  PLOP3.LUT P0, PT, PT, PT, UP3, 0x80, 0x0 ;  /* 0x000000000000781c */ /* 0x000fe20003f0f038 */
[----:B------:R-:W-:Y:S01]  /*0b90*/  UIMAD UR4, UR6, UR4, URZ ;  /* 0x00000004060472a4 */ /* 0x000fe2000f8e023f */
[----:B------:R-:W-:Y:S01]  /*0ba0*/  SHF.R.S32.HI R21, RZ, 0x1f, R22 ;  /* 0x0000001fff157819 */ /* 0x000fe20000011416 */
[----:B------:R-:W-:Y:S01]  /*0bb0*/  UMOV UR11, 0x5 ;  /* 0x00000005000b7882 */ /* 0x000fe20000000000 */
[----:B------:R-:W-:Y:S01]  /*0bc0*/  IADD3 R122, R242, -0x1, RZ ;  /* 0xfffffffff27a7810 */ /* 0x000fe20007ffe0ff */
[----:B------:R-:W-:Y:S01]  /*0bd0*/  ULDC.64 UR6, c[0x0][0x1e0] ;  /* 0x0000780000067ab9 */ /* 0x000fe20000000a00 */
[----:B------:R-:W-:Y:S01]  /*0be0*/  LEA.HI R124, R126, R129, RZ, 0x5 ;  /* 0x000000817e7c7211 */ /* 0x000fe200078f28ff */
[----:B------:R-:W-:-:S02]  /*0bf0*/  UIMAD.WIDE.U32 UR12, UR6, 0x20, URZ ;  /* 0x00000020060c78a5 */ /* 0x000fc4000f8e003f */
[----:B------:R-:W-:Y:S01]  /*0c00*/  USHF.L.U32 UR9, UR7, 0x5, URZ ;  /* 0x0000000507097899 */ /* 0x000fe2000800063f */
[----:B------:R-:W-:-:S03]  /*0c10*/  SHF.R.S32.HI R123, RZ, 0x5, R124 ;  /* 0x00000005ff7b7819 */ /* 0x000fc6000001147c */
[----:B------:R-:W-:Y:S01]  /*0c20*/  UIADD3 UR9, UR13, UR9, URZ ;  /* 0x000000090d097290 */ /* 0x000fe2000fffe03f */
[----:B-1----:R-:W-:Y:S02]  /*0c30*/  LEA.HI R2, R126, R129, RZ, 0x3 ;  /* 0x000000817e027211 */ /* 0x002fe400078f18ff */
[----:B---3--:R-:W-:Y:S01]  /*0c40*/  SHF.R.S32.HI R41, RZ, 0x1f, R40 ;  /* 0x0000001fff297819 */ /* 0x008fe20000011428 */
[----:B------:R-:W-:Y:S01]  /*0c50*/  IMAD.WIDE.U32 R6, R40, c[0x0][0x1b8], RZ ;  /* 0x00006e0028067a25 */ /* 0x000fe200078e00ff */
[----:B------:R-:W-:Y:S02]  /*0c60*/  LOP3.LUT R0, R2, 0xfffffff8, RZ, 0xc0, !PT ;  /* 0xfffffff802007812 */ /* 0x000fe400078ec0ff */
[----:B------:R-:W-:Y:S01]  /*0c70*/  SHF.R.S32.HI R29, RZ, 0x3, R2 ;  /* 0x00000003ff1d7819 */ /* 0x000fe20000011402 */
[----:B------:R-:W-:Y:S02]  /*0c80*/  IMAD R2, R41, c[0x0][0x1b8], RZ ;  /* 0x00006e0029027a24 */ /* 0x000fe400078e02ff */
[----:B------:R-:W-:Y:S01]  /*0c90*/  IMAD.IADD R31, R129, 0x1, -R0 ;  /* 0x00000001811f7824 */ /* 0x000fe200078e0a00 */
[----:B------:R-:W-:Y:S01]  /*0ca0*/  IADD3 R13, R29, UR17, RZ ;  /* 0x000000111d0d7c10 */ /* 0x000fe2000fffe0ff */
[----:B------:R-:W-:Y:S01]  /*0cb0*/  IMAD R2, R40, c[0x0][0x1bc], R2 ;  /* 0x00006f0028027a24 */ /* 0x000fe200078e0202 */
[--C-:B------:R-:W-:Y:S01]  /*0cc0*/  SHF.R.S32.HI R36, RZ, 0x1f, R29.reuse ;  /* 0x0000001fff247819 */ /* 0x100fe2000001141d */
[----:B------:R-:W-:Y:S01]  /*0cd0*/  IMAD R0, R31, 0x10, R29 ;  /* 0x000000101f007824 */ /* 0x000fe200078e021d */
[----:B------:R-:W-:Y:S01]  /*0ce0*/  IADD3 R15, R13, 0x70, RZ ;  /* 0x000000700d0f7810 */ /* 0x000fe20007ffe0ff */
[----:B------:R-:W-:-:S02]  /*0cf0*/  IMAD.IADD R3, R7, 0x1, R2 ;  /* 0x0000000107037824 */ /* 0x000fc400078e0202 */
[----:B------:R-:W-:Y:S01]  /*0d00*/  IMAD R7, R21, c[0x0][0x1c0], RZ ;  /* 0x0000700015077a24 */ /* 0x000fe200078e02ff */
[----:B------:R-:W-:Y:S01]  /*0d10*/  IADD3 R4, R0, UR17, RZ ;  /* 0x0000001100047c10 */ /* 0x000fe2000fffe0ff */
[----:B------:R-:W-:Y:S02]  /*0d20*/  IMAD.MOV.U32 R2, RZ, RZ, R6 ;  /* 0x000000ffff027224 */ /* 0x000fe400078e0006 */
[----:B------:R-:W-:Y:S02]  /*0d30*/  IMAD R6, R22, c[0x0][0x1c4], R7 ;  /* 0x0000710016067a24 */ /* 0x000fe400078e0207 */
[----:B------:R-:W-:Y:S01]  /*0d40*/  @P1 IMAD.HI.U32 R5, R4, c[0x0][0x2c8], RZ ;  /* 0x0000b20004051a27 */ /* 0x000fe200078e00ff */
[----:B------:R-:W-:-:S03]  /*0d50*/  ISETP.GE.AND P1, PT, R13, UR4, PT ;  /* 0x000000040d007c0c */ /* 0x000fc6000bf26270 */
[----:B------:R-:W-:Y:S01]  /*0d60*/  IMAD.MOV.U32 R0, RZ, RZ, R4 ;  /* 0x000000ffff007224 */ /* 0x000fe200078e0004 */
[----:B------:R-:W-:Y:S01]  /*0d70*/  @P0 SHF.R.U32.HI R0, RZ, c[0x0][0x2cc], R5 ;  /* 0x0000b300ff000a19 */ /* 0x000fe20000011605 */
[----:B------:R-:W-:-:S03]  /*0d80*/  IMAD.WIDE.U32 R2, R22, c[0x0][0x1c0], R2 ;  /* 0x0000700016027a25 */ /* 0x000fc600078e0002 */
[--C-:B------:R-:W-:Y:S01]  /*0d90*/  SHF.R.S32.HI R7, RZ, 0x1f, R0.reuse ;  /* 0x0000001fff077819 */ /* 0x100fe20000011400 */
[----:B------:R-:W-:Y:S02]  /*0da0*/  IMAD.MOV R5, RZ, RZ, -R0 ;  /* 0x000000ffff057224 */ /* 0x000fe400078e0a00 */
[----:B------:R-:W-:Y:S01]  /*0db0*/  IMAD.IADD R3, R3, 0x1, R6 ;  /* 0x0000000103037824 */ /* 0x000fe200078e0206 */
[----:B------:R-:W-:Y:S01]  /*0dc0*/  IADD3 R6, R13, 0x10, RZ ;  /* 0x000000100d067810 */ /* 0x000fe20007ffe0ff */
[----:B------:R-:W-:Y:S02]  /*0dd0*/  IMAD R5, R5, c[0x0][0x2c4], R4 ;  /* 0x0000b10005057a24 */ /* 0x000fe400078e0204 */
[----:B------:R-:W-:Y:S01]  /*0de0*/  IMAD R7, R7, c[0x0][0x1b0], RZ ;  /* 0x00006c0007077a24 */ /* 0x000fe200078e02ff */
[----:B------:R-:W-:Y:S01]  /*0df0*/  ISETP.GE.AND P4, PT, R6, UR4, PT ;  /* 0x0000000406007c0c */ /* 0x000fe2000bf86270 */
[----:B------:R-:W-:Y:S01]  /*0e00*/  IMAD.WIDE.U32 R2, R0, c[0x0][0x1b0], R2 ;  /* 0x00006c0000027a25 */ /* 0x000fe200078e0002 */
[----:B------:R-:W-:-:S03]  /*0e10*/  SHF.R.S32.HI R4, RZ, 0x1f, R5 ;  /* 0x0000001fff047819 */ /* 0x000fc60000011405 */
[----:B------:R-:W-:Y:S01]  /*0e20*/  IMAD R0, R0, c[0x0][0x1b4], R7 ;  /* 0x00006d0000007a24 */ /* 0x000fe200078e0207 */
[----:B------:R-:W-:Y:S01]  /*0e30*/  LEA.HI R7, R126, R129, RZ, 0x6 ;  /* 0x000000817e077211 */ /* 0x000fe200078f30ff */
[----:B------:R-:W-:Y:S02]  /*0e40*/  IMAD R19, R41, c[0x0][0x1e8], RZ ;  /* 0x00007a0029137a24 */ /* 0x000fe400078e02ff */
[----:B------:R-:W-:Y:S02]  /*0e50*/  IMAD.IADD R3, R3, 0x1, R0 ;  /* 0x0000000103037824 */ /* 0x000fe400078e0200 */
[----:B------:R-:W-:Y:S02]  /*0e60*/  IMAD R0, R4, c[0x0][0x1a8], RZ ;  /* 0x00006a0004007a24 */ /* 0x000fe400078e02ff */
[----:B------:R-:W-:-:S04]  /*0e70*/  IMAD.WIDE.U32 R2, R5, c[0x0][0x1a8], R2 ;  /* 0x00006a0005027a25 */ /* 0x000fc800078e0002 */
[----:B------:R-:W-:Y:S01]  /*0e80*/  IMAD R0, R5, c[0x0][0x1ac], R0 ;  /* 0x00006b0005007a24 */ /* 0x000fe200078e0200 */
[C---:B------:R-:W-:Y:S01]  /*0e90*/  LEA R17, P0, R2.reuse, c[0x0][0x160], 0x1 ;  /* 0x0000580002117a11 */ /* 0x040fe200078008ff */
[----:B------:R-:W-:Y:S02]  /*0ea0*/  IMAD.SHL.U32 R4, R31, 0x8, RZ ;  /* 0x000000081f047824 */ /* 0x000fe400078e00ff */
[----:B------:R-:W-:Y:S02]  /*0eb0*/  IMAD.IADD R0, R3, 0x1, R0 ;  /* 0x0000000103007824 */ /* 0x000fe400078e0200 */
[----:B------:R-:W-:Y:S01]  /*0ec0*/  IMAD.SHL.U32 R3, R29, 0x40, RZ ;  /* 0x000000401d037824 */ /* 0x000fe200078e00ff */
[----:B------:R-:W-:Y:S01]  /*0ed0*/  SHFL.IDX PT, R10, R17, 0x1, 0x181f ;  /* 0x00381f00110a7f89 */ /* 0x000fe200000e0000 */
[----:B------:R-:W-:Y:S01]  /*0ee0*/  IMAD.SHL.U32 R7, R7, 0x8, RZ ;  /* 0x0000000807077824 */ /* 0x000fe200078e00ff */
[----:B------:R-:W-:Y:S01]  /*0ef0*/  LEA.HI.X R16, R2, c[0x0][0x164], R0, 0x1, P0 ;  /* 0x0000590002107a11 */ /* 0x000fe200000f0c00 */
[----:B------:R-:W-:Y:S01]  /*0f00*/  IMAD R19, R40, c[0x0][0x1ec], R19 ;  /* 0x00007b0028137a24 */ /* 0x000fe200078e0213 */
[----:B------:R-:W1:Y:S01]  /*0f10*/  SHFL.IDX PT, R2, R17, RZ, 0x181f ;  /* 0x00181fff11027589 */ /* 0x000e6200000e0000 */
[----:B------:R-:W-:-:S02]  /*0f20*/  LOP3.LUT R0, R3, 0x1c0, RZ, 0xc0, !PT ;  /* 0x000001c003007812 */ /* 0x000fc400078ec0ff */
[----:B------:R-:W-:Y:S01]  /*0f30*/  ISETP.GE.AND P5, PT, R4, c[0x0][0x198], PT ;  /* 0x0000660004007a0c */ /* 0x000fe20003fa6270 */
[----:B------:R-:W3:Y:S01]  /*0f40*/  SHFL.IDX PT, R3, R16, RZ, 0x181f ;  /* 0x00181fff10037589 */ /* 0x000ee200000e0000 */
[----:B------:R-:W-:Y:S02]  /*0f50*/  LOP3.LUT R5, R0, 0x38, R4, 0xf8, !PT ;  /* 0x0000003800057812 */ /* 0x000fe400078ef804 */
[----:B------:R-:W-:Y:S01]  /*0f60*/  SHF.R.U32.HI R0, RZ, 0x3, R0 ;  /* 0x00000003ff007819 */ /* 0x000fe20000011600 */
[----:B------:R-:W4:Y:S03]  /*0f70*/  SHFL.IDX PT, R11, R16, 0x1, 0x181f ;  /* 0x00381f00100b7f89 */ /* 0x000f2600000e0000 */
[----:B------:R-:W-:Y:S02]  /*0f80*/  LOP3.LUT R6, R5, R0, RZ, 0x3c, !PT ;  /* 0x0000000005067212 */ /* 0x000fe400078e3cff */
[----:B------:R-:W-:-:S02]  /*0f90*/  IADD3 R5, R13, 0x20, RZ ;  /* 0x000000200d057810 */ /* 0x000fc40007ffe0ff */
[----:B------:R-:W-:Y:S02]  /*0fa0*/  IADD3 R0, R4, 0x40, RZ ;  /* 0x0000004004007810 */ /* 0x000fe40007ffe0ff */
[----:B------:R-:W-:Y:S02]  /*0fb0*/  ISETP.GE.AND P2, PT, R5, UR4, PT ;  /* 0x0000000405007c0c */ /* 0x000fe4000bf46270 */
[----:B------:R-:W-:Y:S02]  /*0fc0*/  @!P1 SHF.R.S32.HI R5, RZ, 0x1f, R0 ;  /* 0x0000001fff059819 */ /* 0x000fe40000011400 */
[----:B------:R-:W-:Y:S02]  /*0fd0*/  LOP3.LUT R8, R6, 0xfffffe00, R7, 0xf8, !PT ;  /* 0xfffffe0006087812 */ /* 0x000fe400078ef807 */
[----:B------:R-:W-:Y:S02]  /*0fe0*/  @!P1 LEA.HI R7, R5, R0, RZ, 0x3 ;  /* 0x0000000005079211 */ /* 0x000fe400078f18ff */
[----:B------:R-:W-:Y:S01]  /*0ff0*/  SHF.R.S32.HI R5, RZ, 0x1f, R4 ;  /* 0x0000001fff057819 */ /* 0x000fe20000011404 */
[----:B------:R-:W-:Y:S01]  /*1000*/  IMAD.SHL.U32 R243, R8, 0x2, RZ ;  /* 0x0000000208f37824 */ /* 0x000fe200078e00ff */
[----:B------:R-:W-:Y:S01]  /*1010*/  ISETP.GE.AND P3, PT, R0, c[0x0][0x198], PT ;  /* 0x0000660000007a0c */ /* 0x000fe20003f66270 */
[----:B------:R-:W5:Y:S01]  /*1020*/  SHFL.IDX PT, R8, R17, 0x2, 0x181f ;  /* 0x00581f0011087f89 */ /* 0x000f6200000e0000 */
[----:B-1----:R-:W-:-:S02]  /*1030*/  @!P1 LEA R6, P0, R4, R2, 0x1 ;  /* 0x0000000204069211 */ /* 0x002fc400078008ff */
[----:B------:R-:W-:Y:S02]  /*1040*/  @!P1 LOP3.LUT R9, R7, 0xfffffff8, RZ, 0xc0, !PT ;  /* 0xfffffff807099812 */ /* 0x000fe400078ec0ff */
[----:B---3--:R-:W-:Y:S02]  /*1050*/  @!P1 LEA.HI.X R7, R4, R3, R5, 0x1, P0 ;  /* 0x0000000304079211 */ /* 0x008fe400000f0c05 */
[----:B------:R-:W-:Y:S01]  /*1060*/  @!P4 SHF.R.S32.HI R12, RZ, 0x1f, R0 ;  /* 0x0000001fff0cc819 */ /* 0x000fe20000011400 */
[----:B------:R-:W-:Y:S02]  /*1070*/  @!P1 IMAD.WIDE R2, R9, 0x2, R2 ;  /* 0x0000000209029825 */ /* 0x000fe400078e0202 */
[----:B------:R-:W1:Y:S04]  /*1080*/  SHFL.IDX PT, R9, R16, 0x2, 0x181f ;  /* 0x00581f0010097f89 */ /* 0x000e6800000e0000 */
[----:B------:R3:W-:Y:S04]  /*1090*/  @!P1 LDGSTS.E.BYPASS.LTC128B.128 [R243+0x8080], [R6.64], !P5 ;  /* 0x0808000006f39fae */ /* 0x0007e8000e901d4e */
[----:B------:R1:W-:Y:S01]  /*10a0*/  @!P1 LDGSTS.E.BYPASS.LTC128B.128 [R243+0xc080], [R2.64], !P3 ;  /* 0x0c08000002f39fae */ /* 0x0003e2000d901d4e */
[----:B---3--:R-:W-:-:S02]  /*10b0*/  @!P4 LEA.HI R7, R12, R0, RZ, 0x3 ;  /* 0x000000000c07c211 */ /* 0x008fc400078f18ff */
[----:B------:R-:W-:Y:S02]  /*10c0*/  IADD3 R6, R13, 0x30, RZ ;  /* 0x000000300d067810 */ /* 0x000fe40007ffe0ff */
[----:B-1----:R-:W-:Y:S02]  /*10d0*/  @!P4 LEA R2, P0, R4, R10, 0x1 ;  /* 0x0000000a0402c211 */ /* 0x002fe400078008ff */
[----:B------:R-:W-:Y:S02]  /*10e0*/  @!P4 LOP3.LUT R7, R7, 0xfffffff8, RZ, 0xc0, !PT ;  /* 0xfffffff80707c812 */ /* 0x000fe400078ec0ff */
[----:B------:R-:W-:Y:S02]  /*10f0*/  ISETP.GE.AND P1, PT, R6, UR4, PT ;  /* 0x0000000406007c0c */ /* 0x000fe4000bf26270 */
[----:B------:R-:W1:Y:S01]  /*1100*/  SHFL.IDX PT, R6, R17, 0x3, 0x181f ;  /* 0x00781f0011067f89 */ /* 0x000e6200000e0000 */
[----:B----4-:R-:W-:Y:S01]  /*1110*/  @!P4 LEA.HI.X R3, R4, R11, R5, 0x1, P0 ;  /* 0x0000000b0403c211 */ /* 0x010fe200000f0c05 */
[----:B------:R-:W-:Y:S01]  /*1120*/  @!P4 IMAD.WIDE R10, R7, 0x2, R10 ;  /* 0x00000002070ac825 */ /* 0x000fe200078e020a */
[----:B------:R-:W-:Y:S01]  /*1130*/  @!P2 SHF.R.S32.HI R12, RZ, 0x1f, R0 ;  /* 0x0000001fff0ca819 */ /* 0x000fe20000011400 */
[----:B------:R-:W3:Y:S04]  /*1140*/  SHFL.IDX PT, R7, R16, 0x3, 0x181f ;  /* 0x00781f0010077f89 */ /* 0x000ee800000e0000 */
[----:B------:R4:W-:Y:S04]  /*1150*/  @!P4 LDGSTS.E.BYPASS.LTC128B.128 [R243+0x8880], [R2.64], !P5 ;  /* 0x0888000002f3cfae */ /* 0x0009e8000e901d4e */
[----:B------:R1:W-:Y:S01]  /*1160*/  @!P4 LDGSTS.E.BYPASS.LTC128B.128 [R243+0xc880], [R10.64], !P3 ;  /* 0x0c8800000af3cfae */ /* 0x0003e2000d901d4e */
[----:B----4-:R-:W-:-:S02]  /*1170*/  @!P2 LEA.HI R2, R12, R0, RZ, 0x3 ;  /* 0x000000000c02a211 */ /* 0x010fc400078f18ff */
[C---:B------:R-:W-:Y:S02]  /*1180*/  IADD3 R3, R13.reuse, 0x50, RZ ;  /* 0x000000500d037810 */ /* 0x040fe40007ffe0ff */
[----:B-1----:R-:W-:Y:S02]  /*1190*/  IADD3 R11, R13, 0x40, RZ ;  /* 0x000000400d0b7810 */ /* 0x002fe40007ffe0ff */
[----:B-----5:R-:W-:Y:S02]  /*11a0*/  @!P2 LEA R10, P4, R4, R8, 0x1 ;  /* 0x00000008040aa211 */ /* 0x020fe400078808ff */
[----:B------:R-:W-:Y:S02]  /*11b0*/  @!P2 LOP3.LUT R2, R2, 0xfffffff8, RZ, 0xc0, !PT ;  /* 0xfffffff80202a812 */ /* 0x000fe400078ec0ff */
[----:B------:R-:W-:Y:S02]  /*11c0*/  ISETP.GE.AND P0, PT, R11, UR4, PT ;  /* 0x000000040b007c0c */ /* 0x000fe4000bf06270 */
[----:B------:R-:W-:Y:S01]  /*11d0*/  @!P2 LEA.HI.X R11, R4, R9, R5, 0x1, P4 ;  /* 0x00000009040ba211 */ /* 0x000fe200020f0c05 */
[----:B------:R-:W-:Y:S01]  /*11e0*/  @!P2 IMAD.WIDE R8, R2, 0x2, R8 ;  /* 0x000000020208a825 */ /* 0x000fe200078e0208 */
[----:B------:R-:W-:Y:S01]  /*11f0*/  ISETP.GE.AND P4, PT, R3, UR4, PT ;  /* 0x0000000403007c0c */ /* 0x000fe2000bf86270 */
[----:B------:R-:W1:Y:S01]  /*1200*/  SHFL.IDX PT, R2, R17, 0x4, 0x181f ;  /* 0x00981f0011027f89 */ /* 0x000e6200000e0000 */
[----:B------:R-:W-:-:S03]  /*1210*/  @!P1 SHF.R.S32.HI R3, RZ, 0x1f, R0 ;  /* 0x0000001fff039819 */ /* 0x000fc60000011400 */
[----:B------:R4:W-:Y:S04]  /*1220*/  @!P2 LDGSTS.E.BYPASS.LTC128B.128 [R243+0x9080], [R10.64], !P5 ;  /* 0x090800000af3afae */ /* 0x0009e8000e901d4e */
[----:B------:R5:W-:Y:S04]  /*1230*/  @!P2 LDGSTS.E.BYPASS.LTC128B.128 [R243+0xd080], [R8.64], !P3 ;  /* 0x0d08000008f3afae */ /* 0x000be8000d901d4e */
[----:B------:R-:W-:Y:S02]  /*1240*/  @!P4 SHF.R.S32.HI R18, RZ, 0x1f, R0 ;  /* 0x0000001fff12c819 */ /* 0x000fe40000011400 */
[----:B----4-:R-:W-:-:S02]  /*1250*/  @!P1 LEA.HI R10, R3, R0, RZ, 0x3 ;  /* 0x00000000030a9211 */ /* 0x010fc400078f18ff */
[----:B------:R-:W4:Y:S01]  /*1260*/  SHFL.IDX PT, R3, R16, 0x4, 0x181f ;  /* 0x00981f0010037f89 */ /* 0x000f2200000e0000 */
[----:B------:R-:W-:Y:S02]  /*1270*/  IADD3 R11, R13, 0x60, RZ ;  /* 0x000000600d0b7810 */ /* 0x000fe40007ffe0ff */
[----:B-----5:R-:W-:Y:S02]  /*1280*/  @!P1 LEA R8, P2, R4, R6, 0x1 ;  /* 0x0000000604089211 */ /* 0x020fe400078408ff */
[----:B------:R-:W-:Y:S02]  /*1290*/  @!P1 LOP3.LUT R10, R10, 0xfffffff8, RZ, 0xc0, !PT ;  /* 0xfffffff80a0a9812 */ /* 0x000fe400078ec0ff */
[----:B---3--:R-:W-:Y:S02]  /*12a0*/  @!P1 LEA.HI.X R9, R4, R7, R5, 0x1, P2 ;  /* 0x0000000704099211 */ /* 0x008fe400010f0c05 */
[----:B------:R-:W-:Y:S01]  /*12b0*/  ISETP.GE.AND P2, PT, R11, UR4, PT ;  /* 0x000000040b007c0c */ /* 0x000fe2000bf46270 */
[----:B------:R-:W-:Y:S01]  /*12c0*/  @!P1 IMAD.WIDE R6, R10, 0x2, R6 ;  /* 0x000000020a069825 */ /* 0x000fe200078e0206 */
[----:B------:R-:W-:Y:S03]  /*12d0*/  SHFL.IDX PT, R11, R16, 0x5, 0x181f ;  /* 0x00b81f00100b7f89 */ /* 0x000fe600000e0000 */
[----:B------:R-:W-:Y:S01]  /*12e0*/  IMAD R10, R36, c[0x0][0x1e0], RZ ;  /* 0x00007800240a7a24 */ /* 0x000fe200078e02ff */
[----:B------:R3:W-:Y:S04]  /*12f0*/  @!P1 LDGSTS.E.BYPASS.LTC128B.128 [R243+0x9880], [R8.64], !P5 ;  /* 0x0988000008f39fae */ /* 0x0007e8000e901d4e */
[----:B------:R5:W-:Y:S01]  /*1300*/  @!P1 LDGSTS.E.BYPASS.LTC128B.128 [R243+0xd880], [R6.64], !P3 ;  /* 0x0d88000006f39fae */ /* 0x000be2000d901d4e */
[----:B-1----:R-:W-:-:S04]  /*1310*/  @!P0 LEA R12, P1, R4, R2, 0x1 ;  /* 0x00000002040c8211 */ /* 0x002fc800078208ff */
[--C-:B----4-:R-:W-:Y:S02]  /*1320*/  @!P0 LEA.HI.X R13, R4, R3, R5.reuse, 0x1, P1 ;  /* 0x00000003040d8211 */ /* 0x110fe400008f0c05 */
[----:B------:R-:W-:Y:S01]  /*1330*/  ISETP.GE.AND P1, PT, R15, UR4, PT ;  /* 0x000000040f007c0c */ /* 0x000fe2000bf26270 */
[----:B------:R-:W-:Y:S02]  /*1340*/  ULDC.64 UR4, c[0x0][0x208] ;  /* 0x0000820000047ab9 */ /* 0x000fe40000000a00 */
[----:B------:R1:W-:Y:S01]  /*1350*/  @!P0 LDGSTS.E.BYPASS.LTC128B.128 [R243+0xa080], [R12.64], !P5 ;  /* 0x0a0800000cf38fae */ /* 0x0003e2000e901d4e */
[----:B------:R-:W-:Y:S02]  /*1360*/  USHF.L.U32 UR10, UR4, 0x5, URZ ;  /* 0x00000005040a7899 */ /* 0x000fe4000800063f */
[----:B------:R-:W-:Y:S01]  /*1370*/  USHF.L.U64.HI UR11, UR4, UR11, UR5 ;  /* 0x0000000b040b7299 */ /* 0x000fe20008010205 */
[----:B---3--:R-:W-:-:S04]  /*1380*/  IMAD.WIDE.U32 R8, R29, c[0x0][0x1e0], R4 ;  /* 0x000078001d087a25 */ /* 0x008fc800078e0004 */
[----:B-----5:R-:W-:Y:S01]  /*1390*/  IMAD R7, R29, c[0x0][0x1e4], R10 ;  /* 0x000079001d077a24 */ /* 0x020fe200078e020a */
[----:B------:R-:W-:Y:S01]  /*13a0*/  @!P0 SHF.R.S32.HI R6, RZ, 0x1f, R0 ;  /* 0x0000001fff068819 */ /* 0x000fe20000011400 */
[----:B------:R-:W1:Y:S02]  /*13b0*/  SHFL.IDX PT, R10, R17, 0x5, 0x181f ;  /* 0x00b81f00110a7f89 */ /* 0x000e6400000e0000 */
[----:B------:R-:W-:Y:S01]  /*13c0*/  IMAD.IADD R9, R9, 0x1, R7 ;  /* 0x0000000109097824 */ /* 0x000fe200078e0207 */
[----:B------:R-:W-:Y:S01]  /*13d0*/  @!P0 LEA.HI R6, R6, R0, RZ, 0x3 ;  /* 0x0000000006068211 */ /* 0x000fe200078f18ff */
[----:B------:R-:W-:Y:S02]  /*13e0*/  SHFL.IDX PT, R7, R16, 0x6, 0x181f ;  /* 0x00d81f0010077f89 */ /* 0x000fe400000e0000 */
[----:B------:R-:W-:Y:S01]  /*13f0*/  IMAD.WIDE.U32 R8, R40, c[0x0][0x1e8], R8 ;  /* 0x00007a0028087a25 */ /* 0x000fe200078e0008 */
[----:B------:R-:W-:Y:S02]  /*1400*/  @!P0 LOP3.LUT R14, R6, 0xfffffff8, RZ, 0xc0, !PT ;  /* 0xfffffff8060e8812 */ /* 0x000fe400078ec0ff */
[----:B------:R-:W-:Y:S01]  /*1410*/  SHFL.IDX PT, R6, R17, 0x6, 0x181f ;  /* 0x00d81f0011067f89 */ /* 0x000fe200000e0000 */
[----:B------:R-:W-:Y:S01]  /*1420*/  IMAD.IADD R9, R9, 0x1, R19 ;  /* 0x0000000109097824 */ /* 0x000fe200078e0213 */
[----:B------:R-:W-:Y:S01]  /*1430*/  SHF.R.S32.HI R19, RZ, 0x1f, R122 ;  /* 0x0000001fff137819 */ /* 0x000fe2000001147a */
[----:B------:R-:W-:-:S02]  /*1440*/  @!P0 IMAD.WIDE R14, R14, 0x2, R2 ;  /* 0x000000020e0e8825 */ /* 0x000fc400078e0202 */
[----:B------:R2:W3:Y:S04]  /*1450*/  SHFL.IDX PT, R2, R17, 0x7, 0x181f ;  /* 0x00f81f0011027f89 */ /* 0x0004e800000e0000 */
[----:B------:R4:W-:Y:S04]  /*1460*/  @!P0 LDGSTS.E.BYPASS.LTC128B.128 [R243+0xe080], [R14.64], !P3 ;  /* 0x0e0800000ef38fae */ /* 0x0009e8000d901d4e */
[----:B------:R5:W3:Y:S01]  /*1470*/  SHFL.IDX PT, R3, R16, 0x7, 0x181f ;  /* 0x00f81f0010037f89 */ /* 0x000ae200000e0000 */
[----:B-1----:R-:W-:-:S04]  /*1480*/  @!P4 LEA R12, P0, R4, R10, 0x1 ;  /* 0x0000000a040cc211 */ /* 0x002fc800078008ff */
[----:B------:R-:W-:-:S05]  /*1490*/  @!P4 LEA.HI.X R13, R4, R11, R5, 0x1, P0 ;  /* 0x0000000b040dc211 */ /* 0x000fca00000f0c05 */
[----:B------:R1:W-:Y:S01]  /*14a0*/  @!P4 LDGSTS.E.BYPASS.LTC128B.128 [R243+0xa880], [R12.64], !P5 ;  /* 0x0a8800000cf3cfae */ /* 0x0003e2000e901d4e */
[--C-:B--2---:R-:W-:Y:S01]  /*14b0*/  @P6 SHF.R.S32.HI R17, RZ, 0x1f, R20.reuse ;  /* 0x0000001fff116819 */ /* 0x104fe20000011414 */
[----:B------:R-:W-:Y:S01]  /*14c0*/  @!P6 IMAD.MOV.U32 R17, RZ, RZ, R21 ;  /* 0x000000ffff11e224 */ /* 0x000fe200078e0015 */
[----:B----4-:R-:W-:Y:S01]  /*14d0*/  @!P4 LEA.HI R14, R18, R0, RZ, 0x3 ;  /* 0x00000000120ec211 */ /* 0x010fe200078f18ff */
[----:B-----5:R-:W-:Y:S02]  /*14e0*/  @P6 IMAD.MOV.U32 R16, RZ, RZ, R20 ;  /* 0x000000ffff106224 */ /* 0x020fe400078e0014 */
[----:B------:R-:W-:Y:S01]  /*14f0*/  @!P6 IMAD.MOV.U32 R16, RZ, RZ, R22 ;  /* 0x000000ffff10e224 */ /* 0x000fe200078e0016 */
[----:B------:R-:W-:-:S03]  /*1500*/  @!P4 LOP3.LUT R14, R14, 0xfffffff8, RZ, 0xc0, !PT ;  /* 0xfffffff80e0ec812 */ /* 0x000fc600078ec0ff */
[----:B------:R-:W-:-:S04]  /*1510*/  IMAD.WIDE.U32 R24, R16, c[0x0][0x1f0], R8 ;  /* 0x00007c0010187a25 */ /* 0x000fc800078e0008 */
[----:B------:R-:W-:Y:S01]  /*1520*/  @!P4 IMAD.WIDE R10, R14, 0x2, R10 ;  /* 0x000000020e0ac825 */ /* 0x000fe200078e020a */
[--C-:B------:R-:W-:Y:S01]  /*1530*/  @!P2 SHF.R.S32.HI R14, RZ, 0x1f, R0.reuse ;  /* 0x0000001fff0ea819 */ /* 0x100fe20000011400 */
[----:B------:R-:W-:Y:S01]  /*1540*/  STL.64 [R1+0x38], R24 ;  /* 0x0000381801007387 */ /* 0x000fe20000100a00 */
[----:B-1----:R-:W-:Y:S01]  /*1550*/  @!P1 SHF.R.S32.HI R13, RZ, 0x1f, R0 ;  /* 0x0000001fff0d9819 */ /* 0x002fe20000011400 */
[----:B------:R-:W-:Y:S02]  /*1560*/  IMAD.MOV.U32 R132, RZ, RZ, R24 ;  /* 0x000000ffff847224 */ /* 0x000fe400078e0018 */
[----:B------:R1:W-:Y:S01]  /*1570*/  @!P4 LDGSTS.E.BYPASS.LTC128B.128 [R243+0xe880], [R10.64], !P3 ;  /* 0x0e8800000af3cfae */ /* 0x0003e2000d901d4e */
[-C--:B------:R-:W-:Y:S01]  /*1580*/  @!P2 LEA.HI R14, R14, R0.reuse, RZ, 0x3 ;  /* 0x000000000e0ea211 */ /* 0x080fe200078f18ff */
[----:B------:R-:W-:Y:S01]  /*1590*/  IMAD.MOV.U32 R9, RZ, RZ, c[0x0][0x1e4] ;  /* 0x00007900ff097624 */ /* 0x000fe200078e00ff */
[----:B------:R-:W-:Y:S02]  /*15a0*/  @!P1 LEA.HI R13, R13, R0, RZ, 0x3 ;  /* 0x000000000d0d9211 */ /* 0x000fe400078f18ff */
[----:B------:R-:W-:-:S02]  /*15b0*/  @!P2 LOP3.LUT R14, R14, 0xfffffff8, RZ, 0xc0, !PT ;  /* 0xfffffff80e0ea812 */ /* 0x000fc400078ec0ff */
[C---:B---3--:R-:W-:Y:S02]  /*15c0*/  @!P1 LEA R12, P0, R4.reuse, R2, 0x1 ;  /* 0x00000002040c9211 */ /* 0x048fe400078008ff */
[----:B------:R-:W-:Y:S02]  /*15d0*/  @!P1 LOP3.LUT R15, R13, 0xfffffff8, RZ, 0xc0, !PT ;  /* 0xfffffff80d0f9812 */ /* 0x000fe400078ec0ff */
[----:B------:R-:W-:-:S03]  /*15e0*/  @!P1 LEA.HI.X R13, R4, R3, R5, 0x1, P0 ;  /* 0x00000003040d9211 */ /* 0x000fc600000f0c05 */
[----:B------:R-:W-:Y:S01]  /*15f0*/  @!P1 IMAD.WIDE R2, R15, 0x2, R2 ;  /* 0x000000020f029825 */ /* 0x000fe200078e0202 */
[----:B-1----:R-:W-:-:S04]  /*1600*/  @!P2 LEA R10, P4, R4, R6, 0x1 ;  /* 0x00000006040aa211 */ /* 0x002fc800078808ff */
[----:B------:R-:W-:Y:S01]  /*1610*/  @!P2 LEA.HI.X R11, R4, R7, R5, 0x1, P4 ;  /* 0x00000007040ba211 */ /* 0x000fe200020f0c05 */
[----:B------:R-:W-:Y:S01]  /*1620*/  @!P2 IMAD.WIDE R6, R14, 0x2, R6 ;  /* 0x000000020e06a825 */ /* 0x000fe200078e0206 */
[----:B------:R-:W-:-:S03]  /*1630*/  ISETP.GE.AND P4, PT, R4, c[0x0][0x1d4], PT ;  /* 0x0000750004007a0c */ /* 0x000fc60003f86270 */
[----:B------:R1:W-:Y:S04]  /*1640*/  @!P2 LDGSTS.E.BYPASS.LTC128B.128 [R243+0xb080], [R10.64], !P5 ;  /* 0x0b0800000af3afae */ /* 0x0003e8000e901d4e */
[----:B------:R2:W-:Y:S04]  /*1650*/  @!P2 LDGSTS.E.BYPASS.LTC128B.128 [R243+0xf080], [R6.64], !P3 ;  /* 0x0f08000006f3afae */ /* 0x0005e8000d901d4e */
[----:B------:R3:W-:Y:S04]  /*1660*/  @!P1 LDGSTS.E.BYPASS.LTC128B.128 [R243+0xb880], [R12.64], !P5 ;  /* 0x0b8800000cf39fae */ /* 0x0007e8000e901d4e */
[----:B------:R4:W-:Y:S01]  /*1670*/  @!P1 LDGSTS.E.BYPASS.LTC128B.128 [R243+0xf880], [R2.64], !P3 ;  /* 0x0f88000002f39fae */ /* 0x0009e2000d901d4e */
[----:B------:R-:W-:-:S03]  /*1680*/  ISETP.GE.AND P3, PT, R0, c[0x0][0x1d4], PT ;  /* 0x0000750000007a0c */ /* 0x000fc60003f66270 */
[----:B------:R-:W0:Y:S01]  /*1690*/  LDGDEPBAR ;  /* 0x00000000000079af */ /* 0x000e220000000000 */
[----:B-1----:R-:W-:-:S04]  /*16a0*/  IMAD.MOV.U32 R10, RZ, RZ, 0x30 ;  /* 0x00000030ff0a7424 */ /* 0x002fc800078e00ff */
[----:B------:R-:W-:Y:S02]  /*16b0*/  IMAD R28, R242, -0x30, R10 ;  /* 0xffffffd0f21c7824 */ /* 0x000fe400078e020a */
[C---:B--2---:R-:W-:Y:S02]  /*16c0*/  IMAD R7, R10.reuse, c[0x0][0x1e4], RZ ;  /* 0x000079000a077a24 */ /* 0x044fe400078e02ff */
[----:B------:R-:W-:Y:S01]  /*16d0*/  IMAD.WIDE.U32 R130, R10, c[0x0][0x1e0], RZ ;  /* 0x000078000a827a25 */ /* 0x000fe200078e00ff */
[----:B------:R-:W-:Y:S02]  /*16e0*/  IADD3 R30, R28, c[0x0][0x1d0], -R29 ;  /* 0x000074001c1e7a10 */ /* 0x000fe40007ffe81d */
[----:B---3--:R-:W-:Y:S01]  /*16f0*/  LEA.HI R13, R126, R129, RZ, 0x4 ;  /* 0x000000817e0d7211 */ /* 0x008fe200078f20ff */
[----:B------:R-:W-:Y:S01]  /*1700*/  IMAD R6, R17, c[0x0][0x1f0], RZ ;  /* 0x00007c0011067a24 */ /* 0x000fe200078e02ff */
[----:B------:R-:W-:Y:S01]  /*1710*/  ISETP.GE.AND P5, PT, R30, 0x11, PT ;  /* 0x000000111e00780c */ /* 0x000fe20003fa6270 */
[----:B------:R-:W-:Y:S01]  /*1720*/  IMAD.IADD R125, R131, 0x1, R7 ;  /* 0x00000001837d7824 */ /* 0x000fe200078e0207 */
[----:B------:R-:W-:Y:S01]  /*1730*/  BAR.SYNC.DEFER_BLOCKING 0x0 ;  /* 0x0000000000007b1d */ /* 0x000fe20000010000 */
[----:B------:R-:W-:Y:S01]  /*1740*/  IMAD R6, R16, c[0x0][0x1f4], R6 ;  /* 0x00007d0010067a24 */ /* 0x000fe200078e0206 */
[C---:B------:R-:W-:Y:S01]  /*1750*/  ISETP.GE.AND P6, PT, R30.reuse, 0x1, PT ;  /* 0x000000011e00780c */ /* 0x040fe20003fc6270 */
[----:B----4-:R-:W-:Y:S01]  /*1760*/  IMAD R2, R125, R122, RZ ;  /* 0x0000007a7d027224 */ /* 0x010fe200078e02ff */
[----:B------:R-:W-:Y:S01]  /*1770*/  ISETP.GE.AND P2, PT, R30, 0x21, PT ;  /* 0x000000211e00780c */ /* 0x000fe20003f46270 */
[----:B------:R-:W-:Y:S01]  /*1780*/  IMAD.IADD R133, R25, 0x1, R6 ;  /* 0x0000000119857824 */ /* 0x000fe200078e0206 */
[----:B------:R-:W-:Y:S01]  /*1790*/  LOP3.LUT R8, R13, 0xfffffff0, RZ, 0xc0, !PT ;  /* 0xfffffff00d087812 */ /* 0x000fe200078ec0ff */
[-C--:B------:R-:W-:Y:S01]  /*17a0*/  IMAD R6, R19, R130.reuse, R2 ;  /* 0x0000008213067224 */ /* 0x080fe200078e0202 */
[----:B------:R-:W-:Y:S01]  /*17b0*/  SHF.R.S32.HI R11, RZ, 0x4, R13 ;  /* 0x00000004ff0b7819 */ /* 0x000fe2000001140d */
[----:B------:R-:W-:Y:S01]  /*17c0*/  IMAD.MOV.U32 R12, RZ, RZ, c[0x0][0x1e0] ;  /* 0x00007800ff0c7624 */ /* 0x000fe200078e00ff */
[----:B------:R-:W-:Y:S01]  /*17d0*/  STL.64 [R1+0x30], R132 ;  /* 0x0000308401007387 */ /* 0x000fe20000100a00 */
[----:B------:R-:W-:Y:S01]  /*17e0*/  IMAD.WIDE.U32 R2, R122, R130, R132 ;  /* 0x000000827a027225 */ /* 0x000fe200078e0084 */
[----:B------:R-:W-:-:S03]  /*17f0*/  LEA.HI R13, R13, R11, RZ, 0x1 ;  /* 0x0000000b0d0d7211 */ /* 0x000fc600078f08ff */
[----:B------:R-:W-:Y:S01]  /*1800*/  IMAD.IADD R3, R3, 0x1, R6 ;  /* 0x0000000103037824 */ /* 0x000fe200078e0206 */
[----:B------:R-:W-:Y:S01]  /*1810*/  @P5 LEA R7, P0, R12, R2, 0x4 ;  /* 0x000000020c075211 */ /* 0x000fe200078020ff */
[----:B------:R-:W-:-:S03]  /*1820*/  IMAD.IADD R0, R129, 0x1, -R8 ;  /* 0x0000000181007824 */ /* 0x000fc600078e0a08 */
[----:B------:R-:W-:Y:S02]  /*1830*/  @P5 LEA.HI.X R12, R12, R3, R9, 0x4, P0 ;  /* 0x000000030c0c5211 */ /* 0x000fe400000f2409 */
[C---:B------:R-:W-:Y:S02]  /*1840*/  @P6 LEA R8, P0, R2.reuse, c[0x0][0x1c8], 0x1 ;  /* 0x0000720002086a11 */ /* 0x040fe400078008ff */
[C---:B------:R-:W-:Y:S02]  /*1850*/  @P5 LEA R6, P1, R7.reuse, c[0x0][0x1c8], 0x1 ;  /* 0x0000720007065a11 */ /* 0x040fe400078208ff */
[C---:B------:R-:W-:Y:S02]  /*1860*/  @P6 LEA.HI.X R9, R2.reuse, c[0x0][0x1cc], R3, 0x1, P0 ;  /* 0x0000730002096a11 */ /* 0x040fe400000f0c03 */
[----:B------:R-:W-:Y:S02]  /*1870*/  @P2 IADD3 R10, P0, R2, UR12, RZ ;  /* 0x0000000c020a2c10 */ /* 0x000fe4000ff1e0ff */
[----:B------:R-:W-:Y:S01]  /*1880*/  @P5 LEA.HI.X R7, R7, c[0x0][0x1cc], R12, 0x1, P1 ;  /* 0x0000730007075a11 */ /* 0x000fe200008f0c0c */
[----:B------:R-:W-:Y:S01]  /*1890*/  @!PT LDS RZ, [RZ] ;  /* 0x00000000fffff984 */ /* 0x000fe20000000800 */
[----:B------:R-:W-:Y:S01]  /*18a0*/  @!PT LDS RZ, [RZ] ;  /* 0x00000000fffff984 */ /* 0x000fe20000000800 */
[----:B------:R-:W-:Y:S01]  /*18b0*/  @!PT LDS RZ, [RZ] ;  /* 0x00000000fffff984 */ /* 0x000fe20000000800 */
[----:B------:R1:W-:Y:S01]  /*18c0*/  @P6 LDGSTS.E.BYPASS.LTC128B.128 [R243+0x5080], [R8.64], !P4 ;  /* 0x0508000008f36fae */ /* 0x0003e2000e101d4e */
[----:B------:R-:W-:-:S02]  /*18d0*/  @P2 IADD3.X R3, R3, UR9, RZ, P0, !PT ;  /* 0x0000000903032c10 */ /* 0x000fc400087fe4ff */
[C---:B------:R-:W-:Y:S01]  /*18e0*/  @P2 LEA R2, P0, R10.reuse, c[0x0][0x1c8], 0x1 ;  /* 0x000072000a022a11 */ /* 0x040fe200078008ff */
[----:B------:R1:W-:Y:S01]  /*18f0*/  @P6 LDGSTS.E.BYPASS.LTC128B.128 [R243+0x6880], [R8.64+0x80], !P3 ;  /* 0x0688008008f36fae */ /* 0x0003e2000d901d4e */
[----:B------:R-:W-:Y:S02]  /*1900*/  SHF.R.S32.HI R14, RZ, 0x1f, R0 ;  /* 0x0000001fff0e7819 */ /* 0x000fe40000011400 */
[----:B------:R-:W-:Y:S01]  /*1910*/  @P2 LEA.HI.X R3, R10, c[0x0][0x1cc], R3, 0x1, P0 ;  /* 0x000073000a032a11 */ /* 0x000fe200000f0c03 */
[----:B------:R2:W-:Y:S01]  /*1920*/  @P5 LDGSTS.E.BYPASS.LTC128B.128 [R243+0x5880], [R6.64], !P4 ;  /* 0x0588000006f35fae */ /* 0x0005e2000e101d4e */
[----:B------:R-:W-:Y:S02]  /*1930*/  LEA.HI R14, R14, R0, RZ, 0x3 ;  /* 0x000000000e0e7211 */ /* 0x000fe400078f18ff */
[----:B------:R-:W-:Y:S01]  /*1940*/  LOP3.LUT R12, R13, 0xfffffffe, RZ, 0xc0, !PT ;  /* 0xfffffffe0d0c7812 */ /* 0x000fe200078ec0ff */
[----:B------:R2:W-:Y:S01]  /*1950*/  @P5 LDGSTS.E.BYPASS.LTC128B.128 [R243+0x7080], [R6.64+0x80], !P3 ;  /* 0x0708008006f35fae */ /* 0x0005e2000d901d4e */
[----:B------:R-:W-:-:S02]  /*1960*/  LOP3.LUT R13, R14, 0xfffffff8, RZ, 0xc0, !PT ;  /* 0xfffffff80e0d7812 */ /* 0x000fc400078ec0ff */
[----:B------:R-:W-:Y:S01]  /*1970*/  LOP3.LUT P0, RZ, R31, 0x2, RZ, 0xc0, !PT ;  /* 0x000000021fff7812 */ /* 0x000fe2000780c0ff */
[----:B------:R3:W-:Y:S01]  /*1980*/  @P2 LDGSTS.E.BYPASS.LTC128B.128 [R243+0x6080], [R2.64], !P4 ;  /* 0x0608000002f32fae */ /* 0x0007e2000e101d4e */
[----:B------:R-:W-:Y:S02]  /*1990*/  IMAD.IADD R12, R11, 0x1, -R12 ;  /* 0x000000010b0c7824 */ /* 0x000fe400078e0a0c */
[----:B------:R-:W-:Y:S01]  /*19a0*/  IMAD.IADD R18, R0, 0x1, -R13 ;  /* 0x0000000100127824 */ /* 0x000fe200078e0a0d */
[----:B------:R3:W-:Y:S01]  /*19b0*/  @P2 LDGSTS.E.BYPASS.LTC128B.128 [R243+0x7880], [R2.64+0x80], !P3 ;  /* 0x0788008002f32fae */ /* 0x0007e2000d901d4e */
[----:B------:R-:W-:-:S03]  /*19c0*/  IMAD.SHL.U32 R0, R31, 0x40, RZ ;  /* 0x000000401f007824 */ /* 0x000fc600078e00ff */
[----:B------:R-:W0:Y:S01]  /*19d0*/  LDGDEPBAR ;  /* 0x00000000000079af */ /* 0x000e220000000000 */
[----:B------:R-:W-:Y:S02]  /*19e0*/  R2P PR, R18, 0x6 ;  /* 0x0000000612007804 */ /* 0x000fe40000000000 */
[----:B------:R-:W-:Y:S02]  /*19f0*/  LOP3.LUT R0, R0, 0x1c0, RZ, 0xc0, !PT ;  /* 0x000001c000007812 */ /* 0x000fe400078ec0ff */
[C---:B------:R-:W-:Y:S02]  /*1a00*/  ISETP.LT.OR P5, PT, R30.reuse, 0x1, P4 ;  /* 0x000000011e00780c */ /* 0x040fe400027a1670 */
[----:B------:R-:W-:Y:S01]  /*1a10*/  ISETP.LT.OR P6, PT, R30, 0x11, P4 ;  /* 0x000000111e00780c */ /* 0x000fe200027c1670 */
[----:B--2---:R-:W-:Y:S02]  /*1a20*/  IMAD.SHL.U32 R6, R29, 0x8, RZ ;  /* 0x000000081d067824 */ /* 0x004fe400078e00ff */
[----:B------:R-:W-:-:S03]  /*1a30*/  IMAD.SHL.U32 R7, R14, 0x40, RZ ;  /* 0x000000400e077824 */ /* 0x000fc600078e00ff */
[----:B------:R-:W-:Y:S02]  /*1a40*/  LOP3.LUT R6, R0, 0x8, R6, 0xf8, !PT ;  /* 0x0000000800067812 */ /* 0x000fe400078ef806 */
[----:B------:R-:W-:Y:S01]  /*1a50*/  SHF.R.U32.HI R0, RZ, 0x3, R0 ;  /* 0x00000003ff007819 */ /* 0x000fe20000011600 */
[----:B---3--:R-:W-:Y:S01]  /*1a60*/  IMAD.SHL.U32 R2, R18, 0x40, RZ ;  /* 0x0000004012027824 */ /* 0x008fe200078e00ff */
[----:B------:R-:W-:-:S04]  /*1a70*/  DEPBAR.LE SB0, 0x1 ;  /* 0x000080400000791a */ /* 0x000fc80000000000 */
[----:B------:R-:W-:-:S04]  /*1a80*/  DEPBAR.LE SB0, 0x0 ;  /* 0x000080000000791a */ /* 0x000fc80000000000 */
[----:B------:R-:W-:Y:S01]  /*1a90*/  IMAD.SHL.U32 R3, R12, 0x8, RZ ;  /* 0x000000080c037824 */ /* 0x000fe200078e00ff */
[----:B------:R-:W-:Y:S02]  /*1aa0*/  LOP3.LUT R2, R2, 0x1c0, RZ, 0xc0, !PT ;  /* 0x000001c002027812 */ /* 0x000fe400078ec0ff */
[----:B------:R-:W-:Y:S02]  /*1ab0*/  LOP3.LUT R121, R7, 0xfffffe00, RZ, 0xc0, !PT ;  /* 0xfffffe0007797812 */ /* 0x000fe400078ec0ff */
[----:B------:R-:W-:Y:S02]  /*1ac0*/  LOP3.LUT R3, R2, 0x8, R3, 0xf8, !PT ;  /* 0x0000000802037812 */ /* 0x000fe400078ef803 */
[----:B------:R-:W-:Y:S02]  /*1ad0*/  SHF.R.U32.HI R2, RZ, 0x3, R2 ;  /* 0x00000003ff027819 */ /* 0x000fe40000011602 */
[----:B------:R-:W-:Y:S01]  /*1ae0*/  LOP3.LUT R0, R6, R0, RZ, 0x3c, !PT ;  /* 0x0000000006007212 */ /* 0x000fe200078e3cff */
[----:B------:R-:W-:Y:S01]  /*1af0*/  IMAD R6, R41, c[0x0][0x210], RZ ;  /* 0x0000840029067a24 */ /* 0x000fe200078e02ff */
[----:B------:R-:W-:Y:S01]  /*1b00*/  LOP3.LUT R120, R3, R2, RZ, 0x3c, !PT ;  /* 0x0000000203787212 */ /* 0x000fe200078e3cff */
[----:B------:R-:W-:-:S02]  /*1b10*/  IMAD R2, R123, 0x400, R121 ;  /* 0x000004007b027824 */ /* 0x000fc400078e0279 */
[----:B------:R-:W-:Y:S02]  /*1b20*/  IMAD R0, R12, 0x200, R0 ;  /* 0x000002000c007824 */ /* 0x000fe400078e0200 */
[----:B------:R-:W-:Y:S02]  /*1b30*/  IMAD.IADD R2, R120, 0x1, R2 ;  /* 0x0000000178027824 */ /* 0x000fe400078e0202 */
[----:B------:R-:W-:Y:S01]  /*1b40*/  IMAD.SHL.U32 R224, R0, 0x2, RZ ;  /* 0x0000000200e07824 */ /* 0x000fe200078e00ff */
[----:B------:R-:W-:Y:S01]  /*1b50*/  BAR.SYNC.DEFER_BLOCKING 0x0 ;  /* 0x0000000000007b1d */ /* 0x000fe20000010000 */
[----:B------:R-:W-:Y:S02]  /*1b60*/  IMAD.SHL.U32 R231, R2, 0x2, RZ ;  /* 0x0000000202e77824 */ /* 0x000fe400078e00ff */
[----:B------:R-:W-:Y:S01]  /*1b70*/  IMAD R0, R36, c[0x0][0x208], RZ ;  /* 0x0000820024007a24 */ /* 0x000fe200078e02ff */
[----:B------:R-:W-:Y:S01]  /*1b80*/  IADD3 R235, R224, 0x50a0, RZ ;  /* 0x000050a0e0eb7810 */ /* 0x000fe20007ffe0ff */
[----:B------:R-:W-:-:S04]  /*1b90*/  IMAD.WIDE.U32 R2, R29, c[0x0][0x208], R4 ;  /* 0x000082001d027a25 */ /* 0x000fc800078e0004 */
[----:B------:R-:W-:Y:S02]  /*1ba0*/  IMAD R0, R29, c[0x0][0x20c], R0 ;  /* 0x000083001d007a24 */ /* 0x000fe400078e0200 */
[----:B------:R-:W-:Y:S02]  /*1bb0*/  IMAD.MOV.U32 R4, RZ, RZ, 0x10 ;  /* 0x00000010ff047424 */ /* 0x000fe400078e00ff */
[----:B------:R-:W-:Y:S01]  /*1bc0*/  IMAD.IADD R5, R3, 0x1, R0 ;  /* 0x0000000103057824 */ /* 0x000fe200078e0200 */
[----:B------:R-:W-:Y:S02]  /*1bd0*/  IADD3 R0, R224, 0x5080, RZ ;  /* 0x00005080e0007810 */ /* 0x000fe40007ffe0ff */
[----:B------:R-:W-:Y:S01]  /*1be0*/  SEL R3, R4, 0xfffffff0, !P1 ;  /* 0xfffffff004037807 */ /* 0x000fe20004800000 */
[----:B------:R-:W-:Y:S01]  /*1bf0*/  IMAD.MOV.U32 R4, RZ, RZ, R2 ;  /* 0x000000ffff047224 */ /* 0x000fe200078e0002 */
[----:B------:R-:W-:Y:S01]  /*1c00*/  @P0 IADD3 R235, R0, -0x20, RZ ;  /* 0xffffffe000eb0810 */ /* 0x000fe20007ffe0ff */
[----:B------:R-:W-:Y:S01]  /*1c10*/  IMAD R0, R40, c[0x0][0x214], R6 ;  /* 0x0000850028007a24 */ /* 0x000fe200078e0206 */
[----:B------:R-:W-:Y:S01]  /*1c20*/  ISETP.LT.OR P1, PT, R30, 0x1, P3 ;  /* 0x000000011e00780c */ /* 0x000fe20001f21670 */
[----:B------:R-:W-:Y:S01]  /*1c30*/  IMAD.WIDE.U32 R4, R40, c[0x0][0x210], R4 ;  /* 0x0000840028047a25 */ /* 0x000fe200078e0004 */
[----:B------:R-:W-:Y:S01]  /*1c40*/  IADD3 R241, R235, 0x800, RZ ;  /* 0x00000800ebf17810 */ /* 0x000fe20007ffe0ff */
[----:B------:R-:W-:Y:S02]  /*1c50*/  LDSM.16.M88.4 R20, [R224+0x5080] ;  /* 0x00508000e014783b */ /* 0x000fe40000000200 */
[----:B------:R-:W-:Y:S01]  /*1c60*/  IMAD.IADD R5, R5, 0x1, R0 ;  /* 0x0000000105057824 */ /* 0x000fe200078e0200 */
[----:B------:R-:W-:Y:S01]  /*1c70*/  IADD3 R240, R235, 0x1000, RZ ;  /* 0x00001000ebf07810 */ /* 0x000fe20007ffe0ff */
[----:B------:R-:W-:Y:S01]  /*1c80*/  IMAD R2, R17, c[0x0][0x218], RZ ;  /* 0x0000860011027a24 */ /* 0x000fe200078e02ff */
[----:B------:R-:W2:Y:S01]  /*1c90*/  LDSM.16.M88.4 R12, [R231+0x8080] ;  /* 0x00808000e70c783b */ /* 0x000ea20000000200 */
[----:B------:R-:W-:Y:S01]  /*1ca0*/  IMAD R0, R19, c[0x0][0x208], RZ ;  /* 0x0000820013007a24 */ /* 0x000fe200078e02ff */
[----:B------:R-:W-:Y:S01]  /*1cb0*/  IADD3 R239, R235, 0x1800, RZ ;  /* 0x00001800ebef7810 */ /* 0x000fe20007ffe0ff */
[----:B------:R-:W-:Y:S01]  /*1cc0*/  IMAD R233, R3, 0x2, R231 ;  /* 0x0000000203e97824 */ /* 0x000fe200078e02e7 */
[----:B-1----:R-:W1:Y:S01]  /*1cd0*/  LDSM.16.M88.4 R8, [R231+0xa080] ;  /* 0x00a08000e708783b */ /* 0x002e620000000200 */
[C---:B------:R-:W-:Y:S01]  /*1ce0*/  IMAD R2, R16.reuse, c[0x0][0x21c], R2 ;  /* 0x0000870010027a24 */ /* 0x040fe200078e0202 */
[C---:B------:R-:W-:Y:S01]  /*1cf0*/  IADD3 R238, R235.reuse, 0x2000, RZ ;  /* 0x00002000ebee7810 */ /* 0x040fe20007ffe0ff */
[----:B------:R-:W-:Y:S01]  /*1d00*/  IMAD.WIDE.U32 R78, R16, c[0x0][0x218], R4 ;  /* 0x00008600104e7a25 */ /* 0x000fe200078e0004 */
[----:B------:R-:W3:Y:S01]  /*1d10*/  LDSM.16.M88.4 R24, [R224+0x5880] ;  /* 0x00588000e018783b */ /* 0x000ee20000000200 */
[----:B------:R-:W-:-:S02]  /*1d20*/  IADD3 R237, R235, 0x2800, RZ ;  /* 0x00002800ebed7810 */ /* 0x000fc40007ffe0ff */
[C---:B------:R-:W-:Y:S01]  /*1d30*/  IMAD.WIDE.U32 R6, R122.reuse, c[0x0][0x208], RZ ;  /* 0x000082007a067a25 */ /* 0x040fe200078e00ff */
[----:B------:R-:W4:Y:S03]  /*1d40*/  LDSM.16.M88.4 R32, [R224+0x6080] ;  /* 0x00608000e020783b */ /* 0x000f260000000200 */
[----:B------:R-:W-:Y:S01]  /*1d50*/  IMAD R0, R122, c[0x0][0x20c], R0 ;  /* 0x000083007a007a24 */ /* 0x000fe200078e0200 */
[----:B------:R-:W-:Y:S01]  /*1d60*/  LDSM.16.M88.4 R44, [R235+0x800] ;  /* 0x00080000eb2c783b */ /* 0x000fe20000000200 */
[----:B------:R-:W-:Y:S02]  /*1d70*/  IMAD.IADD R77, R79, 0x1, R2 ;  /* 0x000000014f4d7824 */ /* 0x000fe400078e0202 */
[----:B------:R-:W-:Y:S01]  /*1d80*/  IMAD.IADD R0, R7, 0x1, R0 ;  /* 0x0000000107007824 */ /* 0x000fe200078e0200 */
[----:B------:R-:W-:Y:S01]  /*1d90*/  LDSM.16.M88.4 R48, [R235+0x1000] ;  /* 0x00100000eb30783b */ /* 0x000fe20000000200 */
[----:B------:R-:W-:-:S02]  /*1da0*/  IMAD.MOV.U32 R76, RZ, RZ, R78 ;  /* 0x000000ffff4c7224 */ /* 0x000fc400078e004e */
[----:B------:R-:W-:Y:S01]  /*1db0*/  IMAD R0, R0, 0x30, RZ ;  /* 0x0000003000007824 */ /* 0x000fe200078e02ff */
[----:B------:R-:W-:Y:S01]  /*1dc0*/  LDSM.16.M88.4 R52, [R235] ;  /* 0x00000000eb34783b */ /* 0x000fe20000000200 */
[----:B------:R-:W-:-:S03]  /*1dd0*/  IMAD.WIDE.U32 R6, R6, 0x30, R76 ;  /* 0x0000003006067825 */ /* 0x000fc600078e004c */
[----:B------:R-:W-:Y:S01]  /*1de0*/  LDSM.16.M88.4 R16, [R233+0x8080] ;  /* 0x00808000e910783b */ /* 0x000fe20000000200 */
[----:B------:R-:W-:Y:S01]  /*1df0*/  IMAD.IADD R0, R7, 0x1, R0 ;  /* 0x0000000107007824 */ /* 0x000fe200078e0200 */
[C---:B------:R-:W-:Y:S01]  /*1e00*/  LEA R4, P0, R6.reuse, c[0x0][0x1f8], 0x1 ;  /* 0x00007e0006047a11 */ /* 0x040fe200078008ff */
[----:B------:R-:W-:Y:S01]  /*1e10*/  IMAD.MOV.U32 R2, RZ, RZ, 0x20 ;  /* 0x00000020ff027424 */ /* 0x000fe200078e00ff */
[----:B------:R-:W-:Y:S02]  /*1e20*/  STL.64 [R1+0x40], R78 ;  /* 0x0000404e01007387 */ /* 0x000fe40000100a00 */
[----:B------:R-:W-:Y:S01]  /*1e30*/  LEA.HI.X R5, R6, c[0x0][0x1fc], R0, 0x1, P0 ;  /* 0x00007f0006057a11 */ /* 0x000fe200000f0c00 */
[----:B------:R-:W-:Y:S01]  /*1e40*/  IMAD.U32 R0, RZ, RZ, UR10 ;  /* 0x0000000aff007e24 */ /* 0x000fe2000f8e00ff */
[----:B------:R-:W-:Y:S01]  /*1e50*/  IADD3 R6, P0, R4, UR10, RZ ;  /* 0x0000000a04067c10 */ /* 0x000fe2000ff1e0ff */
[----:B------:R-:W-:Y:S01]  /*1e60*/  STL.64 [R1+0x20], R76 ;  /* 0x0000204c01007387 */ /* 0x000fe20000100a00 */
[----:B------:R-:W-:Y:S01]  /*1e70*/  SEL R2, R2, 0xffffffe0, !P2 ;  /* 0xffffffe002027807 */ /* 0x000fe20005000000 */
[----:B--2---:R-:W-:Y:S01]  /*1e80*/  HMMA.16816.F32.BF16 R72, R12, R20, RZ ;  /* 0x000000140c48723c */ /* 0x004fe200000418ff */
[----:B------:R-:W-:-:S02]  /*1e90*/  IADD3.X R7, R5, UR11, RZ, P0, !PT ;  /* 0x0000000b05077c10 */ /* 0x000fc400087fe4ff */
[----:B------:R-:W-:Y:S01]  /*1ea0*/  LOP3.LUT P0, RZ, R31, 0x4, RZ, 0xc0, !PT ;  /* 0x000000041fff7812 */ /* 0x000fe2000780c0ff */
[C---:B------:R-:W-:Y:S02]  /*1eb0*/  IMAD R232, R2.reuse, 0x2, R231 ;  /* 0x0000000202e87824 */ /* 0x040fe400078e02e7 */
[----:B------:R-:W-:Y:S02]  /*1ec0*/  IMAD R234, R2, 0x2, R233 ;  /* 0x0000000202ea7824 */ /* 0x000fe400078e02e9 */
[----:B-1----:R-:W-:Y:S01]  /*1ed0*/  HMMA.16816.F32.BF16 R56, R8, R20, RZ ;  /* 0x000000140838723c */ /* 0x002fe200000418ff */
[----:B------:R-:W-:-:S07]  /*1ee0*/  IMAD R236, R3, 0x2, R232 ;  /* 0x0000000203ec7824 */ /* 0x000fce00078e02e8 */
[-C--:B------:R-:W-:Y:S08]  /*1ef0*/  HMMA.16816.F32.BF16 R64, R8, R22.reuse, RZ ;  /* 0x000000160840723c */ /* 0x080ff000000418ff */
[C---:B------:R-:W-:Y:S01]  /*1f00*/  HMMA.16816.F32.BF16 R112, R12.reuse, R22, RZ ;  /* 0x000000160c70723c */ /* 0x040fe200000418ff */
[----:B------:R-:W1:Y:S04]  /*1f10*/  LDSM.16.M88.4 R20, [R233+0xa080] ;  /* 0x00a08000e914783b */ /* 0x000e680000000200 */
[----:B------:R-:W-:Y:S01]  /*1f20*/  @!PT LDS RZ, [RZ] ;  /* 0x00000000fffff984 */ /* 0x000fe20000000800 */
[----:B------:R-:W-:Y:S01]  /*1f30*/  @!PT LDS RZ, [RZ] ;  /* 0x00000000fffff984 */ /* 0x000fe20000000800 */
[----:B------:R-:W-:Y:S01]  /*1f40*/  @!PT LDS RZ, [RZ] ;  /* 0x00000000fffff984 */ /* 0x000fe20000000800 */
[----:B------:R2:W-:Y:S03]  /*1f50*/  LDGSTS.E.BYPASS.LTC128B.128 [R243+0x2080], [R4.64], !P5 ;  /* 0x0208000004f37fae */ /* 0x0005e6000e901d4e */
[----:B---3--:R-:W-:Y:S01]  /*1f60*/  HMMA.16816.F32.BF16 R68, R12, R24, RZ ;  /* 0x000000180c44723c */ /* 0x008fe200000418ff */
[----:B------:R2:W-:Y:S04]  /*1f70*/  LDGSTS.E.BYPASS.LTC128B.128 [R243+0x3880], [R4.64+0x80], !P1 ;  /* 0x0388008004f37fae */ /* 0x0005e8000c901d4e */
[----:B------:R3:W-:Y:S01]  /*1f80*/  LDGSTS.E.BYPASS.LTC128B.128 [R243+0x2880], [R6.64], !P6 ;  /* 0x0288000006f37fae */ /* 0x0007e2000f101d4e */
[----:B------:R-:W-:-:S02]  /*1f90*/  ISETP.LT.OR P6, PT, R30, 0x11, P3 ;  /* 0x000000111e00780c */ /* 0x000fc40001fc1670 */
[C---:B------:R-:W-:Y:S08]  /*1fa0*/  HMMA.16816.F32.BF16 R36, R8.reuse, R24, RZ ;  /* 0x000000180824723c */ /* 0x040ff000000418ff */
[-C--:B------:R-:W-:Y:S08]  /*1fb0*/  HMMA.16816.F32.BF16 R60, R8, R26.reuse, RZ ;  /* 0x0000001a083c723c */ /* 0x080ff000000418ff */
[----:B------:R-:W-:Y:S08]  /*1fc0*/  HMMA.16816.F32.BF16 R108, R12, R26, RZ ;  /* 0x0000001a0c6c723c */ /* 0x000ff000000418ff */
[C---:B----4-:R-:W-:Y:S08]  /*1fd0*/  HMMA.16816.F32.BF16 R24, R8.reuse, R32, RZ ;  /* 0x000000200818723c */ /* 0x050ff000000418ff */
[----:B------:R-:W-:Y:S07]  /*1fe0*/  HMMA.16816.F32.BF16 R40, R8, R34, RZ ;  /* 0x000000220828723c */ /* 0x000fee00000418ff */
[----:B------:R-:W-:Y:S01]  /*1ff0*/  IADD3 R8, P5, P1, R0, 0x80, R4 ;  /* 0x0000008000087810 */ /* 0x000fe200079be004 */
[----:B------:R-:W-:Y:S01]  /*2000*/  IMAD.MOV.U32 R0, RZ, RZ, 0x40 ;  /* 0x00000040ff007424 */ /* 0x000fe200078e00ff */
[----:B--2---:R-:W-:Y:S01]  /*2010*/  IADD3 R4, P2, R6, UR10, RZ ;  /* 0x0000000a06047c10 */ /* 0x004fe2000ff5e0ff */
[----:B------:R-:W-:Y:S01]  /*2020*/  HMMA.16816.F32.BF16 R92, R12, R32, RZ ;  /* 0x000000200c5c723c */ /* 0x000fe200000418ff */
[----:B------:R-:W-:-:S02]  /*2030*/  IADD3.X R9, RZ, UR11, R5, P5, P1 ;  /* 0x0000000bff097c10 */ /* 0x000fc4000afe2405 */
[C---:B------:R-:W-:Y:S02]  /*2040*/  ISETP.LT.OR P5, PT, R30.reuse, 0x21, P4 ;  /* 0x000000211e00780c */ /* 0x040fe400027a1670 */
[----:B------:R-:W-:Y:S01]  /*2050*/  ISETP.LT.OR P1, PT, R30, 0x21, P3 ;  /* 0x000000211e00780c */ /* 0x000fe20001f21670 */
[----:B------:R2:W-:Y:S01]  /*2060*/  LDGSTS.E.BYPASS.LTC128B.128 [R243+0x4080], [R8.64], !P6 ;  /* 0x0408000008f37fae */ /* 0x0005e2000f101d4e */
[----:B------:R-:W-:Y:S01]  /*2070*/  SEL R0, R0, 0xffffffc0, !P0 ;  /* 0xffffffc000007807 */ /* 0x000fe20004000000 */
[----:B------:R-:W-:Y:S01]  /*2080*/  HMMA.16816.F32.BF16 R104, R12, R34, RZ ;  /* 0x000000220c68723c */ /* 0x000fe200000418ff */
[----:B------:R-:W-:Y:S02]  /*2090*/  IADD3.X R5, R7, UR11, RZ, P2, !PT ;  /* 0x0000000b07057c10 */ /* 0x000fe400097fe4ff */
[----:B------:R-:W-:Y:S01]  /*20a0*/  ISETP.GT.AND P0, PT, R122, UR8, PT ;  /* 0x000000087a007c0c */ /* 0x000fe2000bf04270 */
[----:B------:R-:W-:Y:S02]  /*20b0*/  IMAD.IADD R230, R224, 0x1, R0 ;  /* 0x00000001e0e67824 */ /* 0x000fe400078e0200 */
[----:B------:R-:W-:Y:S01]  /*20c0*/  IMAD.IADD R229, R0, 0x1, R235 ;  /* 0x0000000100e57824 */ /* 0x000fe200078e02eb */
[----:B------:R-:W-:Y:S01]  /*20d0*/  LOP3.LUT R0, R120, R121, RZ, 0xfc, !PT ;  /* 0x0000007978007212 */ /* 0x000fe200078efcff */
[----:B------:R3:W-:Y:S01]  /*20e0*/  LDGSTS.E.BYPASS.LTC128B.128 [R243+0x3080], [R4.64], !P5 ;  /* 0x0308000004f37fae */ /* 0x0007e2000e901d4e */
[C---:B-1----:R-:W-:Y:S03]  /*20f0*/  HMMA.16816.F32.BF16 R96, R20.reuse, R44, R36 ;  /* 0x0000002c1460723c */ /* 0x042fe60000041824 */
[----:B------:R3:W-:Y:S04]  /*2100*/  LDGSTS.E.BYPASS.LTC128B.128 [R243+0x4880], [R4.64+0x80], !P1 ;  /* 0x0488008004f37fae */ /* 0x0007e8000c901d4e */
[----:B------:R-:W-:Y:S01]  /*2110*/  LDSM.16.M88.4 R32, [R230+0x5080] ;  /* 0x00508000e620783b */ /* 0x000fe20000000200 */
[C---:B------:R-:W-:Y:S03]  /*2120*/  HMMA.16816.F32.BF16 R88, R20.reuse, R48, R24 ;  /* 0x000000301458723c */ /* 0x040fe60000041818 */
[----:B------:R-:W-:Y:S04]  /*2130*/  LDSM.16.M88.4 R24, [R230+0x5880] ;  /* 0x00588000e618783b */ /* 0x000fe80000000200 */
[----:B------:R-:W-:Y:S01]  /*2140*/  LDSM.16.M88.4 R36, [R230+0x6080] ;  /* 0x00608000e624783b */ /* 0x000fe20000000200 */
[C---:B------:R-:W-:Y:S03]  /*2150*/  HMMA.16816.F32.BF16 R100, R20.reuse, R52, R56 ;  /* 0x000000341464723c */ /* 0x040fe60000041838 */
[----:B--2---:R-:W1:Y:S04]  /*2160*/  LDSM.16.M88.4 R8, [R232+0xa080] ;  /* 0x00a08000e808783b */ /* 0x004e680000000200 */
[----:B------:R-:W2:Y:S01]  /*2170*/  LDSM.16.M88.4 R12, [R232+0x8080] ;  /* 0x00808000e80c783b */ /* 0x000ea20000000200 */
[C---:B------:R-:W-:Y:S03]  /*2180*/  HMMA.16816.F32.BF16 R84, R20.reuse, R54, R64 ;  /* 0x000000361454723c */ /* 0x040fe60000041840 */
[----:B------:R-:W-:Y:S04]  /*2190*/  LDSM.16.M88.4 R64, [R229+0x800] ;  /* 0x00080000e540783b */ /* 0x000fe80000000200 */
[----:B---3--:R-:W-:Y:S01]  /*21a0*/  LDSM.16.M88.4 R4, [R234+0xa080] ;  /* 0x00a08000ea04783b */ /* 0x008fe20000000200 */
[C---:B------:R-:W-:Y:S03]  /*21b0*/  HMMA.16816.F32.BF16 R80, R20.reuse, R46, R60 ;  /* 0x0000002e1450723c */ /* 0x040fe6000004183c */
[----:B------:R-:W-:Y:S04]  /*21c0*/  LDSM.16.M88.4 R60, [R229+0x1000] ;  /* 0x00100000e53c783b */ /* 0x000fe80000000200 */
[----:B------:R-:W0:Y:S01]  /*21d0*/  LDGDEPBAR ;  /* 0x00000000000079af */ /* 0x000e220000000000 */
[----:B------:R-:W-:Y:S03]  /*21e0*/  HMMA.16816.F32.BF16 R76, R20, R50, R40 ;  /* 0x00000032144c723c */ /* 0x000fe60000041828 */
[----:B------:R-:W3:Y:S04]  /*21f0*/  LDSM.16.M88.4 R40, [R229] ;  /* 0x00000000e528783b */ /* 0x000ee80000000200 */
[----:B------:R-:W4:Y:S01]  /*2200*/  LDSM.16.M88.4 R20, [R234+0x8080] ;  /* 0x00808000ea14783b */ /* 0x000f220000000200 */
[C---:B------:R-:W-:Y:S08]  /*2210*/  HMMA.16816.F32.BF16 R72, R16.reuse, R52, R72 ;  /* 0x000000341048723c */ /* 0x040ff00000041848 */
[C---:B------:R-:W-:Y:S08]  /*2220*/  HMMA.16816.F32.BF16 R68, R16.reuse, R44, R68 ;  /* 0x0000002c1044723c */ /* 0x040ff00000041844 */
[C---:B------:R-:W-:Y:S08]  /*2230*/  HMMA.16816.F32.BF16 R52, R16.reuse, R54, R112 ;  /* 0x000000361034723c */ /* 0x040ff00000041870 */
[C---:B------:R-:W-:Y:S08]  /*2240*/  HMMA.16816.F32.BF16 R56, R16.reuse, R48, R92 ;  /* 0x000000301038723c */ /* 0x040ff0000004185c */
[C---:B------:R-:W-:Y:S08]  /*2250*/  HMMA.16816.F32.BF16 R44, R16.reuse, R46, R108 ;  /* 0x0000002e102c723c */ /* 0x040ff0000004186c */
[----:B------:R-:W-:Y:S01]  /*2260*/  HMMA.16816.F32.BF16 R48, R16, R50, R104 ;  /* 0x000000321030723c */ /* 0x000fe20000041868 */
[----:B------:R-:W-:Y:S07]  /*2270*/  LDSM.16.M88.4 R16, [R231+0xe080] ;  /* 0x00e08000e710783b */ /* 0x000fee0000000200 */
[C---:B-1----:R-:W-:Y:S08]  /*2280*/  HMMA.16816.F32.BF16 R92, R8.reuse, R32, R100 ;  /* 0x00000020085c723c */ /* 0x042ff00000041864 */
[C---:B------:R-:W-:Y:S08]  /*2290*/  HMMA.16816.F32.BF16 R96, R8.reuse, R24, R96 ;  /* 0x000000180860723c */ /* 0x040ff00000041860 */
[C---:B------:R-:W-:Y:S08]  /*22a0*/  HMMA.16816.F32.BF16 R88, R8.reuse, R36, R88 ;  /* 0x000000240858723c */ /* 0x040ff00000041858 */
[C---:B------:R-:W-:Y:S08]  /*22b0*/  HMMA.16816.F32.BF16 R84, R8.reuse, R34, R84 ;  /* 0x000000220854723c */ /* 0x040ff00000041854 */
[C---:B------:R-:W-:Y:S08]  /*22c0*/  HMMA.16816.F32.BF16 R80, R8.reuse, R26, R80 ;  /* 0x0000001a0850723c */ /* 0x040ff00000041850 */
[----:B------:R-:W-:Y:S08]  /*22d0*/  HMMA.16816.F32.BF16 R8, R8, R38, R76 ;  /* 0x000000260808723c */ /* 0x000ff0000004184c */
[C---:B--2---:R-:W-:Y:S08]  /*22e0*/  HMMA.16816.F32.BF16 R72, R12.reuse, R32, R72 ;  /* 0x000000200c48723c */ /* 0x044ff00000041848 */
[C---:B------:R-:W-:Y:S01]  /*22f0*/  HMMA.16816.F32.BF16 R52, R12.reuse, R34, R52 ;  /* 0x000000220c34723c */ /* 0x040fe20000041834 */
[----:B------:R-:W1:Y:S07]  /*2300*/  LDSM.16.M88.4 R32, [R224+0x6880] ;  /* 0x00688000e020783b */ /* 0x000e6e0000000200 */
[C---:B------:R-:W-:Y:S08]  /*2310*/  HMMA.16816.F32.BF16 R108, R12.reuse, R24, R68 ;  /* 0x000000180c6c723c */ /* 0x040ff00000041844 */
[C---:B------:R-:W-:Y:S01]  /*2320*/  HMMA.16816.F32.BF16 R116, R12.reuse, R26, R44 ;  /* 0x0000001a0c74723c */ /* 0x040fe2000004182c */
[----:B------:R-:W2:Y:S07]  /*2330*/  LDSM.16.M88.4 R24, [R224+0x7080] ;  /* 0x00708000e018783b */ /* 0x000eae0000000200 */
[C---:B------:R-:W-:Y:S08]  /*2340*/  HMMA.16816.F32.BF16 R112, R12.reuse, R36, R56 ;  /* 0x000000240c70723c */ /* 0x040ff00000041838 */
[----:B------:R-:W-:Y:S01]  /*2350*/  HMMA.16816.F32.BF16 R56, R12, R38, R48 ;  /* 0x000000260c38723c */ /* 0x000fe20000041830 */
[----:B------:R-:W5:Y:S04]  /*2360*/  LDSM.16.M88.4 R12, [R224+0x7880] ;  /* 0x00788000e00c783b */ /* 0x000f680000000200 */
[----:B------:R-:W-:Y:S03]  /*2370*/  LDSM.16.M88.4 R48, [R235+0x2000] ;  /* 0x00200000eb30783b */ /* 0x000fe60000000200 */
[C---:B---3--:R-:W-:Y:S08]  /*2380*/  HMMA.16816.F32.BF16 R44, R4.reuse, R40, R92 ;  /* 0x00000028042c723c */ /* 0x048ff0000004185c */
[C---:B------:R-:W-:Y:S08]  /*2390*/  HMMA.16816.F32.BF16 R36, R4.reuse, R42, R84 ;  /* 0x0000002a0424723c */ /* 0x040ff00000041854 */
[C---:B------:R-:W-:Y:S08]  /*23a0*/  HMMA.16816.F32.BF16 R68, R4.reuse, R64, R96 ;  /* 0x000000400444723c */ /* 0x040ff00000041860 */
[C---:B------:R-:W-:Y:S01]  /*23b0*/  HMMA.16816.F32.BF16 R100, R4.reuse, R62, R8 ;  /* 0x0000003e0464723c */ /* 0x040fe20000041808 */
[----:B------:R-:W3:Y:S07]  /*23c0*/  LDSM.16.M88.4 R8, [R231+0xc080] ;  /* 0x00c08000e708783b */ /* 0x000eee0000000200 */
[C---:B------:R-:W-:Y:S08]  /*23d0*/  HMMA.16816.F32.BF16 R76, R4.reuse, R66, R80 ;  /* 0x00000042044c723c */ /* 0x040ff00000041850 */
[----:B------:R-:W-:Y:S01]  /*23e0*/  HMMA.16816.F32.BF16 R104, R4, R60, R88 ;  /* 0x0000003c0468723c */ /* 0x000fe20000041858 */
[----:B------:R-:W1:Y:S07]  /*23f0*/  LDSM.16.M88.4 R4, [R233+0xe080] ;  /* 0x00e08000e904783b */ /* 0x000e6e0000000200 */
[C---:B----4-:R-:W-:Y:S01]  /*2400*/  HMMA.16816.F32.BF16 R96, R20.reuse, R40, R72 ;  /* 0x000000281460723c */ /* 0x050fe20000041848 */
[----:B------:R-:W4:Y:S07]  /*2410*/  LDSM.16.M88.4 R72, [R235+0x2800] ;  /* 0x00280000eb48783b */ /* 0x000f2e0000000200 */
[C---:B------:R-:W-:Y:S01]  /*2420*/  HMMA.16816.F32.BF16 R88, R20.reuse, R42, R52 ;  /* 0x0000002a1458723c */ /* 0x040fe20000041834 */
[----:B------:R-:W2:Y:S07]  /*2430*/  LDSM.16.M88.4 R52, [R235+0x1800] ;  /* 0x00180000eb34783b */ /* 0x000eae0000000200 */
[C---:B------:R-:W-:Y:S08]  /*2440*/  HMMA.16816.F32.BF16 R92, R20.reuse, R64, R108 ;  /* 0x00000040145c723c */ /* 0x040ff0000004186c */
[C---:B------:R-:W-:Y:S08]  /*2450*/  HMMA.16816.F32.BF16 R108, R20.reuse, R66, R116 ;  /* 0x00000042146c723c */ /* 0x040ff00000041874 */
[C---:B------:R-:W-:Y:S08]  /*2460*/  HMMA.16816.F32.BF16 R112, R20.reuse, R60, R112 ;  /* 0x0000003c1470723c */ /* 0x040ff00000041870 */
[----:B------:R-:W-:Y:S01]  /*2470*/  HMMA.16816.F32.BF16 R84, R20, R62, R56 ;  /* 0x0000003e1454723c */ /* 0x000fe20000041838 */
[----:B------:R-:W3:Y:S07]  /*2480*/  LDSM.16.M88.4 R20, [R233+0xc080] ;  /* 0x00c08000e914783b */ /* 0x000eee0000000200 */
[C---:B-1----:R-:W-:Y:S08]  /*2490*/  HMMA.16816.F32.BF16 R80, R16.reuse, R32, R44 ;  /* 0x000000201050723c */ /* 0x042ff0000004182c */
[C---:B------:R-:W-:Y:S08]  /*24a0*/  HMMA.16816.F32.BF16 R56, R16.reuse, R34, R36 ;  /* 0x000000221038723c */ /* 0x040ff00000041824 */
[C---:B--2---:R-:W-:Y:S08]  /*24b0*/  HMMA.16816.F32.BF16 R44, R16.reuse, R24, R68 ;  /* 0x00000018102c723c */ /* 0x044ff00000041844 */
[C---:B------:R-:W-:Y:S08]  /*24c0*/  HMMA.16816.F32.BF16 R40, R16.reuse, R26, R76 ;  /* 0x0000001a1028723c */ /* 0x040ff0000004184c */
[----:B-----5:R-:W-:Y:S08]  /*24d0*/  HMMA.16816.F32.BF16 R36, R16, R12, R104 ;  /* 0x0000000c1024723c */ /* 0x020ff00000041868 */
[C---:B---3--:R-:W-:Y:S08]  /*24e0*/  HMMA.16816.F32.BF16 R76, R8.reuse, R32, R96 ;  /* 0x00000020084c723c */ /* 0x048ff00000041860 */
[----:B------:R-:W-:Y:S08]  /*24f0*/  HMMA.16816.F32.BF16 R68, R8, R34, R88 ;  /* 0x000000220844723c */ /* 0x000ff00000041858 */
[----:B------:R-:W-:Y:S01]  /*2500*/  HMMA.16816.F32.BF16 R64, R16, R14, R100 ;  /* 0x0000000e1040723c */ /* 0x000fe20000041864 */
[----:B------:R-:W-:Y:S07]  /*2510*/  LDSM.16.M88.4 R16, [R232+0xe080] ;  /* 0x00e08000e810783b */ /* 0x000fee0000000200 */
[C---:B------:R-:W-:Y:S08]  /*2520*/  HMMA.16816.F32.BF16 R60, R8.reuse, R24, R92 ;  /* 0x00000018083c723c */ /* 0x040ff0000004185c */
[C---:B------:R-:W-:Y:S08]  /*2530*/  HMMA.16816.F32.BF16 R32, R8.reuse, R26, R108 ;  /* 0x0000001a0820723c */ /* 0x040ff0000004186c */
[C---:B------:R-:W-:Y:S08]  /*2540*/  HMMA.16816.F32.BF16 R24, R8.reuse, R12, R112 ;  /* 0x0000000c0818723c */ /* 0x040ff00000041870 */
[----:B------:R-:W-:Y:S01]  /*2550*/  HMMA.16816.F32.BF16 R84, R8, R14, R84 ;  /* 0x0000000e0854723c */ /* 0x000fe20000041854 */
[----:B------:R-:W-:Y:S04]  /*2560*/  LDSM.16.M88.4 R12, [R232+0xc080] ;  /* 0x00c08000e80c783b */ /* 0x000fe80000000200 */
[----:B------:R-:W-:Y:S03]  /*2570*/  LDSM.16.M88.4 R8, [R234+0xc080] ;  /* 0x00c08000ea08783b */ /* 0x000fe60000000200 */
[C---:B------:R-:W-:Y:S01]  /*2580*/  HMMA.16816.F32.BF16 R112, R4.reuse, R48, R44 ;  /* 0x000000300470723c */ /* 0x040fe2000004182c */
[----:B------:R-:W1:Y:S07]  /*2590*/  LDSM.16.M88.4 R44, [R230+0x6880] ;  /* 0x00688000e62c783b */ /* 0x000e6e0000000200 */
[C---:B------:R-:W-:Y:S01]  /*25a0*/  HMMA.16816.F32.BF16 R108, R4.reuse, R50, R40 ;  /* 0x00000032046c723c */ /* 0x040fe20000041828 */
[----:B------:R-:W2:Y:S07]  /*25b0*/  LDSM.16.M88.4 R40, [R230+0x7080] ;  /* 0x00708000e628783b */ /* 0x000eae0000000200 */
[C---:B----4-:R-:W-:Y:S01]  /*25c0*/  HMMA.16816.F32.BF16 R104, R4.reuse, R72, R36 ;  /* 0x000000480468723c */ /* 0x050fe20000041824 */
[----:B------:R-:W3:Y:S07]  /*25d0*/  LDSM.16.M88.4 R36, [R230+0x7880] ;  /* 0x00788000e624783b */ /* 0x000eee0000000200 */
[C---:B------:R-:W-:Y:S08]  /*25e0*/  HMMA.16816.F32.BF16 R116, R4.reuse, R52, R80 ;  /* 0x000000340474723c */ /* 0x040ff00000041850 */
[----:B------:R-:W-:Y:S08]  /*25f0*/  HMMA.16816.F32.BF16 R80, R4, R54, R56 ;  /* 0x000000360450723c */ /* 0x000ff00000041838 */
[C---:B------:R-:W-:Y:S08]  /*2600*/  HMMA.16816.F32.BF16 R100, R20.reuse, R52, R76 ;  /* 0x000000341464723c */ /* 0x040ff0000004184c */
[----:B------:R-:W-:Y:S08]  /*2610*/  HMMA.16816.F32.BF16 R96, R20, R54, R68 ;  /* 0x000000361460723c */ /* 0x000ff00000041844 */
[----:B------:R-:W-:Y:S01]  /*2620*/  HMMA.16816.F32.BF16 R56, R4, R74, R64 ;  /* 0x0000004a0438723c */ /* 0x000fe20000041840 */
[----:B------:R-:W-:Y:S07]  /*2630*/  LDSM.16.M88.4 R4, [R236+0xe080] ;  /* 0x00e08000ec04783b */ /* 0x000fee0000000200 */
[C---:B------:R-:W-:Y:S08]  /*2640*/  HMMA.16816.F32.BF16 R92, R20.reuse, R48, R60 ;  /* 0x00000030145c723c */ /* 0x040ff0000004183c */
[C---:B------:R-:W-:Y:S01]  /*2650*/  HMMA.16816.F32.BF16 R88, R20.reuse, R50, R32 ;  /* 0x000000321458723c */ /* 0x040fe20000041820 */
[----:B------:R-:W4:Y:S07]  /*2660*/  LDSM.16.M88.4 R32, [R229+0x1800] ;  /* 0x00180000e520783b */ /* 0x000f2e0000000200 */
[C---:B------:R-:W-:Y:S01]  /*2670*/  HMMA.16816.F32.BF16 R64, R20.reuse, R72, R24 ;  /* 0x000000481440723c */ /* 0x040fe20000041818 */
[----:B------:R-:W5:Y:S07]  /*2680*/  LDSM.16.M88.4 R24, [R229+0x2000] ;  /* 0x00200000e518783b */ /* 0x000f6e0000000200 */
[----:B------:R-:W-:Y:S01]  /*2690*/  HMMA.16816.F32.BF16 R60, R20, R74, R84 ;  /* 0x0000004a143c723c */ /* 0x000fe20000041854 */
[----:B------:R-:W3:Y:S01]  /*26a0*/  LDSM.16.M88.4 R20, [R229+0x2800] ;  /* 0x00280000e514783b */ /* 0x000ee20000000200 */
[----:B------:R-:W-:-:S06]  /*26b0*/  DEPBAR.LE SB0, 0x0 ;  /* 0x000080000000791a */ /* 0x000fcc0000000000 */
[C---:B-1----:R-:W-:Y:S08]  /*26c0*/  HMMA.16816.F32.BF16 R84, R16.reuse, R44, R116 ;  /* 0x0000002c1054723c */ /* 0x042ff00000041874 */
[----:B------:R-:W-:Y:S08]  /*26d0*/  HMMA.16816.F32.BF16 R80, R16, R46, R80 ;  /* 0x0000002e1050723c */ /* 0x000ff00000041850 */
[C---:B------:R-:W-:Y:S08]  /*26e0*/  HMMA.16816.F32.BF16 R52, R12.reuse, R44, R100 ;  /* 0x0000002c0c34723c */ /* 0x040ff00000041864 */
[----:B------:R-:W-:Y:S08]  /*26f0*/  HMMA.16816.F32.BF16 R48, R12, R46, R96 ;  /* 0x0000002e0c30723c */ /* 0x000ff00000041860 */
[C---:B--2---:R-:W-:Y:S08]  /*2700*/  HMMA.16816.F32.BF16 R76, R16.reuse, R40, R112 ;  /* 0x00000028104c723c */ /* 0x044ff00000041870 */
[C---:B------:R-:W-:Y:S08]  /*2710*/  HMMA.16816.F32.BF16 R72, R16.reuse, R42, R108 ;  /* 0x0000002a1048723c */ /* 0x040ff0000004186c */
[C---:B---3--:R-:W-:Y:S08]  /*2720*/  HMMA.16816.F32.BF16 R68, R16.reuse, R36, R104 ;  /* 0x000000241044723c */ /* 0x048ff00000041868 */
[----:B------:R-:W-:Y:S08]  /*2730*/  HMMA.16816.F32.BF16 R56, R16, R38, R56 ;  /* 0x000000261038723c */ /* 0x000ff00000041838 */
[C---:B------:R-:W-:Y:S08]  /*2740*/  HMMA.16816.F32.BF16 R44, R12.reuse, R40, R92 ;  /* 0x000000280c2c723c */ /* 0x040ff0000004185c */
[C---:B------:R-:W-:Y:S08]  /*2750*/  HMMA.16816.F32.BF16 R40, R12.reuse, R42, R88 ;  /* 0x0000002a0c28723c */ /* 0x040ff00000041858 */
[C---:B------:R-:W-:Y:S08]  /*2760*/  HMMA.16816.F32.BF16 R16, R12.reuse, R36, R64 ;  /* 0x000000240c10723c */ /* 0x040ff00000041840 */
[----:B------:R-:W-:Y:S08]  /*2770*/  HMMA.16816.F32.BF16 R12, R12, R38, R60 ;  /* 0x000000260c0c723c */ /* 0x000ff0000004183c */
[C---:B----4-:R-:W-:Y:S08]  /*2780*/  HMMA.16816.F32.BF16 R84, R4.reuse, R32, R84 ;  /* 0x000000200454723c */ /* 0x050ff00000041854 */
[----:B------:R-:W-:Y:S08]  /*2790*/  HMMA.16816.F32.BF16 R80, R4, R34, R80 ;  /* 0x000000220450723c */ /* 0x000ff00000041850 */
[C---:B------:R-:W-:Y:S08]  /*27a0*/  HMMA.16816.F32.BF16 R52, R8.reuse, R32, R52 ;  /* 0x000000200834723c */ /* 0x040ff00000041834 */
[----:B------:R-:W-:Y:S08]  /*27b0*/  HMMA.16816.F32.BF16 R48, R8, R34, R48 ;  /* 0x000000220830723c */ /* 0x000ff00000041830 */
[C---:B-----5:R-:W-:Y:S08]  /*27c0*/  HMMA.16816.F32.BF16 R76, R4.reuse, R24, R76 ;  /* 0x00000018044c723c */ /* 0x060ff0000004184c */
[C---:B------:R-:W-:Y:S08]  /*27d0*/  HMMA.16816.F32.BF16 R72, R4.reuse, R26, R72 ;  /* 0x0000001a0448723c */ /* 0x040ff00000041848 */
[C---:B------:R-:W-:Y:S08]  /*27e0*/  HMMA.16816.F32.BF16 R68, R4.reuse, R20, R68 ;  /* 0x000000140444723c */ /* 0x040ff00000041844 */
[----:B------:R-:W-:Y:S08]  /*27f0*/  HMMA.16816.F32.BF16 R60, R4, R22, R56 ;  /* 0x00000016043c723c */ /* 0x000ff00000041838 */
[C---:B------:R-:W-:Y:S08]  /*2800*/  HMMA.16816.F32.BF16 R44, R8.reuse, R24, R44 ;  /* 0x00000018082c723c */ /* 0x040ff0000004182c */
        /* <DEDUP_REMOVED lines=14> */
[----:B------:R-:W-:Y:S01]  /*28f0*/  IMAD.IADD R5, R9, 0x1, R5 ;  /* 0x0000000109057824 */ /* 0x000fe200078e0205 */
[----:B------:R-:W-:Y:S02]  /*2900*/  IADD3 R6, P5, R4, UR4, RZ ;  /* 0x0000000404067c10 */ /* 0x000fe4000ffbe0ff */
[----:B------:R-:W-:Y:S02]  /*2910*/  IADD3 R10, P2, P1, R7, 0x80, R4 ;  /* 0x00000080070a7810 */ /* 0x000fe4000795e004 */
[----:B------:R-:W-:Y:S02]  /*2920*/  LEA.HI.X R5, R8, c[0x0][0x1cc], R5, 0x1, P0 ;  /* 0x0000730008057a11 */ /* 0x000fe400000f0c05 */
[----:B------:R-:W-:-:S02]  /*2930*/  IADD3 R8, P0, R6, UR4, RZ ;  /* 0x0000000406087c10 */ /* 0x000fc4000ff1e0ff */
[----:B------:R-:W-:Y:S01]  /*2940*/  IADD3.X R7, R5, UR6, RZ, P5, !PT ;  /* 0x0000000605077c10 */ /* 0x000fe2000affe4ff */
[----:B------:R-:W-:Y:S01]  /*2950*/  @!PT LDS RZ, [RZ] ;  /* 0x00000000fffff984 */ /* 0x000fe20000000800 */
[----:B------:R-:W-:Y:S01]  /*2960*/  @!PT LDS RZ, [RZ] ;  /* 0x00000000fffff984 */ /* 0x000fe20000000800 */
[----:B------:R-:W-:Y:S01]  /*2970*/  @!PT LDS RZ, [RZ] ;  /* 0x00000000fffff984 */ /* 0x000fe20000000800 */
[----:B------:R1:W-:Y:S01]  /*2980*/  LDGSTS.E.BYPASS.LTC128B.128 [R243+0x5080], [R4.64], !P4 ;  /* 0x0508000004f37fae */ /* 0x0003e2000e101d4e */
[----:B------:R-:W-:Y:S02]  /*2990*/  IADD3.X R11, RZ, UR6, R5, P2, P1 ;  /* 0x00000006ff0b7c10 */ /* 0x000fe400097e2405 */
[----:B------:R-:W-:Y:S01]  /*29a0*/  IADD3.X R9, R7, UR6, RZ, P0, !PT ;  /* 0x0000000607097c10 */ /* 0x000fe200087fe4ff */
[----:B------:R1:W-:Y:S04]  /*29b0*/  LDGSTS.E.BYPASS.LTC128B.128 [R243+0x6880], [R4.64+0x80], !P3 ;  /* 0x0688008004f37fae */ /* 0x0003e8000d901d4e */
[----:B------:R1:W-:Y:S04]  /*29c0*/  LDGSTS.E.BYPASS.LTC128B.128 [R243+0x5880], [R6.64], !P4 ;  /* 0x0588000006f37fae */ /* 0x0003e8000e101d4e */
[----:B------:R1:W-:Y:S04]  /*29d0*/  LDGSTS.E.BYPASS.LTC128B.128 [R243+0x7080], [R10.64], !P3 ;  /* 0x070800000af37fae */ /* 0x0003e8000d901d4e */
[----:B------:R1:W-:Y:S04]  /*29e0*/  LDGSTS.E.BYPASS.LTC128B.128 [R243+0x6080], [R8.64], !P4 ;  /* 0x0608000008f37fae */ /* 0x0003e8000e101d4e */
[----:B------:R1:W-:Y:S02]  /*29f0*/  LDGSTS.E.BYPASS.LTC128B.128 [R243+0x7880], [R8.64+0x80], !P3 ;  /* 0x0788008008f37fae */ /* 0x0003e4000d901d4e */
.L_x_881:
[----:B-1----:R-:W-:Y:S01]  /*2a00*/  FMUL.FTZ R4, R53, c[0x0][0x320] ;  /* 0x0000c80035047a20 */ /* 0x002fe20000410000 */
[----:B------:R-:W-:Y:S01]  /*2a10*/  SHF.R.S32.HI R7, RZ, 0x1f, R123 ;  /* 0x0000001fff077819 */ /* 0x000fe2000001147b */
[----:B------:R-:W-:Y:S01]  /*2a20*/  FMUL.FTZ R5, R44, c[0x0][0x320] ;  /* 0x0000c8002c057a20 */ /* 0x000fe20000410000 */
[----:B------:R-:W-:Y:S01]  /*2a30*/  LEA.HI R6, R126, R129, RZ, 0x2 ;  /* 0x000000817e067211 */ /* 0x000fe200078f10ff */
[----:B------:R1:W2:Y:S01]  /*2a40*/  MUFU.TANH R24, R4 ;  /* 0x0000000400187308 */ /* 0x0002a20000002400 */
[----:B------:R-:W-:Y:S01]  /*2a50*/  PLOP3.LUT P1, PT, PT, PT, UP3, 0x80, 0x0 ;  /* 0x000000000000781c */ /* 0x000fe20003f2f038 */
[----:B------:R-:W-:Y:S01]  /*2a60*/  FMUL.FTZ R10, R40, c[0x0][0x320] ;  /* 0x0000c800280a7a20 */ /* 0x000fe20000410000 */
[----:B------:R-:W-:Y:S01]  /*2a70*/  LOP3.LUT R6, R6, 0xfffffffc, RZ, 0xc0, !PT ;  /* 0xfffffffc06067812 */ /* 0x000fe200078ec0ff */
[----:B------:R-:W-:Y:S01]  /*2a80*/  ULDC UR6, c[0x0][0x324] ;  /* 0x0000c90000067ab9 */ /* 0x000fe20000000800 */
[----:B------:R-:W-:Y:S01]  /*2a90*/  PLOP3.LUT P0, PT, PT, PT, UP3, 0x80, 0x0 ;  /* 0x000000000000781c */ /* 0x000fe20003f0f038 */
[----:B------:R-:W-:Y:S01]  /*2aa0*/  ULOP3.LUT UR6, URZ, UR6, URZ, 0x33, !UPT ;  /* 0x000000063f067292 */ /* 0x000fe2000f8e333f */
[----:B------:R-:W0:Y:S01]  /*2ab0*/  LDGDEPBAR ;  /* 0x00000000000079af */ /* 0x000e220000000000 */
[----:B------:R3:W4:Y:S01]  /*2ac0*/  MUFU.TANH R20, R5 ;  /* 0x0000000500147308 */ /* 0x0007220000002400 */
[----:B------:R-:W-:-:S02]  /*2ad0*/  IMAD.IADD R6, R129, 0x1, -R6 ;  /* 0x0000000181067824 */ /* 0x000fc400078e0a06 */
[----:B-1----:R-:W-:-:S05]  /*2ae0*/  FMUL.FTZ R4, R48, c[0x0][0x320] ;  /* 0x0000c80030047a20 */ /* 0x002fca0000410000 */
[----:B------:R1:W1:Y:S01]  /*2af0*/  MUFU.TANH R16, R10 ;  /* 0x0000000a00107308 */ /* 0x0002620000002400 */
[----:B---3--:R-:W-:-:S07]  /*2b00*/  LEA.HI R5, R7, R123, RZ, 0x2 ;  /* 0x0000007b07057211 */ /* 0x008fce00078f10ff */
[----:B------:R3:W2:Y:S01]  /*2b10*/  MUFU.TANH R23, R4 ;  /* 0x0000000400177308 */ /* 0x0006a20000002400 */
[----:B------:R-:W-:Y:S01]  /*2b20*/  FMUL.FTZ R7, R45, c[0x0][0x320] ;  /* 0x0000c8002d077a20 */ /* 0x000fe20000410000 */
[----:B------:R-:W-:-:S06]  /*2b30*/  LOP3.LUT R5, R5, 0xffffffc, RZ, 0xc0, !PT ;  /* 0x0ffffffc05057812 */ /* 0x000fcc00078ec0ff */
[----:B------:R-:W2:Y:S01]  /*2b40*/  MUFU.TANH R17, R7 ;  /* 0x0000000700117308 */ /* 0x000ea20000002400 */
[----:B------:R-:W-:Y:S01]  /*2b50*/  IMAD.IADD R8, R123, 0x1, -R5 ;  /* 0x000000017b087824 */ /* 0x000fe200078e0a05 */
[----:B------:R-:W-:Y:S01]  /*2b60*/  LEA.HI R5, R6, R6, RZ, 0x1 ;  /* 0x0000000606057211 */ /* 0x000fe200078f08ff */
[----:B-1----:R-:W-:Y:S02]  /*2b70*/  FMUL.FTZ R10, R41, c[0x0][0x320] ;  /* 0x0000c800290a7a20 */ /* 0x002fe40000410000 */
[----:B---3--:R-:W-:-:S03]  /*2b80*/  FMUL.FTZ R4, R49, c[0x0][0x320] ;  /* 0x0000c80031047a20 */ /* 0x008fc60000410000 */
[----:B------:R-:W1:Y:S08]  /*2b90*/  MUFU.TANH R15, R10 ;  /* 0x0000000a000f7308 */ /* 0x000e700000002400 */
[----:B------:R3:W1:Y:S02]  /*2ba0*/  MUFU.TANH R21, R4 ;  /* 0x0000000400157308 */ /* 0x0006640000002400 */
[----:B---3--:R-:W-:-:S05]  /*2bb0*/  LOP3.LUT R4, R124, 0xffffffe0, RZ, 0xc0, !PT ;  /* 0xffffffe07c047812 */ /* 0x008fca00078ec0ff */
[----:B------:R-:W-:-:S05]  /*2bc0*/  IMAD.IADD R4, R129, 0x1, -R4 ;  /* 0x0000000181047824 */ /* 0x000fca00078e0a04 */
[----:B------:R-:W-:-:S04]  /*2bd0*/  SHF.R.S32.HI R9, RZ, 0x1f, R4 ;  /* 0x0000001fff097819 */ /* 0x000fc80000011404 */
[----:B------:R-:W-:-:S04]  /*2be0*/  LEA.HI R9, R9, R4, RZ, 0x2 ;  /* 0x0000000409097211 */ /* 0x000fc800078f10ff */
[----:B------:R-:W-:-:S05]  /*2bf0*/  LEA.HI.SX32 R7, R9, UR17, 0x1e ;  /* 0x0000001109077c11 */ /* 0x000fca000f8ff2ff */
[----:B------:R-:W-:Y:S01]  /*2c00*/  IMAD R11, R8, 0x10, R7 ;  /* 0x00000010080b7824 */ /* 0x000fe200078e0207 */
[C---:B------:R-:W-:Y:S02]  /*2c10*/  SHF.L.U32 R7, R5.reuse, 0x5, RZ ;  /* 0x0000000505077819 */ /* 0x040fe400000006ff */
[----:B------:R-:W-:Y:S02]  /*2c20*/  LOP3.LUT R8, R5, 0x1ffffffe, RZ, 0xc0, !PT ;  /* 0x1ffffffe05087812 */ /* 0x000fe400078ec0ff */
[----:B------:R-:W-:Y:S02]  /*2c30*/  LOP3.LUT R5, R7, 0xffffffc0, RZ, 0xc0, !PT ;  /* 0xffffffc007057812 */ /* 0x000fe400078ec0ff */
[----:B------:R-:W-:Y:S01]  /*2c40*/  IADD3.X R7, R28, c[0x0][0x1d0], RZ, PT, !PT ;  /* 0x000074001c077a10 */ /* 0x000fe20003ffe4ff */
[----:B------:R-:W-:Y:S02]  /*2c50*/  IMAD.IADD R6, R6, 0x1, -R8 ;  /* 0x0000000106067824 */ /* 0x000fe400078e0a08 */
[----:B------:R-:W-:-:S02]  /*2c60*/  IMAD.IADD R5, R5, 0x1, R11 ;  /* 0x0000000105057824 */ /* 0x000fc400078e020b */
[----:B------:R-:W-:Y:S02]  /*2c70*/  FMUL.FTZ R8, R33, c[0x0][0x320] ;  /* 0x0000c80021087a20 */ /* 0x000fe40000410000 */
[----:B------:R-:W-:Y:S02]  /*2c80*/  IMAD R12, R6, 0x8, R5 ;  /* 0x00000008060c7824 */ /* 0x000fe400078e0205 */
[----:B------:R-:W-:Y:S02]  /*2c90*/  FMUL.FTZ R5, R36, c[0x0][0x320] ;  /* 0x0000c80024057a20 */ /* 0x000fe40000410000 */
[----:B------:R-:W-:Y:S01]  /*2ca0*/  @P1 IMAD.HI.U32 R6, R12, c[0x0][0x2c8], RZ ;  /* 0x0000b2000c061a27 */ /* 0x000fe200078e00ff */
[----:B------:R3:W-:Y:S01]  /*2cb0*/  STL [R1+0x28], R12 ;  /* 0x0000280c01007387 */ /* 0x0007e20000100800 */
[----:B------:R5:W1:Y:S01]  /*2cc0*/  MUFU.TANH R13, R5 ;  /* 0x00000005000d7308 */ /* 0x000a620000002400 */
[----:B------:R-:W-:Y:S02]  /*2cd0*/  MOV R10, R12 ;  /* 0x0000000c000a7202 */ /* 0x000fe40000000f00 */
[----:B------:R-:W-:-:S02]  /*2ce0*/  @P0 SHF.R.U32.HI R10, RZ, c[0x0][0x2cc], R6 ;  /* 0x0000b300ff0a0a19 */ /* 0x000fc40000011606 */
[----:B------:R-:W-:-:S03]  /*2cf0*/  PLOP3.LUT P0, PT, PT, PT, UP2, 0x40, 0x0 ;  /* 0x000000000000781c */ /* 0x000fc60003f0e828 */
[----:B------:R-:W1:Y:S01]  /*2d00*/  SHFL.IDX PT, R6, R10, RZ, 0x1c1f ;  /* 0x001c1fff0a067589 */ /* 0x000e6200000e0000 */
[----:B-----5:R-:W-:-:S04]  /*2d10*/  FMUL.FTZ R5, R37, c[0x0][0x320] ;  /* 0x0000c80025057a20 */ /* 0x020fc80000410000 */
[----:B---3--:R3:W1:Y:S02]  /*2d20*/  MUFU.TANH R12, R5 ;  /* 0x00000005000c7308 */ /* 0x0086640000002400 */
[----:B---3--:R-:W-:-:S06]  /*2d30*/  FMUL.FTZ R5, R32, c[0x0][0x320] ;  /* 0x0000c80020057a20 */ /* 0x008fcc0000410000 */
[----:B------:R3:W1:Y:S02]  /*2d40*/  MUFU.TANH R11, R5 ;  /* 0x00000005000b7308 */ /* 0x0006640000002400 */
[----:B---3--:R-:W-:-:S06]  /*2d50*/  LOP3.LUT R5, R9, 0x7ffffffc, RZ, 0xc0, !PT ;  /* 0x7ffffffc09057812 */ /* 0x008fcc00078ec0ff */
[----:B------:R-:W3:Y:S01]  /*2d60*/  MUFU.TANH R9, R8 ;  /* 0x0000000800097308 */ /* 0x000ee20000002400 */
[----:B------:R-:W-:Y:S02]  /*2d70*/  IMAD.IADD R4, R4, 0x1, -R5 ;  /* 0x0000000104047824 */ /* 0x000fe400078e0a05 */
[----:B------:R-:W-:Y:S02]  /*2d80*/  FMUL.FTZ R5, R52, c[0x0][0x320] ;  /* 0x0000c80034057a20 */ /* 0x000fe40000410000 */
[----:B------:R-:W-:-:S03]  /*2d90*/  IMAD.SHL.U32 R22, R4, 0x2, RZ ;  /* 0x0000000204167824 */ /* 0x000fc600078e00ff */
[----:B------:R5:W2:Y:S02]  /*2da0*/  MUFU.TANH R8, R5 ;  /* 0x0000000500087308 */ /* 0x000aa40000002400 */
[----:B------:R-:W-:Y:S01]  /*2db0*/  IADD3 R4, R7, -c[0x0][0x168], -R22 ;  /* 0x80005a0007047a10 */ /* 0x000fe20007ffe816 */
[----:B------:R2:W-:Y:S01]  /*2dc0*/  STL [R1], R22 ;  /* 0x0000001601007387 */ /* 0x0005e20000100800 */
[----:B------:R-:W-:Y:S02]  /*2dd0*/  IADD3 R18, -R22, c[0x0][0x1d0], R28 ;  /* 0x0000740016127a10 */ /* 0x000fe40007ffe11c */
[C---:B------:R-:W-:Y:S02]  /*2de0*/  IADD3 R14, R4.reuse, c[0x0][0x328], RZ ;  /* 0x0000ca00040e7a10 */ /* 0x040fe40007ffe0ff */
[----:B------:R-:W-:-:S05]  /*2df0*/  IADD3 R19, R4, UR6, RZ ;  /* 0x0000000604137c10 */ /* 0x000fca000fffe0ff */
[--C-:B-1----:R-:W-:Y:S02]  /*2e00*/  IMAD.IADD R4, R19, 0x1, R6.reuse ;  /* 0x0000000113047824 */ /* 0x102fe400078e0206 */
[----:B-----5:R-:W-:-:S05]  /*2e10*/  IMAD.IADD R5, R14, 0x1, R6 ;  /* 0x000000010e057824 */ /* 0x020fca00078e0206 */
[----:B------:R-:W-:Y:S02]  /*2e20*/  IMNMX R5, R5, R18, PT ;  /* 0x0000001205057217 */ /* 0x000fe40003800200 */
[----:B--2---:R-:W-:Y:S01]  /*2e30*/  IADD3 R22, R28, -R22, RZ ;  /* 0x800000161c167210 */ /* 0x004fe20007ffe0ff */
[----:B------:R-:W-:Y:S05]  /*2e40*/  @P0 BRA `(.L_x_882) ;  /* 0x0000015000000947 */ /* 0x000fea0003800000 */
[----:B---34-:R-:W-:Y:S01]  /*2e50*/  IADD3 R6, R6, c[0x0][0x1d0], RZ ;  /* 0x0000740006067a10 */ /* 0x018fe20007ffe0ff */
        /* <DEDUP_REMOVED lines=11> */
.L_x_884:
[----:B------:R-:W-:-:S04]  /*2f10*/  MOV R7, c[0x0][0x32c] ;  /* 0x0000cb0000077a02 */ /* 0x000fc80000000f00 */
[----:B------:R-:W-:-:S13]  /*2f20*/  ISETP.NE.AND P0, PT, R7, 0x1, PT ;  /* 0x000000010700780c */ /* 0x000fda0003f05270 */
[----:B------:R-:W-:-:S05]  /*2f30*/  @P0 IMAD.HI.U32 R7, R6, c[0x0][0x330], RZ ;  /* 0x0000cc0006070a27 */ /* 0x000fca00078e00ff */
[----:B------:R-:W-:Y:S02]  /*2f40*/  @P0 SHF.R.U32.HI R6, RZ, c[0x0][0x334], R7 ;  /* 0x0000cd00ff060a19 */ /* 0x000fe40000011607 */
.L_x_885:
[----:B------:R-:W-:Y:S05]  /*2f50*/  BSYNC B0 ;  /* 0x0000000000007941 */ /* 0x000fea0003800000 */
.L_x_883:
[----:B------:R-:W-:-:S05]  /*2f60*/  IMAD R6, R6, c[0x0][0x32c], R22 ;  /* 0x0000cb0006067a24 */ /* 0x000fca00078e0216 */
[----:B------:R-:W-:Y:S02]  /*2f70*/  IADD3 R7, R6, c[0x0][0x32c], RZ ;  /* 0x0000cb0006077a10 */ /* 0x000fe40007ffe0ff */
[----:B------:R-:W-:Y:S02]  /*2f80*/  IMNMX R4, R4, R6, !PT ;  /* 0x0000000604047217 */ /* 0x000fe40007800200 */
[----:B------:R-:W-:Y:S02]  /*2f90*/  IMNMX R5, R5, R7, PT ;  /* 0x0000000705057217 */ /* 0x000fe40003800200 */
.L_x_882:
[C---:B---34-:R-:W-:Y:S01]  /*2fa0*/  ISETP.GE.AND P0, PT, R28.reuse, 0x2, PT ;  /* 0x000000021c00780c */ /* 0x058fe20003f06270 */
[----:B------:R-:W1:Y:S01]  /*2fb0*/  SHFL.IDX PT, R6, R10, 0x1, 0x1c1f ;  /* 0x003c1f000a067f89 */ /* 0x000e6200000e0000 */
[----:B------:R-:W-:Y:S02]  /*2fc0*/  ISETP.GE.AND P2, PT, R28, 0xa, PT ;  /* 0x0000000a1c00780c */ /* 0x000fe40003f46270 */
[----:B------:R-:W-:Y:S02]  /*2fd0*/  P2R R32, PR, RZ, 0x1 ;  /* 0x00000001ff207803 */ /* 0x000fe40000000000 */
[----:B------:R-:W-:-:S02]  /*2fe0*/  ISETP.GT.AND P0, PT, R4, 0x1, !P0 ;  /* 0x000000010400780c */ /* 0x000fc40004704270 */
[----:B------:R-:W-:Y:S02]  /*2ff0*/  ISETP.GE.AND P1, PT, R28, 0x9, PT ;  /* 0x000000091c00780c */ /* 0x000fe40003f26270 */
[----:B------:R-:W-:Y:S02]  /*3000*/  ISETP.LT.OR P0, PT, R5, 0x2, P0 ;  /* 0x000000020500780c */ /* 0x000fe40000701670 */
[----:B------:R-:W-:Y:S02]  /*3010*/  P2R R31, PR, RZ, 0x2 ;  /* 0x00000002ff1f7803 */ /* 0x000fe40000000000 */
[----:B------:R-:W-:Y:S02]  /*3020*/  FSEL R40, R24, -INF , !P0 ;  /* 0xff80000018287808 */ /* 0x000fe40004000000 */
[----:B------:R-:W-:Y:S02]  /*3030*/  ISETP.GT.AND P0, PT, R4, 0x9, !P2 ;  /* 0x000000090400780c */ /* 0x000fe40005704270 */
[----:B------:R-:W-:-:S02]  /*3040*/  P2R R30, PR, RZ, 0x4 ;  /* 0x00000004ff1e7803 */ /* 0x000fc40000000000 */
[----:B------:R-:W-:Y:S02]  /*3050*/  ISETP.LT.OR P0, PT, R5, 0xa, P0 ;  /* 0x0000000a0500780c */ /* 0x000fe40000701670 */
[----:B------:R-:W-:Y:S02]  /*3060*/  ISETP.GT.AND P1, PT, R4, 0x8, !P1 ;  /* 0x000000080400780c */ /* 0x000fe40004f24270 */
[----:B------:R-:W-:Y:S02]  /*3070*/  ISETP.GE.AND P2, PT, R28, 0x11, PT ;  /* 0x000000111c00780c */ /* 0x000fe40003f46270 */
[----:B------:R-:W-:Y:S02]  /*3080*/  FSEL R41, R21, -INF , !P0 ;  /* 0xff80000015297808 */ /* 0x000fe40004000000 */
[----:B------:R-:W-:Y:S02]  /*3090*/  ISETP.LT.OR P1, PT, R5, 0x9, P1 ;  /* 0x000000090500780c */ /* 0x000fe40000f21670 */
[----:B------:R-:W-:-:S02]  /*30a0*/  ISETP.GT.AND P0, PT, R4, 0x10, !P2 ;  /* 0x000000100400780c */ /* 0x000fc40005704270 */
[----:B------:R-:W-:Y:S02]  /*30b0*/  FSEL R44, R23, -INF , !P1 ;  /* 0xff800000172c7808 */ /* 0x000fe40004800000 */
[----:B------:R-:W-:Y:S02]  /*30c0*/  ISETP.LT.OR P0, PT, R5, 0x11, P0 ;  /* 0x000000110500780c */ /* 0x000fe40000701670 */
[----:B------:R-:W-:Y:S02]  /*30d0*/  ISETP.GE.AND P1, PT, R28, 0x12, PT ;  /* 0x000000121c00780c */ /* 0x000fe40003f26270 */
[----:B------:R-:W-:Y:S02]  /*30e0*/  FSEL R53, R20, -INF , !P0 ;  /* 0xff80000014357808 */ /* 0x000fe40004000000 */
[----:B------:R-:W-:Y:S02]  /*30f0*/  ISETP.GT.AND P0, PT, R4, 0x11, !P1 ;  /* 0x000000110400780c */ /* 0x000fe40004f04270 */
[----:B------:R-:W-:-:S02]  /*3100*/  P2R R27, PR, RZ, 0x2 ;  /* 0x00000002ff1b7803 */ /* 0x000fc40000000000 */
[----:B------:R-:W-:Y:S02]  /*3110*/  ISETP.LT.OR P0, PT, R5, 0x12, P0 ;  /* 0x000000120500780c */ /* 0x000fe40000701670 */
[----:B------:R-:W-:Y:S02]  /*3120*/  ISETP.GE.AND P1, PT, R28, 0x19, PT ;  /* 0x000000191c00780c */ /* 0x000fe40003f26270 */
[----:B------:R-:W-:Y:S02]  /*3130*/  FSEL R56, R17, -INF , !P0 ;  /* 0xff80000011387808 */ /* 0x000fe40004000000 */
[----:B------:R-:W-:Y:S02]  /*3140*/  ISETP.GT.AND P0, PT, R4, 0x18, !P1 ;  /* 0x000000180400780c */ /* 0x000fe40004f04270 */
[----:B------:R-:W-:Y:S02]  /*3150*/  P2R R26, PR, RZ, 0x2 ;  /* 0x00000002ff1a7803 */ /* 0x000fe40000000000 */
[----:B------:R-:W-:-:S02]  /*3160*/  ISETP.LT.OR P0, PT, R5, 0x19, P0 ;  /* 0x000000190500780c */ /* 0x000fc40000701670 */
[----:B------:R-:W-:Y:S02]  /*3170*/  ISETP.GE.AND P1, PT, R28, 0x1a, PT ;  /* 0x0000001a1c00780c */ /* 0x000fe40003f26270 */
[----:B------:R-:W-:Y:S02]  /*3180*/  FSEL R57, R16, -INF , !P0 ;  /* 0xff80000010397808 */ /* 0x000fe40004000000 */
[----:B------:R-:W-:Y:S02]  /*3190*/  ISETP.GT.AND P0, PT, R4, 0x19, !P1 ;  /* 0x000000190400780c */ /* 0x000fe40004f04270 */
[C---:B------:R-:W-:Y:S02]  /*31a0*/  ISETP.GE.AND P6, PT, R28.reuse, 0x21, PT ;  /* 0x000000211c00780c */ /* 0x040fe40003fc6270 */
[----:B------:R-:W-:Y:S02]  /*31b0*/  ISETP.LT.OR P0, PT, R5, 0x1a, P0 ;  /* 0x0000001a0500780c */ /* 0x000fe40000701670 */
[----:B------:R-:W-:-:S02]  /*31c0*/  ISETP.GE.AND P5, PT, R28, 0x22, PT ;  /* 0x000000221c00780c */ /* 0x000fc40003fa6270 */
[----:B------:R-:W-:Y:S02]  /*31d0*/  FSEL R58, R15, -INF , !P0 ;  /* 0xff8000000f3a7808 */ /* 0x000fe40004000000 */
[----:B------:R-:W-:Y:S02]  /*31e0*/  ISETP.GT.AND P0, PT, R4, 0x20, !P6 ;  /* 0x000000200400780c */ /* 0x000fe40007704270 */
[----:B------:R-:W-:Y:S02]  /*31f0*/  P2R R29, PR, RZ, 0x4 ;  /* 0x00000004ff1d7803 */ /* 0x000fe40000000000 */
[----:B------:R-:W-:Y:S02]  /*3200*/  ISETP.LT.OR P0, PT, R5, 0x21, P0 ;  /* 0x000000210500780c */ /* 0x000fe40000701670 */
[----:B------:R-:W-:Y:S02]  /*3210*/  ISETP.GE.AND P2, PT, R28, 0x29, PT ;  /* 0x000000291c00780c */ /* 0x000fe40003f46270 */
[----:B------:R-:W-:-:S02]  /*3220*/  FSEL R167, R13, -INF , !P0 ;  /* 0xff8000000da77808 */ /* 0x000fc40004000000 */
[----:B------:R-:W-:Y:S02]  /*3230*/  ISETP.GT.AND P0, PT, R4, 0x21, !P5 ;  /* 0x000000210400780c */ /* 0x000fe40006f04270 */
[----:B------:R-:W-:Y:S02]  /*3240*/  P2R R33, PR, RZ, 0x2 ;  /* 0x00000002ff217803 */ /* 0x000fe40000000000 */
[----:B------:R-:W-:Y:S02]  /*3250*/  ISETP.LT.OR P0, PT, R5, 0x22, P0 ;  /* 0x000000220500780c */ /* 0x000fe40000701670 */
[----:B------:R-:W-:Y:S02]  /*3260*/  ISETP.GE.AND P1, PT, R28, 0x1, PT ;  /* 0x000000011c00780c */ /* 0x000fe40003f26270 */
[----:B------:R-:W-:Y:S02]  /*3270*/  FSEL R163, R12, -INF , !P0 ;  /* 0xff8000000ca37808 */ /* 0x000fe40004000000 */
[----:B------:R-:W-:-:S02]  /*3280*/  ISETP.GT.AND P0, PT, R4, 0x28, !P2 ;  /* 0x000000280400780c */ /* 0x000fc40005704270 */
[----:B------:R-:W-:Y:S02]  /*3290*/  P2R R25, PR, RZ, 0x2 ;  /* 0x00000002ff197803 */ /* 0x000fe40000000000 */
[----:B------:R-:W-:-:S04]  /*32a0*/  ISETP.LT.OR P0, PT, R5, 0x29, P0 ;  /* 0x000000290500780c */ /* 0x000fc80000701670 */
[----:B------:R-:W-:Y:S02]  /*32b0*/  FSEL R168, R11, -INF , !P0 ;  /* 0xff8000000ba87808 */ /* 0x000fe40004000000 */
[----:B------:R-:W-:Y:S02]  /*32c0*/  ISETP.GT.AND P0, PT, R4, RZ, !P1 ;  /* 0x000000ff0400720c */ /* 0x000fe40004f04270 */
[----:B------:R-:W-:Y:S02]  /*32d0*/  ISETP.GE.AND P1, PT, R28, 0x2a, PT ;  /* 0x0000002a1c00780c */ /* 0x000fe40003f26270 */
[----:B------:R-:W-:-:S04]  /*32e0*/  ISETP.LT.OR P0, PT, R5, 0x1, P0 ;  /* 0x000000010500780c */ /* 0x000fc80000701670 */
[----:B------:R-:W-:Y:S02]  /*32f0*/  FSEL R37, R8, -INF , !P0 ;  /* 0xff80000008257808 */ /* 0x000fe40004000000 */
[----:B------:R-:W-:Y:S01]  /*3300*/  ISETP.GT.AND P0, PT, R4, 0x29, !P1 ;  /* 0x000000290400780c */ /* 0x000fe20004f04270 */
[----:B------:R-:W-:-:S03]  /*3310*/  FMUL.FTZ R4, R43, c[0x0][0x320] ;  /* 0x0000c8002b047a20 */ /* 0x000fc60000410000 */
[----:B------:R-:W-:Y:S01]  /*3320*/  ISETP.LT.OR P0, PT, R5, 0x2a, P0 ;  /* 0x0000002a0500780c */ /* 0x000fe20000701670 */
[----:B------:R2:W3:Y:S01]  /*3330*/  MUFU.TANH R24, R4 ;  /* 0x0000000400187308 */ /* 0x0004e20000002400 */
[----:B------:R-:W-:Y:S02]  /*3340*/  FMUL.FTZ R5, R34, c[0x0][0x320] ;  /* 0x0000c80022057a20 */ /* 0x000fe40000410000 */
[----:B------:R-:W-:Y:S02]  /*3350*/  FSEL R162, R9, -INF , !P0 ;  /* 0xff80000009a27808 */ /* 0x000fe40004000000 */
[----:B------:R-:W-:-:S03]  /*3360*/  PLOP3.LUT P0, PT, PT, PT, UP2, 0x40, 0x0 ;  /* 0x000000000000781c */ /* 0x000fc60003f0e828 */
[----:B------:R1:W4:Y:S01]  /*3370*/  MUFU.TANH R13, R5 ;  /* 0x00000005000d7308 */ /* 0x0003220000002400 */
[----:B--2---:R-:W-:-:S07]  /*3380*/  FMUL.FTZ R4, R54, c[0x0][0x320] ;  /* 0x0000c80036047a20 */ /* 0x004fce0000410000 */
[----:B------:R2:W2:Y:S01]  /*3390*/  MUFU.TANH R23, R4 ;  /* 0x0000000400177308 */ /* 0x0004a20000002400 */
[----:B-1----:R-:W-:-:S05]  /*33a0*/  IMAD.IADD R5, R14, 0x1, R6 ;  /* 0x000000010e057824 */ /* 0x002fca00078e0206 */
[----:B------:R-:W-:Y:S01]  /*33b0*/  IMNMX R5, R5, R18, PT ;  /* 0x0000001205057217 */ /* 0x000fe20003800200 */
[----:B--2---:R-:W-:-:S04]  /*33c0*/  FMUL.FTZ R4, R55, c[0x0][0x320] ;  /* 0x0000c80037047a20 */ /* 0x004fc80000410000 */
[----:B------:R1:W2:Y:S02]  /*33d0*/  MUFU.TANH R21, R4 ;  /* 0x0000000400157308 */ /* 0x0002a40000002400 */
[----:B-1----:R-:W-:-:S06]  /*33e0*/  FMUL.FTZ R4, R38, c[0x0][0x320] ;  /* 0x0000c80026047a20 */ /* 0x002fcc0000410000 */
[----:B------:R1:W1:Y:S02]  /*33f0*/  MUFU.TANH R20, R4 ;  /* 0x0000000400147308 */ /* 0x0002640000002400 */
        /* <DEDUP_REMOVED lines=14> */
[----:B-1----:R-:W-:Y:S01]  /*34e0*/  IMAD.IADD R4, R19, 0x1, R6 ;  /* 0x0000000113047824 */ /* 0x002fe200078e0206 */
[----:B------:R-:W-:Y:S05]  /*34f0*/  @P0 BRA `(.L_x_886) ;  /* 0x0000015000000947 */ /* 0x000fea0003800000 */
        /* <DEDUP_REMOVED lines=12> */
.L_x_888:
[----:B------:R-:W-:-:S04]  /*35c0*/  MOV R7, c[0x0][0x32c] ;  /* 0x0000cb0000077a02 */ /* 0x000fc80000000f00 */
[----:B------:R-:W-:-:S13]  /*35d0*/  ISETP.NE.AND P0, PT, R7, 0x1, PT ;  /* 0x000000010700780c */ /* 0x000fda0003f05270 */
[----:B------:R-:W-:-:S05]  /*35e0*/  @P0 IMAD.HI.U32 R7, R6, c[0x0][0x330], RZ ;  /* 0x0000cc0006070a27 */ /* 0x000fca00078e00ff */
[----:B------:R-:W-:Y:S02]  /*35f0*/  @P0 SHF.R.U32.HI R6, RZ, c[0x0][0x334], R7 ;  /* 0x0000cd00ff060a19 */ /* 0x000fe40000011607 */
.L_x_889:
[----:B------:R-:W-:Y:S05]  /*3600*/  BSYNC B0 ;  /* 0x0000000000007941 */ /* 0x000fea0003800000 */
.L_x_887:
[----:B------:R-:W-:-:S05]  /*3610*/  IMAD R6, R6, c[0x0][0x32c], R22 ;  /* 0x0000cb0006067a24 */ /* 0x000fca00078e0216 */
[----:B------:R-:W-:Y:S02]  /*3620*/  IADD3 R7, R6, c[0x0][0x32c], RZ ;  /* 0x0000cb0006077a10 */ /* 0x000fe40007ffe0ff */
[----:B------:R-:W-:Y:S02]  /*3630*/  IMNMX R4, R4, R6, !PT ;  /* 0x0000000604047217 */ /* 0x000fe40007800200 */
[----:B------:R-:W-:Y:S02]  /*3640*/  IMNMX R5, R5, R7, PT ;  /* 0x0000000705057217 */ /* 0x000fe40003800200 */
.L_x_886:
[----:B--234-:R-:W-:Y:S01]  /*3650*/  ISETP.NE.AND P0, PT, R32, RZ, PT ;  /* 0x000000ff2000720c */ /* 0x01cfe20003f05270 */
[----:B------:R-:W1:Y:S03]  /*3660*/  SHFL.IDX PT, R6, R10, 0x2, 0x1c1f ;  /* 0x005c1f000a067f89 */ /* 0x000e6600000e0000 */
        /* <DEDUP_REMOVED lines=36> */
[----:B------:R-:W-:-:S04]  /*38b0*/  ISETP.NE.AND P0, PT, R25, RZ, PT ;  /* 0x000000ff1900720c */ /* 0x000fc80003f05270 */
[----:B------:R-:W-:-:S04]  /*38c0*/  ISETP.GT.AND P0, PT, R4, RZ, !P0 ;  /* 0x000000ff0400720c */ /* 0x000fc80004704270 */
        /* <DEDUP_REMOVED lines=46> */
.L_x_892:
[----:B------:R-:W-:-:S04]  /*3bb0*/  MOV R7, c[0x0][0x32c] ;  /* 0x0000cb0000077a02 */ /* 0x000fc80000000f00 */
[----:B------:R-:W-:-:S13]  /*3bc0*/  ISETP.NE.AND P0, PT, R7, 0x1, PT ;  /* 0x000000010700780c */ /* 0x000fda0003f05270 */
[----:B------:R-:W-:-:S05]  /*3bd0*/  @P0 IMAD.HI.U32 R7, R6, c[0x0][0x330], RZ ;  /* 0x0000cc0006070a27 */ /* 0x000fca00078e00ff */
[----:B------:R-:W-:Y:S02]  /*3be0*/  @P0 SHF.R.U32.HI R6, RZ, c[0x0][0x334], R7 ;  /* 0x0000cd00ff060a19 */ /* 0x000fe40000011607 */
.L_x_893:
[----:B------:R-:W-:Y:S05]  /*3bf0*/  BSYNC B0 ;  /* 0x0000000000007941 */ /* 0x000fea0003800000 */
.L_x_891:
[----:B------:R-:W-:-:S05]  /*3c00*/  IMAD R6, R6, c[0x0][0x32c], R22 ;  /* 0x0000cb0006067a24 */ /* 0x000fca00078e0216 */
[----:B------:R-:W-:Y:S02]  /*3c10*/  IADD3 R7, R6, c[0x0][0x32c], RZ ;  /* 0x0000cb0006077a10 */ /* 0x000fe40007ffe0ff */
[----:B------:R-:W-:Y:S02]  /*3c20*/  IMNMX R4, R4, R6, !PT ;  /* 0x0000000604047217 */ /* 0x000fe40007800200 */
[----:B------:R-:W-:Y:S02]  /*3c30*/  IMNMX R5, R5, R7, PT ;  /* 0x0000000705057217 */ /* 0x000fe40003800200 */
.L_x_890:
[----:B--234-:R-:W-:-:S04]  /*3c40*/  ISETP.NE.AND P0, PT, R32, RZ, PT ;  /* 0x000000ff2000720c */ /* 0x01cfc80003f05270 */
        /* <DEDUP_REMOVED lines=43> */
[----:B------:R1:W2:Y:S01]  /*3f00*/  MUFU.TANH R55, R4 ;  /* 0x0000000400377308 */ /* 0x0002a20000002400 */
[----:B------:R-:W-:Y:S02]  /*3f10*/  FMUL.FTZ R5, R62, c[0x0][0x320] ;  /* 0x0000c8003e057a20 */ /* 0x000fe40000410000 */
[----:B------:R-:W-:Y:S02]  /*3f20*/  FSEL R189, R9, -INF , !P0 ;  /* 0xff80000009bd7808 */ /* 0x000fe40004000000 */
[----:B------:R-:W-:-:S03]  /*3f30*/  PLOP3.LUT P0, PT, PT, PT, UP2, 0x40, 0x0 ;  /* 0x000000000000781c */ /* 0x000fc60003f0e828 */
[----:B------:R3:W4:Y:S01]  /*3f40*/  MUFU.TANH R60, R5 ;  /* 0x00000005003c7308 */ /* 0x0007220000002400 */
[----:B-1----:R-:W-:-:S07]  /*3f50*/  FMUL.FTZ R4, R87, c[0x0][0x320] ;  /* 0x0000c80057047a20 */ /* 0x002fce0000410000 */
[----:B------:R1:W1:Y:S01]  /*3f60*/  MUFU.TANH R16, R4 ;  /* 0x0000000400107308 */ /* 0x0002620000002400 */
[----:B---3--:R-:W-:-:S07]  /*3f70*/  FMUL.FTZ R5, R63, c[0x0][0x320] ;  /* 0x0000c8003f057a20 */ /* 0x008fce0000410000 */
[----:B------:R3:W2:Y:S01]  /*3f80*/  MUFU.TANH R59, R5 ;  /* 0x00000005003b7308 */ /* 0x0006a20000002400 */
[----:B-1----:R-:W-:-:S07]  /*3f90*/  FMUL.FTZ R4, R75, c[0x0][0x320] ;  /* 0x0000c8004b047a20 */ /* 0x002fce0000410000 */
[----:B------:R1:W1:Y:S01]  /*3fa0*/  MUFU.TANH R17, R4 ;  /* 0x0000000400117308 */ /* 0x0002620000002400 */
[----:B---3--:R-:W-:Y:S02]  /*3fb0*/  FMUL.FTZ R5, R70, c[0x0][0x320] ;  /* 0x0000c80046057a20 */ /* 0x008fe40000410000 */
[----:B-1----:R-:W-:-:S05]  /*3fc0*/  FMUL.FTZ R4, R86, c[0x0][0x320] ;  /* 0x0000c80056047a20 */ /* 0x002fca0000410000 */
[----:B------:R1:W3:Y:S02]  /*3fd0*/  MUFU.TANH R15, R4 ;  /* 0x00000004000f7308 */ /* 0x0002e40000002400 */
[----:B-1----:R-:W-:-:S06]  /*3fe0*/  FMUL.FTZ R4, R78, c[0x0][0x320] ;  /* 0x0000c8004e047a20 */ /* 0x002fcc0000410000 */
[----:B------:R1:W1:Y:S02]  /*3ff0*/  MUFU.TANH R13, R4 ;  /* 0x00000004000d7308 */ /* 0x0002640000002400 */
[----:B-1----:R-:W-:-:S06]  /*4000*/  FMUL.FTZ R4, R83, c[0x0][0x320] ;  /* 0x0000c80053047a20 */ /* 0x002fcc0000410000 */
[----:B------:R1:W1:Y:S02]  /*4010*/  MUFU.TANH R12, R4 ;  /* 0x00000004000c7308 */ /* 0x0002640000002400 */
[----:B-1----:R-:W-:-:S06]  /*4020*/  FMUL.FTZ R4, R74, c[0x0][0x320] ;  /* 0x0000c8004a047a20 */ /* 0x002fcc0000410000 */
[----:B------:R1:W1:Y:S02]  /*4030*/  MUFU.TANH R11, R4 ;  /* 0x00000004000b7308 */ /* 0x0002640000002400 */
[----:B-1----:R1:W5:Y:S06]  /*4040*/  SHFL.IDX PT, R4, R10, 0x3, 0x1c1f ;  /* 0x007c1f000a047f89 */ /* 0x00236c00000e0000 */
[----:B-1----:R1:W1:Y:S01]  /*4050*/  MUFU.TANH R10, R5 ;  /* 0x00000005000a7308 */ /* 0x0022620000002400 */
[--C-:B-----5:R-:W-:Y:S02]  /*4060*/  IMAD.IADD R9, R14, 0x1, R4.reuse ;  /* 0x000000010e097824 */ /* 0x120fe400078e0204 */
[----:B------:R-:W-:-:S03]  /*4070*/  IMAD.IADD R8, R19, 0x1, R4 ;  /* 0x0000000113087824 */ /* 0x000fc600078e0204 */
[----:B------:R-:W-:Y:S01]  /*4080*/  IMNMX R9, R9, R18, PT ;  /* 0x0000001209097217 */ /* 0x000fe20003800200 */
[----:B-1----:R-:W-:-:S04]  /*4090*/  FMUL.FTZ R5, R82, c[0x0][0x320] ;  /* 0x0000c80052057a20 */ /* 0x002fc80000410000 */
[----:B------:R1:W1:Y:S02]  /*40a0*/  MUFU.TANH R7, R5 ;  /* 0x0000000500077308 */ /* 0x0002640000002400 */
[----:B-1----:R-:W-:-:S06]  /*40b0*/  FMUL.FTZ R5, R79, c[0x0][0x320] ;  /* 0x0000c8004f057a20 */ /* 0x002fcc0000410000 */
[----:B------:R1:W1:Y:S01]  /*40c0*/  MUFU.TANH R6, R5 ;  /* 0x0000000500067308 */ /* 0x0002620000002400 */
[----:B------:R-:W-:Y:S05]  /*40d0*/  @P0 BRA `(.L_x_894) ;  /* 0x0000015000000947 */ /* 0x000fea0003800000 */
[----:B--234-:R-:W-:Y:S01]  /*40e0*/  IADD3 R4, R4, c[0x0][0x1d0], RZ ;  /* 0x0000740004047a10 */ /* 0x01cfe20007ffe0ff */
[----:B------:R-:W-:Y:S03]  /*40f0*/  BSSY B0, `(.L_x_895) ;  /* 0x000000f000007945 */ /* 0x000fe60003800000 */
[----:B------:R-:W-:-:S04]  /*4100*/  IADD3 R4, R4, -c[0x0][0x168], RZ ;  /* 0x80005a0004047a10 */ /* 0x000fc80007ffe0ff */
[----:B------:R-:W-:-:S13]  /*4110*/  ISETP.GT.AND P0, PT, R4, -0x1, PT ;  /* 0xffffffff0400780c */ /* 0x000fda0003f04270 */
[----:B------:R-:W-:Y:S05]  /*4120*/  @P0 BRA `(.L_x_896) ;  /* 0x0000007000000947 */ /* 0x000fea0003800000 */
[----:B-1----:R-:W-:Y:S01]  /*4130*/  IMAD.MOV.U32 R5, RZ, RZ, c[0x0][0x32c] ;  /* 0x0000cb00ff057624 */ /* 0x002fe200078e00ff */
[----:B------:R-:W-:-:S04]  /*4140*/  LOP3.LUT R4, RZ, R4, RZ, 0x33, !PT ;  /* 0x00000004ff047212 */ /* 0x000fc800078e33ff */
[----:B------:R-:W-:-:S13]  /*4150*/  ISETP.NE.AND P0, PT, R5, 0x1, PT ;  /* 0x000000010500780c */ /* 0x000fda0003f05270 */
[----:B------:R-:W-:-:S05]  /*4160*/  @P0 IMAD.HI.U32 R5, R4, c[0x0][0x330], RZ ;  /* 0x0000cc0004050a27 */ /* 0x000fca00078e00ff */
[----:B------:R-:W-:-:S04]  /*4170*/  @P0 SHF.R.U32.HI R4, RZ, c[0x0][0x334], R5 ;  /* 0x0000cd00ff040a19 */ /* 0x000fc80000011605 */
[----:B------:R-:W-:Y:S01]  /*4180*/  LOP3.LUT R4, RZ, R4, RZ, 0x33, !PT ;  /* 0x00000004ff047212 */ /* 0x000fe200078e33ff */
[----:B------:R-:W-:Y:S05]  /*4190*/  BRA `(.L_x_897) ;  /* 0x0000004000007947 */ /* 0x000fea0003800000 */
.L_x_896:
[----:B-1----:R-:W-:-:S04]  /*41a0*/  MOV R5, c[0x0][0x32c] ;  /* 0x0000cb0000057a02 */ /* 0x002fc80000000f00 */
[----:B------:R-:W-:-:S13]  /*41b0*/  ISETP.NE.AND P0, PT, R5, 0x1, PT ;  /* 0x000000010500780c */ /* 0x000fda0003f05270 */
[----:B------:R-:W-:-:S05]  /*41c0*/  @P0 IMAD.HI.U32 R5, R4, c[0x0][0x330], RZ ;  /* 0x0000cc0004050a27 */ /* 0x000fca00078e00ff */
[----:B------:R-:W-:Y:S02]  /*41d0*/  @P0 SHF.R.U32.HI R4, RZ, c[0x0][0x334], R5 ;  /* 0x0000cd00ff040a19 */ /* 0x000fe40000011605 */
.L_x_897:
[----:B------:R-:W-:Y:S05]  /*41e0*/  BSYNC B0 ;  /* 0x0000000000007941 */ /* 0x000fea0003800000 */
.L_x_895:
[----:B------:R-:W-:-:S05]  /*41f0*/  IMAD R4, R4, c[0x0][0x32c], R22 ;  /* 0x0000cb0004047a24 */ /* 0x000fca00078e0216 */
[----:B------:R-:W-:Y:S02]  /*4200*/  IADD3 R5, R4, c[0x0][0x32c], RZ ;  /* 0x0000cb0004057a10 */ /* 0x000fe40007ffe0ff */
[----:B------:R-:W-:Y:S02]  /*4210*/  IMNMX R8, R8, R4, !PT ;  /* 0x0000000408087217 */ /* 0x000fe40007800200 */
[----:B------:R-:W-:Y:S02]  /*4220*/  IMNMX R9, R9, R5, PT ;  /* 0x0000000509097217 */ /* 0x000fe40003800200 */
.L_x_894:
[----:B--234-:R-:W-:Y:S01]  /*4230*/  FMNMX.FTZ R137, R37, R40, !PT ;  /* 0x0000002825897209 */ /* 0x01cfe20007810000 */
[----:B------:R-:W-:Y:S01]  /*4240*/  IMAD.SHL.U32 R225, R0, 0x2, RZ ;  /* 0x0000000200e17824 */ /* 0x000fe200078e00ff */
[----:B------:R-:W-:Y:S01]  /*4250*/  FMNMX.FTZ R136, R28, R34, !PT ;  /* 0x000000221c887209 */ /* 0x000fe20007810000 */
[----:B------:R-:W-:Y:S01]  /*4260*/  STL [R1+0x60], R234 ;  /* 0x000060ea01007387 */ /* 0x000fe20000100800 */
[----:B------:R-:W-:Y:S01]  /*4270*/  FMNMX.FTZ R137, R44, R137, !PT ;  /* 0x000000892c897209 */ /* 0x000fe20007810000 */
[----:B------:R-:W-:Y:S01]  /*4280*/  IMAD R226, R3, 0x2, R225 ;  /* 0x0000000203e27824 */ /* 0x000fe200078e02e1 */
[----:B------:R-:W-:Y:S01]  /*4290*/  FMNMX.FTZ R136, R35, R136, !PT ;  /* 0x0000008823887209 */ /* 0x000fe20007810000 */
[----:B------:R-:W-:Y:S01]  /*42a0*/  STL [R1+0x5c], R233 ;  /* 0x00005ce901007387 */ /* 0x000fe20000100800 */
[----:B------:R-:W-:Y:S01]  /*42b0*/  FMNMX.FTZ R137, R41, R137, !PT ;  /* 0x0000008929897209 */ /* 0x000fe20007810000 */
[----:B------:R-:W-:Y:S01]  /*42c0*/  IMAD R227, R2, 0x2, R226 ;  /* 0x0000000202e37824 */ /* 0x000fe200078e02e2 */
[----:B------:R-:W-:Y:S01]  /*42d0*/  ISETP.NE.AND P0, PT, R32, RZ, PT ;  /* 0x000000ff2000720c */ /* 0x000fe20003f05270 */
[----:B------:R-:W-:Y:S01]  /*42e0*/  STL [R1+0x58], R232 ;  /* 0x000058e801007387 */ /* 0x000fe20000100800 */
[----:B------:R-:W-:Y:S01]  /*42f0*/  FMNMX.FTZ R137, R53, R137, !PT ;  /* 0x0000008935897209 */ /* 0x000fe20007810000 */
[----:B------:R-:W-:Y:S01]  /*4300*/  ULDC.64 UR4, c[0x0][0x2c8] ;  /* 0x0000b20000047ab9 */ /* 0x000fe20000000a00 */
[----:B------:R-:W-:Y:S01]  /*4310*/  FMNMX.FTZ R136, R36, R136, !PT ;  /* 0x0000008824887209 */ /* 0x000fe20007810000 */
[----:B------:R-:W-:Y:S01]  /*4320*/  STL [R1+0x54], R231 ;  /* 0x000054e701007387 */ /* 0x000fe20000100800 */
[----:B------:R-:W-:-:S02]  /*4330*/  FMNMX.FTZ R137, R56, R137, !PT ;  /* 0x0000008938897209 */ /* 0x000fc40007810000 */
[----:B------:R-:W-:Y:S01]  /*4340*/  ISETP.GT.AND P0, PT, R8, 0x1, !P0 ;  /* 0x000000010800780c */ /* 0x000fe20004704270 */
[----:B------:R-:W-:Y:S01]  /*4350*/  STL [R1+0x50], R230 ;  /* 0x000050e601007387 */ /* 0x000fe20000100800 */
[----:B------:R-:W-:Y:S02]  /*4360*/  FMNMX.FTZ R137, R57, R137, !PT ;  /* 0x0000008939897209 */ /* 0x000fe40007810000 */
[----:B------:R-:W-:Y:S01]  /*4370*/  FMNMX.FTZ R136, R38, R136, !PT ;  /* 0x0000008826887209 */ /* 0x000fe20007810000 */
[----:B------:R-:W-:Y:S01]  /*4380*/  STL [R1+0x4c], R229 ;  /* 0x00004ce501007387 */ /* 0x000fe20000100800 */
[----:B------:R-:W-:Y:S02]  /*4390*/  FMNMX.FTZ R137, R58, R137, !PT ;  /* 0x000000893a897209 */ /* 0x000fe40007810000 */
[----:B------:R-:W-:Y:S01]  /*43a0*/  ISETP.LT.OR P0, PT, R9, 0x2, P0 ;  /* 0x000000020900780c */ /* 0x000fe20000701670 */
[----:B------:R-:W-:Y:S01]  /*43b0*/  LDSM.16.MT88.4 R48, [R227+0x2080] ;  /* 0x00208000e330783b */ /* 0x000fe20000004200 */
[----:B------:R-:W-:-:S02]  /*43c0*/  FMNMX.FTZ R137, R167, R137, !PT ;  /* 0x00000089a7897209 */ /* 0x000fc40007810000 */
[----:B------:R-:W-:Y:S01]  /*43d0*/  FMNMX.FTZ R136, R39, R136, !PT ;  /* 0x0000008827887209 */ /* 0x000fe20007810000 */
[----:B------:R-:W-:Y:S01]  /*43e0*/  LDSM.16.MT88.4 R68, [R225+0x3880] ;  /* 0x00388000e144783b */ /* 0x000fe20000004200 */
[----:B------:R-:W-:Y:S02]  /*43f0*/  FMNMX.FTZ R137, R163, R137, !PT ;  /* 0x00000089a3897209 */ /* 0x000fe40007810000 */
[----:B------:R-:W-:Y:S01]  /*4400*/  FSEL R22, R16, -INF , !P0 ;  /* 0xff80000010167808 */ /* 0x000fe20004000000 */
[----:B------:R-:W-:Y:S01]  /*4410*/  LDSM.16.MT88.4 R76, [R226+0x3880] ;  /* 0x00388000e24c783b */ /* 0x000fe20000004200 */
[----:B------:R-:W-:Y:S02]  /*4420*/  FMNMX.FTZ R137, R168, R137, !PT ;  /* 0x00000089a8897209 */ /* 0x000fe40007810000 */
[----:B------:R-:W-:Y:S01]  /*4430*/  FMNMX.FTZ R136, R52, R136, !PT ;  /* 0x0000008834887209 */ /* 0x000fe20007810000 */
[----:B------:R-:W-:Y:S01]  /*4440*/  LDSM.16.MT88.4 R116, [R227+0x3880] ;  /* 0x00388000e374783b */ /* 0x000fe20000004200 */
[----:B------:R-:W-:-:S02]  /*4450*/  FMNMX.FTZ R137, R162, R137, !PT ;  /* 0x00000089a2897209 */ /* 0x000fc40007810000 */
[----:B------:R-:W-:Y:S01]  /*4460*/  ISETP.NE.AND P0, PT, R31, RZ, PT ;  /* 0x000000ff1f00720c */ /* 0x000fe20003f05270 */
[----:B------:R-:W-:Y:S01]  /*4470*/  LDSM.16.MT88.4 R72, [R225+0x2880] ;  /* 0x00288000e148783b */ /* 0x000fe20000004200 */
[----:B------:R-:W-:Y:S02]  /*4480*/  FMNMX.FTZ R136, R54, R136, !PT ;  /* 0x0000008836887209 */ /* 0x000fe40007810000 */
[----:B------:R-:W-:Y:S01]  /*4490*/  ISETP.GT.AND P0, PT, R8, 0x8, !P0 ;  /* 0x000000080800780c */ /* 0x000fe20004704270 */
[----:B------:R-:W2:Y:S01]  /*44a0*/  SHFL.BFLY PT, R4, R137, 0x2, 0x1f ;  /* 0x0c401f0089047f89 */ /* 0x000ea200000e0000 */
[----:B------:R-:W-:Y:S02]  /*44b0*/  FMNMX.FTZ R136, R158, R136, !PT ;  /* 0x000000889e887209 */ /* 0x000fe40007810000 */
[----:B------:R-:W-:Y:S01]  /*44c0*/  ISETP.LT.OR P0, PT, R9, 0x9, P0 ;  /* 0x000000090900780c */ /* 0x000fe20000701670 */
[----:B------:R-:W-:Y:S01]  /*44d0*/  LDSM.16.MT88.4 R64, [R226+0x2880] ;  /* 0x00288000e240783b */ /* 0x000fe20000004200 */
[----:B------:R-:W-:-:S02]  /*44e0*/  FMNMX.FTZ R136, R159, R136, !PT ;  /* 0x000000889f887209 */ /* 0x000fc40007810000 */
[----:B------:R-:W-:Y:S01]  /*44f0*/  FSEL R104, R7, -INF , !P0 ;  /* 0xff80000007687808 */ /* 0x000fe20004000000 */
[----:B------:R-:W-:Y:S01]  /*4500*/  STL [R1+0x48], R224 ;  /* 0x000048e001007387 */ /* 0x000fe20000100800 */
[----:B------:R-:W-:Y:S02]  /*4510*/  ISETP.NE.AND P0, PT, R30, RZ, PT ;  /* 0x000000ff1e00720c */ /* 0x000fe40003f05270 */
[----:B------:R-:W-:Y:S02]  /*4520*/  FMNMX.FTZ R136, R161, R136, !PT ;  /* 0x00000088a1887209 */ /* 0x000fe40007810000 */
[----:B------:R-:W-:Y:S02]  /*4530*/  ISETP.GT.AND P0, PT, R8, 0x9, !P0 ;  /* 0x000000090800780c */ /* 0x000fe40004704270 */
[----:B------:R-:W-:Y:S02]  /*4540*/  FMNMX.FTZ R136, R160, R136, !PT ;  /* 0x00000088a0887209 */ /* 0x000fe40007810000 */
[----:B------:R-:W-:-:S02]  /*4550*/  ISETP.LT.OR P0, PT, R9, 0xa, P0 ;  /* 0x0000000a0900780c */ /* 0x000fc40000701670 */
[----:B------:R-:W-:Y:S02]  /*4560*/  LEA R228, R2, R225, 0x1 ;  /* 0x000000e102e47211 */ /* 0x000fe400078e08ff */
[----:B------:R-:W-:Y:S02]  /*4570*/  FSEL R23, R12, -INF , !P0 ;  /* 0xff8000000c177808 */ /* 0x000fe40004000000 */
[----:B------:R-:W-:Y:S01]  /*4580*/  ISETP.NE.AND P0, PT, R29, RZ, PT ;  /* 0x000000ff1d00720c */ /* 0x000fe20003f05270 */
[----:B------:R-:W-:Y:S01]  /*4590*/  LDSM.16.MT88.4 R92, [R228+0x3880] ;  /* 0x00388000e45c783b */ /* 0x000fe20000004200 */
[----:B--2---:R-:W-:Y:S02]  /*45a0*/  FMNMX.FTZ R137, R137, R4, !PT ;  /* 0x0000000489897209 */ /* 0x004fe40007810000 */
[C---:B------:R-:W-:Y:S02]  /*45b0*/  ISETP.GT.AND P0, PT, R8.reuse, 0x10, !P0 ;  /* 0x000000100800780c */ /* 0x040fe40004704270 */
[----:B------:R-:W-:Y:S01]  /*45c0*/  ISETP.GT.AND P6, PT, R8, 0x20, !P6 ;  /* 0x000000200800780c */ /* 0x000fe200077c4270 */
[----:B------:R-:W2:Y:S01]  /*45d0*/  SHFL.BFLY PT, R4, R137, 0x1, 0x1f ;  /* 0x0c201f0089047f89 */ /* 0x000ea200000e0000 */
[----:B------:R-:W-:-:S02]  /*45e0*/  ISETP.LT.OR P0, PT, R9, 0x11, P0 ;  /* 0x000000110900780c */ /* 0x000fc40000701670 */
[C---:B------:R-:W-:Y:S02]  /*45f0*/  ISETP.GT.AND P5, PT, R8.reuse, 0x21, !P5 ;  /* 0x000000210800780c */ /* 0x040fe40006fa4270 */
[----:B------:R-:W-:Y:S02]  /*4600*/  FSEL R128, R13, -INF , !P0 ;  /* 0xff8000000d807808 */ /* 0x000fe40004000000 */
[----:B------:R-:W-:Y:S02]  /*4610*/  ISETP.NE.AND P0, PT, R27, RZ, PT ;  /* 0x000000ff1b00720c */ /* 0x000fe40003f05270 */
[C---:B------:R-:W-:Y:S02]  /*4620*/  ISETP.GT.AND P2, PT, R8.reuse, 0x28, !P2 ;  /* 0x000000280800780c */ /* 0x040fe40005744270 */
[C---:B------:R-:W-:Y:S02]  /*4630*/  ISETP.GT.AND P0, PT, R8.reuse, 0x11, !P0 ;  /* 0x000000110800780c */ /* 0x040fe40004704270 */
[----:B------:R-:W-:-:S02]  /*4640*/  ISETP.GT.AND P1, PT, R8, 0x29, !P1 ;  /* 0x000000290800780c */ /* 0x000fc40004f24270 */
[C---:B------:R-:W-:Y:S02]  /*4650*/  ISETP.LT.OR P0, PT, R9.reuse, 0x12, P0 ;  /* 0x000000120900780c */ /* 0x040fe40000701670 */
[C---:B------:R-:W-:Y:S02]  /*4660*/  ISETP.LT.OR P6, PT, R9.reuse, 0x21, P6 ;  /* 0x000000210900780c */ /* 0x040fe400037c1670 */
[----:B-1----:R-:W-:Y:S02]  /*4670*/  FSEL R130, R6, -INF , !P0 ;  /* 0xff80000006827808 */ /* 0x002fe40004000000 */
[----:B------:R-:W-:Y:S02]  /*4680*/  ISETP.NE.AND P0, PT, R26, RZ, PT ;  /* 0x000000ff1a00720c */ /* 0x000fe40003f05270 */
[----:B------:R-:W-:Y:S02]  /*4690*/  ISETP.LT.OR P5, PT, R9, 0x22, P5 ;  /* 0x000000220900780c */ /* 0x000fe40002fa1670 */
[----:B--2---:R-:W-:-:S02]  /*46a0*/  FMNMX.FTZ R137, R137, R4, !PT ;  /* 0x0000000489897209 */ /* 0x004fc40007810000 */
[----:B------:R-:W1:Y:S01]  /*46b0*/  SHFL.BFLY PT, R4, R136, 0x2, 0x1f ;  /* 0x0c401f0088047f89 */ /* 0x000e6200000e0000 */
[----:B------:R-:W-:Y:S02]  /*46c0*/  ISETP.GT.AND P0, PT, R8, 0x18, !P0 ;  /* 0x000000180800780c */ /* 0x000fe40004704270 */
[----:B------:R-:W-:Y:S01]  /*46d0*/  FMUL.FTZ R13, R137, c[0x0][0x2d0] ;  /* 0x0000b400890d7a20 */ /* 0x000fe20000410000 */
[----:B------:R-:W-:Y:S02]  /*46e0*/  FSEL R139, R10, -INF , !P6 ;  /* 0xff8000000a8b7808 */ /* 0x000fe40007000000 */
[C---:B------:R-:W-:Y:S02]  /*46f0*/  ISETP.LT.OR P0, PT, R9.reuse, 0x19, P0 ;  /* 0x000000190900780c */ /* 0x040fe40000701670 */
[----:B------:R-:W-:Y:S02]  /*4700*/  ISETP.LT.OR P2, PT, R9, 0x29, P2 ;  /* 0x000000290900780c */ /* 0x000fe40001741670 */
[----:B------:R-:W-:-:S02]  /*4710*/  FSEL R131, R11, -INF , !P0 ;  /* 0xff8000000b837808 */ /* 0x000fc40004000000 */
[----:B------:R-:W-:Y:S02]  /*4720*/  ISETP.NE.AND P0, PT, R25, RZ, PT ;  /* 0x000000ff1900720c */ /* 0x000fe40003f05270 */
[----:B------:R-:W-:Y:S01]  /*4730*/  LDSM.16.MT88.4 R24, [R226+0x2080] ;  /* 0x00208000e218783b */ /* 0x000fe20000004200 */
[----:B------:R-:W-:Y:S02]  /*4740*/  FSEL R156, R55, -INF , !P5 ;  /* 0xff800000379c7808 */ /* 0x000fe40006800000 */
[----:B------:R-:W-:Y:S02]  /*4750*/  ISETP.GT.AND P0, PT, R8, RZ, !P0 ;  /* 0x000000ff0800720c */ /* 0x000fe40004704270 */
[C---:B------:R-:W-:Y:S02]  /*4760*/  ISETP.LT.OR P1, PT, R9.reuse, 0x2a, P1 ;  /* 0x0000002a0900780c */ /* 0x040fe40000f21670 */
[----:B------:R-:W-:Y:S02]  /*4770*/  ISETP.LT.OR P0, PT, R9, 0x1, P0 ;  /* 0x000000010900780c */ /* 0x000fe40000701670 */
[----:B------:R-:W-:-:S02]  /*4780*/  FSEL R157, R60, -INF , !P2 ;  /* 0xff8000003c9d7808 */ /* 0x000fc40005000000 */
[----:B-1----:R-:W-:Y:S01]  /*4790*/  FMNMX.FTZ R136, R136, R4, !PT ;  /* 0x0000000488887209 */ /* 0x002fe20007810000 */
[----:B------:R-:W-:Y:S01]  /*47a0*/  LDSM.16.MT88.4 R60, [R228+0x2880] ;  /* 0x00288000e43c783b */ /* 0x000fe20000004200 */
[----:B------:R-:W-:Y:S02]  /*47b0*/  FSEL R21, R15, -INF , !P0 ;  /* 0xff8000000f157808 */ /* 0x000fe40004000000 */
[----:B------:R-:W-:Y:S01]  /*47c0*/  FSETP.NEU.FTZ.AND P0, PT, R137, -INF , PT ;  /* 0xff8000008900780b */ /* 0x000fe20003f1d000 */
[----:B------:R-:W1:Y:S01]  /*47d0*/  SHFL.BFLY PT, R4, R136, 0x1, 0x1f ;  /* 0x0c201f0088047f89 */ /* 0x000e6200000e0000 */
[----:B------:R-:W-:Y:S02]  /*47e0*/  FMNMX.FTZ R3, R21, R22, !PT ;  /* 0x0000001615037209 */ /* 0x000fe40007810000 */
[----:B------:R-:W-:Y:S02]  /*47f0*/  FSEL R13, R13, RZ, P0 ;  /* 0x000000ff0d0d7208 */ /* 0x000fe40000000000 */
[----:B------:R-:W-:-:S03]  /*4800*/  FSEL R164, R59, -INF , !P1 ;  /* 0xff8000003ba47808 */ /* 0x000fc60004800000 */
[----:B------:R-:W-:-:S04]  /*4810*/  FFMA.FTZ R2, R53, c[0x0][0x2d0], -R13 ;  /* 0x0000b40035027a23 */ /* 0x000fc8000001080d */
[----:B------:R2:W-:Y:S01]  /*4820*/  MUFU.EX2 R187, R2 ;  /* 0x0000000200bb7308 */ /* 0x0005e20000000800 */
[----:B-1----:R-:W-:Y:S01]  /*4830*/  FMNMX.FTZ R136, R136, R4, !PT ;  /* 0x0000000488887209 */ /* 0x002fe20007810000 */
[----:B------:R-:W-:-:S03]  /*4840*/  FFMA.FTZ R4, R37, c[0x0][0x2d0], -R13 ;  /* 0x0000b40025047a23 */ /* 0x000fc6000001080d */
[C---:B------:R-:W-:Y:S01]  /*4850*/  FSETP.NEU.FTZ.AND P0, PT, R136.reuse, -INF , PT ;  /* 0xff8000008800780b */ /* 0x040fe20003f1d000 */
[----:B------:R-:W-:Y:S02]  /*4860*/  FMUL.FTZ R12, R136, c[0x0][0x2d0] ;  /* 0x0000b400880c7a20 */ /* 0x000fe40000410000 */
[----:B------:R1:W-:Y:S01]  /*4870*/  MUFU.EX2 R192, R4 ;  /* 0x0000000400c07308 */ /* 0x0003e20000000800 */
[----:B--2---:R-:W-:Y:S02]  /*4880*/  FFMA.FTZ R2, R56, c[0x0][0x2d0], -R13 ;  /* 0x0000b40038027a23 */ /* 0x004fe4000001080d */
[----:B------:R-:W-:Y:S02]  /*4890*/  FSEL R12, R12, RZ, P0 ;  /* 0x000000ff0c0c7208 */ /* 0x000fe40000000000 */
[----:B------:R-:W-:-:S03]  /*48a0*/  ISETP.NE.AND P0, PT, R33, RZ, PT ;  /* 0x000000ff2100720c */ /* 0x000fc60003f05270 */
[----:B------:R2:W-:Y:S01]  /*48b0*/  MUFU.EX2 R198, R2 ;  /* 0x0000000200c67308 */ /* 0x0005e20000000800 */
[----:B------:R-:W-:Y:S01]  /*48c0*/  FFMA.FTZ R0, R34, c[0x0][0x2d0], -R12 ;  /* 0x0000b40022007a23 */ /* 0x000fe2000001080c */
[----:B------:R-:W-:-:S04]  /*48d0*/  ISETP.GT.AND P0, PT, R8, 0x19, !P0 ;  /* 0x000000190800780c */ /* 0x000fc80004704270 */
[----:B------:R-:W-:Y:S02]  /*48e0*/  ISETP.LT.OR P0, PT, R9, 0x1a, P0 ;  /* 0x0000001a0900780c */ /* 0x000fe40000701670 */
[----:B------:R3:W-:Y:S01]  /*48f0*/  MUFU.EX2 R182, R0 ;  /* 0x0000000000b67308 */ /* 0x0007e20000000800 */
[--C-:B-1----:R-:W-:Y:S01]  /*4900*/  FFMA.FTZ R4, R40, c[0x0][0x2d0], -R13.reuse ;  /* 0x0000b40028047a23 */ /* 0x102fe2000001080d */
[----:B------:R-:W-:Y:S02]  /*4910*/  FSEL R20, R17, -INF , !P0 ;  /* 0xff80000011147808 */ /* 0x000fe40004000000 */
[----:B--2---:R-:W-:Y:S01]  /*4920*/  FMNMX.FTZ R2, R104, R3, !PT ;  /* 0x0000000368027209 */ /* 0x004fe20007810000 */
[----:B------:R-:W-:-:S03]  /*4930*/  FFMA.FTZ R3, R57, c[0x0][0x2d0], -R13 ;  /* 0x0000b40039037a23 */ /* 0x000fc6000001080d */
[----:B------:R1:W-:Y:S01]  /*4940*/  MUFU.EX2 R231, R4 ;  /* 0x0000000400e77308 */ /* 0x0003e20000000800 */
[----:B------:R-:W-:Y:S01]  /*4950*/  FMNMX.FTZ R2, R23, R2, !PT ;  /* 0x0000000217027209 */ /* 0x000fe20007810000 */
[----:B---3--:R-:W-:-:S06]  /*4960*/  FFMA.FTZ R0, R35, c[0x0][0x2d0], -R12 ;  /* 0x0000b40023007a23 */ /* 0x008fcc000001080c */
[----:B------:R2:W-:Y:S08]  /*4970*/  MUFU.EX2 R229, R3 ;  /* 0x0000000300e57308 */ /* 0x0005f00000000800 */
[----:B------:R3:W-:Y:S01]  /*4980*/  MUFU.EX2 R195, R0 ;  /* 0x0000000000c37308 */ /* 0x0007e20000000800 */
[--C-:B-1----:R-:W-:Y:S02]  /*4990*/  FFMA.FTZ R4, R44, c[0x0][0x2d0], -R13.reuse ;  /* 0x0000b4002c047a23 */ /* 0x102fe4000001080d */
[----:B------:R-:W-:Y:S01]  /*49a0*/  LDSM.16.MT88.4 R44, [R228+0x2080] ;  /* 0x00208000e42c783b */ /* 0x000fe20000004200 */
[----:B--2---:R-:W-:Y:S01]  /*49b0*/  FMNMX.FTZ R3, R128, R2, !PT ;  /* 0x0000000280037209 */ /* 0x004fe20007810000 */
[----:B------:R-:W-:-:S03]  /*49c0*/  FFMA.FTZ R2, R58, c[0x0][0x2d0], -R13 ;  /* 0x0000b4003a027a23 */ /* 0x000fc6000001080d */
[----:B------:R1:W-:Y:S01]  /*49d0*/  MUFU.EX2 R194, R4 ;  /* 0x0000000400c27308 */ /* 0x0003e20000000800 */
[----:B------:R-:W-:Y:S01]  /*49e0*/  LDSM.16.MT88.4 R56, [R227+0x2880] ;  /* 0x00288000e338783b */ /* 0x000fe20000004200 */
[----:B---3--:R-:W-:-:S06]  /*49f0*/  FFMA.FTZ R0, R36, c[0x0][0x2d0], -R12 ;  /* 0x0000b40024007a23 */ /* 0x008fcc000001080c */
[----:B------:R2:W3:Y:S08]  /*4a00*/  MUFU.EX2 R171, R2 ;  /* 0x0000000200ab7308 */ /* 0x0004f00000000800 */
[----:B------:R4:W4:Y:S01]  /*4a10*/  MUFU.EX2 R190, R0 ;  /* 0x0000000000be7308 */ /* 0x0009220000000800 */
[----:B-1----:R-:W-:Y:S02]  /*4a20*/  FFMA.FTZ R4, R41, c[0x0][0x2d0], -R13 ;  /* 0x0000b40029047a23 */ /* 0x002fe4000001080d */
[----:B------:R-:W1:Y:S01]  /*4a30*/  LDSM.16.MT88.4 R40, [R225+0x2080] ;  /* 0x00208000e128783b */ /* 0x000e620000004200 */
[----:B--2---:R-:W-:Y:S01]  /*4a40*/  FMNMX.FTZ R2, R130, R3, !PT ;  /* 0x0000000382027209 */ /* 0x004fe20007810000 */
[----:B------:R-:W-:-:S03]  /*4a50*/  FFMA.FTZ R3, R38, c[0x0][0x2d0], -R12 ;  /* 0x0000b40026037a23 */ /* 0x000fc6000001080c */
[----:B------:R2:W2:Y:S01]  /*4a60*/  MUFU.EX2 R197, R4 ;  /* 0x0000000400c57308 */ /* 0x0004a20000000800 */
[----:B---3--:R-:W-:Y:S02]  /*4a70*/  F2FP.BF16.PACK_AB R10, R171, R229 ;  /* 0x000000e5ab0a723e */ /* 0x008fe400000010ff */
[----:B------:R-:W-:Y:S02]  /*4a80*/  FMNMX.FTZ R2, R131, R2, !PT ;  /* 0x0000000283027209 */ /* 0x000fe40007810000 */
[----:B----4-:R-:W-:-:S03]  /*4a90*/  FMNMX.FTZ R0, R105, R106, !PT ;  /* 0x0000006a69007209 */ /* 0x010fc60007810000 */
[----:B------:R3:W-:Y:S01]  /*4aa0*/  MUFU.EX2 R186, R3 ;  /* 0x0000000300ba7308 */ /* 0x0007e20000000800 */
[----:B------:R-:W-:Y:S02]  /*4ab0*/  F2FP.BF16.PACK_AB R7, R190, R195 ;  /* 0x000000c3be07723e */ /* 0x000fe400000010ff */
[----:B------:R-:W-:-:S04]  /*4ac0*/  FMNMX.FTZ R0, R107, R0, !PT ;  /* 0x000000006b007209 */ /* 0x000fc80007810000 */
[----:B------:R-:W-:Y:S01]  /*4ad0*/  FMNMX.FTZ R0, R129, R0, !PT ;  /* 0x0000000081007209 */ /* 0x000fe20007810000 */
[--C-:B--2---:R-:W-:Y:S01]  /*4ae0*/  FFMA.FTZ R4, R28, c[0x0][0x2d0], -R12.reuse ;  /* 0x0000b4001c047a23 */ /* 0x104fe2000001080c */
[----:B------:R-:W-:Y:S02]  /*4af0*/  F2FP.BF16.PACK_AB R6, R197, R194 ;  /* 0x000000c2c506723e */ /* 0x000fe400000010ff */
[----:B------:R-:W-:Y:S01]  /*4b00*/  FMNMX.FTZ R0, R132, R0, !PT ;  /* 0x0000000084007209 */ /* 0x000fe20007810000 */
[----:B------:R2:W4:Y:S03]  /*4b10*/  MUFU.EX2 R193, R4 ;  /* 0x0000000400c17308 */ /* 0x0005260000000800 */
[----:B------:R-:W-:Y:S02]  /*4b20*/  FMNMX.FTZ R0, R133, R0, !PT ;  /* 0x0000000085007209 */ /* 0x000fe40007810000 */
[----:B---3--:R-:W-:Y:S01]  /*4b30*/  FMNMX.FTZ R3, R20, R2, !PT ;  /* 0x0000000214037209 */ /* 0x008fe20007810000 */
[----:B------:R-:W-:Y:S01]  /*4b40*/  FFMA.FTZ R2, R39, c[0x0][0x2d0], -R12 ;  /* 0x0000b40027027a23 */ /* 0x000fe2000001080c */
[----:B------:R-:W-:Y:S01]  /*4b50*/  FMNMX.FTZ R0, R134, R0, !PT ;  /* 0x0000000086007209 */ /* 0x000fe20007810000 */
[----:B------:R-:W-:Y:S01]  /*4b60*/  LDSM.16.MT88.4 R36, [R226+0x4080] ;  /* 0x00408000e224783b */ /* 0x000fe20000004200 */
[----:B------:R-:W-:Y:S01]  /*4b70*/  FMNMX.FTZ R3, R139, R3, !PT ;  /* 0x000000038b037209 */ /* 0x000fe20007810000 */
[----:B------:R3:W1:Y:S01]  /*4b80*/  MUFU.EX2 R180, R2 ;  /* 0x0000000200b47308 */ /* 0x0006620000000800 */
[----:B------:R-:W-:-:S02]  /*4b90*/  FMNMX.FTZ R0, R138, R0, !PT ;  /* 0x000000008a007209 */ /* 0x000fc40007810000 */
[----:B------:R-:W-:Y:S02]  /*4ba0*/  FMNMX.FTZ R3, R156, R3, !PT ;  /* 0x000000039c037209 */ /* 0x000fe40007810000 */
[----:B------:R-:W-:Y:S02]  /*4bb0*/  FMNMX.FTZ R0, R165, R0, !PT ;  /* 0x00000000a5007209 */ /* 0x000fe40007810000 */
[----:B------:R-:W-:Y:S02]  /*4bc0*/  FMNMX.FTZ R3, R157, R3, !PT ;  /* 0x000000039d037209 */ /* 0x000fe40007810000 */
[----:B------:R-:W-:Y:S02]  /*4bd0*/  FMNMX.FTZ R0, R166, R0, !PT ;  /* 0x00000000a6007209 */ /* 0x000fe40007810000 */
[----:B------:R-:W-:Y:S02]  /*4be0*/  FMNMX.FTZ R3, R164, R3, !PT ;  /* 0x00000003a4037209 */ /* 0x000fe40007810000 */
[----:B------:R-:W-:-:S02]  /*4bf0*/  FMNMX.FTZ R0, R188, R0, !PT ;  /* 0x00000000bc007209 */ /* 0x000fc40007810000 */
[----:B--2---:R-:W-:Y:S01]  /*4c00*/  F2FP.BF16.PACK_AB R4, R231, R192 ;  /* 0x000000c0e704723e */ /* 0x004fe200000010ff */
[----:B------:R-:W2:Y:S01]  /*4c10*/  SHFL.BFLY PT, R14, R3, 0x2, 0x1f ;  /* 0x0c401f00030e7f89 */ /* 0x000ea200000e0000 */
[----:B------:R-:W-:Y:S01]  /*4c20*/  FMNMX.FTZ R0, R189, R0, !PT ;  /* 0x00000000bd007209 */ /* 0x000fe20007810000 */
[--C-:B---3--:R-:W-:Y:S01]  /*4c30*/  FFMA.FTZ R2, R52, c[0x0][0x2d0], -R12.reuse ;  /* 0x0000b40034027a23 */ /* 0x108fe2000001080c */
[----:B----4-:R-:W-:Y:S02]  /*4c40*/  F2FP.BF16.PACK_AB R5, R182, R193 ;  /* 0x000000c1b605723e */ /* 0x010fe400000010ff */
[----:B-1----:R-:W-:Y:S01]  /*4c50*/  F2FP.BF16.PACK_AB R9, R180, R186 ;  /* 0x000000bab409723e */ /* 0x002fe200000010ff */
[----:B------:R-:W1:Y:S01]  /*4c60*/  SHFL.BFLY PT, R8, R0, 0x2, 0x1f ;  /* 0x0c401f0000087f89 */ /* 0x000e6200000e0000 */
[----:B------:R3:W-:Y:S03]  /*4c70*/  MUFU.EX2 R230, R2 ;  /* 0x0000000200e67308 */ /* 0x0007e60000000800 */
[C---:B------:R-:W-:Y:S08]  /*4c80*/  HMMA.16816.F32.BF16 R148, R4.reuse, R48, RZ ;  /* 0x000000300494723c */ /* 0x040ff000000418ff */
[C---:B------:R-:W-:Y:S01]  /*4c90*/  HMMA.16816.F32.BF16 R28, R4.reuse, R40, RZ ;  /* 0x00000028041c723c */ /* 0x040fe200000418ff */
[----:B---3--:R-:W-:Y:S01]  /*4ca0*/  FFMA.FTZ R2, R54, c[0x0][0x2d0], -R12 ;  /* 0x0000b40036027a23 */ /* 0x008fe2000001080c */
[----:B--2---:R-:W-:Y:S01]  /*4cb0*/  FMNMX.FTZ R3, R3, R14, !PT ;  /* 0x0000000e03037209 */ /* 0x004fe20007810000 */
[----:B------:R-:W-:Y:S05]  /*4cc0*/  LDSM.16.MT88.4 R52, [R225+0x4080] ;  /* 0x00408000e134783b */ /* 0x000fea0000004200 */
[----:B------:R-:W-:Y:S01]  /*4cd0*/  HMMA.16816.F32.BF16 R32, R4, R24, RZ ;  /* 0x000000180420723c */ /* 0x000fe200000418ff */
[----:B------:R-:W2:Y:S01]  /*4ce0*/  MUFU.EX2 R170, R2 ;  /* 0x0000000200aa7308 */ /* 0x000ea20000000800 */
[----:B-1----:R-:W-:-:S02]  /*4cf0*/  FMNMX.FTZ R0, R0, R8, !PT ;  /* 0x0000000800007209 */ /* 0x002fc40007810000 */
[----:B------:R-:W-:-:S04]  /*4d00*/  F2FP.BF16.PACK_AB R8, R198, R187 ;  /* 0x000000bbc608723e */ /* 0x000fc800000010ff */
[C---:B------:R-:W-:Y:S01]  /*4d10*/  HMMA.16816.F32.BF16 R140, R4.reuse, R44, RZ ;  /* 0x0000002c048c723c */ /* 0x040fe200000418ff */
[----:B------:R-:W1:Y:S07]  /*4d20*/  SHFL.BFLY PT, R15, R0, 0x1, 0x1f ;  /* 0x0c201f00000f7f89 */ /* 0x000e6e00000e0000 */
[----:B------:R-:W-:Y:S01]  /*4d30*/  HMMA.16816.F32.BF16 R144, R4, R68, RZ ;  /* 0x000000440490723c */ /* 0x000fe200000418ff */
[----:B--2---:R-:W-:-:S07]  /*4d40*/  F2FP.BF16.PACK_AB R11, R170, R230 ;  /* 0x000000e6aa0b723e */ /* 0x004fce00000010ff */
[C---:B------:R-:W-:Y:S08]  /*4d50*/  HMMA.16816.F32.BF16 R152, R4.reuse, R76, RZ ;  /* 0x0000004c0498723c */ /* 0x040ff000000418ff */
[----:B------:R-:W-:Y:S01]  /*4d60*/  HMMA.16816.F32.BF16 R124, R4, R92, RZ ;  /* 0x0000005c047c723c */ /* 0x000fe200000418ff */
[----:B-1----:R-:W-:-:S04]  /*4d70*/  FMNMX.FTZ R135, R0, R15, !PT ;  /* 0x0000000f00877209 */ /* 0x002fc80007810000 */
[C---:B------:R-:W-:Y:S01]  /*4d80*/  FSETP.NEU.FTZ.AND P0, PT, R135.reuse, -INF , PT ;  /* 0xff8000008700780b */ /* 0x040fe20003f1d000 */
[----:B------:R-:W-:Y:S02]  /*4d90*/  FMUL.FTZ R0, R135, c[0x0][0x2d0] ;  /* 0x0000b40087007a20 */ /* 0x000fe40000410000 */
[----:B------:R-:W-:Y:S03]  /*4da0*/  HMMA.16816.F32.BF16 R120, R4, R116, RZ ;  /* 0x000000740478723c */ /* 0x000fe600000418ff */
[----:B------:R-:W-:-:S05]  /*4db0*/  FSEL R0, R0, RZ, P0 ;  /* 0x000000ff00007208 */ /* 0x000fca0000000000 */
[----:B------:R-:W-:Y:S01]  /*4dc0*/  HMMA.16816.F32.BF16 R112, R4, R42, RZ ;  /* 0x0000002a0470723c */ /* 0x000fe200000418ff */
[----:B------:R-:W-:-:S04]  /*4dd0*/  FFMA.FTZ R2, R105, c[0x0][0x2d0], -R0 ;  /* 0x0000b40069027a23 */ /* 0x000fc80000010800 */
[----:B------:R1:W-:Y:S03]  /*4de0*/  MUFU.EX2 R234, R2 ;  /* 0x0000000200ea7308 */ /* 0x0003e60000000800 */
[C---:B------:R-:W-:Y:S08]  /*4df0*/  HMMA.16816.F32.BF16 R108, R4.reuse, R26, RZ ;  /* 0x0000001a046c723c */ /* 0x040ff000000418ff */
[----:B------:R-:W-:Y:S01]  /*4e00*/  HMMA.16816.F32.BF16 R100, R4, R46, RZ ;  /* 0x0000002e0464723c */ /* 0x000fe200000418ff */
[----:B-1----:R-:W-:-:S07]  /*4e10*/  FFMA.FTZ R2, R106, c[0x0][0x2d0], -R0 ;  /* 0x0000b4006a027a23 */ /* 0x002fce0000010800 */
[C---:B------:R-:W-:Y:S01]  /*4e20*/  HMMA.16816.F32.BF16 R96, R4.reuse, R50, RZ ;  /* 0x000000320460723c */ /* 0x040fe200000418ff */
[----:B------:R1:W-:Y:S07]  /*4e30*/  MUFU.EX2 R232, R2 ;  /* 0x0000000200e87308 */ /* 0x0003ee0000000800 */
[C---:B------:R-:W-:Y:S08]  /*4e40*/  HMMA.16816.F32.BF16 R88, R4.reuse, R70, RZ ;  /* 0x000000460458723c */ /* 0x040ff000000418ff */
[----:B------:R-:W-:Y:S01]  /*4e50*/  HMMA.16816.F32.BF16 R84, R4, R78, RZ ;  /* 0x0000004e0454723c */ /* 0x000fe200000418ff */
[----:B-1----:R-:W-:-:S04]  /*4e60*/  FFMA.FTZ R2, R107, c[0x0][0x2d0], -R0 ;  /* 0x0000b4006b027a23 */ /* 0x002fc80000010800 */
[----:B------:R1:W-:Y:S03]  /*4e70*/  MUFU.EX2 R196, R2 ;  /* 0x0000000200c47308 */ /* 0x0003e60000000800 */
[C---:B------:R-:W-:Y:S08]  /*4e80*/  HMMA.16816.F32.BF16 R80, R4.reuse, R94, RZ ;  /* 0x0000005e0450723c */ /* 0x040ff000000418ff */
[----:B------:R-:W-:Y:S01]  /*4e90*/  HMMA.16816.F32.BF16 R16, R4, R118, RZ ;  /* 0x000000760410723c */ /* 0x000fe200000418ff */
[----:B------:R-:W2:Y:S07]  /*4ea0*/  SHFL.BFLY PT, R4, R3, 0x1, 0x1f ;  /* 0x0c201f0003047f89 */ /* 0x000eae00000e0000 */
[C---:B------:R-:W-:Y:S08]  /*4eb0*/  HMMA.16816.F32.BF16 R148, R8.reuse, R56, R148 ;  /* 0x000000380894723c */ /* 0x040ff00000041894 */
[C---:B------:R-:W-:Y:S01]  /*4ec0*/  HMMA.16816.F32.BF16 R172, R8.reuse, R72, R28 ;  /* 0x0000004808ac723c */ /* 0x040fe2000004181c */
[----:B------:R-:W3:Y:S07]  /*4ed0*/  LDSM.16.MT88.4 R28, [R228+0x4080] ;  /* 0x00408000e41c783b */ /* 0x000eee0000004200 */
[----:B------:R-:W-:Y:S01]  /*4ee0*/  HMMA.16816.F32.BF16 R176, R8, R64, R32 ;  /* 0x0000004008b0723c */ /* 0x000fe20000041820 */
[----:B------:R-:W4:Y:S01]  /*4ef0*/  LDSM.16.MT88.4 R32, [R227+0x4080] ;  /* 0x00408000e320783b */ /* 0x000f220000004200 */
[----:B--2---:R-:W-:Y:S01]  /*4f00*/  FMNMX.FTZ R3, R3, R4, !PT ;  /* 0x0000000403037209 */ /* 0x004fe20007810000 */
[----:B------:R-:W-:-:S03]  /*4f10*/  FFMA.FTZ R4, R129, c[0x0][0x2d0], -R0 ;  /* 0x0000b40081047a23 */ /* 0x000fc60000010800 */
[C---:B------:R-:W-:Y:S01]  /*4f20*/  FSETP.NEU.FTZ.AND P0, PT, R3.reuse, -INF , PT ;  /* 0xff8000000300780b */ /* 0x040fe20003f1d000 */
[----:B-1----:R-:W-:Y:S01]  /*4f30*/  FMUL.FTZ R2, R3, c[0x0][0x2d0] ;  /* 0x0000b40003027a20 */ /* 0x002fe20000410000 */
[C---:B------:R-:W-:Y:S01]  /*4f40*/  HMMA.16816.F32.BF16 R200, R8.reuse, R60, R140 ;  /* 0x0000003c08c8723c */ /* 0x040fe2000004188c */
[----:B------:R-:W-:Y:S01]  /*4f50*/  MOV R233, R151 ;  /* 0x0000009700e97202 */ /* 0x000fe20000000f00 */
[----:B------:R-:W-:Y:S01]  /*4f60*/  IMAD.MOV.U32 R199, RZ, RZ, R149 ;  /* 0x000000ffffc77224 */ /* 0x000fe200078e0095 */
[----:B------:R1:W2:Y:S01]  /*4f70*/  MUFU.EX2 R191, R4 ;  /* 0x0000000400bf7308 */ /* 0x0002a20000000800 */
[----:B------:R-:W-:Y:S01]  /*4f80*/  IMAD.MOV.U32 R183, RZ, RZ, R150 ;  /* 0x000000ffffb77224 */ /* 0x000fe200078e0096 */
[----:B------:R-:W-:Y:S02]  /*4f90*/  FSEL R2, R2, RZ, P0 ;  /* 0x000000ff02027208 */ /* 0x000fe40000000000 */
[----:B------:R-:W-:Y:S01]  /*4fa0*/  MOV R143, R148 ;  /* 0x00000094008f7202 */ /* 0x000fe20000000f00 */
[C---:B------:R-:W-:Y:S08]  /*4fb0*/  HMMA.16816.F32.BF16 R244, R8.reuse, R74, R112 ;  /* 0x0000004a08f4723c */ /* 0x040ff00000041870 */
[----:B------:R-:W-:Y:S01]  /*4fc0*/  HMMA.16816.F32.BF16 R148, R8, R52, R144 ;  /* 0x000000340894723c */ /* 0x000fe20000041890 */
[----:B-1----:R-:W-:Y:S01]  /*4fd0*/  FFMA.FTZ R4, R21, c[0x0][0x2d0], -R2 ;  /* 0x0000b40015047a23 */ /* 0x002fe20000010802 */
[----:B--2---:R-:W-:-:S03]  /*4fe0*/  F2FP.BF16.PACK_AB R6, R191, R196 ;  /* 0x000000c4bf06723e */ /* 0x004fc600000010ff */
[----:B------:R1:W-:Y:S03]  /*4ff0*/  MUFU.EX2 R146, R4 ;  /* 0x0000000400927308 */ /* 0x0003e60000000800 */
[----:B------:R-:W-:Y:S01]  /*5000*/  IMAD.MOV.U32 R142, RZ, RZ, R203 ;  /* 0x000000ffff8e7224 */ /* 0x000fe200078e00cb */
[----:B------:R-:W-:Y:S01]  /*5010*/  MOV R141, R201 ;  /* 0x000000c9008d7202 */ /* 0x000fe20000000f00 */
[----:B------:R-:W-:Y:S01]  /*5020*/  IMAD.MOV.U32 R140, RZ, RZ, R202 ;  /* 0x000000ffff8c7224 */ /* 0x000fe200078e00ca */
[----:B---3--:R-:W-:Y:S01]  /*5030*/  HMMA.16816.F32.BF16 R216, R8, R28, R124 ;  /* 0x0000001c08d8723c */ /* 0x008fe2000004187c */
[----:B------:R-:W-:-:S07]  /*5040*/  IMAD.MOV.U32 R15, RZ, RZ, R200 ;  /* 0x000000ffff0f7224 */ /* 0x000fce00078e00c8 */
[----:B------:R-:W-:Y:S01]  /*5050*/  HMMA.16816.F32.BF16 R248, R8, R36, R152 ;  /* 0x0000002408f8723c */ /* 0x000fe20000041898 */
[----:B------:R-:W-:Y:S01]  /*5060*/  LDSM.16.MT88.4 R152, [R225+0x3080] ;  /* 0x00308000e198783b */ /* 0x000fe20000004200 */
[----:B-1----:R-:W-:-:S03]  /*5070*/  FFMA.FTZ R4, R22, c[0x0][0x2d0], -R2 ;  /* 0x0000b40016047a23 */ /* 0x002fc60000010802 */
[----:B------:R-:W-:Y:S01]  /*5080*/  MOV R145, R150 ;  /* 0x0000009600917202 */ /* 0x000fe20000000f00 */
[----:B------:R-:W-:Y:S01]  /*5090*/  IMAD.MOV.U32 R5, RZ, RZ, R149 ;  /* 0x000000ffff057224 */ /* 0x000fe200078e0095 */
[----:B------:R1:W2:Y:S01]  /*50a0*/  MUFU.EX2 R147, R4 ;  /* 0x0000000400937308 */ /* 0x0002a20000000800 */
[----:B------:R-:W-:Y:S01]  /*50b0*/  IMAD.MOV.U32 R252, RZ, RZ, R148 ;  /* 0x000000fffffc7224 */ /* 0x000fe200078e0094 */
[----:B----4-:R-:W-:Y:S01]  /*50c0*/  HMMA.16816.F32.BF16 R212, R8, R32, R120 ;  /* 0x0000002008d4723c */ /* 0x010fe20000041878 */
[----:B------:R-:W-:Y:S02]  /*50d0*/  IMAD.MOV.U32 R144, RZ, RZ, R151 ;  /* 0x000000ffff907224 */ /* 0x000fe400078e0097 */
[----:B------:R-:W-:-:S05]  /*50e0*/  IMAD.MOV.U32 R129, RZ, RZ, R5 ;  /* 0x000000ffff817224 */ /* 0x000fca00078e0005 */
[----:B------:R-:W-:Y:S01]  /*50f0*/  HMMA.16816.F32.BF16 R220, R8, R66, R108 ;  /* 0x0000004208dc723c */ /* 0x000fe2000004186c */
[----:B-1----:R-:W-:Y:S01]  /*5100*/  FFMA.FTZ R4, R104, c[0x0][0x2d0], -R2 ;  /* 0x0000b40068047a23 */ /* 0x002fe20000010802 */
[----:B--2---:R-:W-:-:S06]  /*5110*/  F2FP.BF16.PACK_AB R5, R147, R146 ;  /* 0x000000929305723e */ /* 0x004fcc00000010ff */
[C---:B------:R-:W-:Y:S01]  /*5120*/  HMMA.16816.F32.BF16 R208, R8.reuse, R62, R100 ;  /* 0x0000003e08d0723c */ /* 0x040fe20000041864 */
[----:B------:R1:W-:Y:S07]  /*5130*/  MUFU.EX2 R224, R4 ;  /* 0x0000000400e07308 */ /* 0x0003ee0000000800 */
[C---:B------:R-:W-:Y:S08]  /*5140*/  HMMA.16816.F32.BF16 R204, R8.reuse, R58, R96 ;  /* 0x0000003a08cc723c */ /* 0x040ff00000041860 */
[----:B------:R-:W-:Y:S01]  /*5150*/  HMMA.16816.F32.BF16 R200, R8, R54, R88 ;  /* 0x0000003608c8723c */ /* 0x000fe20000041858 */
[----:B-1----:R-:W-:-:S04]  /*5160*/  FFMA.FTZ R4, R23, c[0x0][0x2d0], -R2 ;  /* 0x0000b40017047a23 */ /* 0x002fc80000010802 */
[----:B------:R1:W2:Y:S03]  /*5170*/  MUFU.EX2 R181, R4 ;  /* 0x0000000400b57308 */ /* 0x0002a60000000800 */
[C---:B------:R-:W-:Y:S08]  /*5180*/  HMMA.16816.F32.BF16 R148, R8.reuse, R38, R84 ;  /* 0x000000260894723c */ /* 0x040ff00000041854 */
[----:B------:R-:W-:Y:S01]  /*5190*/  HMMA.16816.F32.BF16 R112, R8, R30, R80 ;  /* 0x0000001e0870723c */ /* 0x000fe20000041850 */
[----:B-1----:R-:W-:-:S07]  /*51a0*/  F2FP.BF16.PACK_AB R4, R232, R234 ;  /* 0x000000eae804723e */ /* 0x002fce00000010ff */
[----:B------:R-:W-:Y:S01]  /*51b0*/  HMMA.16816.F32.BF16 R124, R8, R34, R16 ;  /* 0x00000022087c723c */ /* 0x000fe20000041810 */
[----:B--2---:R-:W-:-:S06]  /*51c0*/  F2FP.BF16.PACK_AB R7, R181, R224 ;  /* 0x000000e0b507723e */ /* 0x004fcc00000010ff */
[--C-:B------:R-:W-:Y:S01]  /*51d0*/  FFMA.FTZ R8, R132, c[0x0][0x2d0], -R0.reuse ;  /* 0x0000b40084087a23 */ /* 0x100fe20000010800 */
[C---:B------:R-:W-:Y:S03]  /*51e0*/  HMMA.16816.F32.BF16 R104, R4.reuse, R40, RZ ;  /* 0x000000280468723c */ /* 0x040fe600000418ff */
[----:B------:R1:W2:Y:S05]  /*51f0*/  MUFU.EX2 R14, R8 ;  /* 0x00000008000e7308 */ /* 0x0002aa0000000800 */
[C---:B------:R-:W-:Y:S08]  /*5200*/  HMMA.16816.F32.BF16 R84, R4.reuse, R24, RZ ;  /* 0x000000180454723c */ /* 0x040ff000000418ff */
[----:B------:R-:W-:Y:S01]  /*5210*/  HMMA.16816.F32.BF16 R80, R4, R44, RZ ;  /* 0x0000002c0450723c */ /* 0x000fe200000418ff */
[----:B-1----:R-:W-:-:S04]  /*5220*/  FFMA.FTZ R8, R133, c[0x0][0x2d0], -R0 ;  /* 0x0000b40085087a23 */ /* 0x002fc80000010800 */
        /* <DEDUP_REMOVED lines=14> */
[----:B------:R-:W-:Y:S01]  /*5310*/  MOV R128, R252 ;  /* 0x000000fc00807202 */ /* 0x000fe20000000f00 */
[----:B------:R1:W3:Y:S06]  /*5320*/  MUFU.EX2 R40, R8 ;  /* 0x0000000800287308 */ /* 0x0002ec0000000800 */
[C---:B------:R-:W-:Y:S08]  /*5330*/  HMMA.16816.F32.BF16 R76, R4.reuse, R78, RZ ;  /* 0x0000004e044c723c */ /* 0x040ff000000418ff */
[----:B------:R-:W-:Y:S01]  /*5340*/  HMMA.16816.F32.BF16 R48, R4, R94, RZ ;  /* 0x0000005e0430723c */ /* 0x000fe200000418ff */
[----:B-1----:R-:W-:-:S02]  /*5350*/  FFMA.FTZ R8, R130, c[0x0][0x2d0], -R2 ;  /* 0x0000b40082087a23 */ /* 0x002fc40000010802 */
[----:B--2---:R-:W-:Y:S02]  /*5360*/  IMAD.MOV.U32 R130, RZ, RZ, R14 ;  /* 0x000000ffff827224 */ /* 0x004fe400078e000e */
[----:B------:R1:W2:Y:S02]  /*5370*/  MUFU.EX2 R14, R8 ;  /* 0x00000008000e7308 */ /* 0x0002a40000000800 */
[----:B------:R-:W-:Y:S01]  /*5380*/  MOV R94, R182 ;  /* 0x000000b6005e7202 */ /* 0x000fe20000000f00 */
[----:B------:R-:W-:Y:S02]  /*5390*/  IMAD.MOV.U32 R95, RZ, RZ, R143 ;  /* 0x000000ffff5f7224 */ /* 0x000fe400078e008f */
[--C-:B-1----:R-:W-:Y:S02]  /*53a0*/  FFMA.FTZ R8, R131, c[0x0][0x2d0], -R2.reuse ;  /* 0x0000b40083087a23 */ /* 0x102fe40000010802 */
[----:B------:R-:W-:Y:S02]  /*53b0*/  IMAD.MOV.U32 R131, RZ, RZ, R233 ;  /* 0x000000ffff837224 */ /* 0x000fe400078e00e9 */
[----:B------:R1:W-:Y:S02]  /*53c0*/  MUFU.EX2 R233, R8 ;  /* 0x0000000800e97308 */ /* 0x0003e40000000800 */
[----:B-1----:R-:W-:-:S02]  /*53d0*/  FFMA.FTZ R8, R20, c[0x0][0x2d0], -R2 ;  /* 0x0000b40014087a23 */ /* 0x002fc40000010802 */
[C---:B------:R-:W-:Y:S04]  /*53e0*/  HMMA.16816.F32.BF16 R20, R4.reuse, R116, RZ ;  /* 0x000000740414723c */ /* 0x040fe800000418ff */
[----:B------:R1:W4:Y:S03]  /*53f0*/  MUFU.EX2 R132, R8 ;  /* 0x0000000800847308 */ /* 0x0003260000000800 */
[----:B---3--:R-:W-:Y:S02]  /*5400*/  IMAD.MOV.U32 R117, RZ, RZ, R40 ;  /* 0x000000ffff757224 */ /* 0x008fe400078e0028 */
[----:B------:R-:W-:Y:S01]  /*5410*/  HMMA.16816.F32.BF16 R40, R4, R118, RZ ;  /* 0x000000760428723c */ /* 0x000fe200000418ff */
[----:B------:R-:W-:-:S06]  /*5420*/  IMAD.MOV.U32 R116, RZ, RZ, R142 ;  /* 0x000000ffff747224 */ /* 0x000fcc00078e008e */
[----:B------:R-:W-:Y:S01]  /*5430*/  MOV R118, R141 ;  /* 0x0000008d00767202 */ /* 0x000fe20000000f00 */
[----:B------:R-:W-:Y:S01]  /*5440*/  IMAD.MOV.U32 R119, RZ, RZ, R140 ;  /* 0x000000ffff777224 */ /* 0x000fe200078e008c */
[----:B-1----:R-:W-:Y:S07]  /*5450*/  HMMA.16816.F32.BF16 R8, R4, R92, RZ ;  /* 0x0000005c0408723c */ /* 0x002fee00000418ff */
[----:B------:R-:W-:Y:S01]  /*5460*/  F2FP.BF16.PACK_AB R4, R184, R130 ;  /* 0x00000082b804723e */ /* 0x000fe200000010ff */
[----:B------:R-:W-:Y:S01]  /*5470*/  IMAD.MOV.U32 R93, RZ, RZ, R183 ;  /* 0x000000ffff5d7224 */ /* 0x000fe200078e00b7 */
[----:B------:R-:W-:-:S02]  /*5480*/  F2FP.BF16.PACK_AB R6, R169, R185 ;  /* 0x000000b9a906723e */ /* 0x000fc400000010ff */
[----:B--2---:R-:W-:Y:S02]  /*5490*/  F2FP.BF16.PACK_AB R5, R14, R117 ;  /* 0x000000750e05723e */ /* 0x004fe400000010ff */
[----:B----4-:R-:W-:Y:S02]  /*54a0*/  F2FP.BF16.PACK_AB R7, R132, R233 ;  /* 0x000000e98407723e */ /* 0x010fe400000010ff */
[----:B------:R-:W-:-:S05]  /*54b0*/  MOV R92, R199 ;  /* 0x000000c7005c7202 */ /* 0x000fca0000000f00 */
        /* <DEDUP_REMOVED lines=8> */
[----:B------:R-:W-:Y:S01]  /*5540*/  HMMA.16816.F32.BF16 R180, R4, R60, R80 ;  /* 0x0000003c04b4723c */ /* 0x000fe20000041850 */
[----:B------:R-:W-:-:S06]  /*5550*/  MOV R57, R194 ;  /* 0x000000c200397202 */ /* 0x000fcc0000000f00 */
[----:B------:R-:W-:Y:S01]  /*5560*/  IMAD.MOV.U32 R80, RZ, RZ, R193 ;  /* 0x000000ffff507224 */ /* 0x000fe200078e00c1 */
[C---:B------:R-:W-:Y:S01]  /*5570*/  HMMA.16816.F32.BF16 R24, R4.reuse, R52, R24 ;  /* 0x000000340418723c */ /* 0x040fe20000041818 */
[----:B------:R-:W-:Y:S01]  /*5580*/  IMAD.MOV.U32 R81, RZ, RZ, R192 ;  /* 0x000000ffff517224 */ /* 0x000fe200078e00c0 */
[----:B------:R-:W-:Y:S01]  /*5590*/  MOV R60, R197 ;  /* 0x000000c5003c7202 */ /* 0x000fe20000000f00 */
[----:B------:R-:W-:Y:S01]  /*55a0*/  IMAD.MOV.U32 R61, RZ, RZ, R198 ;  /* 0x000000ffff3d7224 */ /* 0x000fe200078e00c6 */
[----:B------:R-:W-:Y:S01]  /*55b0*/  MOV R82, R171 ;  /* 0x000000ab00527202 */ /* 0x000fe20000000f00 */
[----:B------:R-:W-:Y:S02]  /*55c0*/  IMAD.MOV.U32 R83, RZ, RZ, R14 ;  /* 0x000000ffff537224 */ /* 0x000fe400078e000e */
[----:B------:R-:W-:Y:S01]  /*55d0*/  IMAD.MOV.U32 R53, RZ, RZ, R196 ;  /* 0x000000ffff357224 */ /* 0x000fe200078e00c4 */
[C---:B------:R-:W-:Y:S07]  /*55e0*/  HMMA.16816.F32.BF16 R192, R4.reuse, R28, R8 ;  /* 0x0000001c04c0723c */ /* 0x040fee0000041808 */
[----:B------:R-:W-:Y:S01]  /*55f0*/  FFMA.FTZ R8, R167, c[0x0][0x2d0], -R13 ;  /* 0x0000b400a7087a23 */ /* 0x000fe2000001080d */
[----:B------:R-:W-:Y:S01]  /*5600*/  HMMA.16816.F32.BF16 R196, R4, R32, R20 ;  /* 0x0000002004c4723c */ /* 0x000fe20000041814 */
[----:B------:R-:W-:Y:S01]  /*5610*/  MOV R29, R61 ;  /* 0x0000003d001d7202 */ /* 0x000fe20000000f00 */
[----:B------:R-:W-:Y:S01]  /*5620*/  IMAD.MOV.U32 R28, RZ, RZ, R85 ;  /* 0x000000ffff1c7224 */ /* 0x000fe200078e0055 */
[----:B------:R1:W-:Y:S01]  /*5630*/  MUFU.EX2 R64, R8 ;  /* 0x0000000800407308 */ /* 0x0003e20000000800 */
[----:B------:R-:W-:-:S02]  /*5640*/  IMAD.MOV.U32 R167, RZ, RZ, R86 ;  /* 0x000000ffffa77224 */ /* 0x000fc400078e0056 */
[----:B------:R-:W-:Y:S02]  /*5650*/  IMAD.MOV.U32 R85, RZ, RZ, R94 ;  /* 0x000000ffff557224 */ /* 0x000fe400078e005e */
[----:B------:R-:W-:Y:S01]  /*5660*/  HMMA.16816.F32.BF16 R140, R4, R36, R16 ;  /* 0x00000024048c723c */ /* 0x000fe20000041810 */
[----:B------:R-:W-:Y:S01]  /*5670*/  IMAD.MOV.U32 R86, RZ, RZ, R117 ;  /* 0x000000ffff567224 */ /* 0x000fe200078e0075 */
[----:B------:R-:W-:-:S06]  /*5680*/  MOV R117, R146 ;  /* 0x0000009200757202 */ /* 0x000fcc0000000f00 */
[----:B------:R-:W-:Y:S01]  /*5690*/  HMMA.16816.F32.BF16 R16, R4, R66, R100 ;  /* 0x000000420410723c */ /* 0x000fe20000041864 */
[----:B-1----:R-:W-:-:S04]  /*56a0*/  FFMA.FTZ R8, R163, c[0x0][0x2d0], -R13 ;  /* 0x0000b400a3087a23 */ /* 0x002fc8000001080d */
[----:B------:R1:W2:Y:S02]  /*56b0*/  MUFU.EX2 R52, R8 ;  /* 0x0000000800347308 */ /* 0x0002a40000000800 */
[----:B------:R-:W-:Y:S01]  /*56c0*/  IMAD.MOV.U32 R103, RZ, RZ, R185 ;  /* 0x000000ffff677224 */ /* 0x000fe200078e00b9 */
[C---:B------:R-:W-:Y:S01]  /*56d0*/  HMMA.16816.F32.BF16 R40, R4.reuse, R34, R40 ;  /* 0x000000220428723c */ /* 0x040fe20000041828 */
[----:B------:R-:W-:Y:S01]  /*56e0*/  MOV R66, R131 ;  /* 0x0000008300427202 */ /* 0x000fe20000000f00 */
[----:B------:R-:W-:Y:S01]  /*56f0*/  IMAD.MOV.U32 R67, RZ, RZ, R128 ;  /* 0x000000ffff437224 */ /* 0x000fe200078e0080 */
[----:B------:R-:W-:Y:S01]  /*5700*/  MOV R100, R129 ;  /* 0x0000008100647202 */ /* 0x000fe20000000f00 */
[----:B------:R-:W-:Y:S02]  /*5710*/  IMAD.MOV.U32 R101, RZ, RZ, R145 ;  /* 0x000000ffff657224 */ /* 0x000fe400078e0091 */
[----:B------:R-:W-:Y:S02]  /*5720*/  IMAD.MOV.U32 R102, RZ, RZ, R144 ;  /* 0x000000ffff667224 */ /* 0x000fe400078e0090 */
[----:B------:R-:W-:Y:S01]  /*5730*/  HMMA.16816.F32.BF16 R20, R4, R62, R96 ;  /* 0x0000003e0414723c */ /* 0x000fe20000041860 */
[----:B-1----:R-:W-:-:S06]  /*5740*/  FFMA.FTZ R8, R168, c[0x0][0x2d0], -R13 ;  /* 0x0000b400a8087a23 */ /* 0x002fcc000001080d */
[----:B------:R-:W-:Y:S01]  /*5750*/  MOV R98, R95 ;  /* 0x0000005f00627202 */ /* 0x000fe20000000f00 */
[----:B------:R-:W1:Y:S01]  /*5760*/  LDSM.16.MT88.4 R168, [R226+0x3080] ;  /* 0x00308000e2a8783b */ /* 0x000e620000004200 */
[----:B--2---:R-:W-:Y:S01]  /*5770*/  IMAD.MOV.U32 R35, RZ, RZ, R52 ;  /* 0x000000ffff237224 */ /* 0x004fe200078e0034 */
[----:B------:R2:W-:Y:S01]  /*5780*/  MUFU.EX2 R252, R8 ;  /* 0x0000000800fc7308 */ /* 0x0005e20000000800 */
[----:B------:R-:W-:Y:S01]  /*5790*/  IMAD.MOV.U32 R52, RZ, RZ, R60 ;  /* 0x000000ffff347224 */ /* 0x000fe200078e003c */
[----:B------:R-:W-:Y:S01]  /*57a0*/  HMMA.16816.F32.BF16 R104, R4, R72, R104 ;  /* 0x000000480468723c */ /* 0x000fe20000041868 */
[----:B------:R-:W-:Y:S01]  /*57b0*/  LDSM.16.MT88.4 R60, [R227+0x3080] ;  /* 0x00308000e33c783b */ /* 0x000fe20000004200 */
[----:B------:R-:W-:Y:S01]  /*57c0*/  F2FP.BF16.PACK_AB R128, R35, R64 ;  /* 0x000000402380723e */ /* 0x000fe200000010ff */
[----:B------:R-:W-:Y:S02]  /*57d0*/  IMAD.MOV.U32 R99, RZ, RZ, R92 ;  /* 0x000000ffff637224 */ /* 0x000fe400078e005c */
[----:B------:R-:W-:-:S02]  /*57e0*/  IMAD.MOV.U32 R97, RZ, RZ, R100 ;  /* 0x000000ffff617224 */ /* 0x000fc400078e0064 */
[----:B------:R-:W-:Y:S01]  /*57f0*/  IMAD.MOV.U32 R96, RZ, RZ, R67 ;  /* 0x000000ffff607224 */ /* 0x000fe200078e0043 */
[C---:B------:R-:W-:Y:S01]  /*5800*/  HMMA.16816.F32.BF16 R72, R4.reuse, R74, R108 ;  /* 0x0000004a0448723c */ /* 0x040fe2000004186c */
[----:B------:R-:W-:Y:S01]  /*5810*/  LDSM.16.MT88.4 R108, [R228+0x4880] ;  /* 0x00488000e46c783b */ /* 0x000fe20000004200 */
[----:B------:R-:W-:Y:S02]  /*5820*/  IMAD.MOV.U32 R67, RZ, RZ, R167 ;  /* 0x000000ffff437224 */ /* 0x000fe400078e00a7 */
[----:B------:R-:W-:Y:S02]  /*5830*/  IMAD.MOV.U32 R100, RZ, RZ, R28 ;  /* 0x000000ffff647224 */ /* 0x000fe400078e001c */
[----:B--2---:R-:W-:Y:S02]  /*5840*/  FFMA.FTZ R8, R162, c[0x0][0x2d0], -R13 ;  /* 0x0000b400a2087a23 */ /* 0x004fe4000001080d */
[----:B------:R-:W-:Y:S01]  /*5850*/  HMMA.16816.F32.BF16 R88, R4, R58, R88 ;  /* 0x0000003a0458723c */ /* 0x000fe20000041858 */
[----:B------:R-:W-:Y:S01]  /*5860*/  IMAD.MOV.U32 R167, RZ, RZ, R57 ;  /* 0x000000ffffa77224 */ /* 0x000fe200078e0039 */
[----:B------:R2:W-:Y:S01]  /*5870*/  MUFU.EX2 R138, R8 ;  /* 0x00000008008a7308 */ /* 0x0005e20000000800 */
[----:B------:R-:W-:Y:S01]  /*5880*/  IMAD.MOV.U32 R28, RZ, RZ, R80 ;  /* 0x000000ffff1c7224 */ /* 0x000fe200078e0050 */
[----:B------:R-:W-:Y:S01]  /*5890*/  MOV R80, R65 ;  /* 0x0000004100507202 */ /* 0x000fe20000000f00 */
[----:B------:R-:W-:-:S03]  /*58a0*/  IMAD.MOV.U32 R57, RZ, RZ, R83 ;  /* 0x000000ffff397224 */ /* 0x000fc600078e0053 */
[C---:B------:R-:W-:Y:S01]  /*58b0*/  HMMA.16816.F32.BF16 R36, R4.reuse, R38, R76 ;  /* 0x000000260424723c */ /* 0x040fe2000004184c */
[----:B------:R-:W-:Y:S07]  /*58c0*/  LDSM.16.MT88.4 R76, [R225+0x4880] ;  /* 0x00488000e14c783b */ /* 0x000fee0000004200 */
[----:B------:R-:W-:Y:S01]  /*58d0*/  HMMA.16816.F32.BF16 R48, R4, R30, R48 ;  /* 0x0000001e0430723c */ /* 0x000fe20000041830 */
[----:B--2---:R-:W-:Y:S02]  /*58e0*/  FFMA.FTZ R8, R158, c[0x0][0x2d0], -R12 ;  /* 0x0000b4009e087a23 */ /* 0x004fe4000001080c */
[----:B------:R-:W-:-:S02]  /*58f0*/  IMAD.MOV.U32 R158, RZ, RZ, R184 ;  /* 0x000000ffff9e7224 */ /* 0x000fc400078e00b8 */
[----:B------:R2:W-:Y:S01]  /*5900*/  MUFU.EX2 R134, R8 ;  /* 0x0000000800867308 */ /* 0x0005e20000000800 */
[----:B------:R-:W-:Y:S01]  /*5910*/  MOV R65, R233 ;  /* 0x000000e900417202 */ /* 0x000fe20000000f00 */
[----:B------:R-:W-:Y:S02]  /*5920*/  IMAD.MOV.U32 R83, RZ, RZ, R234 ;  /* 0x000000ffff537224 */ /* 0x000fe400078e00ea */
[----:B------:R3:W5:Y:S04]  /*5930*/  LDL.LU R234, [R1+0x60] ;  /* 0x0000600001ea7983 */ /* 0x0007680000300800 */
[----:B------:R3:W5:Y:S01]  /*5940*/  LDL.LU R233, [R1+0x5c] ;  /* 0x00005c0001e97983 */ /* 0x0007620000300800 */
[----:B--2---:R-:W-:Y:S02]  /*5950*/  FFMA.FTZ R8, R159, c[0x0][0x2d0], -R12 ;  /* 0x0000b4009f087a23 */ /* 0x004fe4000001080c */
[----:B------:R-:W-:-:S02]  /*5960*/  IMAD.MOV.U32 R159, RZ, RZ, R93 ;  /* 0x000000ffff9f7224 */ /* 0x000fc400078e005d */
[----:B------:R2:W4:Y:S01]  /*5970*/  MUFU.EX2 R33, R8 ;  /* 0x0000000800217308 */ /* 0x0005220000000800 */
[----:B------:R-:W-:Y:S01]  /*5980*/  LDSM.16.MT88.4 R92, [R226+0x4880] ;  /* 0x00488000e25c783b */ /* 0x000fe20000004200 */
[----:B--2---:R-:W-:Y:S01]  /*5990*/  FFMA.FTZ R8, R161, c[0x0][0x2d0], -R12 ;  /* 0x0000b400a1087a23 */ /* 0x004fe2000001080c */
[----:B----4-:R-:W-:-:S05]  /*59a0*/  F2FP.BF16.PACK_AB R129, R33, R134 ;  /* 0x000000862181723e */ /* 0x010fca00000010ff */
[----:B------:R2:W-:Y:S02]  /*59b0*/  MUFU.EX2 R133, R8 ;  /* 0x0000000800857308 */ /* 0x0005e40000000800 */
[----:B--2---:R-:W-:Y:S02]  /*59c0*/  FFMA.FTZ R8, R160, c[0x0][0x2d0], -R12 ;  /* 0x0000b400a0087a23 */ /* 0x004fe4000001080c */
[----:B------:R-:W-:Y:S04]  /*59d0*/  HMMA.16816.F32.BF16 R12, R4, R54, R68 ;  /* 0x00000036040c723c */ /* 0x000fe80000041844 */
[----:B------:R-:W2:Y:S03]  /*59e0*/  MUFU.EX2 R32, R8 ;  /* 0x0000000800207308 */ /* 0x000ea60000000800 */
[----:B------:R-:W-:Y:S01]  /*59f0*/  IMAD.MOV.U32 R69, RZ, RZ, R118 ;  /* 0x000000ffff457224 */ /* 0x000fe200078e0076 */
[----:B------:R-:W-:Y:S01]  /*5a00*/  MOV R118, R186 ;  /* 0x000000ba00767202 */ /* 0x000fe20000000f00 */
[----:B------:R-:W-:Y:S01]  /*5a10*/  IMAD.MOV.U32 R70, RZ, RZ, R119 ;  /* 0x000000ffff467224 */ /* 0x000fe200078e0077 */
[----:B------:R-:W-:Y:S01]  /*5a20*/  MOV R68, R87 ;  /* 0x0000005700447202 */ /* 0x000fe20000000f00 */
[----:B------:R-:W-:Y:S01]  /*5a30*/  IMAD.MOV.U32 R119, RZ, RZ, R187 ;  /* 0x000000ffff777224 */ /* 0x000fe200078e00bb */
[----:B------:R-:W-:Y:S01]  /*5a40*/  MOV R71, R116 ;  /* 0x0000007400477202 */ /* 0x000fe20000000f00 */
[----:B------:R-:W4:Y:S01]  /*5a50*/  LDSM.16.MT88.4 R184, [R228+0x3080] ;  /* 0x00308000e4b8783b */ /* 0x000f220000004200 */
[----:B------:R-:W-:Y:S01]  /*5a60*/  IMAD.MOV.U32 R87, RZ, RZ, R130 ;  /* 0x000000ffff577224 */ /* 0x000fe200078e0082 */
[----:B------:R-:W-:Y:S01]  /*5a70*/  F2FP.BF16.PACK_AB R130, R138, R252 ;  /* 0x000000fc8a82723e */ /* 0x000fe200000010ff */
[----:B------:R-:W-:Y:S01]  /*5a80*/  FFMA.FTZ R4, R165, c[0x0][0x2d0], -R0 ;  /* 0x0000b400a5047a23 */ /* 0x000fe20000010800 */
[----:B--2---:R-:W-:Y:S01]  /*5a90*/  F2FP.BF16.PACK_AB R131, R32, R133 ;  /* 0x000000852083723e */ /* 0x004fe200000010ff */
[----:B------:R-:W2:Y:S01]  /*5aa0*/  LDSM.16.MT88.4 R8, [R227+0x4880] ;  /* 0x00488000e308783b */ /* 0x000ea20000004200 */
[----:B------:R-:W-:-:S05]  /*5ab0*/  IMAD.MOV.U32 R116, RZ, RZ, R147 ;  /* 0x000000ffff747224 */ /* 0x000fca00078e0093 */
[C---:B-1----:R-:W-:Y:S01]  /*5ac0*/  HMMA.16816.F32.BF16 R160, R128.reuse, R168, R176 ;  /* 0x000000a880a0723c */ /* 0x042fe200000418b0 */
[----:B------:R1:W-:Y:S07]  /*5ad0*/  MUFU.EX2 R31, R4 ;  /* 0x00000004001f7308 */ /* 0x0003ee0000000800 */
[----:B------:R-:W-:Y:S01]  /*5ae0*/  HMMA.16816.F32.BF16 R144, R128, R152, R172 ;  /* 0x000000988090723c */ /* 0x000fe200000418ac */
[----:B-1----:R-:W-:-:S07]  /*5af0*/  FFMA.FTZ R4, R166, c[0x0][0x2d0], -R0 ;  /* 0x0000b400a6047a23 */ /* 0x002fce0000010800 */
[C---:B----4-:R-:W-:Y:S07]  /*5b00*/  HMMA.16816.F32.BF16 R176, R128.reuse, R184, R68 ;  /* 0x000000b880b0723c */ /* 0x050fee0000041844 */
        /* <DEDUP_REMOVED lines=13> */
[----:B------:R-:W-:Y:S01]  /*5be0*/  HMMA.16816.F32.BF16 R52, R128, R60, R68 ;  /* 0x0000003c8034723c */ /* 0x000fe20000041844 */
[----:B------:R-:W-:Y:S01]  /*5bf0*/  IMAD.MOV.U32 R56, RZ, RZ, R82 ;  /* 0x000000ffff387224 */ /* 0x000fe200078e0052 */
[----:B------:R1:W4:Y:S01]  /*5c00*/  MUFU.EX2 R30, R4 ;  /* 0x00000004001e7308 */ /* 0x0003220000000800 */
[----:B------:R-:W-:-:S04]  /*5c10*/  IMAD.MOV.U32 R81, RZ, RZ, R84 ;  /* 0x000000ffff517224 */ /* 0x000fc800078e0054 */
        /* <DEDUP_REMOVED lines=16> */
[--C-:B-1----:R-:W-:Y:S01]  /*5d20*/  FFMA.FTZ R4, R188, c[0x0][0x2d0], -R0.reuse ;  /* 0x0000b400bc047a23 */ /* 0x102fe20000010800 */
[----:B------:R-:W-:Y:S01]  /*5d30*/  MOV R29, R86 ;  /* 0x00000056001d7202 */ /* 0x000fe20000000f00 */
[----:B------:R-:W-:Y:S01]  /*5d40*/  FFMA.FTZ R0, R189, c[0x0][0x2d0], -R0 ;  /* 0x0000b400bd007a23 */ /* 0x000fe20000010800 */
[----:B------:R-:W-:Y:S01]  /*5d50*/  MOV R173, R97 ;  /* 0x0000006100ad7202 */ /* 0x000fe20000000f00 */
[----:B------:R-:W-:Y:S01]  /*5d60*/  IMAD.MOV.U32 R97, RZ, RZ, R67 ;  /* 0x000000ffff617224 */ /* 0x000fe200078e0043 */
[----:B------:R-:W-:Y:S01]  /*5d70*/  MOV R67, R158 ;  /* 0x0000009e00437202 */ /* 0x000fe20000000f00 */
[----:B------:R-:W-:Y:S01]  /*5d80*/  IMAD.MOV.U32 R158, RZ, RZ, R167 ;  /* 0x000000ffff9e7224 */ /* 0x000fe200078e00a7 */
[----:B------:R-:W-:Y:S01]  /*5d90*/  MOV R167, R28 ;  /* 0x0000001c00a77202 */ /* 0x000fe20000000f00 */
[----:B------:R-:W-:Y:S01]  /*5da0*/  IMAD.MOV.U32 R5, RZ, RZ, R29 ;  /* 0x000000ffff057224 */ /* 0x000fe200078e001d */
[----:B------:R1:W-:Y:S01]  /*5db0*/  MUFU.EX2 R28, R0 ;  /* 0x00000000001c7308 */ /* 0x0003e20000000800 */
        /* <DEDUP_REMOVED lines=9> */
[----:B------:R-:W-:-:S02]  /*5e50*/  MOV R159, R102 ;  /* 0x00000066009f7202 */ /* 0x000fc40000000f00 */
[----:B------:R-:W-:Y:S01]  /*5e60*/  HMMA.16816.F32.BF16 R100, R128, R108, R216 ;  /* 0x0000006c8064723c */ /* 0x000fe200000418d8 */
[----:B-1----:R-:W-:Y:S01]  /*5e70*/  FFMA.FTZ R0, R139, c[0x0][0x2d0], -R2 ;  /* 0x0000b4008b007a23 */ /* 0x002fe20000010802 */
[----:B------:R-:W-:Y:S01]  /*5e80*/  MOV R56, R80 ;  /* 0x0000005000387202 */ /* 0x000fe20000000f00 */
[----:B------:R-:W-:-:S04]  /*5e90*/  IMAD.MOV.U32 R57, RZ, RZ, R81 ;  /* 0x000000ffff397224 */ /* 0x000fc800078e0051 */
[----:B------:R-:W-:Y:S01]  /*5ea0*/  IMAD.MOV.U32 R218, RZ, RZ, R5 ;  /* 0x000000ffffda7224 */ /* 0x000fe200078e0005 */
[----:B------:R-:W-:Y:S01]  /*5eb0*/  MOV R80, R84 ;  /* 0x0000005400507202 */ /* 0x000fe20000000f00 */
[----:B------:R1:W-:Y:S01]  /*5ec0*/  MUFU.EX2 R5, R0 ;  /* 0x0000000000057308 */ /* 0x0003e20000000800 */
[----:B------:R-:W-:Y:S01]  /*5ed0*/  IMAD.MOV.U32 R81, RZ, RZ, R85 ;  /* 0x000000ffff517224 */ /* 0x000fe200078e0055 */
[----:B------:R-:W-:Y:S01]  /*5ee0*/  MOV R85, R229 ;  /* 0x000000e500557202 */ /* 0x000fe20000000f00 */
[----:B------:R-:W-:Y:S02]  /*5ef0*/  IMAD.MOV.U32 R84, RZ, RZ, R230 ;  /* 0x000000ffff547224 */ /* 0x000fe400078e00e6 */
[----:B------:R-:W-:-:S03]  /*5f00*/  IMAD.MOV.U32 R86, RZ, RZ, R224 ;  /* 0x000000ffff567224 */ /* 0x000fc600078e00e0 */
[----:B------:R-:W2:Y:S01]  /*5f10*/  MUFU.EX2 R29, R4 ;  /* 0x00000004001d7308 */ /* 0x000ea20000000800 */
[----:B------:R-:W-:Y:S01]  /*5f20*/  MOV R6, R84 ;  /* 0x0000005400067202 */ /* 0x000fe20000000f00 */
[----:B------:R-:W-:Y:S02]  /*5f30*/  IMAD.MOV.U32 R7, RZ, RZ, R85 ;  /* 0x000000ffff077224 */ /* 0x000fe400078e0055 */
[----:B-1----:R-:W-:Y:S01]  /*5f40*/  FFMA.FTZ R0, R156, c[0x0][0x2d0], -R2 ;  /* 0x0000b4009c007a23 */ /* 0x002fe20000010802 */
[----:B------:R-:W-:Y:S01]  /*5f50*/  MOV R34, R86 ;  /* 0x0000005600227202 */ /* 0x000fe20000000f00 */
[----:B------:R-:W-:Y:S02]  /*5f60*/  IMAD.MOV.U32 R58, RZ, RZ, R87 ;  /* 0x000000ffff3a7224 */ /* 0x000fe400078e0057 */
[----:B------:R1:W1:Y:S01]  /*5f70*/  MUFU.EX2 R4, R0 ;  /* 0x0000000000047308 */ /* 0x0002620000000800 */
        /* <DEDUP_REMOVED lines=10> */
[--C-:B-1----:R-:W-:Y:S02]  /*6020*/  FFMA.FTZ R0, R157, c[0x0][0x2d0], -R2.reuse ;  /* 0x0000b4009d007a23 */ /* 0x102fe40000010802 */
[----:B------:R-:W-:Y:S01]  /*6030*/  FFMA.FTZ R2, R164, c[0x0][0x2d0], -R2 ;  /* 0x0000b400a4027a23 */ /* 0x000fe20000010802 */
[----:B------:R-:W-:Y:S02]  /*6040*/  MOV R58, R116 ;  /* 0x00000074003a7202 */ /* 0x000fe40000000f00 */
[----:B--2---:R-:W-:Y:S01]  /*6050*/  HMMA.16816.F32.BF16 R116, R128, R8, R212 ;  /* 0x000000088074723c */ /* 0x004fe200000418d4 */
[----:B------:R-:W-:Y:S06]  /*6060*/  MUFU.EX2 R0, R0 ;  /* 0x0000000000007308 */ /* 0x000fec0000000800 */
[----:B------:R-:W-:-:S02]  /*6070*/  MOV R213, R59 ;  /* 0x0000003b00d57202 */ /* 0x000fc40000000f00 */
[----:B------:R-:W1:Y:S01]  /*6080*/  MUFU.EX2 R2, R2 ;  /* 0x0000000200027308 */ /* 0x000e620000000800 */
        /* <DEDUP_REMOVED lines=10> */
[----:B------:R-:W-:-:S02]  /*6130*/  IMAD.MOV.U32 R214, RZ, RZ, R173 ;  /* 0x000000ffffd67224 */ /* 0x000fc400078e00ad */
[----:B------:R-:W-:Y:S02]  /*6140*/  IMAD.MOV.U32 R82, RZ, RZ, R232 ;  /* 0x000000ffff527224 */ /* 0x000fe400078e00e8 */
[----:B------:R-:W-:Y:S01]  /*6150*/  IMAD.MOV.U32 R139, RZ, RZ, R67 ;  /* 0x000000ffff8b7224 */ /* 0x000fe200078e0043 */
[----:B------:R3:W5:Y:S01]  /*6160*/  LDL.LU R232, [R1+0x58] ;  /* 0x0000580001e87983 */ /* 0x0007620000300800 */
[----:B------:R-:W-:Y:S01]  /*6170*/  IMAD.MOV.U32 R247, RZ, RZ, R174 ;  /* 0x000000fffff77224 */ /* 0x000fe200078e00ae */
[----:B------:R-:W-:Y:S01]  /*6180*/  MOV R246, R175 ;  /* 0x000000af00f67202 */ /* 0x000fe20000000f00 */
[----:B------:R-:W-:Y:S01]  /*6190*/  HMMA.16816.F32.BF16 R84, R128, R92, R248 ;  /* 0x0000005c8054723c */ /* 0x000fe200000418f8 */
[----:B------:R-:W-:Y:S01]  /*61a0*/  IMAD.MOV.U32 R245, RZ, RZ, R6 ;  /* 0x000000fffff57224 */ /* 0x000fe200078e0006 */
[----:B------:R-:W-:Y:S01]  /*61b0*/  MOV R6, R66 ;  /* 0x0000004200067202 */ /* 0x000fe20000000f00 */
[----:B------:R3:W5:Y:S01]  /*61c0*/  LDL.LU R231, [R1+0x54] ;  /* 0x0000540001e77983 */ /* 0x0007620000300800 */
[----:B------:R-:W-:-:S04]  /*61d0*/  MOV R244, R7 ;  /* 0x0000000700f47202 */ /* 0x000fc80000000f00 */
[----:B------:R-:W-:Y:S01]  /*61e0*/  HMMA.16816.F32.BF16 R172, R128, R170, R220 ;  /* 0x000000aa80ac723c */ /* 0x000fe200000418dc */
[----:B------:R-:W-:-:S07]  /*61f0*/  IMAD.MOV.U32 R251, RZ, RZ, R64 ;  /* 0x000000fffffb7224 */ /* 0x000fce00078e0040 */
[----:B------:R-:W-:Y:S01]  /*6200*/  HMMA.16816.F32.BF16 R68, R128, R76, R68 ;  /* 0x0000004c8044723c */ /* 0x000fe20000041844 */
[----:B------:R-:W-:Y:S01]  /*6210*/  IMAD.MOV.U32 R223, RZ, RZ, R34 ;  /* 0x000000ffffdf7224 */ /* 0x000fe200078e0022 */
[----:B------:R-:W-:Y:S01]  /*6220*/  MOV R220, R190 ;  /* 0x000000be00dc7202 */ /* 0x000fe20000000f00 */
[----:B------:R-:W-:Y:S01]  /*6230*/  IMAD.MOV.U32 R221, RZ, RZ, R191 ;  /* 0x000000ffffdd7224 */ /* 0x000fe200078e00bf */
[----:B------:R-:W-:Y:S01]  /*6240*/  MOV R34, R65 ;  /* 0x0000004100227202 */ /* 0x000fe20000000f00 */
[----:B------:R-:W-:-:S03]  /*6250*/  IMAD.MOV.U32 R7, RZ, RZ, R99 ;  /* 0x000000ffff077224 */ /* 0x000fc600078e0063 */
[C---:B------:R-:W-:Y:S01]  /*6260*/  HMMA.16816.F32.BF16 R112, R128.reuse, R110, R112 ;  /* 0x0000006e8070723c */ /* 0x040fe20000041870 */
[----:B------:R-:W-:Y:S01]  /*6270*/  MOV R248, R167 ;  /* 0x000000a700f87202 */ /* 0x000fe20000000f00 */
[----:B------:R-:W-:Y:S01]  /*6280*/  IMAD.MOV.U32 R249, RZ, RZ, R56 ;  /* 0x000000fffff97224 */ /* 0x000fe200078e0038 */
[----:B------:R-:W-:Y:S01]  /*6290*/  MOV R250, R57 ;  /* 0x0000003900fa7202 */ /* 0x000fe20000000f00 */
[----:B------:R3:W5:Y:S04]  /*62a0*/  LDL.LU R230, [R1+0x50] ;  /* 0x0000500001e67983 */ /* 0x0007680000300800 */
[C---:B------:R-:W-:Y:S01]  /*62b0*/  HMMA.16816.F32.BF16 R188, R128.reuse, R186, R208 ;  /* 0x000000ba80bc723c */ /* 0x040fe200000418d0 */
[----:B------:R-:W-:Y:S01]  /*62c0*/  MOV R222, R58 ;  /* 0x0000003a00de7202 */ /* 0x000fe20000000f00 */
[----:B------:R3:W5:Y:S04]  /*62d0*/  LDL.LU R229, [R1+0x4c] ;  /* 0x00004c0001e57983 */ /* 0x0007680000300800 */
[----:B------:R3:W5:Y:S01]  /*62e0*/  LDL.LU R224, [R1+0x48] ;  /* 0x0000480001e07983 */ /* 0x0007620000300800 */
[----:B------:R-:W-:Y:S01]  /*62f0*/  MOV R210, R96 ;  /* 0x0000006000d27202 */ /* 0x000fe20000000f00 */
[----:B------:R-:W-:Y:S01]  /*6300*/  HMMA.16816.F32.BF16 R64, R128, R62, R204 ;  /* 0x0000003e8040723c */ /* 0x000fe200000418cc */
[----:B------:R-:W-:Y:S01]  /*6310*/  IMAD.MOV.U32 R209, RZ, RZ, R97 ;  /* 0x000000ffffd17224 */ /* 0x000fe200078e0061 */
[----:B------:R-:W-:-:S05]  /*6320*/  MOV R208, R98 ;  /* 0x0000006200d07202 */ /* 0x000fca0000000f00 */
[----:B------:R-:W-:Y:S01]  /*6330*/  IMAD.MOV.U32 R204, RZ, RZ, R80 ;  /* 0x000000ffffcc7224 */ /* 0x000fe200078e0050 */
[----:B------:R-:W-:Y:S01]  /*6340*/  MOV R205, R81 ;  /* 0x0000005100cd7202 */ /* 0x000fe20000000f00 */
[----:B------:R-:W-:Y:S01]  /*6350*/  IMAD.MOV.U32 R206, RZ, RZ, R82 ;  /* 0x000000ffffce7224 */ /* 0x000fe200078e0052 */
[----:B------:R-:W-:Y:S01]  /*6360*/  MOV R207, R83 ;  /* 0x0000005300cf7202 */ /* 0x000fe20000000f00 */
[C---:B------:R-:W-:Y:S08]  /*6370*/  HMMA.16816.F32.BF16 R96, R128.reuse, R94, R148 ;  /* 0x0000005e8060723c */ /* 0x040ff00000041894 */
[C---:B------:R-:W-:Y:S08]  /*6380*/  HMMA.16816.F32.BF16 R80, R128.reuse, R78, R200 ;  /* 0x0000004e8050723c */ /* 0x040ff000000418c8 */
[----:B------:R-:W-:Y:S07]  /*6390*/  HMMA.16816.F32.BF16 R128, R128, R10, R124 ;  /* 0x0000000a8080723c */ /* 0x000fee000004187c */
[----:B----4-:R-:W-:-:S02]  /*63a0*/  F2FP.BF16.PACK_AB R124, R30, R31 ;  /* 0x0000001f1e7c723e */ /* 0x010fc400000010ff */
[----:B------:R-:W-:Y:S02]  /*63b0*/  F2FP.BF16.PACK_AB R126, R28, R29 ;  /* 0x0000001d1c7e723e */ /* 0x000fe400000010ff */
[----:B------:R-:W-:Y:S02]  /*63c0*/  F2FP.BF16.PACK_AB R125, R4, R5 ;  /* 0x00000005047d723e */ /* 0x000fe400000010ff */
[----:B-1----:R-:W-:Y:S01]  /*63d0*/  F2FP.BF16.PACK_AB R127, R2, R0 ;  /* 0x00000000027f723e */ /* 0x002fe200000010ff */
[----:B------:R-:W-:Y:S02]  /*63e0*/  FADD.FTZ R6, R6, R204 ;  /* 0x000000cc06067221 */ /* 0x000fe40000010000 */
[----:B------:R-:W-:-:S04]  /*63f0*/  FADD.FTZ R7, R7, R205 ;  /* 0x000000cd07077221 */ /* 0x000fc80000010000 */
[----:B------:R-:W-:Y:S01]  /*6400*/  HMMA.16816.F32.BF16 R148, R124, R152, R104 ;  /* 0x000000987c94723c */ /* 0x000fe20000041868 */
[----:B------:R-:W-:Y:S02]  /*6410*/  IMAD.MOV.U32 R211, RZ, RZ, R59 ;  /* 0x000000ffffd37224 */ /* 0x000fe400078e003b */
[----:B------:R-:W-:-:S05]  /*6420*/  FADD.FTZ R6, R208, R6 ;  /* 0x00000006d0067221 */ /* 0x000fca0000010000 */
[----:B------:R-:W-:Y:S01]  /*6430*/  HMMA.16816.F32.BF16 R152, R124, R154, R72 ;  /* 0x0000009a7c98723c */ /* 0x000fe20000041848 */
[----:B------:R-:W-:-:S07]  /*6440*/  FADD.FTZ R7, R209, R7 ;  /* 0x00000007d1077221 */ /* 0x000fce0000010000 */
[----:B------:R-:W-:Y:S01]  /*6450*/  HMMA.16816.F32.BF16 R72, R124, R76, R24 ;  /* 0x0000004c7c48723c */ /* 0x000fe20000041818 */
[----:B------:R-:W-:-:S07]  /*6460*/  FADD.FTZ R6, R211, R6 ;  /* 0x00000006d3067221 */ /* 0x000fce0000010000 */
[----:B------:R-:W-:Y:S01]  /*6470*/  HMMA.16816.F32.BF16 R76, R124, R78, R12 ;  /* 0x0000004e7c4c723c */ /* 0x000fe2000004180c */
[----:B------:R-:W-:-:S06]  /*6480*/  FADD.FTZ R7, R220, R7 ;  /* 0x00000007dc077221 */ /* 0x000fcc0000010000 */
        /* <DEDUP_REMOVED lines=12> */
[----:B------:R-:W-:-:S06]  /*6550*/  FADD.FTZ R6, R215, R13 ;  /* 0x0000000dd7067221 */ /* 0x000fcc0000010000 */
[----:B------:R-:W-:Y:S02]  /*6560*/  FADD.FTZ R9, R214, R14 ;  /* 0x0000000ed6097221 */ /* 0x000fe40000010000 */
[----:B------:R-:W-:Y:S02]  /*6570*/  FADD.FTZ R8, R216, R12 ;  /* 0x0000000cd8087221 */ /* 0x000fe40000010000 */
[----:B------:R-:W-:Y:S02]  /*6580*/  FADD.FTZ R12, R217, R7 ;  /* 0x00000007d90c7221 */ /* 0x000fe40000010000 */
[----:B------:R-:W-:Y:S01]  /*6590*/  FADD.FTZ R7, R218, R9 ;  /* 0x00000009da077221 */ /* 0x000fe20000010000 */
[----:B------:R-:W-:Y:S01]  /*65a0*/  HMMA.16816.F32.BF16 R56, R124, R60, R44 ;  /* 0x0000003c7c38723c */ /* 0x000fe2000004182c */
[----:B------:R-:W-:Y:S02]  /*65b0*/  FADD.FTZ R9, R219, R6 ;  /* 0x00000006db097221 */ /* 0x000fe40000010000 */
[----:B------:R-:W-:-:S02]  /*65c0*/  FADD.FTZ R6, R139, R8 ;  /* 0x000000088b067221 */ /* 0x000fc40000010000 */
[----:B------:R-:W-:-:S03]  /*65d0*/  FADD.FTZ R7, R248, R7 ;  /* 0x00000007f8077221 */ /* 0x000fc60000010000 */
[C---:B------:R-:W-:Y:S08]  /*65e0*/  HMMA.16816.F32.BF16 R60, R124.reuse, R62, R88 ;  /* 0x0000003e7c3c723c */ /* 0x040ff00000041858 */
[C---:B------:R-:W-:Y:S08]  /*65f0*/  HMMA.16816.F32.BF16 R180, R124.reuse, R184, R180 ;  /* 0x000000b87cb4723c */ /* 0x040ff000000418b4 */
[C---:B------:R-:W-:Y:S08]  /*6600*/  HMMA.16816.F32.BF16 R88, R124.reuse, R92, R140 ;  /* 0x0000005c7c58723c */ /* 0x040ff0000004188c */
[C---:B------:R-:W-:Y:S08]  /*6610*/  HMMA.16816.F32.BF16 R104, R124.reuse, R108, R192 ;  /* 0x0000006c7c68723c */ /* 0x040ff000000418c0 */
[C---:B------:R-:W-:Y:S08]  /*6620*/  HMMA.16816.F32.BF16 R168, R124.reuse, R170, R16 ;  /* 0x000000aa7ca8723c */ /* 0x040ff00000041810 */
[C---:B------:R-:W-:Y:S08]  /*6630*/  HMMA.16816.F32.BF16 R184, R124.reuse, R186, R20 ;  /* 0x000000ba7cb8723c */ /* 0x040ff00000041814 */
[C---:B------:R-:W-:Y:S08]  /*6640*/  HMMA.16816.F32.BF16 R92, R124.reuse, R94, R36 ;  /* 0x0000005e7c5c723c */ /* 0x040ff00000041824 */
[----:B------:R-:W-:Y:S01]  /*6650*/  HMMA.16816.F32.BF16 R108, R124, R110, R48 ;  /* 0x0000006e7c6c723c */ /* 0x000fe20000041830 */
[----:B------:R-:W-:-:S07]  /*6660*/  FADD.FTZ R8, R249, R12 ;  /* 0x0000000cf9087221 */ /* 0x000fce0000010000 */
[----:B------:R-:W-:Y:S07]  /*6670*/  HMMA.16816.F32.BF16 R124, R124, R10, R40 ;  /* 0x0000000a7c7c723c */ /* 0x000fee0000041828 */
        /* <DEDUP_REMOVED lines=16> */
[----:B------:R-:W-:Y:S01]  /*6780*/  FADD.FTZ R7, R32, R5 ;  /* 0x0000000520077221 */ /* 0x000fe20000010000 */
[----:B------:R1:W-:Y:S01]  /*6790*/  STL [R1+0xc], R0 ;  /* 0x00000c0001007387 */ /* 0x0003e20000100800 */
[----:B------:R-:W-:Y:S01]  /*67a0*/  FADD.FTZ R5, R28, R6 ;  /* 0x000000061c057221 */ /* 0x000fe20000010000 */
[----:B------:R-:W-:Y:S02]  /*67b0*/  UIMAD.WIDE.U32 UR18, UR17, UR4, URZ ;  /* 0x00000004111272a5 */ /* 0x000fe4000f8e003f */
[----:B------:R3:W-:Y:S04]  /*67c0*/  STL [R1+0x4], R7 ;  /* 0x0000040701007387 */ /* 0x0007e80000100800 */
[----:B------:R3:W-:Y:S01]  /*67d0*/  STL [R1+0x8], R5 ;  /* 0x0000080501007387 */ /* 0x0007e20000100800 */
[----:B------:R-:W-:Y:S01]  /*67e0*/  PLOP3.LUT P0, PT, PT, PT, UP2, 0x40, 0x0 ;  /* 0x000000000000781c */ /* 0x000fe20003f0e828 */
[----:B------:R-:W-:Y:S01]  /*67f0*/  @UP3 UMOV UR7, UR19 ;  /* 0x0000001300073c82 */ /* 0x000fe20008000000 */
[----:B-1----:R-:W-:-:S05]  /*6800*/  FADD.FTZ R0, R2, R4 ;  /* 0x0000000402007221 */ /* 0x002fca0000010000 */
[----:B------:R3:W-:Y:S01]  /*6810*/  STL [R1+0x10], R0 ;  /* 0x0000100001007387 */ /* 0x0007e20000100800 */
[----:B------:R-:W-:-:S04]  /*6820*/  @UP3 USHF.R.U32.HI UR17, URZ, UR5, UR7 ;  /* 0x000000053f113299 */ /* 0x000fc80008011607 */
[----:B------:R-:W-:-:S03]  /*6830*/  UIADD3 UR4, UR16, UR17, URZ ;  /* 0x0000001110047290 */ /* 0x000fc6000fffe03f */
[----:B------:R-:W-:Y:S02]  /*6840*/  ULDC UR16, c[0x0][0x328] ;  /* 0x0000ca0000107ab9 */ /* 0x000fe40000000800 */
[----:B------:R-:W-:Y:S01]  /*6850*/  UIADD3 UR16, UR4, UR16, URZ ;  /* 0x0000001004107290 */ /* 0x000fe2000fffe03f */
[----:B------:R-:W-:Y:S01]  /*6860*/  IADD3 R242, R242, -0x2, RZ ;  /* 0xfffffffef2f27810 */ /* 0x000fe20007ffe0ff */
[----:B------:R-:W-:Y:S05]  /*6870*/  @P0 BRA `(.L_x_898) ;  /* 0x0000013000000947 */ /* 0x000fea0003800000 */
[----:B------:R-:W-:Y:S01]  /*6880*/  ISETP.LT.AND P0, PT, RZ, UR4, PT ;  /* 0x00000004ff007c0c */ /* 0x000fe2000bf01270 */
[----:B------:R-:W-:Y:S02]  /*6890*/  UIADD3 UR17, UR4, -0x1, URZ ;  /* 0xffffffff04117890 */ /* 0x000fe4000fffe03f */
[----:B------:R-:W-:-:S10]  /*68a0*/  ULDC UR7, c[0x0][0x32c] ;  /* 0x0000cb0000077ab9 */ /* 0x000fd40000000800 */
[----:B------:R-:W-:Y:S05]  /*68b0*/  @P0 BRA `(.L_x_899) ;  /* 0x0000007000000947 */ /* 0x000fea0003800000 */
[----:B------:R-:W-:Y:S02]  /*68c0*/  UISETP.NE.AND UP0, UPT, UR7, 0x1, UPT ;  /* 0x000000010700788c */ /* 0x000fe4000bf05270 */
[----:B------:R-:W-:-:S03]  /*68d0*/  UIADD3 UR17, -UR4, URZ, URZ ;  /* 0x0000003f04117290 */ /* 0x000fc6000fffe13f */
[----:B------:R-:W-:Y:S02]  /*68e0*/  ULDC.64 UR4, c[0x0][0x330] ;  /* 0x0000cc0000047ab9 */ /* 0x000fe40000000a00 */
[----:B------:R-:W-:-:S04]  /*68f0*/  UIMAD.WIDE.U32 UR18, UR17, UR4, URZ ;  /* 0x00000004111272a5 */ /* 0x000fc8000f8e003f */
[----:B------:R-:W-:-:S04]  /*6900*/  @UP0 USHF.R.U32.HI UR17, URZ, UR5, UR19 ;  /* 0x000000053f110299 */ /* 0x000fc80008011613 */
[----:B------:R-:W-:Y:S01]  /*6910*/  ULOP3.LUT UR17, URZ, UR17, URZ, 0x33, !UPT ;  /* 0x000000113f117292 */ /* 0x000fe2000f8e333f */
[----:B------:R-:W-:Y:S05]  /*6920*/  BRA `(.L_x_900) ;  /* 0x0000004000007947 */ /* 0x000fea0003800000 */
.L_x_899:
[----:B------:R-:W-:Y:S02]  /*6930*/  UISETP.NE.AND UP0, UPT, UR7, 0x1, UPT ;  /* 0x000000010700788c */ /* 0x000fe4000bf05270 */
[----:B------:R-:W-:Y:S02]  /*6940*/  ULDC.64 UR4, c[0x0][0x330] ;  /* 0x0000cc0000047ab9 */ /* 0x000fe40000000a00 */
[----:B------:R-:W-:-:S07]  /*6950*/  UIMAD.WIDE.U32 UR18, UR17, UR4, URZ ;  /* 0x00000004111272a5 */ /* 0x000fce000f8e003f */
[----:B------:R-:W-:Y:S02]  /*6960*/  @UP0 USHF.R.U32.HI UR17, URZ, UR5, UR19 ;  /* 0x000000053f110299 */ /* 0x000fe40008011613 */
.L_x_900:
[----:B------:R-:W-:Y:S02]  /*6970*/  ULDC UR4, c[0x0][0x32c] ;  /* 0x0000cb0000047ab9 */ /* 0x000fe40000000800 */
[----:B------:R-:W-:-:S04]  /*6980*/  UIMAD UR4, UR17, UR7, UR4 ;  /* 0x00000007110472a4 */ /* 0x000fc8000f8e0204 */
[----:B------:R-:W-:-:S04]  /*6990*/  UISETP.LT.AND UP0, UPT, UR16, UR4, UPT ;  /* 0x000000041000728c */ /* 0x000fc8000bf01270 */
[----:B------:R-:W-:-:S04]  /*69a0*/  USEL UR16, UR16, UR4, UP0 ;  /* 0x0000000410107287 */ /* 0x000fc80008000000 */
.L_x_898:
[----:B------:R-:W-:-:S04]  /*69b0*/  UIMAD.WIDE UR4, UR16, 0x2aaaaaab, URZ ;  /* 0x2aaaaaab100478a5 */ /* 0x000fc8000f8e023f */
[----:B------:R-:W-:-:S04]  /*69c0*/  USHF.R.U32.HI UR4, URZ, 0x1f, UR5 ;  /* 0x0000001f3f047899 */ /* 0x000fc80008011605 */
[----:B------:R-:W-:-:S04]  /*69d0*/  ULEA.HI.SX32 UR4, UR5, UR4, 0x1d ;  /* 0x0000000405047291 */ /* 0x000fc8000f8fea3f */
[----:B------:R-:W-:-:S04]  /*69e0*/  UISETP.LT.AND UP0, UPT, UR8, UR4, UPT ;  /* 0x000000040800728c */ /* 0x000fc8000bf01270 */
[----:B------:R-:W-:-:S06]  /*69f0*/  USEL UR4, UR8, UR4, !UP0 ;  /* 0x0000000408047287 */ /* 0x000fcc000c000000 */
[----:B------:R-:W-:-:S13]  /*6a00*/  ISETP.GE.AND P0, PT, R242, UR4, PT ;  /* 0x00000004f2007c0c */ /* 0x000fda000bf06270 */
[----:B------:R-:W-:Y:S05]  /*6a10*/  @!P0 BRA `(.L_x_901) ;  /* 0x00004c2000008947 */ /* 0x000fea0003800000 */
[----:B---3--:R-:W2:Y:S01]  /*6a20*/  LDL R0, [R1+0x28] ;  /* 0x0000280001007983 */ /* 0x008ea20000100800 */
[----:B------:R-:W-:Y:S01]  /*6a30*/  PLOP3.LUT P1, PT, PT, PT, UP3, 0x80, 0x0 ;  /* 0x000000000000781c */ /* 0x000fe20003f2f038 */
[----:B------:R-:W-:Y:S01]  /*6a40*/  IMAD.MOV.U32 R134, RZ, RZ, R136 ;  /* 0x000000ffff867224 */ /* 0x000fe200078e0088 */
[----:B------:R-:W-:Y:S01]  /*6a50*/  PLOP3.LUT P0, PT, PT, PT, UP3, 0x80, 0x0 ;  /* 0x000000000000781c */ /* 0x000fe20003f0f038 */
[----:B------:R-:W-:Y:S01]  /*6a60*/  IMAD.MOV.U32 R132, RZ, RZ, R137 ;  /* 0x000000ffff847224 */ /* 0x000fe200078e0089 */
[----:B------:R-:W-:Y:S01]  /*6a70*/  MOV R139, R3 ;  /* 0x00000003008b7202 */ /* 0x000fe20000000f00 */
[----:B------:R-:W-:-:S08]  /*6a80*/  IMAD.MOV.U32 R138, RZ, RZ, R135 ;  /* 0x000000ffff8a7224 */ /* 0x000fd000078e0087 */
[----:B--2---:R-:W-:-:S05]  /*6a90*/  @P1 IMAD.HI.U32 R0, R0, c[0x0][0x2c8], RZ ;  /* 0x0000b20000001a27 */ /* 0x004fca00078e00ff */
[----:B------:R-:W-:-:S05]  /*6aa0*/  @P0 SHF.R.U32.HI R0, RZ, c[0x0][0x2cc], R0 ;  /* 0x0000b300ff000a19 */ /* 0x000fca0000011600 */
[----:B------:R1:W-:Y:S02]  /*6ab0*/  @P0 STL [R1+0x18], R0 ;  /* 0x0000180001000387 */ /* 0x0003e40000100800 */
.L_x_918:
[----:B------:R-:W2:Y:S01]  /*6ac0*/  LDL.64 R38, [R1+0x20] ;  /* 0x0000200001267983 */ /* 0x000ea20000100a00 */
[----:B------:R-:W-:Y:S05]  /*6ad0*/  DEPBAR.LE SB0, 0x0 ;  /* 0x000080000000791a */ /* 0x000fea0000000000 */
[----:B------:R-:W-:Y:S01]  /*6ae0*/  BAR.SYNC.DEFER_BLOCKING 0x0 ;  /* 0x0000000000007b1d */ /* 0x000fe20000010000 */
[C---:B------:R-:W-:Y:S11]  /*6af0*/  ISETP.LT.AND P6, PT, R242.reuse, UR8, PT ;  /* 0x00000008f2007c0c */ /* 0x040ff6000bfc1270 */
[----:B------:R-:W-:Y:S02]  /*6b00*/  @!UPT UIADD3 URZ, URZ, URZ, URZ ;  /* 0x0000003f3f3ff290 */ /* 0x000fe4000fffe03f */
[----:B-1----:R-:W-:Y:S01]  /*6b10*/  @!P6 SHF.R.S32.HI R0, RZ, 0x1f, R242 ;  /* 0x0000001fff00e819 */ /* 0x002fe200000114f2 */
[----:B------:R-:W-:Y:S04]  /*6b20*/  @!P6 IMAD.WIDE.U32 R36, R242, c[0x0][0x208], RZ ;  /* 0x00008200f224ea25 */ /* 0x000fe800078e00ff */
[----:B------:R-:W-:Y:S04]  /*6b30*/  @!P6 IMAD R0, R0, c[0x0][0x208], RZ ;  /* 0x000082000000ea24 */ /* 0x000fe800078e02ff */
[----:B------:R-:W-:Y:S01]  /*6b40*/  @!P6 IMAD R0, R242, c[0x0][0x20c], R0 ;  /* 0x00008300f200ea24 */ /* 0x000fe200078e0200 */
[----:B------:R-:W2:Y:S04]  /*6b50*/  LDL.64 R2, [R1+0x40] ;  /* 0x0000400001027983 */ /* 0x000ea80000100a00 */
[----:B------:R-:W-:Y:S02]  /*6b60*/  @!P6 IADD3 R0, R37, R0, RZ ;  /* 0x000000002500e210 */ /* 0x000fe40007ffe0ff */
[----:B-----5:R-:W-:Y:S03]  /*6b70*/  LDSM.16.M88.4 R48, [R231+0x8080] ;  /* 0x00808000e730783b */ /* 0x020fe60000000200 */
[----:B------:R-:W-:Y:S05]  /*6b80*/  @!P6 IMAD R0, R0, 0x30, RZ ;  /* 0x000000300000e824 */ /* 0x000fea00078e02ff */
[----:B------:R-:W1:Y:S08]  /*6b90*/  LDSM.16.M88.4 R16, [R224+0x5080] ;  /* 0x00508000e010783b */ /* 0x000e700000000200 */
[----:B------:R-:W3:Y:S08]  /*6ba0*/  LDSM.16.M88.4 R44, [R231+0xa080] ;  /* 0x00a08000e72c783b */ /* 0x000ef00000000200 */
[----:B------:R-:W4:Y:S08]  /*6bb0*/  LDSM.16.M88.4 R32, [R224+0x5880] ;  /* 0x00588000e020783b */ /* 0x000f300000000200 */
[----:B------:R-:W2:Y:S06]  /*6bc0*/  LDL.64 R246, [R1+0x30] ;  /* 0x0000300001f67983 */ /* 0x000eac0000100a00 */
[----:B------:R-:W2:Y:S08]  /*6bd0*/  LDSM.16.M88.4 R140, [R224+0x6080] ;  /* 0x00608000e08c783b */ /* 0x000eb00000000200 */
[----:B------:R-:W2:Y:S01]  /*6be0*/  LDL.64 R244, [R1+0x38] ;  /* 0x0000380001f47983 */ /* 0x000ea20000100a00 */
[-C--:B-1----:R-:W-:Y:S05]  /*6bf0*/  HMMA.16816.F32.BF16 R4, R48, R16.reuse, RZ ;  /* 0x000000103004723c */ /* 0x082fea00000418ff */
[----:B------:R-:W-:Y:S03]  /*6c00*/  LDSM.16.M88.4 R192, [R233+0x8080] ;  /* 0x00808000e9c0783b */ /* 0x000fe60000000200 */
[C---:B---3--:R-:W-:Y:S05]  /*6c10*/  HMMA.16816.F32.BF16 R8, R44.reuse, R16, RZ ;  /* 0x000000102c08723c */ /* 0x048fea00000418ff */
[----:B------:R-:W1:Y:S03]  /*6c20*/  LDSM.16.M88.4 R196, [R235] ;  /* 0x00000000ebc4783b */ /* 0x000e660000000200 */
[-C--:B------:R-:W-:Y:S05]  /*6c30*/  HMMA.16816.F32.BF16 R12, R44, R18.reuse, RZ ;  /* 0x000000122c0c723c */ /* 0x080fea00000418ff */
[----:B------:R-:W3:Y:S03]  /*6c40*/  LDSM.16.M88.4 R200, [R233+0xa080] ;  /* 0x00a08000e9c8783b */ /* 0x000ee60000000200 */
[C---:B------:R-:W-:Y:S05]  /*6c50*/  HMMA.16816.F32.BF16 R16, R48.reuse, R18, RZ ;  /* 0x000000123010723c */ /* 0x040fea00000418ff */
[----:B------:R-:W1:Y:S03]  /*6c60*/  LDSM.16.M88.4 R204, [R241] ;  /* 0x00000000f1cc783b */ /* 0x000e660000000200 */
[-C--:B----4-:R-:W-:Y:S05]  /*6c70*/  HMMA.16816.F32.BF16 R20, R48, R32.reuse, RZ ;  /* 0x000000203014723c */ /* 0x090fea00000418ff */
[----:B------:R-:W4:Y:S03]  /*6c80*/  LDSM.16.M88.4 R208, [R240] ;  /* 0x00000000f0d0783b */ /* 0x000f260000000200 */
[C---:B------:R-:W-:Y:S08]  /*6c90*/  HMMA.16816.F32.BF16 R24, R44.reuse, R32, RZ ;  /* 0x000000202c18723c */ /* 0x040ff000000418ff */
[-C--:B------:R-:W-:Y:S08]  /*6ca0*/  HMMA.16816.F32.BF16 R28, R44, R34.reuse, RZ ;  /* 0x000000222c1c723c */ /* 0x080ff000000418ff */
[C---:B------:R-:W-:Y:S04]  /*6cb0*/  HMMA.16816.F32.BF16 R32, R48.reuse, R34, RZ ;  /* 0x000000223020723c */ /* 0x040fe800000418ff */
[----:B--2---:R-:W-:Y:S05]  /*6cc0*/  @!P6 MOV R3, R39 ;  /* 0x000000270003e202 */ /* 0x004fea0000000f00 */
[----:B------:R-:W-:Y:S02]  /*6cd0*/  @!P6 IMAD.WIDE.U32 R2, R36, 0x30, R2 ;  /* 0x000000302402e825 */ /* 0x000fe400078e0002 */
[-C--:B------:R-:W-:Y:S03]  /*6ce0*/  HMMA.16816.F32.BF16 R36, R48, R140.reuse, RZ ;  /* 0x0000008c3024723c */ /* 0x080fe600000418ff */
[----:B------:R-:W-:Y:S02]  /*6cf0*/  @!P6 IADD3 R133, R3, R0, RZ ;  /* 0x000000000385e210 */ /* 0x000fe40007ffe0ff */
[C---:B------:R-:W-:Y:S02]  /*6d00*/  @!P6 SHF.L.U32 R0, R2.reuse, 0x1, RZ ;  /* 0x000000010200e819 */ /* 0x040fe400000006ff */
[----:B------:R-:W-:Y:S01]  /*6d10*/  @!P6 SHF.L.U64.HI R133, R2, 0x1, R133 ;  /* 0x000000010285e819 */ /* 0x000fe20000010285 */
[C---:B------:R-:W-:Y:S04]  /*6d20*/  HMMA.16816.F32.BF16 R40, R44.reuse, R140, RZ ;  /* 0x0000008c2c28723c */ /* 0x040fe800000418ff */
[C---:B------:R-:W-:Y:S02]  /*6d30*/  @!P6 IADD3 R136, P0, R0.reuse, c[0x0][0x1f8], RZ ;  /* 0x00007e000088ea10 */ /* 0x040fe40007f1e0ff */
[----:B------:R-:W-:Y:S02]  /*6d40*/  @!P6 IADD3 R0, P5, R0, 0x80, RZ ;  /* 0x000000800000e810 */ /* 0x000fe40007fbe0ff */
[-C--:B------:R-:W-:Y:S01]  /*6d50*/  HMMA.16816.F32.BF16 R44, R44, R142.reuse, RZ ;  /* 0x0000008e2c2c723c */ /* 0x080fe200000418ff */
[----:B------:R-:W-:Y:S03]  /*6d60*/  @!P6 IADD3.X R137, R133, c[0x0][0x1fc], RZ, P0, !PT ;  /* 0x00007f008589ea10 */ /* 0x000fe600007fe4ff */
[----:B------:R-:W-:Y:S02]  /*6d70*/  @!P6 IADD3 R212, P2, R0, c[0x0][0x1f8], RZ ;  /* 0x00007e0000d4ea10 */ /* 0x000fe40007f5e0ff */
[----:B------:R-:W-:Y:S01]  /*6d80*/  @!PT LDS RZ, [RZ] ;  /* 0x00000000fffff984 */ /* 0x000fe20000000800 */
[----:B------:R-:W-:Y:S01]  /*6d90*/  @!PT LDS RZ, [RZ] ;  /* 0x00000000fffff984 */ /* 0x000fe20000000800 */
[----:B------:R-:W-:Y:S01]  /*6da0*/  @!PT LDS RZ, [RZ] ;  /* 0x00000000fffff984 */ /* 0x000fe20000000800 */
[----:B------:R2:W-:Y:S01]  /*6db0*/  @!P6 LDGSTS.E.BYPASS.LTC128B.128 [R243+0x2080], [R136.64], !P4 ;  /* 0x0208000088f3efae */ /* 0x0005e2000e101d4e */
[----:B------:R-:W-:Y:S01]  /*6dc0*/  @!P6 IADD3 R2, P1, R136, UR10, RZ ;  /* 0x0000000a8802ec10 */ /* 0x000fe2000ff3e0ff */
[----:B------:R-:W-:Y:S04]  /*6dd0*/  HMMA.16816.F32.BF16 R48, R48, R142, RZ ;  /* 0x0000008e3030723c */ /* 0x000fe800000418ff */
[----:B------:R-:W-:Y:S02]  /*6de0*/  @!P6 IADD3.X R213, RZ, c[0x0][0x1fc], R133, P2, P5 ;  /* 0x00007f00ffd5ea10 */ /* 0x000fe400017ea485 */
[----:B------:R-:W-:Y:S02]  /*6df0*/  @!P6 IADD3.X R3, R137, UR11, RZ, P1, !PT ;  /* 0x0000000b8903ec10 */ /* 0x000fe40008ffe4ff */
[-C--:B-1----:R-:W-:Y:S01]  /*6e00*/  HMMA.16816.F32.BF16 R4, R192, R196.reuse, R4 ;  /* 0x000000c4c004723c */ /* 0x082fe20000041804 */
[----:B------:R1:W-:Y:S04]  /*6e10*/  @!P6 LDGSTS.E.BYPASS.LTC128B.128 [R243+0x3880], [R212.64], !P3 ;  /* 0x03880000d4f3efae */ /* 0x0003e8000d901d4e */
[----:B------:R-:W-:Y:S03]  /*6e20*/  @!P6 IADD3 R140, P0, R2, UR10, RZ ;  /* 0x0000000a028cec10 */ /* 0x000fe6000ff1e0ff */
[C---:B---3--:R-:W-:Y:S01]  /*6e30*/  HMMA.16816.F32.BF16 R8, R200.reuse, R196, R8 ;  /* 0x000000c4c808723c */ /* 0x048fe20000041808 */
[----:B------:R3:W-:Y:S03]  /*6e40*/  @!P6 LDGSTS.E.BYPASS.LTC128B.128 [R243+0x2880], [R2.64], !P4 ;  /* 0x0288000002f3efae */ /* 0x0007e6000e101d4e */
[----:B------:R-:W-:Y:S02]  /*6e50*/  @!P6 IADD3.X R141, R3, UR11, RZ, P0, !PT ;  /* 0x0000000b038dec10 */ /* 0x000fe400087fe4ff */
[----:B------:R-:W-:Y:S02]  /*6e60*/  MOV R245, c[0x0][0x1e4] ;  /* 0x0000790000f57a02 */ /* 0x000fe40000000f00 */
[-C--:B------:R-:W-:Y:S01]  /*6e70*/  HMMA.16816.F32.BF16 R12, R200, R198.reuse, R12 ;  /* 0x000000c6c80c723c */ /* 0x080fe2000004180c */
[----:B------:R3:W-:Y:S07]  /*6e80*/  @!P6 LDGSTS.E.BYPASS.LTC128B.128 [R243+0x4080], [R2.64+0x80], !P3 ;  /* 0x0408008002f3efae */ /* 0x0007ee000d901d4e */
[C---:B------:R-:W-:Y:S01]  /*6e90*/  HMMA.16816.F32.BF16 R16, R192.reuse, R198, R16 ;  /* 0x000000c6c010723c */ /* 0x040fe20000041810 */
[----:B------:R2:W-:Y:S07]  /*6ea0*/  @!P6 LDGSTS.E.BYPASS.LTC128B.128 [R243+0x3080], [R140.64], !P4 ;  /* 0x030800008cf3efae */ /* 0x0005ee000e101d4e */
[-C--:B------:R-:W-:Y:S01]  /*6eb0*/  HMMA.16816.F32.BF16 R20, R192, R204.reuse, R20 ;  /* 0x000000ccc014723c */ /* 0x080fe20000041814 */
[----:B------:R2:W-:Y:S02]  /*6ec0*/  @!P6 LDGSTS.E.BYPASS.LTC128B.128 [R243+0x4880], [R140.64+0x80], !P3 ;  /* 0x048800808cf3efae */ /* 0x0005e4000d901d4e */
[C---:B------:R-:W-:Y:S05]  /*6ed0*/  ISETP.GT.AND P6, PT, R242.reuse, UR8, PT ;  /* 0x00000008f2007c0c */ /* 0x040fea000bfc4270 */
[C---:B------:R-:W-:Y:S01]  /*6ee0*/  HMMA.16816.F32.BF16 R24, R200.reuse, R204, R24 ;  /* 0x000000ccc818723c */ /* 0x040fe20000041818 */
[----:B-1----:R-:W-:Y:S07]  /*6ef0*/  LDSM.16.M88.4 R212, [R230+0x5080] ;  /* 0x00508000e6d4783b */ /* 0x002fee0000000200 */
[-C--:B------:R-:W-:Y:S01]  /*6f00*/  HMMA.16816.F32.BF16 R28, R200, R206.reuse, R28 ;  /* 0x000000cec81c723c */ /* 0x080fe2000004181c */
[----:B------:R-:W0:Y:S03]  /*6f10*/  LDGDEPBAR ;  /* 0x00000000000079af */ /* 0x000e260000000000 */
[----:B------:R-:W-:Y:S02]  /*6f20*/  @P6 IADD3 R0, R242, -0x1, RZ ;  /* 0xfffffffff2006810 */ /* 0x000fe40007ffe0ff */
[----:B---3--:R-:W-:Y:S02]  /*6f30*/  @P6 MOV R3, R247 ;  /* 0x000000f700036202 */ /* 0x008fe40000000f00 */
[C---:B------:R-:W-:Y:S01]  /*6f40*/  HMMA.16816.F32.BF16 R32, R192.reuse, R206, R32 ;  /* 0x000000cec020723c */ /* 0x040fe20000041820 */
[----:B------:R-:W-:Y:S03]  /*6f50*/  LDSM.16.M88.4 R216, [R232+0xa080] ;  /* 0x00a08000e8d8783b */ /* 0x000fe60000000200 */
[----:B------:R-:W-:Y:S04]  /*6f60*/  @P6 SHF.R.S32.HI R2, RZ, 0x1f, R0 ;  /* 0x0000001fff026819 */ /* 0x000fe80000011400 */
[-C--:B----4-:R-:W-:Y:S01]  /*6f70*/  HMMA.16816.F32.BF16 R36, R192, R208.reuse, R36 ;  /* 0x000000d0c024723c */ /* 0x090fe20000041824 */
[----:B--2---:R-:W1:Y:S03]  /*6f80*/  LDSM.16.M88.4 R140, [R232+0x8080] ;  /* 0x00808000e88c783b */ /* 0x004e660000000200 */
[----:B------:R-:W-:Y:S04]  /*6f90*/  @P6 IMAD R2, R2, c[0x0][0x1e0], RZ ;  /* 0x0000780002026a24 */ /* 0x000fe800078e02ff */
[C---:B------:R-:W-:Y:S01]  /*6fa0*/  HMMA.16816.F32.BF16 R40, R200.reuse, R208, R40 ;  /* 0x000000d0c828723c */ /* 0x040fe20000041828 */
[----:B------:R-:W2:Y:S03]  /*6fb0*/  LDSM.16.M88.4 R220, [R230+0x5880] ;  /* 0x00588000e6dc783b */ /* 0x000ea60000000200 */
[----:B------:R-:W-:Y:S04]  /*6fc0*/  @P6 IMAD R2, R0, c[0x0][0x1e4], R2 ;  /* 0x0000790000026a24 */ /* 0x000fe800078e0202 */
[-C--:B------:R-:W-:Y:S01]  /*6fd0*/  HMMA.16816.F32.BF16 R44, R200, R210.reuse, R44 ;  /* 0x000000d2c82c723c */ /* 0x080fe2000004182c */
[----:B------:R-:W3:Y:S07]  /*6fe0*/  LDSM.16.M88.4 R196, [R230+0x6080] ;  /* 0x00608000e6c4783b */ /* 0x000eee0000000200 */
[----:B------:R-:W-:Y:S01]  /*6ff0*/  HMMA.16816.F32.BF16 R48, R192, R210, R48 ;  /* 0x000000d2c030723c */ /* 0x000fe20000041830 */
[----:B------:R-:W-:Y:S08]  /*7000*/  LDSM.16.M88.4 R200, [R234+0x8080] ;  /* 0x00808000eac8783b */ /* 0x000ff00000000200 */
[----:B------:R-:W4:Y:S01]  /*7010*/  LDSM.16.M88.4 R204, [R229] ;  /* 0x00000000e5cc783b */ /* 0x000f220000000200 */
[-C--:B-1----:R-:W-:Y:S07]  /*7020*/  HMMA.16816.F32.BF16 R4, R140, R212.reuse, R4 ;  /* 0x000000d48c04723c */ /* 0x082fee0000041804 */
[----:B------:R-:W1:Y:S01]  /*7030*/  LDSM.16.M88.4 R192, [R234+0xa080] ;  /* 0x00a08000eac0783b */ /* 0x000e620000000200 */
[C---:B------:R-:W-:Y:S07]  /*7040*/  HMMA.16816.F32.BF16 R8, R216.reuse, R212, R8 ;  /* 0x000000d4d808723c */ /* 0x040fee0000041808 */
[----:B------:R-:W1:Y:S01]  /*7050*/  LDSM.16.M88.4 R208, [R229+0x800] ;  /* 0x00080000e5d0783b */ /* 0x000e620000000200 */
[-C--:B------:R-:W-:Y:S08]  /*7060*/  HMMA.16816.F32.BF16 R12, R216, R214.reuse, R12 ;  /* 0x000000d6d80c723c */ /* 0x080ff0000004180c */
[C---:B------:R-:W-:Y:S01]  /*7070*/  HMMA.16816.F32.BF16 R16, R140.reuse, R214, R16 ;  /* 0x000000d68c10723c */ /* 0x040fe20000041810 */
[----:B------:R-:W1:Y:S07]  /*7080*/  LDSM.16.M88.4 R212, [R229+0x1000] ;  /* 0x00100000e5d4783b */ /* 0x000e6e0000000200 */
[-C--:B--2---:R-:W-:Y:S08]  /*7090*/  HMMA.16816.F32.BF16 R20, R140, R220.reuse, R20 ;  /* 0x000000dc8c14723c */ /* 0x084ff00000041814 */
[C---:B------:R-:W-:Y:S08]  /*70a0*/  HMMA.16816.F32.BF16 R24, R216.reuse, R220, R24 ;  /* 0x000000dcd818723c */ /* 0x040ff00000041818 */
[-C--:B------:R-:W-:Y:S08]  /*70b0*/  HMMA.16816.F32.BF16 R28, R216, R222.reuse, R28 ;  /* 0x000000ded81c723c */ /* 0x080ff0000004181c */
[C---:B------:R-:W-:Y:S01]  /*70c0*/  HMMA.16816.F32.BF16 R32, R140.reuse, R222, R32 ;  /* 0x000000de8c20723c */ /* 0x040fe20000041820 */
[----:B------:R-:W-:Y:S07]  /*70d0*/  LDSM.16.M88.4 R220, [R224+0x7080] ;  /* 0x00708000e0dc783b */ /* 0x000fee0000000200 */
[-C--:B---3--:R-:W-:Y:S08]  /*70e0*/  HMMA.16816.F32.BF16 R36, R140, R196.reuse, R36 ;  /* 0x000000c48c24723c */ /* 0x088ff00000041824 */
[C---:B------:R-:W-:Y:S08]  /*70f0*/  HMMA.16816.F32.BF16 R40, R216.reuse, R196, R40 ;  /* 0x000000c4d828723c */ /* 0x040ff00000041828 */
[-C--:B------:R-:W-:Y:S01]  /*7100*/  HMMA.16816.F32.BF16 R44, R216, R198.reuse, R44 ;  /* 0x000000c6d82c723c */ /* 0x080fe2000004182c */
[----:B------:R-:W-:Y:S07]  /*7110*/  LDSM.16.M88.4 R216, [R231+0xe080] ;  /* 0x00e08000e7d8783b */ /* 0x000fee0000000200 */
[----:B------:R-:W-:Y:S01]  /*7120*/  HMMA.16816.F32.BF16 R48, R140, R198, R48 ;  /* 0x000000c68c30723c */ /* 0x000fe20000041830 */
[----:B------:R-:W-:Y:S07]  /*7130*/  LDSM.16.M88.4 R140, [R231+0xc080] ;  /* 0x00c08000e78c783b */ /* 0x000fee0000000200 */
[-C--:B----4-:R-:W-:Y:S01]  /*7140*/  HMMA.16816.F32.BF16 R4, R200, R204.reuse, R4 ;  /* 0x000000ccc804723c */ /* 0x090fe20000041804 */
[----:B------:R-:W2:Y:S07]  /*7150*/  LDSM.16.M88.4 R196, [R224+0x6880] ;  /* 0x00688000e0c4783b */ /* 0x000eae0000000200 */
[C---:B-1----:R-:W-:Y:S08]  /*7160*/  HMMA.16816.F32.BF16 R8, R192.reuse, R204, R8 ;  /* 0x000000ccc008723c */ /* 0x042ff00000041808 */
[-C--:B------:R-:W-:Y:S08]  /*7170*/  HMMA.16816.F32.BF16 R12, R192, R206.reuse, R12 ;  /* 0x000000cec00c723c */ /* 0x080ff0000004180c */
[C---:B------:R-:W-:Y:S01]  /*7180*/  HMMA.16816.F32.BF16 R16, R200.reuse, R206, R16 ;  /* 0x000000cec810723c */ /* 0x040fe20000041810 */
[----:B------:R-:W-:Y:S07]  /*7190*/  LDSM.16.M88.4 R204, [R239] ;  /* 0x00000000efcc783b */ /* 0x000fee0000000200 */
        /* <DEDUP_REMOVED lines=8> */
[----:B------:R-:W1:Y:S07]  /*7220*/  LDSM.16.M88.4 R192, [R224+0x7880] ;  /* 0x00788000e0c0783b */ /* 0x000e6e0000000200 */
[----:B------:R-:W-:Y:S01]  /*7230*/  HMMA.16816.F32.BF16 R48, R200, R214, R48 ;  /* 0x000000d6c830723c */ /* 0x000fe20000041830 */
[----:B------:R-:W3:Y:S07]  /*7240*/  LDSM.16.M88.4 R200, [R233+0xc080] ;  /* 0x00c08000e9c8783b */ /* 0x000eee0000000200 */
[-C--:B--2---:R-:W-:Y:S01]  /*7250*/  HMMA.16816.F32.BF16 R4, R140, R196.reuse, R4 ;  /* 0x000000c48c04723c */ /* 0x084fe20000041804 */
[----:B------:R-:W-:Y:S07]  /*7260*/  LDSM.16.M88.4 R212, [R237] ;  /* 0x00000000edd4783b */ /* 0x000fee0000000200 */
[C---:B------:R-:W-:Y:S08]  /*7270*/  HMMA.16816.F32.BF16 R8, R216.reuse, R196, R8 ;  /* 0x000000c4d808723c */ /* 0x040ff00000041808 */
[-C--:B------:R-:W-:Y:S08]  /*7280*/  HMMA.16816.F32.BF16 R12, R216, R198.reuse, R12 ;  /* 0x000000c6d80c723c */ /* 0x080ff0000004180c */
[C---:B------:R-:W-:Y:S01]  /*7290*/  HMMA.16816.F32.BF16 R16, R140.reuse, R198, R16 ;  /* 0x000000c68c10723c */ /* 0x040fe20000041810 */
[----:B------:R-:W2:Y:S07]  /*72a0*/  LDSM.16.M88.4 R196, [R238] ;  /* 0x00000000eec4783b */ /* 0x000eae0000000200 */
[-C--:B------:R-:W-:Y:S08]  /*72b0*/  HMMA.16816.F32.BF16 R20, R140, R220.reuse, R20 ;  /* 0x000000dc8c14723c */ /* 0x080ff00000041814 */
[C---:B------:R-:W-:Y:S08]  /*72c0*/  HMMA.16816.F32.BF16 R24, R216.reuse, R220, R24 ;  /* 0x000000dcd818723c */ /* 0x040ff00000041818 */
[-C--:B------:R-:W-:Y:S08]  /*72d0*/  HMMA.16816.F32.BF16 R28, R216, R222.reuse, R28 ;  /* 0x000000ded81c723c */ /* 0x080ff0000004181c */
[C---:B------:R-:W-:Y:S01]  /*72e0*/  HMMA.16816.F32.BF16 R32, R140.reuse, R222, R32 ;  /* 0x000000de8c20723c */ /* 0x040fe20000041820 */
[----:B------:R-:W-:Y:S07]  /*72f0*/  LDSM.16.M88.4 R220, [R229+0x1800] ;  /* 0x00180000e5dc783b */ /* 0x000fee0000000200 */
[-C--:B-1----:R-:W-:Y:S08]  /*7300*/  HMMA.16816.F32.BF16 R36, R140, R192.reuse, R36 ;  /* 0x000000c08c24723c */ /* 0x082ff00000041824 */
[C---:B------:R-:W-:Y:S08]  /*7310*/  HMMA.16816.F32.BF16 R40, R216.reuse, R192, R40 ;  /* 0x000000c0d828723c */ /* 0x040ff00000041828 */
[-C--:B------:R-:W-:Y:S01]  /*7320*/  HMMA.16816.F32.BF16 R44, R216, R194.reuse, R44 ;  /* 0x000000c2d82c723c */ /* 0x080fe2000004182c */
[----:B------:R-:W-:Y:S07]  /*7330*/  LDSM.16.M88.4 R216, [R230+0x7880] ;  /* 0x00788000e6d8783b */ /* 0x000fee0000000200 */
[----:B------:R-:W-:Y:S01]  /*7340*/  HMMA.16816.F32.BF16 R48, R140, R194, R48 ;  /* 0x000000c28c30723c */ /* 0x000fe20000041830 */
[----:B------:R-:W-:Y:S07]  /*7350*/  LDSM.16.M88.4 R140, [R232+0xc080] ;  /* 0x00c08000e88c783b */ /* 0x000fee0000000200 */
[-C--:B---3--:R-:W-:Y:S01]  /*7360*/  HMMA.16816.F32.BF16 R4, R200, R204.reuse, R4 ;  /* 0x000000ccc804723c */ /* 0x088fe20000041804 */
[----:B------:R-:W1:Y:S07]  /*7370*/  LDSM.16.M88.4 R192, [R230+0x6880] ;  /* 0x00688000e6c0783b */ /* 0x000e6e0000000200 */
[C---:B------:R-:W-:Y:S08]  /*7380*/  HMMA.16816.F32.BF16 R8, R208.reuse, R204, R8 ;  /* 0x000000ccd008723c */ /* 0x040ff00000041808 */
        /* <DEDUP_REMOVED lines=10> */
[-C--:B------:R-:W-:Y:S01]  /*7430*/  HMMA.16816.F32.BF16 R44, R208, R214.reuse, R44 ;  /* 0x000000d6d02c723c */ /* 0x080fe2000004182c */
[----:B------:R-:W3:Y:S07]  /*7440*/  LDSM.16.M88.4 R208, [R234+0xc080] ;  /* 0x00c08000ead0783b */ /* 0x000eee0000000200 */
[----:B------:R-:W-:Y:S01]  /*7450*/  HMMA.16816.F32.BF16 R48, R200, R214, R48 ;  /* 0x000000d6c830723c */ /* 0x000fe20000041830 */
[----:B------:R-:W4:Y:S07]  /*7460*/  LDSM.16.M88.4 R200, [R236+0xe080] ;  /* 0x00e08000ecc8783b */ /* 0x000f2e0000000200 */
[-C--:B-1----:R-:W-:Y:S08]  /*7470*/  HMMA.16816.F32.BF16 R4, R140, R192.reuse, R4 ;  /* 0x000000c08c04723c */ /* 0x082ff00000041804 */
[C---:B--2---:R-:W-:Y:S08]  /*7480*/  HMMA.16816.F32.BF16 R8, R196.reuse, R192, R8 ;  /* 0x000000c0c408723c */ /* 0x044ff00000041808 */
[-C--:B------:R-:W-:Y:S08]  /*7490*/  HMMA.16816.F32.BF16 R12, R196, R194.reuse, R12 ;  /* 0x000000c2c40c723c */ /* 0x080ff0000004180c */
[C---:B------:R-:W-:Y:S08]  /*74a0*/  HMMA.16816.F32.BF16 R16, R140.reuse, R194, R16 ;  /* 0x000000c28c10723c */ /* 0x040ff00000041810 */
[-C--:B------:R-:W-:Y:S08]  /*74b0*/  HMMA.16816.F32.BF16 R20, R140, R204.reuse, R20 ;  /* 0x000000cc8c14723c */ /* 0x080ff00000041814 */
[C---:B------:R-:W-:Y:S08]  /*74c0*/  HMMA.16816.F32.BF16 R24, R196.reuse, R204, R24 ;  /* 0x000000ccc418723c */ /* 0x040ff00000041818 */
[-C--:B------:R-:W-:Y:S08]  /*74d0*/  HMMA.16816.F32.BF16 R28, R196, R206.reuse, R28 ;  /* 0x000000cec41c723c */ /* 0x080ff0000004181c */
[C---:B------:R-:W-:Y:S08]  /*74e0*/  HMMA.16816.F32.BF16 R32, R140.reuse, R206, R32 ;  /* 0x000000ce8c20723c */ /* 0x040ff00000041820 */
[-C--:B------:R-:W-:Y:S08]  /*74f0*/  HMMA.16816.F32.BF16 R36, R140, R216.reuse, R36 ;  /* 0x000000d88c24723c */ /* 0x080ff00000041824 */
[C---:B------:R-:W-:Y:S08]  /*7500*/  HMMA.16816.F32.BF16 R40, R196.reuse, R216, R40 ;  /* 0x000000d8c428723c */ /* 0x040ff00000041828 */
[-C--:B------:R-:W-:Y:S08]  /*7510*/  HMMA.16816.F32.BF16 R44, R196, R218.reuse, R44 ;  /* 0x000000dac42c723c */ /* 0x080ff0000004182c */
[----:B------:R-:W-:Y:S08]  /*7520*/  HMMA.16816.F32.BF16 R48, R140, R218, R48 ;  /* 0x000000da8c30723c */ /* 0x000ff00000041830 */
[-C--:B---3--:R-:W-:Y:S08]  /*7530*/  HMMA.16816.F32.BF16 R4, R208, R220.reuse, R4 ;  /* 0x000000dcd004723c */ /* 0x088ff00000041804 */
[C---:B----4-:R-:W-:Y:S08]  /*7540*/  HMMA.16816.F32.BF16 R8, R200.reuse, R220, R8 ;  /* 0x000000dcc808723c */ /* 0x050ff00000041808 */
        /* <DEDUP_REMOVED lines=20> */
[----:B------:R4:W1:Y:S10]  /*7690*/  MUFU.TANH R199, R7 ;  /* 0x0000000700c77308 */ /* 0x0008740000002400 */
[----:B------:R-:W1:Y:S10]  /*76a0*/  MUFU.TANH R218, R8 ;  /* 0x0000000800da7308 */ /* 0x000e740000002400 */
[----:B------:R-:W1:Y:S01]  /*76b0*/  MUFU.TANH R215, R9 ;  /* 0x0000000900d77308 */ /* 0x000e620000002400 */
[----:B----4-:R-:W4:Y:S09]  /*76c0*/  LDSM.16.M88.4 R4, [R229+0x2000] ;  /* 0x00200000e504783b */ /* 0x010f320000000200 */
[----:B------:R-:W1:Y:S10]  /*76d0*/  MUFU.TANH R220, R10 ;  /* 0x0000000a00dc7308 */ /* 0x000e740000002400 */
[----:B------:R1:W1:Y:S10]  /*76e0*/  MUFU.TANH R219, R11 ;  /* 0x0000000b00db7308 */ /* 0x0002740000002400 */
[----:B------:R2:W2:Y:S10]  /*76f0*/  MUFU.TANH R212, R12 ;  /* 0x0000000c00d47308 */ /* 0x0004b40000002400 */
[----:B------:R-:W3:Y:S01]  /*7700*/  MUFU.TANH R136, R17 ;  /* 0x0000001100887308 */ /* 0x000ee20000002400 */
[----:B-1----:R-:W1:Y:S01]  /*7710*/  LDSM.16.M88.4 R8, [R229+0x2800] ;  /* 0x00280000e508783b */ /* 0x002e620000000200 */
[-C--:B----4-:R-:W-:Y:S01]  /*7720*/  HMMA.16816.F32.BF16 R20, R208, R4.reuse, R20 ;  /* 0x00000004d014723c */ /* 0x090fe20000041814 */
[----:B------:R-:W-:Y:S07]  /*7730*/  DEPBAR.LE SB0, 0x0 ;  /* 0x000080000000791a */ /* 0x000fee0000000000 */
[----:B------:R-:W4:Y:S01]  /*7740*/  MUFU.TANH R193, R19 ;  /* 0x0000001300c17308 */ /* 0x000f220000002400 */
[----:B------:R-:W-:Y:S01]  /*7750*/  BAR.SYNC.DEFER_BLOCKING 0x0 ;  /* 0x0000000000007b1d */ /* 0x000fe20000010000 */
[C---:B------:R-:W-:Y:S05]  /*7760*/  HMMA.16816.F32.BF16 R24, R200.reuse, R4, R24 ;  /* 0x00000004c818723c */ /* 0x040fea0000041818 */
[----:B--2---:R-:W-:Y:S03]  /*7770*/  FMUL.FTZ R12, R16, c[0x0][0x320] ;  /* 0x0000c800100c7a20 */ /* 0x004fe60000410000 */
[----:B------:R-:W2:Y:S01]  /*7780*/  MUFU.TANH R205, R13 ;  /* 0x0000000d00cd7308 */ /* 0x000ea20000002400 */
[-C--:B------:R-:W-:Y:S03]  /*7790*/  HMMA.16816.F32.BF16 R28, R200, R6.reuse, R28 ;  /* 0x00000006c81c723c */ /* 0x080fe6000004181c */
[----:B------:R-:W-:Y:S05]  /*77a0*/  @P6 IMAD.WIDE.U32 R4, R0, c[0x0][0x1e0], RZ ;  /* 0x0000780000046a25 */ /* 0x000fea00078e00ff */
[C---:B------:R-:W-:Y:S01]  /*77b0*/  HMMA.16816.F32.BF16 R32, R208.reuse, R6, R32 ;  /* 0x00000006d020723c */ /* 0x040fe20000041820 */
[----:B------:R-:W2:Y:S03]  /*77c0*/  MUFU.TANH R217, R14 ;  /* 0x0000000e00d97308 */ /* 0x000ea60000002400 */
[----:B------:R-:W-:Y:S01]  /*77d0*/  @P6 IADD3 R0, R5, R2, RZ ;  /* 0x0000000205006210 */ /* 0x000fe20007ffe0ff */
[----:B------:R-:W-:Y:S01]  /*77e0*/  FMUL.FTZ R22, R22, c[0x0][0x320] ;  /* 0x0000c80016167a20 */ /* 0x000fe20000410000 */
[----:B------:R2:W2:Y:S01]  /*77f0*/  LDL R5, [R1+0x28] ;  /* 0x0000280001057983 */ /* 0x0004a20000100800 */
[----:B------:R-:W-:Y:S01]  /*7800*/  @P6 MOV R2, R244 ;  /* 0x000000f400026202 */ /* 0x000fe20000000f00 */
[----:B------:R-:W-:Y:S01]  /*7810*/  FMUL.FTZ R20, R20, c[0x0][0x320] ;  /* 0x0000c80014147a20 */ /* 0x000fe20000410000 */
[----:B------:R-:W-:Y:S02]  /*7820*/  MOV R244, c[0x0][0x1e0] ;  /* 0x0000780000f47a02 */ /* 0x000fe40000000f00 */
[----:B------:R3:W2:Y:S01]  /*7830*/  MUFU.TANH R142, R22 ;  /* 0x00000016008e7308 */ /* 0x0006a20000002400 */
[----:B------:R-:W-:Y:S01]  /*7840*/  @P6 IMAD.WIDE.U32 R2, R4, 0x30, R2 ;  /* 0x0000003004026825 */ /* 0x000fe200078e0002 */
[----:B------:R-:W-:Y:S01]  /*7850*/  @P6 SHF.L.U32 R6, R244, 0x5, RZ ;  /* 0x00000005f4066819 */ /* 0x000fe200000006ff */
[-C--:B-1----:R-:W-:Y:S03]  /*7860*/  HMMA.16816.F32.BF16 R36, R208, R8.reuse, R36 ;  /* 0x00000008d024723c */ /* 0x082fe60000041824 */
[----:B------:R-:W-:Y:S02]  /*7870*/  @P6 IMAD R0, R0, 0x30, RZ ;  /* 0x0000003000006824 */ /* 0x000fe400078e02ff */
[----:B------:R-:W-:Y:S02]  /*7880*/  FMUL.FTZ R21, R21, c[0x0][0x320] ;  /* 0x0000c80015157a20 */ /* 0x000fe40000410000 */
[----:B------:R-:W1:Y:S01]  /*7890*/  MUFU.TANH R135, R20 ;  /* 0x0000001400877308 */ /* 0x000e620000002400 */
[----:B------:R-:W-:Y:S01]  /*78a0*/  FMUL.FTZ R26, R26, c[0x0][0x320] ;  /* 0x0000c8001a1a7a20 */ /* 0x000fe20000410000 */
[C---:B------:R-:W-:Y:S04]  /*78b0*/  HMMA.16816.F32.BF16 R40, R200.reuse, R8, R40 ;  /* 0x00000008c828723c */ /* 0x040fe80000041828 */
[----:B------:R-:W-:Y:S01]  /*78c0*/  @P6 IADD3 R4, R3, R0, RZ ;  /* 0x0000000003046210 */ /* 0x000fe20007ffe0ff */
[----:B------:R-:W-:Y:S01]  /*78d0*/  FMUL.FTZ R27, R27, c[0x0][0x320] ;  /* 0x0000c8001b1b7a20 */ /* 0x000fe20000410000 */
[----:B------:R-:W-:Y:S01]  /*78e0*/  @P6 SHF.L.U32 R0, R2, 0x1, RZ ;  /* 0x0000000102006819 */ /* 0x000fe200000006ff */
[----:B------:R-:W-:Y:S01]  /*78f0*/  FMUL.FTZ R28, R28, c[0x0][0x320] ;  /* 0x0000c8001c1c7a20 */ /* 0x000fe20000410000 */
[----:B------:R1:W1:Y:S01]  /*7900*/  MUFU.TANH R133, R21 ;  /* 0x0000001500857308 */ /* 0x0002620000002400 */
[-C--:B------:R-:W-:Y:S03]  /*7910*/  HMMA.16816.F32.BF16 R44, R200, R10.reuse, R44 ;  /* 0x0000000ac82c723c */ /* 0x080fe6000004182c */
[----:B------:R-:W-:Y:S01]  /*7920*/  @P6 SHF.L.U64.HI R4, R2, 0x1, R4 ;  /* 0x0000000102046819 */ /* 0x000fe20000010204 */
[----:B------:R-:W-:Y:S01]  /*7930*/  FMUL.FTZ R29, R29, c[0x0][0x320] ;  /* 0x0000c8001d1d7a20 */ /* 0x000fe20000410000 */
[----:B------:R-:W-:Y:S01]  /*7940*/  @P6 IADD3 R2, P0, R0, c[0x0][0x1c8], RZ ;  /* 0x0000720000026a10 */ /* 0x000fe20007f1e0ff */
[----:B------:R-:W-:Y:S01]  /*7950*/  FMUL.FTZ R30, R30, c[0x0][0x320] ;  /* 0x0000c8001e1e7a20 */ /* 0x000fe20000410000 */
[----:B------:R-:W-:Y:S01]  /*7960*/  @P6 IADD3 R0, P5, R0, 0x80, RZ ;  /* 0x0000008000006810 */ /* 0x000fe20007fbe0ff */
[----:B------:R-:W-:Y:S01]  /*7970*/  HMMA.16816.F32.BF16 R48, R208, R10, R48 ;  /* 0x0000000ad030723c */ /* 0x000fe20000041830 */
[----:B------:R4:W2:Y:S01]  /*7980*/  MUFU.TANH R207, R26 ;  /* 0x0000001a00cf7308 */ /* 0x0008a20000002400 */
[----:B------:R-:W2:Y:S02]  /*7990*/  LDL R10, [R1+0x18] ;  /* 0x00001800010a7983 */ /* 0x000ea40000100800 */
[----:B---3--:R-:W-:Y:S01]  /*79a0*/  FMUL.FTZ R22, R36, c[0x0][0x320] ;  /* 0x0000c80024167a20 */ /* 0x008fe20000410000 */
[----:B------:R-:W-:Y:S01]  /*79b0*/  @P6 IADD3.X R3, R4, c[0x0][0x1cc], RZ, P0, !PT ;  /* 0x0000730004036a10 */ /* 0x000fe200007fe4ff */
[----:B------:R-:W3:Y:S01]  /*79c0*/  LDL R36, [R1] ;  /* 0x0000000001247983 */ /* 0x000ee20000100800 */
[----:B------:R-:W-:Y:S01]  /*79d0*/  @P6 IADD3 R8, P2, R0, c[0x0][0x1c8], RZ ;  /* 0x0000720000086a10 */ /* 0x000fe20007f5e0ff */
[----:B------:R-:W-:Y:S01]  /*79e0*/  FMUL.FTZ R31, R31, c[0x0][0x320] ;  /* 0x0000c8001f1f7a20 */ /* 0x000fe20000410000 */
[----:B------:R-:W-:Y:S01]  /*79f0*/  @P6 SHF.L.U64.HI R0, R244, 0x5, R245 ;  /* 0x00000005f4006819 */ /* 0x000fe200000102f5 */
[----:B------:R-:W-:Y:S01]  /*7a00*/  @!PT LDS RZ, [RZ] ;  /* 0x00000000fffff984 */ /* 0x000fe20000000800 */
[----:B------:R-:W-:Y:S01]  /*7a10*/  @!PT LDS RZ, [RZ] ;  /* 0x00000000fffff984 */ /* 0x000fe20000000800 */
[----:B------:R-:W-:Y:S01]  /*7a20*/  @!PT LDS RZ, [RZ] ;  /* 0x00000000fffff984 */ /* 0x000fe20000000800 */
[----:B------:R4:W-:Y:S01]  /*7a30*/  @P6 LDGSTS.E.BYPASS.LTC128B.128 [R243+0x5080], [R2.64], !P4 ;  /* 0x0508000002f36fae */ /* 0x0009e2000e101d4e */
[----:B------:R4:W2:Y:S01]  /*7a40*/  MUFU.TANH R206, R27 ;  /* 0x0000001b00ce7308 */ /* 0x0008a20000002400 */
[----:B------:R-:W-:Y:S01]  /*7a50*/  @P6 IADD3.X R9, RZ, c[0x0][0x1cc], R4, P2, P5 ;  /* 0x00007300ff096a10 */ /* 0x000fe200017ea404 */
[----:B------:R-:W-:Y:S01]  /*7a60*/  FMUL.FTZ R34, R34, c[0x0][0x320] ;  /* 0x0000c80022227a20 */ /* 0x000fe20000410000 */
[----:B------:R-:W-:Y:S01]  /*7a70*/  PLOP3.LUT P0, PT, PT, PT, UP3, 0x80, 0x0 ;  /* 0x000000000000781c */ /* 0x000fe20003f0f038 */
[----:B-1----:R-:W-:Y:S02]  /*7a80*/  FMUL.FTZ R21, R37, c[0x0][0x320] ;  /* 0x0000c80025157a20 */ /* 0x002fe40000410000 */
[----:B------:R-:W-:Y:S01]  /*7a90*/  FMUL.FTZ R42, R42, c[0x0][0x320] ;  /* 0x0000c8002a2a7a20 */ /* 0x000fe20000410000 */
[----:B------:R1:W-:Y:S01]  /*7aa0*/  @P6 LDGSTS.E.BYPASS.LTC128B.128 [R243+0x6880], [R8.64], !P3 ;  /* 0x0688000008f36fae */ /* 0x0003e2000d901d4e */
[----:B------:R-:W-:Y:S02]  /*7ab0*/  FMUL.FTZ R43, R43, c[0x0][0x320] ;  /* 0x0000c8002b2b7a20 */ /* 0x000fe40000410000 */
[----:B------:R1:W1:Y:S01]  /*7ac0*/  MUFU.TANH R140, R28 ;  /* 0x0000001c008c7308 */ /* 0x0002620000002400 */
[----:B------:R-:W-:Y:S02]  /*7ad0*/  FMUL.FTZ R46, R46, c[0x0][0x320] ;  /* 0x0000c8002e2e7a20 */ /* 0x000fe40000410000 */
[----:B------:R-:W-:Y:S02]  /*7ae0*/  FMUL.FTZ R47, R47, c[0x0][0x320] ;  /* 0x0000c8002f2f7a20 */ /* 0x000fe40000410000 */
[----:B----4-:R-:W-:Y:S02]  /*7af0*/  FMUL.FTZ R26, R33, c[0x0][0x320] ;  /* 0x0000c800211a7a20 */ /* 0x010fe40000410000 */
[----:B------:R-:W-:Y:S02]  /*7b00*/  FMUL.FTZ R33, R35, c[0x0][0x320] ;  /* 0x0000c80023217a20 */ /* 0x000fe40000410000 */
[----:B------:R-:W-:Y:S01]  /*7b10*/  FMUL.FTZ R35, R40, c[0x0][0x320] ;  /* 0x0000c80028237a20 */ /* 0x000fe20000410000 */
[----:B------:R4:W2:Y:S01]  /*7b20*/  MUFU.TANH R137, R29 ;  /* 0x0000001d00897308 */ /* 0x0008a20000002400 */
[----:B------:R-:W-:Y:S02]  /*7b30*/  FMUL.FTZ R17, R48, c[0x0][0x320] ;  /* 0x0000c80030117a20 */ /* 0x000fe40000410000 */
[----:B------:R-:W-:Y:S02]  /*7b40*/  FMUL.FTZ R16, R49, c[0x0][0x320] ;  /* 0x0000c80031107a20 */ /* 0x000fe40000410000 */
[----:B------:R-:W-:Y:S01]  /*7b50*/  FMUL.FTZ R27, R32, c[0x0][0x320] ;  /* 0x0000c800201b7a20 */ /* 0x000fe20000410000 */
[----:B------:R-:W-:Y:S01]  /*7b60*/  @P6 IADD3 R2, P1, R2, R6, RZ ;  /* 0x0000000602026210 */ /* 0x000fe20007f3e0ff */
[----:B------:R-:W-:Y:S02]  /*7b70*/  FMUL.FTZ R32, R41, c[0x0][0x320] ;  /* 0x0000c80029207a20 */ /* 0x000fe40000410000 */
[----:B------:R-:W-:Y:S01]  /*7b80*/  FMUL.FTZ R20, R50, c[0x0][0x320] ;  /* 0x0000c80032147a20 */ /* 0x000fe20000410000 */
[----:B------:R4:W2:Y:S01]  /*7b90*/  MUFU.TANH R143, R30 ;  /* 0x0000001e008f7308 */ /* 0x0008a20000002400 */
[----:B------:R-:W-:Y:S01]  /*7ba0*/  @P6 IADD3.X R3, R3, R0, RZ, P1, !PT ;  /* 0x0000000003036210 */ /* 0x000fe20000ffe4ff */
[----:B------:R-:W-:Y:S01]  /*7bb0*/  FMUL.FTZ R19, R51, c[0x0][0x320] ;  /* 0x0000c80033137a20 */ /* 0x000fe20000410000 */
[----:B------:R-:W-:Y:S01]  /*7bc0*/  @P6 IADD3 R6, P2, R2, R6, RZ ;  /* 0x0000000602066210 */ /* 0x000fe20007f5e0ff */
[----:B-1----:R-:W-:Y:S02]  /*7bd0*/  FMUL.FTZ R28, R45, c[0x0][0x320] ;  /* 0x0000c8002d1c7a20 */ /* 0x002fe40000410000 */
[----:B------:R1:W-:Y:S01]  /*7be0*/  @P6 LDGSTS.E.BYPASS.LTC128B.128 [R243+0x5880], [R2.64], !P4 ;  /* 0x0588000002f36fae */ /* 0x0003e2000e101d4e */
[----:B------:R-:W-:Y:S01]  /*7bf0*/  @P6 IADD3.X R7, R3, R0, RZ, P2, !PT ;  /* 0x0000000003076210 */ /* 0x000fe200017fe4ff */
[----:B------:R-:W-:Y:S02]  /*7c00*/  FMUL.FTZ R23, R23, c[0x0][0x320] ;  /* 0x0000c80017177a20 */ /* 0x000fe40000410000 */
[----:B------:R1:W1:Y:S01]  /*7c10*/  MUFU.TANH R213, R31 ;  /* 0x0000001f00d57308 */ /* 0x0002620000002400 */
[----:B------:R-:W-:Y:S02]  /*7c20*/  FMUL.FTZ R24, R24, c[0x0][0x320] ;  /* 0x0000c80018187a20 */ /* 0x000fe40000410000 */
[----:B------:R-:W-:Y:S01]  /*7c30*/  FMUL.FTZ R25, R25, c[0x0][0x320] ;  /* 0x0000c80019197a20 */ /* 0x000fe20000410000 */
[----:B------:R2:W-:Y:S01]  /*7c40*/  @P6 LDGSTS.E.BYPASS.LTC128B.128 [R243+0x7080], [R2.64+0x80], !P3 ;  /* 0x0708008002f36fae */ /* 0x0005e2000d901d4e */
[----:B----4-:R-:W-:Y:S02]  /*7c50*/  FMUL.FTZ R29, R44, c[0x0][0x320] ;  /* 0x0000c8002c1d7a20 */ /* 0x010fe40000410000 */
[----:B------:R-:W-:Y:S03]  /*7c60*/  IMAD R0, R242, -0x30, RZ ;  /* 0xffffffd0f2007824 */ /* 0x000fe600078e02ff */
[----:B------:R4:W2:Y:S02]  /*7c70*/  MUFU.TANH R216, R15 ;  /* 0x0000000f00d87308 */ /* 0x0008a40000002400 */
[----:B------:R3:W-:Y:S01]  /*7c80*/  @P6 LDGSTS.E.BYPASS.LTC128B.128 [R243+0x6080], [R6.64], !P4 ;  /* 0x0608000006f36fae */ /* 0x0007e2000e101d4e */
[----:B------:R-:W-:Y:S07]  /*7c90*/  FMUL.FTZ R30, R39, c[0x0][0x320] ;  /* 0x0000c800271e7a20 */ /* 0x000fee0000410000 */
[----:B------:R-:W2:Y:S01]  /*7ca0*/  MUFU.TANH R12, R12 ;  /* 0x0000000c000c7308 */ /* 0x000ea20000002400 */
[----:B------:R3:W-:Y:S01]  /*7cb0*/  @P6 LDGSTS.E.BYPASS.LTC128B.128 [R243+0x7880], [R6.64+0x80], !P3 ;  /* 0x0788008006f36fae */ /* 0x0007e2000d901d4e */
[----:B-1----:R-:W-:Y:S07]  /*7cc0*/  FMUL.FTZ R31, R38, c[0x0][0x320] ;  /* 0x0000c800261f7a20 */ /* 0x002fee0000410000 */
[----:B------:R-:W0:Y:S01]  /*7cd0*/  LDGDEPBAR ;  /* 0x00000000000079af */ /* 0x000e220000000000 */
[----:B------:R4:W1:Y:S10]  /*7ce0*/  MUFU.TANH R194, R18 ;  /* 0x0000001200c27308 */ /* 0x0008740000002400 */
[----:B------:R4:W1:Y:S10]  /*7cf0*/  MUFU.TANH R141, R23 ;  /* 0x00000017008d7308 */ /* 0x0008740000002400 */
[----:B------:R4:W1:Y:S10]  /*7d00*/  MUFU.TANH R195, R24 ;  /* 0x0000001800c37308 */ /* 0x0008740000002400 */
[----:B------:R4:W1:Y:S10]  /*7d10*/  MUFU.TANH R192, R25 ;  /* 0x0000001900c07308 */ /* 0x0008740000002400 */
        /* <DEDUP_REMOVED lines=19> */
[----:B--2---:R-:W-:Y:S02]  /*7e50*/  @P0 MOV R5, R10 ;  /* 0x0000000a00050202 */ /* 0x004fe40000000f00 */
[----:B------:R-:W-:Y:S02]  /*7e60*/  PLOP3.LUT P0, PT, PT, PT, UP2, 0x40, 0x0 ;  /* 0x000000000000781c */ /* 0x000fe40003f0e828 */
[----:B---3--:R-:W-:Y:S01]  /*7e70*/  IADD3 R7, -R36, 0x1, R0 ;  /* 0x0000000124077810 */ /* 0x008fe20007ffe100 */
[----:B------:R-:W2:Y:S03]  /*7e80*/  SHFL.IDX PT, R4, R5, RZ, 0x1c1f ;  /* 0x001c1fff05047589 */ /* 0x000ea600000e0000 */
[----:B------:R-:W-:Y:S01]  /*7e90*/  IADD3 R7, R7, c[0x0][0x1d0], RZ ;  /* 0x0000740007077a10 */ /* 0x000fe20007ffe0ff */
[----:B------:R-:W3:Y:S03]  /*7ea0*/  MUFU.TANH R19, R19 ;  /* 0x0000001300137308 */ /* 0x000ee60000002400 */
[----:B------:R-:W-:Y:S04]  /*7eb0*/  IADD3 R7, R7, -c[0x0][0x168], RZ ;  /* 0x80005a0007077a10 */ /* 0x000fe80007ffe0ff */
[C---:B------:R-:W-:Y:S02]  /*7ec0*/  IADD3 R6, R7.reuse, c[0x0][0x328], RZ ;  /* 0x0000ca0007067a10 */ /* 0x040fe40007ffe0ff */
[----:B------:R-:W-:Y:S02]  /*7ed0*/  IADD3 R7, R7, UR6, RZ ;  /* 0x0000000607077c10 */ /* 0x000fe4000fffe0ff */
[----:B--2---:R-:W-:Y:S02]  /*7ee0*/  IADD3 R3, R6, R4, RZ ;  /* 0x0000000406037210 */ /* 0x004fe40007ffe0ff */
[----:B------:R-:W-:Y:S01]  /*7ef0*/  IADD3 R2, R4, R7, RZ ;  /* 0x0000000704027210 */ /* 0x000fe20007ffe0ff */
[----:B------:R-:W-:-:S05]  /*7f00*/  @P0 BRA `(.L_x_902) ;  /* 0x0000019000000947 */ /* 0x000fca0003800000 */
[----:B-1--4-:R-:W-:Y:S01]  /*7f10*/  IADD3 R4, R4, c[0x0][0x1d0], RZ ;  /* 0x0000740004047a10 */ /* 0x012fe20007ffe0ff */
        /* <DEDUP_REMOVED lines=13> */
.L_x_904:
[----:B------:R-:W-:Y:S04]  /*7ff0*/  MOV R8, c[0x0][0x32c] ;  /* 0x0000cb0000087a02 */ /* 0x000fe80000000f00 */
[----:B------:R-:W-:Y:S11]  /*8000*/  ISETP.NE.AND P0, PT, R8, 0x1, PT ;  /* 0x000000010800780c */ /* 0x000ff60003f05270 */
[----:B------:R-:W-:Y:S02]  /*8010*/  @!UPT UIADD3 URZ, URZ, URZ, URZ ;  /* 0x0000003f3f3ff290 */ /* 0x000fe4000fffe03f */
[----:B------:R-:W-:Y:S05]  /*8020*/  @P0 IMAD.HI.U32 R8, R4, c[0x0][0x330], RZ ;  /* 0x0000cc0004080a27 */ /* 0x000fea00078e00ff */
[----:B------:R-:W-:Y:S02]  /*8030*/  @P0 SHF.R.U32.HI R4, RZ, c[0x0][0x334], R8 ;  /* 0x0000cd00ff040a19 */ /* 0x000fe40000011608 */
.L_x_905:
[----:B------:R-:W-:Y:S05]  /*8040*/  BSYNC B0 ;  /* 0x0000000000007941 */ /* 0x000fea0003800000 */
.L_x_903:
[----:B------:R-:W-:Y:S04]  /*8050*/  IMAD.IADD R8, R0, 0x1, -R36 ;  /* 0x0000000100087824 */ /* 0x000fe800078e0a24 */
[----:B------:R-:W-:Y:S05]  /*8060*/  IMAD R4, R4, c[0x0][0x32c], R8 ;  /* 0x0000cb0004047a24 */ /* 0x000fea00078e0208 */
[----:B------:R-:W-:Y:S02]  /*8070*/  IADD3 R8, R4, c[0x0][0x32c], RZ ;  /* 0x0000cb0004087a10 */ /* 0x000fe40007ffe0ff */
[----:B------:R-:W-:Y:S02]  /*8080*/  IMNMX R2, R2, R4, !PT ;  /* 0x0000000402027217 */ /* 0x000fe40007800200 */
[----:B------:R-:W-:Y:S02]  /*8090*/  IMNMX R3, R3, R8, PT ;  /* 0x0000000803037217 */ /* 0x000fe40003800200 */
.L_x_902:
[C---:B-1--4-:R-:W-:Y:S01]  /*80a0*/  ISETP.GE.AND P0, PT, R0.reuse, 0x1, PT ;  /* 0x000000010000780c */ /* 0x052fe20003f06270 */
[----:B------:R-:W1:Y:S01]  /*80b0*/  SHFL.IDX PT, R4, R5, 0x1, 0x1c1f ;  /* 0x003c1f0005047f89 */ /* 0x000e6200000e0000 */
[----:B------:R-:W-:Y:S02]  /*80c0*/  ISETP.GE.AND P2, PT, R0, 0x9, PT ;  /* 0x000000090000780c */ /* 0x000fe40003f46270 */
[----:B------:R-:W-:Y:S02]  /*80d0*/  P2R R15, PR, RZ, 0x1 ;  /* 0x00000001ff0f7803 */ /* 0x000fe40000000000 */
[----:B------:R-:W-:Y:S02]  /*80e0*/  ISETP.GT.AND P0, PT, R2, RZ, !P0 ;  /* 0x000000ff0200720c */ /* 0x000fe40004704270 */
[----:B------:R-:W-:Y:S02]  /*80f0*/  ISETP.GE.AND P1, PT, R0, 0x2, PT ;  /* 0x000000020000780c */ /* 0x000fe40003f26270 */
[----:B------:R-:W-:Y:S02]  /*8100*/  ISETP.LT.OR P0, PT, R3, 0x1, P0 ;  /* 0x000000010300780c */ /* 0x000fe40000701670 */
[----:B------:R-:W-:Y:S02]  /*8110*/  P2R R14, PR, RZ, 0x2 ;  /* 0x00000002ff0e7803 */ /* 0x000fe40000000000 */
[----:B------:R-:W-:Y:S02]  /*8120*/  FSEL R18, R197, -INF , !P0 ;  /* 0xff800000c5127808 */ /* 0x000fe40004000000 */
[C---:B------:R-:W-:Y:S02]  /*8130*/  ISETP.GT.AND P0, PT, R2.reuse, 0x8, !P2 ;  /* 0x000000080200780c */ /* 0x040fe40005704270 */
[----:B------:R-:W-:Y:S02]  /*8140*/  ISETP.GT.AND P1, PT, R2, 0x1, !P1 ;  /* 0x000000010200780c */ /* 0x000fe40004f24270 */
[----:B------:R-:W-:Y:S02]  /*8150*/  P2R R13, PR, RZ, 0x4 ;  /* 0x00000004ff0d7803 */ /* 0x000fe40000000000 */
[C---:B------:R-:W-:Y:S02]  /*8160*/  ISETP.LT.OR P0, PT, R3.reuse, 0x9, P0 ;  /* 0x000000090300780c */ /* 0x040fe40000701670 */
[----:B------:R-:W-:Y:S02]  /*8170*/  ISETP.GE.AND P2, PT, R0, 0xa, PT ;  /* 0x0000000a0000780c */ /* 0x000fe40003f46270 */
[C---:B------:R-:W-:Y:S02]  /*8180*/  ISETP.LT.OR P1, PT, R3.reuse, 0x2, P1 ;  /* 0x000000020300780c */ /* 0x040fe40000f21670 */
[----:B------:R-:W-:Y:S02]  /*8190*/  FSEL R25, R12, -INF , !P0 ;  /* 0xff8000000c197808 */ /* 0x000fe40004000000 */
[----:B------:R-:W-:Y:S02]  /*81a0*/  ISETP.GT.AND P0, PT, R2, 0x9, !P2 ;  /* 0x000000090200780c */ /* 0x000fe40005704270 */
[----:B------:R-:W-:Y:S02]  /*81b0*/  FSEL R23, R196, -INF , !P1 ;  /* 0xff800000c4177808 */ /* 0x000fe40004800000 */
[C---:B------:R-:W-:Y:S02]  /*81c0*/  ISETP.LT.OR P0, PT, R3.reuse, 0xa, P0 ;  /* 0x0000000a0300780c */ /* 0x040fe40000701670 */
[----:B------:R-:W-:Y:S02]  /*81d0*/  ISETP.GE.AND P1, PT, R0, 0x11, PT ;  /* 0x000000110000780c */ /* 0x000fe40003f26270 */
[----:B------:R-:W-:Y:S02]  /*81e0*/  FSEL R24, R136, -INF , !P0 ;  /* 0xff80000088187808 */ /* 0x000fe40004000000 */
[----:B------:R-:W-:Y:S02]  /*81f0*/  ISETP.GT.AND P0, PT, R2, 0x10, !P1 ;  /* 0x000000100200780c */ /* 0x000fe40004f04270 */
[----:B------:R-:W-:Y:S02]  /*8200*/  P2R R11, PR, RZ, 0x2 ;  /* 0x00000002ff0b7803 */ /* 0x000fe40000000000 */
[----:B------:R-:W-:Y:S02]  /*8210*/  ISETP.LT.OR P0, PT, R3, 0x11, P0 ;  /* 0x000000110300780c */ /* 0x000fe40000701670 */
        /* <DEDUP_REMOVED lines=14> */
[C---:B------:R-:W-:Y:S02]  /*8300*/  ISETP.LT.OR P0, PT, R3.reuse, 0x1a, P0 ;  /* 0x0000001a0300780c */ /* 0x040fe40000701670 */
[----:B------:R-:W-:Y:S02]  /*8310*/  ISETP.GE.AND P1, PT, R0, 0x21, PT ;  /* 0x000000210000780c */ /* 0x000fe40003f26270 */
[----:B------:R-:W-:Y:S02]  /*8320*/  FSEL R203, R26, -INF , !P0 ;  /* 0xff8000001acb7808 */ /* 0x000fe40004000000 */
[----:B------:R-:W-:Y:S02]  /*8330*/  ISETP.GT.AND P0, PT, R2, 0x20, !P1 ;  /* 0x000000200200780c */ /* 0x000fe40004f04270 */
[C---:B------:R-:W-:Y:S02]  /*8340*/  ISETP.GE.AND P6, PT, R0.reuse, 0x22, PT ;  /* 0x000000220000780c */ /* 0x040fe40003fc6270 */
[C---:B------:R-:W-:Y:S02]  /*8350*/  ISETP.LT.OR P0, PT, R3.reuse, 0x21, P0 ;  /* 0x000000210300780c */ /* 0x040fe40000701670 */
[----:B------:R-:W-:Y:S02]  /*8360*/  ISETP.GE.AND P5, PT, R0, 0x29, PT ;  /* 0x000000290000780c */ /* 0x000fe40003fa6270 */
[----:B------:R-:W-:Y:S02]  /*8370*/  FSEL R223, R22, -INF , !P0 ;  /* 0xff80000016df7808 */ /* 0x000fe40004000000 */
[C---:B------:R-:W-:Y:S02]  /*8380*/  ISETP.GT.AND P0, PT, R2.reuse, 0x21, !P6 ;  /* 0x000000210200780c */ /* 0x040fe40007704270 */
[----:B------:R-:W-:Y:S02]  /*8390*/  P2R R12, PR, RZ, 0x4 ;  /* 0x00000004ff0c7803 */ /* 0x000fe40000000000 */
[----:B------:R-:W-:Y:S04]  /*83a0*/  ISETP.LT.OR P0, PT, R3, 0x22, P0 ;  /* 0x000000220300780c */ /* 0x000fe80000701670 */
[----:B------:R-:W-:Y:S02]  /*83b0*/  FSEL R244, R21, -INF , !P0 ;  /* 0xff80000015f47808 */ /* 0x000fe40004000000 */
[----:B------:R-:W-:Y:S04]  /*83c0*/  ISETP.GT.AND P0, PT, R2, 0x28, !P5 ;  /* 0x000000280200780c */ /* 0x000fe80006f04270 */
[----:B------:R-:W-:Y:S04]  /*83d0*/  ISETP.LT.OR P0, PT, R3, 0x29, P0 ;  /* 0x000000290300780c */ /* 0x000fe80000701670 */
[----:B------:R-:W-:Y:S02]  /*83e0*/  FSEL R248, R17, -INF , !P0 ;  /* 0xff80000011f87808 */ /* 0x000fe40004000000 */
[----:B------:R-:W-:Y:S04]  /*83f0*/  ISETP.GE.AND P0, PT, R0, 0x2a, PT ;  /* 0x0000002a0000780c */ /* 0x000fe80003f06270 */
[----:B------:R-:W-:Y:S01]  /*8400*/  ISETP.GT.AND P2, PT, R2, 0x29, !P0 ;  /* 0x000000290200780c */ /* 0x000fe20004744270 */
[--C-:B-1----:R-:W-:Y:S03]  /*8410*/  IMAD.IADD R2, R7, 0x1, R4.reuse ;  /* 0x0000000107027824 */ /* 0x102fe600078e0204 */
[----:B------:R-:W-:Y:S01]  /*8420*/  ISETP.LT.OR P2, PT, R3, 0x2a, P2 ;  /* 0x0000002a0300780c */ /* 0x000fe20001741670 */
[----:B------:R-:W-:Y:S03]  /*8430*/  IMAD.IADD R3, R6, 0x1, R4 ;  /* 0x0000000106037824 */ /* 0x000fe600078e0204 */
[----:B------:R-:W-:Y:S02]  /*8440*/  FSEL R250, R16, -INF , !P2 ;  /* 0xff80000010fa7808 */ /* 0x000fe40005000000 */
[----:B------:R-:W-:Y:S11]  /*8450*/  PLOP3.LUT P2, PT, PT, PT, UP2, 0x40, 0x0 ;  /* 0x000000000000781c */ /* 0x000ff60003f4e828 */
[----:B------:R-:W-:Y:S02]  /*8460*/  @!UPT UIADD3 URZ, URZ, URZ, URZ ;  /* 0x0000003f3f3ff290 */ /* 0x000fe4000fffe03f */
[----:B------:R-:W-:-:S05]  /*8470*/  @P2 BRA `(.L_x_906) ;  /* 0x0000019000002947 */ /* 0x000fca0003800000 */
        /* <DEDUP_REMOVED lines=14> */
.L_x_908:
[----:B------:R-:W-:Y:S04]  /*8560*/  MOV R16, c[0x0][0x32c] ;  /* 0x0000cb0000107a02 */ /* 0x000fe80000000f00 */
[----:B------:R-:W-:Y:S11]  /*8570*/  ISETP.NE.AND P2, PT, R16, 0x1, PT ;  /* 0x000000011000780c */ /* 0x000ff60003f45270 */
[----:B------:R-:W-:Y:S02]  /*8580*/  @!UPT UIADD3 URZ, URZ, URZ, URZ ;  /* 0x0000003f3f3ff290 */ /* 0x000fe4000fffe03f */
[----:B------:R-:W-:Y:S05]  /*8590*/  @P2 IMAD.HI.U32 R16, R4, c[0x0][0x330], RZ ;  /* 0x0000cc0004102a27 */ /* 0x000fea00078e00ff */
[----:B------:R-:W-:Y:S02]  /*85a0*/  @P2 SHF.R.U32.HI R4, RZ, c[0x0][0x334], R16 ;  /* 0x0000cd00ff042a19 */ /* 0x000fe40000011610 */
.L_x_909:
[----:B------:R-:W-:Y:S05]  /*85b0*/  BSYNC B0 ;  /* 0x0000000000007941 */ /* 0x000fea0003800000 */
.L_x_907:
[----:B------:R-:W-:Y:S04]  /*85c0*/  IMAD.IADD R16, R0, 0x1, -R36 ;  /* 0x0000000100107824 */ /* 0x000fe800078e0a24 */
[----:B------:R-:W-:Y:S05]  /*85d0*/  IMAD R4, R4, c[0x0][0x32c], R16 ;  /* 0x0000cb0004047a24 */ /* 0x000fea00078e0210 */
[----:B------:R-:W-:Y:S02]  /*85e0*/  IADD3 R16, R4, c[0x0][0x32c], RZ ;  /* 0x0000cb0004107a10 */ /* 0x000fe40007ffe0ff */
[----:B------:R-:W-:Y:S02]  /*85f0*/  IMNMX R2, R2, R4, !PT ;  /* 0x0000000402027217 */ /* 0x000fe40007800200 */
[----:B------:R-:W-:Y:S02]  /*8600*/  IMNMX R3, R3, R16, PT ;  /* 0x0000001003037217 */ /* 0x000fe40003800200 */
.L_x_906:
[----:B------:R-:W-:Y:S01]  /*8610*/  ISETP.NE.AND P2, PT, R14, RZ, PT ;  /* 0x000000ff0e00720c */ /* 0x000fe20003f45270 */
[----:B------:R-:W1:Y:S03]  /*8620*/  SHFL.IDX PT, R4, R5, 0x2, 0x1c1f ;  /* 0x005c1f0005047f89 */ /* 0x000e6600000e0000 */
[C---:B------:R-:W-:Y:S04]  /*8630*/  ISETP.GT.AND P2, PT, R2.reuse, 0x1, !P2 ;  /* 0x000000010200780c */ /* 0x040fe80005744270 */
[----:B------:R-:W-:Y:S04]  /*8640*/  ISETP.LT.OR P2, PT, R3, 0x2, P2 ;  /* 0x000000020300780c */ /* 0x000fe80001741670 */
[----:B------:R-:W-:Y:S02]  /*8650*/  FSEL R21, R199, -INF , !P2 ;  /* 0xff800000c7157808 */ /* 0x000fe40005000000 */
[----:B------:R-:W-:Y:S04]  /*8660*/  ISETP.NE.AND P2, PT, R13, RZ, PT ;  /* 0x000000ff0d00720c */ /* 0x000fe80003f45270 */
[----:B------:R-:W-:Y:S04]  /*8670*/  ISETP.GT.AND P2, PT, R2, 0x8, !P2 ;  /* 0x000000080200780c */ /* 0x000fe80005744270 */
[C---:B------:R-:W-:Y:S04]  /*8680*/  ISETP.LT.OR P2, PT, R3.reuse, 0x9, P2 ;  /* 0x000000090300780c */ /* 0x040fe80001741670 */
[----:B------:R-:W-:Y:S02]  /*8690*/  FSEL R22, R194, -INF , !P2 ;  /* 0xff800000c2167808 */ /* 0x000fe40005000000 */
[----:B------:R-:W-:Y:S04]  /*86a0*/  ISETP.NE.AND P2, PT, R12, RZ, PT ;  /* 0x000000ff0c00720c */ /* 0x000fe80003f45270 */
        /* <DEDUP_REMOVED lines=19> */
[C---:B------:R-:W-:Y:S04]  /*87e0*/  ISETP.GT.AND P2, PT, R2.reuse, 0x20, !P1 ;  /* 0x000000200200780c */ /* 0x040fe80004f44270 */
[----:B------:R-:W-:Y:S04]  /*87f0*/  ISETP.LT.OR P2, PT, R3, 0x21, P2 ;  /* 0x000000210300780c */ /* 0x000fe80001741670 */
[----:B------:R-:W-:Y:S02]  /*8800*/  FSEL R221, R31, -INF , !P2 ;  /* 0xff8000001fdd7808 */ /* 0x000fe40005000000 */
[----:B------:R-:W-:Y:S04]  /*8810*/  ISETP.GT.AND P2, PT, R2, 0x21, !P6 ;  /* 0x000000210200780c */ /* 0x000fe80007744270 */
[C---:B------:R-:W-:Y:S04]  /*8820*/  ISETP.LT.OR P2, PT, R3.reuse, 0x22, P2 ;  /* 0x000000220300780c */ /* 0x040fe80001741670 */
[----:B------:R-:W-:Y:S02]  /*8830*/  FSEL R222, R30, -INF , !P2 ;  /* 0xff8000001ede7808 */ /* 0x000fe40005000000 */
[----:B------:R-:W-:Y:S04]  /*8840*/  ISETP.GT.AND P2, PT, R2, 0x28, !P5 ;  /* 0x000000280200780c */ /* 0x000fe80006f44270 */
[----:B------:R-:W-:Y:S04]  /*8850*/  ISETP.LT.OR P2, PT, R3, 0x29, P2 ;  /* 0x000000290300780c */ /* 0x000fe80001741670 */
[----:B------:R-:W-:Y:S02]  /*8860*/  FSEL R245, R20, -INF , !P2 ;  /* 0xff80000014f57808 */ /* 0x000fe40005000000 */
[----:B------:R-:W-:Y:S04]  /*8870*/  ISETP.NE.AND P2, PT, R15, RZ, PT ;  /* 0x000000ff0f00720c */ /* 0x000fe80003f45270 */
[----:B------:R-:W-:Y:S04]  /*8880*/  ISETP.GT.AND P2, PT, R2, RZ, !P2 ;  /* 0x000000ff0200720c */ /* 0x000fe80005744270 */
[----:B------:R-:W-:Y:S04]  /*8890*/  ISETP.LT.OR P2, PT, R3, 0x1, P2 ;  /* 0x000000010300780c */ /* 0x000fe80001741670 */
[----:B------:R-:W-:Y:S02]  /*88a0*/  FSEL R17, R214, -INF , !P2 ;  /* 0xff800000d6117808 */ /* 0x000fe40005000000 */
[----:B------:R-:W-:Y:S01]  /*88b0*/  ISETP.GT.AND P2, PT, R2, 0x29, !P0 ;  /* 0x000000290200780c */ /* 0x000fe20004744270 */
[--C-:B-1----:R-:W-:Y:S03]  /*88c0*/  IMAD.IADD R2, R7, 0x1, R4.reuse ;  /* 0x0000000107027824 */ /* 0x102fe600078e0204 */
[----:B------:R-:W-:Y:S01]  /*88d0*/  ISETP.LT.OR P2, PT, R3, 0x2a, P2 ;  /* 0x0000002a0300780c */ /* 0x000fe20001741670 */
[----:B------:R-:W-:Y:S03]  /*88e0*/  IMAD.IADD R3, R6, 0x1, R4 ;  /* 0x0000000106037824 */ /* 0x000fe600078e0204 */
[----:B---3--:R-:W-:Y:S02]  /*88f0*/  FSEL R247, R19, -INF , !P2 ;  /* 0xff80000013f77808 */ /* 0x008fe40005000000 */
        /* <DEDUP_REMOVED lines=17> */
.L_x_912:
[----:B------:R-:W-:Y:S04]  /*8a10*/  MOV R16, c[0x0][0x32c] ;  /* 0x0000cb0000107a02 */ /* 0x000fe80000000f00 */
[----:B------:R-:W-:Y:S11]  /*8a20*/  ISETP.NE.AND P2, PT, R16, 0x1, PT ;  /* 0x000000011000780c */ /* 0x000ff60003f45270 */
[----:B------:R-:W-:Y:S02]  /*8a30*/  @!UPT UIADD3 URZ, URZ, URZ, URZ ;  /* 0x0000003f3f3ff290 */ /* 0x000fe4000fffe03f */
[----:B------:R-:W-:Y:S05]  /*8a40*/  @P2 IMAD.HI.U32 R16, R4, c[0x0][0x330], RZ ;  /* 0x0000cc0004102a27 */ /* 0x000fea00078e00ff */
[----:B------:R-:W-:Y:S02]  /*8a50*/  @P2 SHF.R.U32.HI R4, RZ, c[0x0][0x334], R16 ;  /* 0x0000cd00ff042a19 */ /* 0x000fe40000011610 */
.L_x_913:
[----:B------:R-:W-:Y:S05]  /*8a60*/  BSYNC B0 ;  /* 0x0000000000007941 */ /* 0x000fea0003800000 */
.L_x_911:
[----:B------:R-:W-:Y:S04]  /*8a70*/  IMAD.IADD R16, R0, 0x1, -R36 ;  /* 0x0000000100107824 */ /* 0x000fe800078e0a24 */
[----:B------:R-:W-:Y:S05]  /*8a80*/  IMAD R4, R4, c[0x0][0x32c], R16 ;  /* 0x0000cb0004047a24 */ /* 0x000fea00078e0210 */
[----:B------:R-:W-:Y:S02]  /*8a90*/  IADD3 R16, R4, c[0x0][0x32c], RZ ;  /* 0x0000cb0004107a10 */ /* 0x000fe40007ffe0ff */
[----:B------:R-:W-:Y:S02]  /*8aa0*/  IMNMX R2, R2, R4, !PT ;  /* 0x0000000402027217 */ /* 0x000fe40007800200 */
[----:B------:R-:W-:Y:S02]  /*8ab0*/  IMNMX R3, R3, R16, PT ;  /* 0x0000001003037217 */ /* 0x000fe40003800200 */
.L_x_910:
        /* <DEDUP_REMOVED lines=35> */
[C---:B------:R-:W-:Y:S04]  /*8cf0*/  ISETP.GT.AND P2, PT, R2.reuse, 0x28, !P5 ;  /* 0x000000280200780c */ /* 0x040fe80006f44270 */
        /* <DEDUP_REMOVED lines=28> */
.L_x_916:
[----:B------:R-:W-:Y:S04]  /*8ec0*/  MOV R5, c[0x0][0x32c] ;  /* 0x0000cb0000057a02 */ /* 0x000fe80000000f00 */
[----:B------:R-:W-:Y:S11]  /*8ed0*/  ISETP.NE.AND P2, PT, R5, 0x1, PT ;  /* 0x000000010500780c */ /* 0x000ff60003f45270 */
[----:B------:R-:W-:Y:S02]  /*8ee0*/  @!UPT UIADD3 URZ, URZ, URZ, URZ ;  /* 0x0000003f3f3ff290 */ /* 0x000fe4000fffe03f */
[----:B------:R-:W-:Y:S05]  /*8ef0*/  @P2 IMAD.HI.U32 R5, R4, c[0x0][0x330], RZ ;  /* 0x0000cc0004052a27 */ /* 0x000fea00078e00ff */
[----:B------:R-:W-:Y:S02]  /*8f00*/  @P2 SHF.R.U32.HI R4, RZ, c[0x0][0x334], R5 ;  /* 0x0000cd00ff042a19 */ /* 0x000fe40000011605 */
.L_x_917:
[----:B------:R-:W-:Y:S05]  /*8f10*/  BSYNC B0 ;  /* 0x0000000000007941 */ /* 0x000fea0003800000 */
.L_x_915:
[----:B------:R-:W-:Y:S04]  /*8f20*/  IMAD.IADD R0, R0, 0x1, -R36 ;  /* 0x0000000100007824 */ /* 0x000fe800078e0a24 */
[----:B------:R-:W-:Y:S05]  /*8f30*/  IMAD R4, R4, c[0x0][0x32c], R0 ;  /* 0x0000cb0004047a24 */ /* 0x000fea00078e0200 */
[----:B------:R-:W-:Y:S02]  /*8f40*/  IADD3 R0, R4, c[0x0][0x32c], RZ ;  /* 0x0000cb0004007a10 */ /* 0x000fe40007ffe0ff */
[----:B------:R-:W-:Y:S02]  /*8f50*/  IMNMX R2, R2, R4, !PT ;  /* 0x0000000402027217 */ /* 0x000fe40007800200 */
[----:B------:R-:W-:Y:S02]  /*8f60*/  IMNMX R3, R3, R0, PT ;  /* 0x0000000003037217 */ /* 0x000fe40003800200 */
.L_x_914:
[----:B------:R-:W-:Y:S01]  /*8f70*/  FMNMX.FTZ R137, R18, R132, !PT ;  /* 0x0000008412897209 */ /* 0x000fe20007810000 */
[----:B------:R-:W-:Y:S01]  /*8f80*/  LDSM.16.MT88.4 R36, [R226+0x2080] ;  /* 0x00208000e224783b */ /* 0x000fe20000004200 */
[----:B------:R-:W-:Y:S02]  /*8f90*/  ISETP.NE.AND P2, PT, R15, RZ, PT ;  /* 0x000000ff0f00720c */ /* 0x000fe40003f45270 */
[----:B------:R-:W-:Y:S02]  /*8fa0*/  FMNMX.FTZ R137, R23, R137, !PT ;  /* 0x0000008917897209 */ /* 0x000fe40007810000 */
[----:B------:R-:W-:Y:S02]  /*8fb0*/  ISETP.GT.AND P2, PT, R2, RZ, !P2 ;  /* 0x000000ff0200720c */ /* 0x000fe40005744270 */
[----:B------:R-:W-:Y:S02]  /*8fc0*/  FMNMX.FTZ R137, R25, R137, !PT ;  /* 0x0000008919897209 */ /* 0x000fe40007810000 */
[----:B------:R-:W-:Y:S02]  /*8fd0*/  ISETP.LT.OR P2, PT, R3, 0x1, P2 ;  /* 0x000000010300780c */ /* 0x000fe40001741670 */
[----:B------:R-:W-:Y:S02]  /*8fe0*/  FMNMX.FTZ R137, R24, R137, !PT ;  /* 0x0000008918897209 */ /* 0x000fe40007810000 */
[----:B------:R-:W-:Y:S02]  /*8ff0*/  FMNMX.FTZ R0, R17, R134, !PT ;  /* 0x0000008611007209 */ /* 0x000fe40007810000 */
[----:B------:R-:W-:Y:S02]  /*9000*/  FMNMX.FTZ R137, R196, R137, !PT ;  /* 0x00000089c4897209 */ /* 0x000fe40007810000 */
[----:B------:R-:W-:Y:S02]  /*9010*/  FSEL R5, R220, -INF , !P2 ;  /* 0xff800000dc057808 */ /* 0x000fe40005000000 */
[----:B------:R-:W-:Y:S02]  /*9020*/  FMNMX.FTZ R137, R198, R137, !PT ;  /* 0x00000089c6897209 */ /* 0x000fe40007810000 */
[----:B------:R-:W-:Y:S02]  /*9030*/  ISETP.NE.AND P2, PT, R14, RZ, PT ;  /* 0x000000ff0e00720c */ /* 0x000fe40003f45270 */
[----:B------:R-:W-:Y:S02]  /*9040*/  FMNMX.FTZ R137, R200, R137, !PT ;  /* 0x00000089c8897209 */ /* 0x000fe40007810000 */
[----:B------:R-:W-:Y:S02]  /*9050*/  FMNMX.FTZ R0, R21, R0, !PT ;  /* 0x0000000015007209 */ /* 0x000fe40007810000 */
[----:B------:R-:W-:Y:S02]  /*9060*/  FMNMX.FTZ R137, R203, R137, !PT ;  /* 0x00000089cb897209 */ /* 0x000fe40007810000 */
[----:B------:R-:W-:Y:S02]  /*9070*/  ISETP.GT.AND P2, PT, R2, 0x1, !P2 ;  /* 0x000000010200780c */ /* 0x000fe40005744270 */
[----:B------:R-:W-:Y:S02]  /*9080*/  FMNMX.FTZ R137, R223, R137, !PT ;  /* 0x00000089df897209 */ /* 0x000fe40007810000 */
[----:B------:R-:W-:Y:S02]  /*9090*/  FMNMX.FTZ R0, R22, R0, !PT ;  /* 0x0000000016007209 */ /* 0x000fe40007810000 */
[----:B------:R-:W-:Y:S02]  /*90a0*/  FMNMX.FTZ R137, R244, R137, !PT ;  /* 0x00000089f4897209 */ /* 0x000fe40007810000 */
[----:B------:R-:W-:Y:S02]  /*90b0*/  ISETP.LT.OR P2, PT, R3, 0x2, P2 ;  /* 0x000000020300780c */ /* 0x000fe40001741670 */
[----:B------:R-:W-:Y:S02]  /*90c0*/  FMNMX.FTZ R0, R27, R0, !PT ;  /* 0x000000001b007209 */ /* 0x000fe40007810000 */
[----:B------:R-:W-:Y:S02]  /*90d0*/  FMNMX.FTZ R137, R248, R137, !PT ;  /* 0x00000089f8897209 */ /* 0x000fe40007810000 */
[----:B------:R-:W-:Y:S02]  /*90e0*/  FSEL R7, R219, -INF , !P2 ;  /* 0xff800000db077808 */ /* 0x000fe40005000000 */
[----:B------:R-:W-:Y:S02]  /*90f0*/  ISETP.NE.AND P2, PT, R13, RZ, PT ;  /* 0x000000ff0d00720c */ /* 0x000fe40003f45270 */
[----:B------:R-:W-:Y:S02]  /*9100*/  FMNMX.FTZ R0, R197, R0, !PT ;  /* 0x00000000c5007209 */ /* 0x000fe40007810000 */
[----:B------:R-:W-:Y:S02]  /*9110*/  ISETP.GT.AND P2, PT, R2, 0x8, !P2 ;  /* 0x000000080200780c */ /* 0x000fe40005744270 */
[----:B------:R-:W-:Y:S02]  /*9120*/  FMNMX.FTZ R137, R250, R137, !PT ;  /* 0x00000089fa897209 */ /* 0x000fe40007810000 */
[----:B------:R-:W-:Y:S02]  /*9130*/  FMNMX.FTZ R0, R199, R0, !PT ;  /* 0x00000000c7007209 */ /* 0x000fe40007810000 */
[----:B------:R-:W-:Y:S01]  /*9140*/  ISETP.LT.OR P2, PT, R3, 0x9, P2 ;  /* 0x000000090300780c */ /* 0x000fe20001741670 */
[----:B------:R-:W1:Y:S01]  /*9150*/  SHFL.BFLY PT, R6, R137, 0x2, 0x1f ;  /* 0x0c401f0089067f89 */ /* 0x000e6200000e0000 */
[----:B------:R-:W-:Y:S02]  /*9160*/  FMNMX.FTZ R0, R201, R0, !PT ;  /* 0x00000000c9007209 */ /* 0x000fe40007810000 */
[----:B------:R-:W-:Y:S02]  /*9170*/  FSEL R13, R217, -INF , !P2 ;  /* 0xff800000d90d7808 */ /* 0x000fe40005000000 */
[----:B------:R-:W-:Y:S02]  /*9180*/  ISETP.NE.AND P2, PT, R12, RZ, PT ;  /* 0x000000ff0c00720c */ /* 0x000fe40003f45270 */
[----:B------:R-:W-:Y:S02]  /*9190*/  FMNMX.FTZ R0, R204, R0, !PT ;  /* 0x00000000cc007209 */ /* 0x000fe40007810000 */
[----:B------:R-:W-:Y:S02]  /*91a0*/  ISETP.GT.AND P2, PT, R2, 0x9, !P2 ;  /* 0x000000090200780c */ /* 0x000fe40005744270 */
[----:B------:R-:W-:Y:S02]  /*91b0*/  FMNMX.FTZ R0, R221, R0, !PT ;  /* 0x00000000dd007209 */ /* 0x000fe40007810000 */
[----:B------:R-:W-:Y:S02]  /*91c0*/  ISETP.LT.OR P2, PT, R3, 0xa, P2 ;  /* 0x0000000a0300780c */ /* 0x000fe40001741670 */
[----:B------:R-:W-:Y:S02]  /*91d0*/  FMNMX.FTZ R0, R222, R0, !PT ;  /* 0x00000000de007209 */ /* 0x000fe40007810000 */
[----:B------:R-:W-:Y:S02]  /*91e0*/  FSEL R12, R216, -INF , !P2 ;  /* 0xff800000d80c7808 */ /* 0x000fe40005000000 */
[----:B------:R-:W-:Y:S02]  /*91f0*/  ISETP.NE.AND P2, PT, R11, RZ, PT ;  /* 0x000000ff0b00720c */ /* 0x000fe40003f45270 */
[----:B------:R-:W-:Y:S02]  /*9200*/  FMNMX.FTZ R0, R245, R0, !PT ;  /* 0x00000000f5007209 */ /* 0x000fe40007810000 */
[----:B------:R-:W-:Y:S02]  /*9210*/  ISETP.GT.AND P2, PT, R2, 0x10, !P2 ;  /* 0x000000100200780c */ /* 0x000fe40005744270 */
[----:B------:R-:W-:Y:S02]  /*9220*/  FMNMX.FTZ R0, R247, R0, !PT ;  /* 0x00000000f7007209 */ /* 0x000fe40007810000 */
[----:B------:R-:W-:Y:S02]  /*9230*/  ISETP.LT.OR P2, PT, R3, 0x11, P2 ;  /* 0x000000110300780c */ /* 0x000fe40001741670 */
[----:B-1----:R-:W-:Y:S02]  /*9240*/  FMNMX.FTZ R137, R137, R6, !PT ;  /* 0x0000000689897209 */ /* 0x002fe40007810000 */
[----:B------:R-:W1:Y:S01]  /*9250*/  SHFL.BFLY PT, R6, R0, 0x2, 0x1f ;  /* 0x0c401f0000067f89 */ /* 0x000e6200000e0000 */
        /* <DEDUP_REMOVED lines=14> */
[----:B------:R-:W-:Y:S02]  /*9340*/  FMNMX.FTZ R4, R205, R4, !PT ;  /* 0x00000004cd047209 */ /* 0x000fe40007810000 */
[----:B------:R-:W-:Y:S01]  /*9350*/  FSEL R211, R143, -INF , !P2 ;  /* 0xff8000008fd37808 */ /* 0x000fe20005000000 */
[----:B------:R-:W1:Y:S01]  /*9360*/  SHFL.BFLY PT, R136, R0, 0x1, 0x1f ;  /* 0x0c201f0000887f89 */ /* 0x000e6200000e0000 */
[----:B------:R-:W-:Y:S02]  /*9370*/  ISETP.NE.AND P2, PT, R8, RZ, PT ;  /* 0x000000ff0800720c */ /* 0x000fe40003f45270 */
[----:B------:R-:W-:Y:S02]  /*9380*/  FMNMX.FTZ R4, R209, R4, !PT ;  /* 0x00000004d1047209 */ /* 0x000fe40007810000 */
[----:B------:R-:W-:Y:S02]  /*9390*/  FMNMX.FTZ R6, R5, R139, !PT ;  /* 0x0000008b05067209 */ /* 0x000fe40007810000 */
[----:B------:R-:W-:Y:S01]  /*93a0*/  FMNMX.FTZ R4, R210, R4, !PT ;  /* 0x00000004d2047209 */ /* 0x000fe20007810000 */
[----:B------:R-:W2:Y:S01]  /*93b0*/  SHFL.BFLY PT, R8, R137, 0x1, 0x1f ;  /* 0x0c201f0089087f89 */ /* 0x000ea200000e0000 */
[----:B------:R-:W-:Y:S02]  /*93c0*/  FMNMX.FTZ R6, R7, R6, !PT ;  /* 0x0000000607067209 */ /* 0x000fe40007810000 */
[----:B------:R-:W-:Y:S02]  /*93d0*/  FMNMX.FTZ R4, R215, R4, !PT ;  /* 0x00000004d7047209 */ /* 0x000fe40007810000 */
[----:B------:R-:W-:Y:S02]  /*93e0*/  FMNMX.FTZ R6, R13, R6, !PT ;  /* 0x000000060d067209 */ /* 0x000fe40007810000 */
[----:B------:R-:W-:Y:S02]  /*93f0*/  FMNMX.FTZ R4, R246, R4, !PT ;  /* 0x00000004f6047209 */ /* 0x000fe40007810000 */
[----:B------:R-:W-:Y:S02]  /*9400*/  ISETP.GT.AND P2, PT, R2, 0x19, !P2 ;  /* 0x000000190200780c */ /* 0x000fe40005744270 */
[----:B------:R-:W-:Y:S02]  /*9410*/  FMNMX.FTZ R4, R249, R4, !PT ;  /* 0x00000004f9047209 */ /* 0x000fe40007810000 */
[----:B------:R-:W-:Y:S02]  /*9420*/  ISETP.LT.OR P2, PT, R3, 0x1a, P2 ;  /* 0x0000001a0300780c */ /* 0x000fe40001741670 */
[----:B------:R-:W-:Y:S02]  /*9430*/  FMNMX.FTZ R4, R218, R4, !PT ;  /* 0x00000004da047209 */ /* 0x000fe40007810000 */
[----:B-1----:R-:W-:Y:S02]  /*9440*/  FMNMX.FTZ R136, R0, R136, !PT ;  /* 0x0000008800887209 */ /* 0x002fe40007810000 */
[----:B------:R-:W-:Y:S02]  /*9450*/  FMNMX.FTZ R0, R12, R6, !PT ;  /* 0x000000060c007209 */ /* 0x000fe40007810000 */
[----:B------:R-:W-:Y:S01]  /*9460*/  ISETP.GT.AND P1, PT, R2, 0x20, !P1 ;  /* 0x000000200200780c */ /* 0x000fe20004f24270 */
[----:B------:R-:W-:Y:S01]  /*9470*/  FMUL.FTZ R142, R136, c[0x0][0x2d0] ;  /* 0x0000b400888e7a20 */ /* 0x000fe20000410000 */
[----:B------:R-:W-:Y:S02]  /*9480*/  FMNMX.FTZ R0, R207, R0, !PT ;  /* 0x00000000cf007209 */ /* 0x000fe40007810000 */
[----:B--2---:R-:W-:Y:S02]  /*9490*/  FMNMX.FTZ R137, R137, R8, !PT ;  /* 0x0000000889897209 */ /* 0x004fe40007810000 */
[----:B------:R-:W1:Y:S01]  /*94a0*/  SHFL.BFLY PT, R8, R4, 0x2, 0x1f ;  /* 0x0c401f0004087f89 */ /* 0x000e6200000e0000 */
[----:B------:R-:W-:Y:S02]  /*94b0*/  FMNMX.FTZ R0, R208, R0, !PT ;  /* 0x00000000d0007209 */ /* 0x000fe40007810000 */
[----:B------:R-:W-:Y:S01]  /*94c0*/  FSEL R206, R213, -INF , !P2 ;  /* 0xff800000d5ce7808 */ /* 0x000fe20005000000 */
[----:B------:R-:W-:Y:S01]  /*94d0*/  FMUL.FTZ R141, R137, c[0x0][0x2d0] ;  /* 0x0000b400898d7a20 */ /* 0x000fe20000410000 */
[----:B------:R-:W-:Y:S02]  /*94e0*/  ISETP.LT.OR P1, PT, R3, 0x21, P1 ;  /* 0x000000210300780c */ /* 0x000fe40000f21670 */
[----:B------:R-:W-:Y:S02]  /*94f0*/  FMNMX.FTZ R0, R211, R0, !PT ;  /* 0x00000000d3007209 */ /* 0x000fe40007810000 */
[----:B------:R-:W-:Y:S02]  /*9500*/  ISETP.GT.AND P6, PT, R2, 0x21, !P6 ;  /* 0x000000210200780c */ /* 0x000fe400077c4270 */
[----:B------:R-:W-:Y:S02]  /*9510*/  FSEL R213, R42, -INF , !P1 ;  /* 0xff8000002ad57808 */ /* 0x000fe40004800000 */
[----:B------:R-:W-:Y:S02]  /*9520*/  FMNMX.FTZ R0, R206, R0, !PT ;  /* 0x00000000ce007209 */ /* 0x000fe40007810000 */
[----:B------:R-:W-:Y:S02]  /*9530*/  ISETP.LT.OR P6, PT, R3, 0x22, P6 ;  /* 0x000000220300780c */ /* 0x000fe400037c1670 */
[C---:B------:R-:W-:Y:S02]  /*9540*/  ISETP.GT.AND P5, PT, R2.reuse, 0x28, !P5 ;  /* 0x000000280200780c */ /* 0x040fe40006fa4270 */
[----:B------:R-:W-:Y:S02]  /*9550*/  FMNMX.FTZ R0, R213, R0, !PT ;  /* 0x00000000d5007209 */ /* 0x000fe40007810000 */
[----:B------:R-:W-:Y:S02]  /*9560*/  FSEL R212, R43, -INF , !P6 ;  /* 0xff8000002bd47808 */ /* 0x000fe40007000000 */
[C---:B------:R-:W-:Y:S02]  /*9570*/  ISETP.LT.OR P5, PT, R3.reuse, 0x29, P5 ;  /* 0x000000290300780c */ /* 0x040fe40002fa1670 */
[----:B------:R-:W-:Y:S02]  /*9580*/  ISETP.GT.AND P0, PT, R2, 0x29, !P0 ;  /* 0x000000290200780c */ /* 0x000fe40004704270 */
[----:B-1----:R-:W-:Y:S02]  /*9590*/  FMNMX.FTZ R4, R4, R8, !PT ;  /* 0x0000000804047209 */ /* 0x002fe40007810000 */
[----:B------:R-:W-:Y:S02]  /*95a0*/  FSETP.NEU.FTZ.AND P1, PT, R136, -INF , PT ;  /* 0xff8000008800780b */ /* 0x000fe40003f3d000 */
[----:B------:R-:W-:Y:S01]  /*95b0*/  FSEL R214, R46, -INF , !P5 ;  /* 0xff8000002ed67808 */ /* 0x000fe20006800000 */
[----:B------:R-:W1:Y:S01]  /*95c0*/  SHFL.BFLY PT, R135, R4, 0x1, 0x1f ;  /* 0x0c201f0004877f89 */ /* 0x000e6200000e0000 */
[----:B------:R-:W-:Y:S02]  /*95d0*/  ISETP.LT.OR P0, PT, R3, 0x2a, P0 ;  /* 0x0000002a0300780c */ /* 0x000fe40000701670 */
[----:B------:R-:W-:Y:S02]  /*95e0*/  FMNMX.FTZ R0, R212, R0, !PT ;  /* 0x00000000d4007209 */ /* 0x000fe40007810000 */
[----:B------:R-:W-:Y:S02]  /*95f0*/  FSEL R142, R142, RZ, P1 ;  /* 0x000000ff8e8e7208 */ /* 0x000fe40000800000 */
[----:B------:R-:W-:Y:S02]  /*9600*/  FSEL R140, R47, -INF , !P0 ;  /* 0xff8000002f8c7808 */ /* 0x000fe40004000000 */
[----:B------:R-:W-:Y:S01]  /*9610*/  FMNMX.FTZ R0, R214, R0, !PT ;  /* 0x00000000d6007209 */ /* 0x000fe20007810000 */
[--C-:B------:R-:W-:Y:S01]  /*9620*/  FFMA.FTZ R3, R27, c[0x0][0x2d0], -R142.reuse ;  /* 0x0000b4001b037a23 */ /* 0x100fe2000001088e */
[----:B------:R-:W-:Y:S01]  /*9630*/  FSETP.NEU.FTZ.AND P2, PT, R137, -INF , PT ;  /* 0xff8000008900780b */ /* 0x000fe20003f5d000 */
[--C-:B------:R-:W-:Y:S01]  /*9640*/  FFMA.FTZ R21, R21, c[0x0][0x2d0], -R142.reuse ;  /* 0x0000b40015157a23 */ /* 0x100fe2000001088e */
[----:B------:R-:W-:Y:S01]  /*9650*/  FMNMX.FTZ R0, R140, R0, !PT ;  /* 0x000000008c007209 */ /* 0x000fe20007810000 */
[----:B------:R2:W-:Y:S01]  /*9660*/  MUFU.EX2 R34, R3 ;  /* 0x0000000300227308 */ /* 0x0005e20000000800 */
[----:B------:R-:W-:Y:S01]  /*9670*/  FSEL R141, R141, RZ, P2 ;  /* 0x000000ff8d8d7208 */ /* 0x000fe20001000000 */
[--C-:B------:R-:W-:Y:S02]  /*9680*/  FFMA.FTZ R22, R22, c[0x0][0x2d0], -R142.reuse ;  /* 0x0000b40016167a23 */ /* 0x100fe4000001088e */
[----:B------:R-:W2:Y:S01]  /*9690*/  SHFL.BFLY PT, R2, R0, 0x2, 0x1f ;  /* 0x0c401f0000027f89 */ /* 0x000ea200000e0000 */
[----:B------:R-:W-:Y:S02]  /*96a0*/  FFMA.FTZ R17, R17, c[0x0][0x2d0], -R142 ;  /* 0x0000b40011117a23 */ /* 0x000fe4000001088e */
[--C-:B------:R-:W-:Y:S02]  /*96b0*/  FFMA.FTZ R24, R24, c[0x0][0x2d0], -R141.reuse ;  /* 0x0000b40018187a23 */ /* 0x100fe4000001088d */
[--C-:B------:R-:W-:Y:S01]  /*96c0*/  FFMA.FTZ R25, R25, c[0x0][0x2d0], -R141.reuse ;  /* 0x0000b40019197a23 */ /* 0x100fe2000001088d */
[----:B-1----:R-:W-:Y:S01]  /*96d0*/  FMNMX.FTZ R135, R4, R135, !PT ;  /* 0x0000008704877209 */ /* 0x002fe20007810000 */
[----:B------:R-:W-:Y:S01]  /*96e0*/  MUFU.EX2 R33, R24 ;  /* 0x0000001800217308 */ /* 0x000fe20000000800 */
[--C-:B------:R-:W-:Y:S02]  /*96f0*/  FFMA.FTZ R23, R23, c[0x0][0x2d0], -R141.reuse ;  /* 0x0000b40017177a23 */ /* 0x100fe4000001088d */
[C---:B------:R-:W-:Y:S01]  /*9700*/  FSETP.NEU.FTZ.AND P0, PT, R135.reuse, -INF , PT ;  /* 0xff8000008700780b */ /* 0x040fe20003f1d000 */
[----:B------:R-:W-:Y:S02]  /*9710*/  FMUL.FTZ R143, R135, c[0x0][0x2d0] ;  /* 0x0000b400878f7a20 */ /* 0x000fe40000410000 */
[----:B------:R-:W-:Y:S03]  /*9720*/  FFMA.FTZ R18, R18, c[0x0][0x2d0], -R141 ;  /* 0x0000b40012127a23 */ /* 0x000fe6000001088d */
[----:B------:R-:W-:Y:S01]  /*9730*/  FSEL R143, R143, RZ, P0 ;  /* 0x000000ff8f8f7208 */ /* 0x000fe20000000000 */
[----:B------:R-:W1:Y:S04]  /*9740*/  MUFU.EX2 R219, R25 ;  /* 0x0000001900db7308 */ /* 0x000e680000000800 */
[--C-:B------:R-:W-:Y:S02]  /*9750*/  FFMA.FTZ R19, R19, c[0x0][0x2d0], -R143.reuse ;  /* 0x0000b40013137a23 */ /* 0x100fe4000001088f */
[--C-:B------:R-:W-:Y:S01]  /*9760*/  FFMA.FTZ R20, R20, c[0x0][0x2d0], -R143.reuse ;  /* 0x0000b40014147a23 */ /* 0x100fe2000001088f */
[----:B--2---:R-:W-:Y:S01]  /*9770*/  FMNMX.FTZ R3, R0, R2, !PT ;  /* 0x0000000200037209 */ /* 0x004fe20007810000 */
[--C-:B------:R-:W-:Y:S01]  /*9780*/  FFMA.FTZ R2, R26, c[0x0][0x2d0], -R143.reuse ;  /* 0x0000b4001a027a23 */ /* 0x100fe2000001088f */
[----:B------:R-:W-:Y:S01]  /*9790*/  FSEL R0, R137, RZ, P2 ;  /* 0x000000ff89007208 */ /* 0x000fe20001000000 */
[----:B------:R-:W-:Y:S01]  /*97a0*/  MUFU.EX2 R44, R19 ;  /* 0x00000013002c7308 */ /* 0x000fe20000000800 */
[----:B------:R-:W-:Y:S01]  /*97b0*/  FFMA.FTZ R16, R16, c[0x0][0x2d0], -R143 ;  /* 0x0000b40010107a23 */ /* 0x000fe2000001088f */
[----:B------:R-:W2:Y:S02]  /*97c0*/  SHFL.BFLY PT, R4, R3, 0x1, 0x1f ;  /* 0x0c201f0003047f89 */ /* 0x000ea400000e0000 */
[----:B------:R-:W-:Y:S04]  /*97d0*/  FADD.FTZ R0, -R0, R132 ;  /* 0x0000008400007221 */ /* 0x000fe80000010100 */
[----:B------:R-:W-:Y:S02]  /*97e0*/  FMUL.FTZ R0, R0, c[0x0][0x2d0] ;  /* 0x0000b40000007a20 */ /* 0x000fe40000410000 */
[----:B------:R3:W-:Y:S01]  /*97f0*/  MUFU.EX2 R28, R2 ;  /* 0x00000002001c7308 */ /* 0x0007e20000000800 */
[----:B-1----:R-:W-:Y:S09]  /*9800*/  F2FP.BF16.PACK_AB R194, R33, R219 ;  /* 0x000000db21c2723e */ /* 0x002ff200000010ff */
[----:B------:R1:W4:Y:S01]  /*9810*/  MUFU.EX2 R133, R0 ;  /* 0x0000000000857308 */ /* 0x0003220000000800 */
[----:B--2---:R-:W-:Y:S09]  /*9820*/  FMNMX.FTZ R3, R3, R4, !PT ;  /* 0x0000000403037209 */ /* 0x004ff20007810000 */
[----:B------:R-:W-:Y:S01]  /*9830*/  MUFU.EX2 R252, R23 ;  /* 0x0000001700fc7308 */ /* 0x000fe20000000800 */
[----:B---3--:R-:W-:Y:S05]  /*9840*/  FSEL R2, R136, RZ, P1 ;  /* 0x000000ff88027208 */ /* 0x008fea0000800000 */
[----:B------:R-:W-:Y:S04]  /*9850*/  FADD.FTZ R2, -R2, R134 ;  /* 0x0000008602027221 */ /* 0x000fe80000010100 */
[----:B------:R-:W-:Y:S01]  /*9860*/  MUFU.EX2 R251, R21 ;  /* 0x0000001500fb7308 */ /* 0x000fe20000000800 */
[----:B------:R-:W-:Y:S02]  /*9870*/  FMUL.FTZ R134, R3, c[0x0][0x2d0] ;  /* 0x0000b40003867a20 */ /* 0x000fe40000410000 */
[----:B------:R-:W-:Y:S01]  /*9880*/  FMUL.FTZ R2, R2, c[0x0][0x2d0] ;  /* 0x0000b40002027a20 */ /* 0x000fe20000410000 */
[----:B-1----:R-:W-:Y:S01]  /*9890*/  FSEL R0, R135, RZ, P0 ;  /* 0x000000ff87007208 */ /* 0x002fe20000000000 */
[----:B----4-:R-:W-:Y:S01]  /*98a0*/  FMUL.FTZ R32, R133, R172 ;  /* 0x000000ac85207220 */ /* 0x010fe20000410000 */
[----:B------:R-:W-:Y:S01]  /*98b0*/  FSETP.NEU.FTZ.AND P0, PT, R3, -INF , PT ;  /* 0xff8000000300780b */ /* 0x000fe20003f1d000 */
[----:B------:R-:W-:Y:S01]  /*98c0*/  FMUL.FTZ R52, R133, R52 ;  /* 0x0000003485347220 */ /* 0x000fe20000410000 */
[----:B------:R-:W-:Y:S01]  /*98d0*/  MOV R172, R33 ;  /* 0x0000002100ac7202 */ /* 0x000fe20000000f00 */
[----:B------:R-:W-:Y:S01]  /*98e0*/  FADD.FTZ R0, -R0, R138 ;  /* 0x0000008a00007221 */ /* 0x000fe20000010100 */
[----:B------:R-:W1:Y:S01]  /*98f0*/  MUFU.EX2 R132, R2 ;  /* 0x0000000200847308 */ /* 0x000e620000000800 */
[----:B------:R-:W-:Y:S01]  /*9900*/  FSEL R134, R134, RZ, P0 ;  /* 0x000000ff86867208 */ /* 0x000fe20000000000 */
[--C-:B------:R-:W-:Y:S02]  /*9910*/  FFMA.FTZ R138, R196, c[0x0][0x2d0], -R141.reuse ;  /* 0x0000b400c48a7a23 */ /* 0x100fe4000001088d */
[----:B------:R-:W-:Y:S02]  /*9920*/  FMUL.FTZ R0, R0, c[0x0][0x2d0] ;  /* 0x0000b40000007a20 */ /* 0x000fe40000410000 */
[--C-:B------:R-:W-:Y:S02]  /*9930*/  FFMA.FTZ R4, R12, c[0x0][0x2d0], -R134.reuse ;  /* 0x0000b4000c047a23 */ /* 0x100fe40000010886 */
[--C-:B------:R-:W-:Y:S02]  /*9940*/  FFMA.FTZ R5, R5, c[0x0][0x2d0], -R134.reuse ;  /* 0x0000b40005057a23 */ /* 0x100fe40000010886 */
[----:B------:R2:W3:Y:S01]  /*9950*/  MUFU.EX2 R2, R0 ;  /* 0x0000000000027308 */ /* 0x0004e20000000800 */
        /* <DEDUP_REMOVED lines=8> */
[----:B------:R-:W-:Y:S02]  /*99e0*/  FMUL.FTZ R80, R133, R80 ;  /* 0x0000005085507220 */ /* 0x000fe40000410000 */
[C---:B-1----:R-:W-:Y:S02]  /*99f0*/  FMUL.FTZ R6, R132.reuse, R146 ;  /* 0x0000009284067220 */ /* 0x042fe40000410000 */
[C---:B------:R-:W-:Y:S02]  /*9a00*/  FMUL.FTZ R19, R132.reuse, R159 ;  /* 0x0000009f84137220 */ /* 0x040fe40000410000 */
[C---:B------:R-:W-:Y:S01]  /*9a10*/  FMUL.FTZ R54, R132.reuse, R54 ;  /* 0x0000003684367220 */ /* 0x040fe20000410000 */
[----:B------:R1:W-:Y:S01]  /*9a20*/  MUFU.EX2 R48, R4 ;  /* 0x0000000400307308 */ /* 0x0003e20000000800 */
[C---:B------:R-:W-:Y:S02]  /*9a30*/  FMUL.FTZ R55, R132.reuse, R55 ;  /* 0x0000003784377220 */ /* 0x040fe40000410000 */
[----:B------:R-:W-:Y:S02]  /*9a40*/  FMUL.FTZ R66, R132, R66 ;  /* 0x0000004284427220 */ /* 0x000fe40000410000 */
[--C-:B--2---:R-:W-:Y:S02]  /*9a50*/  FFMA.FTZ R0, R7, c[0x0][0x2d0], -R134.reuse ;  /* 0x0000b40007007a23 */ /* 0x104fe40000010886 */
[C---:B---3--:R-:W-:Y:S02]  /*9a60*/  FMUL.FTZ R24, R2.reuse, R164 ;  /* 0x000000a402187220 */ /* 0x048fe40000410000 */
[----:B------:R-:W-:Y:S01]  /*9a70*/  FMUL.FTZ R25, R2, R165 ;  /* 0x000000a502197220 */ /* 0x000fe20000410000 */
[----:B------:R-:W2:Y:S01]  /*9a80*/  MUFU.EX2 R50, R0 ;  /* 0x0000000000327308 */ /* 0x000ea20000000800 */
[----:B------:R-:W-:Y:S02]  /*9a90*/  FMUL.FTZ R7, R132, R147 ;  /* 0x0000009384077220 */ /* 0x000fe40000410000 */
[C---:B------:R-:W-:Y:S02]  /*9aa0*/  FMUL.FTZ R8, R2.reuse, R148 ;  /* 0x0000009402087220 */ /* 0x040fe40000410000 */
[C---:B----4-:R-:W-:Y:S02]  /*9ab0*/  FMUL.FTZ R5, R133.reuse, R145 ;  /* 0x0000009185057220 */ /* 0x050fe40000410000 */
[C---:B------:R-:W-:Y:S02]  /*9ac0*/  FMUL.FTZ R9, R2.reuse, R149 ;  /* 0x0000009502097220 */ /* 0x040fe40000410000 */
[C---:B------:R-:W-:Y:S01]  /*9ad0*/  FMUL.FTZ R12, R2.reuse, R152 ;  /* 0x00000098020c7220 */ /* 0x040fe20000410000 */
[----:B------:R3:W-:Y:S01]  /*9ae0*/  MUFU.EX2 R164, R138 ;  /* 0x0000008a00a47308 */ /* 0x0007e20000000800 */
[C---:B------:R-:W-:Y:S02]  /*9af0*/  FMUL.FTZ R29, R2.reuse, R169 ;  /* 0x000000a9021d7220 */ /* 0x040fe40000410000 */
[C---:B------:R-:W-:Y:S02]  /*9b00*/  FMUL.FTZ R56, R2.reuse, R56 ;  /* 0x0000003802387220 */ /* 0x040fe40000410000 */
[----:B-1----:R-:W-:Y:S02]  /*9b10*/  FMUL.FTZ R4, R133, R144 ;  /* 0x0000009085047220 */ /* 0x002fe40000410000 */
[C---:B------:R-:W-:Y:S02]  /*9b20*/  FMUL.FTZ R57, R2.reuse, R57 ;  /* 0x0000003902397220 */ /* 0x040fe40000410000 */
[C---:B------:R-:W-:Y:S01]  /*9b30*/  FMUL.FTZ R60, R2.reuse, R60 ;  /* 0x0000003c023c7220 */ /* 0x040fe20000410000 */
[----:B------:R-:W1:Y:S01]  /*9b40*/  MUFU.EX2 R35, R22 ;  /* 0x0000001600237308 */ /* 0x000e620000000800 */
[----:B------:R-:W-:Y:S02]  /*9b50*/  FMUL.FTZ R61, R2, R61 ;  /* 0x0000003d023d7220 */ /* 0x000fe40000410000 */
[----:B------:R-:W-:Y:S01]  /*9b60*/  FMUL.FTZ R67, R132, R67 ;  /* 0x0000004384437220 */ /* 0x000fe20000410000 */
[----:B--2---:R-:W-:Y:S01]  /*9b70*/  F2FP.BF16.PACK_AB R145, R50, R45 ;  /* 0x0000002d3291723e */ /* 0x004fe200000010ff */
[----:B------:R-:W-:Y:S02]  /*9b80*/  FFMA.FTZ R0, R13, c[0x0][0x2d0], -R134 ;  /* 0x0000b4000d007a23 */ /* 0x000fe40000010886 */
[----:B------:R-:W-:Y:S02]  /*9b90*/  FMUL.FTZ R13, R2, R153 ;  /* 0x00000099020d7220 */ /* 0x000fe40000410000 */
[C---:B------:R-:W-:Y:S01]  /*9ba0*/  FMUL.FTZ R70, R132.reuse, R70 ;  /* 0x0000004684467220 */ /* 0x040fe20000410000 */
[----:B------:R2:W4:Y:S01]  /*9bb0*/  MUFU.EX2 R49, R0 ;  /* 0x0000000000317308 */ /* 0x0005220000000800 */
[----:B------:R-:W-:Y:S02]  /*9bc0*/  FMUL.FTZ R71, R132, R71 ;  /* 0x0000004784477220 */ /* 0x000fe40000410000 */
[----:B------:R-:W-:Y:S02]  /*9bd0*/  FMUL.FTZ R72, R2, R72 ;  /* 0x0000004802487220 */ /* 0x000fe40000410000 */
[----:B---3--:R-:W-:Y:S02]  /*9be0*/  FFMA.FTZ R138, R198, c[0x0][0x2d0], -R141 ;  /* 0x0000b400c68a7a23 */ /* 0x008fe4000001088d */
[C---:B------:R-:W-:Y:S02]  /*9bf0*/  FMUL.FTZ R73, R2.reuse, R73 ;  /* 0x0000004902497220 */ /* 0x040fe40000410000 */
[C---:B------:R-:W-:Y:S01]  /*9c00*/  FMUL.FTZ R76, R2.reuse, R76 ;  /* 0x0000004c024c7220 */ /* 0x040fe20000410000 */
[----:B------:R3:W-:Y:S01]  /*9c10*/  MUFU.EX2 R40, R20 ;  /* 0x0000001400287308 */ /* 0x0007e20000000800 */
[----:B------:R-:W-:Y:S02]  /*9c20*/  FMUL.FTZ R77, R2, R77 ;  /* 0x0000004d024d7220 */ /* 0x000fe40000410000 */
[C---:B------:R-:W-:Y:S01]  /*9c30*/  FMUL.FTZ R81, R133.reuse, R81 ;  /* 0x0000005185517220 */ /* 0x040fe20000410000 */
[-C--:B-1----:R-:W-:Y:S01]  /*9c40*/  F2FP.BF16.PACK_AB R195, R34, R35.reuse ;  /* 0x0000002322c3723e */ /* 0x082fe200000010ff */
[C---:B------:R-:W-:Y:S01]  /*9c50*/  FMUL.FTZ R34, R132.reuse, R174 ;  /* 0x000000ae84227220 */ /* 0x040fe20000410000 */
[----:B------:R-:W-:Y:S01]  /*9c60*/  MOV R174, R35 ;  /* 0x0000002300ae7202 */ /* 0x000fe20000000f00 */
[C---:B------:R-:W-:Y:S01]  /*9c70*/  FMUL.FTZ R35, R132.reuse, R175 ;  /* 0x000000af84237220 */ /* 0x040fe20000410000 */
[----:B------:R-:W-:Y:S01]  /*9c80*/  MOV R175, R219 ;  /* 0x000000db00af7202 */ /* 0x000fe20000000f00 */
[C---:B------:R-:W-:Y:S01]  /*9c90*/  FMUL.FTZ R82, R132.reuse, R82 ;  /* 0x0000005284527220 */ /* 0x040fe20000410000 */
[----:B------:R-:W1:Y:S01]  /*9ca0*/  MUFU.EX2 R51, R18 ;  /* 0x0000001200337308 */ /* 0x000e620000000800 */
[----:B------:R-:W-:Y:S02]  /*9cb0*/  FMUL.FTZ R83, R132, R83 ;  /* 0x0000005384537220 */ /* 0x000fe40000410000 */
[----:B------:R-:W-:Y:S01]  /*9cc0*/  FMUL.FTZ R84, R133, R84 ;  /* 0x0000005485547220 */ /* 0x000fe20000410000 */
[----:B--2---:R-:W-:Y:S01]  /*9cd0*/  FSEL R0, R3, RZ, P0 ;  /* 0x000000ff03007208 */ /* 0x004fe20000000000 */
[----:B------:R-:W-:Y:S01]  /*9ce0*/  FMUL.FTZ R85, R133, R85 ;  /* 0x0000005585557220 */ /* 0x000fe20000410000 */
[----:B----4-:R-:W-:Y:S01]  /*9cf0*/  F2FP.BF16.PACK_AB R147, R48, R49 ;  /* 0x000000313093723e */ /* 0x010fe200000010ff */
[----:B------:R-:W-:Y:S01]  /*9d00*/  FMUL.FTZ R86, R132, R86 ;  /* 0x0000005684567220 */ /* 0x000fe20000410000 */
[----:B------:R-:W-:Y:S01]  /*9d10*/  ISETP.GT.AND P0, PT, R242, UR4, PT ;  /* 0x00000004f2007c0c */ /* 0x000fe2000bf04270 */
[----:B------:R-:W-:Y:S01]  /*9d20*/  FADD.FTZ R0, -R0, R139 ;  /* 0x0000008b00007221 */ /* 0x000fe20000010100 */
[----:B------:R-:W-:Y:S01]  /*9d30*/  MOV R139, R28 ;  /* 0x0000001c008b7202 */ /* 0x000fe20000000f00 */
[----:B------:R-:W-:Y:S01]  /*9d40*/  FMUL.FTZ R28, R2, R168 ;  /* 0x000000a8021c7220 */ /* 0x000fe20000410000 */
[----:B------:R-:W2:Y:S01]  /*9d50*/  MUFU.EX2 R41, R17 ;  /* 0x0000001100297308 */ /* 0x000ea20000000800 */
[----:B------:R-:W-:Y:S01]  /*9d60*/  FMUL.FTZ R0, R0, c[0x0][0x2d0] ;  /* 0x0000b40000007a20 */ /* 0x000fe20000410000 */
[----:B------:R-:W-:Y:S01]  /*9d70*/  F2FP.BF16.PACK_AB R146, R139, R44 ;  /* 0x0000002c8b92723e */ /* 0x000fe200000010ff */
[----:B---3--:R-:W3:Y:S01]  /*9d80*/  LDSM.16.MT88.4 R20, [R225+0x2080] ;  /* 0x00208000e114783b */ /* 0x008ee20000004200 */
[----:B------:R-:W-:Y:S01]  /*9d90*/  FMUL.FTZ R87, R132, R87 ;  /* 0x0000005784577220 */ /* 0x000fe20000410000 */
[----:B------:R-:W-:Y:S01]  /*9da0*/  IADD3 R242, R242, -0x1, RZ ;  /* 0xfffffffff2f27810 */ /* 0x000fe20007ffe0ff */
[C---:B------:R-:W-:Y:S02]  /*9db0*/  FMUL.FTZ R88, R2.reuse, R88 ;  /* 0x0000005802587220 */ /* 0x040fe40000410000 */
[C---:B------:R-:W-:Y:S02]  /*9dc0*/  FMUL.FTZ R89, R2.reuse, R89 ;  /* 0x0000005902597220 */ /* 0x040fe40000410000 */
[----:B------:R-:W4:Y:S01]  /*9dd0*/  MUFU.EX2 R0, R0 ;  /* 0x0000000000007308 */ /* 0x000f220000000800 */
[----:B------:R-:W-:Y:S01]  /*9de0*/  FMUL.FTZ R92, R2, R92 ;  /* 0x0000005c025c7220 */ /* 0x000fe20000410000 */
[----:B-1----:R-:W-:Y:S01]  /*9df0*/  F2FP.BF16.PACK_AB R192, R252, R51 ;  /* 0x00000033fcc0723e */ /* 0x002fe200000010ff */
[----:B------:R-:W-:Y:S02]  /*9e00*/  FMUL.FTZ R18, R132, R158 ;  /* 0x0000009e84127220 */ /* 0x000fe40000410000 */
[----:B------:R-:W-:Y:S02]  /*9e10*/  FMUL.FTZ R93, R2, R93 ;  /* 0x0000005d025d7220 */ /* 0x000fe40000410000 */
[C---:B------:R-:W-:Y:S02]  /*9e20*/  FMUL.FTZ R96, R133.reuse, R96 ;  /* 0x0000006085607220 */ /* 0x040fe40000410000 */
[----:B------:R-:W-:Y:S01]  /*9e30*/  FMUL.FTZ R97, R133, R97 ;  /* 0x0000006185617220 */ /* 0x000fe20000410000 */
[----:B------:R-:W1:Y:S01]  /*9e40*/  MUFU.EX2 R220, R16 ;  /* 0x0000001000dc7308 */ /* 0x000e620000000800 */
[C---:B------:R-:W-:Y:S02]  /*9e50*/  FMUL.FTZ R98, R132.reuse, R98 ;  /* 0x0000006284627220 */ /* 0x040fe40000410000 */
[C---:B------:R-:W-:Y:S01]  /*9e60*/  FMUL.FTZ R99, R132.reuse, R99 ;  /* 0x0000006384637220 */ /* 0x040fe20000410000 */
[----:B--2---:R-:W-:Y:S01]  /*9e70*/  F2FP.BF16.PACK_AB R193, R251, R41 ;  /* 0x00000029fbc1723e */ /* 0x004fe200000010ff */
[C---:B------:R-:W-:Y:S02]  /*9e80*/  FMUL.FTZ R17, R133.reuse, R157 ;  /* 0x0000009d85117220 */ /* 0x040fe40000410000 */
[C---:B------:R-:W-:Y:S02]  /*9e90*/  FMUL.FTZ R100, R133.reuse, R100 ;  /* 0x0000006485647220 */ /* 0x040fe40000410000 */
[C---:B------:R-:W-:Y:S02]  /*9ea0*/  FMUL.FTZ R101, R133.reuse, R101 ;  /* 0x0000006585657220 */ /* 0x040fe40000410000 */
[C---:B------:R-:W-:Y:S02]  /*9eb0*/  FMUL.FTZ R102, R132.reuse, R102 ;  /* 0x0000006684667220 */ /* 0x040fe40000410000 */
[----:B------:R-:W-:Y:S02]  /*9ec0*/  FMUL.FTZ R103, R132, R103 ;  /* 0x0000006784677220 */ /* 0x000fe40000410000 */
[----:B----4-:R-:W-:Y:S01]  /*9ed0*/  FMUL.FTZ R26, R0, R166 ;  /* 0x000000a6001a7220 */ /* 0x010fe20000410000 */
[----:B------:R-:W-:Y:S01]  /*9ee0*/  MOV R166, R44 ;  /* 0x0000002c00a67202 */ /* 0x000fe20000000f00 */
[----:B------:R-:W-:Y:S02]  /*9ef0*/  FMUL.FTZ R44, R2, R184 ;  /* 0x000000b8022c7220 */ /* 0x000fe40000410000 */
[----:B------:R2:W-:Y:S01]  /*9f00*/  MUFU.EX2 R184, R138 ;  /* 0x0000008a00b87308 */ /* 0x0005e20000000800 */
[C---:B------:R-:W-:Y:S02]  /*9f10*/  FMUL.FTZ R46, R0.reuse, R186 ;  /* 0x000000ba002e7220 */ /* 0x040fe40000410000 */
[----:B------:R-:W-:Y:S01]  /*9f20*/  FMUL.FTZ R27, R0, R167 ;  /* 0x000000a7001b7220 */ /* 0x000fe20000410000 */
[-C--:B---3--:R-:W-:Y:S05]  /*9f30*/  HMMA.16816.F32.BF16 R4, R192, R20.reuse, R4 ;  /* 0x00000014c004723c */ /* 0x088fea0000041804 */
[----:B------:R-:W-:Y:S01]  /*9f40*/  MOV R167, R45 ;  /* 0x0000002d00a77202 */ /* 0x000fe20000000f00 */
[----:B------:R-:W-:Y:S01]  /*9f50*/  FMUL.FTZ R45, R2, R185 ;  /* 0x000000b9022d7220 */ /* 0x000fe20000410000 */
[----:B------:R-:W-:Y:S01]  /*9f60*/  MOV R185, R48 ;  /* 0x0000003000b97202 */ /* 0x000fe20000000f00 */
[C---:B------:R-:W-:Y:S01]  /*9f70*/  FMUL.FTZ R48, R133.reuse, R188 ;  /* 0x000000bc85307220 */ /* 0x040fe20000410000 */
[----:B-1----:R-:W-:Y:S03]  /*9f80*/  F2FP.BF16.PACK_AB R144, R40, R220 ;  /* 0x000000dc2890723e */ /* 0x002fe600000010ff */
[C---:B------:R-:W-:Y:S02]  /*9f90*/  FMUL.FTZ R30, R0.reuse, R170 ;  /* 0x000000aa001e7220 */ /* 0x040fe40000410000 */
[C---:B------:R-:W-:Y:S01]  /*9fa0*/  FMUL.FTZ R42, R0.reuse, R182 ;  /* 0x000000b6002a7220 */ /* 0x040fe20000410000 */
[----:B------:R-:W-:Y:S01]  /*9fb0*/  MOV R182, R49 ;  /* 0x0000003100b67202 */ /* 0x000fe20000000f00 */
[----:B------:R-:W-:Y:S02]  /*9fc0*/  FMUL.FTZ R49, R133, R189 ;  /* 0x000000bd85317220 */ /* 0x000fe40000410000 */
[C---:B------:R-:W-:Y:S02]  /*9fd0*/  FMUL.FTZ R43, R0.reuse, R183 ;  /* 0x000000b7002b7220 */ /* 0x040fe40000410000 */
[--C-:B--2---:R-:W-:Y:S02]  /*9fe0*/  FFMA.FTZ R138, R197, c[0x0][0x2d0], -R142.reuse ;  /* 0x0000b400c58a7a23 */ /* 0x104fe4000001088e */
[C---:B------:R-:W-:Y:S02]  /*9ff0*/  FMUL.FTZ R10, R0.reuse, R150 ;  /* 0x00000096000a7220 */ /* 0x040fe40000410000 */
[----:B------:R1:W-:Y:S01]  /*a000*/  MUFU.EX2 R165, R138 ;  /* 0x0000008a00a57308 */ /* 0x0003e20000000800 */
[C---:B------:R-:W-:Y:S02]  /*a010*/  FMUL.FTZ R11, R0.reuse, R151 ;  /* 0x00000097000b7220 */ /* 0x040fe40000410000 */
[----:B------:R-:W2:Y:S01]  /*a020*/  LDSM.16.MT88.4 R148, [R228+0x2080] ;  /* 0x00208000e494783b */ /* 0x000ea20000004200 */
[C---:B------:R-:W-:Y:S02]  /*a030*/  FMUL.FTZ R14, R0.reuse, R154 ;  /* 0x0000009a000e7220 */ /* 0x040fe40000410000 */
[C---:B------:R-:W-:Y:S02]  /*a040*/  FMUL.FTZ R15, R0.reuse, R155 ;  /* 0x0000009b000f7220 */ /* 0x040fe40000410000 */
[C---:B------:R-:W-:Y:S03]  /*a050*/  HMMA.16816.F32.BF16 R8, R144.reuse, R20, R8 ;  /* 0x000000149008723c */ /* 0x040fe60000041808 */
[----:B------:R-:W3:Y:S01]  /*a060*/  LDSM.16.MT88.4 R152, [R227+0x2080] ;  /* 0x00208000e398783b */ /* 0x000ee20000004200 */
[C---:B------:R-:W-:Y:S02]  /*a070*/  FMUL.FTZ R47, R0.reuse, R187 ;  /* 0x000000bb002f7220 */ /* 0x040fe40000410000 */
[C---:B------:R-:W-:Y:S02]  /*a080*/  FMUL.FTZ R16, R133.reuse, R156 ;  /* 0x0000009c85107220 */ /* 0x040fe40000410000 */
[-C--:B------:R-:W-:Y:S03]  /*a090*/  HMMA.16816.F32.BF16 R12, R144, R22.reuse, R12 ;  /* 0x00000016900c723c */ /* 0x080fe6000004180c */
[----:B------:R-:W-:Y:S01]  /*a0a0*/  LDSM.16.MT88.4 R156, [R226+0x2880] ;  /* 0x00288000e29c783b */ /* 0x000fe20000004200 */
[C---:B------:R-:W-:Y:S02]  /*a0b0*/  FMUL.FTZ R20, R133.reuse, R160 ;  /* 0x000000a085147220 */ /* 0x040fe40000410000 */
[----:B------:R-:W-:Y:S02]  /*a0c0*/  FMUL.FTZ R21, R133, R161 ;  /* 0x000000a185157220 */ /* 0x000fe40000410000 */
[C---:B------:R-:W-:Y:S04]  /*a0d0*/  HMMA.16816.F32.BF16 R16, R192.reuse, R22, R16 ;  /* 0x00000016c010723c */ /* 0x040fe80000041810 */
[--C-:B-1----:R-:W-:Y:S02]  /*a0e0*/  FFMA.FTZ R138, R199, c[0x0][0x2d0], -R142.reuse ;  /* 0x0000b400c78a7a23 */ /* 0x102fe4000001088e */
[----:B------:R-:W-:Y:S01]  /*a0f0*/  FMUL.FTZ R31, R0, R171 ;  /* 0x000000ab001f7220 */ /* 0x000fe20000410000 */
[----:B------:R-:W-:Y:S01]  /*a100*/  MOV R171, R40 ;  /* 0x0000002800ab7202 */ /* 0x000fe20000000f00 */
[----:B------:R1:W-:Y:S01]  /*a110*/  MUFU.EX2 R186, R138 ;  /* 0x0000008a00ba7308 */ /* 0x0003e20000000800 */
[C---:B------:R-:W-:Y:S01]  /*a120*/  FMUL.FTZ R22, R132.reuse, R162 ;  /* 0x000000a284167220 */ /* 0x040fe20000410000 */
[----:B------:R-:W-:Y:S02]  /*a130*/  LDSM.16.MT88.4 R196, [R227+0x3080] ;  /* 0x00308000e3c4783b */ /* 0x000fe40000004200 */
[----:B------:R-:W-:Y:S02]  /*a140*/  FMUL.FTZ R23, R132, R163 ;  /* 0x000000a384177220 */ /* 0x000fe40000410000 */
[----:B------:R-:W-:Y:S01]  /*a150*/  FMUL.FTZ R40, R2, R180 ;  /* 0x000000b402287220 */ /* 0x000fe20000410000 */
[----:B------:R-:W-:Y:S01]  /*a160*/  MOV R180, R220 ;  /* 0x000000dc00b47202 */ /* 0x000fe20000000f00 */
[C---:B------:R-:W-:Y:S02]  /*a170*/  FMUL.FTZ R58, R0.reuse, R58 ;  /* 0x0000003a003a7220 */ /* 0x040fe40000410000 */
[----:B------:R-:W-:Y:S01]  /*a180*/  LDSM.16.MT88.4 R160, [R228+0x2880] ;  /* 0x00288000e4a0783b */ /* 0x000fe20000004200 */
[-C--:B------:R-:W-:Y:S03]  /*a190*/  HMMA.16816.F32.BF16 R20, R192, R36.reuse, R20 ;  /* 0x00000024c014723c */ /* 0x080fe60000041814 */
[C---:B------:R-:W-:Y:S02]  /*a1a0*/  FMUL.FTZ R59, R0.reuse, R59 ;  /* 0x0000003b003b7220 */ /* 0x040fe40000410000 */
[C---:B------:R-:W-:Y:S02]  /*a1b0*/  FMUL.FTZ R62, R0.reuse, R62 ;  /* 0x0000003e003e7220 */ /* 0x040fe40000410000 */
[C---:B------:R-:W-:Y:S01]  /*a1c0*/  FMUL.FTZ R63, R0.reuse, R63 ;  /* 0x0000003f003f7220 */ /* 0x040fe20000410000 */
[C---:B------:R-:W-:Y:S04]  /*a1d0*/  HMMA.16816.F32.BF16 R24, R144.reuse, R36, R24 ;  /* 0x000000249018723c */ /* 0x040fe80000041818 */
[----:B------:R-:W-:Y:S02]  /*a1e0*/  FMUL.FTZ R74, R0, R74 ;  /* 0x0000004a004a7220 */ /* 0x000fe40000410000 */
[--C-:B-1----:R-:W-:Y:S02]  /*a1f0*/  FFMA.FTZ R138, R200, c[0x0][0x2d0], -R141.reuse ;  /* 0x0000b400c88a7a23 */ /* 0x102fe4000001088d */
[-C--:B------:R-:W-:Y:S02]  /*a200*/  HMMA.16816.F32.BF16 R28, R144, R38.reuse, R28 ;  /* 0x00000026901c723c */ /* 0x080fe4000004181c */
[----:B------:R1:W-:Y:S02]  /*a210*/  MUFU.EX2 R188, R138 ;  /* 0x0000008a00bc7308 */ /* 0x0003e40000000800 */
[C---:B------:R-:W-:Y:S01]  /*a220*/  FMUL.FTZ R36, R133.reuse, R176 ;  /* 0x000000b085247220 */ /* 0x040fe20000410000 */
[----:B------:R-:W-:Y:S01]  /*a230*/  MOV R176, R41 ;  /* 0x0000002900b07202 */ /* 0x000fe20000000f00 */
[----:B------:R-:W-:Y:S01]  /*a240*/  FMUL.FTZ R37, R133, R177 ;  /* 0x000000b185257220 */ /* 0x000fe20000410000 */
[----:B------:R-:W-:Y:S01]  /*a250*/  MOV R177, R51 ;  /* 0x0000003300b17202 */ /* 0x000fe20000000f00 */
[C---:B------:R-:W-:Y:S04]  /*a260*/  HMMA.16816.F32.BF16 R32, R192.reuse, R38, R32 ;  /* 0x00000026c020723c */ /* 0x040fe80000041820 */
[----:B------:R-:W-:Y:S01]  /*a270*/  FMUL.FTZ R41, R2, R181 ;  /* 0x000000b502297220 */ /* 0x000fe20000410000 */
[----:B------:R-:W-:Y:S01]  /*a280*/  MOV R181, R50 ;  /* 0x0000003200b57202 */ /* 0x000fe20000000f00 */
[C---:B------:R-:W-:Y:S02]  /*a290*/  FMUL.FTZ R50, R132.reuse, R190 ;  /* 0x000000be84327220 */ /* 0x040fe40000410000 */
[C---:B------:R-:W-:Y:S01]  /*a2a0*/  FMUL.FTZ R39, R132.reuse, R179 ;  /* 0x000000b384277220 */ /* 0x040fe20000410000 */
[----:B------:R-:W-:Y:S03]  /*a2b0*/  MOV R179, R252 ;  /* 0x000000fc00b37202 */ /* 0x000fe60000000f00 */
[C---:B------:R-:W-:Y:S01]  /*a2c0*/  FMUL.FTZ R38, R132.reuse, R178 ;  /* 0x000000b284267220 */ /* 0x040fe20000410000 */
[----:B------:R-:W-:Y:S01]  /*a2d0*/  MOV R178, R251 ;  /* 0x000000fb00b27202 */ /* 0x000fe20000000f00 */
[----:B------:R-:W-:Y:S02]  /*a2e0*/  FMUL.FTZ R51, R132, R191 ;  /* 0x000000bf84337220 */ /* 0x000fe40000410000 */
[C---:B------:R-:W-:Y:S02]  /*a2f0*/  FMUL.FTZ R75, R0.reuse, R75 ;  /* 0x0000004b004b7220 */ /* 0x040fe40000410000 */
[----:B-1----:R-:W-:Y:S01]  /*a300*/  FFMA.FTZ R138, R203, c[0x0][0x2d0], -R141 ;  /* 0x0000b400cb8a7a23 */ /* 0x002fe2000001088d */
[-C--:B--2---:R-:W-:Y:S03]  /*a310*/  HMMA.16816.F32.BF16 R36, R192, R148.reuse, R36 ;  /* 0x00000094c024723c */ /* 0x084fe60000041824 */
[----:B------:R1:W-:Y:S01]  /*a320*/  MUFU.EX2 R170, R138 ;  /* 0x0000008a00aa7308 */ /* 0x0003e20000000800 */
[C---:B------:R-:W-:Y:S02]  /*a330*/  FMUL.FTZ R78, R0.reuse, R78 ;  /* 0x0000004e004e7220 */ /* 0x040fe40000410000 */
[C---:B------:R-:W-:Y:S02]  /*a340*/  FMUL.FTZ R79, R0.reuse, R79 ;  /* 0x0000004f004f7220 */ /* 0x040fe40000410000 */
[C---:B------:R-:W-:Y:S04]  /*a350*/  HMMA.16816.F32.BF16 R40, R144.reuse, R148, R40 ;  /* 0x000000949028723c */ /* 0x040fe80000041828 */
[C---:B------:R-:W-:Y:S02]  /*a360*/  FMUL.FTZ R90, R0.reuse, R90 ;  /* 0x0000005a005a7220 */ /* 0x040fe40000410000 */
[C---:B------:R-:W-:Y:S02]  /*a370*/  FMUL.FTZ R91, R0.reuse, R91 ;  /* 0x0000005b005b7220 */ /* 0x040fe40000410000 */
[-C--:B------:R-:W-:Y:S04]  /*a380*/  HMMA.16816.F32.BF16 R44, R144, R150.reuse, R44 ;  /* 0x00000096902c723c */ /* 0x080fe8000004182c */
[C---:B------:R-:W-:Y:S02]  /*a390*/  FMUL.FTZ R94, R0.reuse, R94 ;  /* 0x0000005e005e7220 */ /* 0x040fe40000410000 */
[----:B------:R-:W-:Y:S02]  /*a3a0*/  FMUL.FTZ R95, R0, R95 ;  /* 0x0000005f005f7220 */ /* 0x000fe40000410000 */
[C---:B------:R-:W-:Y:S01]  /*a3b0*/  HMMA.16816.F32.BF16 R48, R192.reuse, R150, R48 ;  /* 0x00000096c030723c */ /* 0x040fe20000041830 */
[----:B------:R-:W2:Y:S03]  /*a3c0*/  LDSM.16.MT88.4 R148, [R225+0x3880] ;  /* 0x00388000e194783b */ /* 0x000ea60000004200 */
[--C-:B-1----:R-:W-:Y:S02]  /*a3d0*/  FFMA.FTZ R138, R201, c[0x0][0x2d0], -R142.reuse ;  /* 0x0000b400c98a7a23 */ /* 0x102fe4000001088e */
[C---:B------:R-:W-:Y:S02]  /*a3e0*/  FMUL.FTZ R104, R2.reuse, R104 ;  /* 0x0000006802687220 */ /* 0x040fe40000410000 */
[-C--:B---3--:R-:W-:Y:S01]  /*a3f0*/  HMMA.16816.F32.BF16 R52, R192, R152.reuse, R52 ;  /* 0x00000098c034723c */ /* 0x088fe20000041834 */
[----:B------:R1:W-:Y:S03]  /*a400*/  MUFU.EX2 R189, R138 ;  /* 0x0000008a00bd7308 */ /* 0x0003e60000000800 */
[----:B------:R-:W-:Y:S02]  /*a410*/  FMUL.FTZ R105, R2, R105 ;  /* 0x0000006902697220 */ /* 0x000fe40000410000 */
[C---:B------:R-:W-:Y:S02]  /*a420*/  FMUL.FTZ R106, R0.reuse, R106 ;  /* 0x0000006a006a7220 */ /* 0x040fe40000410000 */
[C---:B------:R-:W-:Y:S04]  /*a430*/  HMMA.16816.F32.BF16 R56, R144.reuse, R152, R56 ;  /* 0x000000989038723c */ /* 0x040fe80000041838 */
[----:B------:R-:W-:Y:S02]  /*a440*/  FMUL.FTZ R107, R0, R107 ;  /* 0x0000006b006b7220 */ /* 0x000fe40000410000 */
[C---:B------:R-:W-:Y:S02]  /*a450*/  FMUL.FTZ R108, R2.reuse, R108 ;  /* 0x0000006c026c7220 */ /* 0x040fe40000410000 */
[-C--:B------:R-:W-:Y:S04]  /*a460*/  HMMA.16816.F32.BF16 R60, R144, R154.reuse, R60 ;  /* 0x0000009a903c723c */ /* 0x080fe8000004183c */
[----:B------:R-:W-:Y:S02]  /*a470*/  FMUL.FTZ R109, R2, R109 ;  /* 0x0000006d026d7220 */ /* 0x000fe40000410000 */
[----:B------:R-:W-:Y:S02]  /*a480*/  FMUL.FTZ R110, R0, R110 ;  /* 0x0000006e006e7220 */ /* 0x000fe40000410000 */
[C---:B------:R-:W-:Y:S01]  /*a490*/  HMMA.16816.F32.BF16 R64, R192.reuse, R154, R64 ;  /* 0x0000009ac040723c */ /* 0x040fe20000041840 */
[----:B------:R-:W3:Y:S03]  /*a4a0*/  LDSM.16.MT88.4 R152, [R226+0x3880] ;  /* 0x00388000e298783b */ /* 0x000ee60000004200 */
[----:B-1----:R-:W-:Y:S02]  /*a4b0*/  FFMA.FTZ R138, R204, c[0x0][0x2d0], -R142 ;  /* 0x0000b400cc8a7a23 */ /* 0x002fe4000001088e */
[----:B------:R-:W-:Y:S02]  /*a4c0*/  FMUL.FTZ R111, R0, R111 ;  /* 0x0000006f006f7220 */ /* 0x000fe40000410000 */
[----:B------:R1:W-:Y:S01]  /*a4d0*/  MUFU.EX2 R168, R138 ;  /* 0x0000008a00a87308 */ /* 0x0003e20000000800 */
[-C--:B--2---:R-:W-:Y:S03]  /*a4e0*/  HMMA.16816.F32.BF16 R68, R192, R148.reuse, R68 ;  /* 0x00000094c044723c */ /* 0x084fe60000041844 */
[C---:B------:R-:W-:Y:S02]  /*a4f0*/  FMUL.FTZ R112, R133.reuse, R112 ;  /* 0x0000007085707220 */ /* 0x040fe40000410000 */
[C---:B------:R-:W-:Y:S02]  /*a500*/  FMUL.FTZ R113, R133.reuse, R113 ;  /* 0x0000007185717220 */ /* 0x040fe40000410000 */
[C---:B------:R-:W-:Y:S01]  /*a510*/  FMUL.FTZ R114, R132.reuse, R114 ;  /* 0x0000007284727220 */ /* 0x040fe20000410000 */
[C---:B------:R-:W-:Y:S04]  /*a520*/  HMMA.16816.F32.BF16 R72, R144.reuse, R148, R72 ;  /* 0x000000949048723c */ /* 0x040fe80000041848 */
[----:B------:R-:W-:Y:S02]  /*a530*/  FMUL.FTZ R115, R132, R115 ;  /* 0x0000007384737220 */ /* 0x000fe40000410000 */
[C---:B------:R-:W-:Y:S02]  /*a540*/  FMUL.FTZ R120, R2.reuse, R120 ;  /* 0x0000007802787220 */ /* 0x040fe40000410000 */
[-C--:B------:R-:W-:Y:S04]  /*a550*/  HMMA.16816.F32.BF16 R76, R144, R150.reuse, R76 ;  /* 0x00000096904c723c */ /* 0x080fe8000004184c */
[----:B------:R-:W-:Y:S02]  /*a560*/  FMUL.FTZ R121, R2, R121 ;  /* 0x0000007902797220 */ /* 0x000fe40000410000 */
[----:B------:R-:W-:Y:S02]  /*a570*/  FMUL.FTZ R122, R0, R122 ;  /* 0x0000007a007a7220 */ /* 0x000fe40000410000 */
[C---:B------:R-:W-:Y:S01]  /*a580*/  HMMA.16816.F32.BF16 R80, R192.reuse, R150, R80 ;  /* 0x00000096c050723c */ /* 0x040fe20000041850 */
[----:B------:R-:W2:Y:S03]  /*a590*/  LDSM.16.MT88.4 R148, [R228+0x3880] ;  /* 0x00388000e494783b */ /* 0x000ea60000004200 */
[--C-:B-1----:R-:W-:Y:S02]  /*a5a0*/  FFMA.FTZ R138, R202, c[0x0][0x2d0], -R143.reuse ;  /* 0x0000b400ca8a7a23 */ /* 0x102fe4000001088f */
[----:B------:R-:W-:Y:S02]  /*a5b0*/  FMUL.FTZ R123, R0, R123 ;  /* 0x0000007b007b7220 */ /* 0x000fe40000410000 */
[-C--:B---3--:R-:W-:Y:S01]  /*a5c0*/  HMMA.16816.F32.BF16 R84, R192, R152.reuse, R84 ;  /* 0x00000098c054723c */ /* 0x088fe20000041854 */
[----:B------:R1:W-:Y:S03]  /*a5d0*/  MUFU.EX2 R183, R138 ;  /* 0x0000008a00b77308 */ /* 0x0003e60000000800 */
[C---:B------:R-:W-:Y:S02]  /*a5e0*/  FMUL.FTZ R124, R2.reuse, R124 ;  /* 0x0000007c027c7220 */ /* 0x040fe40000410000 */
[----:B------:R-:W-:Y:S02]  /*a5f0*/  FMUL.FTZ R125, R2, R125 ;  /* 0x0000007d027d7220 */ /* 0x000fe40000410000 */
[C---:B------:R-:W-:Y:S04]  /*a600*/  HMMA.16816.F32.BF16 R88, R144.reuse, R152, R88 ;  /* 0x000000989058723c */ /* 0x040fe80000041858 */
[C---:B------:R-:W-:Y:S02]  /*a610*/  FMUL.FTZ R126, R0.reuse, R126 ;  /* 0x0000007e007e7220 */ /* 0x040fe40000410000 */
[----:B------:R-:W-:Y:S02]  /*a620*/  FMUL.FTZ R127, R0, R127 ;  /* 0x0000007f007f7220 */ /* 0x000fe40000410000 */
[-C--:B------:R-:W-:Y:S04]  /*a630*/  HMMA.16816.F32.BF16 R92, R144, R154.reuse, R92 ;  /* 0x0000009a905c723c */ /* 0x080fe8000004185c */
[C---:B------:R-:W-:Y:S02]  /*a640*/  FMUL.FTZ R128, R133.reuse, R128 ;  /* 0x0000008085807220 */ /* 0x040fe40000410000 */
[----:B------:R-:W-:Y:S02]  /*a650*/  FMUL.FTZ R129, R133, R129 ;  /* 0x0000008185817220 */ /* 0x000fe40000410000 */
[C---:B------:R-:W-:Y:S01]  /*a660*/  HMMA.16816.F32.BF16 R96, R192.reuse, R154, R96 ;  /* 0x0000009ac060723c */ /* 0x040fe20000041860 */
[----:B------:R-:W3:Y:S03]  /*a670*/  LDSM.16.MT88.4 R152, [R227+0x3880] ;  /* 0x00388000e398783b */ /* 0x000ee60000004200 */
[--C-:B-1----:R-:W-:Y:S02]  /*a680*/  FFMA.FTZ R138, R205, c[0x0][0x2d0], -R143.reuse ;  /* 0x0000b400cd8a7a23 */ /* 0x102fe4000001088f */
[C---:B------:R-:W-:Y:S02]  /*a690*/  FMUL.FTZ R130, R132.reuse, R130 ;  /* 0x0000008284827220 */ /* 0x040fe40000410000 */
[----:B------:R1:W4:Y:S01]  /*a6a0*/  MUFU.EX2 R187, R138 ;  /* 0x0000008a00bb7308 */ /* 0x0003220000000800 */
[-C--:B--2---:R-:W-:Y:S03]  /*a6b0*/  HMMA.16816.F32.BF16 R100, R192, R148.reuse, R100 ;  /* 0x00000094c064723c */ /* 0x084fe60000041864 */
[C---:B------:R-:W-:Y:S02]  /*a6c0*/  FMUL.FTZ R131, R132.reuse, R131 ;  /* 0x0000008384837220 */ /* 0x040fe40000410000 */
[C---:B------:R-:W-:Y:S02]  /*a6d0*/  FMUL.FTZ R116, R133.reuse, R116 ;  /* 0x0000007485747220 */ /* 0x040fe40000410000 */
[----:B------:R-:W-:Y:S01]  /*a6e0*/  FMUL.FTZ R117, R133, R117 ;  /* 0x0000007585757220 */ /* 0x000fe20000410000 */
[C---:B------:R-:W-:Y:S04]  /*a6f0*/  HMMA.16816.F32.BF16 R104, R144.reuse, R148, R104 ;  /* 0x000000949068723c */ /* 0x040fe80000041868 */
[C---:B------:R-:W-:Y:S02]  /*a700*/  FMUL.FTZ R118, R132.reuse, R118 ;  /* 0x0000007684767220 */ /* 0x040fe40000410000 */
[----:B------:R-:W-:Y:S02]  /*a710*/  FMUL.FTZ R119, R132, R119 ;  /* 0x0000007784777220 */ /* 0x000fe40000410000 */
[-C--:B------:R-:W-:Y:S04]  /*a720*/  HMMA.16816.F32.BF16 R108, R144, R150.reuse, R108 ;  /* 0x00000096906c723c */ /* 0x080fe8000004186c */
[--C-:B-1----:R-:W-:Y:S04]  /*a730*/  FFMA.FTZ R138, R209, c[0x0][0x2d0], -R143.reuse ;  /* 0x0000b400d18a7a23 */ /* 0x102fe8000001088f */
[C---:B------:R-:W-:Y:S01]  /*a740*/  HMMA.16816.F32.BF16 R112, R192.reuse, R150, R112 ;  /* 0x00000096c070723c */ /* 0x040fe20000041870 */
[----:B------:R-:W1:Y:S01]  /*a750*/  LDSM.16.MT88.4 R148, [R225+0x2880] ;  /* 0x00288000e194783b */ /* 0x000e620000004200 */
[----:B------:R2:W-:Y:S06]  /*a760*/  MUFU.EX2 R169, R138 ;  /* 0x0000008a00a97308 */ /* 0x0005ec0000000800 */
[-C--:B---3--:R-:W-:Y:S08]  /*a770*/  HMMA.16816.F32.BF16 R116, R192, R152.reuse, R116 ;  /* 0x00000098c074723c */ /* 0x088ff00000041874 */
[C---:B------:R-:W-:Y:S07]  /*a780*/  HMMA.16816.F32.BF16 R120, R144.reuse, R152, R120 ;  /* 0x000000989078723c */ /* 0x040fee0000041878 */
[----:B----4-:R-:W-:Y:S01]  /*a790*/  F2FP.BF16.PACK_AB R152, R187, R183 ;  /* 0x000000b7bb98723e */ /* 0x010fe200000010ff */
[-C--:B------:R-:W-:Y:S04]  /*a7a0*/  HMMA.16816.F32.BF16 R124, R144, R154.reuse, R124 ;  /* 0x0000009a907c723c */ /* 0x080fe8000004187c */
[----:B--2---:R-:W-:Y:S03]  /*a7b0*/  FFMA.FTZ R138, R210, c[0x0][0x2d0], -R143 ;  /* 0x0000b400d28a7a23 */ /* 0x004fe6000001088f */
[----:B------:R-:W-:Y:S01]  /*a7c0*/  F2FP.BF16.PACK_AB R144, R184, R164 ;  /* 0x000000a4b890723e */ /* 0x000fe200000010ff */
[----:B------:R-:W-:Y:S01]  /*a7d0*/  HMMA.16816.F32.BF16 R128, R192, R154, R128 ;  /* 0x0000009ac080723c */ /* 0x000fe20000041880 */
[----:B------:R2:W3:Y:S03]  /*a7e0*/  MUFU.EX2 R252, R138 ;  /* 0x0000008a00fc7308 */ /* 0x0004e60000000800 */
[----:B------:R-:W-:Y:S02]  /*a7f0*/  F2FP.BF16.PACK_AB R145, R186, R165 ;  /* 0x000000a5ba91723e */ /* 0x000fe400000010ff */
[----:B------:R-:W-:Y:S02]  /*a800*/  F2FP.BF16.PACK_AB R146, R170, R188 ;  /* 0x000000bcaa92723e */ /* 0x000fe400000010ff */
[----:B------:R-:W-:Y:S07]  /*a810*/  F2FP.BF16.PACK_AB R147, R168, R189 ;  /* 0x000000bda893723e */ /* 0x000fee00000010ff */
[-C--:B-1----:R-:W-:Y:S05]  /*a820*/  HMMA.16816.F32.BF16 R4, R144, R148.reuse, R4 ;  /* 0x000000949004723c */ /* 0x082fea0000041804 */
[--C-:B--2---:R-:W-:Y:S01]  /*a830*/  FFMA.FTZ R138, R207, c[0x0][0x2d0], -R134.reuse ;  /* 0x0000b400cf8a7a23 */ /* 0x104fe20000010886 */
[----:B---3--:R-:W-:Y:S03]  /*a840*/  F2FP.BF16.PACK_AB R154, R252, R169 ;  /* 0x000000a9fc9a723e */ /* 0x008fe600000010ff */
[----:B------:R1:W-:Y:S03]  /*a850*/  MUFU.EX2 R251, R138 ;  /* 0x0000008a00fb7308 */ /* 0x0003e60000000800 */
[--C-:B-1----:R-:W-:Y:S07]  /*a860*/  FFMA.FTZ R138, R208, c[0x0][0x2d0], -R134.reuse ;  /* 0x0000b400d08a7a23 */ /* 0x102fee0000010886 */
[----:B------:R1:W2:Y:S02]  /*a870*/  MUFU.EX2 R220, R138 ;  /* 0x0000008a00dc7308 */ /* 0x0002a40000000800 */
[--C-:B-1----:R-:W-:Y:S01]  /*a880*/  FFMA.FTZ R138, R211, c[0x0][0x2d0], -R134.reuse ;  /* 0x0000b400d38a7a23 */ /* 0x102fe20000010886 */
[----:B--2---:R-:W-:Y:S07]  /*a890*/  F2FP.BF16.PACK_AB R153, R220, R251 ;  /* 0x000000fbdc99723e */ /* 0x004fee00000010ff */
[----:B------:R1:W-:Y:S02]  /*a8a0*/  MUFU.EX2 R219, R138 ;  /* 0x0000008a00db7308 */ /* 0x0003e40000000800 */
[----:B-1----:R-:W-:Y:S08]  /*a8b0*/  FFMA.FTZ R138, R206, c[0x0][0x2d0], -R134 ;  /* 0x0000b400ce8a7a23 */ /* 0x002ff00000010886 */
[----:B------:R1:W2:Y:S02]  /*a8c0*/  MUFU.EX2 R201, R138 ;  /* 0x0000008a00c97308 */ /* 0x0002a40000000800 */
[--C-:B-1----:R-:W-:Y:S01]  /*a8d0*/  FFMA.FTZ R138, R223, c[0x0][0x2d0], -R141.reuse ;  /* 0x0000b400df8a7a23 */ /* 0x102fe2000001088d */
[----:B--2---:R-:W-:Y:S02]  /*a8e0*/  F2FP.BF16.PACK_AB R155, R201, R219 ;  /* 0x000000dbc99b723e */ /* 0x004fe400000010ff */
[----:B------:R-:W-:Y:S05]  /*a8f0*/  MOV R223, R168 ;  /* 0x000000a800df7202 */ /* 0x000fea0000000f00 */
[----:B------:R1:W-:Y:S01]  /*a900*/  MUFU.EX2 R217, R138 ;  /* 0x0000008a00d97308 */ /* 0x0003e20000000800 */
[C---:B------:R-:W-:Y:S08]  /*a910*/  HMMA.16816.F32.BF16 R8, R152.reuse, R148, R8 ;  /* 0x000000949808723c */ /* 0x040ff00000041808 */
[-C--:B------:R-:W-:Y:S08]  /*a920*/  HMMA.16816.F32.BF16 R12, R152, R150.reuse, R12 ;  /* 0x00000096980c723c */ /* 0x080ff0000004180c */
[C---:B------:R-:W-:Y:S01]  /*a930*/  HMMA.16816.F32.BF16 R16, R144.reuse, R150, R16 ;  /* 0x000000969010723c */ /* 0x040fe20000041810 */
[----:B------:R-:W2:Y:S03]  /*a940*/  LDSM.16.MT88.4 R148, [R227+0x2880] ;  /* 0x00288000e394783b */ /* 0x000ea60000004200 */
[--C-:B-1----:R-:W-:Y:S01]  /*a950*/  FFMA.FTZ R138, R244, c[0x0][0x2d0], -R141.reuse ;  /* 0x0000b400f48a7a23 */ /* 0x102fe2000001088d */
[----:B------:R-:W-:Y:S03]  /*a960*/  MOV R244, R170 ;  /* 0x000000aa00f47202 */ /* 0x000fe60000000f00 */
[-C--:B------:R-:W-:Y:S01]  /*a970*/  HMMA.16816.F32.BF16 R20, R144, R156.reuse, R20 ;  /* 0x0000009c9014723c */ /* 0x080fe20000041814 */
[----:B------:R1:W-:Y:S07]  /*a980*/  MUFU.EX2 R216, R138 ;  /* 0x0000008a00d87308 */ /* 0x0003ee0000000800 */
[C---:B------:R-:W-:Y:S08]  /*a990*/  HMMA.16816.F32.BF16 R24, R152.reuse, R156, R24 ;  /* 0x0000009c9818723c */ /* 0x040ff00000041818 */
[-C--:B------:R-:W-:Y:S08]  /*a9a0*/  HMMA.16816.F32.BF16 R28, R152, R158.reuse, R28 ;  /* 0x0000009e981c723c */ /* 0x080ff0000004181c */
[C---:B------:R-:W-:Y:S01]  /*a9b0*/  HMMA.16816.F32.BF16 R32, R144.reuse, R158, R32 ;  /* 0x0000009e9020723c */ /* 0x040fe20000041820 */
[----:B------:R-:W3:Y:S03]  /*a9c0*/  LDSM.16.MT88.4 R156, [R225+0x4080] ;  /* 0x00408000e19c783b */ /* 0x000ee60000004200 */
[--C-:B-1----:R-:W-:Y:S01]  /*a9d0*/  FFMA.FTZ R138, R221, c[0x0][0x2d0], -R142.reuse ;  /* 0x0000b400dd8a7a23 */ /* 0x102fe2000001088e */
[----:B------:R-:W-:Y:S03]  /*a9e0*/  MOV R221, R169 ;  /* 0x000000a900dd7202 */ /* 0x000fe60000000f00 */
[-C--:B------:R-:W-:Y:S01]  /*a9f0*/  HMMA.16816.F32.BF16 R36, R144, R160.reuse, R36 ;  /* 0x000000a09024723c */ /* 0x080fe20000041824 */
[----:B------:R1:W-:Y:S07]  /*aa00*/  MUFU.EX2 R211, R138 ;  /* 0x0000008a00d37308 */ /* 0x0003ee0000000800 */
[C---:B------:R-:W-:Y:S08]  /*aa10*/  HMMA.16816.F32.BF16 R40, R152.reuse, R160, R40 ;  /* 0x000000a09828723c */ /* 0x040ff00000041828 */
[-C--:B------:R-:W-:Y:S08]  /*aa20*/  HMMA.16816.F32.BF16 R44, R152, R162.reuse, R44 ;  /* 0x000000a2982c723c */ /* 0x080ff0000004182c */
[C---:B------:R-:W-:Y:S01]  /*aa30*/  HMMA.16816.F32.BF16 R48, R144.reuse, R162, R48 ;  /* 0x000000a29030723c */ /* 0x040fe20000041830 */
[----:B------:R-:W4:Y:S03]  /*aa40*/  LDSM.16.MT88.4 R160, [R226+0x4080] ;  /* 0x00408000e2a0783b */ /* 0x000f260000004200 */
[--C-:B-1----:R-:W-:Y:S01]  /*aa50*/  FFMA.FTZ R138, R222, c[0x0][0x2d0], -R142.reuse ;  /* 0x0000b400de8a7a23 */ /* 0x102fe2000001088e */
[----:B------:R-:W-:Y:S03]  /*aa60*/  MOV R222, R189 ;  /* 0x000000bd00de7202 */ /* 0x000fe60000000f00 */
[-C--:B--2---:R-:W-:Y:S01]  /*aa70*/  HMMA.16816.F32.BF16 R52, R144, R148.reuse, R52 ;  /* 0x000000949034723c */ /* 0x084fe20000041834 */
[----:B------:R1:W2:Y:S07]  /*aa80*/  MUFU.EX2 R209, R138 ;  /* 0x0000008a00d17308 */ /* 0x0002ae0000000800 */
[C---:B------:R-:W-:Y:S08]  /*aa90*/  HMMA.16816.F32.BF16 R56, R152.reuse, R148, R56 ;  /* 0x000000949838723c */ /* 0x040ff00000041838 */
[-C--:B------:R-:W-:Y:S08]  /*aaa0*/  HMMA.16816.F32.BF16 R60, R152, R150.reuse, R60 ;  /* 0x00000096983c723c */ /* 0x080ff0000004183c */
[C---:B------:R-:W-:Y:S01]  /*aab0*/  HMMA.16816.F32.BF16 R64, R144.reuse, R150, R64 ;  /* 0x000000969040723c */ /* 0x040fe20000041840 */
[----:B------:R-:W5:Y:S03]  /*aac0*/  LDSM.16.MT88.4 R148, [R228+0x4080] ;  /* 0x00408000e494783b */ /* 0x000f660000004200 */
[--C-:B-1----:R-:W-:Y:S01]  /*aad0*/  FFMA.FTZ R138, R248, c[0x0][0x2d0], -R141.reuse ;  /* 0x0000b400f88a7a23 */ /* 0x102fe2000001088d */
[----:B------:R-:W-:Y:S01]  /*aae0*/  MOV R248, R188 ;  /* 0x000000bc00f87202 */ /* 0x000fe20000000f00 */
[----:B------:R-:W-:Y:S01]  /*aaf0*/  FFMA.FTZ R141, R250, c[0x0][0x2d0], -R141 ;  /* 0x0000b400fa8d7a23 */ /* 0x000fe2000001088d */
[----:B------:R-:W-:Y:S01]  /*ab00*/  MOV R250, R187 ;  /* 0x000000bb00fa7202 */ /* 0x000fe20000000f00 */
[-C--:B---3--:R-:W-:Y:S01]  /*ab10*/  HMMA.16816.F32.BF16 R68, R144, R156.reuse, R68 ;  /* 0x0000009c9044723c */ /* 0x088fe20000041844 */
[----:B------:R1:W-:Y:S01]  /*ab20*/  MUFU.EX2 R210, R138 ;  /* 0x0000008a00d27308 */ /* 0x0003e20000000800 */
[----:B------:R-:W-:Y:S06]  /*ab30*/  LDSM.16.MT88.4 R188, [R228+0x3080] ;  /* 0x00308000e4bc783b */ /* 0x000fec0000004200 */
[C---:B------:R-:W-:Y:S03]  /*ab40*/  HMMA.16816.F32.BF16 R72, R152.reuse, R156, R72 ;  /* 0x0000009c9848723c */ /* 0x040fe60000041848 */
[----:B------:R2:W3:Y:S05]  /*ab50*/  MUFU.EX2 R208, R141 ;  /* 0x0000008d00d07308 */ /* 0x0004ea0000000800 */
[-C--:B------:R-:W-:Y:S08]  /*ab60*/  HMMA.16816.F32.BF16 R76, R152, R158.reuse, R76 ;  /* 0x0000009e984c723c */ /* 0x080ff0000004184c */
[C---:B------:R-:W-:Y:S01]  /*ab70*/  HMMA.16816.F32.BF16 R80, R144.reuse, R158, R80 ;  /* 0x0000009e9050723c */ /* 0x040fe20000041850 */
[----:B------:R-:W3:Y:S03]  /*ab80*/  LDSM.16.MT88.4 R156, [R227+0x4080] ;  /* 0x00408000e39c783b */ /* 0x000ee60000004200 */
[--C-:B-1----:R-:W-:Y:S01]  /*ab90*/  FFMA.FTZ R138, R245, c[0x0][0x2d0], -R142.reuse ;  /* 0x0000b400f58a7a23 */ /* 0x102fe2000001088e */
[----:B------:R-:W-:Y:S01]  /*aba0*/  MOV R245, R186 ;  /* 0x000000ba00f57202 */ /* 0x000fe20000000f00 */
[----:B------:R-:W-:Y:S01]  /*abb0*/  FFMA.FTZ R142, R247, c[0x0][0x2d0], -R142 ;  /* 0x0000b400f78e7a23 */ /* 0x000fe2000001088e */
[----:B------:R-:W-:Y:S01]  /*abc0*/  MOV R247, R185 ;  /* 0x000000b900f77202 */ /* 0x000fe20000000f00 */
[-C--:B----4-:R-:W-:Y:S01]  /*abd0*/  HMMA.16816.F32.BF16 R84, R144, R160.reuse, R84 ;  /* 0x000000a09054723c */ /* 0x090fe20000041854 */
[----:B------:R1:W-:Y:S03]  /*abe0*/  MUFU.EX2 R207, R138 ;  /* 0x0000008a00cf7308 */ /* 0x0003e60000000800 */
[----:B--2---:R-:W-:Y:S04]  /*abf0*/  F2FP.BF16.PACK_AB R141, R209, R211 ;  /* 0x000000d3d18d723e */ /* 0x004fe800000010ff */
[C---:B------:R-:W-:Y:S03]  /*ac00*/  HMMA.16816.F32.BF16 R88, R152.reuse, R160, R88 ;  /* 0x000000a09858723c */ /* 0x040fe60000041858 */
[----:B------:R3:W-:Y:S05]  /*ac10*/  MUFU.EX2 R206, R142 ;  /* 0x0000008e00ce7308 */ /* 0x0007ea0000000800 */
[-C--:B------:R-:W-:Y:S08]  /*ac20*/  HMMA.16816.F32.BF16 R92, R152, R162.reuse, R92 ;  /* 0x000000a2985c723c */ /* 0x080ff0000004185c */
[C---:B------:R-:W-:Y:S04]  /*ac30*/  HMMA.16816.F32.BF16 R96, R144.reuse, R162, R96 ;  /* 0x000000a29060723c */ /* 0x040fe80000041860 */
[--C-:B-1----:R-:W-:Y:S01]  /*ac40*/  FFMA.FTZ R138, R215, c[0x0][0x2d0], -R143.reuse ;  /* 0x0000b400d78a7a23 */ /* 0x102fe2000001088f */
[----:B------:R-:W-:Y:S03]  /*ac50*/  MOV R215, R184 ;  /* 0x000000b800d77202 */ /* 0x000fe60000000f00 */
[-C--:B-----5:R-:W-:Y:S01]  /*ac60*/  HMMA.16816.F32.BF16 R100, R144, R148.reuse, R100 ;  /* 0x000000949064723c */ /* 0x0a0fe20000041864 */
[----:B------:R1:W-:Y:S03]  /*ac70*/  MUFU.EX2 R205, R138 ;  /* 0x0000008a00cd7308 */ /* 0x0003e60000000800 */
[----:B---3--:R-:W-:Y:S04]  /*ac80*/  F2FP.BF16.PACK_AB R142, R208, R210 ;  /* 0x000000d2d08e723e */ /* 0x008fe800000010ff */
[C---:B------:R-:W-:Y:S08]  /*ac90*/  HMMA.16816.F32.BF16 R104, R152.reuse, R148, R104 ;  /* 0x000000949868723c */ /* 0x040ff00000041868 */
[-C--:B------:R-:W-:Y:S08]  /*aca0*/  HMMA.16816.F32.BF16 R108, R152, R150.reuse, R108 ;  /* 0x00000096986c723c */ /* 0x080ff0000004186c */
[C---:B------:R-:W-:Y:S04]  /*acb0*/  HMMA.16816.F32.BF16 R112, R144.reuse, R150, R112 ;  /* 0x000000969070723c */ /* 0x040fe80000041870 */
[--C-:B-1----:R-:W-:Y:S01]  /*acc0*/  FFMA.FTZ R138, R246, c[0x0][0x2d0], -R143.reuse ;  /* 0x0000b400f68a7a23 */ /* 0x102fe2000001088f */
[----:B------:R-:W-:Y:S02]  /*acd0*/  MOV R246, R183 ;  /* 0x000000b700f67202 */ /* 0x000fe40000000f00 */
[----:B------:R-:W-:Y:S01]  /*ace0*/  MOV R183, R181 ;  /* 0x000000b500b77202 */ /* 0x000fe20000000f00 */
[-C--:B------:R-:W-:Y:S01]  /*acf0*/  HMMA.16816.F32.BF16 R116, R144, R156.reuse, R116 ;  /* 0x0000009c9074723c */ /* 0x080fe20000041874 */
[----:B------:R1:W2:Y:S03]  /*ad00*/  MUFU.EX2 R203, R138 ;  /* 0x0000008a00cb7308 */ /* 0x0002a60000000800 */
[----:B------:R-:W-:Y:S02]  /*ad10*/  MOV R181, R175 ;  /* 0x000000af00b57202 */ /* 0x000fe40000000f00 */
[----:B------:R-:W-:Y:S02]  /*ad20*/  MOV R175, R173 ;  /* 0x000000ad00af7202 */ /* 0x000fe40000000f00 */
[C---:B------:R-:W-:Y:S04]  /*ad30*/  HMMA.16816.F32.BF16 R120, R152.reuse, R156, R120 ;  /* 0x0000009c9878723c */ /* 0x040fe80000041878 */
[----:B------:R-:W-:Y:S02]  /*ad40*/  MOV R173, R167 ;  /* 0x000000a700ad7202 */ /* 0x000fe40000000f00 */
[----:B------:R-:W-:Y:S02]  /*ad50*/  MOV R186, R175 ;  /* 0x000000af00ba7202 */ /* 0x000fe40000000f00 */
[-C--:B------:R-:W-:Y:S04]  /*ad60*/  HMMA.16816.F32.BF16 R124, R152, R158.reuse, R124 ;  /* 0x0000009e987c723c */ /* 0x080fe8000004187c */
[----:B------:R-:W-:Y:S04]  /*ad70*/  MOV R184, R173 ;  /* 0x000000ad00b87202 */ /* 0x000fe80000000f00 */
[----:B------:R-:W-:Y:S04]  /*ad80*/  HMMA.16816.F32.BF16 R128, R144, R158, R128 ;  /* 0x0000009e9080723c */ /* 0x000fe80000041880 */
[--C-:B-1----:R-:W-:Y:S01]  /*ad90*/  FFMA.FTZ R138, R249, c[0x0][0x2d0], -R143.reuse ;  /* 0x0000b400f98a7a23 */ /* 0x102fe2000001088f */
[----:B------:R-:W-:Y:S01]  /*ada0*/  MOV R249, R182 ;  /* 0x000000b600f97202 */ /* 0x000fe20000000f00 */
[----:B------:R-:W-:Y:S01]  /*adb0*/  FFMA.FTZ R143, R218, c[0x0][0x2d0], -R143 ;  /* 0x0000b400da8f7a23 */ /* 0x000fe2000001088f */
[----:B------:R-:W-:Y:S01]  /*adc0*/  MOV R218, R165 ;  /* 0x000000a500da7202 */ /* 0x000fe20000000f00 */
[----:B------:R1:W-:Y:S01]  /*add0*/  MUFU.EX2 R204, R138 ;  /* 0x0000008a00cc7308 */ /* 0x0003e20000000800 */
[----:B------:R-:W-:Y:S03]  /*ade0*/  MOV R182, R174 ;  /* 0x000000ae00b67202 */ /* 0x000fe60000000f00 */
[----:B------:R-:W-:Y:S02]  /*adf0*/  MOV R174, R172 ;  /* 0x000000ac00ae7202 */ /* 0x000fe40000000f00 */
[----:B------:R-:W-:Y:S02]  /*ae00*/  MOV R172, R166 ;  /* 0x000000a600ac7202 */ /* 0x000fe40000000f00 */
[----:B------:R-:W-:Y:S02]  /*ae10*/  MOV R185, R174 ;  /* 0x000000ae00b97202 */ /* 0x000fe40000000f00 */
[----:B------:R3:W4:Y:S01]  /*ae20*/  MUFU.EX2 R202, R143 ;  /* 0x0000008f00ca7308 */ /* 0x0007220000000800 */
[----:B--2---:R-:W-:Y:S01]  /*ae30*/  F2FP.BF16.PACK_AB R192, R203, R205 ;  /* 0x000000cdcbc0723e */ /* 0x004fe200000010ff */
[--C-:B-1----:R-:W-:Y:S01]  /*ae40*/  FFMA.FTZ R138, R213, c[0x0][0x2d0], -R134.reuse ;  /* 0x0000b400d58a7a23 */ /* 0x102fe20000010886 */
[----:B------:R-:W-:Y:S02]  /*ae50*/  MOV R213, R164 ;  /* 0x000000a400d57202 */ /* 0x000fe40000000f00 */
[----:B------:R-:W1:Y:S05]  /*ae60*/  LDSM.16.MT88.4 R164, [R225+0x3080] ;  /* 0x00308000e1a4783b */ /* 0x000e6a0000004200 */
[----:B------:R2:W-:Y:S01]  /*ae70*/  MUFU.EX2 R200, R138 ;  /* 0x0000008a00c87308 */ /* 0x0005e20000000800 */
[----:B---3--:R-:W-:Y:S02]  /*ae80*/  F2FP.BF16.PACK_AB R143, R206, R207 ;  /* 0x000000cfce8f723e */ /* 0x008fe400000010ff */
[----:B----4-:R-:W-:Y:S01]  /*ae90*/  F2FP.BF16.PACK_AB R194, R202, R204 ;  /* 0x000000cccac2723e */ /* 0x010fe200000010ff */
[--C-:B--2---:R-:W-:Y:S01]  /*aea0*/  FFMA.FTZ R138, R212, c[0x0][0x2d0], -R134.reuse ;  /* 0x0000b400d48a7a23 */ /* 0x104fe20000010886 */
[----:B------:R-:W-:Y:S05]  /*aeb0*/  MOV R212, R139 ;  /* 0x0000008b00d47202 */ /* 0x000fea0000000f00 */
[----:B------:R2:W3:Y:S02]  /*aec0*/  MUFU.EX2 R139, R138 ;  /* 0x0000008a008b7308 */ /* 0x0004e40000000800 */
[--C-:B--2---:R-:W-:Y:S01]  /*aed0*/  FFMA.FTZ R138, R214, c[0x0][0x2d0], -R134.reuse ;  /* 0x0000b400d68a7a23 */ /* 0x104fe20000010886 */
[----:B------:R-:W-:Y:S01]  /*aee0*/  MOV R214, R183 ;  /* 0x000000b700d67202 */ /* 0x000fe20000000f00 */
[----:B------:R-:W-:Y:S01]  /*aef0*/  FFMA.FTZ R134, R140, c[0x0][0x2d0], -R134 ;  /* 0x0000b4008c867a23 */ /* 0x000fe20000010886 */
[----:B------:R-:W-:Y:S02]  /*af00*/  MOV R183, R172 ;  /* 0x000000ac00b77202 */ /* 0x000fe40000000f00 */
[----:B------:R-:W2:Y:S03]  /*af10*/  LDSM.16.MT88.4 R172, [R226+0x3080] ;  /* 0x00308000e2ac783b */ /* 0x000ea60000004200 */
[----:B------:R-:W-:Y:S01]  /*af20*/  MUFU.EX2 R138, R138 ;  /* 0x0000008a008a7308 */ /* 0x000fe20000000800 */
[----:B------:R-:W-:Y:S02]  /*af30*/  F2FP.BF16.PACK_AB R140, R216, R217 ;  /* 0x000000d9d88c723e */ /* 0x000fe400000010ff */
[----:B---3--:R-:W-:Y:S05]  /*af40*/  F2FP.BF16.PACK_AB R193, R139, R200 ;  /* 0x000000c88bc1723e */ /* 0x008fea00000010ff */
[-C--:B-1----:R-:W-:Y:S01]  /*af50*/  HMMA.16816.F32.BF16 R144, R140, R164.reuse, R4 ;  /* 0x000000a48c90723c */ /* 0x082fe20000041804 */
[----:B------:R-:W1:Y:S01]  /*af60*/  LDSM.16.MT88.4 R4, [R225+0x4880] ;  /* 0x00488000e104783b */ /* 0x000e620000004200 */
[----:B------:R-:W3:Y:S03]  /*af70*/  MUFU.EX2 R134, R134 ;  /* 0x0000008600867308 */ /* 0x000ee60000000800 */
[----:B---3--:R-:W-:Y:S07]  /*af80*/  F2FP.BF16.PACK_AB R195, R134, R138 ;  /* 0x0000008a86c3723e */ /* 0x008fee00000010ff */
[C---:B------:R-:W-:Y:S01]  /*af90*/  HMMA.16816.F32.BF16 R148, R192.reuse, R164, R8 ;  /* 0x000000a4c094723c */ /* 0x040fe20000041808 */
[----:B------:R-:W3:Y:S07]  /*afa0*/  LDSM.16.MT88.4 R8, [R226+0x4880] ;  /* 0x00488000e208783b */ /* 0x000eee0000004200 */
[-C--:B------:R-:W-:Y:S01]  /*afb0*/  HMMA.16816.F32.BF16 R152, R192, R166.reuse, R12 ;  /* 0x000000a6c098723c */ /* 0x080fe2000004180c */
[----:B------:R-:W4:Y:S07]  /*afc0*/  LDSM.16.MT88.4 R12, [R228+0x4880] ;  /* 0x00488000e40c783b */ /* 0x000f2e0000004200 */
[C---:B------:R-:W-:Y:S01]  /*afd0*/  HMMA.16816.F32.BF16 R156, R140.reuse, R166, R16 ;  /* 0x000000a68c9c723c */ /* 0x040fe20000041810 */
[----:B------:R-:W5:Y:S07]  /*afe0*/  LDSM.16.MT88.4 R16, [R227+0x4880] ;  /* 0x00488000e310783b */ /* 0x000f6e0000004200 */
[-C--:B--2---:R-:W-:Y:S01]  /*aff0*/  HMMA.16816.F32.BF16 R160, R140, R172.reuse, R20 ;  /* 0x000000ac8ca0723c */ /* 0x084fe20000041814 */
[----:B------:R-:W2:Y:S06]  /*b000*/  LDL.LU R20, [R1+0x10] ;  /* 0x0000100001147983 */ /* 0x000eac0000300800 */
[----:B------:R-:W-:Y:S01]  /*b010*/  MOV R23, R186 ;  /* 0x000000ba00177202 */ /* 0x000fe20000000f00 */
[C---:B------:R-:W-:Y:S04]  /*b020*/  HMMA.16816.F32.BF16 R164, R192.reuse, R172, R24 ;  /* 0x000000acc0a4723c */ /* 0x040fe80000041818 */
[----:B------:R-:W-:Y:S02]  /*b030*/  MOV R22, R185 ;  /* 0x000000b900167202 */ /* 0x000fe40000000f00 */
[----:B------:R-:W-:Y:S02]  /*b040*/  MOV R21, R184 ;  /* 0x000000b800157202 */ /* 0x000fe40000000f00 */
[----:B------:R-:W-:Y:S02]  /*b050*/  MOV R24, R171 ;  /* 0x000000ab00187202 */ /* 0x000fe40000000f00 */
[-C--:B------:R-:W-:Y:S01]  /*b060*/  HMMA.16816.F32.BF16 R168, R192, R174.reuse, R28 ;  /* 0x000000aec0a8723c */ /* 0x080fe2000004181c */
[----:B------:R-:W2:Y:S02]  /*b070*/  LDL.LU R28, [R1+0x8] ;  /* 0x00000800011c7983 */ /* 0x000ea40000300800 */
[----:B------:R-:W-:Y:S02]  /*b080*/  MOV R27, R183 ;  /* 0x000000b7001b7202 */ /* 0x000fe40000000f00 */
[----:B------:R-:W-:Y:S02]  /*b090*/  MOV R26, R182 ;  /* 0x000000b6001a7202 */ /* 0x000fe40000000f00 */
[----:B------:R-:W-:Y:S01]  /*b0a0*/  MOV R25, R181 ;  /* 0x000000b500197202 */ /* 0x000fe20000000f00 */
[C---:B------:R-:W-:Y:S01]  /*b0b0*/  HMMA.16816.F32.BF16 R172, R140.reuse, R174, R32 ;  /* 0x000000ae8cac723c */ /* 0x040fe20000041820 */
[----:B------:R-:W2:Y:S03]  /*b0c0*/  LDL.LU R33, [R1+0xc] ;  /* 0x00000c0001217983 */ /* 0x000ea60000300800 */
[----:B------:R-:W-:Y:S01]  /*b0d0*/  MOV R30, R179 ;  /* 0x000000b3001e7202 */ /* 0x000fe20000000f00 */
[----:B------:R-:W2:Y:S01]  /*b0e0*/  LDL.LU R35, [R1+0x4] ;  /* 0x0000040001237983 */ /* 0x000ea20000300800 */
[----:B------:R-:W-:Y:S02]  /*b0f0*/  MOV R31, R178 ;  /* 0x000000b2001f7202 */ /* 0x000fe40000000f00 */
[----:B------:R-:W-:Y:S04]  /*b100*/  MOV R32, R177 ;  /* 0x000000b100207202 */ /* 0x000fe80000000f00 */
[----:B------:R-:W-:Y:S02]  /*b110*/  MOV R34, R176 ;  /* 0x000000b000227202 */ /* 0x000fe40000000f00 */
[-C--:B------:R-:W-:Y:S03]  /*b120*/  HMMA.16816.F32.BF16 R176, R140, R188.reuse, R36 ;  /* 0x000000bc8cb0723c */ /* 0x080fe60000041824 */
[----:B------:R-:W-:Y:S05]  /*b130*/  MOV R29, R180 ;  /* 0x000000b4001d7202 */ /* 0x000fea0000000f00 */
        /* <DEDUP_REMOVED lines=8> */
[C---:B------:R-:W-:Y:S08]  /*b1c0*/  HMMA.16816.F32.BF16 R72, R192.reuse, R4, R72 ;  /* 0x00000004c048723c */ /* 0x040ff00000041848 */
[-C--:B------:R-:W-:Y:S08]  /*b1d0*/  HMMA.16816.F32.BF16 R76, R192, R6.reuse, R76 ;  /* 0x00000006c04c723c */ /* 0x080ff0000004184c */
[C---:B------:R-:W-:Y:S08]  /*b1e0*/  HMMA.16816.F32.BF16 R80, R140.reuse, R6, R80 ;  /* 0x000000068c50723c */ /* 0x040ff00000041850 */
[-C--:B---3--:R-:W-:Y:S08]  /*b1f0*/  HMMA.16816.F32.BF16 R84, R140, R8.reuse, R84 ;  /* 0x000000088c54723c */ /* 0x088ff00000041854 */
[C---:B------:R-:W-:Y:S08]  /*b200*/  HMMA.16816.F32.BF16 R88, R192.reuse, R8, R88 ;  /* 0x00000008c058723c */ /* 0x040ff00000041858 */
[-C--:B------:R-:W-:Y:S08]  /*b210*/  HMMA.16816.F32.BF16 R92, R192, R10.reuse, R92 ;  /* 0x0000000ac05c723c */ /* 0x080ff0000004185c */
[C---:B------:R-:W-:Y:S08]  /*b220*/  HMMA.16816.F32.BF16 R96, R140.reuse, R10, R96 ;  /* 0x0000000a8c60723c */ /* 0x040ff00000041860 */
[-C--:B----4-:R-:W-:Y:S08]  /*b230*/  HMMA.16816.F32.BF16 R100, R140, R12.reuse, R100 ;  /* 0x0000000c8c64723c */ /* 0x090ff00000041864 */
[C---:B------:R-:W-:Y:S08]  /*b240*/  HMMA.16816.F32.BF16 R104, R192.reuse, R12, R104 ;  /* 0x0000000cc068723c */ /* 0x040ff00000041868 */
[-C--:B------:R-:W-:Y:S08]  /*b250*/  HMMA.16816.F32.BF16 R108, R192, R14.reuse, R108 ;  /* 0x0000000ec06c723c */ /* 0x080ff0000004186c */
[C---:B------:R-:W-:Y:S08]  /*b260*/  HMMA.16816.F32.BF16 R112, R140.reuse, R14, R112 ;  /* 0x0000000e8c70723c */ /* 0x040ff00000041870 */
[-C--:B-----5:R-:W-:Y:S08]  /*b270*/  HMMA.16816.F32.BF16 R116, R140, R16.reuse, R116 ;  /* 0x000000108c74723c */ /* 0x0a0ff00000041874 */
[C---:B------:R-:W-:Y:S08]  /*b280*/  HMMA.16816.F32.BF16 R120, R192.reuse, R16, R120 ;  /* 0x00000010c078723c */ /* 0x040ff00000041878 */
[-C--:B------:R-:W-:Y:S08]  /*b290*/  HMMA.16816.F32.BF16 R124, R192, R18.reuse, R124 ;  /* 0x00000012c07c723c */ /* 0x080ff0000004187c */
[----:B------:R-:W-:Y:S04]  /*b2a0*/  HMMA.16816.F32.BF16 R128, R140, R18, R128 ;  /* 0x000000128c80723c */ /* 0x000fe80000041880 */
[----:B--2---:R-:W-:Y:S04]  /*b2b0*/  FFMA.FTZ R4, R2, R28, R29 ;  /* 0x0000001c02047223 */ /* 0x004fe8000001001d */
[----:B------:R-:W-:Y:S04]  /*b2c0*/  FADD.FTZ R4, R24, R4 ;  /* 0x0000000418047221 */ /* 0x000fe80000010000 */
[----:B------:R-:W-:Y:S02]  /*b2d0*/  FFMA.FTZ R133, R133, R33, R32 ;  /* 0x0000002185857223 */ /* 0x000fe40000010020 */
[----:B------:R-:W-:Y:S02]  /*b2e0*/  FADD.FTZ R5, R27, R4 ;  /* 0x000000041b057221 */ /* 0x000fe40000010000 */
[----:B------:R-:W-:Y:S02]  /*b2f0*/  FFMA.FTZ R132, R132, R35, R34 ;  /* 0x0000002384847223 */ /* 0x000fe40000010022 */
[----:B------:R-:W-:Y:S02]  /*b300*/  FADD.FTZ R2, R30, R133 ;  /* 0x000000851e027221 */ /* 0x000fe40000010000 */
[----:B------:R-:W-:Y:S02]  /*b310*/  FADD.FTZ R132, R31, R132 ;  /* 0x000000841f847221 */ /* 0x000fe40000010000 */
[----:B------:R-:W-:Y:S02]  /*b320*/  FADD.FTZ R2, R25, R2 ;  /* 0x0000000219027221 */ /* 0x000fe40000010000 */
[----:B------:R-:W-:Y:S02]  /*b330*/  FFMA.FTZ R4, R0, R20, R21 ;  /* 0x0000001400047223 */ /* 0x000fe40000010015 */
[----:B------:R-:W-:Y:S02]  /*b340*/  FADD.FTZ R132, R26, R132 ;  /* 0x000000841a847221 */ /* 0x000fe40000010000 */
        /* <DEDUP_REMOVED lines=35> */
[----:B------:R1:W-:Y:S01]  /*b580*/  STL [R1+0xc], R6 ;  /* 0x00000c0601007387 */ /* 0x0003e20000100800 */
[----:B------:R-:W-:Y:S01]  /*b590*/  FADD.FTZ R4, R204, R4 ;  /* 0x00000004cc047221 */ /* 0x000fe20000010000 */
[----:B------:R-:W-:Y:S01]  /*b5a0*/  MOV R139, R3 ;  /* 0x00000003008b7202 */ /* 0x000fe20000000f00 */
[----:B------:R-:W-:Y:S01]  /*b5b0*/  FADD.FTZ R0, R138, R2 ;  /* 0x000000028a007221 */ /* 0x000fe20000010000 */
[----:B------:R1:W-:Y:S01]  /*b5c0*/  STL [R1+0x4], R5 ;  /* 0x0000040501007387 */ /* 0x0003e20000100800 */
[----:B------:R-:W-:Y:S01]  /*b5d0*/  FADD.FTZ R2, R202, R4 ;  /* 0x00000004ca027221 */ /* 0x000fe20000010000 */
[----:B------:R-:W-:Y:S01]  /*b5e0*/  MOV R138, R135 ;  /* 0x00000087008a7202 */ /* 0x000fe20000000f00 */
[----:B------:R-:W-:Y:S01]  /*b5f0*/  FADD.FTZ R0, R134, R0 ;  /* 0x0000000086007221 */ /* 0x000fe20000010000 */
[----:B------:R-:W-:Y:S02]  /*b600*/  MOV R134, R136 ;  /* 0x0000008800867202 */ /* 0x000fe40000000f00 */
[----:B------:R1:W-:Y:S04]  /*b610*/  STL [R1+0x8], R2 ;  /* 0x0000080201007387 */ /* 0x0003e80000100800 */
[----:B------:R1:W-:Y:S01]  /*b620*/  STL [R1+0x10], R0 ;  /* 0x0000100001007387 */ /* 0x0003e20000100800 */
[----:B------:R-:W-:-:S05]  /*b630*/  @P0 BRA `(.L_x_918) ;  /* 0xffffb48000000947 */ /* 0x000fca000383ffff */
.L_x_901:
[----:B------:R-:W2:Y:S01]  /*b640*/  S2UR UR7, SR_CTAID.X ;  /* 0x00000000000779c3 */ /* 0x000ea20000002500 */
[----:B------:R-:W-:Y:S01]  /*b650*/  ULDC.64 UR4, c[0x0][0x2c8] ;  /* 0x0000b20000047ab9 */ /* 0x000fe20000000a00 */
[----:B------:R-:W-:Y:S01]  /*b660*/  PLOP3.LUT P0, PT, PT, PT, UP2, 0x40, 0x0 ;  /* 0x000000000000781c */ /* 0x000fe20003f0e828 */
[----:B--2---:R-:W-:-:S04]  /*b670*/  ULEA UR7, UR7, 0x7f, 0x7 ;  /* 0x0000007f07077891 */ /* 0x004fc8000f8e383f */
[----:B------:R-:W-:-:S03]  /*b680*/  UIMAD.WIDE.U32 UR16, UR7, UR4, URZ ;  /* 0x00000004071072a5 */ /* 0x000fc6000f8e003f */
[----:B------:R-:W-:Y:S02]  /*b690*/  ULDC UR4, c[0x0][0x168] ;  /* 0x00005a0000047ab9 */ /* 0x000fe40000000800 */
[----:B------:R-:W-:Y:S02]  /*b6a0*/  @UP3 USHF.R.U32.HI UR7, URZ, UR5, UR17 ;  /* 0x000000053f073299 */ /* 0x000fe40008011611 */
[----:B------:R-:W-:Y:S02]  /*b6b0*/  UIADD3 UR4, -UR4, 0x1, URZ ;  /* 0x0000000104047890 */ /* 0x000fe4000fffe13f */
[----:B------:R-:W-:Y:S02]  /*b6c0*/  ULDC UR5, c[0x0][0x1d0] ;  /* 0x0000740000057ab9 */ /* 0x000fe40000000800 */
[----:B------:R-:W-:-:S03]  /*b6d0*/  UIADD3 UR16, UR7, UR5, UR4 ;  /* 0x0000000507107290 */ /* 0x000fc6000fffe004 */
[----:B------:R-:W-:Y:S02]  /*b6e0*/  ULDC UR7, c[0x0][0x324] ;  /* 0x0000c90000077ab9 */ /* 0x000fe40000000800 */
[----:B------:R-:W-:Y:S01]  /*b6f0*/  UIADD3 UR7, UR16, -UR7, URZ ;  /* 0x8000000710077290 */ /* 0x000fe2000fffe03f */
[----:B------:R-:W-:Y:S05]  /*b700*/  @P0 BRA `(.L_x_919) ;  /* 0x0000016000000947 */ /* 0x000fea0003800000 */
[----:B------:R-:W-:-:S06]  /*b710*/  UISETP.GT.AND UP0, UPT, UR16, -0x1, UPT ;  /* 0xffffffff1000788c */ /* 0x000fcc000bf04270 */
[----:B------:R-:W-:-:S13]  /*b720*/  PLOP3.LUT P0, PT, PT, PT, UP0, 0x80, 0x0 ;  /* 0x000000000000781c */ /* 0x000fda0003f0f008 */
[----:B------:R-:W-:Y:S05]  /*b730*/  @P0 BRA `(.L_x_920) ;  /* 0x0000009000000947 */ /* 0x000fea0003800000 */
[----:B------:R-:W-:Y:S02]  /*b740*/  ULDC UR4, c[0x0][0x32c] ;  /* 0x0000cb0000047ab9 */ /* 0x000fe40000000800 */
[----:B------:R-:W-:Y:S02]  /*b750*/  UISETP.NE.AND UP0, UPT, UR4, 0x1, UPT ;  /* 0x000000010400788c */ /* 0x000fe4000bf05270 */
[----:B------:R-:W-:Y:S02]  /*b760*/  ULOP3.LUT UR16, URZ, UR16, URZ, 0x33, !UPT ;  /* 0x000000103f107292 */ /* 0x000fe4000f8e333f */
[----:B------:R-:W-:Y:S02]  /*b770*/  ULDC.64 UR4, c[0x0][0x330] ;  /* 0x0000cc0000047ab9 */ /* 0x000fe40000000a00 */
[----:B------:R-:W-:-:S07]  /*b780*/  UIMAD.WIDE.U32 UR18, UR16, UR4, URZ ;  /* 0x00000004101272a5 */ /* 0x000fce000f8e003f */
[----:B------:R-:W-:Y:S02]  /*b790*/  @UP0 UMOV UR17, UR19 ;  /* 0x0000001300110c82 */ /* 0x000fe40008000000 */
[----:B------:R-:W-:-:S04]  /*b7a0*/  @UP0 USHF.R.U32.HI UR16, URZ, UR5, UR17 ;  /* 0x000000053f100299 */ /* 0x000fc80008011611 */
[----:B------:R-:W-:Y:S01]  /*b7b0*/  ULOP3.LUT UR16, URZ, UR16, URZ, 0x33, !UPT ;  /* 0x000000103f107292 */ /* 0x000fe2000f8e333f */
[----:B------:R-:W-:Y:S05]  /*b7c0*/  BRA `(.L_x_921) ;  /* 0x0000006000007947 */ /* 0x000fea0003800000 */
.L_x_920:
[----:B------:R-:W-:Y:S02]  /*b7d0*/  ULDC UR4, c[0x0][0x32c] ;  /* 0x0000cb0000047ab9 */ /* 0x000fe40000000800 */
[----:B------:R-:W-:-:S03]  /*b7e0*/  UISETP.NE.AND UP0, UPT, UR4, 0x1, UPT ;  /* 0x000000010400788c */ /* 0x000fc6000bf05270 */
[----:B------:R-:W-:Y:S02]  /*b7f0*/  ULDC.64 UR4, c[0x0][0x330] ;  /* 0x0000cc0000047ab9 */ /* 0x000fe40000000a00 */
[----:B------:R-:W-:-:S07]  /*b800*/  UIMAD.WIDE.U32 UR18, UR16, UR4, URZ ;  /* 0x00000004101272a5 */ /* 0x000fce000f8e003f */
[----:B------:R-:W-:Y:S02]  /*b810*/  @UP0 UMOV UR17, UR19 ;  /* 0x0000001300110c82 */ /* 0x000fe40008000000 */
[----:B------:R-:W-:Y:S02]  /*b820*/  @UP0 USHF.R.U32.HI UR16, URZ, UR5, UR17 ;  /* 0x000000053f100299 */ /* 0x000fe40008011611 */
.L_x_921:
[----:B------:R-:W-:Y:S02]  /*b830*/  ULDC UR4, c[0x0][0x32c] ;  /* 0x0000cb0000047ab9 */ /* 0x000fe40000000800 */
[----:B------:R-:W-:-:S04]  /*b840*/  UIMAD UR4, UR16, UR4, URZ ;  /* 0x00000004100472a4 */ /* 0x000fc8000f8e023f */
[----:B------:R-:W-:-:S04]  /*b850*/  UISETP.LT.AND UP0, UPT, UR7, UR4, UPT ;  /* 0x000000040700728c */ /* 0x000fc8000bf01270 */
[----:B------:R-:W-:-:S04]  /*b860*/  USEL UR7, UR7, UR4, !UP0 ;  /* 0x0000000407077287 */ /* 0x000fc8000c000000 */
.L_x_919:
[----:B------:R-:W-:-:S04]  /*b870*/  UIADD3 UR7, UR7, 0x2f, URZ ;  /* 0x0000002f07077890 */ /* 0x000fc8000fffe03f */
[----:B------:R-:W-:-:S04]  /*b880*/  UIMAD.WIDE UR4, UR7, 0x2aaaaaab, URZ ;  /* 0x2aaaaaab070478a5 */ /* 0x000fc8000f8e023f */
[----:B------:R-:W-:-:S04]  /*b890*/  USHF.R.U32.HI UR4, URZ, 0x1f, UR5 ;  /* 0x0000001f3f047899 */ /* 0x000fc80008011605 */
[----:B------:R-:W-:-:S04]  /*b8a0*/  ULEA.HI.SX32 UR4, UR5, UR4, 0x1d ;  /* 0x0000000405047291 */ /* 0x000fc8000f8fea3f */
[----:B------:R-:W-:-:S04]  /*b8b0*/  UISETP.LT.AND UP0, UPT, UR8, UR4, UPT ;  /* 0x000000040800728c */ /* 0x000fc8000bf01270 */
[----:B------:R-:W-:-:S06]  /*b8c0*/  USEL UR4, UR8, UR4, !UP0 ;  /* 0x0000000408047287 */ /* 0x000fcc000c000000 */
[----:B------:R-:W-:-:S13]  /*b8d0*/  ISETP.GE.AND P0, PT, R242, UR4, PT ;  /* 0x00000004f2007c0c */ /* 0x000fda000bf06270 */
[----:B------:R-:W-:Y:S05]  /*b8e0*/  @!P0 BRA `(.L_x_922) ;  /* 0x0000364000008947 */ /* 0x000fea0003800000 */
[----:B------:R-:W-:Y:S01]  /*b8f0*/  MOV R132, R136 ;  /* 0x0000008800847202 */ /* 0x000fe20000000f00 */
[----:B------:R-:W-:Y:S01]  /*b900*/  IMAD.MOV.U32 R139, RZ, RZ, R3 ;  /* 0x000000ffff8b7224 */ /* 0x000fe200078e0003 */
[----:B-1----:R-:W-:Y:S01]  /*b910*/  MOV R2, R137 ;  /* 0x0000008900027202 */ /* 0x002fe20000000f00 */
[----:B------:R-:W-:Y:S01]  /*b920*/  IMAD.MOV.U32 R244, RZ, RZ, R242 ;  /* 0x000000fffff47224 */ /* 0x000fe200078e00f2 */
[----:B------:R-:W-:Y:S02]  /*b930*/  MOV R138, R135 ;  /* 0x00000087008a7202 */ /* 0x000fe40000000f00 */
.L_x_923:
[----:B--2---:R-:W2:Y:S01]  /*b940*/  LDL.64 R40, [R1+0x20] ;  /* 0x0000200001287983 */ /* 0x004ea20000100a00 */
[----:B------:R-:W-:Y:S05]  /*b950*/  DEPBAR.LE SB0, 0x0 ;  /* 0x000080000000791a */ /* 0x000fea0000000000 */
[----:B------:R-:W-:Y:S01]  /*b960*/  BAR.SYNC.DEFER_BLOCKING 0x0 ;  /* 0x0000000000007b1d */ /* 0x000fe20000010000 */
[C---:B------:R-:W-:Y:S02]  /*b970*/  ISETP.LT.AND P6, PT, R244.reuse, UR8, PT ;  /* 0x00000008f4007c0c */ /* 0x040fe4000bfc1270 */
[C---:B------:R-:W-:Y:S11]  /*b980*/  IADD3 R242, R244.reuse, -0x1, RZ ;  /* 0xfffffffff4f27810 */ /* 0x040ff60007ffe0ff */
[----:B---3--:R-:W-:Y:S01]  /*b990*/  @!P6 SHF.R.S32.HI R0, RZ, 0x1f, R244 ;  /* 0x0000001fff00e819 */ /* 0x008fe200000114f4 */
[----:B------:R-:W-:Y:S04]  /*b9a0*/  @!P6 IMAD.WIDE.U32 R36, R244, c[0x0][0x208], RZ ;  /* 0x00008200f424ea25 */ /* 0x000fe800078e00ff */
[----:B------:R-:W-:Y:S04]  /*b9b0*/  @!P6 IMAD R0, R0, c[0x0][0x208], RZ ;  /* 0x000082000000ea24 */ /* 0x000fe800078e02ff */
[----:B------:R-:W-:Y:S01]  /*b9c0*/  @!P6 IMAD R0, R244, c[0x0][0x20c], R0 ;  /* 0x00008300f400ea24 */ /* 0x000fe200078e0200 */
[----:B------:R-:W3:Y:S04]  /*b9d0*/  LDL.64 R38, [R1+0x40] ;  /* 0x0000400001267983 */ /* 0x000ee80000100a00 */
[----:B------:R-:W-:Y:S02]  /*b9e0*/  @!P6 IADD3 R0, R37, R0, RZ ;  /* 0x000000002500e210 */ /* 0x000fe40007ffe0ff */
[----:B-----5:R-:W-:Y:S03]  /*b9f0*/  LDSM.16.M88.4 R48, [R231+0x8080] ;  /* 0x00808000e730783b */ /* 0x020fe60000000200 */
[----:B------:R-:W-:Y:S05]  /*ba00*/  @!P6 IMAD R0, R0, 0x30, RZ ;  /* 0x000000300000e824 */ /* 0x000fea00078e02ff */
[----:B------:R-:W1:Y:S08]  /*ba10*/  LDSM.16.M88.4 R16, [R224+0x5080] ;  /* 0x00508000e010783b */ /* 0x000e700000000200 */
[----:B------:R-:W4:Y:S08]  /*ba20*/  LDSM.16.M88.4 R44, [R231+0xa080] ;  /* 0x00a08000e72c783b */ /* 0x000f300000000200 */
[----:B------:R-:W4:Y:S08]  /*ba30*/  LDSM.16.M88.4 R32, [R224+0x5880] ;  /* 0x00588000e020783b */ /* 0x000f300000000200 */
[----:B------:R-:W2:Y:S08]  /*ba40*/  LDSM.16.M88.4 R140, [R224+0x6080] ;  /* 0x00608000e08c783b */ /* 0x000eb00000000200 */
[----:B------:R-:W-:Y:S01]  /*ba50*/  LDSM.16.M88.4 R192, [R233+0x8080] ;  /* 0x00808000e9c0783b */ /* 0x000fe20000000200 */
[-C--:B-1----:R-:W-:Y:S07]  /*ba60*/  HMMA.16816.F32.BF16 R4, R48, R16.reuse, RZ ;  /* 0x000000103004723c */ /* 0x082fee00000418ff */
[----:B------:R-:W1:Y:S01]  /*ba70*/  LDSM.16.M88.4 R196, [R235] ;  /* 0x00000000ebc4783b */ /* 0x000e620000000200 */
[C---:B----4-:R-:W-:Y:S07]  /*ba80*/  HMMA.16816.F32.BF16 R8, R44.reuse, R16, RZ ;  /* 0x000000102c08723c */ /* 0x050fee00000418ff */
[----:B------:R-:W4:Y:S01]  /*ba90*/  LDSM.16.M88.4 R200, [R233+0xa080] ;  /* 0x00a08000e9c8783b */ /* 0x000f220000000200 */
[-C--:B------:R-:W-:Y:S07]  /*baa0*/  HMMA.16816.F32.BF16 R12, R44, R18.reuse, RZ ;  /* 0x000000122c0c723c */ /* 0x080fee00000418ff */
[----:B------:R-:W1:Y:S01]  /*bab0*/  LDSM.16.M88.4 R204, [R241] ;  /* 0x00000000f1cc783b */ /* 0x000e620000000200 */
[C---:B------:R-:W-:Y:S07]  /*bac0*/  HMMA.16816.F32.BF16 R16, R48.reuse, R18, RZ ;  /* 0x000000123010723c */ /* 0x040fee00000418ff */
[----:B------:R-:W1:Y:S01]  /*bad0*/  LDSM.16.M88.4 R208, [R240] ;  /* 0x00000000f0d0783b */ /* 0x000e620000000200 */
[-C--:B------:R-:W-:Y:S08]  /*bae0*/  HMMA.16816.F32.BF16 R20, R48, R32.reuse, RZ ;  /* 0x000000203014723c */ /* 0x080ff000000418ff */
[C---:B------:R-:W-:Y:S08]  /*baf0*/  HMMA.16816.F32.BF16 R24, R44.reuse, R32, RZ ;  /* 0x000000202c18723c */ /* 0x040ff000000418ff */
[-C--:B------:R-:W-:Y:S08]  /*bb00*/  HMMA.16816.F32.BF16 R28, R44, R34.reuse, RZ ;  /* 0x000000222c1c723c */ /* 0x080ff000000418ff */
[C---:B------:R-:W-:Y:S04]  /*bb10*/  HMMA.16816.F32.BF16 R32, R48.reuse, R34, RZ ;  /* 0x000000223020723c */ /* 0x040fe800000418ff */
[----:B--2---:R-:W-:Y:S02]  /*bb20*/  @!P6 MOV R135, R41 ;  /* 0x000000290087e202 */ /* 0x004fe40000000f00 */
[----:B---3--:R-:W-:Y:S06]  /*bb30*/  @!P6 MOV R134, R38 ;  /* 0x000000260086e202 */ /* 0x008fec0000000f00 */
        /* <DEDUP_REMOVED lines=21> */
[----:B------:R-:W-:Y:S02]  /*bc90*/  @!P6 IADD3 R140, P0, R134, UR10, RZ ;  /* 0x0000000a868cec10 */ /* 0x000fe4000ff1e0ff */
[----:B------:R-:W-:Y:S01]  /*bca0*/  ISETP.GT.AND P5, PT, R244, UR8, PT ;  /* 0x00000008f4007c0c */ /* 0x000fe2000bfa4270 */
[C---:B----4-:R-:W-:Y:S01]  /*bcb0*/  HMMA.16816.F32.BF16 R8, R200.reuse, R196, R8 ;  /* 0x000000c4c808723c */ /* 0x050fe20000041808 */
[----:B------:R3:W-:Y:S03]  /*bcc0*/  @!P6 LDGSTS.E.BYPASS.LTC128B.128 [R243+0x2880], [R134.64], !P4 ;  /* 0x0288000086f3efae */ /* 0x0007e6000e101d4e */
[----:B------:R-:W-:Y:S04]  /*bcd0*/  @!P6 IADD3.X R141, R135, UR11, RZ, P0, !PT ;  /* 0x0000000b878dec10 */ /* 0x000fe800087fe4ff */
[-C--:B------:R-:W-:Y:S01]  /*bce0*/  HMMA.16816.F32.BF16 R12, R200, R198.reuse, R12 ;  /* 0x000000c6c80c723c */ /* 0x080fe2000004180c */
[----:B------:R3:W-:Y:S07]  /*bcf0*/  @!P6 LDGSTS.E.BYPASS.LTC128B.128 [R243+0x4080], [R134.64+0x80], !P3 ;  /* 0x0408008086f3efae */ /* 0x0007ee000d901d4e */
[C---:B------:R-:W-:Y:S01]  /*bd00*/  HMMA.16816.F32.BF16 R16, R192.reuse, R198, R16 ;  /* 0x000000c6c010723c */ /* 0x040fe20000041810 */
[----:B------:R4:W-:Y:S07]  /*bd10*/  @!P6 LDGSTS.E.BYPASS.LTC128B.128 [R243+0x3080], [R140.64], !P4 ;  /* 0x030800008cf3efae */ /* 0x0009ee000e101d4e */
[-C--:B------:R-:W-:Y:S01]  /*bd20*/  HMMA.16816.F32.BF16 R20, R192, R204.reuse, R20 ;  /* 0x000000ccc014723c */ /* 0x080fe20000041814 */
[----:B------:R4:W-:Y:S07]  /*bd30*/  @!P6 LDGSTS.E.BYPASS.LTC128B.128 [R243+0x4880], [R140.64+0x80], !P3 ;  /* 0x048800808cf3efae */ /* 0x0009ee000d901d4e */
[C---:B------:R-:W-:Y:S01]  /*bd40*/  HMMA.16816.F32.BF16 R24, R200.reuse, R204, R24 ;  /* 0x000000ccc818723c */ /* 0x040fe20000041818 */
[----:B-1----:R-:W-:Y:S07]  /*bd50*/  LDSM.16.M88.4 R212, [R230+0x5080] ;  /* 0x00508000e6d4783b */ /* 0x002fee0000000200 */
[-C--:B------:R-:W-:Y:S01]  /*bd60*/  HMMA.16816.F32.BF16 R28, R200, R206.reuse, R28 ;  /* 0x000000cec81c723c */ /* 0x080fe2000004181c */
[----:B------:R-:W0:Y:S07]  /*bd70*/  LDGDEPBAR ;  /* 0x00000000000079af */ /* 0x000e2e0000000000 */
[C---:B------:R-:W-:Y:S01]  /*bd80*/  HMMA.16816.F32.BF16 R32, R192.reuse, R206, R32 ;  /* 0x000000cec020723c */ /* 0x040fe20000041820 */
[----:B------:R-:W-:Y:S07]  /*bd90*/  LDSM.16.M88.4 R216, [R232+0xa080] ;  /* 0x00a08000e8d8783b */ /* 0x000fee0000000200 */
[-C--:B------:R-:W-:Y:S01]  /*bda0*/  HMMA.16816.F32.BF16 R36, R192, R208.reuse, R36 ;  /* 0x000000d0c024723c */ /* 0x080fe20000041824 */
[----:B----4-:R-:W1:Y:S07]  /*bdb0*/  LDSM.16.M88.4 R140, [R232+0x8080] ;  /* 0x00808000e88c783b */ /* 0x010e6e0000000200 */
[C---:B------:R-:W-:Y:S01]  /*bdc0*/  HMMA.16816.F32.BF16 R40, R200.reuse, R208, R40 ;  /* 0x000000d0c828723c */ /* 0x040fe20000041828 */
[----:B------:R-:W4:Y:S07]  /*bdd0*/  LDSM.16.M88.4 R220, [R230+0x5880] ;  /* 0x00588000e6dc783b */ /* 0x000f2e0000000200 */
[-C--:B------:R-:W-:Y:S01]  /*bde0*/  HMMA.16816.F32.BF16 R44, R200, R210.reuse, R44 ;  /* 0x000000d2c82c723c */ /* 0x080fe2000004182c */
[----:B------:R-:W2:Y:S07]  /*bdf0*/  LDSM.16.M88.4 R196, [R230+0x6080] ;  /* 0x00608000e6c4783b */ /* 0x000eae0000000200 */
[----:B------:R-:W-:Y:S01]  /*be00*/  HMMA.16816.F32.BF16 R48, R192, R210, R48 ;  /* 0x000000d2c030723c */ /* 0x000fe20000041830 */
[----:B------:R-:W-:Y:S08]  /*be10*/  LDSM.16.M88.4 R200, [R234+0x8080] ;  /* 0x00808000eac8783b */ /* 0x000ff00000000200 */
[----:B------:R-:W2:Y:S01]  /*be20*/  LDSM.16.M88.4 R204, [R229] ;  /* 0x00000000e5cc783b */ /* 0x000ea20000000200 */
[-C--:B-1----:R-:W-:Y:S07]  /*be30*/  HMMA.16816.F32.BF16 R4, R140, R212.reuse, R4 ;  /* 0x000000d48c04723c */ /* 0x082fee0000041804 */
[----:B------:R-:W1:Y:S01]  /*be40*/  LDSM.16.M88.4 R192, [R234+0xa080] ;  /* 0x00a08000eac0783b */ /* 0x000e620000000200 */
[C---:B------:R-:W-:Y:S07]  /*be50*/  HMMA.16816.F32.BF16 R8, R216.reuse, R212, R8 ;  /* 0x000000d4d808723c */ /* 0x040fee0000041808 */
[----:B------:R-:W1:Y:S01]  /*be60*/  LDSM.16.M88.4 R208, [R229+0x800] ;  /* 0x00080000e5d0783b */ /* 0x000e620000000200 */
[-C--:B------:R-:W-:Y:S08]  /*be70*/  HMMA.16816.F32.BF16 R12, R216, R214.reuse, R12 ;  /* 0x000000d6d80c723c */ /* 0x080ff0000004180c */
[C---:B------:R-:W-:Y:S01]  /*be80*/  HMMA.16816.F32.BF16 R16, R140.reuse, R214, R16 ;  /* 0x000000d68c10723c */ /* 0x040fe20000041810 */
[----:B------:R-:W1:Y:S07]  /*be90*/  LDSM.16.M88.4 R212, [R229+0x1000] ;  /* 0x00100000e5d4783b */ /* 0x000e6e0000000200 */
[-C--:B----4-:R-:W-:Y:S08]  /*bea0*/  HMMA.16816.F32.BF16 R20, R140, R220.reuse, R20 ;  /* 0x000000dc8c14723c */ /* 0x090ff00000041814 */
[C---:B------:R-:W-:Y:S08]  /*beb0*/  HMMA.16816.F32.BF16 R24, R216.reuse, R220, R24 ;  /* 0x000000dcd818723c */ /* 0x040ff00000041818 */
[-C--:B------:R-:W-:Y:S08]  /*bec0*/  HMMA.16816.F32.BF16 R28, R216, R222.reuse, R28 ;  /* 0x000000ded81c723c */ /* 0x080ff0000004181c */
[C---:B------:R-:W-:Y:S01]  /*bed0*/  HMMA.16816.F32.BF16 R32, R140.reuse, R222, R32 ;  /* 0x000000de8c20723c */ /* 0x040fe20000041820 */
[----:B------:R-:W-:Y:S07]  /*bee0*/  LDSM.16.M88.4 R220, [R224+0x7080] ;  /* 0x00708000e0dc783b */ /* 0x000fee0000000200 */
[-C--:B--2---:R-:W-:Y:S08]  /*bef0*/  HMMA.16816.F32.BF16 R36, R140, R196.reuse, R36 ;  /* 0x000000c48c24723c */ /* 0x084ff00000041824 */
[C---:B------:R-:W-:Y:S08]  /*bf00*/  HMMA.16816.F32.BF16 R40, R216.reuse, R196, R40 ;  /* 0x000000c4d828723c */ /* 0x040ff00000041828 */
[-C--:B------:R-:W-:Y:S01]  /*bf10*/  HMMA.16816.F32.BF16 R44, R216, R198.reuse, R44 ;  /* 0x000000c6d82c723c */ /* 0x080fe2000004182c */
[----:B------:R-:W-:Y:S07]  /*bf20*/  LDSM.16.M88.4 R216, [R231+0xe080] ;  /* 0x00e08000e7d8783b */ /* 0x000fee0000000200 */
[----:B------:R-:W-:Y:S01]  /*bf30*/  HMMA.16816.F32.BF16 R48, R140, R198, R48 ;  /* 0x000000c68c30723c */ /* 0x000fe20000041830 */
[----:B------:R-:W-:Y:S07]  /*bf40*/  LDSM.16.M88.4 R140, [R231+0xc080] ;  /* 0x00c08000e78c783b */ /* 0x000fee0000000200 */
[-C--:B------:R-:W-:Y:S01]  /*bf50*/  HMMA.16816.F32.BF16 R4, R200, R204.reuse, R4 ;  /* 0x000000ccc804723c */ /* 0x080fe20000041804 */
        /* <DEDUP_REMOVED lines=15> */
[----:B------:R-:W4:Y:S07]  /*c050*/  LDSM.16.M88.4 R200, [R233+0xc080] ;  /* 0x00c08000e9c8783b */ /* 0x000f2e0000000200 */
        /* <DEDUP_REMOVED lines=17> */
[-C--:B----4-:R-:W-:Y:S01]  /*c170*/  HMMA.16816.F32.BF16 R4, R200, R204.reuse, R4 ;  /* 0x000000ccc804723c */ /* 0x090fe20000041804 */
        /* <DEDUP_REMOVED lines=13> */
[----:B------:R-:W4:Y:S07]  /*c250*/  LDSM.16.M88.4 R208, [R234+0xc080] ;  /* 0x00c08000ead0783b */ /* 0x000f2e0000000200 */
[----:B------:R-:W-:Y:S01]  /*c260*/  HMMA.16816.F32.BF16 R48, R200, R214, R48 ;  /* 0x000000d6c830723c */ /* 0x000fe20000041830 */
[----:B------:R-:W3:Y:S07]  /*c270*/  LDSM.16.M88.4 R200, [R236+0xe080] ;  /* 0x00e08000ecc8783b */ /* 0x000eee0000000200 */
        /* <DEDUP_REMOVED lines=12> */
[-C--:B----4-:R-:W-:Y:S08]  /*c340*/  HMMA.16816.F32.BF16 R4, R208, R220.reuse, R4 ;  /* 0x000000dcd004723c */ /* 0x090ff00000041804 */
        /* <DEDUP_REMOVED lines=30> */
[----:B------:R-:W-:Y:S01]  /*c530*/  MUFU.TANH R197, R10 ;  /* 0x0000000a00c57308 */ /* 0x000fe20000002400 */
[----:B--2---:R-:W-:Y:S09]  /*c540*/  FMNMX.FTZ R0, R196, R138, !PT ;  /* 0x0000008ac4007209 */ /* 0x004ff20007810000 */
[----:B------:R2:W-:Y:S01]  /*c550*/  MUFU.TANH R198, R11 ;  /* 0x0000000b00c67308 */ /* 0x0005e20000002400 */
[----:B---3--:R-:W-:Y:S09]  /*c560*/  FMNMX.FTZ R0, R195, R0, !PT ;  /* 0x00000000c3007209 */ /* 0x008ff20007810000 */
[----:B------:R-:W3:Y:S10]  /*c570*/  MUFU.TANH R16, R16 ;  /* 0x0000001000107308 */ /* 0x000ef40000002400 */
[----:B------:R-:W4:Y:S01]  /*c580*/  MUFU.TANH R17, R17 ;  /* 0x0000001100117308 */ /* 0x000f220000002400 */
[----:B--2---:R-:W2:Y:S01]  /*c590*/  LDSM.16.M88.4 R8, [R229+0x2800] ;  /* 0x00280000e508783b */ /* 0x004ea20000000200 */
[-C--:B-1----:R-:W-:Y:S01]  /*c5a0*/  HMMA.16816.F32.BF16 R20, R208, R4.reuse, R20 ;  /* 0x00000004d014723c */ /* 0x082fe20000041814 */
[----:B------:R-:W-:Y:S07]  /*c5b0*/  DEPBAR.LE SB0, 0x0 ;  /* 0x000080000000791a */ /* 0x000fee0000000000 */
[----:B------:R-:W1:Y:S01]  /*c5c0*/  MUFU.TANH R12, R12 ;  /* 0x0000000c000c7308 */ /* 0x000e620000002400 */
[----:B------:R-:W-:Y:S01]  /*c5d0*/  BAR.SYNC.DEFER_BLOCKING 0x0 ;  /* 0x0000000000007b1d */ /* 0x000fe20000010000 */
[C---:B------:R-:W-:Y:S05]  /*c5e0*/  HMMA.16816.F32.BF16 R24, R200.reuse, R4, R24 ;  /* 0x00000004c818723c */ /* 0x040fea0000041818 */
[----:B---3--:R-:W-:Y:S03]  /*c5f0*/  FMNMX.FTZ R137, R16, R137, !PT ;  /* 0x0000008910897209 */ /* 0x008fe60007810000 */
[----:B------:R-:W3:Y:S01]  /*c600*/  MUFU.TANH R13, R13 ;  /* 0x0000000d000d7308 */ /* 0x000ee20000002400 */
[-C--:B------:R-:W-:Y:S03]  /*c610*/  HMMA.16816.F32.BF16 R28, R200, R6.reuse, R28 ;  /* 0x00000006c81c723c */ /* 0x080fe6000004181c */
[----:B----4-:R-:W-:Y:S05]  /*c620*/  FMNMX.FTZ R137, R17, R137, !PT ;  /* 0x0000008911897209 */ /* 0x010fea0007810000 */
        /* <DEDUP_REMOVED lines=9> */
[-C--:B--2---:R-:W-:Y:S03]  /*c6c0*/  HMMA.16816.F32.BF16 R36, R208, R8.reuse, R36 ;  /* 0x00000008d024723c */ /* 0x084fe60000041824 */
[----:B---3--:R-:W-:Y:S01]  /*c6d0*/  FMNMX.FTZ R0, R13, R0, !PT ;  /* 0x000000000d007209 */ /* 0x008fe20007810000 */
[----:B------:R-:W-:Y:S02]  /*c6e0*/  FMUL.FTZ R26, R26, c[0x0][0x320] ;  /* 0x0000c8001a1a7a20 */ /* 0x000fe40000410000 */
[----:B------:R2:W2:Y:S01]  /*c6f0*/  MUFU.TANH R205, R21 ;  /* 0x0000001500cd7308 */ /* 0x0004a20000002400 */
[----:B------:R-:W-:Y:S01]  /*c700*/  FMUL.FTZ R27, R27, c[0x0][0x320] ;  /* 0x0000c8001b1b7a20 */ /* 0x000fe20000410000 */
[C---:B------:R-:W-:Y:S01]  /*c710*/  HMMA.16816.F32.BF16 R40, R200.reuse, R8, R40 ;  /* 0x00000008c828723c */ /* 0x040fe20000041828 */
[----:B------:R-:W3:Y:S03]  /*c720*/  LDL.64 R8, [R1+0x38] ;  /* 0x0000380001087983 */ /* 0x000ee60000100a00 */
[----:B------:R-:W-:Y:S01]  /*c730*/  FMUL.FTZ R32, R32, c[0x0][0x320] ;  /* 0x0000c80020207a20 */ /* 0x000fe20000410000 */
[----:B----4-:R-:W-:Y:S01]  /*c740*/  FMNMX.FTZ R3, R18, R3, !PT ;  /* 0x0000000312037209 */ /* 0x010fe20007810000 */
[----:B------:R-:W-:Y:S02]  /*c750*/  FMUL.FTZ R24, R24, c[0x0][0x320] ;  /* 0x0000c80018187a20 */ /* 0x000fe40000410000 */
[----:B------:R-:W-:Y:S01]  /*c760*/  MUFU.TANH R215, R22 ;  /* 0x0000001600d77308 */ /* 0x000fe20000002400 */
[-C--:B------:R-:W-:Y:S03]  /*c770*/  HMMA.16816.F32.BF16 R44, R200, R10.reuse, R44 ;  /* 0x0000000ac82c723c */ /* 0x080fe6000004182c */
[----:B------:R-:W-:Y:S01]  /*c780*/  FMUL.FTZ R33, R33, c[0x0][0x320] ;  /* 0x0000c80021217a20 */ /* 0x000fe20000410000 */
[----:B-1----:R-:W-:Y:S01]  /*c790*/  FMNMX.FTZ R137, R206, R137, !PT ;  /* 0x00000089ce897209 */ /* 0x002fe20007810000 */
[----:B------:R-:W-:Y:S02]  /*c7a0*/  FMUL.FTZ R34, R34, c[0x0][0x320] ;  /* 0x0000c80022227a20 */ /* 0x000fe40000410000 */
[----:B------:R-:W-:Y:S01]  /*c7b0*/  FMUL.FTZ R36, R36, c[0x0][0x320] ;  /* 0x0000c80024247a20 */ /* 0x000fe20000410000 */
[----:B------:R-:W-:Y:S01]  /*c7c0*/  HMMA.16816.F32.BF16 R48, R208, R10, R48 ;  /* 0x0000000ad030723c */ /* 0x000fe20000041830 */
[----:B------:R1:W-:Y:S03]  /*c7d0*/  MUFU.TANH R214, R23 ;  /* 0x0000001700d67308 */ /* 0x0003e60000002400 */
[----:B------:R-:W-:Y:S01]  /*c7e0*/  FMUL.FTZ R37, R37, c[0x0][0x320] ;  /* 0x0000c80025257a20 */ /* 0x000fe20000410000 */
[----:B--2---:R-:W-:Y:S01]  /*c7f0*/  MOV R21, c[0x0][0x1e4] ;  /* 0x0000790000157a02 */ /* 0x004fe20000000f00 */
[----:B------:R-:W-:Y:S01]  /*c800*/  FMUL.FTZ R38, R38, c[0x0][0x320] ;  /* 0x0000c80026267a20 */ /* 0x000fe20000410000 */
[----:B------:R-:W-:Y:S01]  /*c810*/  FMNMX.FTZ R137, R205, R137, !PT ;  /* 0x00000089cd897209 */ /* 0x000fe20007810000 */
[----:B------:R-:W-:Y:S01]  /*c820*/  FMUL.FTZ R39, R39, c[0x0][0x320] ;  /* 0x0000c80027277a20 */ /* 0x000fe20000410000 */
[----:B------:R-:W-:Y:S02]  /*c830*/  MOV R10, c[0x0][0x1e0] ;  /* 0x00007800000a7a02 */ /* 0x000fe40000000f00 */
        /* <DEDUP_REMOVED lines=9> */
[----:B-1----:R-:W4:Y:S01]  /*c8d0*/  LDL.64 R22, [R1+0x30] ;  /* 0x0000300001167983 */ /* 0x002f220000100a00 */
        /* <DEDUP_REMOVED lines=11> */
[----:B------:R-:W-:Y:S09]  /*c990*/  FMUL.FTZ R31, R31, c[0x0][0x320] ;  /* 0x0000c8001f1f7a20 */ /* 0x000ff20000410000 */
[----:B------:R-:W2:Y:S01]  /*c9a0*/  MUFU.TANH R216, R25 ;  /* 0x0000001900d87308 */ /* 0x000ea20000002400 */
[----:B-1----:R-:W-:Y:S09]  /*c9b0*/  FMNMX.FTZ R0, R217, R0, !PT ;  /* 0x00000000d9007209 */ /* 0x002ff20007810000 */
[----:B------:R-:W1:Y:S01]  /*c9c0*/  MUFU.TANH R221, R36 ;  /* 0x0000002400dd7308 */ /* 0x000e620000002400 */
[----:B--2---:R-:W-:Y:S09]  /*c9d0*/  FMNMX.FTZ R137, R204, R137, !PT ;  /* 0x00000089cc897209 */ /* 0x004ff20007810000 */
[----:B------:R-:W2:Y:S01]  /*c9e0*/  MUFU.TANH R218, R28 ;  /* 0x0000001c00da7308 */ /* 0x000ea20000002400 */
[----:B------:R-:W-:Y:S09]  /*c9f0*/  FMNMX.FTZ R0, R216, R0, !PT ;  /* 0x00000000d8007209 */ /* 0x000ff20007810000 */
        /* <DEDUP_REMOVED lines=10> */
[----:B------:R2:W-:Y:S01]  /*caa0*/  MUFU.TANH R251, R50 ;  /* 0x0000003200fb7308 */ /* 0x0005e20000002400 */
[----:B------:R-:W-:Y:S09]  /*cab0*/  FMNMX.FTZ R0, R40, R0, !PT ;  /* 0x0000000028007209 */ /* 0x000ff20007810000 */
[----:B------:R-:W2:Y:S01]  /*cac0*/  MUFU.TANH R247, R44 ;  /* 0x0000002c00f77308 */ /* 0x000ea20000002400 */
[----:B-1----:R-:W-:Y:S05]  /*cad0*/  FMNMX.FTZ R137, R245, R137, !PT ;  /* 0x00000089f5897209 */ /* 0x002fea0007810000 */
[----:B------:R-:W1:Y:S04]  /*cae0*/  SHFL.BFLY PT, R4, R137, 0x2, 0x1f ;  /* 0x0c401f0089047f89 */ /* 0x000e6800000e0000 */
[----:B------:R-:W1:Y:S01]  /*caf0*/  MUFU.TANH R19, R19 ;  /* 0x0000001300137308 */ /* 0x000e620000002400 */
[----:B--2---:R-:W-:Y:S04]  /*cb00*/  MOV R50, R133 ;  /* 0x0000008500327202 */ /* 0x004fe80000000f00 */
[----:B------:R-:W-:Y:S05]  /*cb10*/  FMNMX.FTZ R0, R50, R0, !PT ;  /* 0x0000000032007209 */ /* 0x000fea0007810000 */
[----:B------:R-:W2:Y:S01]  /*cb20*/  MUFU.TANH R248, R45 ;  /* 0x0000002d00f87308 */ /* 0x000ea20000002400 */
[----:B------:R-:W-:Y:S09]  /*cb30*/  FMNMX.FTZ R0, R247, R0, !PT ;  /* 0x00000000f7007209 */ /* 0x000ff20007810000 */
[----:B------:R-:W2:Y:S01]  /*cb40*/  MUFU.TANH R207, R34 ;  /* 0x0000002200cf7308 */ /* 0x000ea20000002400 */
[----:B-1----:R-:W-:Y:S02]  /*cb50*/  FMNMX.FTZ R137, R137, R4, !PT ;  /* 0x0000000489897209 */ /* 0x002fe40007810000 */
[----:B------:R-:W-:Y:S02]  /*cb60*/  FMNMX.FTZ R3, R19, R3, !PT ;  /* 0x0000000313037209 */ /* 0x000fe40007810000 */
[----:B------:R-:W-:Y:S01]  /*cb70*/  FMNMX.FTZ R4, R197, R139, !PT ;  /* 0x0000008bc5047209 */ /* 0x000fe20007810000 */
[----:B------:R-:W1:Y:S01]  /*cb80*/  SHFL.BFLY PT, R6, R137, 0x1, 0x1f ;  /* 0x0c201f0089067f89 */ /* 0x000e6200000e0000 */
[----:B------:R-:W-:Y:S03]  /*cb90*/  FMNMX.FTZ R3, R215, R3, !PT ;  /* 0x00000003d7037209 */ /* 0x000fe60007810000 */
[----:B------:R-:W1:Y:S01]  /*cba0*/  MUFU.TANH R212, R35 ;  /* 0x0000002300d47308 */ /* 0x000e620000002400 */
[----:B------:R-:W-:Y:S02]  /*cbb0*/  FMNMX.FTZ R4, R198, R4, !PT ;  /* 0x00000004c6047209 */ /* 0x000fe40007810000 */
[----:B------:R-:W-:Y:S02]  /*cbc0*/  FMNMX.FTZ R3, R214, R3, !PT ;  /* 0x00000003d6037209 */ /* 0x000fe40007810000 */
[----:B--2---:R-:W-:Y:S05]  /*cbd0*/  FMNMX.FTZ R0, R248, R0, !PT ;  /* 0x00000000f8007209 */ /* 0x004fea0007810000 */
[----:B------:R-:W2:Y:S01]  /*cbe0*/  MUFU.TANH R246, R38 ;  /* 0x0000002600f67308 */ /* 0x000ea20000002400 */
[----:B------:R-:W2:Y:S01]  /*cbf0*/  SHFL.BFLY PT, R135, R0, 0x2, 0x1f ;  /* 0x0c401f0000877f89 */ /* 0x000ea200000e0000 */
[----:B------:R-:W-:Y:S08]  /*cc00*/  FMNMX.FTZ R3, R207, R3, !PT ;  /* 0x00000003cf037209 */ /* 0x000ff00007810000 */
[----:B------:R-:W2:Y:S01]  /*cc10*/  MUFU.TANH R249, R39 ;  /* 0x0000002700f97308 */ /* 0x000ea20000002400 */
[----:B-1----:R-:W-:Y:S01]  /*cc20*/  FMNMX.FTZ R137, R137, R6, !PT ;  /* 0x0000000689897209 */ /* 0x002fe20007810000 */
[----:B------:R-:W-:Y:S01]  /*cc30*/  @P5 IMAD.WIDE.U32 R6, R242, c[0x0][0x1e0], RZ ;  /* 0x00007800f2065a25 */ /* 0x000fe200078e00ff */
[----:B------:R-:W-:Y:S03]  /*cc40*/  FMNMX.FTZ R3, R212, R3, !PT ;  /* 0x00000003d4037209 */ /* 0x000fe60007810000 */
[----:B------:R-:W-:Y:S04]  /*cc50*/  FMUL.FTZ R142, R137, c[0x0][0x2d0] ;  /* 0x0000b400898e7a20 */ /* 0x000fe80000410000 */
[----:B------:R-:W1:Y:S01]  /*cc60*/  MUFU.TANH R14, R14 ;  /* 0x0000000e000e7308 */ /* 0x000e620000002400 */
[----:B--2---:R-:W-:Y:S02]  /*cc70*/  FMNMX.FTZ R3, R246, R3, !PT ;  /* 0x00000003f6037209 */ /* 0x004fe40007810000 */
[----:B------:R-:W-:Y:S07]  /*cc80*/  FMNMX.FTZ R135, R0, R135, !PT ;  /* 0x0000008700877209 */ /* 0x000fee0007810000 */
[----:B------:R-:W2:Y:S01]  /*cc90*/  MUFU.TANH R15, R15 ;  /* 0x0000000f000f7308 */ /* 0x000ea20000002400 */
[----:B------:R-:W-:Y:S04]  /*cca0*/  FMNMX.FTZ R3, R249, R3, !PT ;  /* 0x00000003f9037209 */ /* 0x000fe80007810000 */
[----:B------:R-:W-:Y:S05]  /*ccb0*/  FMNMX.FTZ R3, R251, R3, !PT ;  /* 0x00000003fb037209 */ /* 0x000fea0007810000 */
[----:B------:R-:W2:Y:S01]  /*ccc0*/  MUFU.TANH R49, R51 ;  /* 0x0000003300317308 */ /* 0x000ea20000002400 */
[----:B-1----:R-:W-:Y:S09]  /*ccd0*/  FMNMX.FTZ R4, R14, R4, !PT ;  /* 0x000000040e047209 */ /* 0x002ff20007810000 */
[----:B------:R-:W1:Y:S01]  /*cce0*/  MUFU.TANH R201, R26 ;  /* 0x0000001a00c97308 */ /* 0x000e620000002400 */
[----:B--2---:R-:W-:Y:S09]  /*ccf0*/  FMNMX.FTZ R0, R15, R4, !PT ;  /* 0x000000040f007209 */ /* 0x004ff20007810000 */
[----:B------:R-:W2:Y:S01]  /*cd00*/  MUFU.TANH R200, R27 ;  /* 0x0000001b00c87308 */ /* 0x000ea20000002400 */
[----:B------:R-:W-:Y:S05]  /*cd10*/  FMNMX.FTZ R3, R49, R3, !PT ;  /* 0x0000000331037209 */ /* 0x000fea0007810000 */
[----:B------:R-:W3:Y:S04]  /*cd20*/  SHFL.BFLY PT, R5, R3, 0x2, 0x1f ;  /* 0x0c401f0003057f89 */ /* 0x000ee800000e0000 */
[----:B------:R-:W3:Y:S01]  /*cd30*/  MUFU.TANH R202, R30 ;  /* 0x0000001e00ca7308 */ /* 0x000ee20000002400 */
[----:B-1----:R-:W-:Y:S01]  /*cd40*/  FMNMX.FTZ R4, R201, R0, !PT ;  /* 0x00000000c9047209 */ /* 0x002fe20007810000 */
[----:B------:R-:W-:Y:S08]  /*cd50*/  FMUL.FTZ R0, R47, c[0x0][0x320] ;  /* 0x0000c8002f007a20 */ /* 0x000ff00000410000 */
[----:B------:R1:W-:Y:S01]  /*cd60*/  MUFU.TANH R141, R0 ;  /* 0x00000000008d7308 */ /* 0x0003e20000002400 */
[----:B--2---:R-:W-:Y:S09]  /*cd70*/  FMNMX.FTZ R4, R200, R4, !PT ;  /* 0x00000004c8047209 */ /* 0x004ff20007810000 */
[----:B------:R-:W2:Y:S01]  /*cd80*/  MUFU.TANH R203, R31 ;  /* 0x0000001f00cb7308 */ /* 0x000ea20000002400 */
[----:B---3--:R-:W-:Y:S02]  /*cd90*/  FMNMX.FTZ R3, R3, R5, !PT ;  /* 0x0000000503037209 */ /* 0x008fe40007810000 */
[----:B------:R-:W-:Y:S01]  /*cda0*/  FMNMX.FTZ R4, R202, R4, !PT ;  /* 0x00000004ca047209 */ /* 0x000fe20007810000 */
[----:B------:R-:W3:Y:S06]  /*cdb0*/  SHFL.BFLY PT, R5, R135, 0x1, 0x1f ;  /* 0x0c201f0087057f89 */ /* 0x000eec00000e0000 */
[----:B------:R-:W3:Y:S01]  /*cdc0*/  MUFU.TANH R250, R42 ;  /* 0x0000002a00fa7308 */ /* 0x000ee20000002400 */
[----:B-1----:R-:W-:Y:S01]  /*cdd0*/  FADD.FTZ R0, -R137, R2 ;  /* 0x0000000289007221 */ /* 0x002fe20000010100 */
[----:B------:R-:W1:Y:S03]  /*cde0*/  SHFL.BFLY PT, R136, R3, 0x1, 0x1f ;  /* 0x0c201f0003887f89 */ /* 0x000e6600000e0000 */
[----:B------:R-:W-:Y:S05]  /*cdf0*/  FMUL.FTZ R0, R0, c[0x0][0x2d0] ;  /* 0x0000b40000007a20 */ /* 0x000fea0000410000 */
[----:B------:R-:W4:Y:S01]  /*ce00*/  MUFU.TANH R252, R43 ;  /* 0x0000002b00fc7308 */ /* 0x000f220000002400 */
[----:B--2---:R-:W-:Y:S01]  /*ce10*/  FMNMX.FTZ R2, R203, R4, !PT ;  /* 0x00000004cb027209 */ /* 0x004fe20007810000 */
[----:B------:R-:W-:Y:S08]  /*ce20*/  FFMA.FTZ R4, R192, c[0x0][0x2d0], -R142 ;  /* 0x0000b400c0047a23 */ /* 0x000ff0000001088e */
[----:B------:R2:W2:Y:S01]  /*ce30*/  MUFU.EX2 R134, R0 ;  /* 0x0000000000867308 */ /* 0x0004a20000000800 */
[----:B---3--:R-:W-:Y:S02]  /*ce40*/  FMNMX.FTZ R135, R135, R5, !PT ;  /* 0x0000000587877209 */ /* 0x008fe40007810000 */
[----:B------:R-:W-:Y:S03]  /*ce50*/  FMNMX.FTZ R2, R250, R2, !PT ;  /* 0x00000002fa027209 */ /* 0x000fe60007810000 */
[----:B------:R-:W-:Y:S01]  /*ce60*/  FMUL.FTZ R192, R135, c[0x0][0x2d0] ;  /* 0x0000b40087c07a20 */ /* 0x000fe20000410000 */
[----:B-1----:R-:W-:Y:S03]  /*ce70*/  FMNMX.FTZ R136, R3, R136, !PT ;  /* 0x0000008803887209 */ /* 0x002fe60007810000 */
[----:B------:R-:W1:Y:S01]  /*ce80*/  MUFU.TANH R140, R46 ;  /* 0x0000002e008c7308 */ /* 0x000e620000002400 */
[----:B----4-:R-:W-:Y:S09]  /*ce90*/  @P5 MOV R5, R23 ;  /* 0x0000001700055202 */ /* 0x010ff20000000f00 */
[----:B------:R3:W4:Y:S01]  /*cea0*/  MUFU.EX2 R223, R4 ;  /* 0x0000000400df7308 */ /* 0x0007220000000800 */
[----:B--2---:R-:W-:Y:S01]  /*ceb0*/  FMNMX.FTZ R0, R252, R2, !PT ;  /* 0x00000002fc007209 */ /* 0x004fe20007810000 */
[----:B------:R-:W-:Y:S02]  /*cec0*/  FADD.FTZ R2, -R136, R132 ;  /* 0x0000008488027221 */ /* 0x000fe40000010100 */
[----:B------:R-:W-:Y:S02]  /*ced0*/  FMUL.FTZ R32, R134, R172 ;  /* 0x000000ac86207220 */ /* 0x000fe40000410000 */
[----:B------:R-:W-:Y:S02]  /*cee0*/  FMUL.FTZ R2, R2, c[0x0][0x2d0] ;  /* 0x0000b40002027a20 */ /* 0x000fe40000410000 */
[----:B------:R-:W-:Y:S02]  /*cef0*/  FMUL.FTZ R33, R134, R173 ;  /* 0x000000ad86217220 */ /* 0x000fe40000410000 */
[----:B------:R2:W2:Y:S01]  /*cf00*/  MUFU.EX2 R133, R2 ;  /* 0x0000000200857308 */ /* 0x0004a20000000800 */
[----:B-1----:R-:W-:Y:S01]  /*cf10*/  FMNMX.FTZ R0, R140, R0, !PT ;  /* 0x000000008c007209 */ /* 0x002fe20007810000 */
[C---:B------:R-:W-:Y:S02]  /*cf20*/  FMUL.FTZ R52, R134.reuse, R52 ;  /* 0x0000003486347220 */ /* 0x040fe40000410000 */
[C---:B------:R-:W-:Y:S01]  /*cf30*/  FMUL.FTZ R53, R134.reuse, R53 ;  /* 0x0000003586357220 */ /* 0x040fe20000410000 */
[----:B------:R-:W-:Y:S01]  /*cf40*/  FMNMX.FTZ R0, R141, R0, !PT ;  /* 0x000000008d007209 */ /* 0x000fe20007810000 */
[C---:B------:R-:W-:Y:S02]  /*cf50*/  FMUL.FTZ R64, R134.reuse, R64 ;  /* 0x0000004086407220 */ /* 0x040fe40000410000 */
[C---:B------:R-:W-:Y:S02]  /*cf60*/  FMUL.FTZ R65, R134.reuse, R65 ;  /* 0x0000004186417220 */ /* 0x040fe40000410000 */
[----:B------:R-:W1:Y:S01]  /*cf70*/  SHFL.BFLY PT, R3, R0, 0x2, 0x1f ;  /* 0x0c401f0000037f89 */ /* 0x000e6200000e0000 */
[----:B---3--:R-:W-:Y:S01]  /*cf80*/  @P5 SHF.R.S32.HI R4, RZ, 0x1f, R242 ;  /* 0x0000001fff045819 */ /* 0x008fe200000114f2 */
[C---:B------:R-:W-:Y:S01]  /*cf90*/  FMUL.FTZ R68, R134.reuse, R68 ;  /* 0x0000004486447220 */ /* 0x040fe20000410000 */
[----:B----4-:R-:W-:Y:S01]  /*cfa0*/  MOV R173, R223 ;  /* 0x000000df00ad7202 */ /* 0x010fe20000000f00 */
[C---:B------:R-:W-:Y:S02]  /*cfb0*/  FMUL.FTZ R69, R134.reuse, R69 ;  /* 0x0000004586457220 */ /* 0x040fe40000410000 */
[C---:B------:R-:W-:Y:S02]  /*cfc0*/  FMUL.FTZ R80, R134.reuse, R80 ;  /* 0x0000005086507220 */ /* 0x040fe40000410000 */
[C---:B------:R-:W-:Y:S02]  /*cfd0*/  FMUL.FTZ R81, R134.reuse, R81 ;  /* 0x0000005186517220 */ /* 0x040fe40000410000 */
[C---:B------:R-:W-:Y:S02]  /*cfe0*/  FMUL.FTZ R84, R134.reuse, R84 ;  /* 0x0000005486547220 */ /* 0x040fe40000410000 */
[----:B------:R-:W-:Y:S02]  /*cff0*/  FMUL.FTZ R85, R134, R85 ;  /* 0x0000005586557220 */ /* 0x000fe40000410000 */
[----:B--2---:R-:W-:Y:S02]  /*d000*/  FADD.FTZ R2, -R135, R138 ;  /* 0x0000008a87027221 */ /* 0x004fe40000010100 */
[--C-:B------:R-:W-:Y:S02]  /*d010*/  FFMA.FTZ R138, R206, c[0x0][0x2d0], -R142.reuse ;  /* 0x0000b400ce8a7a23 */ /* 0x100fe4000001088e */
[----:B------:R-:W-:Y:S02]  /*d020*/  FMUL.FTZ R2, R2, c[0x0][0x2d0] ;  /* 0x0000b40002027a20 */ /* 0x000fe40000410000 */
[C---:B------:R-:W-:Y:S01]  /*d030*/  FMUL.FTZ R34, R133.reuse, R174 ;  /* 0x000000ae85227220 */ /* 0x040fe20000410000 */
[----:B------:R-:W-:Y:S01]  /*d040*/  MOV R174, R252 ;  /* 0x000000fc00ae7202 */ /* 0x000fe20000000f00 */
[----:B------:R2:W3:Y:S01]  /*d050*/  MUFU.EX2 R132, R2 ;  /* 0x0000000200847308 */ /* 0x0004e20000000800 */
[C---:B------:R-:W-:Y:S01]  /*d060*/  FMUL.FTZ R35, R133.reuse, R175 ;  /* 0x000000af85237220 */ /* 0x040fe20000410000 */
[----:B-1----:R-:W-:Y:S01]  /*d070*/  FMNMX.FTZ R0, R0, R3, !PT ;  /* 0x0000000300007209 */ /* 0x002fe20007810000 */
[C---:B------:R-:W-:Y:S01]  /*d080*/  FMUL.FTZ R51, R133.reuse, R191 ;  /* 0x000000bf85337220 */ /* 0x040fe20000410000 */
[----:B------:R-:W-:Y:S01]  /*d090*/  MOV R175, R250 ;  /* 0x000000fa00af7202 */ /* 0x000fe20000000f00 */
        /* <DEDUP_REMOVED lines=10> */
[--C-:B--2---:R-:W-:Y:S02]  /*d140*/  FFMA.FTZ R2, R143, c[0x0][0x2d0], -R142.reuse ;  /* 0x0000b4008f027a23 */ /* 0x104fe4000001088e */
[----:B------:R-:W-:Y:S02]  /*d150*/  FMUL.FTZ R143, R136, c[0x0][0x2d0] ;  /* 0x0000b400888f7a20 */ /* 0x000fe40000410000 */
[----:B------:R-:W1:Y:S01]  /*d160*/  MUFU.EX2 R48, R2 ;  /* 0x0000000200307308 */ /* 0x000e620000000800 */
[----:B---3--:R-:W-:Y:S02]  /*d170*/  FMUL.FTZ R45, R132, R185 ;  /* 0x000000b9842d7220 */ /* 0x008fe40000410000 */
[--C-:B------:R-:W-:Y:S02]  /*d180*/  FFMA.FTZ R3, R194, c[0x0][0x2d0], -R143.reuse ;  /* 0x0000b400c2037a23 */ /* 0x100fe4000001088f */
        /* <DEDUP_REMOVED lines=11> */
[----:B-1----:R-:W-:Y:S01]  /*d240*/  MOV R169, R48 ;  /* 0x0000003000a97202 */ /* 0x002fe20000000f00 */
[--C-:B------:R-:W-:Y:S02]  /*d250*/  FFMA.FTZ R2, R16, c[0x0][0x2d0], -R142.reuse ;  /* 0x0000b40010027a23 */ /* 0x100fe4000001088e */
[----:B------:R-:W-:Y:S02]  /*d260*/  FMUL.FTZ R16, R134, R156 ;  /* 0x0000009c86107220 */ /* 0x000fe40000410000 */
[----:B------:R1:W-:Y:S01]  /*d270*/  MUFU.EX2 R24, R2 ;  /* 0x0000000200187308 */ /* 0x0003e20000000800 */
[C---:B------:R-:W-:Y:S02]  /*d280*/  FMUL.FTZ R77, R132.reuse, R77 ;  /* 0x0000004d844d7220 */ /* 0x040fe40000410000 */
[C---:B------:R-:W-:Y:S02]  /*d290*/  FMUL.FTZ R88, R132.reuse, R88 ;  /* 0x0000005884587220 */ /* 0x040fe40000410000 */
[--C-:B--2---:R-:W-:Y:S02]  /*d2a0*/  FFMA.FTZ R3, R193, c[0x0][0x2d0], -R143.reuse ;  /* 0x0000b400c1037a23 */ /* 0x104fe4000001088f */
[C---:B------:R-:W-:Y:S02]  /*d2b0*/  FMUL.FTZ R89, R132.reuse, R89 ;  /* 0x0000005984597220 */ /* 0x040fe40000410000 */
[C---:B------:R-:W-:Y:S01]  /*d2c0*/  FMUL.FTZ R92, R132.reuse, R92 ;  /* 0x0000005c845c7220 */ /* 0x040fe20000410000 */
[----:B------:R2:W-:Y:S01]  /*d2d0*/  MUFU.EX2 R44, R3 ;  /* 0x00000003002c7308 */ /* 0x0005e20000000800 */
[----:B------:R-:W-:Y:S02]  /*d2e0*/  FMUL.FTZ R93, R132, R93 ;  /* 0x0000005d845d7220 */ /* 0x000fe40000410000 */
[C---:B------:R-:W-:Y:S02]  /*d2f0*/  FMUL.FTZ R96, R134.reuse, R96 ;  /* 0x0000006086607220 */ /* 0x040fe40000410000 */
[C---:B------:R-:W-:Y:S02]  /*d300*/  FMUL.FTZ R97, R134.reuse, R97 ;  /* 0x0000006186617220 */ /* 0x040fe40000410000 */
[C---:B------:R-:W-:Y:S02]  /*d310*/  FMUL.FTZ R98, R133.reuse, R98 ;  /* 0x0000006285627220 */ /* 0x040fe40000410000 */
[----:B------:R-:W-:Y:S02]  /*d320*/  FMUL.FTZ R99, R133, R99 ;  /* 0x0000006385637220 */ /* 0x000fe40000410000 */
[C---:B------:R-:W-:Y:S02]  /*d330*/  FMUL.FTZ R100, R134.reuse, R100 ;  /* 0x0000006486647220 */ /* 0x040fe40000410000 */
[C---:B------:R-:W-:Y:S02]  /*d340*/  FMUL.FTZ R101, R134.reuse, R101 ;  /* 0x0000006586657220 */ /* 0x040fe40000410000 */
[----:B-1----:R-:W-:Y:S02]  /*d350*/  FFMA.FTZ R2, R17, c[0x0][0x2d0], -R142 ;  /* 0x0000b40011027a23 */ /* 0x002fe4000001088e */
[----:B------:R-:W-:Y:S02]  /*d360*/  FMUL.FTZ R17, R134, R157 ;  /* 0x0000009d86117220 */ /* 0x000fe40000410000 */
[----:B------:R1:W3:Y:S01]  /*d370*/  MUFU.EX2 R11, R2 ;  /* 0x00000002000b7308 */ /* 0x0002e20000000800 */
[C---:B------:R-:W-:Y:S02]  /*d380*/  FMUL.FTZ R102, R133.reuse, R102 ;  /* 0x0000006685667220 */ /* 0x040fe40000410000 */
[C---:B------:R-:W-:Y:S02]  /*d390*/  FMUL.FTZ R103, R133.reuse, R103 ;  /* 0x0000006785677220 */ /* 0x040fe40000410000 */
[--C-:B--2---:R-:W-:Y:S02]  /*d3a0*/  FFMA.FTZ R3, R18, c[0x0][0x2d0], -R143.reuse ;  /* 0x0000b40012037a23 */ /* 0x104fe4000001088f */
[C---:B------:R-:W-:Y:S02]  /*d3b0*/  FMUL.FTZ R18, R133.reuse, R158 ;  /* 0x0000009e85127220 */ /* 0x040fe40000410000 */
[C---:B------:R-:W-:Y:S01]  /*d3c0*/  FMUL.FTZ R104, R132.reuse, R104 ;  /* 0x0000006884687220 */ /* 0x040fe20000410000 */
[----:B------:R2:W-:Y:S01]  /*d3d0*/  MUFU.EX2 R20, R3 ;  /* 0x0000000300147308 */ /* 0x0005e20000000800 */
[C---:B------:R-:W-:Y:S02]  /*d3e0*/  FMUL.FTZ R105, R132.reuse, R105 ;  /* 0x0000006984697220 */ /* 0x040fe40000410000 */
[C---:B------:R-:W-:Y:S02]  /*d3f0*/  FMUL.FTZ R108, R132.reuse, R108 ;  /* 0x0000006c846c7220 */ /* 0x040fe40000410000 */
[----:B------:R-:W-:Y:S02]  /*d400*/  FMUL.FTZ R109, R132, R109 ;  /* 0x0000006d846d7220 */ /* 0x000fe40000410000 */
[C---:B------:R-:W-:Y:S02]  /*d410*/  FMUL.FTZ R112, R134.reuse, R112 ;  /* 0x0000007086707220 */ /* 0x040fe40000410000 */
[C---:B------:R-:W-:Y:S02]  /*d420*/  FMUL.FTZ R113, R134.reuse, R113 ;  /* 0x0000007186717220 */ /* 0x040fe40000410000 */
[C---:B------:R-:W-:Y:S02]  /*d430*/  FMUL.FTZ R114, R133.reuse, R114 ;  /* 0x0000007285727220 */ /* 0x040fe40000410000 */
[C---:B------:R-:W-:Y:S01]  /*d440*/  FMUL.FTZ R115, R133.reuse, R115 ;  /* 0x0000007385737220 */ /* 0x040fe20000410000 */
[----:B-1----:R-:W2:Y:S01]  /*d450*/  SHFL.BFLY PT, R2, R0, 0x1, 0x1f ;  /* 0x0c201f0000027f89 */ /* 0x002ea200000e0000 */
        /* <DEDUP_REMOVED lines=10> */
[C---:B------:R-:W-:Y:S02]  /*d500*/  FMUL.FTZ R130, R133.reuse, R130 ;  /* 0x0000008285827220 */ /* 0x040fe40000410000 */
[----:B------:R-:W-:Y:S01]  /*d510*/  FMUL.FTZ R131, R133, R131 ;  /* 0x0000008385837220 */ /* 0x000fe20000410000 */
[----:B--2---:R-:W-:Y:S01]  /*d520*/  FMNMX.FTZ R3, R0, R2, !PT ;  /* 0x0000000200037209 */ /* 0x004fe20007810000 */
[----:B------:R-:W-:Y:S01]  /*d530*/  @P5 IMAD R2, R4, c[0x0][0x1e0], RZ ;  /* 0x0000780004025a24 */ /* 0x000fe200078e02ff */
[----:B------:R-:W-:Y:S01]  /*d540*/  @P5 MOV R4, R8 ;  /* 0x0000000800045202 */ /* 0x000fe20000000f00 */
[----:B------:R-:W-:Y:S02]  /*d550*/  FFMA.FTZ R0, R19, c[0x0][0x2d0], -R143 ;  /* 0x0000b40013007a23 */ /* 0x000fe4000001088f */
[----:B------:R-:W-:Y:S02]  /*d560*/  @P5 IMAD R2, R242, c[0x0][0x1e4], R2 ;  /* 0x00007900f2025a24 */ /* 0x000fe400078e0202 */
[----:B------:R-:W-:Y:S01]  /*d570*/  @P5 IMAD.WIDE.U32 R4, R6, 0x30, R4 ;  /* 0x0000003006045825 */ /* 0x000fe200078e0004 */
[----:B------:R1:W-:Y:S02]  /*d580*/  MUFU.EX2 R194, R0 ;  /* 0x0000000000c27308 */ /* 0x0003e40000000800 */
[----:B------:R-:W-:Y:S01]  /*d590*/  @P5 IADD3 R2, R7, R2, RZ ;  /* 0x0000000207025210 */ /* 0x000fe20007ffe0ff */
[--C-:B------:R-:W-:Y:S01]  /*d5a0*/  FFMA.FTZ R6, R196, c[0x0][0x2d0], -R192.reuse ;  /* 0x0000b400c4067a23 */ /* 0x100fe200000108c0 */
[----:B---3--:R-:W-:Y:S01]  /*d5b0*/  MOV R196, R11 ;  /* 0x0000000b00c47202 */ /* 0x008fe20000000f00 */
[--C-:B------:R-:W-:Y:S02]  /*d5c0*/  FFMA.FTZ R7, R195, c[0x0][0x2d0], -R192.reuse ;  /* 0x0000b400c3077a23 */ /* 0x100fe400000108c0 */
[----:B------:R-:W-:Y:S02]  /*d5d0*/  @P5 IMAD R2, R2, 0x30, RZ ;  /* 0x0000003002025824 */ /* 0x000fe400078e02ff */
[----:B------:R-:W-:Y:S01]  /*d5e0*/  FFMA.FTZ R11, R12, c[0x0][0x2d0], -R192 ;  /* 0x0000b4000c0b7a23 */ /* 0x000fe200000108c0 */
[----:B------:R2:W3:Y:S01]  /*d5f0*/  MUFU.EX2 R42, R6 ;  /* 0x00000006002a7308 */ /* 0x0004e20000000800 */
[----:B------:R-:W-:Y:S01]  /*d600*/  FMUL.FTZ R12, R132, R152 ;  /* 0x00000098840c7220 */ /* 0x000fe20000410000 */
[----:B------:R-:W-:Y:S01]  /*d610*/  @P5 IADD3 R2, R5, R2, RZ ;  /* 0x0000000205025210 */ /* 0x000fe20007ffe0ff */
[----:B------:R-:W-:Y:S03]  /*d620*/  FMUL.FTZ R19, R133, R159 ;  /* 0x0000009f85137220 */ /* 0x000fe60000410000 */
[----:B------:R-:W-:Y:S02]  /*d630*/  @P5 SHF.L.U64.HI R5, R4, 0x1, R2 ;  /* 0x0000000104055819 */ /* 0x000fe40000010202 */
[C---:B------:R-:W-:Y:S02]  /*d640*/  @P5 SHF.L.U32 R2, R10.reuse, 0x5, RZ ;  /* 0x000000050a025819 */ /* 0x040fe400000006ff */
[----:B------:R4:W4:Y:S01]  /*d650*/  MUFU.EX2 R41, R7 ;  /* 0x0000000700297308 */ /* 0x0009220000000800 */
[----:B------:R-:W-:Y:S01]  /*d660*/  @P5 SHF.L.U64.HI R10, R10, 0x5, R21 ;  /* 0x000000050a0a5819 */ /* 0x000fe20000010215 */
[----:B-1----:R-:W-:Y:S01]  /*d670*/  FADD.FTZ R0, -R3, R139 ;  /* 0x0000008b03007221 */ /* 0x002fe20000010100 */
[----:B------:R-:W-:Y:S03]  /*d680*/  MOV R139, R251 ;  /* 0x000000fb008b7202 */ /* 0x000fe60000000f00 */
[----:B------:R-:W-:Y:S04]  /*d690*/  FMUL.FTZ R0, R0, c[0x0][0x2d0] ;  /* 0x0000b40000007a20 */ /* 0x000fe80000410000 */
[----:B------:R1:W-:Y:S01]  /*d6a0*/  MUFU.EX2 R195, R11 ;  /* 0x0000000b00c37308 */ /* 0x0003e20000000800 */
[----:B------:R-:W-:Y:S01]  /*d6b0*/  FFMA.FTZ R139, R139, c[0x0][0x2d0], -R143 ;  /* 0x0000b4008b8b7a23 */ /* 0x000fe2000001088f */
[----:B--2---:R-:W-:Y:S02]  /*d6c0*/  @P5 SHF.L.U32 R6, R4, 0x1, RZ ;  /* 0x0000000104065819 */ /* 0x004fe400000006ff */
[----:B---3--:R-:W-:Y:S02]  /*d6d0*/  MOV R172, R42 ;  /* 0x0000002a00ac7202 */ /* 0x008fe40000000f00 */
[C---:B------:R-:W-:Y:S02]  /*d6e0*/  @P5 IADD3 R8, P2, R6.reuse, 0x80, RZ ;  /* 0x0000008006085810 */ /* 0x040fe40007f5e0ff */
[----:B------:R-:W-:Y:S02]  /*d6f0*/  @P5 IADD3 R6, P0, R6, c[0x0][0x1c8], RZ ;  /* 0x0000720006065a10 */ /* 0x000fe40007f1e0ff */
[----:B------:R-:W2:Y:S01]  /*d700*/  MUFU.EX2 R0, R0 ;  /* 0x0000000000007308 */ /* 0x000ea20000000800 */
[----:B------:R-:W-:Y:S02]  /*d710*/  @P5 IADD3 R8, P1, R8, c[0x0][0x1c8], RZ ;  /* 0x0000720008085a10 */ /* 0x000fe40007f3e0ff */
[----:B----4-:R-:W-:Y:S02]  /*d720*/  @P5 IADD3.X R7, R5, c[0x0][0x1cc], RZ, P0, !PT ;  /* 0x0000730005075a10 */ /* 0x010fe400007fe4ff */
[----:B------:R-:W-:Y:S02]  /*d730*/  @P5 IADD3.X R9, RZ, c[0x0][0x1cc], R5, P1, P2 ;  /* 0x00007300ff095a10 */ /* 0x000fe40000fe4405 */
[----:B------:R-:W-:Y:S01]  /*d740*/  @P5 IADD3 R4, P0, R6, R2, RZ ;  /* 0x0000000206045210 */ /* 0x000fe20007f1e0ff */
[----:B------:R3:W-:Y:S01]  /*d750*/  @P5 LDGSTS.E.BYPASS.LTC128B.128 [R243+0x5080], [R6.64], !P4 ;  /* 0x0508000006f35fae */ /* 0x0007e2000e101d4e */
[----:B------:R-:W-:Y:S02]  /*d760*/  MOV R168, R41 ;  /* 0x0000002900a87202 */ /* 0x000fe40000000f00 */
[----:B------:R-:W-:Y:S01]  /*d770*/  @P5 IADD3.X R5, R7, R10, RZ, P0, !PT ;  /* 0x0000000a07055210 */ /* 0x000fe200007fe4ff */
[----:B-1----:R-:W-:Y:S01]  /*d780*/  FFMA.FTZ R11, R13, c[0x0][0x2d0], -R192 ;  /* 0x0000b4000d0b7a23 */ /* 0x002fe200000108c0 */
[----:B------:R-:W-:Y:S01]  /*d790*/  ISETP.GT.AND P0, PT, R244, UR4, PT ;  /* 0x00000004f4007c0c */ /* 0x000fe2000bf04270 */
[----:B------:R-:W-:Y:S02]  /*d7a0*/  FMUL.FTZ R13, R132, R153 ;  /* 0x00000099840d7220 */ /* 0x000fe40000410000 */
[----:B------:R1:W-:Y:S01]  /*d7b0*/  @P5 LDGSTS.E.BYPASS.LTC128B.128 [R243+0x6880], [R8.64], !P3 ;  /* 0x0688000008f35fae */ /* 0x0003e2000d901d4e */
[----:B------:R-:W4:Y:S01]  /*d7c0*/  MUFU.EX2 R193, R11 ;  /* 0x0000000b00c17308 */ /* 0x000f220000000800 */
[----:B------:R-:W-:Y:S06]  /*d7d0*/  MOV R244, R242 ;  /* 0x000000f200f47202 */ /* 0x000fec0000000f00 */
[----:B------:R1:W-:Y:S01]  /*d7e0*/  @P5 LDGSTS.E.BYPASS.LTC128B.128 [R243+0x5880], [R4.64], !P4 ;  /* 0x0588000004f35fae */ /* 0x0003e2000e101d4e */
[C---:B--2---:R-:W-:Y:S01]  /*d7f0*/  FMUL.FTZ R30, R0.reuse, R170 ;  /* 0x000000aa001e7220 */ /* 0x044fe20000410000 */
[----:B------:R-:W-:Y:S01]  /*d800*/  MOV R170, R44 ;  /* 0x0000002c00aa7202 */ /* 0x000fe20000000f00 */
[C---:B------:R-:W-:Y:S02]  /*d810*/  FMUL.FTZ R26, R0.reuse, R166 ;  /* 0x000000a6001a7220 */ /* 0x040fe40000410000 */
[C---:B------:R-:W-:Y:S02]  /*d820*/  FMUL.FTZ R27, R0.reuse, R167 ;  /* 0x000000a7001b7220 */ /* 0x040fe40000410000 */
[C---:B------:R-:W-:Y:S01]  /*d830*/  FMUL.FTZ R43, R0.reuse, R183 ;  /* 0x000000b7002b7220 */ /* 0x040fe20000410000 */
[----:B------:R2:W-:Y:S01]  /*d840*/  @P5 LDGSTS.E.BYPASS.LTC128B.128 [R243+0x7080], [R4.64+0x80], !P3 ;  /* 0x0708008004f35fae */ /* 0x0005e2000d901d4e */
[----:B------:R-:W-:Y:S01]  /*d850*/  MOV R183, R245 ;  /* 0x000000f500b77202 */ /* 0x000fe20000000f00 */
[----:B------:R-:W-:Y:S01]  /*d860*/  FMUL.FTZ R31, R0, R171 ;  /* 0x000000ab001f7220 */ /* 0x000fe20000410000 */
[----:B---3--:R-:W-:Y:S01]  /*d870*/  @P5 IADD3 R6, P1, R4, R2, RZ ;  /* 0x0000000204065210 */ /* 0x008fe20007f3e0ff */
[----:B------:R-:W-:Y:S01]  /*d880*/  FMUL.FTZ R2, R3, c[0x0][0x2d0] ;  /* 0x0000b40003027a20 */ /* 0x000fe20000410000 */
[----:B------:R-:W-:Y:S01]  /*d890*/  MOV R171, R222 ;  /* 0x000000de00ab7202 */ /* 0x000fe20000000f00 */
[C---:B------:R-:W-:Y:S01]  /*d8a0*/  FMUL.FTZ R46, R0.reuse, R186 ;  /* 0x000000ba002e7220 */ /* 0x040fe20000410000 */
[----:B------:R-:W-:Y:S01]  /*d8b0*/  @P5 IADD3.X R7, R5, R10, RZ, P1, !PT ;  /* 0x0000000a05075210 */ /* 0x000fe20000ffe4ff */
[C---:B------:R-:W-:Y:S01]  /*d8c0*/  FMUL.FTZ R10, R0.reuse, R150 ;  /* 0x00000096000a7220 */ /* 0x040fe20000410000 */
[----:B----4-:R-:W-:Y:S01]  /*d8d0*/  F2FP.BF16.PACK_AB R150, R193, R195 ;  /* 0x000000c3c196723e */ /* 0x010fe200000010ff */
[----:B------:R-:W-:Y:S02]  /*d8e0*/  FMUL.FTZ R11, R0, R151 ;  /* 0x00000097000b7220 */ /* 0x000fe40000410000 */
[----:B------:R3:W-:Y:S01]  /*d8f0*/  @P5 LDGSTS.E.BYPASS.LTC128B.128 [R243+0x6080], [R6.64], !P4 ;  /* 0x0608000006f35fae */ /* 0x0007e2000e101d4e */
[--C-:B-1----:R-:W-:Y:S01]  /*d900*/  FFMA.FTZ R8, R197, c[0x0][0x2d0], -R2.reuse ;  /* 0x0000b400c5087a23 */ /* 0x102fe20000010802 */
[----:B------:R-:W-:Y:S01]  /*d910*/  MOV R197, R20 ;  /* 0x0000001400c57202 */ /* 0x000fe20000000f00 */
[----:B------:R-:W-:Y:S02]  /*d920*/  FMUL.FTZ R9, R132, R149 ;  /* 0x0000009584097220 */ /* 0x000fe40000410000 */
[----:B------:R1:W-:Y:S01]  /*d930*/  MUFU.EX2 R209, R8 ;  /* 0x0000000800d17308 */ /* 0x0003e20000000800 */
[C---:B------:R-:W-:Y:S02]  /*d940*/  FMUL.FTZ R47, R0.reuse, R187 ;  /* 0x000000bb002f7220 */ /* 0x040fe40000410000 */
[----:B------:R3:W-:Y:S01]  /*d950*/  @P5 LDGSTS.E.BYPASS.LTC128B.128 [R243+0x7880], [R6.64+0x80], !P3 ;  /* 0x0788008006f35fae */ /* 0x0007e2000d901d4e */
[C---:B------:R-:W-:Y:S02]  /*d960*/  FMUL.FTZ R58, R0.reuse, R58 ;  /* 0x0000003a003a7220 */ /* 0x040fe40000410000 */
[C---:B------:R-:W-:Y:S02]  /*d970*/  FMUL.FTZ R59, R0.reuse, R59 ;  /* 0x0000003b003b7220 */ /* 0x040fe40000410000 */
[----:B------:R-:W-:Y:S02]  /*d980*/  FMUL.FTZ R62, R0, R62 ;  /* 0x0000003e003e7220 */ /* 0x000fe40000410000 */
[----:B--2---:R-:W-:Y:S01]  /*d990*/  FMUL.FTZ R5, R134, R145 ;  /* 0x0000009186057220 */ /* 0x004fe20000410000 */
[----:B------:R-:W-:Y:S01]  /*d9a0*/  F2FP.BF16.PACK_AB R145, R44, R222 ;  /* 0x000000de2c91723e */ /* 0x000fe200000010ff */
[----:B------:R-:W-:Y:S01]  /*d9b0*/  FMUL.FTZ R44, R132, R184 ;  /* 0x000000b8842c7220 */ /* 0x000fe20000410000 */
[----:B------:R-:W2:Y:S01]  /*d9c0*/  LDSM.16.MT88.4 R20, [R225+0x2080] ;  /* 0x00208000e114783b */ /* 0x000ea20000004200 */
[----:B------:R4:W-:Y:S01]  /*d9d0*/  MUFU.EX2 R184, R138 ;  /* 0x0000008a00b87308 */ /* 0x0009e20000000800 */
[----:B------:R-:W-:Y:S01]  /*d9e0*/  FFMA.FTZ R4, R198, c[0x0][0x2d0], -R2 ;  /* 0x0000b400c6047a23 */ /* 0x000fe20000010802 */
[----:B------:R-:W-:Y:S01]  /*d9f0*/  MOV R198, R24 ;  /* 0x0000001800c67202 */ /* 0x000fe20000000f00 */
[----:B------:R-:W-:Y:S02]  /*da00*/  FMUL.FTZ R24, R132, R164 ;  /* 0x000000a484187220 */ /* 0x000fe40000410000 */
[C---:B------:R-:W-:Y:S02]  /*da10*/  FMUL.FTZ R63, R0.reuse, R63 ;  /* 0x0000003f003f7220 */ /* 0x040fe40000410000 */
[----:B------:R-:W2:Y:S01]  /*da20*/  LDSM.16.MT88.4 R36, [R226+0x2080] ;  /* 0x00208000e224783b */ /* 0x000ea20000004200 */
[----:B------:R-:W-:Y:S02]  /*da30*/  FMUL.FTZ R74, R0, R74 ;  /* 0x0000004a004a7220 */ /* 0x000fe40000410000 */
[----:B------:R-:W4:Y:S01]  /*da40*/  MUFU.EX2 R210, R4 ;  /* 0x0000000400d27308 */ /* 0x000f220000000800 */
[C---:B-1----:R-:W-:Y:S01]  /*da50*/  FMUL.FTZ R8, R132.reuse, R148 ;  /* 0x0000009484087220 */ /* 0x042fe20000410000 */
[----:B------:R-:W-:Y:S01]  /*da60*/  F2FP.BF16.PACK_AB R148, R41, R42 ;  /* 0x0000002a2994723e */ /* 0x000fe200000010ff */
[----:B------:R-:W-:Y:S01]  /*da70*/  FMUL.FTZ R41, R132, R181 ;  /* 0x000000b584297220 */ /* 0x000fe20000410000 */
[----:B------:R-:W-:Y:S01]  /*da80*/  MOV R181, R249 ;  /* 0x000000f900b57202 */ /* 0x000fe20000000f00 */
[----:B------:R-:W-:Y:S01]  /*da90*/  FMUL.FTZ R42, R0, R182 ;  /* 0x000000b6002a7220 */ /* 0x000fe20000410000 */
[----:B------:R-:W-:Y:S01]  /*daa0*/  MOV R182, R246 ;  /* 0x000000f600b67202 */ /* 0x000fe20000000f00 */
[C---:B---3--:R-:W-:Y:S01]  /*dab0*/  FMUL.FTZ R6, R133.reuse, R146 ;  /* 0x0000009285067220 */ /* 0x048fe20000410000 */
[----:B------:R-:W-:Y:S01]  /*dac0*/  F2FP.BF16.PACK_AB R146, R196, R198 ;  /* 0x000000c6c492723e */ /* 0x000fe200000010ff */
[----:B------:R-:W-:Y:S01]  /*dad0*/  FMUL.FTZ R7, R133, R147 ;  /* 0x0000009385077220 */ /* 0x000fe20000410000 */
[----:B------:R-:W-:Y:S01]  /*dae0*/  F2FP.BF16.PACK_AB R147, R194, R197 ;  /* 0x000000c5c293723e */ /* 0x000fe200000010ff */
[----:B------:R-:W-:Y:S01]  /*daf0*/  LDSM.16.MT88.4 R156, [R227+0x2080] ;  /* 0x00208000e39c783b */ /* 0x000fe20000004200 */
[C---:B------:R-:W-:Y:S02]  /*db00*/  FMUL.FTZ R75, R0.reuse, R75 ;  /* 0x0000004b004b7220 */ /* 0x040fe40000410000 */
[----:B----4-:R-:W-:Y:S02]  /*db10*/  FFMA.FTZ R138, R205, c[0x0][0x2d0], -R142 ;  /* 0x0000b400cd8a7a23 */ /* 0x010fe4000001088e */
[C---:B------:R-:W-:Y:S02]  /*db20*/  FMUL.FTZ R78, R0.reuse, R78 ;  /* 0x0000004e004e7220 */ /* 0x040fe40000410000 */
[----:B------:R1:W-:Y:S01]  /*db30*/  MUFU.EX2 R185, R138 ;  /* 0x0000008a00b97308 */ /* 0x0003e20000000800 */
[C---:B------:R-:W-:Y:S01]  /*db40*/  FMUL.FTZ R79, R0.reuse, R79 ;  /* 0x0000004f004f7220 */ /* 0x040fe20000410000 */
[----:B------:R-:W-:Y:S01]  /*db50*/  LDSM.16.MT88.4 R164, [R228+0x2880] ;  /* 0x00288000e4a4783b */ /* 0x000fe20000004200 */
[C---:B------:R-:W-:Y:S02]  /*db60*/  FMUL.FTZ R90, R0.reuse, R90 ;  /* 0x0000005a005a7220 */ /* 0x040fe40000410000 */
[----:B------:R-:W-:Y:S01]  /*db70*/  FMUL.FTZ R91, R0, R91 ;  /* 0x0000005b005b7220 */ /* 0x000fe20000410000 */
[----:B------:R-:W-:Y:S01]  /*db80*/  F2FP.BF16.PACK_AB R149, R210, R209 ;  /* 0x000000d1d295723e */ /* 0x000fe200000010ff */
[----:B------:R-:W-:Y:S02]  /*db90*/  FFMA.FTZ R4, R14, c[0x0][0x2d0], -R2 ;  /* 0x0000b4000e047a23 */ /* 0x000fe40000010802 */
[C---:B------:R-:W-:Y:S01]  /*dba0*/  FMUL.FTZ R14, R0.reuse, R154 ;  /* 0x0000009a000e7220 */ /* 0x040fe20000410000 */
[----:B------:R-:W0:Y:S01]  /*dbb0*/  LDGDEPBAR ;  /* 0x00000000000079af */ /* 0x000e220000000000 */
[----:B------:R3:W-:Y:S01]  /*dbc0*/  MUFU.EX2 R211, R4 ;  /* 0x0000000400d37308 */ /* 0x0007e20000000800 */
[C---:B------:R-:W-:Y:S02]  /*dbd0*/  FMUL.FTZ R94, R0.reuse, R94 ;  /* 0x0000005e005e7220 */ /* 0x040fe40000410000 */
[C---:B------:R-:W-:Y:S02]  /*dbe0*/  FMUL.FTZ R95, R0.reuse, R95 ;  /* 0x0000005f005f7220 */ /* 0x040fe40000410000 */
[C---:B------:R-:W-:Y:S02]  /*dbf0*/  FMUL.FTZ R106, R0.reuse, R106 ;  /* 0x0000006a006a7220 */ /* 0x040fe40000410000 */
[C---:B------:R-:W-:Y:S02]  /*dc00*/  FMUL.FTZ R107, R0.reuse, R107 ;  /* 0x0000006b006b7220 */ /* 0x040fe40000410000 */
[C---:B------:R-:W-:Y:S02]  /*dc10*/  FMUL.FTZ R110, R0.reuse, R110 ;  /* 0x0000006e006e7220 */ /* 0x040fe40000410000 */
[C---:B------:R-:W-:Y:S02]  /*dc20*/  FMUL.FTZ R111, R0.reuse, R111 ;  /* 0x0000006f006f7220 */ /* 0x040fe40000410000 */
[----:B-1----:R-:W-:Y:S02]  /*dc30*/  FFMA.FTZ R138, R199, c[0x0][0x2d0], -R142 ;  /* 0x0000b400c78a7a23 */ /* 0x002fe4000001088e */
[C---:B------:R-:W-:Y:S02]  /*dc40*/  FMUL.FTZ R122, R0.reuse, R122 ;  /* 0x0000007a007a7220 */ /* 0x040fe40000410000 */
[----:B------:R1:W-:Y:S01]  /*dc50*/  MUFU.EX2 R252, R138 ;  /* 0x0000008a00fc7308 */ /* 0x0003e20000000800 */
[C---:B------:R-:W-:Y:S02]  /*dc60*/  FMUL.FTZ R123, R0.reuse, R123 ;  /* 0x0000007b007b7220 */ /* 0x040fe40000410000 */
[C---:B------:R-:W-:Y:S02]  /*dc70*/  FMUL.FTZ R126, R0.reuse, R126 ;  /* 0x0000007e007e7220 */ /* 0x040fe40000410000 */
[C---:B------:R-:W-:Y:S02]  /*dc80*/  FMUL.FTZ R127, R0.reuse, R127 ;  /* 0x0000007f007f7220 */ /* 0x040fe40000410000 */
[--C-:B---3--:R-:W-:Y:S02]  /*dc90*/  FFMA.FTZ R4, R15, c[0x0][0x2d0], -R2.reuse ;  /* 0x0000b4000f047a23 */ /* 0x108fe40000010802 */
[----:B------:R-:W-:Y:S02]  /*dca0*/  FMUL.FTZ R15, R0, R155 ;  /* 0x0000009b000f7220 */ /* 0x000fe40000410000 */
[----:B------:R3:W4:Y:S01]  /*dcb0*/  MUFU.EX2 R213, R4 ;  /* 0x0000000400d57308 */ /* 0x0007220000000800 */
[----:B------:R-:W2:Y:S01]  /*dcc0*/  LDSM.16.MT88.4 R152, [R228+0x2080] ;  /* 0x00208000e498783b */ /* 0x000ea20000004200 */
[----:B------:R-:W-:Y:S02]  /*dcd0*/  FFMA.FTZ R140, R140, c[0x0][0x2d0], -R2 ;  /* 0x0000b4008c8c7a23 */ /* 0x000fe40000010802 */
[----:B-1----:R-:W-:Y:S06]  /*dce0*/  FFMA.FTZ R138, R204, c[0x0][0x2d0], -R142 ;  /* 0x0000b400cc8a7a23 */ /* 0x002fec000001088e */
[----:B------:R1:W-:Y:S01]  /*dcf0*/  MUFU.EX2 R251, R138 ;  /* 0x0000008a00fb7308 */ /* 0x0003e20000000800 */
[----:B---3--:R-:W-:Y:S01]  /*dd00*/  FMUL.FTZ R4, R134, R144 ;  /* 0x0000009086047220 */ /* 0x008fe20000410000 */
[----:B------:R-:W-:Y:S01]  /*dd10*/  F2FP.BF16.PACK_AB R144, R48, R223 ;  /* 0x000000df3090723e */ /* 0x000fe200000010ff */
[C---:B------:R-:W-:Y:S01]  /*dd20*/  FMUL.FTZ R48, R134.reuse, R188 ;  /* 0x000000bc86307220 */ /* 0x040fe20000410000 */
[----:B----4-:R-:W-:Y:S05]  /*dd30*/  F2FP.BF16.PACK_AB R151, R213, R211 ;  /* 0x000000d3d597723e */ /* 0x010fea00000010ff */
[-C--:B--2---:R-:W-:Y:S08]  /*dd40*/  HMMA.16816.F32.BF16 R4, R144, R20.reuse, R4 ;  /* 0x000000149004723c */ /* 0x084ff00000041804 */
[C---:B------:R-:W-:Y:S04]  /*dd50*/  HMMA.16816.F32.BF16 R8, R148.reuse, R20, R8 ;  /* 0x000000149408723c */ /* 0x040fe80000041808 */
[--C-:B-1----:R-:W-:Y:S02]  /*dd60*/  FFMA.FTZ R138, R215, c[0x0][0x2d0], -R143.reuse ;  /* 0x0000b400d78a7a23 */ /* 0x102fe4000001088f */
[----:B------:R-:W-:Y:S01]  /*dd70*/  MUFU.EX2 R215, R139 ;  /* 0x0000008b00d77308 */ /* 0x000fe20000000800 */
[C---:B------:R-:W-:Y:S01]  /*dd80*/  FMUL.FTZ R20, R134.reuse, R160 ;  /* 0x000000a086147220 */ /* 0x040fe20000410000 */
[-C--:B------:R-:W-:Y:S04]  /*dd90*/  HMMA.16816.F32.BF16 R12, R148, R22.reuse, R12 ;  /* 0x00000016940c723c */ /* 0x080fe8000004180c */
[----:B------:R-:W-:Y:S04]  /*dda0*/  FMUL.FTZ R21, R134, R161 ;  /* 0x000000a186157220 */ /* 0x000fe80000410000 */
[C---:B------:R-:W-:Y:S01]  /*ddb0*/  HMMA.16816.F32.BF16 R16, R144.reuse, R22, R16 ;  /* 0x000000169010723c */ /* 0x040fe20000041810 */
[----:B------:R1:W-:Y:S06]  /*ddc0*/  MUFU.EX2 R250, R138 ;  /* 0x0000008a00fa7308 */ /* 0x0003ec0000000800 */
[C---:B------:R-:W-:Y:S02]  /*ddd0*/  FMUL.FTZ R22, R133.reuse, R162 ;  /* 0x000000a285167220 */ /* 0x040fe40000410000 */
[C---:B------:R-:W-:Y:S02]  /*dde0*/  FMUL.FTZ R23, R133.reuse, R163 ;  /* 0x000000a385177220 */ /* 0x040fe40000410000 */
[----:B------:R-:W-:Y:S01]  /*ddf0*/  LDSM.16.MT88.4 R160, [R226+0x2880] ;  /* 0x00288000e2a0783b */ /* 0x000fe20000004200 */
[----:B------:R-:W-:Y:S04]  /*de00*/  MUFU.EX2 R139, R140 ;  /* 0x0000008c008b7308 */ /* 0x000fe80000000800 */
[-C--:B------:R-:W-:Y:S08]  /*de10*/  HMMA.16816.F32.BF16 R20, R144, R36.reuse, R20 ;  /* 0x000000249014723c */ /* 0x080ff00000041814 */
[C---:B------:R-:W-:Y:S04]  /*de20*/  HMMA.16816.F32.BF16 R24, R148.reuse, R36, R24 ;  /* 0x000000249418723c */ /* 0x040fe80000041818 */
[--C-:B-1----:R-:W-:Y:S03]  /*de30*/  FFMA.FTZ R138, R214, c[0x0][0x2d0], -R143.reuse ;  /* 0x0000b400d68a7a23 */ /* 0x102fe6000001088f */
[C---:B------:R-:W-:Y:S01]  /*de40*/  FMUL.FTZ R36, R134.reuse, R176 ;  /* 0x000000b086247220 */ /* 0x040fe20000410000 */
[-C--:B------:R-:W-:Y:S01]  /*de50*/  HMMA.16816.F32.BF16 R28, R148, R38.reuse, R28 ;  /* 0x00000026941c723c */ /* 0x080fe2000004181c */
[----:B------:R1:W-:Y:S03]  /*de60*/  MUFU.EX2 R249, R138 ;  /* 0x0000008a00f97308 */ /* 0x0003e60000000800 */
[----:B------:R-:W-:Y:S01]  /*de70*/  MOV R176, R248 ;  /* 0x000000f800b07202 */ /* 0x000fe20000000f00 */
[----:B------:R-:W-:Y:S01]  /*de80*/  FMUL.FTZ R37, R134, R177 ;  /* 0x000000b186257220 */ /* 0x000fe20000410000 */
[----:B------:R-:W-:Y:S02]  /*de90*/  MOV R177, R247 ;  /* 0x000000f700b17202 */ /* 0x000fe40000000f00 */
[C---:B------:R-:W-:Y:S07]  /*dea0*/  HMMA.16816.F32.BF16 R32, R144.reuse, R38, R32 ;  /* 0x000000269020723c */ /* 0x040fee0000041820 */
[C---:B------:R-:W-:Y:S01]  /*deb0*/  FMUL.FTZ R38, R133.reuse, R178 ;  /* 0x000000b285267220 */ /* 0x040fe20000410000 */
[----:B------:R-:W-:Y:S01]  /*dec0*/  MOV R178, R50 ;  /* 0x0000003200b27202 */ /* 0x000fe20000000f00 */
[C---:B------:R-:W-:Y:S03]  /*ded0*/  FMUL.FTZ R39, R133.reuse, R179 ;  /* 0x000000b385277220 */ /* 0x040fe60000410000 */
[----:B------:R-:W-:Y:S01]  /*dee0*/  FMUL.FTZ R50, R133, R190 ;  /* 0x000000be85327220 */ /* 0x000fe20000410000 */
[----:B------:R-:W-:Y:S01]  /*def0*/  MOV R179, R40 ;  /* 0x0000002800b37202 */ /* 0x000fe20000000f00 */
[----:B------:R-:W-:Y:S01]  /*df00*/  FMUL.FTZ R40, R132, R180 ;  /* 0x000000b484287220 */ /* 0x000fe20000410000 */
[----:B------:R-:W-:Y:S01]  /*df10*/  MOV R180, R49 ;  /* 0x0000003100b47202 */ /* 0x000fe20000000f00 */
[-C--:B------:R-:W-:Y:S03]  /*df20*/  HMMA.16816.F32.BF16 R36, R144, R152.reuse, R36 ;  /* 0x000000989024723c */ /* 0x080fe60000041824 */
[--C-:B-1----:R-:W-:Y:S02]  /*df30*/  FFMA.FTZ R138, R207, c[0x0][0x2d0], -R143.reuse ;  /* 0x0000b400cf8a7a23 */ /* 0x102fe4000001088f */
[----:B------:R-:W-:Y:S02]  /*df40*/  FMUL.FTZ R49, R134, R189 ;  /* 0x000000bd86317220 */ /* 0x000fe40000410000 */
[----:B------:R1:W-:Y:S01]  /*df50*/  MUFU.EX2 R248, R138 ;  /* 0x0000008a00f87308 */ /* 0x0003e20000000800 */
[C---:B------:R-:W-:Y:S01]  /*df60*/  HMMA.16816.F32.BF16 R40, R148.reuse, R152, R40 ;  /* 0x000000989428723c */ /* 0x040fe20000041828 */
[----:B------:R-:W-:Y:S07]  /*df70*/  LDSM.16.MT88.4 R188, [R228+0x3080] ;  /* 0x00308000e4bc783b */ /* 0x000fee0000004200 */
[-C--:B------:R-:W-:Y:S08]  /*df80*/  HMMA.16816.F32.BF16 R44, R148, R154.reuse, R44 ;  /* 0x0000009a942c723c */ /* 0x080ff0000004182c */
[C---:B------:R-:W-:Y:S01]  /*df90*/  HMMA.16816.F32.BF16 R48, R144.reuse, R154, R48 ;  /* 0x0000009a9030723c */ /* 0x040fe20000041830 */
[----:B------:R-:W2:Y:S03]  /*dfa0*/  LDSM.16.MT88.4 R152, [R225+0x3880] ;  /* 0x00388000e198783b */ /* 0x000ea60000004200 */
[--C-:B-1----:R-:W-:Y:S04]  /*dfb0*/  FFMA.FTZ R138, R212, c[0x0][0x2d0], -R143.reuse ;  /* 0x0000b400d48a7a23 */ /* 0x102fe8000001088f */
[-C--:B------:R-:W-:Y:S01]  /*dfc0*/  HMMA.16816.F32.BF16 R52, R144, R156.reuse, R52 ;  /* 0x0000009c9034723c */ /* 0x080fe20000041834 */
[----:B------:R1:W-:Y:S07]  /*dfd0*/  MUFU.EX2 R247, R138 ;  /* 0x0000008a00f77308 */ /* 0x0003ee0000000800 */
[C---:B------:R-:W-:Y:S08]  /*dfe0*/  HMMA.16816.F32.BF16 R56, R148.reuse, R156, R56 ;  /* 0x0000009c9438723c */ /* 0x040ff00000041838 */
[-C--:B------:R-:W-:Y:S08]  /*dff0*/  HMMA.16816.F32.BF16 R60, R148, R158.reuse, R60 ;  /* 0x0000009e943c723c */ /* 0x080ff0000004183c */
[C---:B------:R-:W-:Y:S01]  /*e000*/  HMMA.16816.F32.BF16 R64, R144.reuse, R158, R64 ;  /* 0x0000009e9040723c */ /* 0x040fe20000041840 */
[----:B------:R-:W3:Y:S03]  /*e010*/  LDSM.16.MT88.4 R156, [R226+0x3880] ;  /* 0x00388000e29c783b */ /* 0x000ee60000004200 */
[--C-:B-1----:R-:W-:Y:S04]  /*e020*/  FFMA.FTZ R138, R217, c[0x0][0x2d0], -R192.reuse ;  /* 0x0000b400d98a7a23 */ /* 0x102fe800000108c0 */
[----:B------:R1:W-:Y:S01]  /*e030*/  MUFU.EX2 R246, R138 ;  /* 0x0000008a00f67308 */ /* 0x0003e20000000800 */
[-C--:B--2---:R-:W-:Y:S08]  /*e040*/  HMMA.16816.F32.BF16 R68, R144, R152.reuse, R68 ;  /* 0x000000989044723c */ /* 0x084ff00000041844 */
[C---:B------:R-:W-:Y:S08]  /*e050*/  HMMA.16816.F32.BF16 R72, R148.reuse, R152, R72 ;  /* 0x000000989448723c */ /* 0x040ff00000041848 */
[-C--:B------:R-:W-:Y:S04]  /*e060*/  HMMA.16816.F32.BF16 R76, R148, R154.reuse, R76 ;  /* 0x0000009a944c723c */ /* 0x080fe8000004184c */
[--C-:B-1----:R-:W-:Y:S04]  /*e070*/  FFMA.FTZ R138, R216, c[0x0][0x2d0], -R192.reuse ;  /* 0x0000b400d88a7a23 */ /* 0x102fe800000108c0 */
[C---:B------:R-:W-:Y:S01]  /*e080*/  HMMA.16816.F32.BF16 R80, R144.reuse, R154, R80 ;  /* 0x0000009a9050723c */ /* 0x040fe20000041850 */
[----:B------:R-:W1:Y:S01]  /*e090*/  LDSM.16.MT88.4 R152, [R228+0x3880] ;  /* 0x00388000e498783b */ /* 0x000e620000004200 */
[----:B------:R2:W4:Y:S06]  /*e0a0*/  MUFU.EX2 R245, R138 ;  /* 0x0000008a00f57308 */ /* 0x00052c0000000800 */
[-C--:B---3--:R-:W-:Y:S08]  /*e0b0*/  HMMA.16816.F32.BF16 R84, R144, R156.reuse, R84 ;  /* 0x0000009c9054723c */ /* 0x088ff00000041854 */
[C---:B------:R-:W-:Y:S08]  /*e0c0*/  HMMA.16816.F32.BF16 R88, R148.reuse, R156, R88 ;  /* 0x0000009c9458723c */ /* 0x040ff00000041858 */
[-C--:B------:R-:W-:Y:S04]  /*e0d0*/  HMMA.16816.F32.BF16 R92, R148, R158.reuse, R92 ;  /* 0x0000009e945c723c */ /* 0x080fe8000004185c */
[--C-:B--2---:R-:W-:Y:S04]  /*e0e0*/  FFMA.FTZ R138, R218, c[0x0][0x2d0], -R192.reuse ;  /* 0x0000b400da8a7a23 */ /* 0x104fe800000108c0 */
[C---:B------:R-:W-:Y:S01]  /*e0f0*/  HMMA.16816.F32.BF16 R96, R144.reuse, R158, R96 ;  /* 0x0000009e9060723c */ /* 0x040fe20000041860 */
[----:B------:R2:W-:Y:S01]  /*e100*/  MUFU.EX2 R223, R138 ;  /* 0x0000008a00df7308 */ /* 0x0005e20000000800 */
[----:B------:R-:W3:Y:S06]  /*e110*/  LDSM.16.MT88.4 R156, [R227+0x3880] ;  /* 0x00388000e39c783b */ /* 0x000eec0000004200 */
[-C--:B-1----:R-:W-:Y:S08]  /*e120*/  HMMA.16816.F32.BF16 R100, R144, R152.reuse, R100 ;  /* 0x000000989064723c */ /* 0x082ff00000041864 */
[C---:B------:R-:W-:Y:S08]  /*e130*/  HMMA.16816.F32.BF16 R104, R148.reuse, R152, R104 ;  /* 0x000000989468723c */ /* 0x040ff00000041868 */
[-C--:B------:R-:W-:Y:S04]  /*e140*/  HMMA.16816.F32.BF16 R108, R148, R154.reuse, R108 ;  /* 0x0000009a946c723c */ /* 0x080fe8000004186c */
[----:B--2---:R-:W-:Y:S04]  /*e150*/  FFMA.FTZ R138, R219, c[0x0][0x2d0], -R192 ;  /* 0x0000b400db8a7a23 */ /* 0x004fe800000108c0 */
[C---:B------:R-:W-:Y:S01]  /*e160*/  HMMA.16816.F32.BF16 R112, R144.reuse, R154, R112 ;  /* 0x0000009a9070723c */ /* 0x040fe20000041870 */
[----:B------:R1:W2:Y:S01]  /*e170*/  MUFU.EX2 R222, R138 ;  /* 0x0000008a00de7308 */ /* 0x0002a20000000800 */
[----:B------:R-:W2:Y:S06]  /*e180*/  LDSM.16.MT88.4 R152, [R225+0x2880] ;  /* 0x00288000e198783b */ /* 0x000eac0000004200 */
[-C--:B---3--:R-:W-:Y:S08]  /*e190*/  HMMA.16816.F32.BF16 R116, R144, R156.reuse, R116 ;  /* 0x0000009c9074723c */ /* 0x088ff00000041874 */
[C---:B------:R-:W-:Y:S08]  /*e1a0*/  HMMA.16816.F32.BF16 R120, R148.reuse, R156, R120 ;  /* 0x0000009c9478723c */ /* 0x040ff00000041878 */
[-C--:B------:R-:W-:Y:S04]  /*e1b0*/  HMMA.16816.F32.BF16 R124, R148, R158.reuse, R124 ;  /* 0x0000009e947c723c */ /* 0x080fe8000004187c */
[--C-:B-1----:R-:W-:Y:S03]  /*e1c0*/  FFMA.FTZ R138, R201, c[0x0][0x2d0], -R2.reuse ;  /* 0x0000b400c98a7a23 */ /* 0x102fe60000010802 */
[----:B----4-:R-:W-:Y:S01]  /*e1d0*/  F2FP.BF16.PACK_AB R148, R245, R246 ;  /* 0x000000f6f594723e */ /* 0x010fe200000010ff */
[----:B------:R-:W-:Y:S01]  /*e1e0*/  HMMA.16816.F32.BF16 R128, R144, R158, R128 ;  /* 0x0000009e9080723c */ /* 0x000fe20000041880 */
[----:B------:R1:W-:Y:S01]  /*e1f0*/  MUFU.EX2 R205, R138 ;  /* 0x0000008a00cd7308 */ /* 0x0003e20000000800 */
[----:B------:R-:W-:Y:S02]  /*e200*/  LDSM.16.MT88.4 R156, [R225+0x4080] ;  /* 0x00408000e19c783b */ /* 0x000fe40000004200 */
[----:B--2---:R-:W-:Y:S03]  /*e210*/  F2FP.BF16.PACK_AB R150, R222, R223 ;  /* 0x000000dfde96723e */ /* 0x004fe600000010ff */
[----:B------:R-:W-:Y:S02]  /*e220*/  F2FP.BF16.PACK_AB R144, R185, R184 ;  /* 0x000000b8b990723e */ /* 0x000fe400000010ff */
[----:B------:R-:W-:Y:S03]  /*e230*/  F2FP.BF16.PACK_AB R146, R251, R252 ;  /* 0x000000fcfb92723e */ /* 0x000fe600000010ff */
[----:B------:R-:W-:Y:S02]  /*e240*/  F2FP.BF16.PACK_AB R145, R249, R250 ;  /* 0x000000faf991723e */ /* 0x000fe400000010ff */
[----:B------:R-:W-:Y:S07]  /*e250*/  F2FP.BF16.PACK_AB R147, R247, R248 ;  /* 0x000000f8f793723e */ /* 0x000fee00000010ff */
[-C--:B------:R-:W-:Y:S03]  /*e260*/  HMMA.16816.F32.BF16 R4, R144, R152.reuse, R4 ;  /* 0x000000989004723c */ /* 0x080fe60000041804 */
[--C-:B-1----:R-:W-:Y:S04]  /*e270*/  FFMA.FTZ R138, R200, c[0x0][0x2d0], -R2.reuse ;  /* 0x0000b400c88a7a23 */ /* 0x102fe80000010802 */
[----:B------:R1:W2:Y:S02]  /*e280*/  MUFU.EX2 R204, R138 ;  /* 0x0000008a00cc7308 */ /* 0x0002a40000000800 */
[--C-:B-1----:R-:W-:Y:S03]  /*e290*/  FFMA.FTZ R138, R202, c[0x0][0x2d0], -R2.reuse ;  /* 0x0000b400ca8a7a23 */ /* 0x102fe60000010802 */
        /* <DEDUP_REMOVED lines=8> */
[-C--:B------:R-:W-:Y:S08]  /*e320*/  HMMA.16816.F32.BF16 R12, R148, R154.reuse, R12 ;  /* 0x0000009a940c723c */ /* 0x080ff0000004180c */
[C---:B------:R-:W-:Y:S01]  /*e330*/  HMMA.16816.F32.BF16 R16, R144.reuse, R154, R16 ;  /* 0x0000009a9010723c */ /* 0x040fe20000041810 */
[----:B------:R-:W2:Y:S03]  /*e340*/  LDSM.16.MT88.4 R152, [R227+0x2880] ;  /* 0x00288000e398783b */ /* 0x000ea60000004200 */
[--C-:B-1----:R-:W-:Y:S04]  /*e350*/  FFMA.FTZ R138, R220, c[0x0][0x2d0], -R142.reuse ;  /* 0x0000b400dc8a7a23 */ /* 0x102fe8000001088e */
[-C--:B------:R-:W-:Y:S01]  /*e360*/  HMMA.16816.F32.BF16 R20, R144, R160.reuse, R20 ;  /* 0x000000a09014723c */ /* 0x080fe20000041814 */
[----:B------:R1:W3:Y:S07]  /*e370*/  MUFU.EX2 R219, R138 ;  /* 0x0000008a00db7308 */ /* 0x0002ee0000000800 */
[C---:B------:R-:W-:Y:S08]  /*e380*/  HMMA.16816.F32.BF16 R24, R148.reuse, R160, R24 ;  /* 0x000000a09418723c */ /* 0x040ff00000041818 */
[-C--:B------:R-:W-:Y:S08]  /*e390*/  HMMA.16816.F32.BF16 R28, R148, R162.reuse, R28 ;  /* 0x000000a2941c723c */ /* 0x080ff0000004181c */
[C---:B------:R-:W-:Y:S01]  /*e3a0*/  HMMA.16816.F32.BF16 R32, R144.reuse, R162, R32 ;  /* 0x000000a29020723c */ /* 0x040fe20000041820 */
[----:B------:R-:W4:Y:S03]  /*e3b0*/  LDSM.16.MT88.4 R160, [R226+0x4080] ;  /* 0x00408000e2a0783b */ /* 0x000f260000004200 */
[--C-:B-1----:R-:W-:Y:S01]  /*e3c0*/  FFMA.FTZ R138, R208, c[0x0][0x2d0], -R142.reuse ;  /* 0x0000b400d08a7a23 */ /* 0x102fe2000001088e */
[----:B---3--:R-:W-:Y:S03]  /*e3d0*/  F2FP.BF16.PACK_AB R140, R219, R221 ;  /* 0x000000dddb8c723e */ /* 0x008fe600000010ff */
[-C--:B------:R-:W-:Y:S01]  /*e3e0*/  HMMA.16816.F32.BF16 R36, R144, R164.reuse, R36 ;  /* 0x000000a49024723c */ /* 0x080fe20000041824 */
[----:B------:R1:W-:Y:S07]  /*e3f0*/  MUFU.EX2 R220, R138 ;  /* 0x0000008a00dc7308 */ /* 0x0003ee0000000800 */
[C---:B------:R-:W-:Y:S08]  /*e400*/  HMMA.16816.F32.BF16 R40, R148.reuse, R164, R40 ;  /* 0x000000a49428723c */ /* 0x040ff00000041828 */
[-C--:B------:R-:W-:Y:S08]  /*e410*/  HMMA.16816.F32.BF16 R44, R148, R166.reuse, R44 ;  /* 0x000000a6942c723c */ /* 0x080ff0000004182c */
[C---:B------:R-:W-:Y:S01]  /*e420*/  HMMA.16816.F32.BF16 R48, R144.reuse, R166, R48 ;  /* 0x000000a69030723c */ /* 0x040fe20000041830 */
[----:B------:R-:W-:Y:S03]  /*e430*/  LDSM.16.MT88.4 R164, [R225+0x3080] ;  /* 0x00308000e1a4783b */ /* 0x000fe60000004200 */
[----:B-1----:R-:W-:Y:S01]  /*e440*/  FFMA.FTZ R138, R183, c[0x0][0x2d0], -R142 ;  /* 0x0000b400b78a7a23 */ /* 0x002fe2000001088e */
[----:B------:R-:W-:Y:S03]  /*e450*/  MOV R183, R193 ;  /* 0x000000c100b77202 */ /* 0x000fe60000000f00 */
[-C--:B--2---:R-:W-:Y:S01]  /*e460*/  HMMA.16816.F32.BF16 R52, R144, R152.reuse, R52 ;  /* 0x000000989034723c */ /* 0x084fe20000041834 */
[----:B------:R1:W2:Y:S07]  /*e470*/  MUFU.EX2 R218, R138 ;  /* 0x0000008a00da7308 */ /* 0x0002ae0000000800 */
[C---:B------:R-:W-:Y:S08]  /*e480*/  HMMA.16816.F32.BF16 R56, R148.reuse, R152, R56 ;  /* 0x000000989438723c */ /* 0x040ff00000041838 */
[-C--:B------:R-:W-:Y:S08]  /*e490*/  HMMA.16816.F32.BF16 R60, R148, R154.reuse, R60 ;  /* 0x0000009a943c723c */ /* 0x080ff0000004183c */
[C---:B------:R-:W-:Y:S01]  /*e4a0*/  HMMA.16816.F32.BF16 R64, R144.reuse, R154, R64 ;  /* 0x0000009a9040723c */ /* 0x040fe20000041840 */
[----:B------:R-:W3:Y:S03]  /*e4b0*/  LDSM.16.MT88.4 R152, [R228+0x4080] ;  /* 0x00408000e498783b */ /* 0x000ee60000004200 */
[--C-:B-1----:R-:W-:Y:S01]  /*e4c0*/  FFMA.FTZ R138, R182, c[0x0][0x2d0], -R143.reuse ;  /* 0x0000b400b68a7a23 */ /* 0x102fe2000001088f */
[----:B--2---:R-:W-:Y:S02]  /*e4d0*/  F2FP.BF16.PACK_AB R142, R218, R220 ;  /* 0x000000dcda8e723e */ /* 0x004fe400000010ff */
[----:B------:R-:W-:Y:S01]  /*e4e0*/  MOV R182, R194 ;  /* 0x000000c200b67202 */ /* 0x000fe20000000f00 */
[-C--:B------:R-:W-:Y:S01]  /*e4f0*/  HMMA.16816.F32.BF16 R68, R144, R156.reuse, R68 ;  /* 0x0000009c9044723c */ /* 0x080fe20000041844 */
[----:B------:R1:W-:Y:S07]  /*e500*/  MUFU.EX2 R217, R138 ;  /* 0x0000008a00d97308 */ /* 0x0003ee0000000800 */
[C---:B------:R-:W-:Y:S08]  /*e510*/  HMMA.16816.F32.BF16 R72, R148.reuse, R156, R72 ;  /* 0x0000009c9448723c */ /* 0x040ff00000041848 */
[-C--:B------:R-:W-:Y:S08]  /*e520*/  HMMA.16816.F32.BF16 R76, R148, R158.reuse, R76 ;  /* 0x0000009e944c723c */ /* 0x080ff0000004184c */
[C---:B------:R-:W-:Y:S01]  /*e530*/  HMMA.16816.F32.BF16 R80, R144.reuse, R158, R80 ;  /* 0x0000009e9050723c */ /* 0x040fe20000041850 */
[----:B------:R-:W2:Y:S03]  /*e540*/  LDSM.16.MT88.4 R156, [R227+0x4080] ;  /* 0x00408000e39c783b */ /* 0x000ea60000004200 */
[--C-:B-1----:R-:W-:Y:S01]  /*e550*/  FFMA.FTZ R138, R181, c[0x0][0x2d0], -R143.reuse ;  /* 0x0000b400b58a7a23 */ /* 0x102fe2000001088f */
[----:B------:R-:W-:Y:S03]  /*e560*/  MOV R181, R196 ;  /* 0x000000c400b57202 */ /* 0x000fe60000000f00 */
[-C--:B----4-:R-:W-:Y:S01]  /*e570*/  HMMA.16816.F32.BF16 R84, R144, R160.reuse, R84 ;  /* 0x000000a09054723c */ /* 0x090fe20000041854 */
[----:B------:R1:W-:Y:S07]  /*e580*/  MUFU.EX2 R216, R138 ;  /* 0x0000008a00d87308 */ /* 0x0003ee0000000800 */
[C---:B------:R-:W-:Y:S08]  /*e590*/  HMMA.16816.F32.BF16 R88, R148.reuse, R160, R88 ;  /* 0x000000a09458723c */ /* 0x040ff00000041858 */
[-C--:B------:R-:W-:Y:S08]  /*e5a0*/  HMMA.16816.F32.BF16 R92, R148, R162.reuse, R92 ;  /* 0x000000a2945c723c */ /* 0x080ff0000004185c */
[C---:B------:R-:W-:Y:S04]  /*e5b0*/  HMMA.16816.F32.BF16 R96, R144.reuse, R162, R96 ;  /* 0x000000a29060723c */ /* 0x040fe80000041860 */
[----:B-1----:R-:W-:Y:S01]  /*e5c0*/  FFMA.FTZ R138, R180, c[0x0][0x2d0], -R143 ;  /* 0x0000b400b48a7a23 */ /* 0x002fe2000001088f */
[----:B------:R-:W-:Y:S03]  /*e5d0*/  MOV R180, R173 ;  /* 0x000000ad00b47202 */ /* 0x000fe60000000f00 */
[-C--:B---3--:R-:W-:Y:S01]  /*e5e0*/  HMMA.16816.F32.BF16 R100, R144, R152.reuse, R100 ;  /* 0x000000989064723c */ /* 0x088fe20000041864 */
[----:B------:R1:W3:Y:S07]  /*e5f0*/  MUFU.EX2 R214, R138 ;  /* 0x0000008a00d67308 */ /* 0x0002ee0000000800 */
[C---:B------:R-:W-:Y:S08]  /*e600*/  HMMA.16816.F32.BF16 R104, R148.reuse, R152, R104 ;  /* 0x000000989468723c */ /* 0x040ff00000041868 */
[-C--:B------:R-:W-:Y:S08]  /*e610*/  HMMA.16816.F32.BF16 R108, R148, R154.reuse, R108 ;  /* 0x0000009a946c723c */ /* 0x080ff0000004186c */
[C---:B------:R-:W-:Y:S04]  /*e620*/  HMMA.16816.F32.BF16 R112, R144.reuse, R154, R112 ;  /* 0x0000009a9070723c */ /* 0x040fe80000041870 */
[--C-:B-1----:R-:W-:Y:S01]  /*e630*/  FFMA.FTZ R138, R179, c[0x0][0x2d0], -R192.reuse ;  /* 0x0000b400b38a7a23 */ /* 0x102fe200000108c0 */
[----:B---3--:R-:W-:Y:S02]  /*e640*/  F2FP.BF16.PACK_AB R143, R214, R215 ;  /* 0x000000d7d68f723e */ /* 0x008fe400000010ff */
[----:B------:R-:W-:Y:S01]  /*e650*/  MOV R179, R169 ;  /* 0x000000a900b37202 */ /* 0x000fe20000000f00 */
[-C--:B--2---:R-:W-:Y:S01]  /*e660*/  HMMA.16816.F32.BF16 R116, R144, R156.reuse, R116 ;  /* 0x0000009c9074723c */ /* 0x084fe20000041874 */
[----:B------:R1:W-:Y:S03]  /*e670*/  MUFU.EX2 R212, R138 ;  /* 0x0000008a00d47308 */ /* 0x0003e60000000800 */
[----:B------:R-:W-:Y:S04]  /*e680*/  MOV R169, R198 ;  /* 0x000000c600a97202 */ /* 0x000fe80000000f00 */
[C---:B------:R-:W-:Y:S08]  /*e690*/  HMMA.16816.F32.BF16 R120, R148.reuse, R156, R120 ;  /* 0x0000009c9478723c */ /* 0x040ff00000041878 */
[-C--:B------:R-:W-:Y:S08]  /*e6a0*/  HMMA.16816.F32.BF16 R124, R148, R158.reuse, R124 ;  /* 0x0000009e947c723c */ /* 0x080ff0000004187c */
[----:B------:R-:W-:Y:S04]  /*e6b0*/  HMMA.16816.F32.BF16 R128, R144, R158, R128 ;  /* 0x0000009e9080723c */ /* 0x000fe80000041880 */
[--C-:B-1----:R-:W-:Y:S01]  /*e6c0*/  FFMA.FTZ R138, R178, c[0x0][0x2d0], -R192.reuse ;  /* 0x0000b400b28a7a23 */ /* 0x102fe200000108c0 */
[----:B------:R-:W-:Y:S02]  /*e6d0*/  MOV R178, R170 ;  /* 0x000000aa00b27202 */ /* 0x000fe40000000f00 */
[----:B------:R-:W-:Y:S01]  /*e6e0*/  MOV R170, R197 ;  /* 0x000000c500aa7202 */ /* 0x000fe20000000f00 */
[----:B------:R1:W2:Y:S01]  /*e6f0*/  MUFU.EX2 R208, R138 ;  /* 0x0000008a00d07308 */ /* 0x0002a20000000800 */
[----:B------:R-:W-:Y:S03]  /*e700*/  LDSM.16.MT88.4 R196, [R227+0x3080] ;  /* 0x00308000e3c4783b */ /* 0x000fe60000004200 */
[--C-:B-1----:R-:W-:Y:S01]  /*e710*/  FFMA.FTZ R138, R177, c[0x0][0x2d0], -R192.reuse ;  /* 0x0000b400b18a7a23 */ /* 0x102fe200000108c0 */
[----:B------:R-:W-:Y:S02]  /*e720*/  MOV R177, R171 ;  /* 0x000000ab00b17202 */ /* 0x000fe40000000f00 */
[----:B------:R-:W-:Y:S03]  /*e730*/  MOV R171, R195 ;  /* 0x000000c300ab7202 */ /* 0x000fe60000000f00 */
[----:B------:R1:W-:Y:S02]  /*e740*/  MUFU.EX2 R207, R138 ;  /* 0x0000008a00cf7308 */ /* 0x0003e40000000800 */
[----:B-1----:R-:W-:Y:S01]  /*e750*/  FFMA.FTZ R138, R176, c[0x0][0x2d0], -R192 ;  /* 0x0000b400b08a7a23 */ /* 0x002fe200000108c0 */
[----:B------:R-:W-:Y:S02]  /*e760*/  MOV R176, R172 ;  /* 0x000000ac00b07202 */ /* 0x000fe40000000f00 */
[----:B--2---:R-:W-:Y:S05]  /*e770*/  F2FP.BF16.PACK_AB R192, R208, R212 ;  /* 0x000000d4d0c0723e */ /* 0x004fea00000010ff */
[----:B------:R1:W2:Y:S02]  /*e780*/  MUFU.EX2 R206, R138 ;  /* 0x0000008a00ce7308 */ /* 0x0002a40000000800 */
[--C-:B-1----:R-:W-:Y:S01]  /*e790*/  FFMA.FTZ R138, R175, c[0x0][0x2d0], -R2.reuse ;  /* 0x0000b400af8a7a23 */ /* 0x102fe20000010802 */
[----:B--2---:R-:W-:Y:S07]  /*e7a0*/  F2FP.BF16.PACK_AB R194, R206, R207 ;  /* 0x000000cfcec2723e */ /* 0x004fee00000010ff */
[----:B------:R1:W-:Y:S02]  /*e7b0*/  MUFU.EX2 R201, R138 ;  /* 0x0000008a00c97308 */ /* 0x0003e40000000800 */
[--C-:B-1----:R-:W-:Y:S02]  /*e7c0*/  FFMA.FTZ R138, R174, c[0x0][0x2d0], -R2.reuse ;  /* 0x0000b400ae8a7a23 */ /* 0x102fe40000010802 */
[----:B------:R-:W-:Y:S01]  /*e7d0*/  FFMA.FTZ R2, R141, c[0x0][0x2d0], -R2 ;  /* 0x0000b4008d027a23 */ /* 0x000fe20000010802 */
[----:B------:R-:W1:Y:S05]  /*e7e0*/  LDSM.16.MT88.4 R172, [R226+0x3080] ;  /* 0x00308000e2ac783b */ /* 0x000e6a0000004200 */
[----:B------:R-:W2:Y:S01]  /*e7f0*/  MUFU.EX2 R200, R138 ;  /* 0x0000008a00c87308 */ /* 0x000ea20000000800 */
[----:B------:R-:W-:Y:S07]  /*e800*/  F2FP.BF16.PACK_AB R141, R216, R217 ;  /* 0x000000d9d88d723e */ /* 0x000fee00000010ff */
[-C--:B------:R-:W-:Y:S01]  /*e810*/  HMMA.16816.F32.BF16 R144, R140, R164.reuse, R4 ;  /* 0x000000a48c90723c */ /* 0x080fe20000041804 */
[----:B------:R-:W3:Y:S01]  /*e820*/  LDSM.16.MT88.4 R4, [R225+0x4880] ;  /* 0x00488000e104783b */ /* 0x000ee20000004200 */
[----:B------:R-:W4:Y:S03]  /*e830*/  MUFU.EX2 R138, R2 ;  /* 0x00000002008a7308 */ /* 0x000f260000000800 */
[----:B--2---:R-:W-:Y:S02]  /*e840*/  F2FP.BF16.PACK_AB R193, R200, R201 ;  /* 0x000000c9c8c1723e */ /* 0x004fe400000010ff */
[----:B----4-:R-:W-:Y:S02]  /*e850*/  F2FP.BF16.PACK_AB R195, R138, R139 ;  /* 0x0000008b8ac3723e */ /* 0x010fe400000010ff */
[----:B------:R-:W-:Y:S05]  /*e860*/  MOV R2, R171 ;  /* 0x000000ab00027202 */ /* 0x000fea0000000f00 */
[C---:B------:R-:W-:Y:S01]  /*e870*/  HMMA.16816.F32.BF16 R148, R192.reuse, R164, R8 ;  /* 0x000000a4c094723c */ /* 0x040fe20000041808 */
[----:B------:R-:W2:Y:S07]  /*e880*/  LDSM.16.MT88.4 R8, [R226+0x4880] ;  /* 0x00488000e208783b */ /* 0x000eae0000004200 */
[-C--:B------:R-:W-:Y:S01]  /*e890*/  HMMA.16816.F32.BF16 R152, R192, R166.reuse, R12 ;  /* 0x000000a6c098723c */ /* 0x080fe2000004180c */
[----:B------:R-:W2:Y:S07]  /*e8a0*/  LDSM.16.MT88.4 R12, [R228+0x4880] ;  /* 0x00488000e40c783b */ /* 0x000eae0000004200 */
[C---:B------:R-:W-:Y:S01]  /*e8b0*/  HMMA.16816.F32.BF16 R156, R140.reuse, R166, R16 ;  /* 0x000000a68c9c723c */ /* 0x040fe20000041810 */
[----:B------:R-:W2:Y:S07]  /*e8c0*/  LDSM.16.MT88.4 R16, [R227+0x4880] ;  /* 0x00488000e310783b */ /* 0x000eae0000004200 */
[-C--:B-1----:R-:W-:Y:S07]  /*e8d0*/  HMMA.16816.F32.BF16 R160, R140, R172.reuse, R20 ;  /* 0x000000ac8ca0723c */ /* 0x082fee0000041814 */
[----:B------:R-:W-:Y:S01]  /*e8e0*/  MOV R23, R185 ;  /* 0x000000b900177202 */ /* 0x000fe20000000f00 */
[C---:B------:R-:W-:Y:S04]  /*e8f0*/  HMMA.16816.F32.BF16 R164, R192.reuse, R172, R24 ;  /* 0x000000acc0a4723c */ /* 0x040fe80000041818 */
[----:B------:R-:W-:Y:S02]  /*e900*/  MOV R22, R184 ;  /* 0x000000b800167202 */ /* 0x000fe40000000f00 */
[----:B------:R-:W-:Y:S02]  /*e910*/  MOV R21, R183 ;  /* 0x000000b700157202 */ /* 0x000fe40000000f00 */
[----:B------:R-:W-:Y:S04]  /*e920*/  MOV R26, R170 ;  /* 0x000000aa001a7202 */ /* 0x000fe80000000f00 */
[----:B------:R-:W-:Y:S02]  /*e930*/  MOV R25, R169 ;  /* 0x000000a900197202 */ /* 0x000fe40000000f00 */
[----:B------:R-:W-:Y:S02]  /*e940*/  MOV R24, R168 ;  /* 0x000000a800187202 */ /* 0x000fe40000000f00 */
[-C--:B------:R-:W-:Y:S01]  /*e950*/  HMMA.16816.F32.BF16 R168, R192, R174.reuse, R28 ;  /* 0x000000aec0a8723c */ /* 0x080fe2000004181c */
[----:B------:R-:W4:Y:S02]  /*e960*/  LDL.LU R29, [R1+0x8] ;  /* 0x00000800011d7983 */ /* 0x000f240000300800 */
[----:B------:R-:W-:Y:S02]  /*e970*/  MOV R20, R182 ;  /* 0x000000b600147202 */ /* 0x000fe40000000f00 */
[----:B------:R-:W4:Y:S01]  /*e980*/  LDL.LU R28, [R1+0x10] ;  /* 0x00001000011c7983 */ /* 0x000f220000300800 */
[----:B------:R-:W-:Y:S02]  /*e990*/  MOV R27, R181 ;  /* 0x000000b5001b7202 */ /* 0x000fe40000000f00 */
[C---:B------:R-:W-:Y:S01]  /*e9a0*/  HMMA.16816.F32.BF16 R172, R140.reuse, R174, R32 ;  /* 0x000000ae8cac723c */ /* 0x040fe20000041820 */
[----:B------:R-:W4:Y:S03]  /*e9b0*/  LDL.LU R33, [R1+0xc] ;  /* 0x00000c0001217983 */ /* 0x000f260000300800 */
[----:B------:R-:W-:Y:S01]  /*e9c0*/  MOV R30, R179 ;  /* 0x000000b3001e7202 */ /* 0x000fe20000000f00 */
[----:B------:R-:W4:Y:S01]  /*e9d0*/  LDL.LU R32, [R1+0x4] ;  /* 0x0000040001207983 */ /* 0x000f220000300800 */
[----:B------:R-:W-:Y:S02]  /*e9e0*/  MOV R31, R178 ;  /* 0x000000b2001f7202 */ /* 0x000fe40000000f00 */
[----:B------:R-:W-:Y:S04]  /*e9f0*/  MOV R35, R176 ;  /* 0x000000b000237202 */ /* 0x000fe80000000f00 */
[----:B------:R-:W-:Y:S02]  /*ea00*/  MOV R34, R177 ;  /* 0x000000b100227202 */ /* 0x000fe40000000f00 */
[-C--:B------:R-:W-:Y:S07]  /*ea10*/  HMMA.16816.F32.BF16 R176, R140, R188.reuse, R36 ;  /* 0x000000bc8cb0723c */ /* 0x080fee0000041824 */
[----:B------:R-:W-:Y:S02]  /*ea20*/  MOV R39, R180 ;  /* 0x000000b400277202 */ /* 0x000fe40000000f00 */
        /* <DEDUP_REMOVED lines=22> */
[----:B------:R-:W-:Y:S04]  /*eb90*/  HMMA.16816.F32.BF16 R128, R140, R18, R128 ;  /* 0x000000128c80723c */ /* 0x000fe80000041880 */
[----:B----4-:R-:W-:Y:S02]  /*eba0*/  FFMA.FTZ R132, R132, R29, R35 ;  /* 0x0000001d84847223 */ /* 0x010fe40000010023 */
[----:B------:R-:W-:Y:S02]  /*ebb0*/  FFMA.FTZ R0, R0, R28, R209 ;  /* 0x0000001c00007223 */ /* 0x000fe400000100d1 */
[----:B------:R-:W-:Y:S01]  /*ebc0*/  FADD.FTZ R4, R24, R132 ;  /* 0x0000008418047221 */ /* 0x000fe20000010000 */
[----:B------:R-:W-:Y:S03]  /*ebd0*/  MOV R132, R136 ;  /* 0x0000008800847202 */ /* 0x000fe60000000f00 */
[----:B------:R-:W-:Y:S02]  /*ebe0*/  FFMA.FTZ R134, R134, R33, R39 ;  /* 0x0000002186867223 */ /* 0x000fe40000010027 */
[----:B------:R-:W-:Y:S02]  /*ebf0*/  FADD.FTZ R0, R210, R0 ;  /* 0x00000000d2007221 */ /* 0x000fe40000010000 */
[----:B------:R-:W-:Y:S02]  /*ec00*/  FFMA.FTZ R133, R133, R32, R34 ;  /* 0x0000002085857223 */ /* 0x000fe40000010022 */
        /* <DEDUP_REMOVED lines=39> */
[----:B------:R-:W-:Y:S01]  /*ee80*/  FADD.FTZ R0, R139, R4 ;  /* 0x000000048b007221 */ /* 0x000fe20000010000 */
[----:B------:R-:W-:Y:S01]  /*ee90*/  MOV R139, R3 ;  /* 0x00000003008b7202 */ /* 0x000fe20000000f00 */
[----:B------:R-:W-:Y:S02]  /*eea0*/  FADD.FTZ R4, R214, R5 ;  /* 0x00000005d6047221 */ /* 0x000fe40000010000 */
[----:B------:R-:W-:Y:S02]  /*eeb0*/  FADD.FTZ R2, R206, R2 ;  /* 0x00000002ce027221 */ /* 0x000fe40000010000 */
[----:B------:R-:W-:Y:S01]  /*eec0*/  FADD.FTZ R0, R138, R0 ;  /* 0x000000008a007221 */ /* 0x000fe20000010000 */
[----:B------:R-:W-:Y:S01]  /*eed0*/  STL [R1+0x4], R4 ;  /* 0x0000040401007387 */ /* 0x000fe20000100800 */
[----:B------:R-:W-:Y:S03]  /*eee0*/  MOV R138, R135 ;  /* 0x00000087008a7202 */ /* 0x000fe60000000f00 */
[----:B------:R1:W-:Y:S04]  /*eef0*/  STL [R1+0x8], R2 ;  /* 0x0000080201007387 */ /* 0x0003e80000100800 */
[----:B------:R2:W-:Y:S01]  /*ef00*/  STL [R1+0x10], R0 ;  /* 0x0000100001007387 */ /* 0x0005e20000100800 */
[----:B-1----:R-:W-:Y:S01]  /*ef10*/  MOV R2, R137 ;  /* 0x0000008900027202 */ /* 0x002fe20000000f00 */
[----:B------:R-:W-:-:S05]  /*ef20*/  @P0 BRA `(.L_x_923) ;  /* 0xffffca1000000947 */ /* 0x000fca000383ffff */
.L_x_922:
[----:B------:R-:W-:-:S13]  /*ef30*/  ISETP.GE.AND P0, PT, R242, UR8, PT ;  /* 0x00000008f2007c0c */ /* 0x000fda000bf06270 */
[----:B------:R-:W-:Y:S05]  /*ef40*/  @!P0 BRA `(.L_x_924) ;  /* 0x00004c5000008947 */ /* 0x000fea0003800000 */
[----:B-1-3--:R-:W3:Y:S04]  /*ef50*/  LDL.64 R4, [R1+0x40] ;  /* 0x0000400001047983 */ /* 0x00aee80000100a00 */
[----:B------:R-:W4:Y:S01]  /*ef60*/  LDL.64 R6, [R1+0x20] ;  /* 0x0000200001067983 */ /* 0x000f220000100a00 */
[----:B------:R-:W-:Y:S01]  /*ef70*/  IMAD.MOV.U32 R139, RZ, RZ, R3 ;  /* 0x000000ffff8b7224 */ /* 0x000fe200078e0003 */
[----:B------:R-:W-:Y:S02]  /*ef80*/  ULDC.64 UR4, c[0x0][0x1e0] ;  /* 0x0000780000047ab9 */ /* 0x000fe40000000a00 */
[----:B------:R-:W-:Y:S02]  /*ef90*/  USHF.L.U64.HI UR7, UR4, 0x5, UR5 ;  /* 0x0000000504077899 */ /* 0x000fe40008010205 */
[----:B------:R-:W-:-:S02]  /*efa0*/  USHF.L.U32 UR16, UR4, 0x5, URZ ;  /* 0x0000000504107899 */ /* 0x000fc4000800063f */
[----:B------:R-:W-:Y:S02]  /*efb0*/  UMOV UR13, 0x30 ;  /* 0x00000030000d7882 */ /* 0x000fe40000000000 */
[----:B------:R-:W-:Y:S01]  /*efc0*/  ULDC.64 UR4, c[0x0][0x208] ;  /* 0x0000820000047ab9 */ /* 0x000fe20000000a00 */
[----:B------:R-:W-:Y:S01]  /*efd0*/  IMAD.MOV.U32 R134, RZ, RZ, R136 ;  /* 0x000000ffff867224 */ /* 0x000fe200078e0088 */
[----:B------:R-:W-:Y:S01]  /*efe0*/  UIADD3 UR12, UP1, UR12, 0x80, URZ ;  /* 0x000000800c0c7890 */ /* 0x000fe2000ff3e03f */
[----:B------:R-:W-:Y:S01]  /*eff0*/  MOV R132, R137 ;  /* 0x0000008900847202 */ /* 0x000fe20000000f00 */
[----:B------:R-:W-:Y:S01]  /*f000*/  UIADD3 UR17, UP0, UR10, 0x80, URZ ;  /* 0x000000800a117890 */ /* 0x000fe2000ff1e03f */
[----:B------:R-:W-:Y:S01]  /*f010*/  MOV R138, R135 ;  /* 0x00000087008a7202 */ /* 0x000fe20000000f00 */
[----:B------:R-:W-:Y:S02]  /*f020*/  UIMAD.WIDE.U32 UR18, UR13, UR4, URZ ;  /* 0x000000040d1272a5 */ /* 0x000fe4000f8e003f */
[----:B------:R-:W-:-:S02]  /*f030*/  UIMAD UR5, UR13, UR5, URZ ;  /* 0x000000050d0572a4 */ /* 0x000fc4000f8e023f */
[----:B------:R-:W-:Y:S02]  /*f040*/  UIADD3.X UR9, URZ, UR9, URZ, UP1, !UPT ;  /* 0x000000093f097290 */ /* 0x000fe40008ffe43f */
[----:B------:R-:W-:Y:S02]  /*f050*/  UIADD3.X UR4, URZ, UR11, URZ, UP0, !UPT ;  /* 0x0000000b3f047290 */ /* 0x000fe400087fe43f */
[----:B------:R-:W-:Y:S01]  /*f060*/  UIADD3 UR5, UR19, UR5, URZ ;  /* 0x0000000513057290 */ /* 0x000fe2000fffe03f */
[----:B---3--:R-:W-:Y:S02]  /*f070*/  IADD3 R8, P0, R4, 0x40, RZ ;  /* 0x0000004004087810 */ /* 0x008fe40007f1e0ff */
[----:B------:R-:W-:Y:S01]  /*f080*/  MOV R2, R4 ;  /* 0x0000000400027202 */ /* 0x000fe20000000f00 */
[--C-:B----4-:R-:W-:Y:S02]  /*f090*/  IMAD.MOV.U32 R3, RZ, RZ, R7.reuse ;  /* 0x000000ffff037224 */ /* 0x110fe400078e0007 */
[----:B------:R-:W-:-:S05]  /*f0a0*/  IMAD.X R9, RZ, RZ, R7, P0 ;  /* 0x000000ffff097224 */ /* 0x000fca00000e0607 */
[----:B------:R1:W-:Y:S04]  /*f0b0*/  STL.64 [R1+0x18], R8 ;  /* 0x0000180801007387 */ /* 0x0003e80000100a00 */
[----:B------:R1:W-:Y:S02]  /*f0c0*/  STL.64 [R1+0x20], R2 ;  /* 0x0000200201007387 */ /* 0x0003e40000100a00 */
.L_x_941:
[----:B-12---:R-:W3:Y:S01]  /*f0d0*/  LDL.64 R2, [R1+0x20] ;  /* 0x0000200001027983 */ /* 0x006ee20000100a00 */
[----:B------:R-:W-:Y:S04]  /*f0e0*/  DEPBAR.LE SB0, 0x0 ;  /* 0x000080000000791a */ /* 0x000fe80000000000 */
[----:B------:R-:W-:Y:S01]  /*f0f0*/  SHF.R.S32.HI R12, RZ, 0x1f, R242 ;  /* 0x0000001fff0c7819 */ /* 0x000fe200000114f2 */
[----:B------:R-:W4:Y:S01]  /*f100*/  LDL.64 R14, [R1+0x18] ;  /* 0x00001800010e7983 */ /* 0x000f220000100a00 */
[----:B--2---:R-:W-:Y:S05]  /*f110*/  IMAD R0, R242, UR5, RZ ;  /* 0x00000005f2007c24 */ /* 0x004fea000f8e02ff */
[----:B------:R-:W-:Y:S01]  /*f120*/  BAR.SYNC.DEFER_BLOCKING 0x0 ;  /* 0x0000000000007b1d */ /* 0x000fe20000010000 */
[----:B------:R-:W-:Y:S01]  /*f130*/  IMAD R0, R12, UR18, R0 ;  /* 0x000000120c007c24 */ /* 0x000fe2000f8e0200 */
[C---:B------:R-:W-:Y:S06]  /*f140*/  ISETP.GT.AND P6, PT, R242.reuse, UR8, PT ;  /* 0x00000008f2007c0c */ /* 0x040fec000bfc4270 */
[----:B-----5:R-:W-:Y:S08]  /*f150*/  LDSM.16.M88.4 R48, [R231+0x8080] ;  /* 0x00808000e730783b */ /* 0x020ff00000000200 */
[----:B------:R-:W1:Y:S08]  /*f160*/  LDSM.16.M88.4 R16, [R224+0x5080] ;  /* 0x00508000e010783b */ /* 0x000e700000000200 */
[----:B------:R-:W2:Y:S08]  /*f170*/  LDSM.16.M88.4 R44, [R231+0xa080] ;  /* 0x00a08000e72c783b */ /* 0x000eb00000000200 */
[----:B------:R-:W3:Y:S08]  /*f180*/  LDSM.16.M88.4 R32, [R224+0x5880] ;  /* 0x00588000e020783b */ /* 0x000ef00000000200 */
[----:B------:R-:W3:Y:S08]  /*f190*/  LDSM.16.M88.4 R140, [R224+0x6080] ;  /* 0x00608000e08c783b */ /* 0x000ef00000000200 */
[----:B------:R-:W-:Y:S01]  /*f1a0*/  LDSM.16.M88.4 R192, [R233+0x8080] ;  /* 0x00808000e9c0783b */ /* 0x000fe20000000200 */
[-C--:B-1----:R-:W-:Y:S07]  /*f1b0*/  HMMA.16816.F32.BF16 R4, R48, R16.reuse, RZ ;  /* 0x000000103004723c */ /* 0x082fee00000418ff */
[----:B------:R-:W1:Y:S01]  /*f1c0*/  LDSM.16.M88.4 R196, [R235] ;  /* 0x00000000ebc4783b */ /* 0x000e620000000200 */
[C---:B--2---:R-:W-:Y:S07]  /*f1d0*/  HMMA.16816.F32.BF16 R8, R44.reuse, R16, RZ ;  /* 0x000000102c08723c */ /* 0x044fee00000418ff */
[----:B------:R-:W2:Y:S08]  /*f1e0*/  LDSM.16.M88.4 R200, [R233+0xa080] ;  /* 0x00a08000e9c8783b */ /* 0x000eb00000000200 */
[----:B------:R-:W1:Y:S08]  /*f1f0*/  LDSM.16.M88.4 R204, [R241] ;  /* 0x00000000f1cc783b */ /* 0x000e700000000200 */
[----:B------:R-:W1:Y:S08]  /*f200*/  LDSM.16.M88.4 R208, [R240] ;  /* 0x00000000f0d0783b */ /* 0x000e700000000200 */
[----:B------:R-:W2:Y:S06]  /*f210*/  LDL.64 R248, [R1+0x30] ;  /* 0x0000300001f87983 */ /* 0x000eac0000100a00 */
[----:B------:R-:W2:Y:S06]  /*f220*/  LDL.64 R246, [R1+0x38] ;  /* 0x0000380001f67983 */ /* 0x000eac0000100a00 */
[----:B------:R-:W2:Y:S01]  /*f230*/  LDL R245, [R1+0x28] ;  /* 0x0000280001f57983 */ /* 0x000ea20000100800 */
[----:B---3--:R-:W-:Y:S05]  /*f240*/  IMAD.WIDE.U32 R2, R242, UR18, R2 ;  /* 0x00000012f2027c25 */ /* 0x008fea000f8e0002 */
[----:B------:R-:W-:Y:S01]  /*f250*/  LEA R24, P1, R2, c[0x0][0x1f8], 0x1 ;  /* 0x00007e0002187a11 */ /* 0x000fe200078208ff */
[----:B----4-:R-:W-:Y:S01]  /*f260*/  IMAD.WIDE.U32 R20, R242, UR18, R14 ;  /* 0x00000012f2147c25 */ /* 0x010fe2000f8e000e */
[----:B------:R-:W-:Y:S01]  /*f270*/  IADD3 R3, R3, R0, RZ ;  /* 0x0000000003037210 */ /* 0x000fe20007ffe0ff */
[-C--:B------:R-:W-:Y:S03]  /*f280*/  HMMA.16816.F32.BF16 R12, R44, R18.reuse, RZ ;  /* 0x000000122c0c723c */ /* 0x080fe600000418ff */
[----:B------:R-:W-:Y:S02]  /*f290*/  LEA.HI.X R25, R2, c[0x0][0x1fc], R3, 0x1, P1 ;  /* 0x00007f0002197a11 */ /* 0x000fe400008f0c03 */
[----:B------:R-:W-:Y:S02]  /*f2a0*/  LEA R28, P0, R20, c[0x0][0x1f8], 0x1 ;  /* 0x00007e00141c7a11 */ /* 0x000fe400078008ff */
[----:B------:R-:W-:Y:S01]  /*f2b0*/  IADD3 R0, R0, R21, RZ ;  /* 0x0000001500007210 */ /* 0x000fe20007ffe0ff */
[C---:B------:R-:W-:Y:S01]  /*f2c0*/  HMMA.16816.F32.BF16 R16, R48.reuse, R18, RZ ;  /* 0x000000123010723c */ /* 0x040fe200000418ff */
[----:B------:R-:W-:Y:S01]  /*f2d0*/  @!PT LDS RZ, [RZ] ;  /* 0x00000000fffff984 */ /* 0x000fe20000000800 */
[----:B------:R-:W-:Y:S01]  /*f2e0*/  @!PT LDS RZ, [RZ] ;  /* 0x00000000fffff984 */ /* 0x000fe20000000800 */
[----:B------:R-:W-:Y:S01]  /*f2f0*/  @!PT LDS RZ, [RZ] ;  /* 0x00000000fffff984 */ /* 0x000fe20000000800 */
[----:B------:R3:W-:Y:S03]  /*f300*/  LDGSTS.E.BYPASS.LTC128B.128 [R243+0x2080], [R24.64], !P4 ;  /* 0x0208000018f37fae */ /* 0x0007e6000e101d4e */
[----:B------:R-:W-:Y:S02]  /*f310*/  LEA.HI.X R29, R20, c[0x0][0x1fc], R0, 0x1, P0 ;  /* 0x00007f00141d7a11 */ /* 0x000fe400000f0c00 */
[----:B------:R-:W-:Y:S02]  /*f320*/  IADD3 R2, P2, R24, UR10, RZ ;  /* 0x0000000a18027c10 */ /* 0x000fe4000ff5e0ff */
[-C--:B------:R-:W-:Y:S01]  /*f330*/  HMMA.16816.F32.BF16 R20, R48, R32.reuse, RZ ;  /* 0x000000203014723c */ /* 0x080fe200000418ff */
[----:B------:R4:W-:Y:S03]  /*f340*/  LDGSTS.E.BYPASS.LTC128B.128 [R243+0x3880], [R28.64], !P3 ;  /* 0x038800001cf37fae */ /* 0x0009e6000d901d4e */
[----:B------:R-:W-:Y:S02]  /*f350*/  IADD3.X R3, R25, UR11, RZ, P2, !PT ;  /* 0x0000000b19037c10 */ /* 0x000fe400097fe4ff */
[C---:B------:R-:W-:Y:S02]  /*f360*/  IADD3 R38, P1, R2.reuse, UR10, RZ ;  /* 0x0000000a02267c10 */ /* 0x040fe4000ff3e0ff */
[----:B------:R-:W-:Y:S01]  /*f370*/  IADD3 R36, P0, R2, UR17, RZ ;  /* 0x0000001102247c10 */ /* 0x000fe2000ff1e0ff */
[----:B------:R1:W-:Y:S03]  /*f380*/  LDGSTS.E.BYPASS.LTC128B.128 [R243+0x2880], [R2.64], !P4 ;  /* 0x0288000002f37fae */ /* 0x0003e6000e101d4e */
[C---:B------:R-:W-:Y:S02]  /*f390*/  IADD3.X R39, R3.reuse, UR11, RZ, P1, !PT ;  /* 0x0000000b03277c10 */ /* 0x040fe40008ffe4ff */
[----:B------:R-:W-:Y:S02]  /*f3a0*/  IADD3.X R37, R3, UR4, RZ, P0, !PT ;  /* 0x0000000403257c10 */ /* 0x000fe400087fe4ff */
[----:B------:R-:W-:Y:S01]  /*f3b0*/  PLOP3.LUT P1, PT, PT, PT, UP3, 0x80, 0x0 ;  /* 0x000000000000781c */ /* 0x000fe20003f2f038 */
[----:B------:R1:W-:Y:S01]  /*f3c0*/  LDGSTS.E.BYPASS.LTC128B.128 [R243+0x4080], [R2.64+0x80], !P3 ;  /* 0x0408008002f37fae */ /* 0x0003e2000d901d4e */
[----:B------:R-:W-:Y:S01]  /*f3d0*/  PLOP3.LUT P0, PT, PT, PT, UP3, 0x80, 0x0 ;  /* 0x000000000000781c */ /* 0x000fe20003f0f038 */
[C---:B---3--:R-:W-:Y:S02]  /*f3e0*/  HMMA.16816.F32.BF16 R24, R44.reuse, R32, RZ ;  /* 0x000000202c18723c */ /* 0x048fe400000418ff */
[----:B------:R-:W-:Y:S04]  /*f3f0*/  @P6 IADD3 R0, R242, -0x1, RZ ;  /* 0xfffffffff2006810 */ /* 0x000fe80007ffe0ff */
[----:B------:R3:W-:Y:S02]  /*f400*/  LDGSTS.E.BYPASS.LTC128B.128 [R243+0x3080], [R38.64], !P4 ;  /* 0x0308000026f37fae */ /* 0x0007e4000e101d4e */
[-C--:B----4-:R-:W-:Y:S06]  /*f410*/  HMMA.16816.F32.BF16 R28, R44, R34.reuse, RZ ;  /* 0x000000222c1c723c */ /* 0x090fec00000418ff */
[----:B------:R3:W-:Y:S02]  /*f420*/  LDGSTS.E.BYPASS.LTC128B.128 [R243+0x4880], [R36.64], !P3 ;  /* 0x0488000024f37fae */ /* 0x0007e4000d901d4e */
[C---:B------:R-:W-:Y:S06]  /*f430*/  HMMA.16816.F32.BF16 R32, R48.reuse, R34, RZ ;  /* 0x000000223020723c */ /* 0x040fec00000418ff */
[----:B------:R-:W-:Y:S01]  /*f440*/  LDSM.16.M88.4 R212, [R232+0x8080] ;  /* 0x00808000e8d4783b */ /* 0x000fe20000000200 */
[----:B-1----:R-:W-:Y:S07]  /*f450*/  @P6 SHF.R.S32.HI R2, RZ, 0x1f, R0 ;  /* 0x0000001fff026819 */ /* 0x002fee0000011400 */
[----:B------:R-:W0:Y:S01]  /*f460*/  LDGDEPBAR ;  /* 0x00000000000079af */ /* 0x000e220000000000 */
[----:B------:R-:W-:Y:S04]  /*f470*/  @P6 IMAD R2, R2, c[0x0][0x1e0], RZ ;  /* 0x0000780002026a24 */ /* 0x000fe800078e02ff */
[----:B------:R-:W-:Y:S03]  /*f480*/  @P6 IMAD R2, R0, c[0x0][0x1e4], R2 ;  /* 0x0000790000026a24 */ /* 0x000fe600078e0202 */
[----:B------:R-:W1:Y:S01]  /*f490*/  LDSM.16.M88.4 R216, [R230+0x5080] ;  /* 0x00508000e6d8783b */ /* 0x000e620000000200 */
[-C--:B---3--:R-:W-:Y:S07]  /*f4a0*/  HMMA.16816.F32.BF16 R36, R48, R140.reuse, RZ ;  /* 0x0000008c3024723c */ /* 0x088fee00000418ff */
[----:B------:R-:W3:Y:S01]  /*f4b0*/  LDSM.16.M88.4 R220, [R232+0xa080] ;  /* 0x00a08000e8dc783b */ /* 0x000ee20000000200 */
[C---:B------:R-:W-:Y:S08]  /*f4c0*/  HMMA.16816.F32.BF16 R40, R44.reuse, R140, RZ ;  /* 0x0000008c2c28723c */ /* 0x040ff000000418ff */
[-C--:B------:R-:W-:Y:S08]  /*f4d0*/  HMMA.16816.F32.BF16 R44, R44, R142.reuse, RZ ;  /* 0x0000008e2c2c723c */ /* 0x080ff000000418ff */
[----:B------:R-:W-:Y:S01]  /*f4e0*/  HMMA.16816.F32.BF16 R48, R48, R142, RZ ;  /* 0x0000008e3030723c */ /* 0x000fe200000418ff */
[----:B------:R-:W4:Y:S07]  /*f4f0*/  LDSM.16.M88.4 R140, [R230+0x5880] ;  /* 0x00588000e68c783b */ /* 0x000f2e0000000200 */
[-C--:B------:R-:W-:Y:S05]  /*f500*/  HMMA.16816.F32.BF16 R4, R192, R196.reuse, R4 ;  /* 0x000000c4c004723c */ /* 0x080fea0000041804 */
[----:B--2---:R-:W-:Y:S03]  /*f510*/  @P6 MOV R3, R249 ;  /* 0x000000f900036202 */ /* 0x004fe60000000f00 */
        /* <DEDUP_REMOVED lines=12> */
[----:B------:R-:W-:Y:S07]  /*f5e0*/  LDSM.16.M88.4 R200, [R229] ;  /* 0x00000000e5c8783b */ /* 0x000fee0000000200 */
[----:B------:R-:W-:Y:S01]  /*f5f0*/  HMMA.16816.F32.BF16 R48, R192, R210, R48 ;  /* 0x000000d2c030723c */ /* 0x000fe20000041830 */
[----:B------:R-:W2:Y:S07]  /*f600*/  LDSM.16.M88.4 R192, [R234+0x8080] ;  /* 0x00808000eac0783b */ /* 0x000eae0000000200 */
[-C--:B-1----:R-:W-:Y:S01]  /*f610*/  HMMA.16816.F32.BF16 R4, R212, R216.reuse, R4 ;  /* 0x000000d8d404723c */ /* 0x082fe20000041804 */
[----:B------:R-:W1:Y:S07]  /*f620*/  LDSM.16.M88.4 R208, [R229+0x800] ;  /* 0x00080000e5d0783b */ /* 0x000e6e0000000200 */
[C---:B---3--:R-:W-:Y:S08]  /*f630*/  HMMA.16816.F32.BF16 R8, R220.reuse, R216, R8 ;  /* 0x000000d8dc08723c */ /* 0x048ff00000041808 */
[-C--:B------:R-:W-:Y:S08]  /*f640*/  HMMA.16816.F32.BF16 R12, R220, R218.reuse, R12 ;  /* 0x000000dadc0c723c */ /* 0x080ff0000004180c */
[C---:B------:R-:W-:Y:S01]  /*f650*/  HMMA.16816.F32.BF16 R16, R212.reuse, R218, R16 ;  /* 0x000000dad410723c */ /* 0x040fe20000041810 */
[----:B------:R-:W3:Y:S07]  /*f660*/  LDSM.16.M88.4 R216, [R229+0x1000] ;  /* 0x00100000e5d8783b */ /* 0x000eee0000000200 */
        /* <DEDUP_REMOVED lines=8> */
[----:B------:R-:W-:Y:S07]  /*f6f0*/  LDSM.16.M88.4 R220, [R238] ;  /* 0x00000000eedc783b */ /* 0x000fee0000000200 */
[----:B------:R-:W-:Y:S01]  /*f700*/  HMMA.16816.F32.BF16 R48, R212, R198, R48 ;  /* 0x000000c6d430723c */ /* 0x000fe20000041830 */
[----:B------:R-:W2:Y:S07]  /*f710*/  LDSM.16.M88.4 R196, [R224+0x6880] ;  /* 0x00688000e0c4783b */ /* 0x000eae0000000200 */
[-C--:B------:R-:W-:Y:S01]  /*f720*/  HMMA.16816.F32.BF16 R4, R192, R200.reuse, R4 ;  /* 0x000000c8c004723c */ /* 0x080fe20000041804 */
[----:B------:R-:W4:Y:S07]  /*f730*/  LDSM.16.M88.4 R212, [R231+0xe080] ;  /* 0x00e08000e7d4783b */ /* 0x000f2e0000000200 */
[C---:B------:R-:W-:Y:S08]  /*f740*/  HMMA.16816.F32.BF16 R8, R204.reuse, R200, R8 ;  /* 0x000000c8cc08723c */ /* 0x040ff00000041808 */
[-C--:B------:R-:W-:Y:S08]  /*f750*/  HMMA.16816.F32.BF16 R12, R204, R202.reuse, R12 ;  /* 0x000000cacc0c723c */ /* 0x080ff0000004180c */
[C---:B------:R-:W-:Y:S01]  /*f760*/  HMMA.16816.F32.BF16 R16, R192.reuse, R202, R16 ;  /* 0x000000cac010723c */ /* 0x040fe20000041810 */
[----:B------:R-:W2:Y:S07]  /*f770*/  LDSM.16.M88.4 R200, [R224+0x7080] ;  /* 0x00708000e0c8783b */ /* 0x000eae0000000200 */
        /* <DEDUP_REMOVED lines=10> */
[----:B------:R-:W3:Y:S07]  /*f820*/  LDSM.16.M88.4 R192, [R233+0xc080] ;  /* 0x00c08000e9c0783b */ /* 0x000eee0000000200 */
[-C--:B--2---:R-:W-:Y:S01]  /*f830*/  HMMA.16816.F32.BF16 R4, R140, R196.reuse, R4 ;  /* 0x000000c48c04723c */ /* 0x084fe20000041804 */
[----:B------:R-:W2:Y:S07]  /*f840*/  LDSM.16.M88.4 R216, [R233+0xe080] ;  /* 0x00e08000e9d8783b */ /* 0x000eae0000000200 */
[C---:B----4-:R-:W-:Y:S08]  /*f850*/  HMMA.16816.F32.BF16 R8, R212.reuse, R196, R8 ;  /* 0x000000c4d408723c */ /* 0x050ff00000041808 */
[-C--:B------:R-:W-:Y:S08]  /*f860*/  HMMA.16816.F32.BF16 R12, R212, R198.reuse, R12 ;  /* 0x000000c6d40c723c */ /* 0x080ff0000004180c */
[C---:B------:R-:W-:Y:S01]  /*f870*/  HMMA.16816.F32.BF16 R16, R140.reuse, R198, R16 ;  /* 0x000000c68c10723c */ /* 0x040fe20000041810 */
[----:B------:R-:W4:Y:S07]  /*f880*/  LDSM.16.M88.4 R196, [R237] ;  /* 0x00000000edc4783b */ /* 0x000f2e0000000200 */
        /* <DEDUP_REMOVED lines=10> */
[----:B------:R-:W1:Y:S07]  /*f930*/  LDSM.16.M88.4 R140, [R232+0xc080] ;  /* 0x00c08000e88c783b */ /* 0x000e6e0000000200 */
[-C--:B---3--:R-:W-:Y:S01]  /*f940*/  HMMA.16816.F32.BF16 R4, R192, R208.reuse, R4 ;  /* 0x000000d0c004723c */ /* 0x088fe20000041804 */
[----:B------:R-:W3:Y:S07]  /*f950*/  LDSM.16.M88.4 R204, [R232+0xe080] ;  /* 0x00e08000e8cc783b */ /* 0x000eee0000000200 */
[C---:B--2---:R-:W-:Y:S08]  /*f960*/  HMMA.16816.F32.BF16 R8, R216.reuse, R208, R8 ;  /* 0x000000d0d808723c */ /* 0x044ff00000041808 */
        /* <DEDUP_REMOVED lines=8> */
[-C--:B----4-:R-:W-:Y:S08]  /*f9f0*/  HMMA.16816.F32.BF16 R36, R192, R196.reuse, R36 ;  /* 0x000000c4c024723c */ /* 0x090ff00000041824 */
[C---:B------:R-:W-:Y:S08]  /*fa00*/  HMMA.16816.F32.BF16 R40, R216.reuse, R196, R40 ;  /* 0x000000c4d828723c */ /* 0x040ff00000041828 */
[-C--:B------:R-:W-:Y:S01]  /*fa10*/  HMMA.16816.F32.BF16 R44, R216, R198.reuse, R44 ;  /* 0x000000c6d82c723c */ /* 0x080fe2000004182c */
[----:B------:R-:W4:Y:S07]  /*fa20*/  LDSM.16.M88.4 R216, [R234+0xc080] ;  /* 0x00c08000ead8783b */ /* 0x000f2e0000000200 */
[----:B------:R-:W-:Y:S01]  /*fa30*/  HMMA.16816.F32.BF16 R48, R192, R198, R48 ;  /* 0x000000c6c030723c */ /* 0x000fe20000041830 */
[----:B------:R-:W4:Y:S07]  /*fa40*/  LDSM.16.M88.4 R192, [R236+0xe080] ;  /* 0x00e08000ecc0783b */ /* 0x000f2e0000000200 */
[-C--:B-1----:R-:W-:Y:S08]  /*fa50*/  HMMA.16816.F32.BF16 R4, R140, R200.reuse, R4 ;  /* 0x000000c88c04723c */ /* 0x082ff00000041804 */
[C---:B---3--:R-:W-:Y:S08]  /*fa60*/  HMMA.16816.F32.BF16 R8, R204.reuse, R200, R8 ;  /* 0x000000c8cc08723c */ /* 0x048ff00000041808 */
        /* <DEDUP_REMOVED lines=11> */
[C---:B------:R-:W-:Y:S08]  /*fb20*/  HMMA.16816.F32.BF16 R8, R192.reuse, R220, R8 ;  /* 0x000000dcc008723c */ /* 0x040ff00000041808 */
        /* <DEDUP_REMOVED lines=14> */
[----:B------:R3:W4:Y:S01]  /*fc10*/  MUFU.TANH R210, R12 ;  /* 0x0000000c00d27308 */ /* 0x0007220000002400 */
[----:B------:R-:W-:Y:S02]  /*fc20*/  FMUL.FTZ R16, R16, c[0x0][0x320] ;  /* 0x0000c80010107a20 */ /* 0x000fe40000410000 */
[----:B------:R-:W-:Y:S02]  /*fc30*/  FMUL.FTZ R17, R17, c[0x0][0x320] ;  /* 0x0000c80011117a20 */ /* 0x000fe40000410000 */
[----:B------:R-:W-:Y:S02]  /*fc40*/  FMUL.FTZ R18, R18, c[0x0][0x320] ;  /* 0x0000c80012127a20 */ /* 0x000fe40000410000 */
[----:B------:R-:W-:Y:S02]  /*fc50*/  FMUL.FTZ R19, R19, c[0x0][0x320] ;  /* 0x0000c80013137a20 */ /* 0x000fe40000410000 */
[----:B------:R-:W-:Y:S01]  /*fc60*/  FMUL.FTZ R13, R13, c[0x0][0x320] ;  /* 0x0000c8000d0d7a20 */ /* 0x000fe20000410000 */
[----:B------:R-:W1:Y:S01]  /*fc70*/  MUFU.TANH R211, R6 ;  /* 0x0000000600d37308 */ /* 0x000e620000002400 */
[----:B------:R-:W-:Y:S09]  /*fc80*/  FMUL.FTZ R14, R14, c[0x0][0x320] ;  /* 0x0000c8000e0e7a20 */ /* 0x000ff20000410000 */
[----:B------:R1:W1:Y:S01]  /*fc90*/  MUFU.TANH R206, R7 ;  /* 0x0000000700ce7308 */ /* 0x0002620000002400 */
[----:B---3--:R-:W3:Y:S09]  /*fca0*/  LDL R12, [R1] ;  /* 0x00000000010c7983 */ /* 0x008ef20000100800 */
[----:B------:R-:W2:Y:S10]  /*fcb0*/  MUFU.TANH R220, R8 ;  /* 0x0000000800dc7308 */ /* 0x000eb40000002400 */
[----:B------:R-:W2:Y:S01]  /*fcc0*/  MUFU.TANH R213, R9 ;  /* 0x0000000900d57308 */ /* 0x000ea20000002400 */
[----:B-1----:R-:W1:Y:S09]  /*fcd0*/  LDSM.16.M88.4 R4, [R229+0x2000] ;  /* 0x00200000e504783b */ /* 0x002e720000000200 */
[----:B------:R-:W1:Y:S10]  /*fce0*/  MUFU.TANH R244, R10 ;  /* 0x0000000a00f47308 */ /* 0x000e740000002400 */
[----:B------:R1:W1:Y:S10]  /*fcf0*/  MUFU.TANH R221, R11 ;  /* 0x0000000b00dd7308 */ /* 0x0002740000002400 */
[----:B------:R-:W2:Y:S10]  /*fd00*/  MUFU.TANH R214, R15 ;  /* 0x0000000f00d67308 */ /* 0x000eb40000002400 */
[----:B------:R-:W2:Y:S01]  /*fd10*/  MUFU.TANH R140, R16 ;  /* 0x00000010008c7308 */ /* 0x000ea20000002400 */
[----:B-1----:R-:W1:Y:S01]  /*fd20*/  LDSM.16.M88.4 R8, [R229+0x2800] ;  /* 0x00280000e508783b */ /* 0x002e620000000200 */
[----:B------:R-:W-:Y:S04]  /*fd30*/  DEPBAR.LE SB0, 0x0 ;  /* 0x000080000000791a */ /* 0x000fe80000000000 */
[-C--:B------:R-:W-:Y:S04]  /*fd40*/  HMMA.16816.F32.BF16 R20, R216, R4.reuse, R20 ;  /* 0x00000004d814723c */ /* 0x080fe80000041814 */
[----:B------:R-:W1:Y:S01]  /*fd50*/  MUFU.TANH R136, R17 ;  /* 0x0000001100887308 */ /* 0x000e620000002400 */
[----:B------:R-:W-:Y:S03]  /*fd60*/  BAR.SYNC.DEFER_BLOCKING 0x0 ;  /* 0x0000000000007b1d */ /* 0x000fe60000010000 */
[C---:B------:R-:W-:Y:S06]  /*fd70*/  HMMA.16816.F32.BF16 R24, R192.reuse, R4, R24 ;  /* 0x00000004c018723c */ /* 0x040fec0000041818 */
[----:B------:R-:W1:Y:S01]  /*fd80*/  MUFU.TANH R199, R18 ;  /* 0x0000001200c77308 */ /* 0x000e620000002400 */
[----:B------:R-:W-:Y:S01]  /*fd90*/  @P6 IMAD.WIDE.U32 R4, R0, c[0x0][0x1e0], RZ ;  /* 0x0000780000046a25 */ /* 0x000fe200078e00ff */
[-C--:B------:R-:W-:Y:S04]  /*fda0*/  HMMA.16816.F32.BF16 R28, R192, R6.reuse, R28 ;  /* 0x00000006c01c723c */ /* 0x080fe8000004181c */
[----:B------:R-:W-:Y:S04]  /*fdb0*/  @P6 IADD3 R0, R5, R2, RZ ;  /* 0x0000000205006210 */ /* 0x000fe80007ffe0ff */
[----:B------:R-:W2:Y:S01]  /*fdc0*/  MUFU.TANH R197, R19 ;  /* 0x0000001300c57308 */ /* 0x000ea20000002400 */
[----:B------:R-:W-:Y:S01]  /*fdd0*/  @P6 MOV R2, R246 ;  /* 0x000000f600026202 */ /* 0x000fe20000000f00 */
[C---:B------:R-:W-:Y:S04]  /*fde0*/  HMMA.16816.F32.BF16 R32, R216.reuse, R6, R32 ;  /* 0x00000006d820723c */ /* 0x040fe80000041820 */
[----:B------:R-:W-:Y:S04]  /*fdf0*/  @P6 IMAD.WIDE.U32 R2, R4, 0x30, R2 ;  /* 0x0000003004026825 */ /* 0x000fe800078e0002 */
[----:B------:R-:W2:Y:S01]  /*fe00*/  MUFU.TANH R209, R13 ;  /* 0x0000000d00d17308 */ /* 0x000ea20000002400 */
[----:B------:R-:W-:Y:S03]  /*fe10*/  @P1 IMAD.HI.U32 R4, R245, c[0x0][0x2c8], RZ ;  /* 0x0000b200f5041a27 */ /* 0x000fe600078e00ff */
[----:B------:R-:W-:Y:S01]  /*fe20*/  MOV R6, R245 ;  /* 0x000000f500067202 */ /* 0x000fe20000000f00 */
[-C--:B-1----:R-:W-:Y:S03]  /*fe30*/  HMMA.16816.F32.BF16 R36, R216, R8.reuse, R36 ;  /* 0x00000008d824723c */ /* 0x082fe60000041824 */
[----:B------:R-:W-:Y:S01]  /*fe40*/  @P0 SHF.R.U32.HI R6, RZ, c[0x0][0x2cc], R4 ;  /* 0x0000b300ff060a19 */ /* 0x000fe20000011604 */
[----:B------:R-:W-:Y:S01]  /*fe50*/  @P6 IMAD R0, R0, 0x30, RZ ;  /* 0x0000003000006824 */ /* 0x000fe200078e02ff */
[----:B------:R-:W1:Y:S01]  /*fe60*/  MUFU.TANH R215, R14 ;  /* 0x0000000e00d77308 */ /* 0x000e620000002400 */
[----:B------:R-:W-:Y:S02]  /*fe70*/  FMUL.FTZ R20, R20, c[0x0][0x320] ;  /* 0x0000c80014147a20 */ /* 0x000fe40000410000 */
[C---:B------:R-:W-:Y:S04]  /*fe80*/  HMMA.16816.F32.BF16 R40, R192.reuse, R8, R40 ;  /* 0x00000008c028723c */ /* 0x040fe80000041828 */
[----:B------:R-:W-:Y:S01]  /*fe90*/  @P6 IADD3 R0, R3, R0, RZ ;  /* 0x0000000003006210 */ /* 0x000fe20007ffe0ff */
[----:B------:R-:W-:Y:S01]  /*fea0*/  FMUL.FTZ R21, R21, c[0x0][0x320] ;  /* 0x0000c80015157a20 */ /* 0x000fe20000410000 */
[----:B------:R-:W-:Y:S01]  /*feb0*/  @P6 SHF.L.U32 R3, R2, 0x1, RZ ;  /* 0x0000000102036819 */ /* 0x000fe200000006ff */
[----:B------:R-:W-:Y:S01]  /*fec0*/  FMUL.FTZ R22, R22, c[0x0][0x320] ;  /* 0x0000c80016167a20 */ /* 0x000fe20000410000 */
[----:B------:R1:W1:Y:S01]  /*fed0*/  MUFU.TANH R135, R20 ;  /* 0x0000001400877308 */ /* 0x0002620000002400 */
[----:B------:R-:W-:Y:S01]  /*fee0*/  @P6 SHF.L.U64.HI R0, R2, 0x1, R0 ;  /* 0x0000000102006819 */ /* 0x000fe20000010200 */
[-C--:B------:R-:W-:Y:S03]  /*fef0*/  HMMA.16816.F32.BF16 R44, R192, R10.reuse, R44 ;  /* 0x0000000ac02c723c */ /* 0x080fe6000004182c */
[C---:B------:R-:W-:Y:S01]  /*ff00*/  @P6 IADD3 R2, P5, R3.reuse, c[0x0][0x1c8], RZ ;  /* 0x0000720003026a10 */ /* 0x040fe20007fbe0ff */
[----:B------:R-:W-:Y:S01]  /*ff10*/  FMUL.FTZ R26, R26, c[0x0][0x320] ;  /* 0x0000c8001a1a7a20 */ /* 0x000fe20000410000 */
[----:B------:R-:W-:Y:S01]  /*ff20*/  @P6 IADD3 R8, P2, R3, 0x80, RZ ;  /* 0x0000008003086810 */ /* 0x000fe20007f5e0ff */
[----:B------:R-:W-:Y:S01]  /*ff30*/  FMUL.FTZ R28, R28, c[0x0][0x320] ;  /* 0x0000c8001c1c7a20 */ /* 0x000fe20000410000 */
[----:B------:R-:W-:Y:S01]  /*ff40*/  @P6 IADD3.X R3, R0, c[0x0][0x1cc], RZ, P5, !PT ;  /* 0x0000730000036a10 */ /* 0x000fe20002ffe4ff */
[----:B------:R2:W2:Y:S01]  /*ff50*/  MUFU.TANH R133, R21 ;  /* 0x0000001500857308 */ /* 0x0004a20000002400 */
[----:B------:R-:W-:Y:S01]  /*ff60*/  @P6 IADD3 R8, P1, R8, c[0x0][0x1c8], RZ ;  /* 0x0000720008086a10 */ /* 0x000fe20007f3e0ff */
[----:B------:R-:W-:Y:S02]  /*ff70*/  HMMA.16816.F32.BF16 R48, R216, R10, R48 ;  /* 0x0000000ad830723c */ /* 0x000fe40000041830 */
[----:B------:R-:W-:Y:S01]  /*ff80*/  @!PT LDS RZ, [RZ] ;  /* 0x00000000fffff984 */ /* 0x000fe20000000800 */
[----:B------:R-:W-:Y:S01]  /*ff90*/  @!PT LDS RZ, [RZ] ;  /* 0x00000000fffff984 */ /* 0x000fe20000000800 */
[----:B------:R-:W-:Y:S01]  /*ffa0*/  @!PT LDS RZ, [RZ] ;  /* 0x00000000fffff984 */ /* 0x000fe20000000800 */
[----:B------:R4:W-:Y:S02]  /*ffb0*/  @P6 LDGSTS.E.BYPASS.LTC128B.128 [R243+0x5080], [R2.64], !P4 ;  /* 0x0508000002f36fae */ /* 0x0009e4000e101d4e */
[----:B------:R-:W-:Y:S01]  /*ffc0*/  @P6 IADD3.X R9, RZ, c[0x0][0x1cc], R0, P1, P2 ;  /* 0x00007300ff096a10 */ /* 0x000fe20000fe4400 */
[----:B------:R-:W-:Y:S01]  /*ffd0*/  FMUL.FTZ R29, R29, c[0x0][0x320] ;  /* 0x0000c8001d1d7a20 */ /* 0x000fe20000410000 */
[----:B------:R-:W-:Y:S01]  /*ffe0*/  @P6 IADD3 R4, P0, R2, UR16, RZ ;  /* 0x0000001002046c10 */ /* 0x000fe2000ff1e0ff */
[----:B------:R-:W-:Y:S01]  /*fff0*/  FMUL.FTZ R30, R30, c[0x0][0x320] ;  /* 0x0000c8001e1e7a20 */ /* 0x000fe20000410000 */
[----:B------:R4:W3:Y:S01]  /*10000*/  MUFU.TANH R143, R22 ;  /* 0x00000016008f7308 */ /* 0x0008e20000002400 */
[----:B------:R-:W-:Y:S01]  /*10010*/  FMUL.FTZ R31, R31, c[0x0][0x320] ;  /* 0x0000c8001f1f7a20 */ /* 0x000fe20000410000 */
[----:B------:R4:W-:Y:S02]  /*10020*/  @P6 LDGSTS.E.BYPASS.LTC128B.128 [R243+0x6880], [R8.64], !P3 ;  /* 0x0688000008f36fae */ /* 0x0009e4000d901d4e */
[----:B------:R-:W-:Y:S01]  /*10030*/  @P6 IADD3.X R5, R3, UR7, RZ, P0, !PT ;  /* 0x0000000703056c10 */ /* 0x000fe200087fe4ff */
[----:B-1----:R-:W-:Y:S01]  /*10040*/  FMUL.FTZ R20, R36, c[0x0][0x320] ;  /* 0x0000c80024147a20 */ /* 0x002fe20000410000 */
[----:B------:R-:W-:Y:S01]  /*10050*/  @P6 IADD3 R10, P1, R4, UR16, RZ ;  /* 0x00000010040a6c10 */ /* 0x000fe2000ff3e0ff */
[----:B------:R-:W-:Y:S02]  /*10060*/  FMUL.FTZ R18, R37, c[0x0][0x320] ;  /* 0x0000c80025127a20 */ /* 0x000fe40000410000 */
[----:B------:R-:W-:Y:S01]  /*10070*/  FMUL.FTZ R42, R42, c[0x0][0x320] ;  /* 0x0000c8002a2a7a20 */ /* 0x000fe20000410000 */
[----:B------:R1:W1:Y:S01]  /*10080*/  MUFU.TANH R208, R26 ;  /* 0x0000001a00d07308 */ /* 0x0002620000002400 */
[----:B------:R1:W-:Y:S01]  /*10090*/  @P6 LDGSTS.E.BYPASS.LTC128B.128 [R243+0x5880], [R4.64], !P4 ;  /* 0x0588000004f36fae */ /* 0x0003e2000e101d4e */
[----:B------:R-:W-:Y:S01]  /*100a0*/  @P6 IADD3.X R11, R5, UR7, RZ, P1, !PT ;  /* 0x00000007050b6c10 */ /* 0x000fe20008ffe4ff */
[----:B------:R-:W-:Y:S02]  /*100b0*/  FMUL.FTZ R43, R43, c[0x0][0x320] ;  /* 0x0000c8002b2b7a20 */ /* 0x000fe40000410000 */
[----:B--2---:R-:W-:Y:S02]  /*100c0*/  FMUL.FTZ R21, R33, c[0x0][0x320] ;  /* 0x0000c80021157a20 */ /* 0x004fe40000410000 */
[----:B------:R-:W-:Y:S02]  /*100d0*/  FMUL.FTZ R33, R34, c[0x0][0x320] ;  /* 0x0000c80022217a20 */ /* 0x000fe40000410000 */
[----:B------:R2:W-:Y:S01]  /*100e0*/  @P6 LDGSTS.E.BYPASS.LTC128B.128 [R243+0x7080], [R4.64+0x80], !P3 ;  /* 0x0708008004f36fae */ /* 0x0005e2000d901d4e */
[----:B------:R2:W2:Y:S01]  /*100f0*/  MUFU.TANH R141, R28 ;  /* 0x0000001c008d7308 */ /* 0x0004a20000002400 */
[----:B------:R-:W-:Y:S02]  /*10100*/  FMUL.FTZ R34, R40, c[0x0][0x320] ;  /* 0x0000c80028227a20 */ /* 0x000fe40000410000 */
[----:B------:R-:W-:Y:S02]  /*10110*/  FMUL.FTZ R46, R46, c[0x0][0x320] ;  /* 0x0000c8002e2e7a20 */ /* 0x000fe40000410000 */
[----:B----4-:R-:W-:Y:S02]  /*10120*/  FMUL.FTZ R22, R32, c[0x0][0x320] ;  /* 0x0000c80020167a20 */ /* 0x010fe40000410000 */
[----:B------:R4:W-:Y:S01]  /*10130*/  @P6 LDGSTS.E.BYPASS.LTC128B.128 [R243+0x6080], [R10.64], !P4 ;  /* 0x060800000af36fae */ /* 0x0009e2000e101d4e */
[----:B------:R-:W-:Y:S01]  /*10140*/  FMUL.FTZ R32, R35, c[0x0][0x320] ;  /* 0x0000c80023207a20 */ /* 0x000fe20000410000 */
[----:B------:R-:W-:Y:S01]  /*10150*/  @P6 IADD3 R8, P0, R4, UR12, RZ ;  /* 0x0000000c04086c10 */ /* 0x000fe2000ff1e0ff */
[----:B------:R4:W3:Y:S01]  /*10160*/  MUFU.TANH R137, R29 ;  /* 0x0000001d00897308 */ /* 0x0008e20000002400 */
[----:B------:R-:W-:Y:S02]  /*10170*/  FMUL.FTZ R47, R47, c[0x0][0x320] ;  /* 0x0000c8002f2f7a20 */ /* 0x000fe40000410000 */
[----:B------:R-:W-:Y:S01]  /*10180*/  @P6 IADD3.X R9, R5, UR9, RZ, P0, !PT ;  /* 0x0000000905096c10 */ /* 0x000fe200087fe4ff */
[----:B-1----:R-:W-:Y:S01]  /*10190*/  FMUL.FTZ R26, R39, c[0x0][0x320] ;  /* 0x0000c800271a7a20 */ /* 0x002fe20000410000 */
[----:B------:R-:W-:Y:S01]  /*101a0*/  PLOP3.LUT P0, PT, PT, PT, UP2, 0x40, 0x0 ;  /* 0x000000000000781c */ /* 0x000fe20003f0e828 */
[----:B------:R-:W-:Y:S02]  /*101b0*/  FMUL.FTZ R15, R48, c[0x0][0x320] ;  /* 0x0000c800300f7a20 */ /* 0x000fe40000410000 */
[----:B------:R1:W-:Y:S01]  /*101c0*/  @P6 LDGSTS.E.BYPASS.LTC128B.128 [R243+0x7880], [R8.64], !P3 ;  /* 0x0788000008f36fae */ /* 0x0003e2000d901d4e */
[----:B------:R-:W-:Y:S01]  /*101d0*/  FMUL.FTZ R16, R49, c[0x0][0x320] ;  /* 0x0000c80031107a20 */ /* 0x000fe20000410000 */
[----:B------:R1:W1:Y:S01]  /*101e0*/  MUFU.TANH R200, R30 ;  /* 0x0000001e00c87308 */ /* 0x0002620000002400 */
[----:B------:R-:W-:Y:S02]  /*101f0*/  FMUL.FTZ R17, R50, c[0x0][0x320] ;  /* 0x0000c80032117a20 */ /* 0x000fe40000410000 */
[----:B------:R-:W-:Y:S02]  /*10200*/  FMUL.FTZ R19, R51, c[0x0][0x320] ;  /* 0x0000c80033137a20 */ /* 0x000fe40000410000 */
[----:B--2---:R-:W-:Y:S01]  /*10210*/  FMUL.FTZ R28, R45, c[0x0][0x320] ;  /* 0x0000c8002d1c7a20 */ /* 0x004fe20000410000 */
[----:B------:R-:W0:Y:S01]  /*10220*/  LDGDEPBAR ;  /* 0x00000000000079af */ /* 0x000e220000000000 */
[----:B------:R-:W-:Y:S02]  /*10230*/  FMUL.FTZ R23, R23, c[0x0][0x320] ;  /* 0x0000c80017177a20 */ /* 0x000fe40000410000 */
[----:B------:R-:W-:Y:S01]  /*10240*/  FMUL.FTZ R24, R24, c[0x0][0x320] ;  /* 0x0000c80018187a20 */ /* 0x000fe20000410000 */
[----:B------:R2:W2:Y:S01]  /*10250*/  MUFU.TANH R212, R31 ;  /* 0x0000001f00d47308 */ /* 0x0004a20000002400 */
[----:B------:R-:W-:Y:S02]  /*10260*/  FMUL.FTZ R25, R25, c[0x0][0x320] ;  /* 0x0000c80019197a20 */ /* 0x000fe40000410000 */
[----:B------:R-:W-:Y:S01]  /*10270*/  FMUL.FTZ R27, R27, c[0x0][0x320] ;  /* 0x0000c8001b1b7a20 */ /* 0x000fe20000410000 */
[----:B------:R-:W3:Y:S01]  /*10280*/  SHFL.IDX PT, R4, R6, RZ, 0x1c1f ;  /* 0x001c1fff06047589 */ /* 0x000ee200000e0000 */
[----:B----4-:R-:W-:Y:S02]  /*10290*/  FMUL.FTZ R29, R44, c[0x0][0x320] ;  /* 0x0000c8002c1d7a20 */ /* 0x010fe40000410000 */
[----:B------:R-:W-:Y:S03]  /*102a0*/  IMAD R3, R242, -0x30, RZ ;  /* 0xffffffd0f2037824 */ /* 0x000fe600078e02ff */
[----:B------:R4:W3:Y:S01]  /*102b0*/  MUFU.TANH R142, R23 ;  /* 0x00000017008e7308 */ /* 0x0008e20000002400 */
[----:B-1----:R-:W-:Y:S09]  /*102c0*/  FMUL.FTZ R30, R38, c[0x0][0x320] ;  /* 0x0000c800261e7a20 */ /* 0x002ff20000410000 */
[----:B------:R4:W1:Y:S01]  /*102d0*/  MUFU.TANH R204, R24 ;  /* 0x0000001800cc7308 */ /* 0x0008620000002400 */
[----:B--2---:R-:W-:Y:S09]  /*102e0*/  FMUL.FTZ R31, R41, c[0x0][0x320] ;  /* 0x0000c800291f7a20 */ /* 0x004ff20000410000 */
[----:B------:R4:W2:Y:S10]  /*102f0*/  MUFU.TANH R201, R25 ;  /* 0x0000001900c97308 */ /* 0x0008b40000002400 */
[----:B------:R4:W1:Y:S10]  /*10300*/  MUFU.TANH R207, R27 ;  /* 0x0000001b00cf7308 */ /* 0x0008740000002400 */
[----:B------:R-:W1:Y:S10]  /*10310*/  MUFU.TANH R22, R22 ;  /* 0x0000001600167308 */ /* 0x000e740000002400 */
[----:B------:R-:W1:Y:S10]  /*10320*/  MUFU.TANH R21, R21 ;  /* 0x0000001500157308 */ /* 0x000e740000002400 */
[----:B------:R-:W1:Y:S10]  /*10330*/  MUFU.TANH R33, R33 ;  /* 0x0000002100217308 */ /* 0x000e740000002400 */
[----:B------:R-:W1:Y:S10]  /*10340*/  MUFU.TANH R32, R32 ;  /* 0x0000002000207308 */ /* 0x000e740000002400 */
[----:B------:R-:W1:Y:S10]  /*10350*/  MUFU.TANH R20, R20 ;  /* 0x0000001400147308 */ /* 0x000e740000002400 */
[----:B------:R-:W1:Y:S10]  /*10360*/  MUFU.TANH R18, R18 ;  /* 0x0000001200127308 */ /* 0x000e740000002400 */
[----:B------:R-:W1:Y:S01]  /*10370*/  MUFU.TANH R30, R30 ;  /* 0x0000001e001e7308 */ /* 0x000e620000002400 */
[C---:B---3--:R-:W-:Y:S02]  /*10380*/  IADD3 R7, -R12.reuse, 0x1, R3 ;  /* 0x000000010c077810 */ /* 0x048fe40007ffe103 */
[----:B------:R-:W-:Y:S02]  /*10390*/  IADD3 R8, -R12, R3, RZ ;  /* 0x000000030c087210 */ /* 0x000fe40007ffe1ff */
[----:B------:R-:W-:Y:S05]  /*103a0*/  IADD3 R7, R7, c[0x0][0x1d0], RZ ;  /* 0x0000740007077a10 */ /* 0x000fea0007ffe0ff */
[----:B------:R-:W3:Y:S01]  /*103b0*/  MUFU.TANH R26, R26 ;  /* 0x0000001a001a7308 */ /* 0x000ee20000002400 */
[----:B------:R-:W-:Y:S04]  /*103c0*/  IADD3 R7, R7, -c[0x0][0x168], RZ ;  /* 0x80005a0007077a10 */ /* 0x000fe80007ffe0ff */
[C---:B------:R-:W-:Y:S02]  /*103d0*/  IADD3 R5, R7.reuse, c[0x0][0x328], RZ ;  /* 0x0000ca0007057a10 */ /* 0x040fe40007ffe0ff */
[----:B------:R-:W-:Y:S03]  /*103e0*/  IADD3 R7, R7, UR6, RZ ;  /* 0x0000000607077c10 */ /* 0x000fe6000fffe0ff */
[----:B------:R-:W1:Y:S01]  /*103f0*/  MUFU.TANH R34, R34 ;  /* 0x0000002200227308 */ /* 0x000e620000002400 */
[-C--:B------:R-:W-:Y:S02]  /*10400*/  IADD3 R2, R5, R4.reuse, RZ ;  /* 0x0000000405027210 */ /* 0x080fe40007ffe0ff */
[----:B------:R-:W-:Y:S07]  /*10410*/  IADD3 R0, R7, R4, RZ ;  /* 0x0000000407007210 */ /* 0x000fee0007ffe0ff */
        /* <DEDUP_REMOVED lines=11> */
[----:B------:R-:W-:-:S05]  /*104d0*/  @P0 BRA `(.L_x_925) ;  /* 0x0000018000000947 */ /* 0x000fca0003800000 */
        /* <DEDUP_REMOVED lines=14> */
.L_x_927:
[----:B------:R-:W-:Y:S04]  /*105c0*/  MOV R9, c[0x0][0x32c] ;  /* 0x0000cb0000097a02 */ /* 0x000fe80000000f00 */
[----:B------:R-:W-:Y:S11]  /*105d0*/  ISETP.NE.AND P0, PT, R9, 0x1, PT ;  /* 0x000000010900780c */ /* 0x000ff60003f05270 */
[----:B------:R-:W-:Y:S02]  /*105e0*/  @!UPT UIADD3 URZ, URZ, URZ, URZ ;  /* 0x0000003f3f3ff290 */ /* 0x000fe4000fffe03f */
[----:B------:R-:W-:Y:S05]  /*105f0*/  @P0 IMAD.HI.U32 R9, R4, c[0x0][0x330], RZ ;  /* 0x0000cc0004090a27 */ /* 0x000fea00078e00ff */
[----:B------:R-:W-:Y:S02]  /*10600*/  @P0 SHF.R.U32.HI R4, RZ, c[0x0][0x334], R9 ;  /* 0x0000cd00ff040a19 */ /* 0x000fe40000011609 */
.L_x_928:
[----:B------:R-:W-:Y:S05]  /*10610*/  BSYNC B0 ;  /* 0x0000000000007941 */ /* 0x000fea0003800000 */
.L_x_926:
[----:B------:R-:W-:Y:S05]  /*10620*/  IMAD R4, R4, c[0x0][0x32c], R8 ;  /* 0x0000cb0004047a24 */ /* 0x000fea00078e0208 */
[----:B------:R-:W-:Y:S02]  /*10630*/  IADD3 R9, R4, c[0x0][0x32c], RZ ;  /* 0x0000cb0004097a10 */ /* 0x000fe40007ffe0ff */
[----:B------:R-:W-:Y:S02]  /*10640*/  IMNMX R0, R0, R4, !PT ;  /* 0x0000000400007217 */ /* 0x000fe40007800200 */
[----:B------:R-:W-:Y:S02]  /*10650*/  IMNMX R2, R2, R9, PT ;  /* 0x0000000902027217 */ /* 0x000fe40003800200 */
.L_x_925:
[C---:B--234-:R-:W-:Y:S02]  /*10660*/  ISETP.GE.AND P0, PT, R3.reuse, 0x2, PT ;  /* 0x000000020300780c */ /* 0x05cfe40003f06270 */
[C---:B------:R-:W-:Y:S02]  /*10670*/  ISETP.GE.AND P2, PT, R3.reuse, 0xa, PT ;  /* 0x0000000a0300780c */ /* 0x040fe40003f46270 */
[----:B------:R-:W-:Y:S02]  /*10680*/  P2R R14, PR, RZ, 0x1 ;  /* 0x00000001ff0e7803 */ /* 0x000fe40000000000 */
[----:B------:R-:W-:Y:S02]  /*10690*/  ISETP.GT.AND P0, PT, R0, 0x1, !P0 ;  /* 0x000000010000780c */ /* 0x000fe40004704270 */
[C---:B------:R-:W-:Y:S02]  /*106a0*/  ISETP.GE.AND P1, PT, R3.reuse, 0x9, PT ;  /* 0x000000090300780c */ /* 0x040fe40003f26270 */
[----:B------:R-:W-:Y:S02]  /*106b0*/  ISETP.LT.OR P0, PT, R2, 0x2, P0 ;  /* 0x000000020200780c */ /* 0x000fe40000701670 */
[----:B------:R-:W-:Y:S02]  /*106c0*/  P2R R13, PR, RZ, 0x2 ;  /* 0x00000002ff0d7803 */ /* 0x000fe40000000000 */
[----:B------:R-:W-:Y:S02]  /*106d0*/  FSEL R23, R196, -INF , !P0 ;  /* 0xff800000c4177808 */ /* 0x000fe40004000000 */
[C---:B------:R-:W-:Y:S02]  /*106e0*/  ISETP.GT.AND P0, PT, R0.reuse, 0x9, !P2 ;  /* 0x000000090000780c */ /* 0x040fe40005704270 */
[----:B------:R-:W-:Y:S02]  /*106f0*/  ISETP.GT.AND P1, PT, R0, 0x8, !P1 ;  /* 0x000000080000780c */ /* 0x000fe40004f24270 */
[----:B------:R-:W-:Y:S02]  /*10700*/  P2R R12, PR, RZ, 0x4 ;  /* 0x00000004ff0c7803 */ /* 0x000fe40000000000 */
[C---:B------:R-:W-:Y:S02]  /*10710*/  ISETP.LT.OR P0, PT, R2.reuse, 0xa, P0 ;  /* 0x0000000a0200780c */ /* 0x040fe40000701670 */
[C---:B------:R-:W-:Y:S02]  /*10720*/  ISETP.GE.AND P2, PT, R3.reuse, 0x11, PT ;  /* 0x000000110300780c */ /* 0x040fe40003f46270 */
[----:B------:R-:W-:Y:S02]  /*10730*/  ISETP.LT.OR P1, PT, R2, 0x9, P1 ;  /* 0x000000090200780c */ /* 0x000fe40000f21670 */
[----:B------:R-:W-:Y:S02]  /*10740*/  FSEL R24, R136, -INF , !P0 ;  /* 0xff80000088187808 */ /* 0x000fe40004000000 */
[----:B------:R-:W-:Y:S02]  /*10750*/  ISETP.GT.AND P0, PT, R0, 0x10, !P2 ;  /* 0x000000100000780c */ /* 0x000fe40005704270 */
[----:B------:R-:W-:Y:S02]  /*10760*/  FSEL R25, R140, -INF , !P1 ;  /* 0xff8000008c197808 */ /* 0x000fe40004800000 */
        /* <DEDUP_REMOVED lines=11> */
[C---:B------:R-:W-:Y:S02]  /*10820*/  ISETP.GE.AND P1, PT, R3.reuse, 0x1a, PT ;  /* 0x0000001a0300780c */ /* 0x040fe40003f26270 */
[----:B-1----:R-:W-:Y:S02]  /*10830*/  FSEL R202, R22, -INF , !P0 ;  /* 0xff80000016ca7808 */ /* 0x002fe40004000000 */
[----:B------:R-:W-:Y:S02]  /*10840*/  ISETP.GT.AND P0, PT, R0, 0x19, !P1 ;  /* 0x000000190000780c */ /* 0x000fe40004f04270 */
[----:B------:R-:W-:Y:S02]  /*10850*/  P2R R4, PR, RZ, 0x2 ;  /* 0x00000002ff047803 */ /* 0x000fe40000000000 */
[----:B------:R-:W-:Y:S02]  /*10860*/  ISETP.LT.OR P0, PT, R2, 0x1a, P0 ;  /* 0x0000001a0200780c */ /* 0x000fe40000701670 */
[----:B------:R-:W-:Y:S02]  /*10870*/  ISETP.GE.AND P1, PT, R3, 0x21, PT ;  /* 0x000000210300780c */ /* 0x000fe40003f26270 */
[----:B------:R-:W-:Y:S02]  /*10880*/  FSEL R205, R21, -INF , !P0 ;  /* 0xff80000015cd7808 */ /* 0x000fe40004000000 */
[----:B------:R-:W-:Y:S02]  /*10890*/  ISETP.GT.AND P0, PT, R0, 0x20, !P1 ;  /* 0x000000200000780c */ /* 0x000fe40004f04270 */
[C---:B------:R-:W-:Y:S02]  /*108a0*/  ISETP.GE.AND P6, PT, R3.reuse, 0x22, PT ;  /* 0x000000220300780c */ /* 0x040fe40003fc6270 */
[----:B------:R-:W-:Y:S02]  /*108b0*/  ISETP.LT.OR P0, PT, R2, 0x21, P0 ;  /* 0x000000210200780c */ /* 0x000fe40000701670 */
[C---:B------:R-:W-:Y:S02]  /*108c0*/  ISETP.GE.AND P5, PT, R3.reuse, 0x29, PT ;  /* 0x000000290300780c */ /* 0x040fe40003fa6270 */
[----:B------:R-:W-:Y:S02]  /*108d0*/  FSEL R218, R20, -INF , !P0 ;  /* 0xff80000014da7808 */ /* 0x000fe40004000000 */
[----:B------:R-:W-:Y:S02]  /*108e0*/  ISETP.GT.AND P0, PT, R0, 0x21, !P6 ;  /* 0x000000210000780c */ /* 0x000fe40007704270 */
[----:B------:R-:W-:Y:S02]  /*108f0*/  P2R R11, PR, RZ, 0x4 ;  /* 0x00000004ff0b7803 */ /* 0x000fe40000000000 */
[----:B------:R-:W-:Y:S02]  /*10900*/  ISETP.LT.OR P0, PT, R2, 0x22, P0 ;  /* 0x000000220200780c */ /* 0x000fe40000701670 */
[----:B------:R-:W-:Y:S02]  /*10910*/  ISETP.GE.AND P2, PT, R3, 0x1, PT ;  /* 0x000000010300780c */ /* 0x000fe40003f46270 */
[----:B------:R-:W-:Y:S02]  /*10920*/  FSEL R222, R18, -INF , !P0 ;  /* 0xff80000012de7808 */ /* 0x000fe40004000000 */
[----:B------:R-:W-:Y:S04]  /*10930*/  ISETP.GT.AND P0, PT, R0, 0x28, !P5 ;  /* 0x000000280000780c */ /* 0x000fe80006f04270 */
[----:B------:R-:W-:Y:S04]  /*10940*/  ISETP.LT.OR P0, PT, R2, 0x29, P0 ;  /* 0x000000290200780c */ /* 0x000fe80000701670 */
[----:B------:R-:W-:Y:S02]  /*10950*/  FSEL R249, R15, -INF , !P0 ;  /* 0xff8000000ff97808 */ /* 0x000fe40004000000 */
[----:B------:R-:W-:Y:S02]  /*10960*/  ISETP.GT.AND P0, PT, R0, RZ, !P2 ;  /* 0x000000ff0000720c */ /* 0x000fe40005704270 */
[----:B------:R-:W-:Y:S02]  /*10970*/  P2R R15, PR, RZ, 0x4 ;  /* 0x00000004ff0f7803 */ /* 0x000fe40000000000 */
[----:B------:R-:W-:Y:S04]  /*10980*/  ISETP.LT.OR P0, PT, R2, 0x1, P0 ;  /* 0x000000010200780c */ /* 0x000fe80000701670 */
[----:B------:R-:W-:Y:S02]  /*10990*/  FSEL R18, R203, -INF , !P0 ;  /* 0xff800000cb127808 */ /* 0x000fe40004000000 */
[----:B------:R-:W-:Y:S02]  /*109a0*/  ISETP.GE.AND P0, PT, R3, 0x2a, PT ;  /* 0x0000002a0300780c */ /* 0x000fe40003f06270 */
[----:B------:R-:W1:Y:S02]  /*109b0*/  SHFL.IDX PT, R3, R6, 0x1, 0x1c1f ;  /* 0x003c1f0006037f89 */ /* 0x000e6400000e0000 */
[----:B------:R-:W-:Y:S04]  /*109c0*/  ISETP.GT.AND P2, PT, R0, 0x29, !P0 ;  /* 0x000000290000780c */ /* 0x000fe80004744270 */
[----:B------:R-:W-:Y:S04]  /*109d0*/  ISETP.LT.OR P2, PT, R2, 0x2a, P2 ;  /* 0x0000002a0200780c */ /* 0x000fe80001741670 */
[----:B------:R-:W-:Y:S02]  /*109e0*/  FSEL R248, R16, -INF , !P2 ;  /* 0xff80000010f87808 */ /* 0x000fe40005000000 */
[----:B------:R-:W-:Y:S01]  /*109f0*/  PLOP3.LUT P2, PT, PT, PT, UP2, 0x40, 0x0 ;  /* 0x000000000000781c */ /* 0x000fe20003f4e828 */
[--C-:B-1----:R-:W-:Y:S02]  /*10a00*/  IMAD.IADD R2, R5, 0x1, R3.reuse ;  /* 0x0000000105027824 */ /* 0x102fe400078e0203 */
[----:B------:R-:W-:Y:S10]  /*10a10*/  IMAD.IADD R0, R7, 0x1, R3 ;  /* 0x0000000107007824 */ /* 0x000ff400078e0203 */
        /* <DEDUP_REMOVED lines=15> */
.L_x_931:
[----:B------:R-:W-:Y:S04]  /*10b10*/  MOV R16, c[0x0][0x32c] ;  /* 0x0000cb0000107a02 */ /* 0x000fe80000000f00 */
[----:B------:R-:W-:Y:S11]  /*10b20*/  ISETP.NE.AND P2, PT, R16, 0x1, PT ;  /* 0x000000011000780c */ /* 0x000ff60003f45270 */
[----:B------:R-:W-:Y:S02]  /*10b30*/  @!UPT UIADD3 URZ, URZ, URZ, URZ ;  /* 0x0000003f3f3ff290 */ /* 0x000fe4000fffe03f */
[----:B------:R-:W-:Y:S05]  /*10b40*/  @P2 IMAD.HI.U32 R16, R3, c[0x0][0x330], RZ ;  /* 0x0000cc0003102a27 */ /* 0x000fea00078e00ff */
[----:B------:R-:W-:Y:S02]  /*10b50*/  @P2 SHF.R.U32.HI R3, RZ, c[0x0][0x334], R16 ;  /* 0x0000cd00ff032a19 */ /* 0x000fe40000011610 */
.L_x_932:
[----:B------:R-:W-:Y:S05]  /*10b60*/  BSYNC B0 ;  /* 0x0000000000007941 */ /* 0x000fea0003800000 */
.L_x_930:
[----:B------:R-:W-:Y:S05]  /*10b70*/  IMAD R3, R3, c[0x0][0x32c], R8 ;  /* 0x0000cb0003037a24 */ /* 0x000fea00078e0208 */
[----:B------:R-:W-:Y:S02]  /*10b80*/  IADD3 R16, R3, c[0x0][0x32c], RZ ;  /* 0x0000cb0003107a10 */ /* 0x000fe40007ffe0ff */
[----:B------:R-:W-:Y:S02]  /*10b90*/  IMNMX R0, R0, R3, !PT ;  /* 0x0000000300007217 */ /* 0x000fe40007800200 */
[----:B------:R-:W-:Y:S02]  /*10ba0*/  IMNMX R2, R2, R16, PT ;  /* 0x0000001002027217 */ /* 0x000fe40003800200 */
.L_x_929:
[----:B------:R-:W-:Y:S01]  /*10bb0*/  ISETP.NE.AND P2, PT, R14, RZ, PT ;  /* 0x000000ff0e00720c */ /* 0x000fe20003f45270 */
[----:B------:R-:W1:Y:S03]  /*10bc0*/  SHFL.IDX PT, R3, R6, 0x2, 0x1c1f ;  /* 0x005c1f0006037f89 */ /* 0x000e6600000e0000 */
        /* <DEDUP_REMOVED lines=62> */
.L_x_935:
[----:B------:R-:W-:Y:S04]  /*10fb0*/  MOV R16, c[0x0][0x32c] ;  /* 0x0000cb0000107a02 */ /* 0x000fe80000000f00 */
[----:B------:R-:W-:Y:S11]  /*10fc0*/  ISETP.NE.AND P2, PT, R16, 0x1, PT ;  /* 0x000000011000780c */ /* 0x000ff60003f45270 */
[----:B------:R-:W-:Y:S02]  /*10fd0*/  @!UPT UIADD3 URZ, URZ, URZ, URZ ;  /* 0x0000003f3f3ff290 */ /* 0x000fe4000fffe03f */
[----:B------:R-:W-:Y:S05]  /*10fe0*/  @P2 IMAD.HI.U32 R16, R3, c[0x0][0x330], RZ ;  /* 0x0000cc0003102a27 */ /* 0x000fea00078e00ff */
[----:B------:R-:W-:Y:S02]  /*10ff0*/  @P2 SHF.R.U32.HI R3, RZ, c[0x0][0x334], R16 ;  /* 0x0000cd00ff032a19 */ /* 0x000fe40000011610 */
.L_x_936:
[----:B------:R-:W-:Y:S05]  /*11000*/  BSYNC B0 ;  /* 0x0000000000007941 */ /* 0x000fea0003800000 */
.L_x_934:
[----:B------:R-:W-:Y:S05]  /*11010*/  IMAD R3, R3, c[0x0][0x32c], R8 ;  /* 0x0000cb0003037a24 */ /* 0x000fea00078e0208 */
[----:B------:R-:W-:Y:S02]  /*11020*/  IADD3 R16, R3, c[0x0][0x32c], RZ ;  /* 0x0000cb0003107a10 */ /* 0x000fe40007ffe0ff */
[----:B------:R-:W-:Y:S02]  /*11030*/  IMNMX R0, R0, R3, !PT ;  /* 0x0000000300007217 */ /* 0x000fe40007800200 */
[----:B------:R-:W-:Y:S02]  /*11040*/  IMNMX R2, R2, R16, PT ;  /* 0x0000001002027217 */ /* 0x000fe40003800200 */
.L_x_933:
        /* <DEDUP_REMOVED lines=64> */
.L_x_939:
[----:B------:R-:W-:Y:S04]  /*11450*/  MOV R5, c[0x0][0x32c] ;  /* 0x0000cb0000057a02 */ /* 0x000fe80000000f00 */
[----:B------:R-:W-:Y:S11]  /*11460*/  ISETP.NE.AND P2, PT, R5, 0x1, PT ;  /* 0x000000010500780c */ /* 0x000ff60003f45270 */
[----:B------:R-:W-:Y:S02]  /*11470*/  @!UPT UIADD3 URZ, URZ, URZ, URZ ;  /* 0x0000003f3f3ff290 */ /* 0x000fe4000fffe03f */
[----:B------:R-:W-:Y:S05]  /*11480*/  @P2 IMAD.HI.U32 R5, R3, c[0x0][0x330], RZ ;  /* 0x0000cc0003052a27 */ /* 0x000fea00078e00ff */
[----:B------:R-:W-:Y:S02]  /*11490*/  @P2 SHF.R.U32.HI R3, RZ, c[0x0][0x334], R5 ;  /* 0x0000cd00ff032a19 */ /* 0x000fe40000011605 */
.L_x_940:
[----:B------:R-:W-:Y:S05]  /*114a0*/  BSYNC B0 ;  /* 0x0000000000007941 */ /* 0x000fea0003800000 */
.L_x_938:
[----:B------:R-:W-:Y:S05]  /*114b0*/  IMAD R8, R3, c[0x0][0x32c], R8 ;  /* 0x0000cb0003087a24 */ /* 0x000fea00078e0208 */
[----:B------:R-:W-:Y:S02]  /*114c0*/  IADD3 R3, R8, c[0x0][0x32c], RZ ;  /* 0x0000cb0008037a10 */ /* 0x000fe40007ffe0ff */
[----:B------:R-:W-:Y:S02]  /*114d0*/  IMNMX R0, R0, R8, !PT ;  /* 0x0000000800007217 */ /* 0x000fe40007800200 */
[----:B------:R-:W-:Y:S02]  /*114e0*/  IMNMX R2, R2, R3, PT ;  /* 0x0000000302027217 */ /* 0x000fe40003800200 */
.L_x_937:
[----:B------:R-:W-:Y:S01]  /*114f0*/  ISETP.NE.AND P2, PT, R15, RZ, PT ;  /* 0x000000ff0f00720c */ /* 0x000fe20003f45270 */
[----:B------:R-:W-:Y:S01]  /*11500*/  LDSM.16.MT88.4 R36, [R226+0x2080] ;  /* 0x00208000e224783b */ /* 0x000fe20000004200 */
[----:B------:R-:W-:Y:S02]  /*11510*/  FMNMX.FTZ R137, R18, R132, !PT ;  /* 0x0000008412897209 */ /* 0x000fe40007810000 */
[----:B------:R-:W-:Y:S02]  /*11520*/  ISETP.GT.AND P2, PT, R0, RZ, !P2 ;  /* 0x000000ff0000720c */ /* 0x000fe40005744270 */
        /* <DEDUP_REMOVED lines=17> */
[----:B------:R-:W-:Y:S02]  /*11640*/  FMNMX.FTZ R3, R21, R3, !PT ;  /* 0x0000000315037209 */ /* 0x000fe40007810000 */
[----:B------:R-:W-:Y:S02]  /*11650*/  FSEL R13, R215, -INF , !P2 ;  /* 0xff800000d70d7808 */ /* 0x000fe40005000000 */
[----:B------:R-:W-:Y:S02]  /*11660*/  ISETP.NE.AND P2, PT, R12, RZ, PT ;  /* 0x000000ff0c00720c */ /* 0x000fe40003f45270 */
[----:B------:R-:W-:Y:S02]  /*11670*/  FMNMX.FTZ R137, R218, R137, !PT ;  /* 0x00000089da897209 */ /* 0x000fe40007810000 */
[----:B------:R-:W-:Y:S02]  /*11680*/  FMNMX.FTZ R3, R22, R3, !PT ;  /* 0x0000000316037209 */ /* 0x000fe40007810000 */
[----:B------:R-:W-:Y:S02]  /*11690*/  ISETP.GT.AND P2, PT, R0, 0x9, !P2 ;  /* 0x000000090000780c */ /* 0x000fe40005744270 */
        /* <DEDUP_REMOVED lines=9> */
[----:B------:R-:W-:Y:S01]  /*11730*/  ISETP.GT.AND P2, PT, R0, 0x10, !P2 ;  /* 0x000000100000780c */ /* 0x000fe20005744270 */
[----:B------:R-:W1:Y:S01]  /*11740*/  SHFL.BFLY PT, R6, R137, 0x2, 0x1f ;  /* 0x0c401f0089067f89 */ /* 0x000e6200000e0000 */
        /* <DEDUP_REMOVED lines=14> */
[----:B-1----:R-:W-:Y:S02]  /*11830*/  FMNMX.FTZ R137, R137, R6, !PT ;  /* 0x0000000689897209 */ /* 0x002fe40007810000 */
[----:B------:R-:W-:Y:S01]  /*11840*/  ISETP.LT.OR P2, PT, R2, 0x19, P2 ;  /* 0x000000190200780c */ /* 0x000fe20001741670 */
[----:B------:R-:W1:Y:S01]  /*11850*/  SHFL.BFLY PT, R6, R3, 0x2, 0x1f ;  /* 0x0c401f0003067f89 */ /* 0x000e6200000e0000 */
[----:B------:R-:W-:Y:S02]  /*11860*/  ISETP.GT.AND P1, PT, R0, 0x20, !P1 ;  /* 0x000000200000780c */ /* 0x000fe40004f24270 */
[----:B------:R-:W-:Y:S02]  /*11870*/  FSEL R211, R200, -INF , !P2 ;  /* 0xff800000c8d37808 */ /* 0x000fe40005000000 */
[----:B------:R-:W-:Y:S02]  /*11880*/  ISETP.NE.AND P2, PT, R4, RZ, PT ;  /* 0x000000ff0400720c */ /* 0x000fe40003f45270 */
[----:B------:R-:W-:Y:S01]  /*11890*/  FMNMX.FTZ R4, R16, R138, !PT ;  /* 0x0000008a10047209 */ /* 0x000fe20007810000 */
[----:B------:R-:W2:Y:S01]  /*118a0*/  SHFL.BFLY PT, R8, R137, 0x1, 0x1f ;  /* 0x0c201f0089087f89 */ /* 0x000ea200000e0000 */
[----:B------:R-:W-:Y:S02]  /*118b0*/  ISETP.GT.AND P2, PT, R0, 0x19, !P2 ;  /* 0x000000190000780c */ /* 0x000fe40005744270 */
[----:B------:R-:W-:Y:S02]  /*118c0*/  FMNMX.FTZ R4, R20, R4, !PT ;  /* 0x0000000414047209 */ /* 0x000fe40007810000 */
[----:B------:R-:W-:Y:S02]  /*118d0*/  ISETP.LT.OR P2, PT, R2, 0x1a, P2 ;  /* 0x0000001a0200780c */ /* 0x000fe40001741670 */
[----:B------:R-:W-:Y:S02]  /*118e0*/  FMNMX.FTZ R4, R19, R4, !PT ;  /* 0x0000000413047209 */ /* 0x000fe40007810000 */
[----:B------:R-:W-:Y:S02]  /*118f0*/  FSEL R200, R212, -INF , !P2 ;  /* 0xff800000d4c87808 */ /* 0x000fe40005000000 */
[----:B------:R-:W-:Y:S02]  /*11900*/  FMNMX.FTZ R4, R26, R4, !PT ;  /* 0x000000041a047209 */ /* 0x000fe40007810000 */
[----:B------:R-:W-:Y:S02]  /*11910*/  ISETP.LT.OR P1, PT, R2, 0x21, P1 ;  /* 0x000000210200780c */ /* 0x000fe40000f21670 */
[----:B------:R-:W-:Y:S02]  /*11920*/  FMNMX.FTZ R4, R204, R4, !PT ;  /* 0x00000004cc047209 */ /* 0x000fe40007810000 */
[----:B-1----:R-:W-:Y:S02]  /*11930*/  FMNMX.FTZ R3, R3, R6, !PT ;  /* 0x0000000603037209 */ /* 0x002fe40007810000 */
[----:B------:R-:W-:Y:S02]  /*11940*/  FMNMX.FTZ R4, R201, R4, !PT ;  /* 0x00000004c9047209 */ /* 0x000fe40007810000 */
[----:B------:R-:W-:Y:S01]  /*11950*/  FMNMX.FTZ R6, R5, R139, !PT ;  /* 0x0000008b05067209 */ /* 0x000fe20007810000 */
[----:B------:R-:W1:Y:S01]  /*11960*/  SHFL.BFLY PT, R136, R3, 0x1, 0x1f ;  /* 0x0c201f0003887f89 */ /* 0x000e6200000e0000 */
[----:B------:R-:W-:Y:S02]  /*11970*/  FMNMX.FTZ R4, R209, R4, !PT ;  /* 0x00000004d1047209 */ /* 0x000fe40007810000 */
[----:B------:R-:W-:Y:S02]  /*11980*/  FMNMX.FTZ R6, R7, R6, !PT ;  /* 0x0000000607067209 */ /* 0x000fe40007810000 */
[----:B------:R-:W-:Y:S02]  /*11990*/  FMNMX.FTZ R4, R210, R4, !PT ;  /* 0x00000004d2047209 */ /* 0x000fe40007810000 */
[----:B------:R-:W-:Y:S02]  /*119a0*/  FMNMX.FTZ R6, R13, R6, !PT ;  /* 0x000000060d067209 */ /* 0x000fe40007810000 */
[----:B------:R-:W-:Y:S02]  /*119b0*/  FMNMX.FTZ R4, R219, R4, !PT ;  /* 0x00000004db047209 */ /* 0x000fe40007810000 */
[----:B--2---:R-:W-:Y:S02]  /*119c0*/  FMNMX.FTZ R137, R137, R8, !PT ;  /* 0x0000000889897209 */ /* 0x004fe40007810000 */
[----:B------:R-:W-:Y:S02]  /*119d0*/  FMNMX.FTZ R4, R223, R4, !PT ;  /* 0x00000004df047209 */ /* 0x000fe40007810000 */
[----:B------:R-:W-:Y:S01]  /*119e0*/  ISETP.GT.AND P6, PT, R0, 0x21, !P6 ;  /* 0x000000210000780c */ /* 0x000fe200077c4270 */
[----:B------:R-:W-:Y:S01]  /*119f0*/  FMUL.FTZ R141, R137, c[0x0][0x2d0] ;  /* 0x0000b400898d7a20 */ /* 0x000fe20000410000 */
[----:B------:R-:W-:Y:S02]  /*11a00*/  FMNMX.FTZ R4, R246, R4, !PT ;  /* 0x00000004f6047209 */ /* 0x000fe40007810000 */
[----:B------:R-:W-:Y:S02]  /*11a10*/  FSEL R214, R42, -INF , !P1 ;  /* 0xff8000002ad67808 */ /* 0x000fe40004800000 */
[----:B------:R-:W-:Y:S02]  /*11a20*/  FMNMX.FTZ R4, R220, R4, !PT ;  /* 0x00000004dc047209 */ /* 0x000fe40007810000 */
[----:B------:R-:W-:Y:S02]  /*11a30*/  ISETP.GT.AND P5, PT, R0, 0x28, !P5 ;  /* 0x000000280000780c */ /* 0x000fe40006fa4270 */
[----:B-1----:R-:W-:Y:S01]  /*11a40*/  FMNMX.FTZ R136, R3, R136, !PT ;  /* 0x0000008803887209 */ /* 0x002fe20007810000 */
[----:B------:R-:W1:Y:S01]  /*11a50*/  SHFL.BFLY PT, R8, R4, 0x2, 0x1f ;  /* 0x0c401f0004087f89 */ /* 0x000e6200000e0000 */
[----:B------:R-:W-:Y:S02]  /*11a60*/  FMNMX.FTZ R3, R12, R6, !PT ;  /* 0x000000060c037209 */ /* 0x000fe40007810000 */
[----:B------:R-:W-:Y:S01]  /*11a70*/  ISETP.GT.AND P0, PT, R0, 0x29, !P0 ;  /* 0x000000290000780c */ /* 0x000fe20004704270 */
[----:B------:R-:W-:Y:S01]  /*11a80*/  FMUL.FTZ R142, R136, c[0x0][0x2d0] ;  /* 0x0000b400888e7a20 */ /* 0x000fe20000410000 */
[----:B------:R-:W-:Y:S02]  /*11a90*/  FMNMX.FTZ R3, R208, R3, !PT ;  /* 0x00000003d0037209 */ /* 0x000fe40007810000 */
[C---:B------:R-:W-:Y:S02]  /*11aa0*/  ISETP.LT.OR P6, PT, R2.reuse, 0x22, P6 ;  /* 0x000000220200780c */ /* 0x040fe400037c1670 */
[----:B------:R-:W-:Y:S02]  /*11ab0*/  FMNMX.FTZ R3, R207, R3, !PT ;  /* 0x00000003cf037209 */ /* 0x000fe40007810000 */
[----:B------:R-:W-:Y:S02]  /*11ac0*/  FSEL R212, R43, -INF , !P6 ;  /* 0xff8000002bd47808 */ /* 0x000fe40007000000 */
[----:B------:R-:W-:Y:S02]  /*11ad0*/  FMNMX.FTZ R3, R211, R3, !PT ;  /* 0x00000003d3037209 */ /* 0x000fe40007810000 */
[----:B------:R-:W-:Y:S02]  /*11ae0*/  ISETP.LT.OR P5, PT, R2, 0x29, P5 ;  /* 0x000000290200780c */ /* 0x000fe40002fa1670 */
[----:B------:R-:W-:Y:S02]  /*11af0*/  FMNMX.FTZ R0, R200, R3, !PT ;  /* 0x00000003c8007209 */ /* 0x000fe40007810000 */
[----:B------:R-:W-:Y:S02]  /*11b00*/  FSETP.NEU.FTZ.AND P1, PT, R136, -INF , PT ;  /* 0xff8000008800780b */ /* 0x000fe40003f3d000 */
[----:B------:R-:W-:Y:S02]  /*11b10*/  FMNMX.FTZ R0, R214, R0, !PT ;  /* 0x00000000d6007209 */ /* 0x000fe40007810000 */
[----:B------:R-:W-:Y:S02]  /*11b20*/  FSEL R213, R46, -INF , !P5 ;  /* 0xff8000002ed57808 */ /* 0x000fe40006800000 */
[----:B-1----:R-:W-:Y:S02]  /*11b30*/  FMNMX.FTZ R4, R4, R8, !PT ;  /* 0x0000000804047209 */ /* 0x002fe40007810000 */
[----:B------:R-:W-:Y:S02]  /*11b40*/  FMNMX.FTZ R0, R212, R0, !PT ;  /* 0x00000000d4007209 */ /* 0x000fe40007810000 */
[----:B------:R-:W-:Y:S01]  /*11b50*/  ISETP.LT.OR P0, PT, R2, 0x2a, P0 ;  /* 0x0000002a0200780c */ /* 0x000fe20000701670 */
[----:B------:R-:W1:Y:S01]  /*11b60*/  SHFL.BFLY PT, R135, R4, 0x1, 0x1f ;  /* 0x0c201f0004877f89 */ /* 0x000e6200000e0000 */
        /* <DEDUP_REMOVED lines=14> */
[----:B------:R-:W-:Y:S01]  /*11c50*/  MUFU.EX2 R215, R21 ;  /* 0x0000001500d77308 */ /* 0x000fe20000000800 */
[--C-:B------:R-:W-:Y:S02]  /*11c60*/  FFMA.FTZ R24, R24, c[0x0][0x2d0], -R141.reuse ;  /* 0x0000b40018187a23 */ /* 0x100fe4000001088d */
[----:B------:R-:W-:Y:S01]  /*11c70*/  FFMA.FTZ R23, R23, c[0x0][0x2d0], -R141 ;  /* 0x0000b40017177a23 */ /* 0x000fe2000001088d */
[----:B-1----:R-:W-:Y:S04]  /*11c80*/  FMNMX.FTZ R135, R4, R135, !PT ;  /* 0x0000008704877209 */ /* 0x002fe80007810000 */
[C---:B------:R-:W-:Y:S01]  /*11c90*/  FSETP.NEU.FTZ.AND P0, PT, R135.reuse, -INF , PT ;  /* 0xff8000008700780b */ /* 0x040fe20003f1d000 */
[----:B------:R-:W-:Y:S01]  /*11ca0*/  FMUL.FTZ R143, R135, c[0x0][0x2d0] ;  /* 0x0000b400878f7a20 */ /* 0x000fe20000410000 */
[----:B------:R-:W-:Y:S04]  /*11cb0*/  MUFU.EX2 R221, R18 ;  /* 0x0000001200dd7308 */ /* 0x000fe80000000800 */
[----:B------:R-:W-:Y:S02]  /*11cc0*/  FSEL R143, R143, RZ, P0 ;  /* 0x000000ff8f8f7208 */ /* 0x000fe40000000000 */
[----:B--2---:R-:W-:Y:S03]  /*11cd0*/  FMNMX.FTZ R3, R0, R2, !PT ;  /* 0x0000000200037209 */ /* 0x004fe60007810000 */
[--C-:B------:R-:W-:Y:S01]  /*11ce0*/  FFMA.FTZ R2, R26, c[0x0][0x2d0], -R143.reuse ;  /* 0x0000b4001a027a23 */ /* 0x100fe2000001088f */
[----:B------:R-:W-:Y:S01]  /*11cf0*/  FSEL R0, R137, RZ, P2 ;  /* 0x000000ff89007208 */ /* 0x000fe20001000000 */
[--C-:B------:R-:W-:Y:S01]  /*11d00*/  FFMA.FTZ R20, R20, c[0x0][0x2d0], -R143.reuse ;  /* 0x0000b40014147a23 */ /* 0x100fe2000001088f */
[----:B------:R-:W-:Y:S01]  /*11d10*/  MUFU.EX2 R28, R25 ;  /* 0x00000019001c7308 */ /* 0x000fe20000000800 */
[----:B------:R-:W1:Y:S01]  /*11d20*/  SHFL.BFLY PT, R4, R3, 0x1, 0x1f ;  /* 0x0c201f0003047f89 */ /* 0x000e6200000e0000 */
[--C-:B------:R-:W-:Y:S02]  /*11d30*/  FFMA.FTZ R16, R16, c[0x0][0x2d0], -R143.reuse ;  /* 0x0000b40010107a23 */ /* 0x100fe4000001088f */
[----:B------:R-:W-:Y:S02]  /*11d40*/  FADD.FTZ R0, -R0, R132 ;  /* 0x0000008400007221 */ /* 0x000fe40000010100 */
[----:B------:R-:W-:Y:S02]  /*11d50*/  FFMA.FTZ R19, R19, c[0x0][0x2d0], -R143 ;  /* 0x0000b40013137a23 */ /* 0x000fe4000001088f */
[----:B------:R-:W-:Y:S02]  /*11d60*/  FMUL.FTZ R0, R0, c[0x0][0x2d0] ;  /* 0x0000b40000007a20 */ /* 0x000fe40000410000 */
[----:B------:R2:W-:Y:S10]  /*11d70*/  MUFU.EX2 R50, R2 ;  /* 0x0000000200327308 */ /* 0x0005f40000000800 */
[----:B------:R3:W4:Y:S01]  /*11d80*/  MUFU.EX2 R133, R0 ;  /* 0x0000000000857308 */ /* 0x0007220000000800 */
[----:B-1----:R-:W-:Y:S09]  /*11d90*/  FMNMX.FTZ R3, R3, R4, !PT ;  /* 0x0000000403037209 */ /* 0x002ff20007810000 */
[----:B------:R-:W-:Y:S01]  /*11da0*/  MUFU.EX2 R6, R20 ;  /* 0x0000001400067308 */ /* 0x000fe20000000800 */
[----:B--2---:R-:W-:Y:S05]  /*11db0*/  FSEL R2, R136, RZ, P1 ;  /* 0x000000ff88027208 */ /* 0x004fea0000800000 */
[----:B------:R-:W-:Y:S04]  /*11dc0*/  FADD.FTZ R2, -R2, R134 ;  /* 0x0000008602027221 */ /* 0x000fe80000010100 */
[----:B------:R-:W1:Y:S01]  /*11dd0*/  MUFU.EX2 R250, R24 ;  /* 0x0000001800fa7308 */ /* 0x000e620000000800 */
[----:B------:R-:W-:Y:S02]  /*11de0*/  FMUL.FTZ R134, R3, c[0x0][0x2d0] ;  /* 0x0000b40003867a20 */ /* 0x000fe40000410000 */
[----:B------:R-:W-:Y:S01]  /*11df0*/  FMUL.FTZ R2, R2, c[0x0][0x2d0] ;  /* 0x0000b40002027a20 */ /* 0x000fe20000410000 */
[----:B---3--:R-:W-:Y:S01]  /*11e00*/  FSEL R0, R135, RZ, P0 ;  /* 0x000000ff87007208 */ /* 0x008fe20000000000 */
[----:B----4-:R-:W-:Y:S01]  /*11e10*/  FMUL.FTZ R32, R133, R172 ;  /* 0x000000ac85207220 */ /* 0x010fe20000410000 */
[----:B------:R-:W-:Y:S01]  /*11e20*/  FSETP.NEU.FTZ.AND P0, PT, R3, -INF , PT ;  /* 0xff8000000300780b */ /* 0x000fe20003f1d000 */
[C---:B------:R-:W-:Y:S02]  /*11e30*/  FMUL.FTZ R33, R133.reuse, R173 ;  /* 0x000000ad85217220 */ /* 0x040fe40000410000 */
[----:B------:R-:W-:Y:S01]  /*11e40*/  FADD.FTZ R0, -R0, R138 ;  /* 0x0000008a00007221 */ /* 0x000fe20000010100 */
[----:B------:R-:W2:Y:S01]  /*11e50*/  MUFU.EX2 R132, R2 ;  /* 0x0000000200847308 */ /* 0x000ea20000000800 */
[----:B------:R-:W-:Y:S01]  /*11e60*/  FSEL R134, R134, RZ, P0 ;  /* 0x000000ff86867208 */ /* 0x000fe20000000000 */
[----:B------:R-:W-:Y:S01]  /*11e70*/  FMUL.FTZ R52, R133, R52 ;  /* 0x0000003485347220 */ /* 0x000fe20000410000 */
[----:B------:R-:W-:Y:S01]  /*11e80*/  MOV R138, R28 ;  /* 0x0000001c008a7202 */ /* 0x000fe20000000f00 */
[----:B------:R-:W-:Y:S02]  /*11e90*/  FMUL.FTZ R0, R0, c[0x0][0x2d0] ;  /* 0x0000b40000007a20 */ /* 0x000fe40000410000 */
[--C-:B------:R-:W-:Y:S02]  /*11ea0*/  FFMA.FTZ R4, R12, c[0x0][0x2d0], -R134.reuse ;  /* 0x0000b4000c047a23 */ /* 0x100fe40000010886 */
[--C-:B------:R-:W-:Y:S02]  /*11eb0*/  FFMA.FTZ R5, R5, c[0x0][0x2d0], -R134.reuse ;  /* 0x0000b40005057a23 */ /* 0x100fe40000010886 */
[----:B------:R3:W4:Y:S01]  /*11ec0*/  MUFU.EX2 R2, R0 ;  /* 0x0000000000027308 */ /* 0x0007220000000800 */
[C---:B------:R-:W-:Y:S02]  /*11ed0*/  FMUL.FTZ R53, R133.reuse, R53 ;  /* 0x0000003585357220 */ /* 0x040fe40000410000 */
[C---:B------:R-:W-:Y:S01]  /*11ee0*/  FMUL.FTZ R64, R133.reuse, R64 ;  /* 0x0000004085407220 */ /* 0x040fe20000410000 */
[----:B-1----:R-:W-:Y:S01]  /*11ef0*/  F2FP.BF16.PACK_AB R194, R250, R138 ;  /* 0x0000008afac2723e */ /* 0x002fe200000010ff */
[C---:B------:R-:W-:Y:S01]  /*11f00*/  FMUL.FTZ R65, R133.reuse, R65 ;  /* 0x0000004185417220 */ /* 0x040fe20000410000 */
[----:B------:R-:W-:Y:S01]  /*11f10*/  MOV R173, R250 ;  /* 0x000000fa00ad7202 */ /* 0x000fe20000000f00 */
[C---:B------:R-:W-:Y:S02]  /*11f20*/  FMUL.FTZ R68, R133.reuse, R68 ;  /* 0x0000004485447220 */ /* 0x040fe40000410000 */
[C---:B------:R-:W-:Y:S01]  /*11f30*/  FMUL.FTZ R69, R133.reuse, R69 ;  /* 0x0000004585457220 */ /* 0x040fe20000410000 */
[----:B------:R-:W1:Y:S01]  /*11f40*/  MUFU.EX2 R29, R23 ;  /* 0x00000017001d7308 */ /* 0x000e620000000800 */
[C---:B------:R-:W-:Y:S02]  /*11f50*/  FMUL.FTZ R80, R133.reuse, R80 ;  /* 0x0000005085507220 */ /* 0x040fe40000410000 */
[----:B------:R-:W-:Y:S02]  /*11f60*/  FMUL.FTZ R81, R133, R81 ;  /* 0x0000005185517220 */ /* 0x000fe40000410000 */
[C---:B--2---:R-:W-:Y:S02]  /*11f70*/  FMUL.FTZ R35, R132.reuse, R175 ;  /* 0x000000af84237220 */ /* 0x044fe40000410000 */
[C---:B------:R-:W-:Y:S01]  /*11f80*/  FMUL.FTZ R34, R132.reuse, R174 ;  /* 0x000000ae84227220 */ /* 0x040fe20000410000 */
[----:B------:R-:W-:Y:S01]  /*11f90*/  MOV R174, R251 ;  /* 0x000000fb00ae7202 */ /* 0x000fe20000000f00 */
[C---:B------:R-:W-:Y:S01]  /*11fa0*/  FMUL.FTZ R54, R132.reuse, R54 ;  /* 0x0000003684367220 */ /* 0x040fe20000410000 */
[----:B------:R2:W-:Y:S01]  /*11fb0*/  MUFU.EX2 R49, R4 ;  /* 0x0000000400317308 */ /* 0x0005e20000000800 */
[C---:B------:R-:W-:Y:S02]  /*11fc0*/  FMUL.FTZ R55, R132.reuse, R55 ;  /* 0x0000003784377220 */ /* 0x040fe40000410000 */
[----:B------:R-:W-:Y:S02]  /*11fd0*/  FMUL.FTZ R66, R132, R66 ;  /* 0x0000004284427220 */ /* 0x000fe40000410000 */
[--C-:B---3--:R-:W-:Y:S02]  /*11fe0*/  FFMA.FTZ R0, R7, c[0x0][0x2d0], -R134.reuse ;  /* 0x0000b40007007a23 */ /* 0x108fe40000010886 */
[----:B----4-:R-:W-:Y:S01]  /*11ff0*/  FMUL.FTZ R28, R2, R168 ;  /* 0x000000a8021c7220 */ /* 0x010fe20000410000 */
[----:B------:R-:W-:Y:S01]  /*12000*/  MOV R168, R138 ;  /* 0x0000008a00a87202 */ /* 0x000fe20000000f00 */
[----:B------:R-:W-:Y:S01]  /*12010*/  FFMA.FTZ R138, R196, c[0x0][0x2d0], -R141 ;  /* 0x0000b400c48a7a23 */ /* 0x000fe2000001088d */
[----:B------:R3:W-:Y:S01]  /*12020*/  MUFU.EX2 R252, R0 ;  /* 0x0000000000fc7308 */ /* 0x0007e20000000800 */
[C---:B------:R-:W-:Y:S02]  /*12030*/  FMUL.FTZ R40, R2.reuse, R180 ;  /* 0x000000b402287220 */ /* 0x040fe40000410000 */
[C---:B------:R-:W-:Y:S01]  /*12040*/  FMUL.FTZ R44, R2.reuse, R184 ;  /* 0x000000b8022c7220 */ /* 0x040fe20000410000 */
[----:B-1----:R-:W-:Y:S01]  /*12050*/  MOV R46, R29 ;  /* 0x0000001d002e7202 */ /* 0x002fe20000000f00 */
[----:B------:R-:W-:Y:S02]  /*12060*/  FMUL.FTZ R29, R2, R169 ;  /* 0x000000a9021d7220 */ /* 0x000fe40000410000 */
[----:B------:R-:W-:Y:S01]  /*12070*/  FMUL.FTZ R7, R132, R147 ;  /* 0x0000009384077220 */ /* 0x000fe20000410000 */
[----:B------:R-:W-:Y:S01]  /*12080*/  F2FP.BF16.PACK_AB R192, R46, R221 ;  /* 0x000000dd2ec0723e */ /* 0x000fe200000010ff */
[C---:B------:R-:W-:Y:S01]  /*12090*/  FMUL.FTZ R8, R2.reuse, R148 ;  /* 0x0000009402087220 */ /* 0x040fe20000410000 */
[----:B------:R-:W1:Y:S01]  /*120a0*/  MUFU.EX2 R47, R16 ;  /* 0x00000010002f7308 */ /* 0x000e620000000800 */
[C---:B------:R-:W-:Y:S02]  /*120b0*/  FMUL.FTZ R9, R2.reuse, R149 ;  /* 0x0000009502097220 */ /* 0x040fe40000410000 */
[C---:B------:R-:W-:Y:S02]  /*120c0*/  FMUL.FTZ R12, R2.reuse, R152 ;  /* 0x00000098020c7220 */ /* 0x040fe40000410000 */
[----:B--2---:R-:W-:Y:S02]  /*120d0*/  FMUL.FTZ R4, R133, R144 ;  /* 0x0000009085047220 */ /* 0x004fe40000410000 */
[C---:B------:R-:W-:Y:S02]  /*120e0*/  FMUL.FTZ R24, R2.reuse, R164 ;  /* 0x000000a402187220 */ /* 0x040fe40000410000 */
[C---:B------:R-:W-:Y:S01]  /*120f0*/  FMUL.FTZ R25, R2.reuse, R165 ;  /* 0x000000a502197220 */ /* 0x040fe20000410000 */
[----:B------:R-:W2:Y:S01]  /*12100*/  MUFU.EX2 R48, R19 ;  /* 0x0000001300307308 */ /* 0x000ea20000000800 */
[C---:B------:R-:W-:Y:S02]  /*12110*/  FMUL.FTZ R41, R2.reuse, R181 ;  /* 0x000000b502297220 */ /* 0x040fe40000410000 */
[C---:B------:R-:W-:Y:S02]  /*12120*/  FMUL.FTZ R45, R2.reuse, R185 ;  /* 0x000000b9022d7220 */ /* 0x040fe40000410000 */
[----:B---3--:R-:W-:Y:S02]  /*12130*/  FFMA.FTZ R0, R13, c[0x0][0x2d0], -R134 ;  /* 0x0000b4000d007a23 */ /* 0x008fe40000010886 */
[C---:B------:R-:W-:Y:S02]  /*12140*/  FMUL.FTZ R13, R2.reuse, R153 ;  /* 0x00000099020d7220 */ /* 0x040fe40000410000 */
[C---:B------:R-:W-:Y:S01]  /*12150*/  FMUL.FTZ R56, R2.reuse, R56 ;  /* 0x0000003802387220 */ /* 0x040fe20000410000 */
[----:B------:R3:W4:Y:S01]  /*12160*/  MUFU.EX2 R18, R0 ;  /* 0x0000000000127308 */ /* 0x0007220000000800 */
[C---:B------:R-:W-:Y:S02]  /*12170*/  FMUL.FTZ R57, R2.reuse, R57 ;  /* 0x0000003902397220 */ /* 0x040fe40000410000 */
[C---:B------:R-:W-:Y:S01]  /*12180*/  FMUL.FTZ R60, R2.reuse, R60 ;  /* 0x0000003c023c7220 */ /* 0x040fe20000410000 */
[----:B-1----:R-:W-:Y:S01]  /*12190*/  MOV R180, R47 ;  /* 0x0000002f00b47202 */ /* 0x002fe20000000f00 */
[----:B------:R-:W-:Y:S02]  /*121a0*/  FMUL.FTZ R16, R133, R156 ;  /* 0x0000009c85107220 */ /* 0x000fe40000410000 */
[----:B------:R-:W-:Y:S02]  /*121b0*/  FMUL.FTZ R61, R2, R61 ;  /* 0x0000003d023d7220 */ /* 0x000fe40000410000 */
[C---:B------:R-:W-:Y:S01]  /*121c0*/  FMUL.FTZ R67, R132.reuse, R67 ;  /* 0x0000004384437220 */ /* 0x040fe20000410000 */
[----:B------:R-:W1:Y:S01]  /*121d0*/  MUFU.EX2 R51, R5 ;  /* 0x0000000500337308 */ /* 0x000e620000000800 */
[C---:B------:R-:W-:Y:S02]  /*121e0*/  FMUL.FTZ R70, R132.reuse, R70 ;  /* 0x0000004684467220 */ /* 0x040fe40000410000 */
[C---:B------:R-:W-:Y:S01]  /*121f0*/  FMUL.FTZ R71, R132.reuse, R71 ;  /* 0x0000004784477220 */ /* 0x040fe20000410000 */
[----:B--2---:R-:W-:Y:S01]  /*12200*/  MOV R175, R48 ;  /* 0x0000003000af7202 */ /* 0x004fe20000000f00 */
[----:B------:R-:W-:Y:S02]  /*12210*/  FMUL.FTZ R19, R132, R159 ;  /* 0x0000009f84137220 */ /* 0x000fe40000410000 */
[C---:B------:R-:W-:Y:S02]  /*12220*/  FMUL.FTZ R72, R2.reuse, R72 ;  /* 0x0000004802487220 */ /* 0x040fe40000410000 */
[C---:B------:R-:W-:Y:S01]  /*12230*/  FMUL.FTZ R73, R2.reuse, R73 ;  /* 0x0000004902497220 */ /* 0x040fe20000410000 */
[----:B------:R-:W2:Y:S01]  /*12240*/  MUFU.EX2 R244, R17 ;  /* 0x0000001100f47308 */ /* 0x000ea20000000800 */
[C---:B------:R-:W-:Y:S02]  /*12250*/  FMUL.FTZ R76, R2.reuse, R76 ;  /* 0x0000004c024c7220 */ /* 0x040fe40000410000 */
[----:B------:R-:W-:Y:S01]  /*12260*/  FMUL.FTZ R77, R2, R77 ;  /* 0x0000004d024d7220 */ /* 0x000fe20000410000 */
[----:B---3--:R-:W-:Y:S01]  /*12270*/  FSEL R0, R3, RZ, P0 ;  /* 0x000000ff03007208 */ /* 0x008fe20000000000 */
[C---:B------:R-:W-:Y:S01]  /*12280*/  FMUL.FTZ R82, R132.reuse, R82 ;  /* 0x0000005284527220 */ /* 0x040fe20000410000 */
[----:B----4-:R-:W-:Y:S01]  /*12290*/  F2FP.BF16.PACK_AB R147, R49, R18 ;  /* 0x000000123193723e */ /* 0x010fe200000010ff */
[----:B------:R-:W-:Y:S01]  /*122a0*/  FMUL.FTZ R83, R132, R83 ;  /* 0x0000005384537220 */ /* 0x000fe20000410000 */
[----:B------:R-:W-:Y:S01]  /*122b0*/  ISETP.GT.AND P0, PT, R242, UR8, PT ;  /* 0x00000008f2007c0c */ /* 0x000fe2000bf04270 */
[----:B------:R-:W-:Y:S01]  /*122c0*/  FADD.FTZ R0, -R0, R139 ;  /* 0x0000008b00007221 */ /* 0x000fe20000010100 */
[----:B------:R-:W-:Y:S01]  /*122d0*/  MOV R139, R6 ;  /* 0x00000006008b7202 */ /* 0x000fe20000000f00 */
[----:B------:R-:W-:Y:S01]  /*122e0*/  FMUL.FTZ R6, R132, R146 ;  /* 0x0000009284067220 */ /* 0x000fe20000410000 */
[----:B------:R-:W-:Y:S01]  /*122f0*/  F2FP.BF16.PACK_AB R146, R50, R48 ;  /* 0x000000303292723e */ /* 0x000fe200000010ff */
[----:B------:R-:W-:Y:S01]  /*12300*/  FMUL.FTZ R0, R0, c[0x0][0x2d0] ;  /* 0x0000b40000007a20 */ /* 0x000fe20000410000 */
[----:B------:R-:W-:Y:S01]  /*12310*/  F2FP.BF16.PACK_AB R144, R139, R47 ;  /* 0x0000002f8b90723e */ /* 0x000fe200000010ff */
[C---:B------:R-:W-:Y:S01]  /*12320*/  FMUL.FTZ R48, R133.reuse, R188 ;  /* 0x000000bc85307220 */ /* 0x040fe20000410000 */
[----:B------:R-:W-:Y:S01]  /*12330*/  MOV R169, R139 ;  /* 0x0000008b00a97202 */ /* 0x000fe20000000f00 */
[----:B------:R3:W4:Y:S01]  /*12340*/  MUFU.EX2 R17, R22 ;  /* 0x0000001600117308 */ /* 0x0007220000000800 */
[----:B------:R-:W-:Y:S01]  /*12350*/  MOV R188, R49 ;  /* 0x0000003100bc7202 */ /* 0x000fe20000000f00 */
[C---:B------:R-:W-:Y:S01]  /*12360*/  FMUL.FTZ R49, R133.reuse, R189 ;  /* 0x000000bd85317220 */ /* 0x040fe20000410000 */
[----:B-1----:R-:W-:Y:S01]  /*12370*/  MOV R172, R51 ;  /* 0x0000003300ac7202 */ /* 0x002fe20000000f00 */
[----:B------:R-:W-:Y:S01]  /*12380*/  FMUL.FTZ R5, R133, R145 ;  /* 0x0000009185057220 */ /* 0x000fe20000410000 */
[----:B------:R-:W-:Y:S01]  /*12390*/  F2FP.BF16.PACK_AB R145, R252, R51 ;  /* 0x00000033fc91723e */ /* 0x000fe200000010ff */
[C---:B------:R-:W-:Y:S01]  /*123a0*/  FMUL.FTZ R51, R132.reuse, R191 ;  /* 0x000000bf84337220 */ /* 0x040fe20000410000 */
[----:B--2---:R-:W-:Y:S01]  /*123b0*/  F2FP.BF16.PACK_AB R193, R215, R244 ;  /* 0x000000f4d7c1723e */ /* 0x004fe200000010ff */
[C---:B------:R-:W-:Y:S02]  /*123c0*/  FMUL.FTZ R84, R133.reuse, R84 ;  /* 0x0000005485547220 */ /* 0x040fe40000410000 */
[----:B------:R1:W-:Y:S01]  /*123d0*/  MUFU.EX2 R139, R138 ;  /* 0x0000008a008b7308 */ /* 0x0003e20000000800 */
[----:B------:R-:W-:Y:S02]  /*123e0*/  FMUL.FTZ R85, R133, R85 ;  /* 0x0000005585557220 */ /* 0x000fe40000410000 */
[C---:B------:R-:W-:Y:S02]  /*123f0*/  FMUL.FTZ R86, R132.reuse, R86 ;  /* 0x0000005684567220 */ /* 0x040fe40000410000 */
[----:B------:R-:W-:Y:S02]  /*12400*/  FMUL.FTZ R87, R132, R87 ;  /* 0x0000005784577220 */ /* 0x000fe40000410000 */
[C---:B------:R-:W-:Y:S02]  /*12410*/  FMUL.FTZ R88, R2.reuse, R88 ;  /* 0x0000005802587220 */ /* 0x040fe40000410000 */
[C---:B------:R-:W-:Y:S01]  /*12420*/  FMUL.FTZ R89, R2.reuse, R89 ;  /* 0x0000005902597220 */ /* 0x040fe20000410000 */
[----:B------:R-:W2:Y:S01]  /*12430*/  MUFU.EX2 R0, R0 ;  /* 0x0000000000007308 */ /* 0x000ea20000000800 */
[C---:B------:R-:W-:Y:S02]  /*12440*/  FMUL.FTZ R92, R2.reuse, R92 ;  /* 0x0000005c025c7220 */ /* 0x040fe40000410000 */
[----:B------:R-:W-:Y:S01]  /*12450*/  FMUL.FTZ R93, R2, R93 ;  /* 0x0000005d025d7220 */ /* 0x000fe20000410000 */
[----:B---3--:R-:W3:Y:S01]  /*12460*/  LDSM.16.MT88.4 R20, [R225+0x2080] ;  /* 0x00208000e114783b */ /* 0x008ee20000004200 */
[-C--:B----4-:R-:W-:Y:S01]  /*12470*/  F2FP.BF16.PACK_AB R195, R251, R17.reuse ;  /* 0x00000011fbc3723e */ /* 0x090fe200000010ff */
[C---:B------:R-:W-:Y:S01]  /*12480*/  FMUL.FTZ R96, R133.reuse, R96 ;  /* 0x0000006085607220 */ /* 0x040fe20000410000 */
[----:B------:R-:W-:Y:S01]  /*12490*/  MOV R156, R17 ;  /* 0x00000011009c7202 */ /* 0x000fe20000000f00 */
[C---:B------:R-:W-:Y:S01]  /*124a0*/  FMUL.FTZ R17, R133.reuse, R157 ;  /* 0x0000009d85117220 */ /* 0x040fe20000410000 */
[----:B------:R-:W-:Y:S01]  /*124b0*/  MOV R157, R18 ;  /* 0x00000012009d7202 */ /* 0x000fe20000000f00 */
[----:B------:R-:W-:Y:S01]  /*124c0*/  FMUL.FTZ R18, R132, R158 ;  /* 0x0000009e84127220 */ /* 0x000fe20000410000 */
[----:B------:R-:W-:Y:S01]  /*124d0*/  MOV R181, R156 ;  /* 0x0000009c00b57202 */ /* 0x000fe20000000f00 */
[C---:B------:R-:W-:Y:S01]  /*124e0*/  FMUL.FTZ R97, R133.reuse, R97 ;  /* 0x0000006185617220 */ /* 0x040fe20000410000 */
[----:B------:R-:W-:Y:S01]  /*124f0*/  MOV R185, R157 ;  /* 0x0000009d00b97202 */ /* 0x000fe20000000f00 */
[--C-:B-1----:R-:W-:Y:S01]  /*12500*/  FFMA.FTZ R138, R198, c[0x0][0x2d0], -R141.reuse ;  /* 0x0000b400c68a7a23 */ /* 0x102fe2000001088d */
[----:B------:R-:W-:Y:S01]  /*12510*/  LDSM.16.MT88.4 R156, [R226+0x2880] ;  /* 0x00288000e29c783b */ /* 0x000fe20000004200 */
[C---:B------:R-:W-:Y:S02]  /*12520*/  FMUL.FTZ R98, R132.reuse, R98 ;  /* 0x0000006284627220 */ /* 0x040fe40000410000 */
[----:B------:R-:W-:Y:S02]  /*12530*/  FMUL.FTZ R99, R132, R99 ;  /* 0x0000006384637220 */ /* 0x000fe40000410000 */
[C---:B------:R-:W-:Y:S02]  /*12540*/  FMUL.FTZ R100, R133.reuse, R100 ;  /* 0x0000006485647220 */ /* 0x040fe40000410000 */
[----:B------:R-:W-:Y:S02]  /*12550*/  FMUL.FTZ R101, R133, R101 ;  /* 0x0000006585657220 */ /* 0x000fe40000410000 */
[C---:B--2---:R-:W-:Y:S02]  /*12560*/  FMUL.FTZ R47, R0.reuse, R187 ;  /* 0x000000bb002f7220 */ /* 0x044fe40000410000 */
[----:B------:R1:W-:Y:S01]  /*12570*/  MUFU.EX2 R187, R138 ;  /* 0x0000008a00bb7308 */ /* 0x0003e20000000800 */
[C---:B------:R-:W-:Y:S02]  /*12580*/  FMUL.FTZ R31, R0.reuse, R171 ;  /* 0x000000ab001f7220 */ /* 0x040fe40000410000 */
[C---:B------:R-:W-:Y:S02]  /*12590*/  FMUL.FTZ R10, R0.reuse, R150 ;  /* 0x00000096000a7220 */ /* 0x040fe40000410000 */
[C---:B------:R-:W-:Y:S02]  /*125a0*/  FMUL.FTZ R11, R0.reuse, R151 ;  /* 0x00000097000b7220 */ /* 0x040fe40000410000 */
[----:B------:R-:W2:Y:S01]  /*125b0*/  LDSM.16.MT88.4 R148, [R228+0x2080] ;  /* 0x00208000e494783b */ /* 0x000ea20000004200 */
[C---:B------:R-:W-:Y:S02]  /*125c0*/  FMUL.FTZ R14, R0.reuse, R154 ;  /* 0x0000009a000e7220 */ /* 0x040fe40000410000 */
[C---:B------:R-:W-:Y:S02]  /*125d0*/  FMUL.FTZ R15, R0.reuse, R155 ;  /* 0x0000009b000f7220 */ /* 0x040fe40000410000 */
[C---:B------:R-:W-:Y:S02]  /*125e0*/  FMUL.FTZ R26, R0.reuse, R166 ;  /* 0x000000a6001a7220 */ /* 0x040fe40000410000 */
[C---:B------:R-:W-:Y:S01]  /*125f0*/  FMUL.FTZ R27, R0.reuse, R167 ;  /* 0x000000a7001b7220 */ /* 0x040fe20000410000 */
[----:B------:R-:W4:Y:S01]  /*12600*/  LDSM.16.MT88.4 R152, [R227+0x2080] ;  /* 0x00208000e398783b */ /* 0x000f220000004200 */
[----:B------:R-:W-:Y:S01]  /*12610*/  FMUL.FTZ R43, R0, R183 ;  /* 0x000000b7002b7220 */ /* 0x000fe20000410000 */
[----:B------:R-:W-:Y:S01]  /*12620*/  MOV R183, R50 ;  /* 0x0000003200b77202 */ /* 0x000fe20000000f00 */
[-C--:B---3--:R-:W-:Y:S05]  /*12630*/  HMMA.16816.F32.BF16 R4, R192, R20.reuse, R4 ;  /* 0x00000014c004723c */ /* 0x088fea0000041804 */
[----:B------:R-:W-:Y:S01]  /*12640*/  LDSM.16.MT88.4 R164, [R227+0x2880] ;  /* 0x00288000e3a4783b */ /* 0x000fe20000004200 */
[--C-:B-1----:R-:W-:Y:S02]  /*12650*/  FFMA.FTZ R138, R197, c[0x0][0x2d0], -R142.reuse ;  /* 0x0000b400c58a7a23 */ /* 0x102fe4000001088e */
[C---:B------:R-:W-:Y:S02]  /*12660*/  HMMA.16816.F32.BF16 R8, R144.reuse, R20, R8 ;  /* 0x000000149008723c */ /* 0x040fe40000041808 */
[----:B------:R1:W-:Y:S02]  /*12670*/  MUFU.EX2 R184, R138 ;  /* 0x0000008a00b87308 */ /* 0x0003e40000000800 */
[----:B------:R-:W-:Y:S02]  /*12680*/  FMUL.FTZ R50, R132, R190 ;  /* 0x000000be84327220 */ /* 0x000fe40000410000 */
[C---:B------:R-:W-:Y:S01]  /*12690*/  FMUL.FTZ R42, R0.reuse, R182 ;  /* 0x000000b6002a7220 */ /* 0x040fe20000410000 */
[----:B------:R-:W-:Y:S01]  /*126a0*/  MOV R182, R252 ;  /* 0x000000fc00b67202 */ /* 0x000fe20000000f00 */
[-C--:B------:R-:W-:Y:S04]  /*126b0*/  HMMA.16816.F32.BF16 R12, R144, R22.reuse, R12 ;  /* 0x00000016900c723c */ /* 0x080fe8000004180c */
[C---:B------:R-:W-:Y:S02]  /*126c0*/  FMUL.FTZ R20, R133.reuse, R160 ;  /* 0x000000a085147220 */ /* 0x040fe40000410000 */
[----:B------:R-:W-:Y:S02]  /*126d0*/  FMUL.FTZ R21, R133, R161 ;  /* 0x000000a185157220 */ /* 0x000fe40000410000 */
[C---:B------:R-:W-:Y:S04]  /*126e0*/  HMMA.16816.F32.BF16 R16, R192.reuse, R22, R16 ;  /* 0x00000016c010723c */ /* 0x040fe80000041810 */
[C---:B------:R-:W-:Y:S02]  /*126f0*/  FMUL.FTZ R30, R0.reuse, R170 ;  /* 0x000000aa001e7220 */ /* 0x040fe40000410000 */
[----:B------:R-:W-:Y:S02]  /*12700*/  FMUL.FTZ R58, R0, R58 ;  /* 0x0000003a003a7220 */ /* 0x000fe40000410000 */
[C---:B------:R-:W-:Y:S04]  /*12710*/  FMUL.FTZ R22, R132.reuse, R162 ;  /* 0x000000a284167220 */ /* 0x040fe80000410000 */
[--C-:B-1----:R-:W-:Y:S02]  /*12720*/  FFMA.FTZ R138, R199, c[0x0][0x2d0], -R142.reuse ;  /* 0x0000b400c78a7a23 */ /* 0x102fe4000001088e */
[----:B------:R-:W-:Y:S02]  /*12730*/  FMUL.FTZ R23, R132, R163 ;  /* 0x000000a384177220 */ /* 0x000fe40000410000 */
[----:B------:R1:W-:Y:S01]  /*12740*/  MUFU.EX2 R189, R138 ;  /* 0x0000008a00bd7308 */ /* 0x0003e20000000800 */
[----:B------:R-:W-:Y:S01]  /*12750*/  LDSM.16.MT88.4 R160, [R228+0x2880] ;  /* 0x00288000e4a0783b */ /* 0x000fe20000004200 */
[C---:B------:R-:W-:Y:S02]  /*12760*/  FMUL.FTZ R59, R0.reuse, R59 ;  /* 0x0000003b003b7220 */ /* 0x040fe40000410000 */
[C---:B------:R-:W-:Y:S01]  /*12770*/  FMUL.FTZ R62, R0.reuse, R62 ;  /* 0x0000003e003e7220 */ /* 0x040fe20000410000 */
[-C--:B------:R-:W-:Y:S03]  /*12780*/  HMMA.16816.F32.BF16 R20, R192, R36.reuse, R20 ;  /* 0x00000024c014723c */ /* 0x080fe60000041814 */
[C---:B------:R-:W-:Y:S02]  /*12790*/  FMUL.FTZ R63, R0.reuse, R63 ;  /* 0x0000003f003f7220 */ /* 0x040fe40000410000 */
[C---:B------:R-:W-:Y:S02]  /*127a0*/  FMUL.FTZ R74, R0.reuse, R74 ;  /* 0x0000004a004a7220 */ /* 0x040fe40000410000 */
[C---:B------:R-:W-:Y:S01]  /*127b0*/  FMUL.FTZ R75, R0.reuse, R75 ;  /* 0x0000004b004b7220 */ /* 0x040fe20000410000 */
[C---:B------:R-:W-:Y:S04]  /*127c0*/  HMMA.16816.F32.BF16 R24, R144.reuse, R36, R24 ;  /* 0x000000249018723c */ /* 0x040fe80000041818 */
[C---:B------:R-:W-:Y:S02]  /*127d0*/  FMUL.FTZ R78, R0.reuse, R78 ;  /* 0x0000004e004e7220 */ /* 0x040fe40000410000 */
[----:B------:R-:W-:Y:S02]  /*127e0*/  FMUL.FTZ R79, R0, R79 ;  /* 0x0000004f004f7220 */ /* 0x000fe40000410000 */
[-C--:B------:R-:W-:Y:S04]  /*127f0*/  HMMA.16816.F32.BF16 R28, R144, R38.reuse, R28 ;  /* 0x00000026901c723c */ /* 0x080fe8000004181c */
[--C-:B-1----:R-:W-:Y:S02]  /*12800*/  FFMA.FTZ R138, R202, c[0x0][0x2d0], -R141.reuse ;  /* 0x0000b400ca8a7a23 */ /* 0x102fe4000001088d */
[C---:B------:R-:W-:Y:S01]  /*12810*/  FMUL.FTZ R36, R133.reuse, R176 ;  /* 0x000000b085247220 */ /* 0x040fe20000410000 */
[----:B------:R-:W-:Y:S01]  /*12820*/  MOV R176, R244 ;  /* 0x000000f400b07202 */ /* 0x000fe20000000f00 */
[C---:B------:R-:W-:Y:S01]  /*12830*/  HMMA.16816.F32.BF16 R32, R192.reuse, R38, R32 ;  /* 0x00000026c020723c */ /* 0x040fe20000041820 */
[----:B------:R1:W-:Y:S03]  /*12840*/  MUFU.EX2 R191, R138 ;  /* 0x0000008a00bf7308 */ /* 0x0003e60000000800 */
[----:B------:R-:W-:Y:S01]  /*12850*/  FMUL.FTZ R37, R133, R177 ;  /* 0x000000b185257220 */ /* 0x000fe20000410000 */
[----:B------:R-:W-:Y:S01]  /*12860*/  MOV R177, R221 ;  /* 0x000000dd00b17202 */ /* 0x000fe20000000f00 */
[----:B------:R-:W-:Y:S02]  /*12870*/  FMUL.FTZ R90, R0, R90 ;  /* 0x0000005a005a7220 */ /* 0x000fe40000410000 */
[----:B------:R-:W-:Y:S01]  /*12880*/  FMUL.FTZ R39, R132, R179 ;  /* 0x000000b384277220 */ /* 0x000fe20000410000 */
[----:B------:R-:W-:Y:S03]  /*12890*/  MOV R179, R46 ;  /* 0x0000002e00b37202 */ /* 0x000fe60000000f00 */
[----:B------:R-:W-:Y:S02]  /*128a0*/  FMUL.FTZ R46, R0, R186 ;  /* 0x000000ba002e7220 */ /* 0x000fe40000410000 */
[----:B------:R-:W-:Y:S01]  /*128b0*/  FMUL.FTZ R38, R132, R178 ;  /* 0x000000b284267220 */ /* 0x000fe20000410000 */
[----:B------:R-:W-:Y:S01]  /*128c0*/  MOV R178, R215 ;  /* 0x000000d700b27202 */ /* 0x000fe20000000f00 */
[C---:B------:R-:W-:Y:S02]  /*128d0*/  FMUL.FTZ R91, R0.reuse, R91 ;  /* 0x0000005b005b7220 */ /* 0x040fe40000410000 */
[C---:B------:R-:W-:Y:S02]  /*128e0*/  FMUL.FTZ R94, R0.reuse, R94 ;  /* 0x0000005e005e7220 */ /* 0x040fe40000410000 */
[----:B------:R-:W-:Y:S01]  /*128f0*/  FMUL.FTZ R95, R0, R95 ;  /* 0x0000005f005f7220 */ /* 0x000fe20000410000 */
[-C--:B--2---:R-:W-:Y:S03]  /*12900*/  HMMA.16816.F32.BF16 R36, R192, R148.reuse, R36 ;  /* 0x00000094c024723c */ /* 0x084fe60000041824 */
[C---:B------:R-:W-:Y:S02]  /*12910*/  FMUL.FTZ R102, R132.reuse, R102 ;  /* 0x0000006684667220 */ /* 0x040fe40000410000 */
[----:B-1----:R-:W-:Y:S02]  /*12920*/  FFMA.FTZ R138, R205, c[0x0][0x2d0], -R141 ;  /* 0x0000b400cd8a7a23 */ /* 0x002fe4000001088d */
[----:B------:R-:W-:Y:S01]  /*12930*/  FMUL.FTZ R103, R132, R103 ;  /* 0x0000006784677220 */ /* 0x000fe20000410000 */
[C---:B------:R-:W-:Y:S01]  /*12940*/  HMMA.16816.F32.BF16 R40, R144.reuse, R148, R40 ;  /* 0x000000949028723c */ /* 0x040fe20000041828 */
[----:B------:R1:W-:Y:S03]  /*12950*/  MUFU.EX2 R171, R138 ;  /* 0x0000008a00ab7308 */ /* 0x0003e60000000800 */
[C---:B------:R-:W-:Y:S02]  /*12960*/  FMUL.FTZ R104, R2.reuse, R104 ;  /* 0x0000006802687220 */ /* 0x040fe40000410000 */
[----:B------:R-:W-:Y:S02]  /*12970*/  FMUL.FTZ R105, R2, R105 ;  /* 0x0000006902697220 */ /* 0x000fe40000410000 */
[-C--:B------:R-:W-:Y:S04]  /*12980*/  HMMA.16816.F32.BF16 R44, R144, R150.reuse, R44 ;  /* 0x00000096902c723c */ /* 0x080fe8000004182c */
[C---:B------:R-:W-:Y:S02]  /*12990*/  FMUL.FTZ R106, R0.reuse, R106 ;  /* 0x0000006a006a7220 */ /* 0x040fe40000410000 */
[----:B------:R-:W-:Y:S02]  /*129a0*/  FMUL.FTZ R107, R0, R107 ;  /* 0x0000006b006b7220 */ /* 0x000fe40000410000 */
[C---:B------:R-:W-:Y:S01]  /*129b0*/  HMMA.16816.F32.BF16 R48, R192.reuse, R150, R48 ;  /* 0x00000096c030723c */ /* 0x040fe20000041830 */
[----:B------:R-:W2:Y:S03]  /*129c0*/  LDSM.16.MT88.4 R148, [R225+0x3880] ;  /* 0x00388000e194783b */ /* 0x000ea60000004200 */
[C---:B------:R-:W-:Y:S02]  /*129d0*/  FMUL.FTZ R108, R2.reuse, R108 ;  /* 0x0000006c026c7220 */ /* 0x040fe40000410000 */
[----:B------:R-:W-:Y:S02]  /*129e0*/  FMUL.FTZ R109, R2, R109 ;  /* 0x0000006d026d7220 */ /* 0x000fe40000410000 */
[-C--:B----4-:R-:W-:Y:S04]  /*129f0*/  HMMA.16816.F32.BF16 R52, R192, R152.reuse, R52 ;  /* 0x00000098c034723c */ /* 0x090fe80000041834 */
[--C-:B-1----:R-:W-:Y:S02]  /*12a00*/  FFMA.FTZ R138, R203, c[0x0][0x2d0], -R142.reuse ;  /* 0x0000b400cb8a7a23 */ /* 0x102fe4000001088e */
[C---:B------:R-:W-:Y:S02]  /*12a10*/  FMUL.FTZ R110, R0.reuse, R110 ;  /* 0x0000006e006e7220 */ /* 0x040fe40000410000 */
[C---:B------:R-:W-:Y:S01]  /*12a20*/  HMMA.16816.F32.BF16 R56, R144.reuse, R152, R56 ;  /* 0x000000989038723c */ /* 0x040fe20000041838 */
[----:B------:R1:W-:Y:S03]  /*12a30*/  MUFU.EX2 R196, R138 ;  /* 0x0000008a00c47308 */ /* 0x0003e60000000800 */
[----:B------:R-:W-:Y:S02]  /*12a40*/  FMUL.FTZ R111, R0, R111 ;  /* 0x0000006f006f7220 */ /* 0x000fe40000410000 */
[C---:B------:R-:W-:Y:S02]  /*12a50*/  FMUL.FTZ R112, R133.reuse, R112 ;  /* 0x0000007085707220 */ /* 0x040fe40000410000 */
[-C--:B------:R-:W-:Y:S04]  /*12a60*/  HMMA.16816.F32.BF16 R60, R144, R154.reuse, R60 ;  /* 0x0000009a903c723c */ /* 0x080fe8000004183c */
[C---:B------:R-:W-:Y:S02]  /*12a70*/  FMUL.FTZ R113, R133.reuse, R113 ;  /* 0x0000007185717220 */ /* 0x040fe40000410000 */
[C---:B------:R-:W-:Y:S02]  /*12a80*/  FMUL.FTZ R114, R132.reuse, R114 ;  /* 0x0000007284727220 */ /* 0x040fe40000410000 */
[C---:B------:R-:W-:Y:S01]  /*12a90*/  HMMA.16816.F32.BF16 R64, R192.reuse, R154, R64 ;  /* 0x0000009ac040723c */ /* 0x040fe20000041840 */
[----:B------:R-:W3:Y:S03]  /*12aa0*/  LDSM.16.MT88.4 R152, [R226+0x3880] ;  /* 0x00388000e298783b */ /* 0x000ee60000004200 */
[----:B------:R-:W-:Y:S02]  /*12ab0*/  FMUL.FTZ R115, R132, R115 ;  /* 0x0000007384737220 */ /* 0x000fe40000410000 */
[C---:B------:R-:W-:Y:S02]  /*12ac0*/  FMUL.FTZ R116, R133.reuse, R116 ;  /* 0x0000007485747220 */ /* 0x040fe40000410000 */
[C---:B------:R-:W-:Y:S01]  /*12ad0*/  FMUL.FTZ R117, R133.reuse, R117 ;  /* 0x0000007585757220 */ /* 0x040fe20000410000 */
[-C--:B--2---:R-:W-:Y:S03]  /*12ae0*/  HMMA.16816.F32.BF16 R68, R192, R148.reuse, R68 ;  /* 0x00000094c044723c */ /* 0x084fe60000041844 */
[----:B-1----:R-:W-:Y:S02]  /*12af0*/  FFMA.FTZ R138, R206, c[0x0][0x2d0], -R142 ;  /* 0x0000b400ce8a7a23 */ /* 0x002fe4000001088e */
[C---:B------:R-:W-:Y:S02]  /*12b00*/  FMUL.FTZ R118, R132.reuse, R118 ;  /* 0x0000007684767220 */ /* 0x040fe40000410000 */
[----:B------:R1:W-:Y:S01]  /*12b10*/  MUFU.EX2 R170, R138 ;  /* 0x0000008a00aa7308 */ /* 0x0003e20000000800 */
[C---:B------:R-:W-:Y:S04]  /*12b20*/  HMMA.16816.F32.BF16 R72, R144.reuse, R148, R72 ;  /* 0x000000949048723c */ /* 0x040fe80000041848 */
[----:B------:R-:W-:Y:S02]  /*12b30*/  FMUL.FTZ R119, R132, R119 ;  /* 0x0000007784777220 */ /* 0x000fe40000410000 */
[C---:B------:R-:W-:Y:S02]  /*12b40*/  FMUL.FTZ R120, R2.reuse, R120 ;  /* 0x0000007802787220 */ /* 0x040fe40000410000 */
[-C--:B------:R-:W-:Y:S04]  /*12b50*/  HMMA.16816.F32.BF16 R76, R144, R150.reuse, R76 ;  /* 0x00000096904c723c */ /* 0x080fe8000004184c */
[----:B------:R-:W-:Y:S02]  /*12b60*/  FMUL.FTZ R121, R2, R121 ;  /* 0x0000007902797220 */ /* 0x000fe40000410000 */
[C---:B------:R-:W-:Y:S02]  /*12b70*/  FMUL.FTZ R122, R0.reuse, R122 ;  /* 0x0000007a007a7220 */ /* 0x040fe40000410000 */
[C---:B------:R-:W-:Y:S01]  /*12b80*/  HMMA.16816.F32.BF16 R80, R192.reuse, R150, R80 ;  /* 0x00000096c050723c */ /* 0x040fe20000041850 */
[----:B------:R-:W2:Y:S03]  /*12b90*/  LDSM.16.MT88.4 R148, [R228+0x3880] ;  /* 0x00388000e494783b */ /* 0x000ea60000004200 */
[----:B------:R-:W-:Y:S02]  /*12ba0*/  FMUL.FTZ R123, R0, R123 ;  /* 0x0000007b007b7220 */ /* 0x000fe40000410000 */
[----:B------:R-:W-:Y:S02]  /*12bb0*/  FMUL.FTZ R124, R2, R124 ;  /* 0x0000007c027c7220 */ /* 0x000fe40000410000 */
[-C--:B---3--:R-:W-:Y:S04]  /*12bc0*/  HMMA.16816.F32.BF16 R84, R192, R152.reuse, R84 ;  /* 0x00000098c054723c */ /* 0x088fe80000041854 */
[--C-:B-1----:R-:W-:Y:S02]  /*12bd0*/  FFMA.FTZ R138, R204, c[0x0][0x2d0], -R143.reuse ;  /* 0x0000b400cc8a7a23 */ /* 0x102fe4000001088f */
[----:B------:R-:W-:Y:S02]  /*12be0*/  FMUL.FTZ R125, R2, R125 ;  /* 0x0000007d027d7220 */ /* 0x000fe40000410000 */
        /* <DEDUP_REMOVED lines=8> */
[----:B------:R-:W3:Y:S03]  /*12c70*/  LDSM.16.MT88.4 R152, [R227+0x3880] ;  /* 0x00388000e398783b */ /* 0x000ee60000004200 */
[C---:B------:R-:W-:Y:S02]  /*12c80*/  FMUL.FTZ R130, R132.reuse, R130 ;  /* 0x0000008284827220 */ /* 0x040fe40000410000 */
[----:B------:R-:W-:Y:S02]  /*12c90*/  FMUL.FTZ R131, R132, R131 ;  /* 0x0000008384837220 */ /* 0x000fe40000410000 */
[-C--:B--2---:R-:W-:Y:S04]  /*12ca0*/  HMMA.16816.F32.BF16 R100, R192, R148.reuse, R100 ;  /* 0x00000094c064723c */ /* 0x084fe80000041864 */
[--C-:B-1----:R-:W-:Y:S04]  /*12cb0*/  FFMA.FTZ R138, R201, c[0x0][0x2d0], -R143.reuse ;  /* 0x0000b400c98a7a23 */ /* 0x102fe8000001088f */
[----:B------:R1:W2:Y:S01]  /*12cc0*/  MUFU.EX2 R190, R138 ;  /* 0x0000008a00be7308 */ /* 0x0002a20000000800 */
[C---:B------:R-:W-:Y:S08]  /*12cd0*/  HMMA.16816.F32.BF16 R104, R144.reuse, R148, R104 ;  /* 0x000000949068723c */ /* 0x040ff00000041868 */
[-C--:B------:R-:W-:Y:S08]  /*12ce0*/  HMMA.16816.F32.BF16 R108, R144, R150.reuse, R108 ;  /* 0x00000096906c723c */ /* 0x080ff0000004186c */
[C---:B------:R-:W-:Y:S01]  /*12cf0*/  HMMA.16816.F32.BF16 R112, R192.reuse, R150, R112 ;  /* 0x00000096c070723c */ /* 0x040fe20000041870 */
[----:B------:R-:W4:Y:S03]  /*12d00*/  LDSM.16.MT88.4 R148, [R225+0x2880] ;  /* 0x00288000e194783b */ /* 0x000f260000004200 */
[--C-:B-1----:R-:W-:Y:S04]  /*12d10*/  FFMA.FTZ R138, R209, c[0x0][0x2d0], -R143.reuse ;  /* 0x0000b400d18a7a23 */ /* 0x102fe8000001088f */
[-C--:B---3--:R-:W-:Y:S01]  /*12d20*/  HMMA.16816.F32.BF16 R116, R192, R152.reuse, R116 ;  /* 0x00000098c074723c */ /* 0x088fe20000041874 */
[----:B------:R1:W-:Y:S07]  /*12d30*/  MUFU.EX2 R252, R138 ;  /* 0x0000008a00fc7308 */ /* 0x0003ee0000000800 */
[C---:B------:R-:W-:Y:S07]  /*12d40*/  HMMA.16816.F32.BF16 R120, R144.reuse, R152, R120 ;  /* 0x000000989078723c */ /* 0x040fee0000041878 */
[----:B--2---:R-:W-:Y:S01]  /*12d50*/  F2FP.BF16.PACK_AB R152, R190, R186 ;  /* 0x000000babe98723e */ /* 0x004fe200000010ff */
[-C--:B------:R-:W-:Y:S07]  /*12d60*/  HMMA.16816.F32.BF16 R124, R144, R154.reuse, R124 ;  /* 0x0000009a907c723c */ /* 0x080fee000004187c */
[----:B------:R-:W-:Y:S01]  /*12d70*/  F2FP.BF16.PACK_AB R145, R189, R184 ;  /* 0x000000b8bd91723e */ /* 0x000fe200000010ff */
[----:B------:R-:W-:Y:S04]  /*12d80*/  HMMA.16816.F32.BF16 R128, R192, R154, R128 ;  /* 0x0000009ac080723c */ /* 0x000fe80000041880 */
[----:B-1----:R-:W-:Y:S01]  /*12d90*/  FFMA.FTZ R138, R210, c[0x0][0x2d0], -R143 ;  /* 0x0000b400d28a7a23 */ /* 0x002fe2000001088f */
[----:B------:R-:W-:Y:S02]  /*12da0*/  F2FP.BF16.PACK_AB R146, R171, R191 ;  /* 0x000000bfab92723e */ /* 0x000fe400000010ff */
[----:B------:R-:W-:Y:S01]  /*12db0*/  F2FP.BF16.PACK_AB R147, R170, R196 ;  /* 0x000000c4aa93723e */ /* 0x000fe200000010ff */
[----:B------:R1:W2:Y:S01]  /*12dc0*/  MUFU.EX2 R251, R138 ;  /* 0x0000008a00fb7308 */ /* 0x0002a20000000800 */
[----:B------:R-:W-:Y:S07]  /*12dd0*/  F2FP.BF16.PACK_AB R144, R187, R139 ;  /* 0x0000008bbb90723e */ /* 0x000fee00000010ff */
[-C--:B----4-:R-:W-:Y:S05]  /*12de0*/  HMMA.16816.F32.BF16 R4, R144, R148.reuse, R4 ;  /* 0x000000949004723c */ /* 0x090fea0000041804 */
[--C-:B-1----:R-:W-:Y:S01]  /*12df0*/  FFMA.FTZ R138, R208, c[0x0][0x2d0], -R134.reuse ;  /* 0x0000b400d08a7a23 */ /* 0x102fe20000010886 */
[----:B--2---:R-:W-:Y:S03]  /*12e00*/  F2FP.BF16.PACK_AB R154, R251, R252 ;  /* 0x000000fcfb9a723e */ /* 0x004fe600000010ff */
        /* <DEDUP_REMOVED lines=33> */
[-C--:B------:R-:W-:Y:S01]  /*13020*/  HMMA.16816.F32.BF16 R52, R144, R164.reuse, R52 ;  /* 0x000000a49034723c */ /* 0x080fe20000041834 */
[----:B------:R1:W5:Y:S01]  /*13030*/  MUFU.EX2 R210, R138 ;  /* 0x0000008a00d27308 */ /* 0x0003620000000800 */
[----:B------:R-:W-:Y:S06]  /*13040*/  LDSM.16.MT88.4 R196, [R227+0x3080] ;  /* 0x00308000e3c4783b */ /* 0x000fec0000004200 */
[C---:B------:R-:W-:Y:S08]  /*13050*/  HMMA.16816.F32.BF16 R56, R152.reuse, R164, R56 ;  /* 0x000000a49838723c */ /* 0x040ff00000041838 */
[-C--:B------:R-:W-:Y:S08]  /*13060*/  HMMA.16816.F32.BF16 R60, R152, R166.reuse, R60 ;  /* 0x000000a6983c723c */ /* 0x080ff0000004183c */
[C---:B------:R-:W-:Y:S04]  /*13070*/  HMMA.16816.F32.BF16 R64, R144.reuse, R166, R64 ;  /* 0x000000a69040723c */ /* 0x040fe80000041840 */
[--C-:B-1----:R-:W-:Y:S01]  /*13080*/  FFMA.FTZ R138, R249, c[0x0][0x2d0], -R141.reuse ;  /* 0x0000b400f98a7a23 */ /* 0x102fe2000001088d */
[----:B------:R-:W-:Y:S01]  /*13090*/  MOV R249, R191 ;  /* 0x000000bf00f97202 */ /* 0x000fe20000000f00 */
[----:B------:R-:W-:Y:S01]  /*130a0*/  FFMA.FTZ R141, R248, c[0x0][0x2d0], -R141 ;  /* 0x0000b400f88d7a23 */ /* 0x000fe2000001088d */
[----:B------:R-:W-:Y:S01]  /*130b0*/  MOV R248, R190 ;  /* 0x000000be00f87202 */ /* 0x000fe20000000f00 */
[-C--:B--2---:R-:W-:Y:S01]  /*130c0*/  HMMA.16816.F32.BF16 R68, R144, R148.reuse, R68 ;  /* 0x000000949044723c */ /* 0x084fe20000041844 */
[----:B------:R1:W-:Y:S07]  /*130d0*/  MUFU.EX2 R209, R138 ;  /* 0x0000008a00d17308 */ /* 0x0003ee0000000800 */
[C---:B------:R-:W-:Y:S03]  /*130e0*/  HMMA.16816.F32.BF16 R72, R152.reuse, R148, R72 ;  /* 0x000000949848723c */ /* 0x040fe60000041848 */
[----:B------:R5:W2:Y:S05]  /*130f0*/  MUFU.EX2 R208, R141 ;  /* 0x0000008d00d07308 */ /* 0x000aaa0000000800 */
[-C--:B------:R-:W-:Y:S08]  /*13100*/  HMMA.16816.F32.BF16 R76, R152, R150.reuse, R76 ;  /* 0x00000096984c723c */ /* 0x080ff0000004184c */
[C---:B------:R-:W-:Y:S01]  /*13110*/  HMMA.16816.F32.BF16 R80, R144.reuse, R150, R80 ;  /* 0x000000969050723c */ /* 0x040fe20000041850 */
[----:B------:R-:W2:Y:S03]  /*13120*/  LDSM.16.MT88.4 R148, [R227+0x4080] ;  /* 0x00408000e394783b */ /* 0x000ea60000004200 */
[--C-:B-1----:R-:W-:Y:S01]  /*13130*/  FFMA.FTZ R138, R245, c[0x0][0x2d0], -R142.reuse ;  /* 0x0000b400f58a7a23 */ /* 0x102fe2000001088e */
[----:B------:R-:W-:Y:S01]  /*13140*/  MOV R245, R189 ;  /* 0x000000bd00f57202 */ /* 0x000fe20000000f00 */
[----:B------:R-:W-:Y:S01]  /*13150*/  FFMA.FTZ R142, R247, c[0x0][0x2d0], -R142 ;  /* 0x0000b400f78e7a23 */ /* 0x000fe2000001088e */
[----:B------:R-:W-:Y:S01]  /*13160*/  MOV R247, R188 ;  /* 0x000000bc00f77202 */ /* 0x000fe20000000f00 */
[-C--:B---3--:R-:W-:Y:S01]  /*13170*/  HMMA.16816.F32.BF16 R84, R144, R156.reuse, R84 ;  /* 0x0000009c9054723c */ /* 0x088fe20000041854 */
[----:B------:R1:W-:Y:S01]  /*13180*/  MUFU.EX2 R207, R138 ;  /* 0x0000008a00cf7308 */ /* 0x0003e20000000800 */
[----:B------:R-:W-:Y:S02]  /*13190*/  LDSM.16.MT88.4 R188, [R228+0x3080] ;  /* 0x00308000e4bc783b */ /* 0x000fe40000004200 */
[----:B-----5:R-:W-:Y:S04]  /*131a0*/  F2FP.BF16.PACK_AB R141, R210, R211 ;  /* 0x000000d3d28d723e */ /* 0x020fe800000010ff */
[C---:B------:R-:W-:Y:S03]  /*131b0*/  HMMA.16816.F32.BF16 R88, R152.reuse, R156, R88 ;  /* 0x0000009c9858723c */ /* 0x040fe60000041858 */
[----:B------:R2:W-:Y:S05]  /*131c0*/  MUFU.EX2 R206, R142 ;  /* 0x0000008e00ce7308 */ /* 0x0005ea0000000800 */
[-C--:B------:R-:W-:Y:S08]  /*131d0*/  HMMA.16816.F32.BF16 R92, R152, R158.reuse, R92 ;  /* 0x0000009e985c723c */ /* 0x080ff0000004185c */
[C---:B------:R-:W-:Y:S01]  /*131e0*/  HMMA.16816.F32.BF16 R96, R144.reuse, R158, R96 ;  /* 0x0000009e9060723c */ /* 0x040fe20000041860 */
[----:B------:R-:W3:Y:S03]  /*131f0*/  LDSM.16.MT88.4 R156, [R225+0x3080] ;  /* 0x00308000e19c783b */ /* 0x000ee60000004200 */
[--C-:B-1----:R-:W-:Y:S01]  /*13200*/  FFMA.FTZ R138, R219, c[0x0][0x2d0], -R143.reuse ;  /* 0x0000b400db8a7a23 */ /* 0x102fe2000001088f */
[----:B------:R-:W-:Y:S03]  /*13210*/  MOV R219, R187 ;  /* 0x000000bb00db7202 */ /* 0x000fe60000000f00 */
[-C--:B----4-:R-:W-:Y:S01]  /*13220*/  HMMA.16816.F32.BF16 R100, R144, R160.reuse, R100 ;  /* 0x000000a09064723c */ /* 0x090fe20000041864 */
[----:B------:R1:W-:Y:S03]  /*13230*/  MUFU.EX2 R205, R138 ;  /* 0x0000008a00cd7308 */ /* 0x0003e60000000800 */
[----:B--2---:R-:W-:Y:S04]  /*13240*/  F2FP.BF16.PACK_AB R142, R208, R209 ;  /* 0x000000d1d08e723e */ /* 0x004fe800000010ff */
[C---:B------:R-:W-:Y:S08]  /*13250*/  HMMA.16816.F32.BF16 R104, R152.reuse, R160, R104 ;  /* 0x000000a09868723c */ /* 0x040ff00000041868 */
[-C--:B------:R-:W-:Y:S08]  /*13260*/  HMMA.16816.F32.BF16 R108, R152, R162.reuse, R108 ;  /* 0x000000a2986c723c */ /* 0x080ff0000004186c */
[C---:B------:R-:W-:Y:S04]  /*13270*/  HMMA.16816.F32.BF16 R112, R144.reuse, R162, R112 ;  /* 0x000000a29070723c */ /* 0x040fe80000041870 */
[--C-:B-1----:R-:W-:Y:S01]  /*13280*/  FFMA.FTZ R138, R223, c[0x0][0x2d0], -R143.reuse ;  /* 0x0000b400df8a7a23 */ /* 0x102fe2000001088f */
[----:B------:R-:W-:Y:S03]  /*13290*/  MOV R223, R186 ;  /* 0x000000ba00df7202 */ /* 0x000fe60000000f00 */
[-C--:B------:R-:W-:Y:S01]  /*132a0*/  HMMA.16816.F32.BF16 R116, R144, R148.reuse, R116 ;  /* 0x000000949074723c */ /* 0x080fe20000041874 */
[----:B------:R1:W2:Y:S07]  /*132b0*/  MUFU.EX2 R204, R138 ;  /* 0x0000008a00cc7308 */ /* 0x0002ae0000000800 */
[C---:B------:R-:W-:Y:S08]  /*132c0*/  HMMA.16816.F32.BF16 R120, R152.reuse, R148, R120 ;  /* 0x000000949878723c */ /* 0x040ff00000041878 */
[-C--:B------:R-:W-:Y:S08]  /*132d0*/  HMMA.16816.F32.BF16 R124, R152, R150.reuse, R124 ;  /* 0x00000096987c723c */ /* 0x080ff0000004187c */
        /* <DEDUP_REMOVED lines=8> */
[----:B--2---:R-:W-:Y:S04]  /*13360*/  F2FP.BF16.PACK_AB R192, R204, R205 ;  /* 0x000000cdccc0723e */ /* 0x004fe800000010ff */
[----:B------:R2:W4:Y:S01]  /*13370*/  MUFU.EX2 R202, R143 ;  /* 0x0000008f00ca7308 */ /* 0x0005220000000800 */
[--C-:B-1----:R-:W-:Y:S01]  /*13380*/  FFMA.FTZ R138, R214, c[0x0][0x2d0], -R134.reuse ;  /* 0x0000b400d68a7a23 */ /* 0x102fe20000010886 */
[----:B------:R-:W-:Y:S08]  /*13390*/  MOV R214, R139 ;  /* 0x0000008b00d67202 */ /* 0x000ff00000000f00 */
[----:B------:R1:W-:Y:S01]  /*133a0*/  MUFU.EX2 R139, R138 ;  /* 0x0000008a008b7308 */ /* 0x0003e20000000800 */
[----:B--2---:R-:W-:Y:S02]  /*133b0*/  F2FP.BF16.PACK_AB R143, R206, R207 ;  /* 0x000000cfce8f723e */ /* 0x004fe400000010ff */
[----:B----4-:R-:W-:Y:S01]  /*133c0*/  F2FP.BF16.PACK_AB R194, R202, R203 ;  /* 0x000000cbcac2723e */ /* 0x010fe200000010ff */
[--C-:B-1----:R-:W-:Y:S01]  /*133d0*/  FFMA.FTZ R138, R212, c[0x0][0x2d0], -R134.reuse ;  /* 0x0000b400d48a7a23 */ /* 0x102fe20000010886 */
[----:B------:R-:W-:Y:S02]  /*133e0*/  MOV R212, R183 ;  /* 0x000000b700d47202 */ /* 0x000fe40000000f00 */
[----:B------:R-:W-:Y:S03]  /*133f0*/  MOV R183, R172 ;  /* 0x000000ac00b77202 */ /* 0x000fe60000000f00 */
[----:B------:R1:W2:Y:S02]  /*13400*/  MUFU.EX2 R200, R138 ;  /* 0x0000008a00c87308 */ /* 0x0002a40000000800 */
[--C-:B-1----:R-:W-:Y:S01]  /*13410*/  FFMA.FTZ R138, R213, c[0x0][0x2d0], -R134.reuse ;  /* 0x0000b400d58a7a23 */ /* 0x102fe20000010886 */
[----:B------:R-:W-:Y:S01]  /*13420*/  MOV R213, R182 ;  /* 0x000000b600d57202 */ /* 0x000fe20000000f00 */
[----:B------:R-:W-:Y:S01]  /*13430*/  FFMA.FTZ R134, R140, c[0x0][0x2d0], -R134 ;  /* 0x0000b4008c867a23 */ /* 0x000fe20000010886 */
[----:B------:R-:W-:Y:S02]  /*13440*/  MOV R182, R175 ;  /* 0x000000af00b67202 */ /* 0x000fe40000000f00 */
[----:B------:R-:W1:Y:S03]  /*13450*/  LDSM.16.MT88.4 R172, [R226+0x3080] ;  /* 0x00308000e2ac783b */ /* 0x000e660000004200 */
[----:B------:R-:W-:Y:S01]  /*13460*/  MUFU.EX2 R138, R138 ;  /* 0x0000008a008a7308 */ /* 0x000fe20000000800 */
[----:B------:R-:W-:Y:S02]  /*13470*/  F2FP.BF16.PACK_AB R140, R218, R215 ;  /* 0x000000d7da8c723e */ /* 0x000fe400000010ff */
[----:B--2---:R-:W-:Y:S05]  /*13480*/  F2FP.BF16.PACK_AB R193, R200, R139 ;  /* 0x0000008bc8c1723e */ /* 0x004fea00000010ff */
[-C--:B---3--:R-:W-:Y:S01]  /*13490*/  HMMA.16816.F32.BF16 R144, R140, R156.reuse, R4 ;  /* 0x0000009c8c90723c */ /* 0x088fe20000041804 */
[----:B------:R-:W2:Y:S01]  /*134a0*/  LDSM.16.MT88.4 R4, [R225+0x4880] ;  /* 0x00488000e104783b */ /* 0x000ea20000004200 */
        /* <DEDUP_REMOVED lines=8> */
[-C--:B-1----:R-:W-:Y:S01]  /*13530*/  HMMA.16816.F32.BF16 R160, R140, R172.reuse, R20 ;  /* 0x000000ac8ca0723c */ /* 0x082fe20000041814 */
[----:B------:R-:W5:Y:S06]  /*13540*/  LDL.LU R20, [R1+0x10] ;  /* 0x0000100001147983 */ /* 0x000f6c0000300800 */
[----:B------:R-:W-:Y:S01]  /*13550*/  MOV R21, R183 ;  /* 0x000000b700157202 */ /* 0x000fe20000000f00 */
[C---:B------:R-:W-:Y:S04]  /*13560*/  HMMA.16816.F32.BF16 R164, R192.reuse, R172, R24 ;  /* 0x000000acc0a4723c */ /* 0x040fe80000041818 */
[----:B------:R-:W-:Y:S02]  /*13570*/  MOV R23, R185 ;  /* 0x000000b900177202 */ /* 0x000fe40000000f00 */
[----:B------:R-:W-:Y:S02]  /*13580*/  MOV R22, R184 ;  /* 0x000000b800167202 */ /* 0x000fe40000000f00 */
[----:B------:R-:W-:Y:S04]  /*13590*/  MOV R24, R169 ;  /* 0x000000a900187202 */ /* 0x000fe80000000f00 */
[----:B------:R-:W-:Y:S02]  /*135a0*/  MOV R25, R168 ;  /* 0x000000a800197202 */ /* 0x000fe40000000f00 */
[-C--:B------:R-:W-:Y:S01]  /*135b0*/  HMMA.16816.F32.BF16 R168, R192, R174.reuse, R28 ;  /* 0x000000aec0a8723c */ /* 0x080fe2000004181c */
[----:B------:R-:W5:Y:S02]  /*135c0*/  LDL.LU R28, [R1+0x8] ;  /* 0x00000800011c7983 */ /* 0x000f640000300800 */
[----:B------:R-:W-:Y:S02]  /*135d0*/  MOV R27, R182 ;  /* 0x000000b6001b7202 */ /* 0x000fe40000000f00 */
[----:B------:R-:W-:Y:S02]  /*135e0*/  MOV R26, R181 ;  /* 0x000000b5001a7202 */ /* 0x000fe40000000f00 */
[----:B------:R-:W-:Y:S01]  /*135f0*/  MOV R30, R179 ;  /* 0x000000b3001e7202 */ /* 0x000fe20000000f00 */
[C---:B------:R-:W-:Y:S01]  /*13600*/  HMMA.16816.F32.BF16 R172, R140.reuse, R174, R32 ;  /* 0x000000ae8cac723c */ /* 0x040fe20000041820 */
[----:B------:R-:W5:Y:S03]  /*13610*/  LDL.LU R33, [R1+0xc] ;  /* 0x00000c0001217983 */ /* 0x000f660000300800 */
[----:B------:R-:W-:Y:S01]  /*13620*/  MOV R31, R178 ;  /* 0x000000b2001f7202 */ /* 0x000fe20000000f00 */
[----:B------:R-:W5:Y:S01]  /*13630*/  LDL.LU R35, [R1+0x4] ;  /* 0x0000040001237983 */ /* 0x000f620000300800 */
[----:B------:R-:W-:Y:S02]  /*13640*/  MOV R29, R180 ;  /* 0x000000b4001d7202 */ /* 0x000fe40000000f00 */
[----:B------:R-:W-:Y:S04]  /*13650*/  MOV R32, R177 ;  /* 0x000000b100207202 */ /* 0x000fe80000000f00 */
[----:B------:R-:W-:Y:S02]  /*13660*/  MOV R34, R176 ;  /* 0x000000b000227202 */ /* 0x000fe40000000f00 */
        /* <DEDUP_REMOVED lines=8> */
[-C--:B--2---:R-:W-:Y:S08]  /*136f0*/  HMMA.16816.F32.BF16 R68, R140, R4.reuse, R68 ;  /* 0x000000048c44723c */ /* 0x084ff00000041844 */
        /* <DEDUP_REMOVED lines=15> */
[----:B------:R-:W-:Y:S04]  /*137f0*/  FFMA.FTZ R4, R2, R28, R29 ;  /* 0x0000001c02047223 */ /* 0x000fe8000001001d */
        /* <DEDUP_REMOVED lines=44> */
[----:B------:R-:W-:Y:S01]  /*13ac0*/  FADD.FTZ R4, R203, R4 ;  /* 0x00000004cb047221 */ /* 0x000fe20000010000 */
[----:B------:R1:W-:Y:S01]  /*13ad0*/  STL [R1+0xc], R0 ;  /* 0x00000c0001007387 */ /* 0x0003e20000100800 */
[----:B------:R-:W-:Y:S02]  /*13ae0*/  FADD.FTZ R2, R200, R2 ;  /* 0x00000002c8027221 */ /* 0x000fe40000010000 */
[----:B------:R-:W-:Y:S01]  /*13af0*/  FADD.FTZ R4, R202, R4 ;  /* 0x00000004ca047221 */ /* 0x000fe20000010000 */
[----:B------:R2:W-:Y:S01]  /*13b00*/  STL [R1+0x4], R5 ;  /* 0x0000040501007387 */ /* 0x0005e20000100800 */
[----:B------:R-:W-:Y:S01]  /*13b10*/  FADD.FTZ R2, R138, R2 ;  /* 0x000000028a027221 */ /* 0x000fe20000010000 */
[----:B------:R-:W-:Y:S02]  /*13b20*/  MOV R138, R135 ;  /* 0x00000087008a7202 */ /* 0x000fe40000000f00 */
[----:B------:R2:W-:Y:S01]  /*13b30*/  STL [R1+0x8], R4 ;  /* 0x0000080401007387 */ /* 0x0005e20000100800 */
[----:B------:R-:W-:Y:S01]  /*13b40*/  FADD.FTZ R2, R134, R2 ;  /* 0x0000000286027221 */ /* 0x000fe20000010000 */
[----:B------:R-:W-:Y:S04]  /*13b50*/  MOV R134, R136 ;  /* 0x0000008800867202 */ /* 0x000fe80000000f00 */
[----:B------:R2:W-:Y:S01]  /*13b60*/  STL [R1+0x10], R2 ;  /* 0x0000100201007387 */ /* 0x0005e20000100800 */
[----:B-1----:R-:W-:Y:S04]  /*13b70*/  IADD3 R0, R242, -0x1, RZ ;  /* 0xfffffffff2007810 */ /* 0x002fe80007ffe0ff */
[----:B------:R-:W-:Y:S01]  /*13b80*/  MOV R242, R0 ;  /* 0x0000000000f27202 */ /* 0x000fe20000000f00 */
[----:B------:R-:W-:-:S05]  /*13b90*/  @P0 BRA `(.L_x_941) ;  /* 0xffffb53000000947 */ /* 0x000fca000383ffff */
.L_x_924:
[----:B-123--:R-:W2:Y:S04]  /*13ba0*/  LDL.LU R0, [R1+0xc] ;  /* 0x00000c0001007983 */ /* 0x00eea80000300800 */
        /* <DEDUP_REMOVED lines=26> */
[----:B------:R-:W-:Y:S01]  /*13d50*/  FSETP.NE.FTZ.AND P2, PT, R9, RZ, PT ;  /* 0x000000ff0900720b */ /* 0x000fe20003f55000 */
[----:B----4-:R-:W-:-:S03]  /*13d60*/  FADD.FTZ R8, R2, R8 ;  /* 0x0000000802087221 */ /* 0x010fc60000010000 */
[----:B------:R-:W-:Y:S02]  /*13d70*/  FSETP.NE.FTZ.AND P1, PT, R6, RZ, PT ;  /* 0x000000ff0600720b */ /* 0x000fe40003f35000 */
[----:B------:R-:W-:-:S03]  /*13d80*/  MOV R2, RZ ;  /* 0x000000ff00027202 */ /* 0x000fc60000000f00 */
[----:B------:R-:W1:Y:S01]  /*13d90*/  @P3 MUFU.RCP R0, R5 ;  /* 0x0000000500003308 */ /* 0x000e620000001000 */
[----:B------:R-:W-:-:S07]  /*13da0*/  FSETP.NE.FTZ.AND P0, PT, R8, RZ, PT ;  /* 0x000000ff0800720b */ /* 0x000fce0003f15000 */
[----:B------:R-:W-:Y:S01]  /*13db0*/  @P2 MUFU.RCP R4, R9 ;  /* 0x0000000900042308 */ /* 0x000fe20000001000 */
[----:B-1----:R-:W-:-:S07]  /*13dc0*/  FMUL.FTZ R144, R0, R144 ;  /* 0x0000009000907220 */ /* 0x002fce0000410000 */
        /* <DEDUP_REMOVED lines=19> */
[C---:B------:R-:W-:Y:S01]  /*13f00*/  FMUL.FTZ R68, R0.reuse, R68 ;  /* 0x0000004400447220 */ /* 0x040fe20000410000 */
[----:B------:R-:W-:Y:S01]  /*13f10*/  @P0 MUFU.LG2 R6, R8 ;  /* 0x0000000800060308 */ /* 0x000fe20000000c00 */
        /* <DEDUP_REMOVED lines=16> */
[----:B-1----:R-:W-:-:S02]  /*14020*/  FMUL.FTZ R148, R2, R148 ;  /* 0x0000009402947220 */ /* 0x002fc40000410000 */
[C---:B------:R-:W-:Y:S02]  /*14030*/  FMUL.FTZ R149, R2.reuse, R149 ;  /* 0x0000009502957220 */ /* 0x040fe40000410000 */
[C---:B------:R-:W-:Y:S01]  /*14040*/  FMUL.FTZ R152, R2.reuse, R152 ;  /* 0x0000009802987220 */ /* 0x040fe20000410000 */
[----:B------:R1:W2:Y:S01]  /*14050*/  @P0 MUFU.RCP R0, R8 ;  /* 0x0000000800000308 */ /* 0x0002a20000001000 */
[C---:B------:R-:W-:Y:S02]  /*14060*/  FMUL.FTZ R153, R2.reuse, R153 ;  /* 0x0000009902997220 */ /* 0x040fe40000410000 */
[C---:B------:R-:W-:Y:S02]  /*14070*/  FMUL.FTZ R164, R2.reuse, R164 ;  /* 0x000000a402a47220 */ /* 0x040fe40000410000 */
[C---:B------:R-:W-:Y:S02]  /*14080*/  FMUL.FTZ R165, R2.reuse, R165 ;  /* 0x000000a502a57220 */ /* 0x040fe40000410000 */
[----:B------:R-:W-:-:S02]  /*14090*/  FMUL.FTZ R168, R2, R168 ;  /* 0x000000a802a87220 */ /* 0x000fc40000410000 */
[C---:B------:R-:W-:Y:S02]  /*140a0*/  FMUL.FTZ R169, R2.reuse, R169 ;  /* 0x000000a902a97220 */ /* 0x040fe40000410000 */
[C---:B------:R-:W-:Y:S02]  /*140b0*/  FMUL.FTZ R180, R2.reuse, R180 ;  /* 0x000000b402b47220 */ /* 0x040fe40000410000 */
[C---:B------:R-:W-:Y:S02]  /*140c0*/  FMUL.FTZ R181, R2.reuse, R181 ;  /* 0x000000b502b57220 */ /* 0x040fe40000410000 */
[C---:B------:R-:W-:Y:S01]  /*140d0*/  FMUL.FTZ R184, R2.reuse, R184 ;  /* 0x000000b802b87220 */ /* 0x040fe20000410000 */
[----:B-1----:R-:W-:Y:S01]  /*140e0*/  @P0 MOV R8, 0x3f317218 ;  /* 0x3f31721800080802 */ /* 0x002fe20000000f00 */
        /* <DEDUP_REMOVED lines=55> */
[C---:B--2---:R-:W-:Y:S02]  /*14460*/  FMUL.FTZ R150, R0.reuse, R150 ;  /* 0x0000009600967220 */ /* 0x044fe40000410000 */
        /* <DEDUP_REMOVED lines=30> */
[----:B------:R-:W-:Y:S01]  /*14650*/  FMUL.FTZ R127, R0, R127 ;  /* 0x0000007f007f7220 */ /* 0x000fe20000410000 */
[----:B------:R-:W-:Y:S01]  /*14660*/  @P1 MOV R0, 0x3f317218 ;  /* 0x3f31721800001802 */ /* 0x000fe20000000f00 */
[----:B------:R-:W-:-:S02]  /*14670*/  @P2 FMUL.FTZ R5, R2, c[0x0][0x2d0] ;  /* 0x0000b40002052a20 */ /* 0x000fc40000410000 */
[----:B------:R-:W-:Y:S02]  /*14680*/  @P3 FMUL.FTZ R10, R4, c[0x0][0x2d0] ;  /* 0x0000b400040a3a20 */ /* 0x000fe40000410000 */
[----:B------:R-:W-:Y:S02]  /*14690*/  @P1 FMUL.FTZ R2, R0, c[0x0][0x2d0] ;  /* 0x0000b40000021a20 */ /* 0x000fe40000410000 */
[----:B------:R-:W-:Y:S02]  /*146a0*/  @P3 FMUL.FTZ R11, R11, 0.69314718246459960938 ;  /* 0x3f3172180b0b3820 */ /* 0x000fe40000410000 */
[----:B------:R-:W-:Y:S02]  /*146b0*/  @P2 FMUL.FTZ R9, R9, 0.69314718246459960938 ;  /* 0x3f31721809092820 */ /* 0x000fe40000410000 */
[----:B------:R-:W-:Y:S02]  /*146c0*/  @P1 FMUL.FTZ R7, R7, 0.69314718246459960938 ;  /* 0x3f31721807071820 */ /* 0x000fe40000410000 */
[----:B------:R-:W-:-:S02]  /*146d0*/  @P0 FMUL.FTZ R4, R6, 0.69314718246459960938 ;  /* 0x3f31721806040820 */ /* 0x000fc40000410000 */
[----:B------:R-:W-:Y:S02]  /*146e0*/  @P0 FMUL.FTZ R0, R8, c[0x0][0x2d0] ;  /* 0x0000b40008000a20 */ /* 0x000fe40000410000 */
[----:B------:R-:W-:Y:S02]  /*146f0*/  @P3 FFMA.FTZ R38, R10, R137, R11 ;  /* 0x000000890a263223 */ /* 0x000fe4000001000b */
[----:B------:R-:W-:Y:S02]  /*14700*/  @P2 FFMA.FTZ R39, R5, R136, R9 ;  /* 0x0000008805272223 */ /* 0x000fe40000010009 */
[----:B------:R-:W-:Y:S02]  /*14710*/  @P1 FFMA.FTZ R40, R2, R135, R7 ;  /* 0x0000008702281223 */ /* 0x000fe40000010007 */
[----:B------:R-:W-:Y:S02]  /*14720*/  @P0 FFMA.FTZ R41, R0, R3, R4 ;  /* 0x0000000300290223 */ /* 0x000fe40000010004 */
.L_x_880:
[----:B------:R-:W-:Y:S05]  /*14730*/  @P4 BRA `(.L_x_942) ;  /* 0x00001ae000004947 */ /* 0x000fea0003800000 */
[----:B------:R-:W1:Y:S01]  /*14740*/  S2R R13, SR_TID.X ;  /* 0x00000000000d7919 */ /* 0x000e620000002100 */
[----:B------:R-:W-:Y:S01]  /*14750*/  F2FP.BF16.PACK_AB R43, R43, R52 ;  /* 0x000000342b2b723e */ /* 0x000fe200000010ff */
[----:B------:R-:W-:Y:S01]  /*14760*/  BSSY B0, `(.L_x_943) ;  /* 0x0000134000007945 */ /* 0x000fe20003800000 */
[----:B------:R-:W-:Y:S01]  /*14770*/  F2FP.BF16.PACK_AB R36, R36, R80 ;  /* 0x000000502424723e */ /* 0x000fe200000010ff */
[----:B------:R-:W2:Y:S01]  /*14780*/  S2R R20, SR_CTAID.Y ;  /* 0x0000000000147919 */ /* 0x000ea20000002600 */
[----:B------:R-:W-:Y:S01]  /*14790*/  F2FP.BF16.PACK_AB R54, R55, R54 ;  /* 0x000000363736723e */ /* 0x000fe200000010ff */
[----:B------:R-:W-:Y:S01]  /*147a0*/  IMAD.MOV.U32 R55, RZ, RZ, c[0x0][0x4e8] ;  /* 0x00013a00ff377624 */ /* 0x000fe200078e00ff */
[----:B------:R-:W-:Y:S01]  /*147b0*/  F2FP.BF16.PACK_AB R47, R47, R144 ;  /* 0x000000902f2f723e */ /* 0x000fe200000010ff */
[----:B------:R-:W3:Y:S01]  /*147c0*/  S2R R14, SR_CTAID.Z ;  /* 0x00000000000e7919 */ /* 0x000ee20000002700 */
[----:B------:R-:W-:-:S02]  /*147d0*/  F2FP.BF16.PACK_AB R146, R147, R146 ;  /* 0x000000929392723e */ /* 0x000fc400000010ff */
[C---:B------:R-:W-:Y:S01]  /*147e0*/  ISETP.NE.AND P0, PT, R55.reuse, 0x1, PT ;  /* 0x000000013700780c */ /* 0x040fe20003f05270 */
[----:B------:R-:W4:Y:S01]  /*147f0*/  S2R R80, SR_CTAID.X ;  /* 0x0000000000507919 */ /* 0x000f220000002500 */
[----:B------:R-:W-:Y:S01]  /*14800*/  IMAD R55, R55, c[0x0][0x388], RZ ;  /* 0x0000e20037377a24 */ /* 0x000fe200078e02ff */
[----:B------:R-:W-:Y:S02]  /*14810*/  F2FP.BF16.PACK_AB R45, R45, R156 ;  /* 0x0000009c2d2d723e */ /* 0x000fe400000010ff */
[----:B------:R-:W-:Y:S01]  /*14820*/  BAR.SYNC.DEFER_BLOCKING 0x1, 0x80 ;  /* 0x0042000000007b1d */ /* 0x000fe20000010000 */
[----:B------:R-:W-:Y:S02]  /*14830*/  F2FP.BF16.PACK_AB R158, R159, R158 ;  /* 0x0000009e9f9e723e */ /* 0x000fe400000010ff */
[----:B------:R-:W-:Y:S02]  /*14840*/  F2FP.BF16.PACK_AB R148, R149, R148 ;  /* 0x000000949594723e */ /* 0x000fe400000010ff */
[----:B------:R-:W-:-:S02]  /*14850*/  F2FP.BF16.PACK_AB R150, R151, R150 ;  /* 0x000000969796723e */ /* 0x000fc400000010ff */
[----:B------:R-:W-:Y:S02]  /*14860*/  F2FP.BF16.PACK_AB R152, R153, R152 ;  /* 0x000000989998723e */ /* 0x000fe400000010ff */
[----:B-1----:R-:W-:Y:S02]  /*14870*/  SHF.R.S32.HI R19, RZ, 0x1f, R13 ;  /* 0x0000001fff137819 */ /* 0x002fe4000001140d */
[----:B------:R-:W-:Y:S01]  /*14880*/  F2FP.BF16.PACK_AB R154, R155, R154 ;  /* 0x0000009a9b9a723e */ /* 0x000fe200000010ff */
[----:B--2---:R-:W-:Y:S01]  /*14890*/  IMAD.WIDE.U32 R16, R20, c[0x0][0x490], RZ ;  /* 0x0001240014107a25 */ /* 0x004fe200078e00ff */
[----:B------:R-:W-:Y:S02]  /*148a0*/  SHF.R.S32.HI R0, RZ, 0x1f, R20 ;  /* 0x0000001fff007819 */ /* 0x000fe40000011414 */
[CC--:B------:R-:W-:Y:S02]  /*148b0*/  LEA.HI R2, R19.reuse, R13.reuse, RZ, 0x2 ;  /* 0x0000000d13027211 */ /* 0x0c0fe400078f10ff */
[CC--:B------:R-:W-:Y:S01]  /*148c0*/  LEA.HI R7, R19.reuse, R13.reuse, RZ, 0x5 ;  /* 0x0000000d13077211 */ /* 0x0c0fe200078f28ff */
[C---:B------:R-:W-:Y:S01]  /*148d0*/  IMAD R4, R0.reuse, c[0x0][0x490], RZ ;  /* 0x0001240000047a24 */ /* 0x040fe200078e02ff */
[----:B------:R-:W-:Y:S01]  /*148e0*/  LEA.HI R10, R19, R13, RZ, 0x3 ;  /* 0x0000000d130a7211 */ /* 0x000fe200078f18ff */
[----:B------:R-:W-:Y:S01]  /*148f0*/  IMAD R3, R0, c[0x0][0x3e8], RZ ;  /* 0x0000fa0000037a24 */ /* 0x000fe200078e02ff */
[----:B------:R-:W-:Y:S01]  /*14900*/  SHF.R.S32.HI R8, RZ, 0x2, R2 ;  /* 0x00000002ff087819 */ /* 0x000fe20000011402 */
[C---:B------:R-:W-:Y:S01]  /*14910*/  IMAD R4, R20.reuse, c[0x0][0x494], R4 ;  /* 0x0001250014047a24 */ /* 0x040fe200078e0204 */
[----:B------:R-:W-:Y:S01]  /*14920*/  SHF.R.S32.HI R0, RZ, 0x1f, R2 ;  /* 0x0000001fff007819 */ /* 0x000fe20000011402 */
[----:B------:R-:W-:Y:S01]  /*14930*/  IMAD R3, R20, c[0x0][0x3ec], R3 ;  /* 0x0000fb0014037a24 */ /* 0x000fe200078e0203 */
[----:B------:R-:W-:Y:S01]  /*14940*/  LOP3.LUT R11, R7, 0xffffffe0, RZ, 0xc0, !PT ;  /* 0xffffffe0070b7812 */ /* 0x000fe200078ec0ff */
[----:B------:R-:W-:Y:S01]  /*14950*/  IMAD.IADD R5, R17, 0x1, R4 ;  /* 0x0000000111057824 */ /* 0x000fe200078e0204 */
[----:B------:R-:W-:Y:S01]  /*14960*/  LOP3.LUT R12, R10, 0xfffffff8, RZ, 0xc0, !PT ;  /* 0xfffffff80a0c7812 */ /* 0x000fe200078ec0ff */
[----:B------:R-:W-:Y:S01]  /*14970*/  IMAD.MOV.U32 R4, RZ, RZ, R16 ;  /* 0x000000ffff047224 */ /* 0x000fe200078e0010 */
[----:B------:R-:W-:Y:S01]  /*14980*/  LEA.HI R6, R0, R8, RZ, 0x3 ;  /* 0x0000000800067211 */ /* 0x000fe200078f18ff */
[C---:B------:R-:W-:Y:S01]  /*14990*/  IMAD.IADD R0, R13.reuse, 0x1, -R11 ;  /* 0x000000010d007824 */ /* 0x040fe200078e0a0b */
[----:B------:R-:W-:Y:S01]  /*149a0*/  LOP3.LUT R2, R2, 0xfffffffc, RZ, 0xc0, !PT ;  /* 0xfffffffc02027812 */ /* 0x000fe200078ec0ff */
[----:B------:R-:W-:Y:S01]  /*149b0*/  IMAD.IADD R11, R13, 0x1, -R12 ;  /* 0x000000010d0b7824 */ /* 0x000fe200078e0a0c */
[----:B------:R-:W-:Y:S01]  /*149c0*/  LOP3.LUT R6, R6, 0xfffffff8, RZ, 0xc0, !PT ;  /* 0xfffffff806067812 */ /* 0x000fe200078ec0ff */
[----:B------:R-:W-:Y:S01]  /*149d0*/  IMAD.WIDE.U32 R20, R20, c[0x0][0x3e8], RZ ;  /* 0x0000fa0014147a25 */ /* 0x000fe200078e00ff */
[----:B------:R-:W-:-:S02]  /*149e0*/  SHF.R.S32.HI R12, RZ, 0x1f, R0 ;  /* 0x0000001fff0c7819 */ /* 0x000fc40000011400 */
[----:B------:R-:W-:Y:S01]  /*149f0*/  LEA.HI R19, R19, R13, RZ, 0x6 ;  /* 0x0000000d13137211 */ /* 0x000fe200078f30ff */
[----:B------:R-:W-:Y:S01]  /*14a00*/  IMAD.IADD R9, R13, 0x1, -R2 ;  /* 0x000000010d097824 */ /* 0x000fe200078e0a02 */
[----:B---3--:R-:W-:Y:S01]  /*14a10*/  SHF.R.S32.HI R13, RZ, 0x1f, R14 ;  /* 0x0000001fff0d7819 */ /* 0x008fe2000001140e */
[----:B------:R-:W-:Y:S01]  /*14a20*/  IMAD.IADD R8, R8, 0x1, -R6 ;  /* 0x0000000108087824 */ /* 0x000fe200078e0a06 */
[----:B------:R-:W-:Y:S01]  /*14a30*/  LOP3.LUT P3, RZ, R0, 0x3, RZ, 0xc0, !PT ;  /* 0x0000000300ff7812 */ /* 0x000fe2000786c0ff */
[----:B------:R-:W-:Y:S01]  /*14a40*/  IMAD.IADD R3, R21, 0x1, R3 ;  /* 0x0000000115037824 */ /* 0x000fe200078e0203 */
[----:B------:R-:W-:Y:S01]  /*14a50*/  LEA.HI R16, R12, R0, RZ, 0x2 ;  /* 0x000000000c107211 */ /* 0x000fe200078f10ff */
[C---:B------:R-:W-:Y:S01]  /*14a60*/  IMAD R22, R13.reuse, c[0x0][0x498], RZ ;  /* 0x000126000d167a24 */ /* 0x040fe200078e02ff */
[--C-:B------:R-:W-:Y:S01]  /*14a70*/  SHF.R.S32.HI R6, RZ, 0x5, R7.reuse ;  /* 0x00000005ff067819 */ /* 0x100fe20000011407 */
[----:B------:R-:W-:Y:S01]  /*14a80*/  IMAD R17, R13, c[0x0][0x3f0], RZ ;  /* 0x0000fc000d117a24 */ /* 0x000fe200078e02ff */
[----:B------:R-:W-:Y:S01]  /*14a90*/  SHF.R.S32.HI R0, RZ, 0x1f, R7 ;  /* 0x0000001fff007819 */ /* 0x000fe20000011407 */
[----:B------:R-:W-:Y:S01]  /*14aa0*/  IMAD.MOV.U32 R2, RZ, RZ, R20 ;  /* 0x000000ffff027224 */ /* 0x000fe200078e0014 */
[----:B------:R-:W-:Y:S01]  /*14ab0*/  SHF.R.S32.HI R52, RZ, 0x3, R10 ;  /* 0x00000003ff347819 */ /* 0x000fe2000001140a */
[----:B------:R-:W-:Y:S01]  /*14ac0*/  IMAD.WIDE.U32 R20, R14, c[0x0][0x498], R4 ;  /* 0x000126000e147a25 */ /* 0x000fe200078e0004 */
[----:B------:R-:W-:-:S02]  /*14ad0*/  LEA.HI R0, R0, R6, RZ, 0x2 ;  /* 0x0000000600007211 */ /* 0x000fc400078f10ff */
[----:B------:R-:W-:Y:S01]  /*14ae0*/  F2FP.BF16.PACK_AB R49, R49, R160 ;  /* 0x000000a03131723e */ /* 0x000fe200000010ff */
[----:B------:R-:W-:Y:S01]  /*14af0*/  IMAD.SHL.U32 R4, R52, 0x40, RZ ;  /* 0x0000004034047824 */ /* 0x000fe200078e00ff */
[----:B------:R-:W-:Y:S01]  /*14b00*/  F2FP.BF16.PACK_AB R162, R163, R162 ;  /* 0x000000a2a3a2723e */ /* 0x000fe200000010ff */
[----:B------:R-:W-:Y:S01]  /*14b10*/  IMAD R22, R14, c[0x0][0x49c], R22 ;  /* 0x000127000e167a24 */ /* 0x000fe200078e0216 */
[----:B------:R-:W-:Y:S01]  /*14b20*/  F2FP.BF16.PACK_AB R48, R48, R172 ;  /* 0x000000ac3030723e */ /* 0x000fe200000010ff */
[C---:B------:R-:W-:Y:S01]  /*14b30*/  IMAD R17, R14.reuse, c[0x0][0x3f4], R17 ;  /* 0x0000fd000e117a24 */ /* 0x040fe200078e0211 */
[----:B------:R-:W-:Y:S01]  /*14b40*/  F2FP.BF16.PACK_AB R174, R175, R174 ;  /* 0x000000aeafae723e */ /* 0x000fe200000010ff */
[----:B------:R-:W-:Y:S01]  /*14b50*/  IMAD.WIDE.U32 R14, R14, c[0x0][0x3f0], R2 ;  /* 0x0000fc000e0e7a25 */ /* 0x000fe200078e0002 */
[----:B------:R-:W-:Y:S02]  /*14b60*/  LOP3.LUT R3, R0, 0xffffffc, RZ, 0xc0, !PT ;  /* 0x0ffffffc00037812 */ /* 0x000fe400078ec0ff */
[----:B------:R-:W-:Y:S01]  /*14b70*/  LEA.HI R2, R9, R9, RZ, 0x1 ;  /* 0x0000000909027211 */ /* 0x000fe200078f08ff */
[----:B------:R-:W-:Y:S01]  /*14b80*/  IMAD.SHL.U32 R12, R11, 0x8, RZ ;  /* 0x000000080b0c7824 */ /* 0x000fe200078e00ff */
[----:B------:R-:W-:Y:S01]  /*14b90*/  LOP3.LUT R0, R4, 0x1c0, RZ, 0xc0, !PT ;  /* 0x000001c004007812 */ /* 0x000fe200078ec0ff */
[----:B------:R-:W-:Y:S01]  /*14ba0*/  IMAD.IADD R7, R6, 0x1, -R3 ;  /* 0x0000000106077824 */ /* 0x000fe200078e0a03 */
[----:B------:R-:W-:Y:S01]  /*14bb0*/  LOP3.LUT R4, R2, 0x1ffffffe, RZ, 0xc0, !PT ;  /* 0x1ffffffe02047812 */ /* 0x000fe200078ec0ff */
[----:B------:R-:W-:Y:S01]  /*14bc0*/  IMAD R18, R6, 0x200, R9 ;  /* 0x0000020006127824 */ /* 0x000fe200078e0209 */
[----:B------:R-:W-:Y:S01]  /*14bd0*/  SHF.R.U32.HI R5, RZ, 0x3, R0 ;  /* 0x00000003ff057819 */ /* 0x000fe20000011600 */
[----:B------:R-:W-:Y:S01]  /*14be0*/  IMAD.SHL.U32 R6, R8, 0x40, RZ ;  /* 0x0000004008067824 */ /* 0x000fe200078e00ff */
[----:B------:R-:W-:Y:S01]  /*14bf0*/  LOP3.LUT R3, R0, 0x38, R12, 0xf8, !PT ;  /* 0x0000003800037812 */ /* 0x000fe200078ef80c */
[----:B------:R-:W-:Y:S01]  /*14c00*/  IMAD.SHL.U32 R0, R2, 0x20, RZ ;  /* 0x0000002002007824 */ /* 0x000fe200078e00ff */
[----:B------:R-:W-:Y:S01]  /*14c10*/  F2FP.BF16.PACK_AB R164, R165, R164 ;  /* 0x000000a4a5a4723e */ /* 0x000fe200000010ff */
[----:B------:R-:W-:Y:S01]  /*14c20*/  IMAD.IADD R9, R9, 0x1, -R4 ;  /* 0x0000000109097824 */ /* 0x000fe200078e0a04 */
[----:B------:R-:W-:-:S02]  /*14c30*/  LOP3.LUT R4, R8, 0x1, RZ, 0xc0, !PT ;  /* 0x0000000108047812 */ /* 0x000fc400078ec0ff */
[----:B------:R-:W-:Y:S01]  /*14c40*/  LOP3.LUT R2, R0, 0xffffffc0, RZ, 0xc0, !PT ;  /* 0xffffffc000027812 */ /* 0x000fe200078ec0ff */
[----:B------:R-:W-:Y:S01]  /*14c50*/  IMAD R0, R11, 0x10, R52 ;  /* 0x000000100b007824 */ /* 0x000fe200078e0234 */
[----:B------:R-:W-:Y:S02]  /*14c60*/  ISETP.NE.U32.AND P4, PT, R4, 0x1, PT ;  /* 0x000000010400780c */ /* 0x000fe40003f85070 */
[----:B------:R-:W-:Y:S01]  /*14c70*/  LOP3.LUT R13, R3, R5, RZ, 0x3c, !PT ;  /* 0x00000005030d7212 */ /* 0x000fe200078e3cff */
[----:B----4-:R-:W-:Y:S01]  /*14c80*/  IMAD R4, R80, 0x80, R0 ;  /* 0x0000008050047824 */ /* 0x010fe200078e0200 */
[----:B------:R-:W-:Y:S01]  /*14c90*/  SHF.R.S32.HI R3, RZ, 0x2, R16 ;  /* 0x00000002ff037819 */ /* 0x000fe20000011410 */
[----:B------:R-:W-:Y:S01]  /*14ca0*/  IMAD R10, R9, 0x8, R2 ;  /* 0x00000008090a7824 */ /* 0x000fe200078e0202 */
[----:B------:R-:W-:Y:S01]  /*14cb0*/  R2P PR, R8, 0x6 ;  /* 0x0000000608007804 */ /* 0x000fe20000000000 */
[----:B------:R-:W-:Y:S01]  /*14cc0*/  @P0 IMAD.HI.U32 R8, R4, c[0x0][0x4ec], RZ ;  /* 0x00013b0004080a27 */ /* 0x000fe200078e00ff */
[----:B------:R-:W-:-:S02]  /*14cd0*/  LOP3.LUT R6, R6, 0x1c0, RZ, 0xc0, !PT ;  /* 0x000001c006067812 */ /* 0x000fc400078ec0ff */
[----:B------:R-:W-:Y:S01]  /*14ce0*/  F2FP.BF16.PACK_AB R166, R167, R166 ;  /* 0x000000a6a7a6723e */ /* 0x000fe200000010ff */
[----:B------:R-:W-:Y:S01]  /*14cf0*/  IMAD R5, R7, 0x10, R3 ;  /* 0x0000001007057824 */ /* 0x000fe200078e0203 */
[----:B------:R-:W-:Y:S01]  /*14d00*/  LEA.HI R9, R6, R6, RZ, 0x1d ;  /* 0x0000000606097211 */ /* 0x000fe200078fe8ff */
[----:B------:R-:W-:Y:S01]  /*14d10*/  IMAD.SHL.U32 R7, R19, 0x8, RZ ;  /* 0x0000000813077824 */ /* 0x000fe200078e00ff */
[----:B------:R-:W-:Y:S01]  /*14d20*/  F2FP.BF16.PACK_AB R168, R169, R168 ;  /* 0x000000a8a9a8723e */ /* 0x000fe200000010ff */
[----:B------:R-:W-:Y:S01]  /*14d30*/  IMAD.MOV.U32 R0, RZ, RZ, R4 ;  /* 0x000000ffff007224 */ /* 0x000fe200078e0004 */
[----:B------:R-:W-:Y:S01]  /*14d40*/  @P0 SHF.R.U32.HI R0, RZ, c[0x0][0x4f0], R8 ;  /* 0x00013c00ff000a19 */ /* 0x000fe20000011608 */
[----:B------:R-:W-:Y:S01]  /*14d50*/  IMAD.IADD R11, R5, 0x1, R10 ;  /* 0x00000001050b7824 */ /* 0x000fe200078e020a */
[----:B------:R-:W-:Y:S01]  /*14d60*/  LOP3.LUT R13, R13, 0x7ffffe00, R7, 0xf8, !PT ;  /* 0x7ffffe000d0d7812 */ /* 0x000fe200078ef807 */
[----:B------:R-:W-:Y:S01]  /*14d70*/  IMAD R5, R80, 0x80, R5 ;  /* 0x0000008050057824 */ /* 0x000fe200078e0205 */
[----:B------:R-:W-:Y:S01]  /*14d80*/  SHF.R.S32.HI R7, RZ, 0x1f, R0 ;  /* 0x0000001fff077819 */ /* 0x000fe20000011400 */
[----:B------:R-:W-:Y:S01]  /*14d90*/  IMAD.IADD R3, R15, 0x1, R17 ;  /* 0x000000010f037824 */ /* 0x000fe200078e0211 */
[----:B------:R-:W-:Y:S01]  /*14da0*/  F2FP.BF16.PACK_AB R170, R171, R170 ;  /* 0x000000aaabaa723e */ /* 0x000fe200000010ff */
[----:B------:R-:W-:Y:S01]  /*14db0*/  IMAD.MOV.U32 R2, RZ, RZ, R14 ;  /* 0x000000ffff027224 */ /* 0x000fe200078e000e */
[----:B------:R-:W-:Y:S01]  /*14dc0*/  IADD3 R8, R5, 0x8, RZ ;  /* 0x0000000805087810 */ /* 0x000fe20007ffe0ff */
[----:B------:R-:W-:Y:S01]  /*14dd0*/  IMAD R7, R7, c[0x0][0x3e0], RZ ;  /* 0x0000f80007077a24 */ /* 0x000fe200078e02ff */
[-C--:B------:R-:W-:Y:S01]  /*14de0*/  ISETP.GE.OR P6, PT, R5, R55.reuse, P3 ;  /* 0x000000370500720c */ /* 0x080fe20001fc6670 */
[----:B------:R-:W-:Y:S01]  /*14df0*/  IMAD.MOV R6, RZ, RZ, -R0 ;  /* 0x000000ffff067224 */ /* 0x000fe200078e0a00 */
[----:B------:R-:W-:Y:S01]  /*14e00*/  ISETP.GE.OR P5, PT, R8, R55, P3 ;  /* 0x000000370800720c */ /* 0x000fe20001fa6670 */
[----:B------:R-:W-:Y:S01]  /*14e10*/  IMAD.U32 R10, R18, 0x2, R9 ;  /* 0x00000002120a7824 */ /* 0x000fe200078e0009 */
[----:B------:R-:W-:Y:S01]  /*14e20*/  F2FP.BF16.PACK_AB R46, R46, R176 ;  /* 0x000000b02e2e723e */ /* 0x000fe200000010ff */
[----:B------:R-:W-:Y:S01]  /*14e30*/  IMAD.WIDE.U32 R8, R0, c[0x0][0x3e0], R2 ;  /* 0x0000f80000087a25 */ /* 0x000fe200078e0002 */
[----:B------:R-:W-:-:S02]  /*14e40*/  F2FP.BF16.PACK_AB R178, R179, R178 ;  /* 0x000000b2b3b2723e */ /* 0x000fc400000010ff */
[----:B------:R-:W-:Y:S01]  /*14e50*/  F2FP.BF16.PACK_AB R44, R44, R188 ;  /* 0x000000bc2c2c723e */ /* 0x000fe200000010ff */
[----:B------:R-:W-:Y:S01]  /*14e60*/  IMAD R7, R0, c[0x0][0x3e4], R7 ;  /* 0x0000f90000077a24 */ /* 0x000fe200078e0207 */
[----:B------:R-:W-:Y:S01]  /*14e70*/  F2FP.BF16.PACK_AB R190, R191, R190 ;  /* 0x000000bebfbe723e */ /* 0x000fe200000010ff */
[----:B------:R-:W-:Y:S01]  /*14e80*/  IMAD R18, R6, c[0x0][0x4e8], R4 ;  /* 0x00013a0006127a24 */ /* 0x000fe200078e0204 */
[----:B------:R-:W-:Y:S01]  /*14e90*/  F2FP.BF16.PACK_AB R180, R181, R180 ;  /* 0x000000b4b5b4723e */ /* 0x000fe200000010ff */
[----:B------:R-:W-:Y:S01]  /*14ea0*/  IMAD.SHL.U32 R0, R10, 0x2, RZ ;  /* 0x000000020a007824 */ /* 0x000fe200078e00ff */
[C---:B------:R-:W-:Y:S01]  /*14eb0*/  IADD3 R10, R5.reuse, 0x40, RZ ;  /* 0x00000040050a7810 */ /* 0x040fe20007ffe0ff */
[----:B------:R-:W-:Y:S01]  /*14ec0*/  IMAD R6, R80, 0x80, R11 ;  /* 0x0000008050067824 */ /* 0x000fe200078e020b */
[----:B------:R-:W-:Y:S02]  /*14ed0*/  IADD3 R5, R5, 0x48, RZ ;  /* 0x0000004805057810 */ /* 0x000fe40007ffe0ff */
[----:B------:R-:W-:Y:S01]  /*14ee0*/  IADD3 R11, R0, 0x80, RZ ;  /* 0x00000080000b7810 */ /* 0x000fe20007ffe0ff */
[----:B------:R-:W-:Y:S01]  /*14ef0*/  @P0 IMAD.HI.U32 R4, R6, c[0x0][0x4ec], RZ ;  /* 0x00013b0006040a27 */ /* 0x000fe200078e00ff */
[----:B------:R-:W-:Y:S01]  /*14f00*/  IADD3 R2, R0, 0x70, RZ ;  /* 0x0000007000027810 */ /* 0x000fe20007ffe0ff */
[----:B------:R-:W-:Y:S01]  /*14f10*/  STS [R0+0x80], R47 ;  /* 0x0000802f00007388 */ /* 0x000fe20000000800 */
[----:B------:R-:W-:Y:S01]  /*14f20*/  @P4 IADD3 R2, R11, 0x10, RZ ;  /* 0x000000100b024810 */ /* 0x000fe20007ffe0ff */
[----:B------:R-:W-:Y:S01]  /*14f30*/  IMAD.MOV.U32 R3, RZ, RZ, R6 ;  /* 0x000000ffff037224 */ /* 0x000fe200078e0006 */
[-C--:B------:R-:W-:Y:S01]  /*14f40*/  ISETP.GE.OR P4, PT, R10, R55.reuse, P3 ;  /* 0x000000370a00720c */ /* 0x080fe20001f86670 */
[----:B------:R-:W-:Y:S01]  /*14f50*/  STS [R0+0x480], R146 ;  /* 0x0004809200007388 */ /* 0x000fe20000000800 */
[----:B------:R-:W-:Y:S01]  /*14f60*/  @P0 SHF.R.U32.HI R3, RZ, c[0x0][0x4f0], R4 ;  /* 0x00013c00ff030a19 */ /* 0x000fe20000011604 */
[----:B------:R-:W-:Y:S01]  /*14f70*/  IMAD.MOV.U32 R4, RZ, RZ, R8 ;  /* 0x000000ffff047224 */ /* 0x000fe200078e0008 */
[----:B------:R-:W-:Y:S01]  /*14f80*/  ISETP.GE.OR P3, PT, R5, R55, P3 ;  /* 0x000000370500720c */ /* 0x000fe20001f66670 */
[----:B------:R-:W-:Y:S01]  /*14f90*/  IMAD.IADD R5, R9, 0x1, R7 ;  /* 0x0000000109057824 */ /* 0x000fe200078e0207 */
[----:B------:R-:W-:Y:S01]  /*14fa0*/  SHF.R.S32.HI R7, RZ, 0x1f, R18 ;  /* 0x0000001fff077819 */ /* 0x000fe20000011412 */
[--C-:B------:R-:W-:Y:S01]  /*14fb0*/  IMAD.MOV R8, RZ, RZ, -R3.reuse ;  /* 0x000000ffff087224 */ /* 0x100fe200078e0a03 */
[----:B------:R-:W-:Y:S01]  /*14fc0*/  SHF.R.S32.HI R9, RZ, 0x1f, R3 ;  /* 0x0000001fff097819 */ /* 0x000fe20000011403 */
[----:B------:R-:W-:Y:S01]  /*14fd0*/  STS [R2], R45 ;  /* 0x0000002d02007388 */ /* 0x000fe20000000800 */
[----:B------:R-:W-:Y:S01]  /*14fe0*/  IADD3 R10, P0, R3, R20, RZ ;  /* 0x00000014030a7210 */ /* 0x000fe20007f1e0ff */
[----:B------:R-:W-:Y:S01]  /*14ff0*/  IMAD R7, R7, c[0x0][0x3d8], RZ ;  /* 0x0000f60007077a24 */ /* 0x000fe200078e02ff */
[----:B------:R-:W-:Y:S01]  /*15000*/  F2FP.BF16.PACK_AB R182, R183, R182 ;  /* 0x000000b6b7b6723e */ /* 0x000fe200000010ff */
[----:B------:R-:W-:Y:S01]  /*15010*/  IMAD R8, R8, c[0x0][0x4e8], R6 ;  /* 0x00013a0008087a24 */ /* 0x000fe200078e0206 */
[----:B------:R-:W-:Y:S01]  /*15020*/  IADD3.X R11, R9, R21, R22, P0, !PT ;  /* 0x00000015090b7210 */ /* 0x000fe200007fe416 */
[C---:B------:R-:W-:Y:S01]  /*15030*/  IMAD R53, R18.reuse, c[0x0][0x3dc], R7 ;  /* 0x0000f70012357a24 */ /* 0x040fe200078e0207 */
[----:B------:R-:W-:Y:S01]  /*15040*/  STS [R2+0x400], R158 ;  /* 0x0004009e02007388 */ /* 0x000fe20000000800 */
[----:B------:R-:W-:Y:S01]  /*15050*/  IMAD.WIDE.U32 R18, R18, c[0x0][0x3d8], R4 ;  /* 0x0000f60012127a25 */ /* 0x000fe200078e0004 */
[----:B------:R-:W-:-:S02]  /*15060*/  SHF.R.S32.HI R4, RZ, 0x1f, R8 ;  /* 0x0000001fff047819 */ /* 0x000fc40000011408 */
[----:B------:R-:W-:Y:S01]  /*15070*/  STS [R0+0x2080], R148 ;  /* 0x0020809400007388 */ /* 0x000fe20000000800 */
[----:B------:R-:W-:Y:S01]  /*15080*/  IMAD.MOV.U32 R9, RZ, RZ, 0x20 ;  /* 0x00000020ff097424 */ /* 0x000fe200078e00ff */
[----:B------:R-:W-:Y:S01]  /*15090*/  F2FP.BF16.PACK_AB R184, R185, R184 ;  /* 0x000000b8b9b8723e */ /* 0x000fe200000010ff */
[----:B------:R-:W-:Y:S01]  /*150a0*/  IMAD R4, R4, c[0x0][0x488], RZ ;  /* 0x0001220004047a24 */ /* 0x000fe200078e02ff */
[----:B------:R-:W-:Y:S01]  /*150b0*/  STS [R0+0x2480], R150 ;  /* 0x0024809600007388 */ /* 0x000fe20000000800 */
[C---:B------:R-:W-:Y:S01]  /*150c0*/  IMAD.WIDE.U32 R6, R8.reuse, c[0x0][0x488], R10 ;  /* 0x0001220008067a25 */ /* 0x040fe200078e000a */
[----:B------:R-:W-:Y:S02]  /*150d0*/  SEL R9, R9, 0xffffffe0, !P1 ;  /* 0xffffffe009097807 */ /* 0x000fe40004800000 */
[----:B------:R-:W-:Y:S01]  /*150e0*/  STS [R2+0x2000], R152 ;  /* 0x0020009802007388 */ /* 0x000fe20000000800 */
[----:B------:R-:W-:Y:S01]  /*150f0*/  IMAD R8, R8, c[0x0][0x48c], R4 ;  /* 0x0001230008087a24 */ /* 0x000fe200078e0204 */
[----:B------:R-:W-:Y:S01]  /*15100*/  LEA R10, P0, R6, c[0x0][0x450], 0x2 ;  /* 0x00011400060a7a11 */ /* 0x000fe200078010ff */
[----:B------:R-:W-:Y:S01]  /*15110*/  IMAD.MOV.U32 R5, RZ, RZ, 0x40 ;  /* 0x00000040ff057424 */ /* 0x000fe200078e00ff */
[----:B------:R-:W-:Y:S01]  /*15120*/  STS [R2+0x2400], R154 ;  /* 0x0024009a02007388 */ /* 0x000fe20000000800 */
[----:B------:R-:W-:Y:S01]  /*15130*/  IMAD.IADD R8, R7, 0x1, R8 ;  /* 0x0000000107087824 */ /* 0x000fe200078e0208 */
[----:B------:R-:W-:Y:S01]  /*15140*/  F2FP.BF16.PACK_AB R186, R187, R186 ;  /* 0x000000babbba723e */ /* 0x000fe200000010ff */
[----:B------:R-:W-:Y:S01]  /*15150*/  IMAD.IADD R3, R0, 0x1, R9 ;  /* 0x0000000100037824 */ /* 0x000fe200078e0209 */
[----:B------:R-:W-:Y:S01]  /*15160*/  SEL R7, R5, 0xffffffc0, !P2 ;  /* 0xffffffc005077807 */ /* 0x000fe20005000000 */
[----:B------:R-:W-:Y:S01]  /*15170*/  IMAD.IADD R4, R9, 0x1, R2 ;  /* 0x0000000109047824 */ /* 0x000fe200078e0202 */
[----:B------:R-:W-:Y:S01]  /*15180*/  LEA.HI.X R9, R6, c[0x0][0x454], R8, 0x2, P0 ;  /* 0x0001150006097a11 */ /* 0x000fe200000f1408 */
[----:B------:R-:W-:Y:S01]  /*15190*/  SHFL.IDX PT, R16, R10, RZ, 0x1c1f ;  /* 0x001c1fff0a107589 */ /* 0x000fe200000e0000 */
[----:B------:R-:W-:Y:S01]  /*151a0*/  F2FP.BF16.PACK_AB R42, R42, R64 ;  /* 0x000000402a2a723e */ /* 0x000fe200000010ff */
[----:B------:R-:W-:Y:S01]  /*151b0*/  IMAD.IADD R6, R0, 0x1, R7 ;  /* 0x0000000100067824 */ /* 0x000fe200078e0207 */
[----:B------:R-:W-:Y:S01]  /*151c0*/  F2FP.BF16.PACK_AB R66, R67, R66 ;  /* 0x000000424342723e */ /* 0x000fe200000010ff */
[----:B------:R-:W-:Y:S01]  /*151d0*/  STS [R3+0x80], R49 ;  /* 0x0000803103007388 */ /* 0x000fe20000000800 */
[----:B------:R-:W-:Y:S01]  /*151e0*/  IMAD.IADD R8, R7, 0x1, R2 ;  /* 0x0000000107087824 */ /* 0x000fe200078e0202 */
[----:B------:R-:W-:Y:S01]  /*151f0*/  F2FP.BF16.PACK_AB R56, R57, R56 ;  /* 0x000000383938723e */ /* 0x000fe200000010ff */
[----:B------:R-:W-:Y:S01]  /*15200*/  IMAD.IADD R5, R7, 0x1, R3 ;  /* 0x0000000107057824 */ /* 0x000fe200078e0203 */
[----:B------:R-:W-:Y:S01]  /*15210*/  STS [R3+0x480], R162 ;  /* 0x000480a203007388 */ /* 0x000fe20000000800 */
[----:B------:R-:W-:Y:S01]  /*15220*/  IMAD.IADD R7, R4, 0x1, R7 ;  /* 0x0000000104077824 */ /* 0x000fe200078e0207 */
[----:B------:R-:W-:-:S02]  /*15230*/  F2FP.BF16.PACK_AB R58, R59, R58 ;  /* 0x0000003a3b3a723e */ /* 0x000fc400000010ff */
[----:B------:R-:W-:Y:S01]  /*15240*/  STS [R4], R48 ;  /* 0x0000003004007388 */ /* 0x000fe20000000800 */
[----:B------:R-:W-:Y:S02]  /*15250*/  F2FP.BF16.PACK_AB R60, R61, R60 ;  /* 0x0000003c3d3c723e */ /* 0x000fe400000010ff */
        /* <DEDUP_REMOVED lines=22> */
[----:B------:R-:W-:Y:S01]  /*153c0*/  STS [R8], R44 ;  /* 0x0000002c08007388 */ /* 0x000fe20000000800 */
        /* <DEDUP_REMOVED lines=42> */
[----:B-1----:R-:W-:Y:S01]  /*15670*/  IMAD.SHL.U32 R0, R13, 0x2, RZ ;  /* 0x000000020d007824 */ /* 0x002fe200078e00ff */
[----:B------:R-:W-:-:S02]  /*15680*/  LEA R13, P0, R18, c[0x0][0x380], 0x1 ;  /* 0x0000e000120d7a11 */ /* 0x000fc400078008ff */
        /* <DEDUP_REMOVED lines=16> */
[----:B-1----:R-:W-:-:S03]  /*15790*/  IMAD R6, R80, 0x80, R52 ;  /* 0x0000008050067824 */ /* 0x002fc600078e0234 */
[----:B------:R-:W-:Y:S04]  /*157a0*/  STS [R5+0x6080], R120 ;  /* 0x0060807805007388 */ /* 0x000fe80000000800 */
[----:B------:R-:W-:Y:S04]  /*157b0*/  STS [R5+0x6480], R122 ;  /* 0x0064807a05007388 */ /* 0x000fe80000000800 */
[----:B------:R-:W-:Y:S04]  /*157c0*/  STS [R7+0x6000], R124 ;  /* 0x0060007c07007388 */ /* 0x000fe80000000800 */
[----:B------:R-:W-:Y:S04]  /*157d0*/  STS [R7+0x6400], R126 ;  /* 0x0064007e07007388 */ /* 0x000fe80000000800 */
[----:B------:R-:W1:Y:S04]  /*157e0*/  SHFL.IDX PT, R17, R9, RZ, 0x1c1f ;  /* 0x001c1fff09117589 */ /* 0x000e6800000e0000 */
[----:B------:R-:W-:Y:S06]  /*157f0*/  BAR.SYNC.DEFER_BLOCKING 0x1, 0x80 ;  /* 0x0042000000007b1d */ /* 0x000fec0000010000 */
[----:B------:R-:W-:Y:S04]  /*15800*/  SHFL.IDX PT, R2, R10, 0x1, 0x1c1f ;  /* 0x003c1f000a027f89 */ /* 0x000fe800000e0000 */
[----:B------:R-:W2:Y:S04]  /*15810*/  SHFL.IDX PT, R3, R9, 0x1, 0x1c1f ;  /* 0x003c1f0009037f89 */ /* 0x000ea800000e0000 */
[----:B------:R-:W-:Y:S04]  /*15820*/  SHFL.IDX PT, R14, R10, 0x2, 0x1c1f ;  /* 0x005c1f000a0e7f89 */ /* 0x000fe800000e0000 */
[----:B------:R-:W3:Y:S04]  /*15830*/  SHFL.IDX PT, R15, R9, 0x2, 0x1c1f ;  /* 0x005c1f00090f7f89 */ /* 0x000ee800000e0000 */
[----:B------:R-:W-:Y:S04]  /*15840*/  SHFL.IDX PT, R10, R10, 0x3, 0x1c1f ;  /* 0x007c1f000a0a7f89 */ /* 0x000fe800000e0000 */
[----:B------:R-:W4:Y:S04]  /*15850*/  SHFL.IDX PT, R11, R9, 0x3, 0x1c1f ;  /* 0x007c1f00090b7f89 */ /* 0x000f2800000e0000 */
[----:B-1----:R-:W-:Y:S04]  /*15860*/  @!P6 ST.E [R16.64], R38 ;  /* 0x000000261000e985 */ /* 0x002fe8000c10190e */
[----:B--2---:R1:W-:Y:S04]  /*15870*/  @!P5 ST.E [R2.64], R39 ;  /* 0x000000270200d985 */ /* 0x0043e8000c10190e */
[----:B---3--:R2:W-:Y:S04]  /*15880*/  @!P4 ST.E [R14.64], R40 ;  /* 0x000000280e00c985 */ /* 0x0085e8000c10190e */
[----:B----4-:R2:W-:Y:S04]  /*15890*/  @!P3 ST.E [R10.64], R41 ;  /* 0x000000290a00b985 */ /* 0x0105e8000c10190e */
[----:B------:R2:W3:Y:S04]  /*158a0*/  LDS.128 R24, [R0+0x880] ;  /* 0x0008800000187984 */ /* 0x0004e80000000c00 */
[----:B------:R2:W4:Y:S01]  /*158b0*/  LDS.128 R32, [R0+0x1080] ;  /* 0x0010800000207984 */ /* 0x0005220000000c00 */
[----:B-1----:R-:W-:-:S03]  /*158c0*/  IMAD.IADD R2, R19, 0x1, R53 ;  /* 0x0000000113027824 */ /* 0x002fc600078e0235 */
[----:B------:R2:W1:Y:S04]  /*158d0*/  LDS.128 R40, [R0+0x1880] ;  /* 0x0018800000287984 */ /* 0x0004680000000c00 */
[----:B------:R2:W1:Y:S01]  /*158e0*/  LDS.128 R48, [R0+0x2080] ;  /* 0x0020800000307984 */ /* 0x0004620000000c00 */
[----:B------:R-:W-:Y:S02]  /*158f0*/  LEA.HI.X R7, R18, c[0x0][0x384], R2, 0x1, P0 ;  /* 0x0000e10012077a11 */ /* 0x000fe400000f0c02 */
[----:B------:R-:W-:Y:S01]  /*15900*/  ISETP.GE.AND P0, PT, R6, R55, PT ;  /* 0x000000370600720c */ /* 0x000fe20003f06270 */
[----:B------:R2:W1:Y:S04]  /*15910*/  LDS.128 R60, [R0+0x2880] ;  /* 0x00288000003c7984 */ /* 0x0004680000000c00 */
        /* <DEDUP_REMOVED lines=12> */
[----:B---34-:R-:W3:Y:S01]  /*159e0*/  LDS.128 R16, [R0+0x80] ;  /* 0x0000800000107984 */ /* 0x018ee20000000c00 */
[----:B------:R-:W-:-:S02]  /*159f0*/  IADD3 R4, R12, 0x40, RZ ;  /* 0x000000400c047810 */ /* 0x000fc40007ffe0ff */
[----:B------:R-:W-:Y:S01]  /*15a00*/  ISETP.GE.AND P1, PT, R12, c[0x0][0x3c8], PT ;  /* 0x0000f2000c007a0c */ /* 0x000fe20003f26270 */
[----:B--2---:R2:W4:Y:S01]  /*15a10*/  LDS.128 R8, [R0+0x4080] ;  /* 0x0040800000087984 */ /* 0x0045220000000c00 */
[----:B------:R-:W-:-:S13]  /*15a20*/  ISETP.GE.AND P0, PT, R4, c[0x0][0x3c8], PT ;  /* 0x0000f20004007a0c */ /* 0x000fda0003f06270 */
[----:B--2---:R-:W-:-:S04]  /*15a30*/  @!P0 SHF.R.S32.HI R0, RZ, 0x1f, R4 ;  /* 0x0000001fff008819 */ /* 0x004fc80000011404 */
[----:B------:R-:W-:Y:S01]  /*15a40*/  @!P0 LEA.HI R0, R0, R4, RZ, 0x3 ;  /* 0x0000000400008211 */ /* 0x000fe200078f18ff */
[----:B-1----:R-:W-:-:S03]  /*15a50*/  @!P1 IMAD.WIDE R4, R12, 0x2, R2 ;  /* 0x000000020c049825 */ /* 0x002fc600078e0202 */
[----:B------:R-:W-:-:S05]  /*15a60*/  @!P0 LOP3.LUT R0, R0, 0xfffffff8, RZ, 0xc0, !PT ;  /* 0xfffffff800008812 */ /* 0x000fca00078ec0ff */
[----:B------:R-:W-:Y:S01]  /*15a70*/  @!P0 IMAD.WIDE R2, R0, 0x2, R2 ;  /* 0x0000000200028825 */ /* 0x000fe200078e0202 */
[----:B---3--:R1:W-:Y:S04]  /*15a80*/  @!P1 ST.E.128 [R4.64], R16 ;  /* 0x0000001004009985 */ /* 0x0083e8000c101d0e */
[----:B----4-:R1:W-:Y:S02]  /*15a90*/  @!P0 ST.E.128 [R2.64], R8 ;  /* 0x0000000802008985 */ /* 0x0103e4000c101d0e */
.L_x_944:
[----:B---34-:R-:W-:Y:S05]  /*15aa0*/  BSYNC B0 ;  /* 0x0000000000007941 */ /* 0x018fea0003800000 */
.L_x_943:
[----:B--2---:R-:W-:Y:S01]  /*15ab0*/  IADD3 R0, R6, 0x10, RZ ;  /* 0x0000001006007810 */ /* 0x004fe20007ffe0ff */
[----:B-1----:R1:W2:Y:S01]  /*15ac0*/  SHFL.IDX PT, R3, R7, 0x1, 0x181f ;  /* 0x00381f0007037f89 */ /* 0x0022a200000e0000 */
        /* <DEDUP_REMOVED lines=14> */
.L_x_946:
[----:B------:R-:W-:Y:S05]  /*15bb0*/  BSYNC B0 ;  /* 0x0000000000007941 */ /* 0x000fea0003800000 */
.L_x_945:
        /* <DEDUP_REMOVED lines=16> */
.L_x_948:
[----:B------:R-:W-:Y:S05]  /*15cc0*/  BSYNC B0 ;  /* 0x0000000000007941 */ /* 0x000fea0003800000 */
.L_x_947:
        /* <DEDUP_REMOVED lines=16> */
.L_x_950:
[----:B------:R-:W-:Y:S05]  /*15dd0*/  BSYNC B0 ;  /* 0x0000000000007941 */ /* 0x000fea0003800000 */
.L_x_949:
        /* <DEDUP_REMOVED lines=16> */
.L_x_952:
[----:B------:R-:W-:Y:S05]  /*15ee0*/  BSYNC B0 ;  /* 0x0000000000007941 */ /* 0x000fea0003800000 */
.L_x_951:
        /* <DEDUP_REMOVED lines=16> */
.L_x_954:
[----:B------:R-:W-:Y:S05]  /*15ff0*/  BSYNC B0 ;  /* 0x0000000000007941 */ /* 0x000fea0003800000 */
.L_x_953:
        /* <DEDUP_REMOVED lines=16> */
.L_x_956:
[----:B------:R-:W-:Y:S05]  /*16100*/  BSYNC B0 ;  /* 0x0000000000007941 */ /* 0x000fea0003800000 */
.L_x_955:
        /* <DEDUP_REMOVED lines=17> */
.L_x_942:
        /* <DEDUP_REMOVED lines=19> */
[----:B------:R-:W-:-:S04]  /*16350*/  IMAD R3, R3, c[0x0][0x490], RZ ;  /* 0x0001240003037a24 */ /* 0x000fc800078e02ff */
[----:B------:R-:W-:Y:S01]  /*16360*/  IMAD R2, R4, c[0x0][0x494], R3 ;  /* 0x0001250004027a24 */ /* 0x000fe200078e0203 */
[----:B------:R-:W-:-:S04]  /*16370*/  IADD3 R4, -R0, RZ, RZ ;  /* 0x000000ff00047210 */ /* 0x000fc80007ffe1ff */
[----:B------:R-:W-:Y:S01]  /*16380*/  IADD3 R3, R7, R2, RZ ;  /* 0x0000000207037210 */ /* 0x000fe20007ffe0ff */
[----:B------:R-:W-:Y:S02]  /*16390*/  IMAD.MOV.U32 R2, RZ, RZ, R6 ;  /* 0x000000ffff027224 */ /* 0x000fe400078e0006 */
        /* <DEDUP_REMOVED lines=16> */
.L_x_958:
[----:B------:R-:W-:Y:S05]  /*164a0*/  BSYNC B0 ;  /* 0x0000000000007941 */ /* 0x000fea0003800000 */
.L_x_957:
[----:B------:R-:W2:Y:S01]  /*164b0*/  S2R R6, SR_CTAID.Y ;  /* 0x0000000000067919 */ /* 0x000ea20000002600 */
[----:B-1----:R-:W-:Y:S01]  /*164c0*/  SHF.R.S32.HI R0, RZ, 0x1f, R11 ;  /* 0x0000001fff007819 */ /* 0x002fe2000001140b */
[----:B------:R-:W-:Y:S01]  /*164d0*/  BSSY B0, `(.L_x_959) ;  /* 0x0000036000007945 */ /* 0x000fe20003800000 */
[----:B------:R-:W-:Y:S01]  /*164e0*/  MOV R12, c[0x0][0x4e8] ;  /* 0x00013a00000c7a02 */ /* 0x000fe20000000f00 */
[----:B------:R-:W1:Y:S01]  /*164f0*/  S2R R13, SR_CTAID.X ;  /* 0x00000000000d7919 */ /* 0x000e620000002500 */
[----:B------:R-:W-:Y:S02]  /*16500*/  LEA.HI R0, R0, R11, RZ, 0x3 ;  /* 0x0000000b00007211 */ /* 0x000fe400078f18ff */
[C---:B------:R-:W-:Y:S01]  /*16510*/  ISETP.NE.AND P0, PT, R12.reuse, 0x1, PT ;  /* 0x000000010c00780c */ /* 0x040fe20003f05270 */
[----:B------:R-:W-:Y:S01]  /*16520*/  IMAD R12, R12, c[0x0][0x388], RZ ;  /* 0x0000e2000c0c7a24 */ /* 0x000fe200078e02ff */
[----:B------:R-:W-:Y:S02]  /*16530*/  LOP3.LUT R2, R0, 0xfffffff8, RZ, 0xc0, !PT ;  /* 0xfffffff800027812 */ /* 0x000fe400078ec0ff */
[----:B------:R-:W-:-:S03]  /*16540*/  SHF.R.S32.HI R8, RZ, 0x3, R0 ;  /* 0x00000003ff087819 */ /* 0x000fc60000011400 */
[----:B------:R-:W-:-:S05]  /*16550*/  IMAD.IADD R11, R11, 0x1, -R2 ;  /* 0x000000010b0b7824 */ /* 0x000fca00078e0a02 */
[----:B------:R-:W-:Y:S02]  /*16560*/  LEA R0, R11, R8, 0x4 ;  /* 0x000000080b007211 */ /* 0x000fe400078e20ff */
[----:B--2---:R-:W-:-:S03]  /*16570*/  SHF.R.S32.HI R3, RZ, 0x1f, R6 ;  /* 0x0000001fff037819 */ /* 0x004fc60000011406 */
[C---:B-1----:R-:W-:Y:S01]  /*16580*/  IMAD R5, R13.reuse, 0x80, R0 ;  /* 0x000000800d057824 */ /* 0x042fe200078e0200 */
[----:B------:R-:W-:Y:S01]  /*16590*/  LEA R8, R13, R8, 0x7 ;  /* 0x000000080d087211 */ /* 0x000fe200078e38ff */
[----:B------:R-:W-:Y:S02]  /*165a0*/  IMAD R2, R3, c[0x0][0x3e8], RZ ;  /* 0x0000fa0003027a24 */ /* 0x000fe400078e02ff */
[----:B------:R-:W-:-:S04]  /*165b0*/  @P0 IMAD.HI.U32 R4, R5, c[0x0][0x4ec], RZ ;  /* 0x00013b0005040a27 */ /* 0x000fc800078e00ff */
[C---:B------:R-:W-:Y:S02]  /*165c0*/  IMAD R2, R6.reuse, c[0x0][0x3ec], R2 ;  /* 0x0000fb0006027a24 */ /* 0x040fe400078e0202 */
[----:B------:R-:W-:-:S04]  /*165d0*/  IMAD.WIDE.U32 R6, R6, c[0x0][0x3e8], RZ ;  /* 0x0000fa0006067a25 */ /* 0x000fc800078e00ff */
[----:B------:R-:W-:Y:S01]  /*165e0*/  IMAD.MOV.U32 R0, RZ, RZ, R5 ;  /* 0x000000ffff007224 */ /* 0x000fe200078e0005 */
        /* <DEDUP_REMOVED lines=14> */
[----:B------:R-:W-:-:S04]  /*166d0*/  SHF.L.U32 R6, R11, 0x3, RZ ;  /* 0x000000030b067819 */ /* 0x000fc800000006ff */
        /* <DEDUP_REMOVED lines=21> */
.L_x_960:
[----:B------:R-:W-:Y:S05]  /*16830*/  BSYNC B0 ;  /* 0x0000000000007941 */ /* 0x000fea0003800000 */
.L_x_959:
        /* <DEDUP_REMOVED lines=15> */
.L_x_962:
[----:B------:R-:W-:Y:S05]  /*16930*/  BSYNC B0 ;  /* 0x0000000000007941 */ /* 0x000fea0003800000 */
.L_x_961:
        /* <DEDUP_REMOVED lines=15> */
.L_x_964:
[----:B------:R-:W-:Y:S05]  /*16a30*/  BSYNC B0 ;  /* 0x0000000000007941 */ /* 0x000fea0003800000 */
.L_x_963:
        /* <DEDUP_REMOVED lines=15> */
.L_x_966:
[----:B------:R-:W-:Y:S05]  /*16b30*/  BSYNC B0 ;  /* 0x0000000000007941 */ /* 0x000fea0003800000 */
.L_x_965:
        /* <DEDUP_REMOVED lines=15> */
.L_x_968:
[----:B------:R-:W-:Y:S05]  /*16c30*/  BSYNC B0 ;  /* 0x0000000000007941 */ /* 0x000fea0003800000 */
.L_x_967:
        /* <DEDUP_REMOVED lines=15> */
.L_x_970:
[----:B------:R-:W-:Y:S05]  /*16d30*/  BSYNC B0 ;  /* 0x0000000000007941 */ /* 0x000fea0003800000 */
.L_x_969:
        /* <DEDUP_REMOVED lines=15> */
.L_x_972:
[----:B------:R-:W-:Y:S05]  /*16e30*/  BSYNC B0 ;  /* 0x0000000000007941 */ /* 0x000fea0003800000 */
.L_x_971:
        /* <DEDUP_REMOVED lines=16> */
.L_x_973:
        /* <DEDUP_REMOVED lines=12> */
.L_x_1838:


//--------------------- .text._ZN7cutlass13device_kernelIN5flash19enable_sm80_to_sm89INS1_16FlashAttnFwdSm80INS1_25CollectiveMainloopFwdSm80ILi4ELi1ELb0EN4cute5tupleIJNS5_1CILi128EEENS7_ILi48EEES8_EEELi128ENS_10bfloat16_tEfNS_4arch4Sm80ELb0ELb1ELb1ELb1ELb0ELb0ELb1ELb0EEENS1_21CollectiveEpilogueFwdINS6_IJS8_S8_S9_EEENS6_IJNS7_ILi1EEESH_SH_EEESB_SD_Li128ELb1ELb1ELb0ELb0EEENS1_19SingleTileSchedulerILb1ELb0ELb1ELi128EEEEEEEEEvNT_6ParamsE --------------------------
	.section	.text._ZN7cutlass13device_kernelIN5flash19enable_sm80_to_sm89INS1_16FlashAttnFwdSm80INS1_25CollectiveMainloopFwdSm80ILi4ELi1ELb0EN4cute5tupleIJNS5_1CILi128EEENS7_ILi48EEES8_EEELi128ENS_10bfloat16_tEfNS_4arch4Sm80ELb0ELb1ELb1ELb1ELb0ELb0ELb1ELb0EEENS1_21CollectiveEpilogueFwdINS6_IJS8_S8_S9_EEENS6_IJNS7_ILi1EEESH_SH_EEESB_SD_Li128ELb1ELb1ELb0ELb0EEENS1_19SingleTileSchedulerILb1ELb0ELb1ELi128EEEEEEEEEvNT_6ParamsE,"ax",@progbits
	.sectioninfo	@"SHI_REGISTERS=255"
	.align	128
.text._ZN7cutlass13device_kernelIN5flash19enable_sm80_to_sm89INS1_16FlashAttnFwdSm80INS1_25CollectiveMainloopFwdSm80ILi4ELi1ELb0EN4cute5tupleIJNS5_1CILi128EEENS7_ILi48EEES8_EEELi128ENS_10bfloat16_tEfNS_4arch4Sm80ELb0ELb1ELb1ELb1ELb0ELb0ELb1ELb0EEENS1_21CollectiveEpilogueFwdINS6_IJS8_S8_S9_EEENS6_IJNS7_ILi1EEESH_SH_EEESB_SD_Li128ELb1ELb1ELb0ELb0EEENS1_19SingleTileSchedulerILb1ELb0ELb1ELi128EEEEEEEEEvNT_6ParamsE:
        .type           _ZN7cutlass13device_kernelIN5flash19enable_sm80_to_sm89INS1_16FlashAttnFwdSm80INS1_25CollectiveMainloopFwdSm80ILi4ELi1ELb0EN4cute5tupleIJNS5_1CILi128EEENS7_ILi48EEES8_EEELi128ENS_10bfloat16_tEfNS_4arch4Sm80ELb0ELb1ELb1ELb1ELb0ELb0ELb1ELb0EEENS1_21CollectiveEpilogueFwdINS6_IJS8_S8_S9_EEENS6_IJNS7_ILi1EEESH_SH_EEESB_SD_Li128ELb1ELb1ELb0ELb0EEENS1_19SingleTileSchedulerILb1ELb0ELb1ELi128EEEEEEEEEvNT_6ParamsE,@function
        .size           _ZN7cutlass13device_kernelIN5flash19enable_sm80_to_sm89INS1_16FlashAttnFwdSm80INS1_25CollectiveMainloopFwdSm80ILi4ELi1ELb0EN4cute5tupleIJNS5_1CILi128EEENS7_ILi48EEES8_EEELi128ENS_10bfloat16_tEfNS_4arch4Sm80ELb0ELb1ELb1ELb1ELb0ELb0ELb1ELb0EEENS1_21CollectiveEpilogueFwdINS6_IJS8_S8_S9_EEENS6_IJNS7_ILi1EEESH_SH_EEESB_SD_Li128ELb1ELb1ELb0ELb0EEENS1_19SingleTileSchedulerILb1ELb0ELb1ELi128EEEEEEEEEvNT_6ParamsE,(.L_x_1839 - _ZN7cutlass13device_kernelIN5flash19enable_sm80_to_sm89INS1_16FlashAttnFwdSm80INS1_25CollectiveMainloopFwdSm80ILi4ELi1ELb0EN4cute5tupleIJNS5_1CILi128EEENS7_ILi48EEES8_EEELi128ENS_10bfloat16_tEfNS_4arch4Sm80ELb0ELb1ELb1ELb1ELb0ELb0ELb1ELb0EEENS1_21CollectiveEpilogueFwdINS6_IJS8_S8_S9_EEENS6_IJNS7_ILi1EEESH_SH_EEESB_SD_Li128ELb1ELb1ELb0ELb0EEENS1_19SingleTileSchedulerILb1ELb0ELb1ELi128EEEEEEEEEvNT_6ParamsE)
        .other          _ZN7cutlass13device_kernelIN5flash19enable_sm80_to_sm89INS1_16FlashAttnFwdSm80INS1_25CollectiveMainloopFwdSm80ILi4ELi1ELb0EN4cute5tupleIJNS5_1CILi128EEENS7_ILi48EEES8_EEELi128ENS_10bfloat16_tEfNS_4arch4Sm80ELb0ELb1ELb1ELb1ELb0ELb0ELb1ELb0EEENS1_21CollectiveEpilogueFwdINS6_IJS8_S8_S9_EEENS6_IJNS7_ILi1EEESH_SH_EEESB_SD_Li128ELb1ELb1ELb0ELb0EEENS1_19SingleTileSchedulerILb1ELb0ELb1ELi128EEEEEEEEEvNT_6ParamsE,@"STO_CUDA_ENTRY STV_DEFAULT"
_ZN7cutlass13device_kernelIN5flash19enable_sm80_to_sm89INS1_16FlashAttnFwdSm80INS1_25CollectiveMainloopFwdSm80ILi4ELi1ELb0EN4cute5tupleIJNS5_1CILi128EEENS7_ILi48EEES8_EEELi128ENS_10bfloat16_tEfNS_4arch4Sm80ELb0ELb1ELb1ELb1ELb0ELb0ELb1ELb0EEENS1_21CollectiveEpilogueFwdINS6_IJS8_S8_S9_EEENS6_IJNS7_ILi1EEESH_SH_EEESB_SD_Li128ELb1ELb1ELb0ELb0EEENS1_19SingleTileSchedulerILb1ELb0ELb1ELi128EEEEEEEEEvNT_6ParamsE:
        /* <DEDUP_REMOVED lines=17> */
.L_x_975:
        /* <DEDUP_REMOVED lines=8> */
.L_x_977:
[----:B------:R-:W-:-:S04]  /*0190*/  MOV R0, c[0x0][0x54c] ;  /* 0x0001530000007a02 */ /* 0x000fc80000000f00 */
.L_x_976:
[----:B------:R-:W-:Y:S01]  /*01a0*/  USHF.L.U32 UR23, UR23, 0x7, URZ ;  /* 0x0000000717177899 */ /* 0x000fe2000800063f */
[----:B-----5:R-:W-:-:S05]  /*01b0*/  IMAD R0, R0, c[0x0][0x548], RZ ;  /* 0x0001520000007a24 */ /* 0x020fca00078e02ff */
[----:B------:R-:W-:-:S04]  /*01c0*/  ISETP.LE.AND P0, PT, R0, UR23, PT ;  /* 0x0000001700007c0c */ /* 0x000fc8000bf03270 */
[----:B------:R-:W-:-:S05]  /*01d0*/  SEL R0, R5, 0xffffffff, !P0 ;  /* 0xffffffff05007807 */ /* 0x000fca0004000000 */
[----:B------:R2:W-:Y:S01]  /*01e0*/  STL [R1+0x2c], R0 ;  /* 0x00002c0001007387 */ /* 0x0005e20000100800 */
[----:B------:R-:W-:Y:S05]  /*01f0*/  BRA `(.L_x_978) ;  /* 0x0000013000007947 */ /* 0x000fea0003800000 */
.L_x_974:
[----:B------:R-:W-:-:S04]  /*0200*/  ISETP.NE.U32.AND P0, PT, RZ, c[0x0][0x568], PT ;  /* 0x00015a00ff007a0c */ /* 0x000fc80003f05070 */
[----:B------:R-:W-:-:S13]  /*0210*/  ISETP.NE.AND.EX P0, PT, RZ, c[0x0][0x56c], PT, P0 ;  /* 0x00015b00ff007a0c */ /* 0x000fda0003f05300 */
[----:B------:R-:W-:Y:S05]  /*0220*/  @!P0 BRA `(.L_x_979) ;  /* 0x0000002000008947 */ /* 0x000fea0003800000 */
[----:B------:R1:W5:Y:S01]  /*0230*/  LDG.E R0, [R2.64] ;  /* 0x0000001402007981 */ /* 0x000362000c1e1900 */
[----:B------:R-:W-:Y:S05]  /*0240*/  BRA `(.L_x_980) ;  /* 0x0000009000007947 */ /* 0x000fea0003800000 */
.L_x_979:
        /* <DEDUP_REMOVED lines=8> */
.L_x_981:
[----:B------:R-:W-:-:S04]  /*02d0*/  MOV R0, c[0x0][0x54c] ;  /* 0x0001530000007a02 */ /* 0x000fc80000000f00 */
.L_x_980:
[----:B------:R-:W-:Y:S01]  /*02e0*/  USHF.L.U32 UR23, UR23, 0x7, URZ ;  /* 0x0000000717177899 */ /* 0x000fe2000800063f */
[----:B-----5:R-:W-:-:S05]  /*02f0*/  IMAD R0, R0, c[0x0][0x548], RZ ;  /* 0x0001520000007a24 */ /* 0x020fca00078e02ff */
[----:B------:R-:W-:-:S04]  /*0300*/  ISETP.LE.AND P0, PT, R0, UR23, PT ;  /* 0x0000001700007c0c */ /* 0x000fc8000bf03270 */
[----:B------:R-:W-:-:S05]  /*0310*/  SEL R0, R5, 0xffffffff, !P0 ;  /* 0xffffffff05007807 */ /* 0x000fca0004000000 */
[----:B------:R2:W-:Y:S04]  /*0320*/  STL [R1+0x2c], R0 ;  /* 0x00002c0001007387 */ /* 0x0005e80000100800 */
.L_x_978:
[----:B------:R-:W3:Y:S02]  /*0330*/  LDL R52, [R1+0x2c] ;  /* 0x00002c0001347983 */ /* 0x000ee40000100800 */
[----:B---3--:R-:W-:-:S13]  /*0340*/  ISETP.GE.AND P0, PT, R52, RZ, PT ;  /* 0x000000ff3400720c */ /* 0x008fda0003f06270 */
        /* <DEDUP_REMOVED lines=10> */
[----:B-1----:R-:W-:Y:S01]  /*03f0*/  @P0 IMAD.WIDE R2, R52, R9, c[0x0][0x360] ;  /* 0x0000d80034020625 */ /* 0x002fe200078e0209 */
[----:B------:R1:W3:Y:S01]  /*0400*/  @P1 LDG.E R8, [R4.64] ;  /* 0x0000001404081981 */ /* 0x0002e2000c1e1900 */
[----:B------:R-:W-:-:S03]  /*0410*/  CS2R R6, SRZ ;  /* 0x0000000000067805 */ /* 0x000fc6000001ff00 */
[----:B--2---:R2:W4:Y:S01]  /*0420*/  @P0 LDG.E R0, [R2.64] ;  /* 0x0000001402000981 */ /* 0x004522000c1e1900 */
[----:B-1----:R-:W-:-:S04]  /*0430*/  IMAD.WIDE R4, R52, R9, c[0x0][0x348] ;  /* 0x0000d20034047625 */ /* 0x002fc800078e0209 */
[----:B--2---:R-:W-:Y:S01]  /*0440*/  IMAD.WIDE R2, R52, R9, c[0x0][0x350] ;  /* 0x0000d40034027625 */ /* 0x004fe200078e0209 */
[----:B------:R1:W5:Y:S04]  /*0450*/  @P6 LDG.E R6, [R4.64] ;  /* 0x0000001404066981 */ /* 0x000368000c1e1900 */
[----:B------:R1:W5:Y:S01]  /*0460*/  @P5 LDG.E R7, [R2.64] ;  /* 0x0000001402075981 */ /* 0x000362000c1e1900 */
[----:B------:R-:W-:Y:S02]  /*0470*/  UMOV UR8, URZ ;  /* 0x0000003f00087c82 */ /* 0x000fe40008000000 */
[----:B------:R-:W-:Y:S02]  /*0480*/  ULDC UR15, c[0x0][0x168] ;  /* 0x00005a00000f7ab9 */ /* 0x000fe40000000800 */
[----:B------:R-:W-:Y:S01]  /*0490*/  ULDC UR9, c[0x0][0x1d0] ;  /* 0x0000740000097ab9 */ /* 0x000fe20000000800 */
[----:B---3--:R1:W2:Y:S08]  /*04a0*/  @P1 R2UR UR8, R8 ;  /* 0x00000000080813c2 */ /* 0x0082b000000e0000 */
[----:B----4-:R1:W3:Y:S02]  /*04b0*/  @P0 R2UR UR15, R0 ;  /* 0x00000000000f03c2 */ /* 0x0102e400000e0000 */
[----:B-12---:R-:W-:Y:S05]  /*04c0*/  @P0 BRA `(.L_x_982) ;  /* 0x0000006000000947 */ /* 0x006fea0003800000 */
[----:B------:R-:W-:Y:S05]  /*04d0*/  @!P6 BRA `(.L_x_982) ;  /* 0x000000500000e947 */ /* 0x000fea0003800000 */
[----:B------:R1:W2:Y:S04]  /*04e0*/  LDG.E R0, [R4.64] ;  /* 0x0000001404007981 */ /* 0x0002a8000c1e1900 */
[----:B-1----:R-:W4:Y:S01]  /*04f0*/  LDG.E R4, [R4.64+0x4] ;  /* 0x0000041404047981 */ /* 0x002f22000c1e1900 */
[----:B--23--:R-:W1:Y:S08]  /*0500*/  R2UR UR15, R0 ;  /* 0x00000000000f73c2 */ /* 0x00ce7000000e0000 */
[----:B----4-:R-:W1:Y:S02]  /*0510*/  R2UR UR4, R4 ;  /* 0x00000000040473c2 */ /* 0x010e6400000e0000 */
[----:B-1----:R-:W-:-:S06]  /*0520*/  UIADD3 UR15, -UR15, UR4, URZ ;  /* 0x000000040f0f7290 */ /* 0x002fcc000fffe13f */
.L_x_982:
[----:B------:R-:W-:-:S04]  /*0530*/  ISETP.NE.U32.AND P0, PT, RZ, c[0x0][0x368], PT ;  /* 0x0000da00ff007a0c */ /* 0x000fc80003f05070 */
[----:B------:R-:W-:-:S13]  /*0540*/  ISETP.NE.AND.EX P0, PT, RZ, c[0x0][0x36c], PT, P0 ;  /* 0x0000db00ff007a0c */ /* 0x000fda0003f05300 */
[----:B------:R-:W-:Y:S05]  /*0550*/  @!P0 BRA `(.L_x_983) ;  /* 0x0000004000008947 */ /* 0x000fea0003800000 */
[----:B------:R-:W-:-:S05]  /*0560*/  IMAD.WIDE R2, R52, R9, c[0x0][0x368] ;  /* 0x0000da0034027625 */ /* 0x000fca00078e0209 */
[----:B------:R-:W2:Y:S02]  /*0570*/  LDG.E R0, [R2.64] ;  /* 0x0000001402007981 */ /* 0x000ea4000c1e1900 */
[----:B--2---:R1:W2:Y:S02]  /*0580*/  R2UR UR9, R0 ;  /* 0x00000000000973c2 */ /* 0x0042a400000e0000 */
[----:B-12---:R-:W-:Y:S05]  /*0590*/  BRA `(.L_x_984) ;  /* 0x0000006000007947 */ /* 0x006fea0003800000 */
.L_x_983:
[----:B------:R-:W-:Y:S05]  /*05a0*/  @!P5 BRA `(.L_x_984) ;  /* 0x000000500000d947 */ /* 0x000fea0003800000 */
[----:B------:R1:W2:Y:S04]  /*05b0*/  LDG.E R0, [R2.64] ;  /* 0x0000001402007981 */ /* 0x0002a8000c1e1900 */
[----:B-1----:R-:W4:Y:S01]  /*05c0*/  LDG.E R2, [R2.64+0x4] ;  /* 0x0000041402027981 */ /* 0x002f22000c1e1900 */
[----:B--2---:R-:W1:Y:S08]  /*05d0*/  R2UR UR9, R0 ;  /* 0x00000000000973c2 */ /* 0x004e7000000e0000 */
[----:B----4-:R-:W1:Y:S02]  /*05e0*/  R2UR UR4, R2 ;  /* 0x00000000020473c2 */ /* 0x010e6400000e0000 */
[----:B-1----:R-:W-:-:S06]  /*05f0*/  UIADD3 UR9, -UR9, UR4, URZ ;  /* 0x0000000409097290 */ /* 0x002fcc000fffe13f */
.L_x_984:
[----:B------:R-:W-:Y:S01]  /*0600*/  ULDC UR4, c[0x0][0x2c4] ;  /* 0x0000b10000047ab9 */ /* 0x000fe20000000800 */
[----:B-----5:R-:W-:Y:S01]  /*0610*/  IADD3 R7, R7, UR8, RZ ;  /* 0x0000000807077c10 */ /* 0x020fe2000fffe0ff */
[----:B------:R-:W-:-:S02]  /*0620*/  UISETP.NE.AND UP0, UPT, UR4, 0x1, UPT ;  /* 0x000000010400788c */ /* 0x000fc4000bf05270 */
[----:B------:R-:W-:Y:S02]  /*0630*/  ULDC.64 UR6, c[0x0][0x2c8] ;  /* 0x0000b20000067ab9 */ /* 0x000fe40000000a00 */
[----:B------:R-:W-:Y:S02]  /*0640*/  UIADD3 UR10, UR23, 0x7f, URZ ;  /* 0x0000007f170a7890 */ /* 0x000fe4000fffe03f */
[----:B------:R-:W-:Y:S02]  /*0650*/  ULDC.64 UR4, c[0x0][0x328] ;  /* 0x0000ca0000047ab9 */ /* 0x000fe40000000a00 */
[----:B------:R-:W-:Y:S02]  /*0660*/  UP2UR UR17, UPR, URZ, 0x1 ;  /* 0x000000013f117883 */ /* 0x000fe40008000000 */
[----:B------:R-:W-:Y:S02]  /*0670*/  UIADD3 UR9, -UR8, UR9, URZ ;  /* 0x0000000908097290 */ /* 0x000fe4000fffe13f */
[----:B------:R-:W-:-:S04]  /*0680*/  @UP0 UIADD3 UR12, UR23, 0x7f, URZ ;  /* 0x0000007f170c0890 */ /* 0x000fc8000fffe03f */
[----:B------:R-:W-:Y:S02]  /*0690*/  UIMAD.WIDE.U32 UR12, UR12, UR6, URZ ;  /* 0x000000060c0c72a5 */ /* 0x000fe4000f8e003f */
[----:B---3--:R-:W-:-:S05]  /*06a0*/  UIADD3 UR6, UR9, 0x1, -UR15 ;  /* 0x0000000109067890 */ /* 0x008fca000fffe80f */
[----:B------:R-:W-:Y:S02]  /*06b0*/  @UP0 UMOV UR11, UR13 ;  /* 0x0000000d000b0c82 */ /* 0x000fe40008000000 */
[----:B------:R-:W-:Y:S02]  /*06c0*/  @UP0 USHF.R.U32.HI UR10, URZ, UR7, UR11 ;  /* 0x000000073f0a0299 */ /* 0x000fe4000801160b */
[----:B------:R-:W-:Y:S02]  /*06d0*/  UISETP.GE.AND UP0, UPT, UR5, 0x1, UPT ;  /* 0x000000010500788c */ /* 0x000fe4000bf06270 */
[----:B------:R-:W-:Y:S02]  /*06e0*/  UIADD3 UR6, UR6, UR10, URZ ;  /* 0x0000000a06067290 */ /* 0x000fe4000fffe03f */
[----:B------:R-:W-:Y:S02]  /*06f0*/  UP2UR UR16, UPR, URZ, 0x1 ;  /* 0x000000013f107883 */ /* 0x000fe40008000000 */
[----:B------:R-:W-:Y:S01]  /*0700*/  PLOP3.LUT P0, PT, PT, PT, UP0, 0x40, 0x0 ;  /* 0x000000000000781c */ /* 0x000fe20003f0e808 */
[----:B------:R-:W-:-:S12]  /*0710*/  UIADD3 UR4, UR6, UR4, URZ ;  /* 0x0000000406047290 */ /* 0x000fd8000fffe03f */
[----:B------:R-:W-:Y:S05]  /*0720*/  @P0 BRA `(.L_x_985) ;  /* 0x0000012000000947 */ /* 0x000fea0003800000 */
[----:B------:R-:W-:Y:S01]  /*0730*/  ISETP.LT.AND P0, PT, RZ, UR6, PT ;  /* 0x00000006ff007c0c */ /* 0x000fe2000bf01270 */
[----:B------:R-:W-:-:S12]  /*0740*/  UIADD3 UR8, UR6, -0x1, URZ ;  /* 0xffffffff06087890 */ /* 0x000fd8000fffe03f */
        /* <DEDUP_REMOVED lines=8> */
.L_x_986:
[----:B------:R-:W-:Y:S02]  /*07d0*/  UISETP.NE.AND UP0, UPT, UR5, 0x1, UPT ;  /* 0x000000010500788c */ /* 0x000fe4000bf05270 */
[----:B------:R-:W-:Y:S02]  /*07e0*/  ULDC.64 UR6, c[0x0][0x330] ;  /* 0x0000cc0000067ab9 */ /* 0x000fe40000000a00 */
[----:B------:R-:W-:-:S07]  /*07f0*/  UIMAD.WIDE.U32 UR10, UR8, UR6, URZ ;  /* 0x00000006080a72a5 */ /* 0x000fce000f8e003f */
[----:B------:R-:W-:Y:S02]  /*0800*/  @UP0 USHF.R.U32.HI UR8, URZ, UR7, UR11 ;  /* 0x000000073f080299 */ /* 0x000fe4000801160b */
.L_x_987:
[----:B------:R-:W-:Y:S02]  /*0810*/  ULDC UR6, c[0x0][0x32c] ;  /* 0x0000cb0000067ab9 */ /* 0x000fe40000000800 */
[----:B------:R-:W-:-:S04]  /*0820*/  UIMAD UR6, UR8, UR5, UR6 ;  /* 0x00000005080672a4 */ /* 0x000fc8000f8e0206 */
[----:B------:R-:W-:-:S04]  /*0830*/  UISETP.LT.AND UP0, UPT, UR4, UR6, UPT ;  /* 0x000000060400728c */ /* 0x000fc8000bf01270 */
[----:B------:R-:W-:Y:S02]  /*0840*/  USEL UR4, UR4, UR6, UP0 ;  /* 0x0000000604047287 */ /* 0x000fe40008000000 */
.L_x_985:
[----:B------:R-:W-:Y:S02]  /*0850*/  UISETP.NE.AND UP0, UPT, UR17, URZ, UPT ;  /* 0x0000003f1100728c */ /* 0x000fe4000bf05270 */
[----:B------:R-:W-:Y:S02]  /*0860*/  UIADD3 UR18, UR9, 0x2f, URZ ;  /* 0x0000002f09127890 */ /* 0x000fe4000fffe03f */
[----:B------:R-:W-:Y:S02]  /*0870*/  UIADD3 UR10, UR4, 0x2f, URZ ;  /* 0x0000002f040a7890 */ /* 0x000fe4000fffe03f */
[----:B------:R-:W-:Y:S02]  /*0880*/  ULDC.64 UR6, c[0x0][0x2c8] ;  /* 0x0000b20000067ab9 */ /* 0x000fe40000000a00 */
[----:B------:R-:W-:Y:S02]  /*0890*/  UISETP.GE.AND UP1, UPT, UR5, 0x1, UPT ;  /* 0x000000010500788c */ /* 0x000fe4000bf26270 */
[----:B------:R-:W-:-:S02]  /*08a0*/  UIMAD.WIDE.U32 UR12, UR23, UR6, URZ ;  /* 0x00000006170c72a5 */ /* 0x000fc4000f8e003f */
[----:B------:R-:W-:Y:S02]  /*08b0*/  UIMAD.WIDE UR18, UR18, 0x2aaaaaab, URZ ;  /* 0x2aaaaaab121278a5 */ /* 0x000fe4000f8e023f */
[----:B------:R-:W-:Y:S01]  /*08c0*/  UIMAD.WIDE UR10, UR10, 0x2aaaaaab, URZ ;  /* 0x2aaaaaab0a0a78a5 */ /* 0x000fe2000f8e023f */
[----:B------:R-:W-:Y:S01]  /*08d0*/  PLOP3.LUT P0, PT, PT, PT, UP1, 0x40, 0x0 ;  /* 0x000000000000781c */ /* 0x000fe20003f0e818 */
[----:B------:R-:W-:Y:S02]  /*08e0*/  UMOV UR4, UR23 ;  /* 0x0000001700047c82 */ /* 0x000fe40008000000 */
[----:B------:R-:W-:Y:S02]  /*08f0*/  @UP0 USHF.R.U32.HI UR4, URZ, UR7, UR13 ;  /* 0x000000073f040299 */ /* 0x000fe4000801160d */
[----:B------:R-:W-:Y:S02]  /*0900*/  USHF.R.U32.HI UR7, URZ, 0x1f, UR19 ;  /* 0x0000001f3f077899 */ /* 0x000fe40008011613 */
[----:B------:R-:W-:-:S02]  /*0910*/  USHF.R.U32.HI UR13, URZ, 0x1f, UR11 ;  /* 0x0000001f3f0d7899 */ /* 0x000fc4000801160b */
[----:B------:R-:W-:Y:S02]  /*0920*/  UIADD3 UR22, UR9, -UR15, URZ ;  /* 0x8000000f09167290 */ /* 0x000fe4000fffe03f */
[----:B------:R-:W-:Y:S02]  /*0930*/  ULEA.HI.SX32 UR7, UR19, UR7, 0x1d ;  /* 0x0000000713077291 */ /* 0x000fe4000f8fea3f */
[----:B------:R-:W-:Y:S02]  /*0940*/  ULEA.HI.SX32 UR13, UR11, UR13, 0x1d ;  /* 0x0000000d0b0d7291 */ /* 0x000fe4000f8fea3f */
[----:B------:R-:W-:Y:S02]  /*0950*/  UIADD3 UR4, UR22, UR4, URZ ;  /* 0x0000000416047290 */ /* 0x000fe4000fffe03f */
[----:B------:R-:W-:Y:S02]  /*0960*/  UISETP.LT.AND UP0, UPT, UR7, UR13, UPT ;  /* 0x0000000d0700728c */ /* 0x000fe4000bf01270 */
[----:B------:R-:W-:-:S02]  /*0970*/  ULDC UR6, c[0x0][0x324] ;  /* 0x0000c90000067ab9 */ /* 0x000fc40000000800 */
[----:B------:R-:W-:Y:S02]  /*0980*/  UIADD3 UR6, UR4, -UR6, URZ ;  /* 0x8000000604067290 */ /* 0x000fe4000fffe03f */
[----:B------:R-:W-:Y:S01]  /*0990*/  USEL UR13, UR7, UR13, UP0 ;  /* 0x0000000d070d7287 */ /* 0x000fe20008000000 */
[----:B------:R-:W-:Y:S05]  /*09a0*/  @P0 BRA `(.L_x_988) ;  /* 0x0000013000000947 */ /* 0x000fea0003800000 */
[----:B------:R-:W-:Y:S02]  /*09b0*/  UMOV UR7, UR4 ;  /* 0x0000000400077c82 */ /* 0x000fe40008000000 */
[----:B------:R-:W-:-:S06]  /*09c0*/  UISETP.GT.AND UP0, UPT, UR7, -0x1, UPT ;  /* 0xffffffff0700788c */ /* 0x000fcc000bf04270 */
[----:B------:R-:W-:-:S13]  /*09d0*/  PLOP3.LUT P0, PT, PT, PT, UP0, 0x80, 0x0 ;  /* 0x000000000000781c */ /* 0x000fda0003f0f008 */
[----:B------:R-:W-:Y:S05]  /*09e0*/  @P0 BRA `(.L_x_989) ;  /* 0x0000007000000947 */ /* 0x000fea0003800000 */
[----:B------:R-:W-:Y:S02]  /*09f0*/  UISETP.NE.AND UP0, UPT, UR5, 0x1, UPT ;  /* 0x000000010500788c */ /* 0x000fe4000bf05270 */
[----:B------:R-:W-:Y:S02]  /*0a00*/  ULOP3.LUT UR7, URZ, UR7, URZ, 0x33, !UPT ;  /* 0x000000073f077292 */ /* 0x000fe4000f8e333f */
[----:B------:R-:W-:Y:S02]  /*0a10*/  ULDC.64 UR4, c[0x0][0x330] ;  /* 0x0000cc0000047ab9 */ /* 0x000fe40000000a00 */
[----:B------:R-:W-:-:S05]  /*0a20*/  UIMAD.WIDE.U32 UR10, UR7, UR4, URZ ;  /* 0x00000004070a72a5 */ /* 0x000fca000f8e003f */
[----:B------:R-:W-:-:S04]  /*0a30*/  @UP0 USHF.R.U32.HI UR7, URZ, UR5, UR11 ;  /* 0x000000053f070299 */ /* 0x000fc8000801160b */
[----:B------:R-:W-:Y:S01]  /*0a40*/  ULOP3.LUT UR7, URZ, UR7, URZ, 0x33, !UPT ;  /* 0x000000073f077292 */ /* 0x000fe2000f8e333f */
[----:B------:R-:W-:Y:S05]  /*0a50*/  BRA `(.L_x_990) ;  /* 0x0000004000007947 */ /* 0x000fea0003800000 */
.L_x_989:
[----:B------:R-:W-:-:S03]  /*0a60*/  UISETP.NE.AND UP0, UPT, UR5, 0x1, UPT ;  /* 0x000000010500788c */ /* 0x000fc6000bf05270 */
[----:B------:R-:W-:Y:S02]  /*0a70*/  ULDC.64 UR4, c[0x0][0x330] ;  /* 0x0000cc0000047ab9 */ /* 0x000fe40000000a00 */
[----:B------:R-:W-:-:S06]  /*0a80*/  UIMAD.WIDE.U32 UR10, UR7, UR4, URZ ;  /* 0x00000004070a72a5 */ /* 0x000fcc000f8e003f */
[----:B------:R-:W-:Y:S02]  /*0a90*/  @UP0 USHF.R.U32.HI UR7, URZ, UR5, UR11 ;  /* 0x000000053f070299 */ /* 0x000fe4000801160b */
.L_x_990:
[----:B------:R-:W-:Y:S02]  /*0aa0*/  ULDC UR4, c[0x0][0x32c] ;  /* 0x0000cb0000047ab9 */ /* 0x000fe40000000800 */
[----:B------:R-:W-:-:S04]  /*0ab0*/  UIMAD UR4, UR7, UR4, URZ ;  /* 0x00000004070472a4 */ /* 0x000fc8000f8e023f */
[----:B------:R-:W-:-:S04]  /*0ac0*/  UISETP.LT.AND UP0, UPT, UR6, UR4, UPT ;  /* 0x000000040600728c */ /* 0x000fc8000bf01270 */
[----:B------:R-:W-:-:S04]  /*0ad0*/  USEL UR6, UR6, UR4, !UP0 ;  /* 0x0000000406067287 */ /* 0x000fc8000c000000 */
.L_x_988:
[----:B------:R-:W-:Y:S01]  /*0ae0*/  UIMAD.WIDE UR4, UR6, 0x2aaaaaab, URZ ;  /* 0x2aaaaaab060478a5 */ /* 0x000fe2000f8e023f */
[----:B------:R-:W-:Y:S01]  /*0af0*/  PLOP3.LUT P0, PT, PT, PT, PT, 0x80, 0x0 ;  /* 0x000000000000781c */ /* 0x000fe20003f0f070 */
[----:B------:R-:W-:Y:S01]  /*0b00*/  CS2R R14, SRZ ;  /* 0x00000000000e7805 */ /* 0x000fe2000001ff00 */
[----:B------:R-:W-:Y:S01]  /*0b10*/  IMAD.MOV.U32 R126, RZ, RZ, RZ ;  /* 0x000000ffff7e7224 */ /* 0x000fe200078e00ff */
[----:B------:R-:W-:Y:S01]  /*0b20*/  USHF.R.U32.HI UR4, URZ, 0x1f, UR5 ;  /* 0x0000001f3f047899 */ /* 0x000fe20008011605 */
[----:B------:R-:W-:Y:S01]  /*0b30*/  CS2R R124, SRZ ;  /* 0x00000000007c7805 */ /* 0x000fe2000001ff00 */
[----:B------:R-:W-:Y:S01]  /*0b40*/  CS2R R130, SRZ ;  /* 0x0000000000827805 */ /* 0x000fe2000001ff00 */
[----:B------:R-:W-:Y:S01]  /*0b50*/  CS2R R128, SRZ ;  /* 0x0000000000807805 */ /* 0x000fe2000001ff00 */
[----:B------:R-:W-:Y:S01]  /*0b60*/  ULEA.HI.SX32 UR4, UR5, UR4, 0x1d ;  /* 0x0000000405047291 */ /* 0x000fe2000f8fea3f */
[----:B------:R-:W-:Y:S01]  /*0b70*/  CS2R R16, SRZ ;  /* 0x0000000000107805 */ /* 0x000fe2000001ff00 */
[----:B------:R-:W-:Y:S01]  /*0b80*/  IMAD.MOV.U32 R122, RZ, RZ, RZ ;  /* 0x000000ffff7a7224 */ /* 0x000fe200078e00ff */
[----:B------:R-:W-:Y:S01]  /*0b90*/  CS2R R120, SRZ ;  /* 0x0000000000787805 */ /* 0x000fe2000001ff00 */
[----:B------:R-:W-:Y:S01]  /*0ba0*/  UISETP.LT.AND UP0, UPT, URZ, UR4, UPT ;  /* 0x000000043f00728c */ /* 0x000fe2000bf01270 */
[----:B------:R-:W-:Y:S01]  /*0bb0*/  CS2R R118, SRZ ;  /* 0x0000000000767805 */ /* 0x000fe2000001ff00 */
[----:B------:R-:W-:Y:S01]  /*0bc0*/  CS2R R116, SRZ ;  /* 0x0000000000747805 */ /* 0x000fe2000001ff00 */
[----:B------:R-:W-:Y:S01]  /*0bd0*/  MOV R110, RZ ;  /* 0x000000ff006e7202 */ /* 0x000fe20000000f00 */
[----:B------:R-:W-:Y:S01]  /*0be0*/  USEL UR8, URZ, UR4, !UP0 ;  /* 0x000000043f087287 */ /* 0x000fe2000c000000 */
[----:B------:R-:W-:Y:S01]  /*0bf0*/  CS2R R18, SRZ ;  /* 0x0000000000127805 */ /* 0x000fe2000001ff00 */
[----:B------:R-:W-:Y:S01]  /*0c00*/  IMAD.MOV.U32 R108, RZ, RZ, RZ ;  /* 0x000000ffff6c7224 */ /* 0x000fe200078e00ff */
[----:B------:R-:W-:Y:S01]  /*0c10*/  MOV R114, RZ ;  /* 0x000000ff00727202 */ /* 0x000fe20000000f00 */
[----:B------:R-:W-:Y:S01]  /*0c20*/  UISETP.GT.AND UP0, UPT, UR13, UR8, UPT ;  /* 0x000000080d00728c */ /* 0x000fe2000bf04270 */
[----:B------:R-:W-:Y:S01]  /*0c30*/  CS2R R112, SRZ ;  /* 0x0000000000707805 */ /* 0x000fe2000001ff00 */
[----:B------:R-:W-:Y:S01]  /*0c40*/  CS2R R20, SRZ ;  /* 0x0000000000147805 */ /* 0x000fe2000001ff00 */
[----:B------:R-:W-:Y:S01]  /*0c50*/  IMAD.MOV.U32 R106, RZ, RZ, RZ ;  /* 0x000000ffff6a7224 */ /* 0x000fe200078e00ff */
[----:B------:R-:W-:Y:S01]  /*0c60*/  CS2R R22, SRZ ;  /* 0x0000000000167805 */ /* 0x000fe2000001ff00 */
[----:B------:R-:W-:Y:S01]  /*0c70*/  MOV R104, RZ ;  /* 0x000000ff00687202 */ /* 0x000fe20000000f00 */
[----:B------:R-:W-:Y:S01]  /*0c80*/  IMAD.MOV.U32 R102, RZ, RZ, RZ ;  /* 0x000000ffff667224 */ /* 0x000fe200078e00ff */
[----:B------:R-:W-:Y:S01]  /*0c90*/  PLOP3.LUT P1, PT, PT, PT, UP0, 0x80, 0x0 ;  /* 0x000000000000781c */ /* 0x000fe20003f2f008 */
        /* <DEDUP_REMOVED lines=41> */
[----:B------:R-:W-:Y:S01]  /*0f30*/  IMAD.MOV.U32 R176, RZ, RZ, RZ ;  /* 0x000000ffffb07224 */ /* 0x000fe200078e00ff */
[----:B------:R-:W-:Y:S01]  /*0f40*/  CS2R R170, SRZ ;  /* 0x0000000000aa7805 */ /* 0x000fe2000001ff00 */
[----:B------:R-:W-:Y:S01]  /*0f50*/  CS2R R54, SRZ ;  /* 0x0000000000367805 */ /* 0x000fe2000001ff00 */
        /* <DEDUP_REMOVED lines=20> */
[----:B------:R-:W-:-:S03]  /*10a0*/  UISETP.NE.AND UP0, UPT, UR17, URZ, UPT ;  /* 0x0000003f1100728c */ /* 0x000fc6000bf05270 */
[----:B------:R-:W-:-:S13]  /*10b0*/  ISETP.NE.AND.EX P2, PT, RZ, c[0x0][0x344], PT, P2 ;  /* 0x0000d100ff007a0c */ /* 0x000fda0003f45320 */
[----:B------:R-:W-:-:S05]  /*10c0*/  @P2 IMAD.WIDE R2, R52, R9, c[0x0][0x340] ;  /* 0x0000d00034022625 */ /* 0x000fca00078e0209 */
[----:B------:R1:W2:Y:S01]  /*10d0*/  @P2 LDG.E R21, [R2.64] ;  /* 0x0000001402152981 */ /* 0x0002a2000c1e1900 */
[----:B------:R-:W-:Y:S01]  /*10e0*/  SHF.R.S32.HI R122, RZ, 0x1f, R123 ;  /* 0x0000001fff7a7819 */ /* 0x000fe2000001147b */
[----:B------:R-:W-:Y:S01]  /*10f0*/  ULDC UR4, c[0x0][0x2c4] ;  /* 0x0000b10000047ab9 */ /* 0x000fe20000000800 */
[----:B------:R-:W-:Y:S01]  /*1100*/  SHF.R.S32.HI R0, RZ, 0x1f, R6 ;  /* 0x0000001fff007819 */ /* 0x000fe20000011406 */
[----:B------:R-:W3:Y:S01]  /*1110*/  S2R R17, SR_CTAID.Y ;  /* 0x0000000000117919 */ /* 0x000ee20000002600 */
[----:B------:R-:W-:Y:S01]  /*1120*/  PLOP3.LUT P1, PT, PT, PT, UP0, 0x80, 0x0 ;  /* 0x000000000000781c */ /* 0x000fe20003f2f008 */
[----:B------:R-:W-:Y:S01]  /*1130*/  UIMAD UR4, UR15, UR4, URZ ;  /* 0x000000040f0472a4 */ /* 0x000fe2000f8e023f */
[----:B------:R-:W-:Y:S01]  /*1140*/  SHF.R.S32.HI R19, RZ, 0x1f, R52 ;  /* 0x0000001fff137819 */ /* 0x000fe20000011434 */
[----:B------:R-:W-:Y:S01]  /*1150*/  IMAD R0, R0, c[0x0][0x178], RZ ;  /* 0x00005e0000007a24 */ /* 0x000fe200078e02ff */
[----:B------:R-:W-:Y:S01]  /*1160*/  LEA.HI R27, R122, R123, RZ, 0x4 ;  /* 0x0000007b7a1b7211 */ /* 0x000fe200078f20ff */
[----:B------:R-:W-:Y:S01]  /*1170*/  BSSY B0, `(.L_x_992) ;  /* 0x0000077000007945 */ /* 0x000fe20003800000 */
[----:B------:R-:W-:Y:S01]  /*1180*/  SEL R10, R19, RZ, !P6 ;  /* 0x000000ff130a7207 */ /* 0x000fe20007000000 */
[----:B------:R-:W-:Y:S01]  /*1190*/  IMAD R0, R6, c[0x0][0x17c], R0 ;  /* 0x00005f0006007a24 */ /* 0x000fe200078e0200 */
[----:B------:R-:W-:-:S03]  /*11a0*/  MOV R24, 0x20 ;  /* 0x0000002000187802 */ /* 0x000fc60000000f00 */
[----:B------:R-:W-:Y:S01]  /*11b0*/  IMAD R10, R10, c[0x0][0x1c0], RZ ;  /* 0x000070000a0a7a24 */ /* 0x000fe200078e02ff */
[----:B-1----:R-:W-:Y:S02]  /*11c0*/  LEA.HI R2, R122, R123, RZ, 0x3 ;  /* 0x0000007b7a027211 */ /* 0x002fe400078f18ff */
[----:B---3--:R-:W-:Y:S02]  /*11d0*/  SHF.R.S32.HI R16, RZ, 0x1f, R17 ;  /* 0x0000001fff107819 */ /* 0x008fe40000011411 */
[----:B------:R-:W-:Y:S02]  /*11e0*/  SHF.R.S32.HI R20, RZ, 0x3, R2 ;  /* 0x00000003ff147819 */ /* 0x000fe40000011402 */
[----:B------:R-:W-:Y:S01]  /*11f0*/  LOP3.LUT R2, R2, 0xfffffff8, RZ, 0xc0, !PT ;  /* 0xfffffff802027812 */ /* 0x000fe200078ec0ff */
[----:B------:R-:W-:Y:S02]  /*1200*/  IMAD R8, R16, c[0x0][0x1b8], RZ ;  /* 0x00006e0010087a24 */ /* 0x000fe400078e02ff */
[----:B------:R-:W-:-:S02]  /*1210*/  IMAD.SHL.U32 R4, R20, 0x40, RZ ;  /* 0x0000004014047824 */ /* 0x000fc400078e00ff */
[----:B------:R-:W-:Y:S02]  /*1220*/  IMAD.IADD R25, R123, 0x1, -R2 ;  /* 0x000000017b197824 */ /* 0x000fe400078e0a02 */
[----:B------:R-:W-:Y:S01]  /*1230*/  IMAD.WIDE.U32 R2, R6, c[0x0][0x178], RZ ;  /* 0x00005e0006027a25 */ /* 0x000fe200078e00ff */
[----:B------:R-:W-:-:S03]  /*1240*/  LOP3.LUT R4, R4, 0x1c0, RZ, 0xc0, !PT ;  /* 0x000001c004047812 */ /* 0x000fc600078ec0ff */
[----:B------:R-:W-:Y:S01]  /*1250*/  IMAD.SHL.U32 R12, R25, 0x8, RZ ;  /* 0x00000008190c7824 */ /* 0x000fe200078e00ff */
[----:B------:R-:W-:Y:S01]  /*1260*/  IADD3 R3, R3, R0, RZ ;  /* 0x0000000003037210 */ /* 0x000fe20007ffe0ff */
[----:B------:R-:W-:Y:S02]  /*1270*/  IMAD R9, R25, 0x10, R20 ;  /* 0x0000001019097824 */ /* 0x000fe400078e0214 */
[C---:B------:R-:W-:Y:S01]  /*1280*/  IMAD R8, R17.reuse, c[0x0][0x1bc], R8 ;  /* 0x00006f0011087a24 */ /* 0x040fe200078e0208 */
[----:B------:R-:W-:Y:S01]  /*1290*/  LOP3.LUT R0, R4, 0x38, R12, 0xf8, !PT ;  /* 0x0000003804007812 */ /* 0x000fe200078ef80c */
[----:B------:R-:W-:Y:S01]  /*12a0*/  IMAD.WIDE.U32 R2, R17, c[0x0][0x1b8], R2 ;  /* 0x00006e0011027a25 */ /* 0x000fe200078e0002 */
[----:B------:R-:W-:Y:S02]  /*12b0*/  SHF.R.U32.HI R4, RZ, 0x3, R4 ;  /* 0x00000003ff047819 */ /* 0x000fe40000011604 */
[----:B------:R-:W-:Y:S01]  /*12c0*/  IADD3 R5, R12, 0x40, RZ ;  /* 0x000000400c057810 */ /* 0x000fe20007ffe0ff */
[----:B------:R-:W-:Y:S01]  /*12d0*/  IMAD.IADD R3, R3, 0x1, R8 ;  /* 0x0000000103037824 */ /* 0x000fe200078e0208 */
[----:B------:R-:W-:-:S02]  /*12e0*/  LOP3.LUT R22, R0, R4, RZ, 0x3c, !PT ;  /* 0x0000000400167212 */ /* 0x000fc400078e3cff */
[----:B------:R-:W-:Y:S02]  /*12f0*/  SHF.R.S32.HI R4, RZ, 0x1f, R7 ;  /* 0x0000001fff047819 */ /* 0x000fe40000011407 */
[----:B------:R-:W-:Y:S02]  /*1300*/  IADD3 R0, P0, R7, R20, RZ ;  /* 0x0000001407007210 */ /* 0x000fe40007f1e0ff */
[----:B------:R-:W-:Y:S02]  /*1310*/  IADD3 R9, R9, UR23, RZ ;  /* 0x0000001709097c10 */ /* 0x000fe4000fffe0ff */
[----:B------:R-:W-:Y:S02]  /*1320*/  LEA.HI.X.SX32 R4, R20, R4, 0x1, P0 ;  /* 0x0000000414047211 */ /* 0x000fe400000f0eff */
[----:B------:R-:W-:Y:S01]  /*1330*/  PLOP3.LUT P0, PT, PT, PT, UP0, 0x80, 0x0 ;  /* 0x000000000000781c */ /* 0x000fe20003f0f008 */
[----:B------:R-:W-:Y:S01]  /*1340*/  @P1 IMAD.HI.U32 R11, R9, c[0x0][0x2c8], RZ ;  /* 0x0000b200090b1a27 */ /* 0x000fe200078e00ff */
[----:B------:R-:W-:-:S02]  /*1350*/  ISETP.GE.AND P3, PT, R5, c[0x0][0x1d4], PT ;  /* 0x0000750005007a0c */ /* 0x000fc40003f66270 */
[----:B------:R-:W-:Y:S01]  /*1360*/  SHF.R.S32.HI R13, RZ, 0x1f, R12 ;  /* 0x0000001fff0d7819 */ /* 0x000fe2000001140c */
[----:B------:R-:W-:Y:S01]  /*1370*/  IMAD R5, R4, c[0x0][0x1e0], RZ ;  /* 0x0000780004057a24 */ /* 0x000fe200078e02ff */
[----:B------:R-:W-:Y:S01]  /*1380*/  SEL R8, R52, RZ, !P6 ;  /* 0x000000ff34087207 */ /* 0x000fe20007000000 */
[----:B------:R-:W-:Y:S01]  /*1390*/  IMAD R4, R4, c[0x0][0x208], RZ ;  /* 0x0000820004047a24 */ /* 0x000fe200078e02ff */
[----:B------:R-:W-:Y:S01]  /*13a0*/  ISETP.GE.AND P4, PT, R12, c[0x0][0x1d4], PT ;  /* 0x000075000c007a0c */ /* 0x000fe20003f86270 */
[C---:B------:R-:W-:Y:S02]  /*13b0*/  IMAD R14, R0.reuse, c[0x0][0x1e4], R5 ;  /* 0x00007900000e7a24 */ /* 0x040fe400078e0205 */
[C---:B------:R-:W-:Y:S02]  /*13c0*/  IMAD R15, R0.reuse, c[0x0][0x20c], R4 ;  /* 0x00008300000f7a24 */ /* 0x040fe400078e0204 */
[----:B------:R-:W-:-:S04]  /*13d0*/  IMAD.WIDE.U32 R6, R0, c[0x0][0x1e0], R12 ;  /* 0x0000780000067a25 */ /* 0x000fc800078e000c */
[----:B------:R-:W-:Y:S01]  /*13e0*/  IMAD.WIDE.U32 R4, R0, c[0x0][0x208], R12 ;  /* 0x0000820000047a25 */ /* 0x000fe200078e000c */
[----:B------:R-:W-:Y:S02]  /*13f0*/  MOV R0, R9 ;  /* 0x0000000900007202 */ /* 0x000fe40000000f00 */
[----:B------:R-:W-:Y:S01]  /*1400*/  @P0 SHF.R.U32.HI R0, RZ, c[0x0][0x2cc], R11 ;  /* 0x0000b300ff000a19 */ /* 0x000fe2000001160b */
[C---:B------:R-:W-:Y:S02]  /*1410*/  IMAD R11, R8.reuse, c[0x0][0x1c4], R10 ;  /* 0x00007100080b7a24 */ /* 0x040fe400078e020a */
[----:B------:R-:W-:Y:S01]  /*1420*/  IMAD.WIDE.U32 R2, R8, c[0x0][0x1c0], R2 ;  /* 0x0000700008027a25 */ /* 0x000fe200078e0002 */
[----:B------:R-:W-:Y:S02]  /*1430*/  IADD3 R10, -R0, RZ, RZ ;  /* 0x000000ff000a7210 */ /* 0x000fe40007ffe1ff */
[----:B------:R-:W-:Y:S01]  /*1440*/  SHF.R.S32.HI R8, RZ, 0x1f, R0 ;  /* 0x0000001fff087819 */ /* 0x000fe20000011400 */
[----:B------:R-:W-:-:S02]  /*1450*/  IMAD.IADD R3, R3, 0x1, R11 ;  /* 0x0000000103037824 */ /* 0x000fc400078e020b */
        /* <DEDUP_REMOVED lines=9> */
[----:B------:R-:W-:Y:S02]  /*14f0*/  IMAD.IADD R0, R123, 0x1, -R9 ;  /* 0x000000017b007824 */ /* 0x000fe400078e0a09 */
[----:B------:R-:W-:Y:S02]  /*1500*/  IMAD R11, R11, c[0x0][0x1a8], RZ ;  /* 0x00006a000b0b7a24 */ /* 0x000fe400078e02ff */
[----:B------:R-:W-:-:S04]  /*1510*/  IMAD.WIDE.U32 R8, R17, c[0x0][0x1e8], R6 ;  /* 0x00007a0011087a25 */ /* 0x000fc800078e0006 */
[----:B------:R-:W-:-:S04]  /*1520*/  IMAD.WIDE.U32 R6, R17, c[0x0][0x210], R4 ;  /* 0x0000840011067a25 */ /* 0x000fc800078e0004 */
[C---:B------:R-:W-:Y:S02]  /*1530*/  IMAD R14, R16.reuse, c[0x0][0x1e8], RZ ;  /* 0x00007a00100e7a24 */ /* 0x040fe400078e02ff */
[----:B------:R-:W-:Y:S01]  /*1540*/  IMAD R15, R16, c[0x0][0x210], RZ ;  /* 0x00008400100f7a24 */ /* 0x000fe200078e02ff */
[----:B------:R-:W-:Y:S01]  /*1550*/  SHF.R.S32.HI R16, RZ, 0x1f, R0 ;  /* 0x0000001fff107819 */ /* 0x000fe20000011400 */
[C---:B------:R-:W-:Y:S02]  /*1560*/  IMAD R11, R10.reuse, c[0x0][0x1ac], R11 ;  /* 0x00006b000a0b7a24 */ /* 0x040fe400078e020b */
[----:B------:R-:W-:Y:S01]  /*1570*/  IMAD.WIDE.U32 R4, R10, c[0x0][0x1a8], R2 ;  /* 0x00006a000a047a25 */ /* 0x000fe200078e0002 */
[----:B------:R-:W-:Y:S02]  /*1580*/  LEA.HI R26, R16, R0, RZ, 0x3 ;  /* 0x00000000101a7211 */ /* 0x000fe400078f18ff */
[----:B------:R-:W-:Y:S01]  /*1590*/  IADD3 R16, R20, UR23, RZ ;  /* 0x0000001714107c10 */ /* 0x000fe2000fffe0ff */
[----:B------:R-:W-:Y:S01]  /*15a0*/  IMAD R14, R17, c[0x0][0x1ec], R14 ;  /* 0x00007b00110e7a24 */ /* 0x000fe200078e020e */
[----:B------:R-:W-:Y:S01]  /*15b0*/  IADD3 R2, R5, R11, RZ ;  /* 0x0000000b05027210 */ /* 0x000fe20007ffe0ff */
[----:B------:R-:W-:Y:S01]  /*15c0*/  IMAD R15, R17, c[0x0][0x214], R15 ;  /* 0x00008500110f7a24 */ /* 0x000fe200078e020f */
[----:B------:R-:W-:Y:S01]  /*15d0*/  LEA R18, P0, R4, c[0x0][0x160], 0x1 ;  /* 0x0000580004127a11 */ /* 0x000fe200078008ff */
[----:B------:R-:W-:Y:S01]  /*15e0*/  IMAD.IADD R9, R9, 0x1, R14 ;  /* 0x0000000109097824 */ /* 0x000fe200078e020e */
[----:B------:R-:W-:Y:S01]  /*15f0*/  LOP3.LUT R10, R26, 0xfffffff8, RZ, 0xc0, !PT ;  /* 0xfffffff81a0a7812 */ /* 0x000fe200078ec0ff */
[----:B------:R-:W-:Y:S01]  /*1600*/  IMAD.IADD R7, R7, 0x1, R15 ;  /* 0x0000000107077824 */ /* 0x000fe200078e020f */
[----:B------:R-:W-:Y:S01]  /*1610*/  LEA.HI.X R17, R4, c[0x0][0x164], R2, 0x1, P0 ;  /* 0x0000590004117a11 */ /* 0x000fe200000f0c02 */
[----:B------:R-:W-:Y:S01]  /*1620*/  IMAD.SHL.U32 R15, R25, 0x8, RZ ;  /* 0x00000008190f7824 */ /* 0x000fe200078e00ff */
[----:B------:R-:W-:Y:S01]  /*1630*/  LEA.HI R14, R122, R123, RZ, 0x6 ;  /* 0x0000007b7a0e7211 */ /* 0x000fe200078f30ff */
[----:B------:R-:W-:Y:S01]  /*1640*/  IMAD.IADD R23, R0, 0x1, -R10 ;  /* 0x0000000100177824 */ /* 0x000fe200078e0a0a */
[----:B------:R1:W3:Y:S02]  /*1650*/  SHFL.IDX PT, R4, R18, RZ, 0x181f ;  /* 0x00181fff12047589 */ /* 0x0002e400000e0000 */
[----:B------:R-:W-:Y:S01]  /*1660*/  ISETP.GE.AND P6, PT, R15, c[0x0][0x198], PT ;  /* 0x000066000f007a0c */ /* 0x000fe20003fc6270 */
[----:B------:R-:W-:Y:S01]  /*1670*/  IMAD.SHL.U32 R14, R14, 0x8, RZ ;  /* 0x000000080e0e7824 */ /* 0x000fe200078e00ff */
[----:B------:R1:W4:Y:S04]  /*1680*/  SHFL.IDX PT, R5, R17, RZ, 0x181f ;  /* 0x00181fff11057589 */ /* 0x00032800000e0000 */
[----:B------:R-:W-:-:S02]  /*1690*/  LOP3.LUT R14, R22, 0xfffffe00, R14, 0xf8, !PT ;  /* 0xfffffe00160e7812 */ /* 0x000fc400078ef80e */
[--C-:B--2---:R-:W-:Y:S01]  /*16a0*/  @P2 SHF.R.S32.HI R3, RZ, 0x1f, R21.reuse ;  /* 0x0000001fff032819 */ /* 0x104fe20000011415 */
[----:B------:R-:W-:Y:S01]  /*16b0*/  @P2 IMAD.MOV.U32 R2, RZ, RZ, R21 ;  /* 0x000000ffff022224 */ /* 0x000fe200078e0015 */
[----:B------:R-:W-:Y:S01]  /*16c0*/  @!P2 MOV R2, R52 ;  /* 0x000000340002a202 */ /* 0x000fe20000000f00 */
[----:B------:R-:W-:Y:S01]  /*16d0*/  @!P2 IMAD.MOV.U32 R3, RZ, RZ, R19 ;  /* 0x000000ffff03a224 */ /* 0x000fe200078e0013 */
[----:B------:R-:W-:Y:S01]  /*16e0*/  IADD3 R19, R15, 0x40, RZ ;  /* 0x000000400f137810 */ /* 0x000fe20007ffe0ff */
[----:B------:R-:W-:Y:S01]  /*16f0*/  IMAD.MOV.U32 R21, RZ, RZ, 0x10 ;  /* 0x00000010ff157424 */ /* 0x000fe200078e00ff */
[----:B------:R-:W-:Y:S02]  /*1700*/  SEL R0, R2, RZ, !P5 ;  /* 0x000000ff02007207 */ /* 0x000fe40006800000 */
[----:B------:R-:W-:Y:S02]  /*1710*/  SEL R2, R3, RZ, !P5 ;  /* 0x000000ff03027207 */ /* 0x000fe40006800000 */
[----:B------:R-:W-:Y:S01]  /*1720*/  ISETP.GE.AND P5, PT, R16, UR4, PT ;  /* 0x0000000410007c0c */ /* 0x000fe2000bfa6270 */
[----:B------:R-:W-:Y:S01]  /*1730*/  IMAD.WIDE.U32 R30, R0, c[0x0][0x1f0], R8 ;  /* 0x00007c00001e7a25 */ /* 0x000fe200078e0008 */
[----:B------:R-:W-:-:S03]  /*1740*/  ISETP.GE.AND P0, PT, R19, c[0x0][0x198], PT ;  /* 0x0000660013007a0c */ /* 0x000fc60003f06270 */
[C---:B------:R-:W-:Y:S01]  /*1750*/  IMAD R3, R2.reuse, c[0x0][0x1f0], RZ ;  /* 0x00007c0002037a24 */ /* 0x040fe200078e02ff */
[----:B------:R1:W-:Y:S01]  /*1760*/  STL.64 [R1+0x38], R30 ;  /* 0x0000381e01007387 */ /* 0x0003e20000100a00 */
[----:B------:R-:W-:Y:S01]  /*1770*/  IMAD R2, R2, c[0x0][0x218], RZ ;  /* 0x0000860002027a24 */ /* 0x000fe200078e02ff */
[----:B------:R-:W-:Y:S01]  /*1780*/  R2P PR, R23, 0x6 ;  /* 0x0000000617007804 */ /* 0x000fe20000000000 */
[C---:B------:R-:W-:Y:S02]  /*1790*/  IMAD R11, R0.reuse, c[0x0][0x1f4], R3 ;  /* 0x00007d00000b7a24 */ /* 0x040fe400078e0203 */
[C---:B------:R-:W-:Y:S02]  /*17a0*/  IMAD R10, R0.reuse, c[0x0][0x21c], R2 ;  /* 0x00008700000a7a24 */ /* 0x040fe400078e0202 */
[----:B------:R-:W-:Y:S01]  /*17b0*/  IMAD.WIDE.U32 R74, R0, c[0x0][0x218], R6 ;  /* 0x00008600004a7a25 */ /* 0x000fe200078e0006 */
[----:B------:R-:W-:Y:S02]  /*17c0*/  IADD3 R33, R31, R11, RZ ;  /* 0x0000000b1f217210 */ /* 0x000fe40007ffe0ff */
[----:B------:R-:W-:Y:S01]  /*17d0*/  SEL R3, R21, 0xfffffff0, !P1 ;  /* 0xfffffff015037807 */ /* 0x000fe20004800000 */
[----:B------:R-:W-:Y:S01]  /*17e0*/  IMAD.IADD R29, R75, 0x1, R10 ;  /* 0x000000014b1d7824 */ /* 0x000fe200078e020a */
[----:B------:R1:W-:Y:S01]  /*17f0*/  STL.64 [R1+0x40], R74 ;  /* 0x0000404a01007387 */ /* 0x0003e20000100a00 */
[----:B------:R-:W-:-:S03]  /*1800*/  SEL R2, R24, 0xffffffe0, !P2 ;  /* 0xffffffe018027807 */ /* 0x000fc60005000000 */
[----:B------:R1:W-:Y:S04]  /*1810*/  STL [R1+0x24], R29 ;  /* 0x0000241d01007387 */ /* 0x0003e80000100800 */
[----:B------:R1:W-:Y:S01]  /*1820*/  STL [R1+0x34], R33 ;  /* 0x0000342101007387 */ /* 0x0003e20000100800 */
[----:B------:R-:W-:Y:S05]  /*1830*/  @P5 BRA `(.L_x_993) ;  /* 0x000000a000005947 */ /* 0x000fea0003800000 */
[----:B---34-:R-:W-:Y:S02]  /*1840*/  SHF.R.S32.HI R0, RZ, 0x1f, R19 ;  /* 0x0000001fff007819 */ /* 0x018fe40000011413 */
[C---:B------:R-:W-:Y:S02]  /*1850*/  LEA R6, P1, R15.reuse, R4, 0x1 ;  /* 0x000000040f067211 */ /* 0x040fe400078208ff */
[----:B------:R-:W-:Y:S02]  /*1860*/  LEA.HI R0, R0, R19, RZ, 0x3 ;  /* 0x0000001300007211 */ /* 0x000fe400078f18ff */
[----:B------:R-:W-:-:S02]  /*1870*/  LEA.HI.X R7, R15, R5, R13, 0x1, P1 ;  /* 0x000000050f077211 */ /* 0x000fc400008f0c0d */
[----:B------:R-:W-:Y:S01]  /*1880*/  LOP3.LUT R8, R0, 0xfffffff8, RZ, 0xc0, !PT ;  /* 0xfffffff800087812 */ /* 0x000fe200078ec0ff */
[----:B------:R-:W-:-:S04]  /*1890*/  IMAD.SHL.U32 R0, R14, 0x2, RZ ;  /* 0x000000020e007824 */ /* 0x000fc800078e00ff */
[----:B------:R-:W-:Y:S01]  /*18a0*/  IMAD.WIDE R4, R8, 0x2, R4 ;  /* 0x0000000208047825 */ /* 0x000fe200078e0204 */
[----:B------:R-:W-:Y:S01]  /*18b0*/  @!PT LDS RZ, [RZ] ;  /* 0x00000000fffff984 */ /* 0x000fe20000000800 */
[----:B------:R2:W-:Y:S04]  /*18c0*/  LDGSTS.E.BYPASS.LTC128B.128 [R0+0x8080], [R6.64], !P6 ;  /* 0x0808000006007fae */ /* 0x0005e8000f101d54 */
[----:B------:R2:W-:Y:S02]  /*18d0*/  LDGSTS.E.BYPASS.LTC128B.128 [R0+0xc080], [R4.64], !P0 ;  /* 0x0c08000004007fae */ /* 0x0005e4000c101d54 */
.L_x_993:
[----:B---34-:R-:W-:Y:S05]  /*18e0*/  BSYNC B0 ;  /* 0x0000000000007941 */ /* 0x018fea0003800000 */
.L_x_992:
[----:B--2---:R-:W-:Y:S01]  /*18f0*/  IADD3 R0, R16, 0x10, RZ ;  /* 0x0000001010007810 */ /* 0x004fe20007ffe0ff */
[----:B------:R2:W3:Y:S01]  /*1900*/  SHFL.IDX PT, R5, R17, 0x1, 0x181f ;  /* 0x00381f0011057f89 */ /* 0x0004e200000e0000 */
[----:B------:R-:W-:Y:S02]  /*1910*/  BSSY B0, `(.L_x_994) ;  /* 0x000000e000007945 */ /* 0x000fe40003800000 */
[----:B------:R-:W-:Y:S01]  /*1920*/  ISETP.GE.AND P1, PT, R0, UR4, PT ;  /* 0x0000000400007c0c */ /* 0x000fe2000bf26270 */
[----:B------:R2:W4:-:S12]  /*1930*/  SHFL.IDX PT, R4, R18, 0x1, 0x181f ;  /* 0x00381f0012047f89 */ /* 0x00051800000e0000 */
[----:B------:R-:W-:Y:S05]  /*1940*/  @P1 BRA `(.L_x_995) ;  /* 0x000000a000001947 */ /* 0x000fea0003800000 */
[----:B------:R-:W-:Y:S02]  /*1950*/  SHF.R.S32.HI R0, RZ, 0x1f, R19 ;  /* 0x0000001fff007819 */ /* 0x000fe40000011413 */
[C---:B----4-:R-:W-:Y:S02]  /*1960*/  LEA R6, P1, R15.reuse, R4, 0x1 ;  /* 0x000000040f067211 */ /* 0x050fe400078208ff */
        /* <DEDUP_REMOVED lines=8> */
.L_x_995:
[----:B------:R-:W-:Y:S05]  /*19f0*/  BSYNC B0 ;  /* 0x0000000000007941 */ /* 0x000fea0003800000 */
.L_x_994:
[----:B---3--:R-:W-:Y:S01]  /*1a00*/  IADD3 R0, R16, 0x20, RZ ;  /* 0x0000002010007810 */ /* 0x008fe20007ffe0ff */
[----:B------:R3:W1:Y:S01]  /*1a10*/  SHFL.IDX PT, R5, R17, 0x2, 0x181f ;  /* 0x00581f0011057f89 */ /* 0x00066200000e0000 */
[----:B------:R-:W-:Y:S02]  /*1a20*/  BSSY B0, `(.L_x_996) ;  /* 0x000000e000007945 */ /* 0x000fe40003800000 */
[----:B------:R-:W-:Y:S01]  /*1a30*/  ISETP.GE.AND P1, PT, R0, UR4, PT ;  /* 0x0000000400007c0c */ /* 0x000fe2000bf26270 */
[----:B----4-:R3:W4:-:S12]  /*1a40*/  SHFL.IDX PT, R4, R18, 0x2, 0x181f ;  /* 0x00581f0012047f89 */ /* 0x01071800000e0000 */
[----:B------:R-:W-:Y:S05]  /*1a50*/  @P1 BRA `(.L_x_997) ;  /* 0x000000a000001947 */ /* 0x000fea0003800000 */
[----:B------:R-:W-:Y:S02]  /*1a60*/  SHF.R.S32.HI R0, RZ, 0x1f, R19 ;  /* 0x0000001fff007819 */ /* 0x000fe40000011413 */
[C---:B----4-:R-:W-:Y:S02]  /*1a70*/  LEA R6, P1, R15.reuse, R4, 0x1 ;  /* 0x000000040f067211 */ /* 0x050fe400078208ff */
        /* <DEDUP_REMOVED lines=8> */
.L_x_997:
[----:B------:R-:W-:Y:S05]  /*1b00*/  BSYNC B0 ;  /* 0x0000000000007941 */ /* 0x000fea0003800000 */
.L_x_996:
[----:B-1----:R-:W-:Y:S01]  /*1b10*/  IADD3 R0, R16, 0x30, RZ ;  /* 0x0000003010007810 */ /* 0x002fe20007ffe0ff */
[----:B------:R1:W2:Y:S01]  /*1b20*/  SHFL.IDX PT, R5, R17, 0x3, 0x181f ;  /* 0x00781f0011057f89 */ /* 0x0002a200000e0000 */
[----:B------:R-:W-:Y:S02]  /*1b30*/  BSSY B0, `(.L_x_998) ;  /* 0x000000e000007945 */ /* 0x000fe40003800000 */
[----:B------:R-:W-:Y:S01]  /*1b40*/  ISETP.GE.AND P1, PT, R0, UR4, PT ;  /* 0x0000000400007c0c */ /* 0x000fe2000bf26270 */
[----:B----4-:R1:W4:-:S12]  /*1b50*/  SHFL.IDX PT, R4, R18, 0x3, 0x181f ;  /* 0x00781f0012047f89 */ /* 0x01031800000e0000 */
[----:B------:R-:W-:Y:S05]  /*1b60*/  @P1 BRA `(.L_x_999) ;  /* 0x000000a000001947 */ /* 0x000fea0003800000 */
[----:B------:R-:W-:Y:S02]  /*1b70*/  SHF.R.S32.HI R0, RZ, 0x1f, R19 ;  /* 0x0000001fff007819 */ /* 0x000fe40000011413 */
[C---:B----4-:R-:W-:Y:S02]  /*1b80*/  LEA R6, P1, R15.reuse, R4, 0x1 ;  /* 0x000000040f067211 */ /* 0x050fe400078208ff */
        /* <DEDUP_REMOVED lines=8> */
.L_x_999:
[----:B------:R-:W-:Y:S05]  /*1c10*/  BSYNC B0 ;  /* 0x0000000000007941 */ /* 0x000fea0003800000 */
.L_x_998:
[----:B--2---:R-:W-:Y:S01]  /*1c20*/  IADD3 R0, R16, 0x40, RZ ;  /* 0x0000004010007810 */ /* 0x004fe20007ffe0ff */
        /* <DEDUP_REMOVED lines=15> */
.L_x_1001:
[----:B------:R-:W-:Y:S05]  /*1d20*/  BSYNC B0 ;  /* 0x0000000000007941 */ /* 0x000fea0003800000 */
.L_x_1000:
        /* <DEDUP_REMOVED lines=16> */
.L_x_1003:
[----:B------:R-:W-:Y:S05]  /*1e30*/  BSYNC B0 ;  /* 0x0000000000007941 */ /* 0x000fea0003800000 */
.L_x_1002:
        /* <DEDUP_REMOVED lines=16> */
.L_x_1005:
[----:B------:R-:W-:Y:S05]  /*1f40*/  BSYNC B0 ;  /* 0x0000000000007941 */ /* 0x000fea0003800000 */
.L_x_1004:
[----:B-1----:R-:W-:Y:S01]  /*1f50*/  IADD3 R0, R16, 0x70, RZ ;  /* 0x0000007010007810 */ /* 0x002fe20007ffe0ff */
[----:B----4-:R-:W1:Y:S01]  /*1f60*/  SHFL.IDX PT, R4, R18, 0x7, 0x181f ;  /* 0x00f81f0012047f89 */ /* 0x010e6200000e0000 */
[----:B------:R-:W-:Y:S01]  /*1f70*/  UMOV UR25, 0x30 ;  /* 0x0000003000197882 */ /* 0x000fe20000000000 */
[----:B------:R-:W-:Y:S01]  /*1f80*/  IMAD.SHL.U32 R243, R14, 0x2, RZ ;  /* 0x000000020ef37824 */ /* 0x000fe200078e00ff */
[----:B------:R-:W-:Y:S01]  /*1f90*/  ISETP.GE.AND P1, PT, R0, UR4, PT ;  /* 0x0000000400007c0c */ /* 0x000fe2000bf26270 */
[----:B------:R-:W4:Y:S01]  /*1fa0*/  SHFL.IDX PT, R5, R17, 0x7, 0x181f ;  /* 0x00f81f0011057f89 */ /* 0x000f2200000e0000 */
[----:B------:R-:W-:Y:S01]  /*1fb0*/  UIMAD UR24, UR13, -0x30, UR25 ;  /* 0xffffffd00d1878a4 */ /* 0x000fe2000f8e0219 */
[----:B------:R-:W-:Y:S01]  /*1fc0*/  IMAD.MOV.U32 R124, RZ, RZ, R32 ;  /* 0x000000ffff7c7224 */ /* 0x000fe200078e0020 */
[----:B------:R-:W-:Y:S01]  /*1fd0*/  ULDC.64 UR4, c[0x0][0x1e0] ;  /* 0x0000780000047ab9 */ /* 0x000fe20000000a00 */
[----:B------:R-:W-:Y:S01]  /*1fe0*/  IMAD.MOV.U32 R125, RZ, RZ, R33 ;  /* 0x000000ffff7d7224 */ /* 0x000fe200078e0021 */
[----:B------:R-:W-:Y:S01]  /*1ff0*/  UIMAD.WIDE.U32 UR28, UR25, UR4, URZ ;  /* 0x00000004191c72a5 */ /* 0x000fe2000f8e003f */
[----:B------:R-:W-:Y:S01]  /*2000*/  IMAD.MOV.U32 R124, RZ, RZ, R30 ;  /* 0x000000ffff7c7224 */ /* 0x000fe200078e001e */
[----:B------:R-:W-:Y:S01]  /*2010*/  UIMAD UR25, UR25, UR5, URZ ;  /* 0x00000005191972a4 */ /* 0x000fe2000f8e023f */
[----:B------:R-:W-:Y:S01]  /*2020*/  IMAD.U32 R119, RZ, RZ, UR24 ;  /* 0x00000018ff777e24 */ /* 0x000fe2000f8e00ff */
[----:B------:R-:W-:Y:S01]  /*2030*/  UIADD3 UR14, UR13, -0x1, URZ ;  /* 0xffffffff0d0e7890 */ /* 0x000fe2000fffe03f */
[----:B------:R-:W-:Y:S01]  /*2040*/  SHF.R.S32.HI R11, RZ, 0x4, R27 ;  /* 0x00000004ff0b7819 */ /* 0x000fe2000001141b */
[----:B------:R-:W-:Y:S01]  /*2050*/  UIADD3 UR25, UR29, UR25, URZ ;  /* 0x000000191d197290 */ /* 0x000fe2000fffe03f */
[----:B------:R-:W-:Y:S01]  /*2060*/  @!P1 SHF.R.S32.HI R0, RZ, 0x1f, R19 ;  /* 0x0000001fff009819 */ /* 0x000fe20000011413 */
[----:B------:R-:W-:Y:S01]  /*2070*/  IMAD.U32 R8, RZ, RZ, UR28 ;  /* 0x0000001cff087e24 */ /* 0x000fe2000f8e00ff */
[----:B------:R-:W-:Y:S01]  /*2080*/  IADD3 R24, R119, UR9, -R20 ;  /* 0x0000000977187c10 */ /* 0x000fe2000fffe814 */
[----:B------:R-:W-:Y:S01]  /*2090*/  USHF.R.S32.HI UR11, URZ, 0x1f, UR14 ;  /* 0x0000001f3f0b7899 */ /* 0x000fe2000801140e */
[----:B------:R-:W-:Y:S01]  /*20a0*/  @!P1 LEA.HI R0, R0, R19, RZ, 0x3 ;  /* 0x0000001300009211 */ /* 0x000fe200078f18ff */
[----:B------:R-:W-:Y:S01]  /*20b0*/  UIMAD UR6, UR25, UR14, URZ ;  /* 0x0000000e190672a4 */ /* 0x000fe2000f8e023f */
[----:B------:R-:W-:Y:S01]  /*20c0*/  ISETP.GE.AND P5, PT, R24, 0x11, PT ;  /* 0x000000111800780c */ /* 0x000fe20003fa6270 */
[----:B------:R-:W-:Y:S01]  /*20d0*/  IMAD.MOV.U32 R118, RZ, RZ, R8 ;  /* 0x000000ffff767224 */ /* 0x000fe200078e0008 */
[C---:B-1----:R-:W-:Y:S01]  /*20e0*/  @!P1 LEA R6, P2, R15.reuse, R4, 0x1 ;  /* 0x000000040f069211 */ /* 0x042fe200078408ff */
[----:B------:R-:W-:Y:S01]  /*20f0*/  UIMAD UR6, UR11, UR28, UR6 ;  /* 0x0000001c0b0672a4 */ /* 0x000fe2000f8e0206 */
[----:B------:R-:W-:Y:S01]  /*2100*/  @!P1 LOP3.LUT R0, R0, 0xfffffff8, RZ, 0xc0, !PT ;  /* 0xfffffff800009812 */ /* 0x000fe200078ec0ff */
[----:B------:R-:W-:Y:S01]  /*2110*/  IMAD.U32 R9, RZ, RZ, UR29 ;  /* 0x0000001dff097e24 */ /* 0x000fe2000f8e00ff */
[----:B----4-:R-:W-:Y:S01]  /*2120*/  @!P1 LEA.HI.X R7, R15, R5, R13, 0x1, P2 ;  /* 0x000000050f079211 */ /* 0x010fe200010f0c0d */
[----:B------:R-:W-:Y:S01]  /*2130*/  UIMAD.WIDE.U32 UR18, UR4, 0x20, URZ ;  /* 0x00000020041278a5 */ /* 0x000fe2000f8e003f */
[----:B------:R-:W-:Y:S01]  /*2140*/  ISETP.GE.AND P2, PT, R24, 0x21, PT ;  /* 0x000000211800780c */ /* 0x000fe20003f46270 */
[----:B------:R-:W-:Y:S01]  /*2150*/  @!P1 IMAD.WIDE R4, R0, 0x2, R4 ;  /* 0x0000000200049825 */ /* 0x000fe200078e0204 */
[----:B------:R-:W-:Y:S01]  /*2160*/  USHF.L.U32 UR10, UR5, 0x5, URZ ;  /* 0x00000005050a7899 */ /* 0x000fe2000800063f */
[----:B------:R-:W-:Y:S01]  /*2170*/  @!PT LDS RZ, [RZ] ;  /* 0x00000000fffff984 */ /* 0x000fe20000000800 */
[----:B------:R1:W-:Y:S01]  /*2180*/  @!P1 LDGSTS.E.BYPASS.LTC128B.128 [R243+0xb880], [R6.64], !P6 ;  /* 0x0b88000006f39fae */ /* 0x0003e2000f101d54 */
[----:B------:R-:W-:Y:S01]  /*2190*/  ISETP.GE.AND P6, PT, R24, 0x1, PT ;  /* 0x000000011800780c */ /* 0x000fe20003fc6270 */
[----:B------:R-:W-:Y:S01]  /*21a0*/  IMAD.U32 R9, RZ, RZ, UR5 ;  /* 0x00000005ff097e24 */ /* 0x000fe2000f8e00ff */
[----:B------:R-:W-:Y:S01]  /*21b0*/  UIADD3 UR10, UR19, UR10, URZ ;  /* 0x0000000a130a7290 */ /* 0x000fe2000fffe03f */
[----:B------:R4:W-:Y:S01]  /*21c0*/  @!P1 LDGSTS.E.BYPASS.LTC128B.128 [R243+0xf880], [R4.64], !P0 ;  /* 0x0f88000004f39fae */ /* 0x0009e2000c101d54 */
[----:B------:R-:W-:Y:S01]  /*21d0*/  LEA.HI R12, R27, R11, RZ, 0x1 ;  /* 0x0000000b1b0c7211 */ /* 0x000fe200078f08ff */
[----:B------:R-:W-:Y:S01]  /*21e0*/  IMAD.MOV.U32 R72, RZ, RZ, R28 ;  /* 0x000000ffff487224 */ /* 0x000fe200078e001c */
[----:B------:R-:W-:Y:S01]  /*21f0*/  LEA.HI R121, R122, R123, RZ, 0x5 ;  /* 0x0000007b7a797211 */ /* 0x000fe200078f28ff */
[----:B------:R-:W0:Y:S01]  /*2200*/  LDGDEPBAR ;  /* 0x00000000000079af */ /* 0x000e220000000000 */
[----:B------:R-:W-:Y:S01]  /*2210*/  IMAD.MOV.U32 R73, RZ, RZ, R29 ;  /* 0x000000ffff497224 */ /* 0x000fe200078e001d */
[----:B------:R-:W-:Y:S01]  /*2220*/  UISETP.GT.AND UP0, UPT, UR14, UR8, UPT ;  /* 0x000000080e00728c */ /* 0x000fe2000bf04270 */
[----:B------:R-:W-:Y:S01]  /*2230*/  SHF.R.S32.HI R120, RZ, 0x5, R121 ;  /* 0x00000005ff787819 */ /* 0x000fe20000011479 */
[----:B------:R-:W-:Y:S01]  /*2240*/  IMAD.MOV.U32 R72, RZ, RZ, R74 ;  /* 0x000000ffff487224 */ /* 0x000fe200078e004a */
[----:B------:R-:W-:Y:S04]  /*2250*/  STL.64 [R1+0x30], R124 ;  /* 0x0000307c01007387 */ /* 0x000fe80000100a00 */
[----:B------:R-:W-:Y:S01]  /*2260*/  STL.64 [R1+0x20], R72 ;  /* 0x0000204801007387 */ /* 0x000fe20000100a00 */
[----:B-1----:R-:W-:-:S02]  /*2270*/  IMAD.U32 R6, RZ, RZ, UR4 ;  /* 0x00000004ff067e24 */ /* 0x002fc4000f8e00ff */
[----:B----4-:R-:W-:-:S05]  /*2280*/  IMAD.WIDE.U32 R4, R118, UR14, R124 ;  /* 0x0000000e76047c25 */ /* 0x010fca000f8e007c */
[----:B------:R-:W-:Y:S01]  /*2290*/  IADD3 R0, R5, UR6, RZ ;  /* 0x0000000605007c10 */ /* 0x000fe2000fffe0ff */
[----:B------:R-:W-:Y:S01]  /*22a0*/  ULDC.64 UR6, c[0x0][0x208] ;  /* 0x0000820000067ab9 */ /* 0x000fe20000000a00 */
[----:B------:R-:W-:Y:S01]  /*22b0*/  BAR.SYNC.DEFER_BLOCKING 0x0 ;  /* 0x0000000000007b1d */ /* 0x000fe20000010000 */
[----:B------:R-:W-:Y:S01]  /*22c0*/  @P5 LEA R7, P0, R6, R4, 0x4 ;  /* 0x0000000406075211 */ /* 0x000fe200078020ff */
[----:B------:R-:W-:Y:S01]  /*22d0*/  UIMAD UR11, UR11, UR6, URZ ;  /* 0x000000060b0b72a4 */ /* 0x000fe2000f8e023f */
[----:B------:R-:W-:Y:S01]  /*22e0*/  @P6 LEA R8, P1, R4, c[0x0][0x1c8], 0x1 ;  /* 0x0000720004086a11 */ /* 0x000fe200078208ff */
[----:B------:R-:W-:Y:S01]  /*22f0*/  UIMAD.WIDE.U32 UR26, UR14, UR6, URZ ;  /* 0x000000060e1a72a5 */ /* 0x000fe2000f8e003f */
[----:B------:R-:W-:Y:S01]  /*2300*/  @P5 LEA.HI.X R10, R6, R0, R9, 0x4, P0 ;  /* 0x00000000060a5211 */ /* 0x000fe200000f2409 */
[----:B------:R-:W-:Y:S01]  /*2310*/  UIMAD UR11, UR14, UR7, UR11 ;  /* 0x000000070e0b72a4 */ /* 0x000fe2000f8e020b */
[C---:B------:R-:W-:Y:S01]  /*2320*/  @P2 IADD3 R5, P0, R4.reuse, UR18, RZ ;  /* 0x0000001204052c10 */ /* 0x040fe2000ff1e0ff */
[----:B------:R-:W-:Y:S01]  /*2330*/  USHF.L.U32 UR12, UR6, 0x5, URZ ;  /* 0x00000005060c7899 */ /* 0x000fe2000800063f */
[----:B------:R-:W-:-:S02]  /*2340*/  @P6 LEA.HI.X R9, R4, c[0x0][0x1cc], R0, 0x1, P1 ;  /* 0x0000730004096a11 */ /* 0x000fc400008f0c00 */
[----:B------:R-:W-:Y:S02]  /*2350*/  @P5 LEA R6, P1, R7, c[0x0][0x1c8], 0x1 ;  /* 0x0000720007065a11 */ /* 0x000fe400078208ff */
[----:B------:R-:W-:Y:S02]  /*2360*/  @P2 IADD3.X R0, R0, UR10, RZ, P0, !PT ;  /* 0x0000000a00002c10 */ /* 0x000fe400087fe4ff */
[----:B------:R-:W-:Y:S02]  /*2370*/  @P2 LEA R4, P0, R5, c[0x0][0x1c8], 0x1 ;  /* 0x0000720005042a11 */ /* 0x000fe400078008ff */
[----:B------:R-:W-:Y:S02]  /*2380*/  @P5 LEA.HI.X R7, R7, c[0x0][0x1cc], R10, 0x1, P1 ;  /* 0x0000730007075a11 */ /* 0x000fe400008f0c0a */
[----:B------:R-:W-:Y:S01]  /*2390*/  @P2 LEA.HI.X R5, R5, c[0x0][0x1cc], R0, 0x1, P0 ;  /* 0x0000730005052a11 */ /* 0x000fe200000f0c00 */
[----:B------:R-:W-:Y:S01]  /*23a0*/  IMAD.SHL.U32 R0, R25, 0x40, RZ ;  /* 0x0000004019007824 */ /* 0x000fe200078e00ff */
[----:B------:R-:W-:-:S02]  /*23b0*/  LOP3.LUT R10, R12, 0xfffffffe, RZ, 0xc0, !PT ;  /* 0xfffffffe0c0a7812 */ /* 0x000fc400078ec0ff */
[----:B------:R-:W-:Y:S01]  /*23c0*/  LOP3.LUT P0, RZ, R25, 0x2, RZ, 0xc0, !PT ;  /* 0x0000000219ff7812 */ /* 0x000fe2000780c0ff */
[----:B------:R-:W-:Y:S01]  /*23d0*/  @!PT LDS RZ, [RZ] ;  /* 0x00000000fffff984 */ /* 0x000fe20000000800 */
[----:B------:R-:W-:Y:S01]  /*23e0*/  @!PT LDS RZ, [RZ] ;  /* 0x00000000fffff984 */ /* 0x000fe20000000800 */
[----:B------:R-:W-:Y:S01]  /*23f0*/  @!PT LDS RZ, [RZ] ;  /* 0x00000000fffff984 */ /* 0x000fe20000000800 */
[----:B------:R1:W-:Y:S01]  /*2400*/  @P6 LDGSTS.E.BYPASS.LTC128B.128 [R243+0x5080], [R8.64], !P4 ;  /* 0x0508000008f36fae */ /* 0x0003e2000e101d54 */
[----:B------:R-:W-:Y:S01]  /*2410*/  LOP3.LUT R0, R0, 0x1c0, RZ, 0xc0, !PT ;  /* 0x000001c000007812 */ /* 0x000fe200078ec0ff */
[----:B------:R-:W-:Y:S01]  /*2420*/  IMAD.IADD R10, R11, 0x1, -R10 ;  /* 0x000000010b0a7824 */ /* 0x000fe200078e0a0a */
[C---:B------:R-:W-:Y:S01]  /*2430*/  ISETP.LT.OR P1, PT, R24.reuse, 0x1, P4 ;  /* 0x000000011800780c */ /* 0x040fe20002721670 */
[----:B------:R1:W-:Y:S01]  /*2440*/  @P6 LDGSTS.E.BYPASS.LTC128B.128 [R243+0x6880], [R8.64+0x80], !P3 ;  /* 0x0688008008f36fae */ /* 0x0003e2000d901d54 */
[----:B------:R-:W-:-:S03]  /*2450*/  ISETP.LT.OR P6, PT, R24, 0x1, P3 ;  /* 0x000000011800780c */ /* 0x000fc60001fc1670 */
[----:B------:R4:W-:Y:S04]  /*2460*/  @P5 LDGSTS.E.BYPASS.LTC128B.128 [R243+0x5880], [R6.64], !P4 ;  /* 0x0588000006f35fae */ /* 0x0009e8000e101d54 */
[----:B------:R4:W-:Y:S04]  /*2470*/  @P5 LDGSTS.E.BYPASS.LTC128B.128 [R243+0x7080], [R6.64+0x80], !P3 ;  /* 0x0708008006f35fae */ /* 0x0009e8000d901d54 */
[----:B------:R5:W-:Y:S04]  /*2480*/  @P2 LDGSTS.E.BYPASS.LTC128B.128 [R243+0x6080], [R4.64], !P4 ;  /* 0x0608000004f32fae */ /* 0x000be8000e101d54 */
[----:B------:R5:W-:Y:S04]  /*2490*/  @P2 LDGSTS.E.BYPASS.LTC128B.128 [R243+0x7880], [R4.64+0x80], !P3 ;  /* 0x0788008004f32fae */ /* 0x000be8000d901d54 */
[----:B------:R-:W0:Y:S01]  /*24a0*/  LDGDEPBAR ;  /* 0x00000000000079af */ /* 0x000e220000000000 */
[----:B----4-:R-:W-:-:S02]  /*24b0*/  IMAD.SHL.U32 R6, R23, 0x40, RZ ;  /* 0x0000004017067824 */ /* 0x010fc400078e00ff */
[----:B------:R-:W-:-:S05]  /*24c0*/  IMAD.SHL.U32 R7, R20, 0x8, RZ ;  /* 0x0000000814077824 */ /* 0x000fca00078e00ff */
[----:B------:R-:W-:Y:S01]  /*24d0*/  LOP3.LUT R7, R0, 0x8, R7, 0xf8, !PT ;  /* 0x0000000800077812 */ /* 0x000fe200078ef807 */
[----:B-----5:R-:W-:Y:S01]  /*24e0*/  IMAD.SHL.U32 R5, R26, 0x40, RZ ;  /* 0x000000401a057824 */ /* 0x020fe200078e00ff */
[----:B------:R-:W-:-:S04]  /*24f0*/  DEPBAR.LE SB0, 0x1 ;  /* 0x000080400000791a */ /* 0x000fc80000000000 */
[----:B------:R-:W-:Y:S01]  /*2500*/  LOP3.LUT R4, R6, 0x1c0, RZ, 0xc0, !PT ;  /* 0x000001c006047812 */ /* 0x000fe200078ec0ff */
[----:B------:R-:W-:-:S04]  /*2510*/  DEPBAR.LE SB0, 0x0 ;  /* 0x000080000000791a */ /* 0x000fc80000000000 */
[----:B------:R-:W-:Y:S01]  /*2520*/  IMAD.SHL.U32 R6, R10, 0x8, RZ ;  /* 0x000000080a067824 */ /* 0x000fe200078e00ff */
[----:B------:R-:W-:Y:S02]  /*2530*/  LOP3.LUT R117, R5, 0xfffffe00, RZ, 0xc0, !PT ;  /* 0xfffffe0005757812 */ /* 0x000fe400078ec0ff */
[----:B------:R-:W-:Y:S02]  /*2540*/  SHF.R.U32.HI R0, RZ, 0x3, R0 ;  /* 0x00000003ff007819 */ /* 0x000fe40000011600 */
[----:B------:R-:W-:Y:S02]  /*2550*/  LOP3.LUT R5, R4, 0x8, R6, 0xf8, !PT ;  /* 0x0000000804057812 */ /* 0x000fe400078ef806 */
[----:B------:R-:W-:Y:S02]  /*2560*/  SHF.R.U32.HI R4, RZ, 0x3, R4 ;  /* 0x00000003ff047819 */ /* 0x000fe40000011604 */
[----:B------:R-:W-:Y:S02]  /*2570*/  LOP3.LUT R0, R7, R0, RZ, 0x3c, !PT ;  /* 0x0000000007007212 */ /* 0x000fe400078e3cff */
[----:B------:R-:W-:Y:S01]  /*2580*/  LOP3.LUT R116, R5, R4, RZ, 0x3c, !PT ;  /* 0x0000000405747212 */ /* 0x000fe200078e3cff */
[----:B------:R-:W-:-:S02]  /*2590*/  IMAD R4, R120, 0x400, R117 ;  /* 0x0000040078047824 */ /* 0x000fc400078e0275 */
[----:B------:R-:W-:Y:S02]  /*25a0*/  IMAD R0, R10, 0x200, R0 ;  /* 0x000002000a007824 */ /* 0x000fe400078e0200 */
[----:B------:R-:W-:Y:S02]  /*25b0*/  IMAD.IADD R4, R116, 0x1, R4 ;  /* 0x0000000174047824 */ /* 0x000fe400078e0204 */
[----:B------:R-:W-:Y:S01]  /*25c0*/  IMAD.SHL.U32 R224, R0, 0x2, RZ ;  /* 0x0000000200e07824 */ /* 0x000fe200078e00ff */
[----:B------:R-:W-:Y:S01]  /*25d0*/  BAR.SYNC.DEFER_BLOCKING 0x0 ;  /* 0x0000000000007b1d */ /* 0x000fe20000010000 */
[----:B------:R-:W-:-:S03]  /*25e0*/  IMAD.SHL.U32 R231, R4, 0x2, RZ ;  /* 0x0000000204e77824 */ /* 0x000fc600078e00ff */
[C---:B------:R-:W-:Y:S01]  /*25f0*/  IADD3 R0, R224.reuse, 0x5080, RZ ;  /* 0x00005080e0007810 */ /* 0x040fe20007ffe0ff */
[C-C-:B------:R-:W-:Y:S01]  /*2600*/  IMAD R233, R3.reuse, 0x2, R231.reuse ;  /* 0x0000000203e97824 */ /* 0x140fe200078e02e7 */
[----:B------:R-:W-:Y:S01]  /*2610*/  IADD3 R235, R224, 0x50a0, RZ ;  /* 0x000050a0e0eb7810 */ /* 0x000fe20007ffe0ff */
[----:B------:R-:W-:Y:S01]  /*2620*/  IMAD R232, R2, 0x2, R231 ;  /* 0x0000000202e87824 */ /* 0x000fe200078e02e7 */
[----:B------:R-:W-:Y:S01]  /*2630*/  @P0 IADD3 R235, R0, -0x20, RZ ;  /* 0xffffffe000eb0810 */ /* 0x000fe20007ffe0ff */
[----:B------:R-:W-:Y:S02]  /*2640*/  IMAD R234, R2, 0x2, R233 ;  /* 0x0000000202ea7824 */ /* 0x000fe400078e02e9 */
[----:B------:R-:W-:Y:S01]  /*2650*/  IMAD R236, R3, 0x2, R232 ;  /* 0x0000000203ec7824 */ /* 0x000fe200078e02e8 */
[C---:B------:R-:W-:Y:S02]  /*2660*/  IADD3 R241, R235.reuse, 0x800, RZ ;  /* 0x00000800ebf17810 */ /* 0x040fe40007ffe0ff */
[----:B------:R-:W-:-:S02]  /*2670*/  IADD3 R240, R235, 0x1000, RZ ;  /* 0x00001000ebf07810 */ /* 0x000fc40007ffe0ff */
[C---:B------:R-:W-:Y:S02]  /*2680*/  IADD3 R239, R235.reuse, 0x1800, RZ ;  /* 0x00001800ebef7810 */ /* 0x040fe40007ffe0ff */
[C---:B------:R-:W-:Y:S02]  /*2690*/  IADD3 R238, R235.reuse, 0x2000, RZ ;  /* 0x00002000ebee7810 */ /* 0x040fe40007ffe0ff */
[----:B------:R-:W-:Y:S01]  /*26a0*/  IADD3 R237, R235, 0x2800, RZ ;  /* 0x00002800ebed7810 */ /* 0x000fe20007ffe0ff */
[----:B-1----:R-:W-:Y:S04]  /*26b0*/  LDSM.16.M88.4 R8, [R231+0x8080] ;  /* 0x00808000e708783b */ /* 0x002fe80000000200 */
[----:B------:R-:W-:Y:S04]  /*26c0*/  LDSM.16.M88.4 R4, [R231+0xa080] ;  /* 0x00a08000e704783b */ /* 0x000fe80000000200 */
[----:B--23--:R-:W1:Y:S04]  /*26d0*/  LDSM.16.M88.4 R16, [R224+0x5880] ;  /* 0x00588000e010783b */ /* 0x00ce680000000200 */
[----:B------:R-:W2:Y:S04]  /*26e0*/  LDSM.16.M88.4 R12, [R224+0x5080] ;  /* 0x00508000e00c783b */ /* 0x000ea80000000200 */
[----:B------:R-:W3:Y:S04]  /*26f0*/  LDSM.16.M88.4 R20, [R224+0x6080] ;  /* 0x00608000e014783b */ /* 0x000ee80000000200 */
[----:B------:R-:W-:Y:S04]  /*2700*/  LDSM.16.M88.4 R36, [R235] ;  /* 0x00000000eb24783b */ /* 0x000fe80000000200 */
[----:B------:R-:W-:Y:S04]  /*2710*/  LDSM.16.M88.4 R48, [R235+0x1000] ;  /* 0x00100000eb30783b */ /* 0x000fe80000000200 */
[----:B------:R-:W-:Y:S01]  /*2720*/  LDSM.16.M88.4 R40, [R235+0x800] ;  /* 0x00080000eb28783b */ /* 0x000fe20000000200 */
[-C--:B-1----:R-:W-:Y:S08]  /*2730*/  HMMA.16816.F32.BF16 R64, R8, R16.reuse, RZ ;  /* 0x000000100840723c */ /* 0x082ff000000418ff */
[----:B------:R-:W-:Y:S07]  /*2740*/  HMMA.16816.F32.BF16 R44, R4, R16, RZ ;  /* 0x00000010042c723c */ /* 0x000fee00000418ff */
[----:B------:R-:W-:Y:S01]  /*2750*/  IMAD.U32 R16, RZ, RZ, UR26 ;  /* 0x0000001aff107e24 */ /* 0x000fe2000f8e00ff */
[----:B--2---:R-:W-:Y:S01]  /*2760*/  HMMA.16816.F32.BF16 R68, R8, R12, RZ ;  /* 0x0000000c0844723c */ /* 0x004fe200000418ff */
[----:B------:R-:W-:Y:S01]  /*2770*/  UIADD3 UR26, UR27, UR11, URZ ;  /* 0x0000000b1b1a7290 */ /* 0x000fe2000fffe03f */
[----:B------:R-:W-:-:S02]  /*2780*/  IMAD.U32 R17, RZ, RZ, UR27 ;  /* 0x0000001bff117e24 */ /* 0x000fc4000f8e00ff */
[----:B------:R-:W-:Y:S02]  /*2790*/  UMOV UR11, 0x5 ;  /* 0x00000005000b7882 */ /* 0x000fe40000000000 */
[----:B------:R-:W-:Y:S02]  /*27a0*/  UIMAD UR26, UR26, 0x30, URZ ;  /* 0x000000301a1a78a4 */ /* 0x000fe4000f8e023f */
[----:B------:R-:W-:Y:S01]  /*27b0*/  HMMA.16816.F32.BF16 R32, R4, R12, RZ ;  /* 0x0000000c0420723c */ /* 0x000fe200000418ff */
[----:B------:R-:W-:-:S07]  /*27c0*/  USHF.L.U64.HI UR11, UR6, UR11, UR7 ;  /* 0x0000000b060b7299 */ /* 0x000fce0008010207 */
[-C--:B------:R-:W-:Y:S08]  /*27d0*/  HMMA.16816.F32.BF16 R56, R4, R14.reuse, RZ ;  /* 0x0000000e0438723c */ /* 0x080ff000000418ff */
[----:B------:R-:W-:Y:S01]  /*27e0*/  HMMA.16816.F32.BF16 R88, R8, R14, RZ ;  /* 0x0000000e0858723c */ /* 0x000fe200000418ff */
[----:B------:R-:W1:Y:S07]  /*27f0*/  LDSM.16.M88.4 R12, [R233+0xa080] ;  /* 0x00a08000e90c783b */ /* 0x000e6e0000000200 */
[C---:B------:R-:W-:Y:S08]  /*2800*/  HMMA.16816.F32.BF16 R52, R4.reuse, R18, RZ ;  /* 0x000000120434723c */ /* 0x040ff000000418ff */
[C---:B---3--:R-:W-:Y:S08]  /*2810*/  HMMA.16816.F32.BF16 R28, R4.reuse, R20, RZ ;  /* 0x00000014041c723c */ /* 0x048ff000000418ff */
[----:B------:R-:W-:Y:S07]  /*2820*/  HMMA.16816.F32.BF16 R60, R4, R22, RZ ;  /* 0x00000016043c723c */ /* 0x000fee00000418ff */
[----:B------:R-:W-:Y:S01]  /*2830*/  IMAD.WIDE.U32 R6, R16, 0x30, R72 ;  /* 0x0000003010067825 */ /* 0x000fe200078e0048 */
[----:B------:R-:W-:Y:S01]  /*2840*/  HMMA.16816.F32.BF16 R92, R8, R18, RZ ;  /* 0x00000012085c723c */ /* 0x000fe200000418ff */
[----:B------:R-:W2:Y:S03]  /*2850*/  LDSM.16.M88.4 R16, [R233+0x8080] ;  /* 0x00808000e910783b */ /* 0x000ea60000000200 */
[----:B------:R-:W-:-:S02]  /*2860*/  LEA R4, P0, R6, c[0x0][0x1f8], 0x1 ;  /* 0x00007e0006047a11 */ /* 0x000fc400078008ff */
[----:B------:R-:W-:Y:S02]  /*2870*/  IADD3 R0, R7, UR26, RZ ;  /* 0x0000001a07007c10 */ /* 0x000fe4000fffe0ff */
[C---:B------:R-:W-:Y:S02]  /*2880*/  HMMA.16816.F32.BF16 R80, R8.reuse, R20, RZ ;  /* 0x000000140850723c */ /* 0x040fe400000418ff */
[----:B------:R-:W-:Y:S01]  /*2890*/  LEA.HI.X R5, R6, c[0x0][0x1fc], R0, 0x1, P0 ;  /* 0x00007f0006057a11 */ /* 0x000fe200000f0c00 */
[----:B------:R-:W-:Y:S01]  /*28a0*/  IMAD.U32 R0, RZ, RZ, UR12 ;  /* 0x0000000cff007e24 */ /* 0x000fe2000f8e00ff */
[----:B------:R-:W-:Y:S02]  /*28b0*/  IADD3 R6, P2, R4, UR12, RZ ;  /* 0x0000000c04067c10 */ /* 0x000fe4000ff5e0ff */
[----:B------:R-:W-:Y:S01]  /*28c0*/  ISETP.LT.OR P0, PT, R24, 0x11, P4 ;  /* 0x000000111800780c */ /* 0x000fe20002701670 */
[----:B------:R-:W-:Y:S01]  /*28d0*/  @!PT LDS RZ, [RZ] ;  /* 0x00000000fffff984 */ /* 0x000fe20000000800 */
[----:B------:R-:W-:Y:S01]  /*28e0*/  @!PT LDS RZ, [RZ] ;  /* 0x00000000fffff984 */ /* 0x000fe20000000800 */
[----:B------:R-:W-:Y:S01]  /*28f0*/  @!PT LDS RZ, [RZ] ;  /* 0x00000000fffff984 */ /* 0x000fe20000000800 */
[----:B------:R3:W-:Y:S01]  /*2900*/  LDGSTS.E.BYPASS.LTC128B.128 [R243+0x2080], [R4.64], !P1 ;  /* 0x0208000004f37fae */ /* 0x0007e2000c901d54 */
[----:B------:R-:W-:Y:S01]  /*2910*/  HMMA.16816.F32.BF16 R20, R8, R22, RZ ;  /* 0x000000160814723c */ /* 0x000fe200000418ff */
[----:B------:R-:W-:-:S02]  /*2920*/  IADD3.X R7, R5, UR11, RZ, P2, !PT ;  /* 0x0000000b05077c10 */ /* 0x000fc400097fe4ff */
[----:B------:R3:W-:Y:S01]  /*2930*/  LDGSTS.E.BYPASS.LTC128B.128 [R243+0x3880], [R4.64+0x80], !P6 ;  /* 0x0388008004f37fae */ /* 0x0007e2000f101d54 */
[----:B------:R-:W-:Y:S02]  /*2940*/  ISETP.LT.OR P6, PT, R24, 0x11, P3 ;  /* 0x000000111800780c */ /* 0x000fe40001fc1670 */
[----:B------:R-:W-:Y:S02]  /*2950*/  LOP3.LUT P1, RZ, R25, 0x4, RZ, 0xc0, !PT ;  /* 0x0000000419ff7812 */ /* 0x000fe4000782c0ff */
[----:B------:R-:W-:Y:S01]  /*2960*/  IADD3 R8, P5, P2, R0, 0x80, R4 ;  /* 0x0000008000087810 */ /* 0x000fe20007abe004 */
[----:B------:R-:W-:Y:S01]  /*2970*/  IMAD.MOV.U32 R0, RZ, RZ, 0x40 ;  /* 0x00000040ff007424 */ /* 0x000fe200078e00ff */
[----:B-1----:R-:W-:Y:S01]  /*2980*/  HMMA.16816.F32.BF16 R104, R12, R36, R32 ;  /* 0x000000240c68723c */ /* 0x002fe20000041820 */
[----:B------:R1:W-:Y:S01]  /*2990*/  LDGSTS.E.BYPASS.LTC128B.128 [R243+0x2880], [R6.64], !P0 ;  /* 0x0288000006f37fae */ /* 0x0003e2000c101d54 */
[----:B------:R-:W-:Y:S02]  /*29a0*/  IADD3.X R9, RZ, UR11, R5, P5, P2 ;  /* 0x0000000bff097c10 */ /* 0x000fe4000afe4405 */
[----:B------:R-:W-:-:S02]  /*29b0*/  ISETP.LT.OR P5, PT, R24, 0x21, P4 ;  /* 0x000000211800780c */ /* 0x000fc400027a1670 */
[----:B------:R-:W-:Y:S01]  /*29c0*/  ISETP.LT.OR P2, PT, R24, 0x21, P3 ;  /* 0x000000211800780c */ /* 0x000fe20001f41670 */
[----:B------:R4:W-:Y:S01]  /*29d0*/  LDGSTS.E.BYPASS.LTC128B.128 [R243+0x4080], [R8.64], !P6 ;  /* 0x0408000008f37fae */ /* 0x0009e2000f101d54 */
[----:B------:R-:W-:Y:S01]  /*29e0*/  SEL R0, R0, 0xffffffc0, !P1 ;  /* 0xffffffc000007807 */ /* 0x000fe20004800000 */
[C---:B------:R-:W-:Y:S04]  /*29f0*/  HMMA.16816.F32.BF16 R96, R12.reuse, R48, R28 ;  /* 0x000000300c60723c */ /* 0x040fe8000004181c */
[----:B------:R-:W-:Y:S02]  /*2a00*/  IMAD.IADD R230, R224, 0x1, R0 ;  /* 0x00000001e0e67824 */ /* 0x000fe400078e0200 */
[----:B------:R-:W-:Y:S01]  /*2a10*/  IMAD.IADD R229, R0, 0x1, R235 ;  /* 0x0000000100e57824 */ /* 0x000fe200078e02eb */
[----:B------:R-:W-:Y:S01]  /*2a20*/  LOP3.LUT R0, R116, R117, RZ, 0xfc, !PT ;  /* 0x0000007574007212 */ /* 0x000fe200078efcff */
[----:B------:R-:W-:Y:S01]  /*2a30*/  HMMA.16816.F32.BF16 R100, R12, R40, R44 ;  /* 0x000000280c64723c */ /* 0x000fe2000004182c */
[----:B---3--:R-:W-:-:S04]  /*2a40*/  IADD3 R4, P0, R6, UR12, RZ ;  /* 0x0000000c06047c10 */ /* 0x008fc8000ff1e0ff */
[----:B------:R-:W-:-:S03]  /*2a50*/  IADD3.X R5, R7, UR11, RZ, P0, !PT ;  /* 0x0000000b07057c10 */ /* 0x000fc600087fe4ff */
[C---:B------:R-:W-:Y:S01]  /*2a60*/  HMMA.16816.F32.BF16 R84, R12.reuse, R38, R56 ;  /* 0x000000260c54723c */ /* 0x040fe20000041838 */
[----:B------:R-:W-:Y:S01]  /*2a70*/  PLOP3.LUT P0, PT, PT, PT, UP0, 0x80, 0x0 ;  /* 0x000000000000781c */ /* 0x000fe20003f0f008 */
[----:B------:R1:W-:Y:S04]  /*2a80*/  LDGSTS.E.BYPASS.LTC128B.128 [R243+0x3080], [R4.64], !P5 ;  /* 0x0308000004f37fae */ /* 0x0003e8000e901d54 */
[----:B------:R1:W-:Y:S02]  /*2a90*/  LDGSTS.E.BYPASS.LTC128B.128 [R243+0x4880], [R4.64+0x80], !P2 ;  /* 0x0488008004f37fae */ /* 0x0003e4000d101d54 */
[C---:B------:R-:W-:Y:S02]  /*2aa0*/  HMMA.16816.F32.BF16 R76, R12.reuse, R42, R52 ;  /* 0x0000002a0c4c723c */ /* 0x040fe40000041834 */
[----:B----4-:R-:W-:Y:S04]  /*2ab0*/  LDSM.16.M88.4 R8, [R232+0xa080] ;  /* 0x00a08000e808783b */ /* 0x010fe80000000200 */
[----:B------:R-:W3:Y:S02]  /*2ac0*/  LDSM.16.M88.4 R24, [R230+0x5880] ;  /* 0x00588000e618783b */ /* 0x000ee40000000200 */
[----:B------:R-:W-:Y:S02]  /*2ad0*/  HMMA.16816.F32.BF16 R72, R12, R50, R60 ;  /* 0x000000320c48723c */ /* 0x000fe4000004183c */
[----:B------:R-:W4:Y:S04]  /*2ae0*/  LDSM.16.M88.4 R28, [R230+0x5080] ;  /* 0x00508000e61c783b */ /* 0x000f280000000200 */
[----:B------:R-:W5:Y:S02]  /*2af0*/  LDSM.16.M88.4 R32, [R230+0x6080] ;  /* 0x00608000e620783b */ /* 0x000f640000000200 */
[C---:B--2---:R-:W-:Y:S02]  /*2b00*/  HMMA.16816.F32.BF16 R68, R16.reuse, R36, R68 ;  /* 0x000000241044723c */ /* 0x044fe40000041844 */
[----:B------:R-:W2:Y:S04]  /*2b10*/  LDSM.16.M88.4 R12, [R232+0x8080] ;  /* 0x00808000e80c783b */ /* 0x000ea80000000200 */
[----:B------:R-:W-:Y:S02]  /*2b20*/  LDSM.16.M88.4 R60, [R229+0x800] ;  /* 0x00080000e53c783b */ /* 0x000fe40000000200 */
[C---:B------:R-:W-:Y:S02]  /*2b30*/  HMMA.16816.F32.BF16 R64, R16.reuse, R40, R64 ;  /* 0x000000281040723c */ /* 0x040fe40000041840 */
[----:B-1----:R-:W-:Y:S04]  /*2b40*/  LDSM.16.M88.4 R4, [R234+0xa080] ;  /* 0x00a08000ea04783b */ /* 0x002fe80000000200 */
[----:B------:R-:W-:Y:S02]  /*2b50*/  LDSM.16.M88.4 R56, [R229+0x1000] ;  /* 0x00100000e538783b */ /* 0x000fe40000000200 */
[C---:B------:R-:W-:Y:S02]  /*2b60*/  HMMA.16816.F32.BF16 R52, R16.reuse, R48, R80 ;  /* 0x000000301034723c */ /* 0x040fe40000041850 */
[----:B------:R-:W0:Y:S06]  /*2b70*/  LDGDEPBAR ;  /* 0x00000000000079af */ /* 0x000e2c0000000000 */
[C---:B------:R-:W-:Y:S01]  /*2b80*/  HMMA.16816.F32.BF16 R44, R16.reuse, R38, R88 ;  /* 0x00000026102c723c */ /* 0x040fe20000041858 */
[----:B------:R-:W1:Y:S07]  /*2b90*/  LDSM.16.M88.4 R36, [R229] ;  /* 0x00000000e524783b */ /* 0x000e6e0000000200 */
[C---:B------:R-:W-:Y:S08]  /*2ba0*/  HMMA.16816.F32.BF16 R40, R16.reuse, R42, R92 ;  /* 0x0000002a1028723c */ /* 0x040ff0000004185c */
[----:B------:R-:W-:Y:S01]  /*2bb0*/  HMMA.16816.F32.BF16 R48, R16, R50, R20 ;  /* 0x000000321030723c */ /* 0x000fe20000041814 */
[----:B------:R-:W1:Y:S04]  /*2bc0*/  LDSM.16.M88.4 R20, [R234+0x8080] ;  /* 0x00808000ea14783b */ /* 0x000e680000000200 */
[----:B------:R-:W-:Y:S03]  /*2bd0*/  LDSM.16.M88.4 R16, [R231+0xe080] ;  /* 0x00e08000e710783b */ /* 0x000fe60000000200 */
[C---:B---3--:R-:W-:Y:S08]  /*2be0*/  HMMA.16816.F32.BF16 R88, R8.reuse, R26, R76 ;  /* 0x0000001a0858723c */ /* 0x048ff0000004184c */
[C---:B----4-:R-:W-:Y:S08]  /*2bf0*/  HMMA.16816.F32.BF16 R80, R8.reuse, R28, R104 ;  /* 0x0000001c0850723c */ /* 0x050ff00000041868 */
[C---:B------:R-:W-:Y:S08]  /*2c00*/  HMMA.16816.F32.BF16 R92, R8.reuse, R24, R100 ;  /* 0x00000018085c723c */ /* 0x040ff00000041864 */
[C---:B-----5:R-:W-:Y:S08]  /*2c10*/  HMMA.16816.F32.BF16 R96, R8.reuse, R32, R96 ;  /* 0x000000200860723c */ /* 0x060ff00000041860 */
[C---:B------:R-:W-:Y:S08]  /*2c20*/  HMMA.16816.F32.BF16 R84, R8.reuse, R30, R84 ;  /* 0x0000001e0854723c */ /* 0x040ff00000041854 */
[----:B------:R-:W-:Y:S08]  /*2c30*/  HMMA.16816.F32.BF16 R76, R8, R34, R72 ;  /* 0x00000022084c723c */ /* 0x000ff00000041848 */
[C---:B--2---:R-:W-:Y:S08]  /*2c40*/  HMMA.16816.F32.BF16 R8, R12.reuse, R28, R68 ;  /* 0x0000001c0c08723c */ /* 0x044ff00000041844 */
[C---:B------:R-:W-:Y:S01]  /*2c50*/  HMMA.16816.F32.BF16 R68, R12.reuse, R30, R44 ;  /* 0x0000001e0c44723c */ /* 0x040fe2000004182c */
[----:B------:R-:W2:Y:S07]  /*2c60*/  LDSM.16.M88.4 R28, [R224+0x6880] ;  /* 0x00688000e01c783b */ /* 0x000eae0000000200 */
[C---:B------:R-:W-:Y:S08]  /*2c70*/  HMMA.16816.F32.BF16 R104, R12.reuse, R24, R64 ;  /* 0x000000180c68723c */ /* 0x040ff00000041840 */
[C---:B------:R-:W-:Y:S01]  /*2c80*/  HMMA.16816.F32.BF16 R112, R12.reuse, R26, R40 ;  /* 0x0000001a0c70723c */ /* 0x040fe20000041828 */
[----:B------:R-:W3:Y:S07]  /*2c90*/  LDSM.16.M88.4 R24, [R224+0x7080] ;  /* 0x00708000e018783b */ /* 0x000eee0000000200 */
[C---:B------:R-:W-:Y:S01]  /*2ca0*/  HMMA.16816.F32.BF16 R108, R12.reuse, R32, R52 ;  /* 0x000000200c6c723c */ /* 0x040fe20000041834 */
[----:B------:R-:W-:Y:S07]  /*2cb0*/  LDSM.16.M88.4 R52, [R235+0x1800] ;  /* 0x00180000eb34783b */ /* 0x000fee0000000200 */
[----:B------:R-:W-:Y:S01]  /*2cc0*/  HMMA.16816.F32.BF16 R44, R12, R34, R48 ;  /* 0x000000220c2c723c */ /* 0x000fe20000041830 */
[----:B------:R-:W4:Y:S04]  /*2cd0*/  LDSM.16.M88.4 R12, [R224+0x7880] ;  /* 0x00788000e00c783b */ /* 0x000f280000000200 */
[----:B------:R-:W-:Y:S03]  /*2ce0*/  LDSM.16.M88.4 R48, [R235+0x2000] ;  /* 0x00200000eb30783b */ /* 0x000fe60000000200 */
[C---:B-1----:R-:W-:Y:S08]  /*2cf0*/  HMMA.16816.F32.BF16 R40, R4.reuse, R36, R80 ;  /* 0x000000240428723c */ /* 0x042ff00000041850 */
[C---:B------:R-:W-:Y:S08]  /*2d00*/  HMMA.16816.F32.BF16 R64, R4.reuse, R60, R92 ;  /* 0x0000003c0440723c */ /* 0x040ff0000004185c */
[----:B------:R-:W-:Y:S08]  /*2d10*/  HMMA.16816.F32.BF16 R32, R4, R38, R84 ;  /* 0x000000260420723c */ /* 0x000ff00000041854 */
[----:B------:R-:W-:Y:S01]  /*2d20*/  HMMA.16816.F32.BF16 R92, R20, R36, R8 ;  /* 0x00000024145c723c */ /* 0x000fe20000041808 */
[----:B------:R-:W1:Y:S07]  /*2d30*/  LDSM.16.M88.4 R8, [R231+0xc080] ;  /* 0x00c08000e708783b */ /* 0x000e6e0000000200 */
[C---:B------:R-:W-:Y:S08]  /*2d40*/  HMMA.16816.F32.BF16 R72, R4.reuse, R62, R88 ;  /* 0x0000003e0448723c */ /* 0x040ff00000041858 */
[C---:B------:R-:W-:Y:S08]  /*2d50*/  HMMA.16816.F32.BF16 R100, R4.reuse, R56, R96 ;  /* 0x000000380464723c */ /* 0x040ff00000041860 */
[----:B------:R-:W-:Y:S01]  /*2d60*/  HMMA.16816.F32.BF16 R96, R4, R58, R76 ;  /* 0x0000003a0460723c */ /* 0x000fe2000004184c */
[----:B------:R-:W5:Y:S07]  /*2d70*/  LDSM.16.M88.4 R4, [R233+0xe080] ;  /* 0x00e08000e904783b */ /* 0x000f6e0000000200 */
[C---:B------:R-:W-:Y:S01]  /*2d80*/  HMMA.16816.F32.BF16 R84, R20.reuse, R38, R68 ;  /* 0x000000261454723c */ /* 0x040fe20000041844 */
[----:B------:R-:W1:Y:S07]  /*2d90*/  LDSM.16.M88.4 R68, [R235+0x2800] ;  /* 0x00280000eb44783b */ /* 0x000e6e0000000200 */
[C---:B------:R-:W-:Y:S08]  /*2da0*/  HMMA.16816.F32.BF16 R88, R20.reuse, R60, R104 ;  /* 0x0000003c1458723c */ /* 0x040ff00000041868 */
[C---:B------:R-:W-:Y:S08]  /*2db0*/  HMMA.16816.F32.BF16 R104, R20.reuse, R62, R112 ;  /* 0x0000003e1468723c */ /* 0x040ff00000041870 */
[C---:B------:R-:W-:Y:S08]  /*2dc0*/  HMMA.16816.F32.BF16 R108, R20.reuse, R56, R108 ;  /* 0x00000038146c723c */ /* 0x040ff0000004186c */
[----:B------:R-:W-:Y:S01]  /*2dd0*/  HMMA.16816.F32.BF16 R80, R20, R58, R44 ;  /* 0x0000003a1450723c */ /* 0x000fe2000004182c */
[----:B------:R-:W1:Y:S07]  /*2de0*/  LDSM.16.M88.4 R20, [R233+0xc080] ;  /* 0x00c08000e914783b */ /* 0x000e6e0000000200 */
[C---:B--2---:R-:W-:Y:S08]  /*2df0*/  HMMA.16816.F32.BF16 R76, R16.reuse, R28, R40 ;  /* 0x0000001c104c723c */ /* 0x044ff00000041828 */
[C---:B------:R-:W-:Y:S08]  /*2e00*/  HMMA.16816.F32.BF16 R44, R16.reuse, R30, R32 ;  /* 0x0000001e102c723c */ /* 0x040ff00000041820 */
[C---:B---3--:R-:W-:Y:S08]  /*2e10*/  HMMA.16816.F32.BF16 R40, R16.reuse, R24, R64 ;  /* 0x000000181028723c */ /* 0x048ff00000041840 */
[C---:B------:R-:W-:Y:S08]  /*2e20*/  HMMA.16816.F32.BF16 R36, R16.reuse, R26, R72 ;  /* 0x0000001a1024723c */ /* 0x040ff00000041848 */
[----:B----4-:R-:W-:Y:S08]  /*2e30*/  HMMA.16816.F32.BF16 R32, R16, R12, R100 ;  /* 0x0000000c1020723c */ /* 0x010ff00000041864 */
[C---:B-1----:R-:W-:Y:S08]  /*2e40*/  HMMA.16816.F32.BF16 R72, R8.reuse, R28, R92 ;  /* 0x0000001c0848723c */ /* 0x042ff0000004185c */
        /* <DEDUP_REMOVED lines=9> */
[C---:B-----5:R-:W-:Y:S01]  /*2ee0*/  HMMA.16816.F32.BF16 R108, R4.reuse, R48, R40 ;  /* 0x00000030046c723c */ /* 0x060fe20000041828 */
[----:B------:R-:W1:Y:S07]  /*2ef0*/  LDSM.16.M88.4 R40, [R230+0x6880] ;  /* 0x00688000e628783b */ /* 0x000e6e0000000200 */
[C---:B------:R-:W-:Y:S01]  /*2f00*/  HMMA.16816.F32.BF16 R104, R4.reuse, R50, R36 ;  /* 0x000000320468723c */ /* 0x040fe20000041824 */
[----:B------:R-:W2:Y:S07]  /*2f10*/  LDSM.16.M88.4 R36, [R230+0x7080] ;  /* 0x00708000e624783b */ /* 0x000eae0000000200 */
[C---:B------:R-:W-:Y:S01]  /*2f20*/  HMMA.16816.F32.BF16 R100, R4.reuse, R68, R32 ;  /* 0x000000440464723c */ /* 0x040fe20000041820 */
        /* <DEDUP_REMOVED lines=9> */
[----:B------:R-:W-:Y:S07]  /*2fc0*/  LDSM.16.M88.4 R28, [R229+0x1800] ;  /* 0x00180000e51c783b */ /* 0x000fee0000000200 */
[C---:B------:R-:W-:Y:S01]  /*2fd0*/  HMMA.16816.F32.BF16 R60, R20.reuse, R68, R24 ;  /* 0x00000044143c723c */ /* 0x040fe20000041818 */
[----:B------:R-:W-:Y:S07]  /*2fe0*/  LDSM.16.M88.4 R24, [R229+0x2000] ;  /* 0x00200000e518783b */ /* 0x000fee0000000200 */
[----:B------:R-:W-:Y:S01]  /*2ff0*/  HMMA.16816.F32.BF16 R56, R20, R70, R80 ;  /* 0x000000461438723c */ /* 0x000fe20000041850 */
[----:B------:R-:W4:Y:S01]  /*3000*/  LDSM.16.M88.4 R20, [R229+0x2800] ;  /* 0x00280000e514783b */ /* 0x000f220000000200 */
        /* <DEDUP_REMOVED lines=14> */
[C---:B------:R-:W-:Y:S08]  /*30f0*/  HMMA.16816.F32.BF16 R80, R4.reuse, R28, R80 ;  /* 0x0000001c0450723c */ /* 0x040ff00000041850 */
[----:B------:R-:W-:Y:S08]  /*3100*/  HMMA.16816.F32.BF16 R76, R4, R30, R76 ;  /* 0x0000001e044c723c */ /* 0x000ff0000004184c */
[C---:B------:R-:W-:Y:S08]  /*3110*/  HMMA.16816.F32.BF16 R52, R8.reuse, R28, R48 ;  /* 0x0000001c0834723c */ /* 0x040ff00000041830 */
[----:B------:R-:W-:Y:S08]  /*3120*/  HMMA.16816.F32.BF16 R44, R8, R30, R44 ;  /* 0x0000001e082c723c */ /* 0x000ff0000004182c */
        /* <DEDUP_REMOVED lines=12> */
[----:B------:R-:W-:Y:S01]  /*31f0*/  IMAD.WIDE.U32 R8, R118, UR7, R124 ;  /* 0x0000000776087c25 */ /* 0x000fe2000f8e007c */
[----:B------:R-:W-:Y:S02]  /*3200*/  USHF.L.U32 UR7, UR4, 0x5, URZ ;  /* 0x0000000504077899 */ /* 0x000fe4000800063f */
[----:B------:R-:W-:Y:S02]  /*3210*/  UIMAD UR6, UR6, UR28, UR25 ;  /* 0x0000001c060672a4 */ /* 0x000fe4000f8e0219 */
[----:B------:R-:W-:Y:S01]  /*3220*/  LEA R4, P0, R8, c[0x0][0x1c8], 0x1 ;  /* 0x0000720008047a11 */ /* 0x000fe200078008ff */
[----:B------:R-:W-:Y:S01]  /*3230*/  USHF.L.U64.HI UR4, UR4, 0x5, UR5 ;  /* 0x0000000504047899 */ /* 0x000fe20008010205 */
[----:B------:R-:W-:-:S02]  /*3240*/  IMAD.U32 R7, RZ, RZ, UR7 ;  /* 0x00000007ff077e24 */ /* 0x000fc4000f8e00ff */
[----:B------:R-:W-:Y:S02]  /*3250*/  IADD3 R5, R9, UR6, RZ ;  /* 0x0000000609057c10 */ /* 0x000fe4000fffe0ff */
[----:B------:R-:W-:Y:S02]  /*3260*/  IADD3 R6, P5, R4, UR7, RZ ;  /* 0x0000000704067c10 */ /* 0x000fe4000ffbe0ff */
[----:B------:R-:W-:Y:S02]  /*3270*/  LEA.HI.X R5, R8, c[0x0][0x1cc], R5, 0x1, P0 ;  /* 0x0000730008057a11 */ /* 0x000fe400000f0c05 */
[----:B------:R-:W-:Y:S02]  /*3280*/  IADD3 R10, P2, P1, R7, 0x80, R4 ;  /* 0x00000080070a7810 */ /* 0x000fe4000795e004 */
[----:B------:R-:W-:Y:S01]  /*3290*/  IADD3 R8, P0, R6, UR7, RZ ;  /* 0x0000000706087c10 */ /* 0x000fe2000ff1e0ff */
[----:B------:R-:W-:Y:S01]  /*32a0*/  @!PT LDS RZ, [RZ] ;  /* 0x00000000fffff984 */ /* 0x000fe20000000800 */
[----:B------:R-:W-:Y:S01]  /*32b0*/  @!PT LDS RZ, [RZ] ;  /* 0x00000000fffff984 */ /* 0x000fe20000000800 */
[----:B------:R-:W-:Y:S01]  /*32c0*/  @!PT LDS RZ, [RZ] ;  /* 0x00000000fffff984 */ /* 0x000fe20000000800 */
[----:B------:R1:W-:Y:S01]  /*32d0*/  LDGSTS.E.BYPASS.LTC128B.128 [R243+0x5080], [R4.64], !P4 ;  /* 0x0508000004f37fae */ /* 0x0003e2000e101d54 */
[----:B------:R-:W-:-:S02]  /*32e0*/  IADD3.X R7, R5, UR4, RZ, P5, !PT ;  /* 0x0000000405077c10 */ /* 0x000fc4000affe4ff */
[----:B------:R-:W-:Y:S01]  /*32f0*/  IADD3.X R11, RZ, UR4, R5, P2, P1 ;  /* 0x00000004ff0b7c10 */ /* 0x000fe200097e2405 */
[----:B------:R1:W-:Y:S01]  /*3300*/  LDGSTS.E.BYPASS.LTC128B.128 [R243+0x6880], [R4.64+0x80], !P3 ;  /* 0x0688008004f37fae */ /* 0x0003e2000d901d54 */
[----:B------:R-:W-:-:S03]  /*3310*/  IADD3.X R9, R7, UR4, RZ, P0, !PT ;  /* 0x0000000407097c10 */ /* 0x000fc600087fe4ff */
[----:B------:R1:W-:Y:S04]  /*3320*/  LDGSTS.E.BYPASS.LTC128B.128 [R243+0x5880], [R6.64], !P4 ;  /* 0x0588000006f37fae */ /* 0x0003e8000e101d54 */
[----:B------:R1:W-:Y:S04]  /*3330*/  LDGSTS.E.BYPASS.LTC128B.128 [R243+0x7080], [R10.64], !P3 ;  /* 0x070800000af37fae */ /* 0x0003e8000d901d54 */
[----:B------:R1:W-:Y:S04]  /*3340*/  LDGSTS.E.BYPASS.LTC128B.128 [R243+0x6080], [R8.64], !P4 ;  /* 0x0608000008f37fae */ /* 0x0003e8000e101d54 */
[----:B------:R1:W-:Y:S02]  /*3350*/  LDGSTS.E.BYPASS.LTC128B.128 [R243+0x7880], [R8.64+0x80], !P3 ;  /* 0x0788008008f37fae */ /* 0x0003e4000d901d54 */
.L_x_1006:
[----:B-1----:R-:W-:Y:S01]  /*3360*/  FMUL.FTZ R4, R53, c[0x0][0x320] ;  /* 0x0000c80035047a20 */ /* 0x002fe20000410000 */
[----:B------:R-:W-:Y:S01]  /*3370*/  SHF.R.S32.HI R7, RZ, 0x1f, R120 ;  /* 0x0000001fff077819 */ /* 0x000fe20000011478 */
[----:B------:R-:W-:Y:S01]  /*3380*/  FMUL.FTZ R5, R40, c[0x0][0x320] ;  /* 0x0000c80028057a20 */ /* 0x000fe20000410000 */
[----:B------:R-:W-:Y:S01]  /*3390*/  LEA.HI R6, R122, R123, RZ, 0x2 ;  /* 0x0000007b7a067211 */ /* 0x000fe200078f10ff */
[----:B------:R1:W2:Y:S01]  /*33a0*/  MUFU.TANH R49, R4 ;  /* 0x0000000400317308 */ /* 0x0002a20000002400 */
[----:B------:R-:W-:Y:S01]  /*33b0*/  UISETP.NE.AND UP1, UPT, UR17, URZ, UPT ;  /* 0x0000003f1100728c */ /* 0x000fe2000bf25270 */
[----:B------:R-:W-:Y:S01]  /*33c0*/  FMUL.FTZ R10, R36, c[0x0][0x320] ;  /* 0x0000c800240a7a20 */ /* 0x000fe20000410000 */
[----:B------:R-:W-:Y:S01]  /*33d0*/  LOP3.LUT R6, R6, 0xfffffffc, RZ, 0xc0, !PT ;  /* 0xfffffffc06067812 */ /* 0x000fe200078ec0ff */
[----:B------:R-:W-:Y:S01]  /*33e0*/  UIADD3 UR4, UR9, 0x1, UR24 ;  /* 0x0000000109047890 */ /* 0x000fe2000fffe018 */
[----:B------:R-:W0:Y:S01]  /*33f0*/  LDGDEPBAR ;  /* 0x00000000000079af */ /* 0x000e220000000000 */
[----:B------:R-:W-:Y:S01]  /*3400*/  UISETP.NE.AND UP0, UPT, UR16, URZ, UPT ;  /* 0x0000003f1000728c */ /* 0x000fe2000bf05270 */
[----:B------:R-:W-:Y:S01]  /*3410*/  PLOP3.LUT P1, PT, PT, PT, UP1, 0x80, 0x0 ;  /* 0x000000000000781c */ /* 0x000fe20003f2f018 */
[----:B------:R3:W4:Y:S01]  /*3420*/  MUFU.TANH R40, R5 ;  /* 0x0000000500287308 */ /* 0x0007220000002400 */
[----:B------:R-:W-:Y:S01]  /*3430*/  IMAD.IADD R6, R123, 0x1, -R6 ;  /* 0x000000017b067824 */ /* 0x000fe200078e0a06 */
[----:B------:R-:W-:Y:S01]  /*3440*/  PLOP3.LUT P0, PT, PT, PT, UP1, 0x80, 0x0 ;  /* 0x000000000000781c */ /* 0x000fe20003f0f018 */
[----:B------:R-:W-:-:S02]  /*3450*/  ULDC UR14, c[0x0][0x324] ;  /* 0x0000c900000e7ab9 */ /* 0x000fc40000000800 */
[----:B------:R-:W-:Y:S01]  /*3460*/  ULOP3.LUT UR14, URZ, UR14, URZ, 0x33, !UPT ;  /* 0x0000000e3f0e7292 */ /* 0x000fe2000f8e333f */
[----:B-1----:R-:W-:Y:S02]  /*3470*/  FMUL.FTZ R4, R44, c[0x0][0x320] ;  /* 0x0000c8002c047a20 */ /* 0x002fe40000410000 */
        /* <DEDUP_REMOVED lines=20> */
[----:B------:R-:W-:Y:S01]  /*35c0*/  LOP3.LUT R5, R7, 0xffffffc0, RZ, 0xc0, !PT ;  /* 0xffffffc007057812 */ /* 0x000fe200078ec0ff */
[----:B------:R-:W-:Y:S02]  /*35d0*/  FMUL.FTZ R7, R29, c[0x0][0x320] ;  /* 0x0000c8001d077a20 */ /* 0x000fe40000410000 */
[----:B------:R-:W-:Y:S02]  /*35e0*/  IMAD.IADD R6, R6, 0x1, -R8 ;  /* 0x0000000106067824 */ /* 0x000fe400078e0a08 */
[----:B------:R-:W-:Y:S01]  /*35f0*/  IMAD.IADD R5, R5, 0x1, R11 ;  /* 0x0000000105057824 */ /* 0x000fe200078e020b */
[----:B------:R-:W3:Y:S03]  /*3600*/  MUFU.TANH R10, R7 ;  /* 0x00000007000a7308 */ /* 0x000ee60000002400 */
[----:B------:R-:W-:-:S02]  /*3610*/  IMAD R12, R6, 0x8, R5 ;  /* 0x00000008060c7824 */ /* 0x000fc400078e0205 */
[----:B------:R-:W-:Y:S02]  /*3620*/  FMUL.FTZ R5, R32, c[0x0][0x320] ;  /* 0x0000c80020057a20 */ /* 0x000fe40000410000 */
[----:B------:R-:W-:Y:S01]  /*3630*/  @P1 IMAD.HI.U32 R6, R12, c[0x0][0x2c8], RZ ;  /* 0x0000b2000c061a27 */ /* 0x000fe200078e00ff */
[----:B------:R5:W-:Y:S01]  /*3640*/  STL [R1+0x28], R12 ;  /* 0x0000280c01007387 */ /* 0x000be20000100800 */
[----:B------:R1:W1:Y:S02]  /*3650*/  MUFU.TANH R25, R5 ;  /* 0x0000000500197308 */ /* 0x0002640000002400 */
[----:B-1----:R-:W-:-:S06]  /*3660*/  FMUL.FTZ R5, R33, c[0x0][0x320] ;  /* 0x0000c80021057a20 */ /* 0x002fcc0000410000 */
[----:B------:R1:W1:Y:S01]  /*3670*/  MUFU.TANH R24, R5 ;  /* 0x0000000500187308 */ /* 0x0002620000002400 */
[----:B-----5:R-:W-:Y:S02]  /*3680*/  @P0 SHF.R.U32.HI R12, RZ, c[0x0][0x2cc], R6 ;  /* 0x0000b300ff0c0a19 */ /* 0x020fe40000011606 */
[----:B------:R-:W-:-:S03]  /*3690*/  PLOP3.LUT P0, PT, PT, PT, UP0, 0x40, 0x0 ;  /* 0x000000000000781c */ /* 0x000fc60003f0e808 */
[----:B------:R-:W5:Y:S01]  /*36a0*/  SHFL.IDX PT, R6, R12, RZ, 0x1c1f ;  /* 0x001c1fff0c067589 */ /* 0x000f6200000e0000 */
[----:B-1----:R-:W-:-:S04]  /*36b0*/  FMUL.FTZ R5, R28, c[0x0][0x320] ;  /* 0x0000c8001c057a20 */ /* 0x002fc80000410000 */
[----:B------:R1:W1:Y:S02]  /*36c0*/  MUFU.TANH R11, R5 ;  /* 0x00000005000b7308 */ /* 0x0002640000002400 */
[----:B-1----:R-:W-:-:S04]  /*36d0*/  LOP3.LUT R5, R9, 0x7ffffffc, RZ, 0xc0, !PT ;  /* 0x7ffffffc09057812 */ /* 0x002fc800078ec0ff */
[----:B------:R-:W-:Y:S01]  /*36e0*/  IADD3 R5, R4, -R5, RZ ;  /* 0x8000000504057210 */ /* 0x000fe20007ffe0ff */
[----:B------:R-:W-:-:S04]  /*36f0*/  IMAD.U32 R4, RZ, RZ, UR4 ;  /* 0x00000004ff047e24 */ /* 0x000fc8000f8e00ff */
[----:B------:R-:W-:Y:S02]  /*3700*/  IMAD.SHL.U32 R8, R5, 0x2, RZ ;  /* 0x0000000205087824 */ /* 0x000fe400078e00ff */
[----:B------:R-:W-:-:S03]  /*3710*/  FMUL.FTZ R5, R52, c[0x0][0x320] ;  /* 0x0000c80034057a20 */ /* 0x000fc60000410000 */
[----:B------:R1:W-:Y:S01]  /*3720*/  STL [R1+0x4], R8 ;  /* 0x0000040801007387 */ /* 0x0003e20000100800 */
[----:B------:R-:W-:Y:S01]  /*3730*/  IADD3 R4, R4, -UR15, -R8 ;  /* 0x8000000f04047c10 */ /* 0x000fe2000fffe808 */
[----:B------:R2:W1:Y:S01]  /*3740*/  MUFU.TANH R9, R5 ;  /* 0x0000000500097308 */ /* 0x0004620000002400 */
[----:B------:R-:W-:Y:S02]  /*3750*/  IADD3 R14, -R8, UR9, R119 ;  /* 0x00000009080e7c10 */ /* 0x000fe4000fffe177 */
[C---:B------:R-:W-:Y:S02]  /*3760*/  IADD3 R13, R4.reuse, c[0x0][0x328], RZ ;  /* 0x0000ca00040d7a10 */ /* 0x040fe40007ffe0ff */
[----:B------:R-:W-:Y:S02]  /*3770*/  IADD3 R15, R4, UR14, RZ ;  /* 0x0000000e040f7c10 */ /* 0x000fe4000fffe0ff */
[----:B------:R-:W-:-:S03]  /*3780*/  IADD3 R16, -R8, UR24, RZ ;  /* 0x0000001808107c10 */ /* 0x000fc6000fffe1ff */
[----:B-----5:R-:W-:Y:S01]  /*3790*/  IMAD.IADD R4, R15, 0x1, R6 ;  /* 0x000000010f047824 */ /* 0x020fe200078e0206 */
[----:B--2---:R-:W-:-:S04]  /*37a0*/  IADD3 R5, R13, R6, RZ ;  /* 0x000000060d057210 */ /* 0x004fc80007ffe0ff */
[----:B------:R-:W-:Y:S01]  /*37b0*/  IMNMX R5, R5, R14, PT ;  /* 0x0000000e05057217 */ /* 0x000fe20003800200 */
[----:B------:R-:W-:Y:S05]  /*37c0*/  @P0 BRA `(.L_x_1007) ;  /* 0x0000015000000947 */ /* 0x000fea0003800000 */
[----:B---34-:R-:W-:Y:S01]  /*37d0*/  IMAD.U32 R7, RZ, RZ, UR15 ;  /* 0x0000000fff077e24 */ /* 0x018fe2000f8e00ff */
[----:B------:R-:W-:Y:S04]  /*37e0*/  BSSY B0, `(.L_x_1008) ;  /* 0x000000f000007945 */ /* 0x000fe80003800000 */
[----:B------:R-:W-:-:S04]  /*37f0*/  IADD3 R6, -R7, UR9, R6 ;  /* 0x0000000907067c10 */ /* 0x000fc8000fffe106 */
        /* <DEDUP_REMOVED lines=9> */
.L_x_1009:
[----:B------:R-:W-:-:S04]  /*3890*/  MOV R7, c[0x0][0x32c] ;  /* 0x0000cb0000077a02 */ /* 0x000fc80000000f00 */
[----:B------:R-:W-:-:S13]  /*38a0*/  ISETP.NE.AND P0, PT, R7, 0x1, PT ;  /* 0x000000010700780c */ /* 0x000fda0003f05270 */
[----:B------:R-:W-:-:S05]  /*38b0*/  @P0 IMAD.HI.U32 R7, R6, c[0x0][0x330], RZ ;  /* 0x0000cc0006070a27 */ /* 0x000fca00078e00ff */
[----:B------:R-:W-:Y:S02]  /*38c0*/  @P0 SHF.R.U32.HI R6, RZ, c[0x0][0x334], R7 ;  /* 0x0000cd00ff060a19 */ /* 0x000fe40000011607 */
.L_x_1010:
[----:B------:R-:W-:Y:S05]  /*38d0*/  BSYNC B0 ;  /* 0x0000000000007941 */ /* 0x000fea0003800000 */
.L_x_1008:
[----:B------:R-:W-:-:S05]  /*38e0*/  IMAD R6, R6, c[0x0][0x32c], R16 ;  /* 0x0000cb0006067a24 */ /* 0x000fca00078e0210 */
[----:B------:R-:W-:Y:S02]  /*38f0*/  IADD3 R7, R6, c[0x0][0x32c], RZ ;  /* 0x0000cb0006077a10 */ /* 0x000fe40007ffe0ff */
[----:B------:R-:W-:Y:S02]  /*3900*/  IMNMX R4, R4, R6, !PT ;  /* 0x0000000604047217 */ /* 0x000fe40007800200 */
[----:B------:R-:W-:Y:S02]  /*3910*/  IMNMX R5, R5, R7, PT ;  /* 0x0000000705057217 */ /* 0x000fe40003800200 */
.L_x_1007:
[----:B---34-:R-:W-:Y:S01]  /*3920*/  FMUL.FTZ R6, R39, c[0x0][0x320] ;  /* 0x0000c80027067a20 */ /* 0x018fe20000410000 */
[----:B------:R-:W-:Y:S01]  /*3930*/  UISETP.GE.AND UP2, UPT, UR24, 0x9, UPT ;  /* 0x000000091800788c */ /* 0x000fe2000bf46270 */
[----:B------:R-:W-:Y:S01]  /*3940*/  FMUL.FTZ R7, R38, c[0x0][0x320] ;  /* 0x0000c80026077a20 */ /* 0x000fe20000410000 */
[----:B------:R-:W-:Y:S01]  /*3950*/  UISETP.GE.AND UP4, UPT, UR24, 0x1, UPT ;  /* 0x000000011800788c */ /* 0x000fe2000bf86270 */
[----:B------:R2:W3:Y:S01]  /*3960*/  MUFU.TANH R44, R6 ;  /* 0x00000006002c7308 */ /* 0x0004e20000002400 */
[----:B------:R-:W-:Y:S01]  /*3970*/  UISETP.GE.AND UP3, UPT, UR24, 0x2, UPT ;  /* 0x000000021800788c */ /* 0x000fe2000bf66270 */
[----:B-1----:R-:W-:Y:S01]  /*3980*/  FMUL.FTZ R8, R47, c[0x0][0x320] ;  /* 0x0000c8002f087a20 */ /* 0x002fe20000410000 */
[----:B------:R-:W-:Y:S01]  /*3990*/  PLOP3.LUT P0, PT, PT, PT, UP2, 0x40, 0x0 ;  /* 0x000000000000781c */ /* 0x000fe20003f0e828 */
[----:B------:R-:W-:Y:S01]  /*39a0*/  UP2UR UR25, UPR, URZ, 0x10 ;  /* 0x000000103f197883 */ /* 0x000fe20008000000 */
[----:B------:R-:W-:Y:S01]  /*39b0*/  PLOP3.LUT P2, PT, PT, PT, UP4, 0x40, 0x0 ;  /* 0x000000000000781c */ /* 0x000fe20003f4e848 */
[----:B------:R-:W-:Y:S01]  /*39c0*/  UISETP.GE.AND UP4, UPT, UR24, 0x1a, UPT ;  /* 0x0000001a1800788c */ /* 0x000fe2000bf86270 */
[----:B------:R-:W-:Y:S01]  /*39d0*/  PLOP3.LUT P1, PT, PT, PT, UP3, 0x40, 0x0 ;  /* 0x000000000000781c */ /* 0x000fe20003f2e838 */
[----:B------:R-:W-:Y:S01]  /*39e0*/  UISETP.GE.AND UP1, UPT, UR24, 0xa, UPT ;  /* 0x0000000a1800788c */ /* 0x000fe2000bf26270 */
[C---:B------:R-:W-:Y:S01]  /*39f0*/  ISETP.GT.AND P0, PT, R4.reuse, 0x8, P0 ;  /* 0x000000080400780c */ /* 0x040fe20000704270 */
[----:B------:R-:W-:Y:S01]  /*3a00*/  UISETP.GE.AND UP0, UPT, UR24, 0x11, UPT ;  /* 0x000000111800788c */ /* 0x000fe2000bf06270 */
[C---:B------:R-:W-:Y:S01]  /*3a10*/  ISETP.GT.AND P2, PT, R4.reuse, RZ, P2 ;  /* 0x000000ff0400720c */ /* 0x040fe20001744270 */
[----:B------:R-:W-:Y:S01]  /*3a20*/  UISETP.GE.AND UP6, UPT, UR24, 0x12, UPT ;  /* 0x000000121800788c */ /* 0x000fe2000bfc6270 */
[----:B------:R-:W-:Y:S01]  /*3a30*/  ISETP.GT.AND P1, PT, R4, 0x1, P1 ;  /* 0x000000010400780c */ /* 0x000fe20000f24270 */
[----:B------:R-:W-:Y:S01]  /*3a40*/  UISETP.GE.AND UP5, UPT, UR24, 0x19, UPT ;  /* 0x000000191800788c */ /* 0x000fe2000bfa6270 */
[C---:B------:R-:W-:Y:S01]  /*3a50*/  ISETP.LT.OR P0, PT, R5.reuse, 0x9, P0 ;  /* 0x000000090500780c */ /* 0x040fe20000701670 */
[----:B--2---:R-:W-:Y:S01]  /*3a60*/  FMUL.FTZ R6, R54, c[0x0][0x320] ;  /* 0x0000c80036067a20 */ /* 0x004fe20000410000 */
[C---:B------:R-:W-:Y:S01]  /*3a70*/  ISETP.LT.OR P2, PT, R5.reuse, 0x1, P2 ;  /* 0x000000010500780c */ /* 0x040fe20001741670 */
[----:B------:R-:W-:Y:S01]  /*3a80*/  UP2UR UR26, UPR, URZ, 0x40 ;  /* 0x000000403f1a7883 */ /* 0x000fe20008000000 */
[----:B------:R-:W-:Y:S01]  /*3a90*/  ISETP.LT.OR P1, PT, R5, 0x2, P1 ;  /* 0x000000020500780c */ /* 0x000fe20000f21670 */
[----:B------:R1:W2:Y:S01]  /*3aa0*/  MUFU.TANH R23, R6 ;  /* 0x0000000600177308 */ /* 0x0002a20000002400 */
[----:B------:R-:W-:Y:S01]  /*3ab0*/  FSEL R41, R48, -INF , !P0 ;  /* 0xff80000030297808 */ /* 0x000fe20004000000 */
[----:B------:R-:W-:Y:S01]  /*3ac0*/  UP2UR UR7, UPR, URZ, 0x8 ;  /* 0x000000083f077883 */ /* 0x000fe20008000000 */
[----:B------:R-:W-:Y:S01]  /*3ad0*/  FSEL R38, R9, -INF , !P2 ;  /* 0xff80000009267808 */ /* 0x000fe20005000000 */
[----:B------:R-:W-:Y:S01]  /*3ae0*/  UP2UR UR6, UPR, URZ, 0x4 ;  /* 0x000000043f067883 */ /* 0x000fe20008000000 */
[----:B------:R-:W-:Y:S01]  /*3af0*/  FSEL R39, R49, -INF , !P1 ;  /* 0xff80000031277808 */ /* 0x000fe20004800000 */
[----:B------:R-:W-:Y:S01]  /*3b00*/  UP2UR UR5, UPR, URZ, 0x2 ;  /* 0x000000023f057883 */ /* 0x000fe20008000000 */
[----:B------:R-:W-:Y:S01]  /*3b10*/  PLOP3.LUT P0, PT, PT, PT, UP4, 0x40, 0x0 ;  /* 0x000000000000781c */ /* 0x000fe20003f0e848 */
[----:B------:R-:W-:Y:S01]  /*3b20*/  UP2UR UR4, UPR, URZ, 0x1 ;  /* 0x000000013f047883 */ /* 0x000fe20008000000 */
[----:B------:R-:W-:Y:S01]  /*3b30*/  PLOP3.LUT P6, PT, PT, PT, UP1, 0x40, 0x0 ;  /* 0x000000000000781c */ /* 0x000fe20003fce818 */
[----:B------:R-:W-:Y:S01]  /*3b40*/  UISETP.GE.AND UP3, UPT, UR24, 0x21, UPT ;  /* 0x000000211800788c */ /* 0x000fe2000bf66270 */
[----:B------:R-:W-:Y:S01]  /*3b50*/  PLOP3.LUT P5, PT, PT, PT, UP0, 0x40, 0x0 ;  /* 0x000000000000781c */ /* 0x000fe20003fae808 */
[----:B------:R-:W-:Y:S01]  /*3b60*/  UISETP.GE.AND UP2, UPT, UR24, 0x22, UPT ;  /* 0x000000221800788c */ /* 0x000fe2000bf46270 */
[----:B------:R-:W-:Y:S01]  /*3b70*/  PLOP3.LUT P2, PT, PT, PT, UP6, 0x40, 0x0 ;  /* 0x000000000000781c */ /* 0x000fe20003f4e868 */
[----:B------:R-:W-:Y:S01]  /*3b80*/  UISETP.NE.AND UP6, UPT, UR16, URZ, UPT ;  /* 0x0000003f1000728c */ /* 0x000fe2000bfc5270 */
[----:B------:R-:W-:Y:S01]  /*3b90*/  PLOP3.LUT P1, PT, PT, PT, UP5, 0x40, 0x0 ;  /* 0x000000000000781c */ /* 0x000fe20003f2e858 */
[----:B-1----:R-:W-:Y:S01]  /*3ba0*/  FMUL.FTZ R6, R55, c[0x0][0x320] ;  /* 0x0000c80037067a20 */ /* 0x002fe20000410000 */
[C---:B------:R-:W-:Y:S01]  /*3bb0*/  ISETP.GT.AND P0, PT, R4.reuse, 0x19, P0 ;  /* 0x000000190400780c */ /* 0x040fe20000704270 */
[----:B------:R-:W-:Y:S01]  /*3bc0*/  UISETP.GE.AND UP1, UPT, UR24, 0x29, UPT ;  /* 0x000000291800788c */ /* 0x000fe2000bf26270 */
[C---:B------:R-:W-:Y:S01]  /*3bd0*/  ISETP.GT.AND P6, PT, R4.reuse, 0x9, P6 ;  /* 0x000000090400780c */ /* 0x040fe200037c4270 */
[----:B------:R1:W4:Y:S01]  /*3be0*/  MUFU.TANH R20, R6 ;  /* 0x0000000600147308 */ /* 0x0003220000002400 */
[C---:B------:R-:W-:Y:S01]  /*3bf0*/  ISETP.GT.AND P5, PT, R4.reuse, 0x10, P5 ;  /* 0x000000100400780c */ /* 0x040fe20002fa4270 */
[----:B------:R-:W-:Y:S01]  /*3c00*/  UISETP.GE.AND UP0, UPT, UR24, 0x2a, UPT ;  /* 0x0000002a1800788c */ /* 0x000fe2000bf06270 */
[----:B------:R-:W-:-:S02]  /*3c10*/  ISETP.GT.AND P2, PT, R4, 0x11, P2 ;  /* 0x000000110400780c */ /* 0x000fc40001744270 */
[----:B------:R-:W-:Y:S02]  /*3c20*/  ISETP.GT.AND P1, PT, R4, 0x18, P1 ;  /* 0x000000180400780c */ /* 0x000fe40000f24270 */
[C---:B------:R-:W-:Y:S01]  /*3c30*/  ISETP.LT.OR P0, PT, R5.reuse, 0x1a, P0 ;  /* 0x0000001a0500780c */ /* 0x040fe20000701670 */
[----:B------:R-:W2:Y:S01]  /*3c40*/  MUFU.TANH R18, R8 ;  /* 0x0000000800127308 */ /* 0x000ea20000002400 */
[C---:B------:R-:W-:Y:S02]  /*3c50*/  ISETP.LT.OR P6, PT, R5.reuse, 0xa, P6 ;  /* 0x0000000a0500780c */ /* 0x040fe400037c1670 */
[C---:B------:R-:W-:Y:S02]  /*3c60*/  ISETP.LT.OR P5, PT, R5.reuse, 0x11, P5 ;  /* 0x000000110500780c */ /* 0x040fe40002fa1670 */
[C---:B------:R-:W-:Y:S02]  /*3c70*/  ISETP.LT.OR P2, PT, R5.reuse, 0x12, P2 ;  /* 0x000000120500780c */ /* 0x040fe40001741670 */
[----:B------:R-:W-:Y:S01]  /*3c80*/  ISETP.LT.OR P1, PT, R5, 0x19, P1 ;  /* 0x000000190500780c */ /* 0x000fe20000f21670 */
[----:B-1----:R-:W-:Y:S01]  /*3c90*/  FMUL.FTZ R6, R34, c[0x0][0x320] ;  /* 0x0000c80022067a20 */ /* 0x002fe20000410000 */
[----:B------:R-:W-:-:S02]  /*3ca0*/  FSEL R50, R26, -INF , !P0 ;  /* 0xff8000001a327808 */ /* 0x000fc40004000000 */
[----:B------:R-:W-:Y:S01]  /*3cb0*/  FSEL R48, R27, -INF , !P2 ;  /* 0xff8000001b307808 */ /* 0x000fe20005000000 */
[----:B------:R1:W1:Y:S01]  /*3cc0*/  MUFU.TANH R37, R6 ;  /* 0x0000000600257308 */ /* 0x0002620000002400 */
[----:B------:R-:W-:Y:S02]  /*3cd0*/  FSEL R51, R17, -INF , !P1 ;  /* 0xff80000011337808 */ /* 0x000fe40004800000 */
[----:B------:R-:W-:Y:S01]  /*3ce0*/  PLOP3.LUT P0, PT, PT, PT, UP6, 0x40, 0x0 ;  /* 0x000000000000781c */ /* 0x000fe20003f0e868 */
[----:B------:R-:W-:Y:S01]  /*3cf0*/  UISETP.NE.AND UP6, UPT, UR26, URZ, UPT ;  /* 0x0000003f1a00728c */ /* 0x000fe2000bfc5270 */
[----:B------:R-:W-:Y:S02]  /*3d00*/  PLOP3.LUT P2, PT, PT, PT, UP1, 0x40, 0x0 ;  /* 0x000000000000781c */ /* 0x000fe40003f4e818 */
[----:B------:R-:W-:Y:S01]  /*3d10*/  PLOP3.LUT P1, PT, PT, PT, UP0, 0x40, 0x0 ;  /* 0x000000000000781c */ /* 0x000fe20003f2e808 */
[----:B------:R-:W2:Y:S01]  /*3d20*/  MUFU.TANH R17, R7 ;  /* 0x0000000700117308 */ /* 0x000ea20000002400 */
[----:B------:R-:W-:-:S02]  /*3d30*/  ISETP.GT.AND P2, PT, R4, 0x28, P2 ;  /* 0x000000280400780c */ /* 0x000fc40001744270 */
[----:B------:R-:W-:Y:S02]  /*3d40*/  ISETP.GT.AND P1, PT, R4, 0x29, P1 ;  /* 0x000000290400780c */ /* 0x000fe40000f24270 */
[C---:B------:R-:W-:Y:S02]  /*3d50*/  ISETP.LT.OR P2, PT, R5.reuse, 0x29, P2 ;  /* 0x000000290500780c */ /* 0x040fe40001741670 */
[----:B------:R-:W-:Y:S01]  /*3d60*/  ISETP.LT.OR P1, PT, R5, 0x2a, P1 ;  /* 0x0000002a0500780c */ /* 0x000fe20000f21670 */
[----:B-1----:R-:W-:Y:S01]  /*3d70*/  FMUL.FTZ R6, R35, c[0x0][0x320] ;  /* 0x0000c80023067a20 */ /* 0x002fe20000410000 */
[----:B------:R-:W-:Y:S02]  /*3d80*/  FSEL R176, R11, -INF , !P2 ;  /* 0xff8000000bb07808 */ /* 0x000fe40005000000 */
[----:B------:R-:W-:Y:S01]  /*3d90*/  FSEL R177, R10, -INF , !P1 ;  /* 0xff8000000ab17808 */ /* 0x000fe20004800000 */
[----:B------:R1:W1:Y:S02]  /*3da0*/  MUFU.TANH R36, R6 ;  /* 0x0000000600247308 */ /* 0x0002640000002400 */
[----:B-1----:R-:W-:Y:S01]  /*3db0*/  FMUL.FTZ R6, R42, c[0x0][0x320] ;  /* 0x0000c8002a067a20 */ /* 0x002fe20000410000 */
[----:B------:R-:W-:-:S02]  /*3dc0*/  FSEL R42, R45, -INF , !P6 ;  /* 0xff8000002d2a7808 */ /* 0x000fc40007000000 */
[----:B------:R-:W-:-:S03]  /*3dd0*/  PLOP3.LUT P6, PT, PT, PT, UP3, 0x40, 0x0 ;  /* 0x000000000000781c */ /* 0x000fc60003fce838 */
[----:B------:R1:W1:Y:S01]  /*3de0*/  MUFU.TANH R21, R6 ;  /* 0x0000000600157308 */ /* 0x0002620000002400 */
[----:B------:R-:W-:-:S04]  /*3df0*/  ISETP.GT.AND P6, PT, R4, 0x20, P6 ;  /* 0x000000200400780c */ /* 0x000fc800037c4270 */
[----:B------:R-:W-:-:S04]  /*3e00*/  ISETP.LT.OR P6, PT, R5, 0x21, P6 ;  /* 0x000000210500780c */ /* 0x000fc800037c1670 */
[----:B------:R-:W-:Y:S01]  /*3e10*/  FSEL R175, R25, -INF , !P6 ;  /* 0xff80000019af7808 */ /* 0x000fe20007000000 */
[----:B-1----:R-:W-:-:S04]  /*3e20*/  FMUL.FTZ R6, R43, c[0x0][0x320] ;  /* 0x0000c8002b067a20 */ /* 0x002fc80000410000 */
[----:B------:R1:W1:Y:S02]  /*3e30*/  MUFU.TANH R22, R6 ;  /* 0x0000000600167308 */ /* 0x0002640000002400 */
[----:B-1----:R-:W-:-:S06]  /*3e40*/  FMUL.FTZ R6, R30, c[0x0][0x320] ;  /* 0x0000c8001e067a20 */ /* 0x002fcc0000410000 */
[----:B------:R1:W1:Y:S02]  /*3e50*/  MUFU.TANH R35, R6 ;  /* 0x0000000600237308 */ /* 0x0002640000002400 */
[----:B-1----:R-:W-:-:S06]  /*3e60*/  FMUL.FTZ R6, R31, c[0x0][0x320] ;  /* 0x0000c8001f067a20 */ /* 0x002fcc0000410000 */
[----:B------:R1:W1:Y:S02]  /*3e70*/  MUFU.TANH R33, R6 ;  /* 0x0000000600217308 */ /* 0x0002640000002400 */
[----:B-1----:R-:W-:Y:S01]  /*3e80*/  FMUL.FTZ R6, R46, c[0x0][0x320] ;  /* 0x0000c8002e067a20 */ /* 0x002fe20000410000 */
[----:B------:R-:W-:Y:S02]  /*3e90*/  FSEL R46, R40, -INF , !P5 ;  /* 0xff800000282e7808 */ /* 0x000fe40006800000 */
[----:B------:R-:W-:-:S03]  /*3ea0*/  PLOP3.LUT P5, PT, PT, PT, UP2, 0x40, 0x0 ;  /* 0x000000000000781c */ /* 0x000fc60003fae828 */
[----:B------:R1:W1:Y:S01]  /*3eb0*/  MUFU.TANH R19, R6 ;  /* 0x0000000600137308 */ /* 0x0002620000002400 */
[----:B------:R-:W-:-:S04]  /*3ec0*/  ISETP.GT.AND P5, PT, R4, 0x21, P5 ;  /* 0x000000210400780c */ /* 0x000fc80002fa4270 */
[----:B------:R-:W-:-:S04]  /*3ed0*/  ISETP.LT.OR P5, PT, R5, 0x22, P5 ;  /* 0x000000220500780c */ /* 0x000fc80002fa1670 */
[----:B------:R-:W-:Y:S01]  /*3ee0*/  FSEL R171, R24, -INF , !P5 ;  /* 0xff80000018ab7808 */ /* 0x000fe20006800000 */
[----:B-1----:R-:W1:Y:S02]  /*3ef0*/  SHFL.IDX PT, R6, R12, 0x1, 0x1c1f ;  /* 0x003c1f000c067f89 */ /* 0x002e6400000e0000 */
[--C-:B-1----:R-:W-:Y:S02]  /*3f00*/  IMAD.IADD R5, R13, 0x1, R6.reuse ;  /* 0x000000010d057824 */ /* 0x102fe400078e0206 */
[----:B------:R-:W-:-:S03]  /*3f10*/  IMAD.IADD R4, R15, 0x1, R6 ;  /* 0x000000010f047824 */ /* 0x000fc600078e0206 */
[----:B------:R-:W-:Y:S01]  /*3f20*/  IMNMX R5, R5, R14, PT ;  /* 0x0000000e05057217 */ /* 0x000fe20003800200 */
[----:B------:R-:W-:Y:S05]  /*3f30*/  @P0 BRA `(.L_x_1011) ;  /* 0x0000015000000947 */ /* 0x000fea0003800000 */
[----:B--234-:R-:W-:Y:S01]  /*3f40*/  IMAD.U32 R7, RZ, RZ, UR15 ;  /* 0x0000000fff077e24 */ /* 0x01cfe2000f8e00ff */
        /* <DEDUP_REMOVED lines=11> */
.L_x_1013:
[----:B------:R-:W-:-:S04]  /*4000*/  MOV R7, c[0x0][0x32c] ;  /* 0x0000cb0000077a02 */ /* 0x000fc80000000f00 */
[----:B------:R-:W-:-:S13]  /*4010*/  ISETP.NE.AND P0, PT, R7, 0x1, PT ;  /* 0x000000010700780c */ /* 0x000fda0003f05270 */
[----:B------:R-:W-:-:S05]  /*4020*/  @P0 IMAD.HI.U32 R7, R6, c[0x0][0x330], RZ ;  /* 0x0000cc0006070a27 */ /* 0x000fca00078e00ff */
[----:B------:R-:W-:Y:S02]  /*4030*/  @P0 SHF.R.U32.HI R6, RZ, c[0x0][0x334], R7 ;  /* 0x0000cd00ff060a19 */ /* 0x000fe40000011607 */
.L_x_1014:
[----:B------:R-:W-:Y:S05]  /*4040*/  BSYNC B0 ;  /* 0x0000000000007941 */ /* 0x000fea0003800000 */
.L_x_1012:
[----:B------:R-:W-:-:S05]  /*4050*/  IMAD R6, R6, c[0x0][0x32c], R16 ;  /* 0x0000cb0006067a24 */ /* 0x000fca00078e0210 */
[----:B------:R-:W-:Y:S02]  /*4060*/  IADD3 R7, R6, c[0x0][0x32c], RZ ;  /* 0x0000cb0006077a10 */ /* 0x000fe40007ffe0ff */
[----:B------:R-:W-:Y:S02]  /*4070*/  IMNMX R4, R4, R6, !PT ;  /* 0x0000000604047217 */ /* 0x000fe40007800200 */
[----:B------:R-:W-:Y:S02]  /*4080*/  IMNMX R5, R5, R7, PT ;  /* 0x0000000705057217 */ /* 0x000fe40003800200 */
.L_x_1011:
[----:B--234-:R-:W-:Y:S01]  /*4090*/  FMUL.FTZ R6, R77, c[0x0][0x320] ;  /* 0x0000c8004d067a20 */ /* 0x01cfe20000410000 */
[----:B------:R-:W-:Y:S01]  /*40a0*/  UP2UR UR28, UPR, URZ, 0x8 ;  /* 0x000000083f1c7883 */ /* 0x000fe20008000000 */
[----:B------:R-:W-:Y:S01]  /*40b0*/  FMUL.FTZ R11, R64, c[0x0][0x320] ;  /* 0x0000c800400b7a20 */ /* 0x000fe20000410000 */
[----:B------:R-:W-:Y:S01]  /*40c0*/  UISETP.NE.AND UP3, UPT, UR7, URZ, UPT ;  /* 0x0000003f0700728c */ /* 0x000fe2000bf65270 */
[----:B------:R1:W2:Y:S01]  /*40d0*/  MUFU.TANH R32, R6 ;  /* 0x0000000600207308 */ /* 0x0002a20000002400 */
[----:B------:R-:W-:Y:S01]  /*40e0*/  UP2UR UR27, UPR, URZ, 0x4 ;  /* 0x000000043f1b7883 */ /* 0x000fe20008000000 */
[----:B------:R-:W-:Y:S01]  /*40f0*/  FMUL.FTZ R8, R65, c[0x0][0x320] ;  /* 0x0000c80041087a20 */ /* 0x000fe20000410000 */
[----:B------:R-:W-:Y:S01]  /*4100*/  UP2UR UR29, UPR, URZ, 0x10 ;  /* 0x000000103f1d7883 */ /* 0x000fe20008000000 */
[----:B------:R-:W-:Y:S01]  /*4110*/  FMUL.FTZ R7, R72, c[0x0][0x320] ;  /* 0x0000c80048077a20 */ /* 0x000fe20000410000 */
[----:B------:R-:W-:Y:S01]  /*4120*/  UISETP.NE.AND UP2, UPT, UR6, URZ, UPT ;  /* 0x0000003f0600728c */ /* 0x000fe2000bf45270 */
[----:B------:R-:W-:Y:S01]  /*4130*/  PLOP3.LUT P1, PT, PT, PT, UP3, 0x40, 0x0 ;  /* 0x000000000000781c */ /* 0x000fe20003f2e838 */
[----:B------:R-:W-:Y:S01]  /*4140*/  UISETP.NE.AND UP4, UPT, UR25, URZ, UPT ;  /* 0x0000003f1900728c */ /* 0x000fe2000bf85270 */
[----:B------:R-:W-:Y:S01]  /*4150*/  FMUL.FTZ R10, R60, c[0x0][0x320] ;  /* 0x0000c8003c0a7a20 */ /* 0x000fe20000410000 */
[----:B------:R-:W-:Y:S01]  /*4160*/  UP2UR UR26, UPR, URZ, 0x2 ;  /* 0x000000023f1a7883 */ /* 0x000fe20008000000 */
[----:B------:R-:W-:Y:S01]  /*4170*/  ISETP.GT.AND P1, PT, R4, 0x1, P1 ;  /* 0x000000010400780c */ /* 0x000fe20000f24270 */
[----:B------:R-:W-:Y:S01]  /*4180*/  UP2UR UR24, UPR, URZ, 0x1 ;  /* 0x000000013f187883 */ /* 0x000fe20008000000 */
[----:B------:R-:W-:Y:S01]  /*4190*/  PLOP3.LUT P0, PT, PT, PT, UP2, 0x40, 0x0 ;  /* 0x000000000000781c */ /* 0x000fe20003f0e828 */
[----:B------:R-:W-:Y:S01]  /*41a0*/  UISETP.NE.AND UP1, UPT, UR5, URZ, UPT ;  /* 0x0000003f0500728c */ /* 0x000fe2000bf25270 */
[----:B------:R-:W-:Y:S01]  /*41b0*/  PLOP3.LUT P2, PT, PT, PT, UP4, 0x40, 0x0 ;  /* 0x000000000000781c */ /* 0x000fe20003f4e848 */
[----:B------:R-:W-:Y:S01]  /*41c0*/  UISETP.NE.AND UP4, UPT, UR29, URZ, UPT ;  /* 0x0000003f1d00728c */ /* 0x000fe2000bf85270 */
[----:B-1----:R-:W-:Y:S01]  /*41d0*/  FMUL.FTZ R6, R68, c[0x0][0x320] ;  /* 0x0000c80044067a20 */ /* 0x002fe20000410000 */
[C---:B------:R-:W-:Y:S01]  /*41e0*/  ISETP.GT.AND P0, PT, R4.reuse, 0x8, P0 ;  /* 0x000000080400780c */ /* 0x040fe20000704270 */
[----:B------:R-:W-:Y:S01]  /*41f0*/  UISETP.NE.AND UP0, UPT, UR4, URZ, UPT ;  /* 0x0000003f0400728c */ /* 0x000fe2000bf05270 */
[----:B------:R-:W-:Y:S01]  /*4200*/  ISETP.GT.AND P2, PT, R4, RZ, P2 ;  /* 0x000000ff0400720c */ /* 0x000fe20001744270 */
[----:B------:R1:W3:Y:S01]  /*4210*/  MUFU.TANH R30, R6 ;  /* 0x00000006001e7308 */ /* 0x0002e20000002400 */
[C---:B------:R-:W-:Y:S01]  /*4220*/  ISETP.LT.OR P1, PT, R5.reuse, 0x2, P1 ;  /* 0x000000020500780c */ /* 0x040fe20000f21670 */
[----:B------:R-:W-:Y:S01]  /*4230*/  UISETP.NE.AND UP3, UPT, UR28, URZ, UPT ;  /* 0x0000003f1c00728c */ /* 0x000fe2000bf65270 */
[C---:B------:R-:W-:Y:S01]  /*4240*/  ISETP.LT.OR P0, PT, R5.reuse, 0x9, P0 ;  /* 0x000000090500780c */ /* 0x040fe20000701670 */
[----:B------:R-:W-:Y:S01]  /*4250*/  UISETP.NE.AND UP2, UPT, UR27, URZ, UPT ;  /* 0x0000003f1b00728c */ /* 0x000fe2000bf45270 */
[----:B------:R-:W-:Y:S01]  /*4260*/  ISETP.LT.OR P2, PT, R5, 0x1, P2 ;  /* 0x000000010500780c */ /* 0x000fe20001741670 */
[----:B------:R-:W-:Y:S01]  /*4270*/  FMUL.FTZ R9, R61, c[0x0][0x320] ;  /* 0x0000c8003d097a20 */ /* 0x000fe20000410000 */
[----:B------:R-:W-:Y:S01]  /*4280*/  FSEL R31, R20, -INF , !P1 ;  /* 0xff800000141f7808 */ /* 0x000fe20004800000 */
[----:B------:R-:W4:Y:S01]  /*4290*/  MUFU.TANH R27, R11 ;  /* 0x0000000b001b7308 */ /* 0x000f220000002400 */
[----:B------:R-:W-:-:S02]  /*42a0*/  FSEL R34, R19, -INF , !P0 ;  /* 0xff80000013227808 */ /* 0x000fc40004000000 */
[----:B------:R-:W-:Y:S02]  /*42b0*/  FSEL R29, R23, -INF , !P2 ;  /* 0xff800000171d7808 */ /* 0x000fe40005000000 */
[----:B------:R-:W-:Y:S02]  /*42c0*/  PLOP3.LUT P0, PT, PT, PT, UP4, 0x40, 0x0 ;  /* 0x000000000000781c */ /* 0x000fe40003f0e848 */
[----:B------:R-:W-:Y:S01]  /*42d0*/  PLOP3.LUT P6, PT, PT, PT, UP1, 0x40, 0x0 ;  /* 0x000000000000781c */ /* 0x000fe20003fce818 */
[----:B-1----:R-:W-:Y:S01]  /*42e0*/  FMUL.FTZ R6, R69, c[0x0][0x320] ;  /* 0x0000c80045067a20 */ /* 0x002fe20000410000 */
[----:B------:R-:W-:Y:S01]  /*42f0*/  PLOP3.LUT P5, PT, PT, PT, UP0, 0x40, 0x0 ;  /* 0x000000000000781c */ /* 0x000fe20003fae808 */
[----:B------:R-:W-:Y:S01]  /*4300*/  UISETP.NE.AND UP0, UPT, UR24, URZ, UPT ;  /* 0x0000003f1800728c */ /* 0x000fe2000bf05270 */
[----:B------:R-:W-:Y:S01]  /*4310*/  PLOP3.LUT P2, PT, PT, PT, UP6, 0x40, 0x0 ;  /* 0x000000000000781c */ /* 0x000fe20003f4e868 */
[----:B------:R1:W1:Y:S01]  /*4320*/  MUFU.TANH R28, R6 ;  /* 0x00000006001c7308 */ /* 0x0002620000002400 */
[----:B------:R-:W-:Y:S01]  /*4330*/  PLOP3.LUT P1, PT, PT, PT, UP5, 0x40, 0x0 ;  /* 0x000000000000781c */ /* 0x000fe20003f2e858 */
[----:B------:R-:W-:Y:S01]  /*4340*/  UP2UR UR24, UPR, URZ, 0x40 ;  /* 0x000000403f187883 */ /* 0x000fe20008000000 */
[C---:B------:R-:W-:Y:S01]  /*4350*/  ISETP.GT.AND P0, PT, R4.reuse, 0x19, P0 ;  /* 0x000000190400780c */ /* 0x040fe20000704270 */
[----:B------:R-:W-:Y:S01]  /*4360*/  UISETP.NE.AND UP6, UPT, UR16, URZ, UPT ;  /* 0x0000003f1000728c */ /* 0x000fe2000bfc5270 */
[C---:B------:R-:W-:Y:S01]  /*4370*/  ISETP.GT.AND P6, PT, R4.reuse, 0x9, P6 ;  /* 0x000000090400780c */ /* 0x040fe200037c4270 */
[----:B------:R-:W-:Y:S01]  /*4380*/  UISETP.NE.AND UP1, UPT, UR26, URZ, UPT ;  /* 0x0000003f1a00728c */ /* 0x000fe2000bf25270 */
[C---:B------:R-:W-:Y:S01]  /*4390*/  ISETP.GT.AND P5, PT, R4.reuse, 0x10, P5 ;  /* 0x000000100400780c */ /* 0x040fe20002fa4270 */
[----:B------:R-:W2:Y:S01]  /*43a0*/  MUFU.TANH R26, R8 ;  /* 0x00000008001a7308 */ /* 0x000ea20000002400 */
[----:B------:R-:W-:-:S02]  /*43b0*/  ISETP.GT.AND P2, PT, R4, 0x11, P2 ;  /* 0x000000110400780c */ /* 0x000fc40001744270 */
[----:B------:R-:W-:Y:S02]  /*43c0*/  ISETP.GT.AND P1, PT, R4, 0x18, P1 ;  /* 0x000000180400780c */ /* 0x000fe40000f24270 */
[C---:B------:R-:W-:Y:S02]  /*43d0*/  ISETP.LT.OR P0, PT, R5.reuse, 0x1a, P0 ;  /* 0x0000001a0500780c */ /* 0x040fe40000701670 */
[C---:B------:R-:W-:Y:S01]  /*43e0*/  ISETP.LT.OR P6, PT, R5.reuse, 0xa, P6 ;  /* 0x0000000a0500780c */ /* 0x040fe200037c1670 */
[----:B-1----:R-:W-:Y:S01]  /*43f0*/  FMUL.FTZ R6, R80, c[0x0][0x320] ;  /* 0x0000c80050067a20 */ /* 0x002fe20000410000 */
[C---:B------:R-:W-:Y:S01]  /*4400*/  ISETP.LT.OR P5, PT, R5.reuse, 0x11, P5 ;  /* 0x000000110500780c */ /* 0x040fe20002fa1670 */
[----:B------:R-:W1:Y:S01]  /*4410*/  MUFU.TANH R23, R7 ;  /* 0x0000000700177308 */ /* 0x000e620000002400 */
[C---:B------:R-:W-:Y:S02]  /*4420*/  ISETP.LT.OR P2, PT, R5.reuse, 0x12, P2 ;  /* 0x000000120500780c */ /* 0x040fe40001741670 */
[----:B------:R-:W-:-:S02]  /*4430*/  ISETP.LT.OR P1, PT, R5, 0x19, P1 ;  /* 0x000000190500780c */ /* 0x000fc40000f21670 */
[----:B------:R-:W-:Y:S02]  /*4440*/  FSEL R57, R44, -INF , !P0 ;  /* 0xff8000002c397808 */ /* 0x000fe40004000000 */
[----:B------:R-:W-:Y:S01]  /*4450*/  FSEL R40, R18, -INF , !P6 ;  /* 0xff80000012287808 */ /* 0x000fe20007000000 */
[----:B------:R5:W1:Y:S01]  /*4460*/  MUFU.TANH R25, R6 ;  /* 0x0000000600197308 */ /* 0x000a620000002400 */
[----:B------:R-:W-:Y:S02]  /*4470*/  FSEL R43, R21, -INF , !P5 ;  /* 0xff800000152b7808 */ /* 0x000fe40006800000 */
[----:B------:R-:W-:Y:S02]  /*4480*/  FSEL R45, R22, -INF , !P2 ;  /* 0xff800000162d7808 */ /* 0x000fe40005000000 */
[----:B------:R-:W-:Y:S02]  /*4490*/  FSEL R47, R17, -INF , !P1 ;  /* 0xff800000112f7808 */ /* 0x000fe40004800000 */
[----:B------:R-:W-:Y:S01]  /*44a0*/  PLOP3.LUT P0, PT, PT, PT, UP6, 0x40, 0x0 ;  /* 0x000000000000781c */ /* 0x000fe20003f0e868 */
[----:B------:R-:W1:Y:S01]  /*44b0*/  MUFU.TANH R21, R10 ;  /* 0x0000000a00157308 */ /* 0x000e620000002400 */
[----:B------:R-:W-:Y:S01]  /*44c0*/  PLOP3.LUT P6, PT, PT, PT, UP3, 0x40, 0x0 ;  /* 0x000000000000781c */ /* 0x000fe20003fce838 */
[----:B------:R-:W-:Y:S01]  /*44d0*/  UISETP.NE.AND UP6, UPT, UR24, URZ, UPT ;  /* 0x0000003f1800728c */ /* 0x000fe2000bfc5270 */
[----:B------:R-:W-:-:S02]  /*44e0*/  PLOP3.LUT P5, PT, PT, PT, UP2, 0x40, 0x0 ;  /* 0x000000000000781c */ /* 0x000fc40003fae828 */
[----:B------:R-:W-:Y:S02]  /*44f0*/  PLOP3.LUT P2, PT, PT, PT, UP1, 0x40, 0x0 ;  /* 0x000000000000781c */ /* 0x000fe40003f4e818 */
[----:B------:R-:W-:Y:S01]  /*4500*/  PLOP3.LUT P1, PT, PT, PT, UP0, 0x40, 0x0 ;  /* 0x000000000000781c */ /* 0x000fe20003f2e808 */
[----:B-----5:R-:W-:Y:S01]  /*4510*/  FMUL.FTZ R6, R81, c[0x0][0x320] ;  /* 0x0000c80051067a20 */ /* 0x020fe20000410000 */
[----:B------:R-:W1:Y:S01]  /*4520*/  MUFU.TANH R19, R9 ;  /* 0x0000000900137308 */ /* 0x000e620000002400 */
[C---:B------:R-:W-:Y:S02]  /*4530*/  ISETP.GT.AND P6, PT, R4.reuse, 0x20, P6 ;  /* 0x000000200400780c */ /* 0x040fe400037c4270 */
[C---:B------:R-:W-:Y:S02]  /*4540*/  ISETP.GT.AND P5, PT, R4.reuse, 0x21, P5 ;  /* 0x000000210400780c */ /* 0x040fe40002fa4270 */
[C---:B------:R-:W-:Y:S02]  /*4550*/  ISETP.GT.AND P2, PT, R4.reuse, 0x28, P2 ;  /* 0x000000280400780c */ /* 0x040fe40001744270 */
[----:B------:R-:W-:Y:S01]  /*4560*/  ISETP.GT.AND P1, PT, R4, 0x29, P1 ;  /* 0x000000290400780c */ /* 0x000fe20000f24270 */
[----:B------:R5:W1:Y:S01]  /*4570*/  MUFU.TANH R24, R6 ;  /* 0x0000000600187308 */ /* 0x000a620000002400 */
[C---:B------:R-:W-:Y:S01]  /*4580*/  ISETP.LT.OR P6, PT, R5.reuse, 0x21, P6 ;  /* 0x000000210500780c */ /* 0x040fe200037c1670 */
[----:B------:R-:W-:Y:S01]  /*4590*/  FMUL.FTZ R4, R76, c[0x0][0x320] ;  /* 0x0000c8004c047a20 */ /* 0x000fe20000410000 */
[----:B------:R-:W-:-:S02]  /*45a0*/  ISETP.LT.OR P5, PT, R5, 0x22, P5 ;  /* 0x000000220500780c */ /* 0x000fc40002fa1670 */
[C---:B------:R-:W-:Y:S02]  /*45b0*/  ISETP.LT.OR P2, PT, R5.reuse, 0x29, P2 ;  /* 0x000000290500780c */ /* 0x040fe40001741670 */
[----:B------:R-:W-:Y:S01]  /*45c0*/  ISETP.LT.OR P1, PT, R5, 0x2a, P1 ;  /* 0x0000002a0500780c */ /* 0x000fe20000f21670 */
[----:B------:R-:W1:Y:S01]  /*45d0*/  MUFU.TANH R18, R4 ;  /* 0x0000000400127308 */ /* 0x000e620000002400 */
[----:B------:R-:W-:Y:S02]  /*45e0*/  FSEL R167, R37, -INF , !P6 ;  /* 0xff80000025a77808 */ /* 0x000fe40007000000 */
[----:B------:R-:W-:Y:S02]  /*45f0*/  FSEL R168, R36, -INF , !P5 ;  /* 0xff80000024a87808 */ /* 0x000fe40006800000 */
[----:B------:R-:W-:Y:S02]  /*4600*/  FSEL R170, R35, -INF , !P2 ;  /* 0xff80000023aa7808 */ /* 0x000fe40005000000 */
[----:B------:R-:W-:Y:S01]  /*4610*/  FSEL R169, R33, -INF , !P1 ;  /* 0xff80000021a97808 */ /* 0x000fe20004800000 */
[----:B-----5:R-:W-:-:S04]  /*4620*/  FMUL.FTZ R6, R73, c[0x0][0x320] ;  /* 0x0000c80049067a20 */ /* 0x020fc80000410000 */
[----:B------:R5:W1:Y:S02]  /*4630*/  MUFU.TANH R20, R6 ;  /* 0x0000000600147308 */ /* 0x000a640000002400 */
[----:B-----5:R-:W5:Y:S02]  /*4640*/  SHFL.IDX PT, R6, R12, 0x2, 0x1c1f ;  /* 0x005c1f000c067f89 */ /* 0x020f6400000e0000 */
[--C-:B-----5:R-:W-:Y:S02]  /*4650*/  IMAD.IADD R5, R13, 0x1, R6.reuse ;  /* 0x000000010d057824 */ /* 0x120fe400078e0206 */
[----:B------:R-:W-:-:S03]  /*4660*/  IMAD.IADD R4, R15, 0x1, R6 ;  /* 0x000000010f047824 */ /* 0x000fc600078e0206 */
[----:B------:R-:W-:Y:S01]  /*4670*/  IMNMX R5, R5, R14, PT ;  /* 0x0000000e05057217 */ /* 0x000fe20003800200 */
[----:B------:R-:W-:Y:S05]  /*4680*/  @P0 BRA `(.L_x_1015) ;  /* 0x0000015000000947 */ /* 0x000fea0003800000 */
[----:B-1234-:R-:W-:Y:S01]  /*4690*/  IMAD.U32 R7, RZ, RZ, UR15 ;  /* 0x0000000fff077e24 */ /* 0x01efe2000f8e00ff */
        /* <DEDUP_REMOVED lines=11> */
.L_x_1017:
[----:B------:R-:W-:-:S04]  /*4750*/  MOV R7, c[0x0][0x32c] ;  /* 0x0000cb0000077a02 */ /* 0x000fc80000000f00 */
[----:B------:R-:W-:-:S13]  /*4760*/  ISETP.NE.AND P0, PT, R7, 0x1, PT ;  /* 0x000000010700780c */ /* 0x000fda0003f05270 */
[----:B------:R-:W-:-:S05]  /*4770*/  @P0 IMAD.HI.U32 R7, R6, c[0x0][0x330], RZ ;  /* 0x0000cc0006070a27 */ /* 0x000fca00078e00ff */
[----:B------:R-:W-:Y:S02]  /*4780*/  @P0 SHF.R.U32.HI R6, RZ, c[0x0][0x334], R7 ;  /* 0x0000cd00ff060a19 */ /* 0x000fe40000011607 */
.L_x_1018:
[----:B------:R-:W-:Y:S05]  /*4790*/  BSYNC B0 ;  /* 0x0000000000007941 */ /* 0x000fea0003800000 */
.L_x_1016:
[----:B------:R-:W-:-:S05]  /*47a0*/  IMAD R6, R6, c[0x0][0x32c], R16 ;  /* 0x0000cb0006067a24 */ /* 0x000fca00078e0210 */
[----:B------:R-:W-:Y:S02]  /*47b0*/  IADD3 R7, R6, c[0x0][0x32c], RZ ;  /* 0x0000cb0006077a10 */ /* 0x000fe40007ffe0ff */
[----:B------:R-:W-:Y:S02]  /*47c0*/  IMNMX R4, R4, R6, !PT ;  /* 0x0000000604047217 */ /* 0x000fe40007800200 */
[----:B------:R-:W-:Y:S02]  /*47d0*/  IMNMX R5, R5, R7, PT ;  /* 0x0000000705057217 */ /* 0x000fe40003800200 */
.L_x_1015:
[----:B-1234-:R-:W-:Y:S01]  /*47e0*/  FMUL.FTZ R6, R67, c[0x0][0x320] ;  /* 0x0000c80043067a20 */ /* 0x01efe20000410000 */
        /* <DEDUP_REMOVED lines=11> */
[----:B------:R-:W3:Y:S01]  /*48a0*/  MUFU.TANH R56, R7 ;  /* 0x0000000700387308 */ /* 0x000ee20000002400 */
[----:B------:R-:W-:Y:S01]  /*48b0*/  UP2UR UR26, UPR, URZ, 0x2 ;  /* 0x000000023f1a7883 */ /* 0x000fe20008000000 */
[C---:B------:R-:W-:Y:S01]  /*48c0*/  ISETP.GT.AND P0, PT, R4.reuse, 0x8, P0 ;  /* 0x000000080400780c */ /* 0x040fe20000704270 */
[----:B------:R-:W-:Y:S01]  /*48d0*/  UP2UR UR24, UPR, URZ, 0x1 ;  /* 0x000000013f187883 */ /* 0x000fe20008000000 */
[----:B------:R-:W-:Y:S01]  /*48e0*/  PLOP3.LUT P2, PT, PT, PT, UP4, 0x40, 0x0 ;  /* 0x000000000000781c */ /* 0x000fe20003f4e848 */
[----:B------:R-:W-:Y:S01]  /*48f0*/  UISETP.NE.AND UP4, UPT, UR29, URZ, UPT ;  /* 0x0000003f1d00728c */ /* 0x000fe2000bf85270 */
[----:B------:R-:W-:Y:S01]  /*4900*/  PLOP3.LUT P1, PT, PT, PT, UP3, 0x40, 0x0 ;  /* 0x000000000000781c */ /* 0x000fe20003f2e838 */
[----:B------:R-:W-:Y:S01]  /*4910*/  UISETP.NE.AND UP1, UPT, UR5, URZ, UPT ;  /* 0x0000003f0500728c */ /* 0x000fe2000bf25270 */
[----:B-1----:R-:W-:Y:S01]  /*4920*/  FMUL.FTZ R6, R83, c[0x0][0x320] ;  /* 0x0000c80053067a20 */ /* 0x002fe20000410000 */
[C---:B------:R-:W-:Y:S01]  /*4930*/  ISETP.GT.AND P2, PT, R4.reuse, RZ, P2 ;  /* 0x000000ff0400720c */ /* 0x040fe20001744270 */
[----:B------:R-:W-:Y:S01]  /*4940*/  UISETP.NE.AND UP0, UPT, UR4, URZ, UPT ;  /* 0x0000003f0400728c */ /* 0x000fe2000bf05270 */
[----:B------:R-:W-:Y:S01]  /*4950*/  ISETP.GT.AND P1, PT, R4, 0x1, P1 ;  /* 0x000000010400780c */ /* 0x000fe20000f24270 */
[----:B------:R1:W4:Y:S01]  /*4960*/  MUFU.TANH R22, R6 ;  /* 0x0000000600167308 */ /* 0x0003220000002400 */
[C---:B------:R-:W-:Y:S01]  /*4970*/  ISETP.LT.OR P0, PT, R5.reuse, 0x9, P0 ;  /* 0x000000090500780c */ /* 0x040fe20000701670 */
[----:B------:R-:W-:Y:S01]  /*4980*/  UISETP.NE.AND UP3, UPT, UR28, URZ, UPT ;  /* 0x0000003f1c00728c */ /* 0x000fe2000bf65270 */
[C---:B------:R-:W-:Y:S01]  /*4990*/  ISETP.LT.OR P2, PT, R5.reuse, 0x1, P2 ;  /* 0x000000010500780c */ /* 0x040fe20001741670 */
[----:B------:R-:W-:Y:S01]  /*49a0*/  UISETP.NE.AND UP2, UPT, UR27, URZ, UPT ;  /* 0x0000003f1b00728c */ /* 0x000fe2000bf45270 */
[----:B------:R-:W-:Y:S01]  /*49b0*/  ISETP.LT.OR P1, PT, R5, 0x2, P1 ;  /* 0x000000020500780c */ /* 0x000fe20000f21670 */
[----:B------:R-:W-:Y:S01]  /*49c0*/  FMUL.FTZ R9, R66, c[0x0][0x320] ;  /* 0x0000c80042097a20 */ /* 0x000fe20000410000 */
[----:B------:R-:W-:Y:S01]  /*49d0*/  FSEL R121, R18, -INF , !P0 ;  /* 0xff80000012797808 */ /* 0x000fe20004000000 */
[----:B------:R-:W2:Y:S01]  /*49e0*/  MUFU.TANH R11, R11 ;  /* 0x0000000b000b7308 */ /* 0x000ea20000002400 */
[----:B------:R-:W-:Y:S01]  /*49f0*/  PLOP3.LUT P0, PT, PT, PT, UP4, 0x40, 0x0 ;  /* 0x000000000000781c */ /* 0x000fe20003f0e848 */
[----:B------:R-:W-:Y:S01]  /*4a00*/  FMUL.FTZ R8, R78, c[0x0][0x320] ;  /* 0x0000c8004e087a20 */ /* 0x000fe20000410000 */
[----:B------:R-:W-:-:S02]  /*4a10*/  FSEL R120, R25, -INF , !P2 ;  /* 0xff80000019787808 */ /* 0x000fc40005000000 */
[----:B------:R-:W-:Y:S02]  /*4a20*/  FSEL R63, R24, -INF , !P1 ;  /* 0xff800000183f7808 */ /* 0x000fe40004800000 */
        /* <DEDUP_REMOVED lines=24> */
[----:B------:R-:W-:Y:S01]  /*4bb0*/  PLOP3.LUT P0, PT, PT, PT, UP6, 0x40, 0x0 ;  /* 0x000000000000781c */ /* 0x000fe20003f0e868 */
[----:B------:R5:W1:Y:S01]  /*4bc0*/  MUFU.TANH R17, R6 ;  /* 0x0000000600117308 */ /* 0x000a620000002400 */
[----:B------:R-:W-:Y:S01]  /*4bd0*/  FSEL R122, R32, -INF , !P6 ;  /* 0xff800000207a7808 */ /* 0x000fe20007000000 */
[----:B------:R-:W-:Y:S01]  /*4be0*/  UISETP.NE.AND UP6, UPT, UR24, URZ, UPT ;  /* 0x0000003f1800728c */ /* 0x000fe2000bfc5270 */
[----:B------:R-:W-:Y:S02]  /*4bf0*/  FSEL R123, R23, -INF , !P5 ;  /* 0xff800000177b7808 */ /* 0x000fe40006800000 */
[----:B------:R-:W-:Y:S02]  /*4c00*/  FSEL R132, R20, -INF , !P2 ;  /* 0xff80000014847808 */ /* 0x000fe40005000000 */
[----:B------:R-:W-:Y:S01]  /*4c10*/  FSEL R134, R30, -INF , !P1 ;  /* 0xff8000001e867808 */ /* 0x000fe20004800000 */
[----:B------:R-:W1:Y:S01]  /*4c20*/  MUFU.TANH R10, R8 ;  /* 0x00000008000a7308 */ /* 0x000e620000002400 */
[----:B------:R-:W-:-:S02]  /*4c30*/  PLOP3.LUT P6, PT, PT, PT, UP3, 0x40, 0x0 ;  /* 0x000000000000781c */ /* 0x000fc40003fce838 */
[----:B------:R-:W-:Y:S02]  /*4c40*/  PLOP3.LUT P5, PT, PT, PT, UP2, 0x40, 0x0 ;  /* 0x000000000000781c */ /* 0x000fe40003fae828 */
[----:B------:R-:W-:Y:S02]  /*4c50*/  PLOP3.LUT P2, PT, PT, PT, UP1, 0x40, 0x0 ;  /* 0x000000000000781c */ /* 0x000fe40003f4e818 */
[----:B------:R-:W-:Y:S01]  /*4c60*/  PLOP3.LUT P1, PT, PT, PT, UP0, 0x40, 0x0 ;  /* 0x000000000000781c */ /* 0x000fe20003f2e808 */
[----:B-----5:R-:W-:Y:S01]  /*4c70*/  FMUL.FTZ R6, R74, c[0x0][0x320] ;  /* 0x0000c8004a067a20 */ /* 0x020fe20000410000 */
[C---:B------:R-:W-:Y:S02]  /*4c80*/  ISETP.GT.AND P6, PT, R4.reuse, 0x20, P6 ;  /* 0x000000200400780c */ /* 0x040fe400037c4270 */
[C---:B------:R-:W-:Y:S01]  /*4c90*/  ISETP.GT.AND P5, PT, R4.reuse, 0x21, P5 ;  /* 0x000000210400780c */ /* 0x040fe20002fa4270 */
[----:B------:R5:W1:Y:S01]  /*4ca0*/  MUFU.TANH R49, R6 ;  /* 0x0000000600317308 */ /* 0x000a620000002400 */
[----:B------:R-:W-:-:S02]  /*4cb0*/  ISETP.GT.AND P2, PT, R4, 0x28, P2 ;  /* 0x000000280400780c */ /* 0x000fc40001744270 */
[----:B------:R-:W-:Y:S02]  /*4cc0*/  ISETP.GT.AND P1, PT, R4, 0x29, P1 ;  /* 0x000000290400780c */ /* 0x000fe40000f24270 */
[C---:B------:R-:W-:Y:S02]  /*4cd0*/  ISETP.LT.OR P6, PT, R5.reuse, 0x21, P6 ;  /* 0x000000210500780c */ /* 0x040fe400037c1670 */
[C---:B------:R-:W-:Y:S02]  /*4ce0*/  ISETP.LT.OR P5, PT, R5.reuse, 0x22, P5 ;  /* 0x000000220500780c */ /* 0x040fe40002fa1670 */
[C---:B------:R-:W-:Y:S02]  /*4cf0*/  ISETP.LT.OR P2, PT, R5.reuse, 0x29, P2 ;  /* 0x000000290500780c */ /* 0x040fe40001741670 */
[----:B------:R-:W-:Y:S02]  /*4d00*/  ISETP.LT.OR P1, PT, R5, 0x2a, P1 ;  /* 0x0000002a0500780c */ /* 0x000fe40000f21670 */
[----:B------:R-:W-:-:S02]  /*4d10*/  FSEL R172, R27, -INF , !P6 ;  /* 0xff8000001bac7808 */ /* 0x000fc40007000000 */
[----:B------:R-:W-:Y:S01]  /*4d20*/  FSEL R173, R26, -INF , !P5 ;  /* 0xff8000001aad7808 */ /* 0x000fe20006800000 */
[----:B-----5:R-:W-:Y:S01]  /*4d30*/  FMUL.FTZ R6, R79, c[0x0][0x320] ;  /* 0x0000c8004f067a20 */ /* 0x020fe20000410000 */
[----:B------:R-:W-:Y:S02]  /*4d40*/  FSEL R174, R21, -INF , !P2 ;  /* 0xff80000015ae7808 */ /* 0x000fe40005000000 */
[----:B------:R-:W-:Y:S01]  /*4d50*/  FSEL R180, R19, -INF , !P1 ;  /* 0xff80000013b47808 */ /* 0x000fe20004800000 */
[----:B------:R5:W1:Y:S02]  /*4d60*/  MUFU.TANH R44, R6 ;  /* 0x00000006002c7308 */ /* 0x000a640000002400 */
[----:B-----5:R-:W-:-:S06]  /*4d70*/  FMUL.FTZ R6, R62, c[0x0][0x320] ;  /* 0x0000c8003e067a20 */ /* 0x020fcc0000410000 */
        /* <DEDUP_REMOVED lines=18> */
.L_x_1021:
[----:B------:R-:W-:-:S04]  /*4ea0*/  MOV R5, c[0x0][0x32c] ;  /* 0x0000cb0000057a02 */ /* 0x000fc80000000f00 */
[----:B------:R-:W-:-:S13]  /*4eb0*/  ISETP.NE.AND P0, PT, R5, 0x1, PT ;  /* 0x000000010500780c */ /* 0x000fda0003f05270 */
[----:B------:R-:W-:-:S05]  /*4ec0*/  @P0 IMAD.HI.U32 R5, R4, c[0x0][0x330], RZ ;  /* 0x0000cc0004050a27 */ /* 0x000fca00078e00ff */
[----:B------:R-:W-:Y:S02]  /*4ed0*/  @P0 SHF.R.U32.HI R4, RZ, c[0x0][0x334], R5 ;  /* 0x0000cd00ff040a19 */ /* 0x000fe40000011605 */
.L_x_1022:
[----:B------:R-:W-:Y:S05]  /*4ee0*/  BSYNC B0 ;  /* 0x0000000000007941 */ /* 0x000fea0003800000 */
.L_x_1020:
[----:B------:R-:W-:-:S05]  /*4ef0*/  IMAD R4, R4, c[0x0][0x32c], R16 ;  /* 0x0000cb0004047a24 */ /* 0x000fca00078e0210 */
[----:B------:R-:W-:Y:S02]  /*4f00*/  IADD3 R5, R4, c[0x0][0x32c], RZ ;  /* 0x0000cb0004057a10 */ /* 0x000fe40007ffe0ff */
[----:B------:R-:W-:Y:S02]  /*4f10*/  IMNMX R8, R8, R4, !PT ;  /* 0x0000000408087217 */ /* 0x000fe40007800200 */
[----:B------:R-:W-:Y:S02]  /*4f20*/  IMNMX R9, R9, R5, PT ;  /* 0x0000000509097217 */ /* 0x000fe40003800200 */
.L_x_1019:
[----:B-1234-:R-:W-:Y:S01]  /*4f30*/  FMNMX.FTZ R5, R38, R39, !PT ;  /* 0x0000002726057209 */ /* 0x01efe20007810000 */
[----:B------:R-:W-:Y:S01]  /*4f40*/  UP2UR UR24, UPR, URZ, 0x10 ;  /* 0x000000103f187883 */ /* 0x000fe20008000000 */
[----:B------:R-:W-:Y:S01]  /*4f50*/  FMNMX.FTZ R4, R29, R31, !PT ;  /* 0x0000001f1d047209 */ /* 0x000fe20007810000 */
[----:B------:R-:W-:Y:S01]  /*4f60*/  UISETP.NE.AND UP4, UPT, UR25, URZ, UPT ;  /* 0x0000003f1900728c */ /* 0x000fe2000bf85270 */
[----:B------:R-:W-:Y:S01]  /*4f70*/  FMNMX.FTZ R5, R41, R5, !PT ;  /* 0x0000000529057209 */ /* 0x000fe20007810000 */
[----:B------:R-:W-:Y:S01]  /*4f80*/  UP2UR UR25, UPR, URZ, 0x8 ;  /* 0x000000083f197883 */ /* 0x000fe20008000000 */
[----:B------:R-:W-:Y:S01]  /*4f90*/  FMNMX.FTZ R4, R34, R4, !PT ;  /* 0x0000000422047209 */ /* 0x000fe20007810000 */
[----:B------:R-:W-:Y:S01]  /*4fa0*/  UISETP.NE.AND UP3, UPT, UR7, URZ, UPT ;  /* 0x0000003f0700728c */ /* 0x000fe2000bf65270 */
[----:B------:R-:W-:Y:S01]  /*4fb0*/  FMNMX.FTZ R137, R42, R5, !PT ;  /* 0x000000052a897209 */ /* 0x000fe20007810000 */
[----:B------:R-:W-:Y:S01]  /*4fc0*/  IMAD.SHL.U32 R225, R0, 0x2, RZ ;  /* 0x0000000200e17824 */ /* 0x000fe200078e00ff */
[----:B------:R-:W-:Y:S01]  /*4fd0*/  FMNMX.FTZ R4, R40, R4, !PT ;  /* 0x0000000428047209 */ /* 0x000fe20007810000 */
[----:B------:R-:W-:Y:S01]  /*4fe0*/  STL [R1+0x6c], R237 ;  /* 0x00006ced01007387 */ /* 0x000fe20000100800 */
[----:B------:R-:W-:Y:S01]  /*4ff0*/  FMNMX.FTZ R137, R46, R137, !PT ;  /* 0x000000892e897209 */ /* 0x000fe20007810000 */
[----:B------:R-:W-:Y:S01]  /*5000*/  UP2UR UR7, UPR, URZ, 0x4 ;  /* 0x000000043f077883 */ /* 0x000fe20008000000 */
[----:B------:R-:W-:Y:S01]  /*5010*/  FMNMX.FTZ R4, R43, R4, !PT ;  /* 0x000000042b047209 */ /* 0x000fe20007810000 */
[----:B------:R-:W-:Y:S01]  /*5020*/  STL [R1+0x68], R236 ;  /* 0x000068ec01007387 */ /* 0x000fe20000100800 */
[----:B------:R-:W-:Y:S01]  /*5030*/  FMNMX.FTZ R137, R48, R137, !PT ;  /* 0x0000008930897209 */ /* 0x000fe20007810000 */
[----:B------:R-:W-:Y:S01]  /*5040*/  UISETP.NE.AND UP2, UPT, UR6, URZ, UPT ;  /* 0x0000003f0600728c */ /* 0x000fe2000bf45270 */
        /* <DEDUP_REMOVED lines=9> */
[----:B------:R-:W-:Y:S01]  /*50e0*/  UP2UR UR5, UPR, URZ, 0x1 ;  /* 0x000000013f057883 */ /* 0x000fe20008000000 */
[----:B------:R-:W-:Y:S01]  /*50f0*/  FMNMX.FTZ R137, R175, R137, !PT ;  /* 0x00000089af897209 */ /* 0x000fe20007810000 */
[----:B------:R-:W-:Y:S01]  /*5100*/  UISETP.NE.AND UP0, UPT, UR4, URZ, UPT ;  /* 0x0000003f0400728c */ /* 0x000fe2000bf05270 */
[----:B------:R-:W-:Y:S01]  /*5110*/  FMNMX.FTZ R4, R167, R4, !PT ;  /* 0x00000004a7047209 */ /* 0x000fe20007810000 */
[----:B------:R-:W-:Y:S01]  /*5120*/  IMAD R226, R3, 0x2, R225 ;  /* 0x0000000203e27824 */ /* 0x000fe200078e02e1 */
[----:B------:R-:W-:Y:S01]  /*5130*/  FMNMX.FTZ R137, R171, R137, !PT ;  /* 0x00000089ab897209 */ /* 0x000fe20007810000 */
[----:B------:R-:W-:Y:S01]  /*5140*/  STL [R1+0x5c], R233 ;  /* 0x00005ce901007387 */ /* 0x000fe20000100800 */
[----:B------:R-:W-:Y:S01]  /*5150*/  FMNMX.FTZ R4, R168, R4, !PT ;  /* 0x00000004a8047209 */ /* 0x000fe20007810000 */
[----:B------:R-:W-:Y:S01]  /*5160*/  IMAD R227, R2, 0x2, R226 ;  /* 0x0000000202e37824 */ /* 0x000fe200078e02e2 */
[----:B------:R-:W-:Y:S01]  /*5170*/  FMNMX.FTZ R137, R176, R137, !PT ;  /* 0x00000089b0897209 */ /* 0x000fe20007810000 */
[----:B------:R-:W-:Y:S01]  /*5180*/  STL [R1+0x58], R232 ;  /* 0x000058e801007387 */ /* 0x000fe20000100800 */
[----:B------:R-:W-:-:S02]  /*5190*/  FMNMX.FTZ R4, R170, R4, !PT ;  /* 0x00000004aa047209 */ /* 0x000fc40007810000 */
[----:B------:R-:W-:Y:S01]  /*51a0*/  FMNMX.FTZ R137, R177, R137, !PT ;  /* 0x00000089b1897209 */ /* 0x000fe20007810000 */
[----:B------:R-:W-:Y:S01]  /*51b0*/  STL [R1+0x54], R231 ;  /* 0x000054e701007387 */ /* 0x000fe20000100800 */
[----:B------:R-:W-:Y:S02]  /*51c0*/  FMNMX.FTZ R136, R169, R4, !PT ;  /* 0x00000004a9887209 */ /* 0x000fe40007810000 */
[----:B------:R-:W-:Y:S01]  /*51d0*/  PLOP3.LUT P0, PT, PT, PT, UP3, 0x40, 0x0 ;  /* 0x000000000000781c */ /* 0x000fe20003f0e838 */
[----:B------:R-:W1:Y:S01]  /*51e0*/  SHFL.BFLY PT, R4, R137, 0x2, 0x1f ;  /* 0x0c401f0089047f89 */ /* 0x000e6200000e0000 */
[----:B------:R-:W-:Y:S01]  /*51f0*/  PLOP3.LUT P1, PT, PT, PT, UP4, 0x40, 0x0 ;  /* 0x000000000000781c */ /* 0x000fe20003f2e848 */
[----:B------:R-:W-:Y:S01]  /*5200*/  UISETP.NE.AND UP4, UPT, UR24, URZ, UPT ;  /* 0x0000003f1800728c */ /* 0x000fe2000bf85270 */
[C---:B------:R-:W-:Y:S01]  /*5210*/  ISETP.GT.AND P0, PT, R8.reuse, 0x1, P0 ;  /* 0x000000010800780c */ /* 0x040fe20000704270 */
[----:B------:R-:W2:Y:S01]  /*5220*/  SHFL.BFLY PT, R5, R136, 0x2, 0x1f ;  /* 0x0c401f0088057f89 */ /* 0x000ea200000e0000 */
[----:B------:R-:W-:Y:S01]  /*5230*/  PLOP3.LUT P6, PT, PT, PT, UP2, 0x40, 0x0 ;  /* 0x000000000000781c */ /* 0x000fe20003fce828 */
[----:B------:R-:W-:Y:S01]  /*5240*/  UISETP.NE.AND UP3, UPT, UR25, URZ, UPT ;  /* 0x0000003f1900728c */ /* 0x000fe2000bf65270 */
[----:B------:R-:W-:Y:S01]  /*5250*/  ISETP.LT.OR P0, PT, R9, 0x2, P0 ;  /* 0x000000020900780c */ /* 0x000fe20000701670 */
[----:B------:R-:W-:Y:S01]  /*5260*/  UISETP.NE.AND UP2, UPT, UR7, URZ, UPT ;  /* 0x0000003f0700728c */ /* 0x000fe2000bf45270 */
[----:B------:R-:W-:Y:S01]  /*5270*/  ISETP.GT.AND P1, PT, R8, RZ, P1 ;  /* 0x000000ff0800720c */ /* 0x000fe20000f24270 */
[----:B------:R-:W-:Y:S01]  /*5280*/  STL [R1+0x50], R230 ;  /* 0x000050e601007387 */ /* 0x000fe20000100800 */
[----:B------:R-:W-:-:S02]  /*5290*/  FSEL R61, R22, -INF , !P0 ;  /* 0xff800000163d7808 */ /* 0x000fc40004000000 */
[----:B------:R-:W-:Y:S01]  /*52a0*/  PLOP3.LUT P5, PT, PT, PT, UP1, 0x40, 0x0 ;  /* 0x000000000000781c */ /* 0x000fe20003fae818 */
[----:B------:R-:W-:Y:S01]  /*52b0*/  UISETP.NE.AND UP1, UPT, UR6, URZ, UPT ;  /* 0x0000003f0600728c */ /* 0x000fe2000bf25270 */
[----:B------:R-:W-:Y:S01]  /*52c0*/  ISETP.LT.OR P1, PT, R9, 0x1, P1 ;  /* 0x000000010900780c */ /* 0x000fe20000f21670 */
[----:B------:R-:W-:Y:S01]  /*52d0*/  STL [R1+0x4c], R229 ;  /* 0x00004ce501007387 */ /* 0x000fe20000100800 */
[C---:B------:R-:W-:Y:S02]  /*52e0*/  ISETP.GT.AND P6, PT, R8.reuse, 0x8, P6 ;  /* 0x000000080800780c */ /* 0x040fe400037c4270 */
[----:B------:R-:W-:Y:S01]  /*52f0*/  PLOP3.LUT P2, PT, PT, PT, UP0, 0x40, 0x0 ;  /* 0x000000000000781c */ /* 0x000fe20003f4e808 */
[----:B------:R-:W-:Y:S01]  /*5300*/  UISETP.NE.AND UP0, UPT, UR5, URZ, UPT ;  /* 0x0000003f0500728c */ /* 0x000fe2000bf05270 */
[----:B------:R-:W-:Y:S01]  /*5310*/  FSEL R62, R17, -INF , !P1 ;  /* 0xff800000113e7808 */ /* 0x000fe20004800000 */
[----:B------:R-:W-:Y:S01]  /*5320*/  LDSM.16.MT88.4 R20, [R226+0x2080] ;  /* 0x00208000e214783b */ /* 0x000fe20000004200 */
[----:B------:R-:W-:Y:S01]  /*5330*/  ISETP.LT.OR P6, PT, R9, 0x9, P6 ;  /* 0x000000090900780c */ /* 0x000fe200037c1670 */
[----:B------:R-:W-:Y:S01]  /*5340*/  ULDC.64 UR4, c[0x0][0x2c8] ;  /* 0x0000b20000047ab9 */ /* 0x000fe20000000a00 */
[----:B-1----:R-:W-:Y:S01]  /*5350*/  FMNMX.FTZ R137, R137, R4, !PT ;  /* 0x0000000489897209 */ /* 0x002fe20007810000 */
[----:B------:R-:W-:Y:S01]  /*5360*/  LDSM.16.MT88.4 R52, [R225+0x3880] ;  /* 0x00388000e134783b */ /* 0x000fe20000004200 */
[----:B------:R-:W-:-:S02]  /*5370*/  ISETP.GT.AND P5, PT, R8, 0x9, P5 ;  /* 0x000000090800780c */ /* 0x000fc40002fa4270 */
[----:B--2---:R-:W-:Y:S01]  /*5380*/  FMNMX.FTZ R136, R136, R5, !PT ;  /* 0x0000000588887209 */ /* 0x004fe20007810000 */
[----:B------:R-:W1:Y:S01]  /*5390*/  SHFL.BFLY PT, R4, R137, 0x1, 0x1f ;  /* 0x0c201f0089047f89 */ /* 0x000e6200000e0000 */
[----:B------:R-:W-:Y:S01]  /*53a0*/  PLOP3.LUT P1, PT, PT, PT, UP6, 0x40, 0x0 ;  /* 0x000000000000781c */ /* 0x000fe20003f2e868 */
[----:B------:R-:W-:Y:S01]  /*53b0*/  UISETP.NE.AND UP6, UPT, UR16, URZ, UPT ;  /* 0x0000003f1000728c */ /* 0x000fe2000bfc5270 */
[----:B------:R-:W-:Y:S01]  /*53c0*/  FSEL R16, R10, -INF , !P6 ;  /* 0xff8000000a107808 */ /* 0x000fe20007000000 */
[----:B------:R-:W2:Y:S01]  /*53d0*/  SHFL.BFLY PT, R5, R136, 0x1, 0x1f ;  /* 0x0c201f0088057f89 */ /* 0x000ea200000e0000 */
[----:B------:R-:W-:Y:S02]  /*53e0*/  ISETP.LT.OR P5, PT, R9, 0xa, P5 ;  /* 0x0000000a0900780c */ /* 0x000fe40002fa1670 */
[----:B------:R-:W-:Y:S01]  /*53f0*/  ISETP.GT.AND P2, PT, R8, 0x10, P2 ;  /* 0x000000100800780c */ /* 0x000fe20001744270 */
[----:B------:R-:W-:Y:S01]  /*5400*/  LDSM.16.MT88.4 R76, [R226+0x3880] ;  /* 0x00388000e24c783b */ /* 0x000fe20000004200 */
[----:B------:R-:W-:-:S02]  /*5410*/  FMNMX.FTZ R3, R62, R61, !PT ;  /* 0x0000003d3e037209 */ /* 0x000fc40007810000 */
[----:B------:R-:W-:Y:S01]  /*5420*/  FSEL R17, R44, -INF , !P5 ;  /* 0xff8000002c117808 */ /* 0x000fe20006800000 */
[----:B------:R-:W-:Y:S01]  /*5430*/  LDSM.16.MT88.4 R124, [R227+0x3880] ;  /* 0x00388000e37c783b */ /* 0x000fe20000004200 */
[----:B------:R-:W-:Y:S02]  /*5440*/  ISETP.GT.AND P1, PT, R8, 0x11, P1 ;  /* 0x000000110800780c */ /* 0x000fe40000f24270 */
[----:B------:R-:W-:Y:S01]  /*5450*/  ISETP.LT.OR P2, PT, R9, 0x11, P2 ;  /* 0x000000110900780c */ /* 0x000fe20001741670 */
[----:B------:R-:W-:Y:S01]  /*5460*/  STL [R1+0x48], R224 ;  /* 0x000048e001007387 */ /* 0x000fe20000100800 */
[----:B------:R-:W-:Y:S02]  /*5470*/  FMNMX.FTZ R3, R16, R3, !PT ;  /* 0x0000000310037209 */ /* 0x000fe40007810000 */
[----:B------:R-:W-:Y:S01]  /*5480*/  LEA R228, R2, R225, 0x1 ;  /* 0x000000e102e47211 */ /* 0x000fe200078e08ff */
[----:B------:R-:W-:Y:S01]  /*5490*/  LDSM.16.MT88.4 R68, [R226+0x4080] ;  /* 0x00408000e244783b */ /* 0x000fe20000004200 */
[----:B------:R-:W-:-:S02]  /*54a0*/  PLOP3.LUT P6, PT, PT, PT, UP4, 0x40, 0x0 ;  /* 0x000000000000781c */ /* 0x000fc40003fce848 */
[----:B------:R-:W-:Y:S01]  /*54b0*/  ISETP.LT.OR P1, PT, R9, 0x12, P1 ;  /* 0x000000120900780c */ /* 0x000fe20000f21670 */
[----:B------:R-:W-:Y:S01]  /*54c0*/  LDSM.16.MT88.4 R112, [R228+0x3880] ;  /* 0x00388000e470783b */ /* 0x000fe20000004200 */
[----:B-1----:R-:W-:Y:S02]  /*54d0*/  FMNMX.FTZ R137, R137, R4, !PT ;  /* 0x0000000489897209 */ /* 0x002fe40007810000 */
[----:B------:R-:W-:Y:S01]  /*54e0*/  FSEL R18, R49, -INF , !P2 ;  /* 0xff80000031127808 */ /* 0x000fe20005000000 */
[----:B------:R-:W-:Y:S01]  /*54f0*/  LDSM.16.MT88.4 R72, [R225+0x2880] ;  /* 0x00288000e148783b */ /* 0x000fe20000004200 */
[----:B--2---:R-:W-:Y:S01]  /*5500*/  FMNMX.FTZ R136, R136, R5, !PT ;  /* 0x0000000588887209 */ /* 0x004fe20007810000 */
[C---:B------:R-:W-:Y:S01]  /*5510*/  FMUL.FTZ R13, R137.reuse, c[0x0][0x2d0] ;  /* 0x0000b400890d7a20 */ /* 0x040fe20000410000 */
[----:B------:R-:W-:Y:S02]  /*5520*/  FSETP.NEU.FTZ.AND P0, PT, R137, -INF , PT ;  /* 0xff8000008900780b */ /* 0x000fe40003f1d000 */
[----:B------:R-:W-:Y:S01]  /*5530*/  FMNMX.FTZ R3, R17, R3, !PT ;  /* 0x0000000311037209 */ /* 0x000fe20007810000 */
[----:B------:R-:W-:Y:S01]  /*5540*/  FMUL.FTZ R12, R136, c[0x0][0x2d0] ;  /* 0x0000b400880c7a20 */ /* 0x000fe20000410000 */
[----:B------:R-:W-:-:S02]  /*5550*/  FSEL R13, R13, RZ, P0 ;  /* 0x000000ff0d0d7208 */ /* 0x000fc40000000000 */
[----:B------:R-:W-:Y:S02]  /*5560*/  FSETP.NEU.FTZ.AND P0, PT, R136, -INF , PT ;  /* 0xff8000008800780b */ /* 0x000fe40003f1d000 */
[----:B------:R-:W-:Y:S01]  /*5570*/  PLOP3.LUT P5, PT, PT, PT, UP3, 0x40, 0x0 ;  /* 0x000000000000781c */ /* 0x000fe20003fae838 */
[--C-:B------:R-:W-:Y:S01]  /*5580*/  FFMA.FTZ R2, R46, c[0x0][0x2d0], -R13.reuse ;  /* 0x0000b4002e027a23 */ /* 0x100fe2000001080d */
[----:B------:R-:W-:Y:S01]  /*5590*/  FSEL R12, R12, RZ, P0 ;  /* 0x000000ff0c0c7208 */ /* 0x000fe20000000000 */
[----:B------:R-:W-:Y:S01]  /*55a0*/  FFMA.FTZ R4, R38, c[0x0][0x2d0], -R13 ;  /* 0x0000b40026047a23 */ /* 0x000fe2000001080d */
[----:B------:R-:W-:Y:S01]  /*55b0*/  PLOP3.LUT P0, PT, PT, PT, UP5, 0x40, 0x0 ;  /* 0x000000000000781c */ /* 0x000fe20003f0e858 */
[----:B------:R-:W-:Y:S01]  /*55c0*/  MUFU.EX2 R194, R2 ;  /* 0x0000000200c27308 */ /* 0x000fe20000000800 */
[----:B------:R-:W-:Y:S01]  /*55d0*/  FSEL R19, R11, -INF , !P1 ;  /* 0xff8000000b137808 */ /* 0x000fe20004800000 */
[----:B------:R-:W-:Y:S01]  /*55e0*/  FFMA.FTZ R0, R31, c[0x0][0x2d0], -R12 ;  /* 0x0000b4001f007a23 */ /* 0x000fe2000001080c */
[C---:B------:R-:W-:Y:S01]  /*55f0*/  ISETP.GT.AND P0, PT, R8.reuse, 0x18, P0 ;  /* 0x000000180800780c */ /* 0x040fe20000704270 */
[----:B------:R-:W-:Y:S01]  /*5600*/  UISETP.NE.AND UP5, UPT, UR17, URZ, UPT ;  /* 0x0000003f1100728c */ /* 0x000fe2000bfa5270 */
[----:B------:R-:W-:-:S02]  /*5610*/  ISETP.GT.AND P6, PT, R8, 0x19, P6 ;  /* 0x000000190800780c */ /* 0x000fc400037c4270 */
[C---:B------:R-:W-:Y:S01]  /*5620*/  ISETP.LT.OR P0, PT, R9.reuse, 0x19, P0 ;  /* 0x000000190900780c */ /* 0x040fe20000701670 */
[----:B------:R1:W-:Y:S01]  /*5630*/  MUFU.EX2 R182, R0 ;  /* 0x0000000000b67308 */ /* 0x0003e20000000800 */
[----:B------:R-:W-:Y:S02]  /*5640*/  FMNMX.FTZ R3, R18, R3, !PT ;  /* 0x0000000312037209 */ /* 0x000fe40007810000 */
[----:B------:R-:W-:Y:S02]  /*5650*/  PLOP3.LUT P2, PT, PT, PT, UP2, 0x40, 0x0 ;  /* 0x000000000000781c */ /* 0x000fe40003f4e828 */
[----:B------:R-:W-:Y:S02]  /*5660*/  FSEL R60, R56, -INF , !P0 ;  /* 0xff800000383c7808 */ /* 0x000fe40004000000 */
[----:B------:R-:W-:Y:S01]  /*5670*/  ISETP.GT.AND P5, PT, R8, 0x20, P5 ;  /* 0x000000200800780c */ /* 0x000fe20002fa4270 */
[----:B------:R2:W-:Y:S01]  /*5680*/  MUFU.EX2 R229, R4 ;  /* 0x0000000400e57308 */ /* 0x0005e20000000800 */
[----:B------:R-:W-:-:S02]  /*5690*/  ISETP.LT.OR P6, PT, R9, 0x1a, P6 ;  /* 0x0000001a0900780c */ /* 0x000fc400037c1670 */
[----:B------:R-:W-:Y:S02]  /*56a0*/  FMNMX.FTZ R3, R19, R3, !PT ;  /* 0x0000000313037209 */ /* 0x000fe40007810000 */
[----:B------:R-:W-:Y:S02]  /*56b0*/  PLOP3.LUT P1, PT, PT, PT, UP1, 0x40, 0x0 ;  /* 0x000000000000781c */ /* 0x000fe40003f2e818 */
[----:B------:R-:W-:Y:S01]  /*56c0*/  ISETP.GT.AND P2, PT, R8, 0x21, P2 ;  /* 0x000000210800780c */ /* 0x000fe20001744270 */
[----:B-1----:R-:W-:Y:S01]  /*56d0*/  FFMA.FTZ R0, R34, c[0x0][0x2d0], -R12 ;  /* 0x0000b40022007a23 */ /* 0x002fe2000001080c */
[----:B------:R-:W-:Y:S01]  /*56e0*/  ISETP.LT.OR P5, PT, R9, 0x21, P5 ;  /* 0x000000210900780c */ /* 0x000fe20002fa1670 */
[----:B------:R-:W-:Y:S01]  /*56f0*/  LDSM.16.MT88.4 R32, [R228+0x2080] ;  /* 0x00208000e420783b */ /* 0x000fe20000004200 */
[----:B------:R-:W-:Y:S01]  /*5700*/  FSEL R15, R58, -INF , !P6 ;  /* 0xff8000003a0f7808 */ /* 0x000fe20007000000 */
[----:B------:R1:W-:Y:S01]  /*5710*/  MUFU.EX2 R202, R0 ;  /* 0x0000000000ca7308 */ /* 0x0003e20000000800 */
[----:B------:R-:W-:-:S02]  /*5720*/  FMNMX.FTZ R3, R60, R3, !PT ;  /* 0x000000033c037209 */ /* 0x000fc40007810000 */
[----:B------:R-:W-:Y:S01]  /*5730*/  PLOP3.LUT P0, PT, PT, PT, UP0, 0x40, 0x0 ;  /* 0x000000000000781c */ /* 0x000fe20003f0e808 */
[----:B--2---:R-:W-:Y:S01]  /*5740*/  FFMA.FTZ R4, R39, c[0x0][0x2d0], -R13 ;  /* 0x0000b40027047a23 */ /* 0x004fe2000001080d */
[----:B------:R-:W-:Y:S01]  /*5750*/  ISETP.GT.AND P1, PT, R8, 0x28, P1 ;  /* 0x000000280800780c */ /* 0x000fe20000f24270 */
[----:B------:R-:W2:Y:S01]  /*5760*/  LDSM.16.MT88.4 R36, [R225+0x2080] ;  /* 0x00208000e124783b */ /* 0x000ea20000004200 */
[C---:B------:R-:W-:Y:S01]  /*5770*/  ISETP.LT.OR P2, PT, R9.reuse, 0x22, P2 ;  /* 0x000000220900780c */ /* 0x040fe20001741670 */
[----:B------:R3:W-:Y:S01]  /*5780*/  MUFU.EX2 R183, R4 ;  /* 0x0000000400b77308 */ /* 0x0007e20000000800 */
[----:B------:R-:W-:Y:S02]  /*5790*/  FSEL R139, R24, -INF , !P5 ;  /* 0xff800000188b7808 */ /* 0x000fe40006800000 */
[----:B------:R-:W-:Y:S02]  /*57a0*/  ISETP.GT.AND P0, PT, R8, 0x29, P0 ;  /* 0x000000290800780c */ /* 0x000fe40000704270 */
[----:B------:R-:W-:-:S02]  /*57b0*/  ISETP.LT.OR P1, PT, R9, 0x29, P1 ;  /* 0x000000290900780c */ /* 0x000fc40000f21670 */
[----:B------:R-:W-:Y:S01]  /*57c0*/  FSEL R164, R64, -INF , !P2 ;  /* 0xff80000040a47808 */ /* 0x000fe20005000000 */
[----:B-1----:R-:W-:Y:S01]  /*57d0*/  FFMA.FTZ R0, R40, c[0x0][0x2d0], -R12 ;  /* 0x0000b40028007a23 */ /* 0x002fe2000001080c */
[----:B------:R-:W-:Y:S01]  /*57e0*/  ISETP.LT.OR P0, PT, R9, 0x2a, P0 ;  /* 0x0000002a0900780c */ /* 0x000fe20000701670 */
[----:B------:R-:W-:Y:S01]  /*57f0*/  LDSM.16.MT88.4 R64, [R226+0x2880] ;  /* 0x00288000e240783b */ /* 0x000fe20000004200 */
[----:B------:R-:W-:Y:S01]  /*5800*/  FSEL R165, R59, -INF , !P1 ;  /* 0xff8000003ba57808 */ /* 0x000fe20004800000 */
[----:B------:R1:W4:Y:S01]  /*5810*/  MUFU.EX2 R234, R0 ;  /* 0x0000000000ea7308 */ /* 0x0003220000000800 */
[----:B------:R-:W-:Y:S02]  /*5820*/  FSEL R166, R25, -INF , !P0 ;  /* 0xff80000019a67808 */ /* 0x000fe40004000000 */
[----:B------:R-:W-:Y:S01]  /*5830*/  LDSM.16.MT88.4 R24, [R227+0x4080] ;  /* 0x00408000e318783b */ /* 0x000fe20000004200 */
[----:B---3--:R-:W-:-:S04]  /*5840*/  FFMA.FTZ R4, R41, c[0x0][0x2d0], -R13 ;  /* 0x0000b40029047a23 */ /* 0x008fc8000001080d */
[----:B------:R3:W-:Y:S01]  /*5850*/  MUFU.EX2 R203, R4 ;  /* 0x0000000400cb7308 */ /* 0x0007e20000000800 */
[----:B-1----:R-:W-:Y:S02]  /*5860*/  FMNMX.FTZ R0, R120, R63, !PT ;  /* 0x0000003f78007209 */ /* 0x002fe40007810000 */
[----:B----4-:R-:W-:Y:S02]  /*5870*/  F2FP.BF16.PACK_AB R7, R234, R202 ;  /* 0x000000caea07723e */ /* 0x010fe400000010ff */
[----:B------:R-:W-:-:S04]  /*5880*/  FMNMX.FTZ R0, R121, R0, !PT ;  /* 0x0000000079007209 */ /* 0x000fc80007810000 */
[----:B------:R-:W-:Y:S01]  /*5890*/  FMNMX.FTZ R0, R122, R0, !PT ;  /* 0x000000007a007209 */ /* 0x000fe20007810000 */
[----:B---3--:R-:W-:-:S03]  /*58a0*/  FFMA.FTZ R4, R42, c[0x0][0x2d0], -R13 ;  /* 0x0000b4002a047a23 */ /* 0x008fc6000001080d */
[----:B------:R-:W-:Y:S01]  /*58b0*/  FMNMX.FTZ R0, R123, R0, !PT ;  /* 0x000000007b007209 */ /* 0x000fe20007810000 */
[----:B------:R-:W1:Y:S03]  /*58c0*/  MUFU.EX2 R232, R4 ;  /* 0x0000000400e87308 */ /* 0x000e660000000800 */
[----:B------:R-:W-:-:S04]  /*58d0*/  FMNMX.FTZ R0, R132, R0, !PT ;  /* 0x0000000084007209 */ /* 0x000fc80007810000 */
[----:B------:R-:W-:-:S04]  /*58e0*/  FMNMX.FTZ R0, R134, R0, !PT ;  /* 0x0000000086007209 */ /* 0x000fc80007810000 */
[----:B------:R-:W-:-:S04]  /*58f0*/  FMNMX.FTZ R0, R133, R0, !PT ;  /* 0x0000000085007209 */ /* 0x000fc80007810000 */
[----:B------:R-:W-:Y:S01]  /*5900*/  FMNMX.FTZ R2, R172, R0, !PT ;  /* 0x00000000ac027209 */ /* 0x000fe20007810000 */
[----:B------:R-:W-:Y:S01]  /*5910*/  FFMA.FTZ R0, R48, c[0x0][0x2d0], -R13 ;  /* 0x0000b40030007a23 */ /* 0x000fe2000001080d */
[----:B-1----:R-:W-:Y:S01]  /*5920*/  F2FP.BF16.PACK_AB R6, R232, R203 ;  /* 0x000000cbe806723e */ /* 0x002fe200000010ff */
[----:B------:R-:W-:Y:S01]  /*5930*/  FFMA.FTZ R4, R29, c[0x0][0x2d0], -R12 ;  /* 0x0000b4001d047a23 */ /* 0x000fe2000001080c */
[----:B------:R-:W-:Y:S01]  /*5940*/  FMNMX.FTZ R2, R173, R2, !PT ;  /* 0x00000002ad027209 */ /* 0x000fe20007810000 */
[----:B------:R1:W-:Y:S01]  /*5950*/  MUFU.EX2 R192, R0 ;  /* 0x0000000000c07308 */ /* 0x0003e20000000800 */
[----:B------:R-:W-:Y:S02]  /*5960*/  LDSM.16.MT88.4 R28, [R227+0x2080] ;  /* 0x00208000e31c783b */ /* 0x000fe40000004200 */
[----:B------:R-:W-:-:S04]  /*5970*/  FMNMX.FTZ R2, R174, R2, !PT ;  /* 0x00000002ae027209 */ /* 0x000fc80007810000 */
[----:B------:R-:W-:Y:S01]  /*5980*/  FMNMX.FTZ R2, R180, R2, !PT ;  /* 0x00000002b4027209 */ /* 0x000fe20007810000 */
[----:B------:R3:W4:Y:S04]  /*5990*/  MUFU.EX2 R230, R4 ;  /* 0x0000000400e67308 */ /* 0x0007280000000800 */
[----:B------:R-:W2:Y:S01]  /*59a0*/  SHFL.BFLY PT, R9, R2, 0x2, 0x1f ;  /* 0x0c401f0002097f89 */ /* 0x000ea200000e0000 */
[----:B-1----:R-:W-:-:S04]  /*59b0*/  FFMA.FTZ R0, R51, c[0x0][0x2d0], -R13 ;  /* 0x0000b40033007a23 */ /* 0x002fc8000001080d */
[----:B------:R1:W-:Y:S01]  /*59c0*/  MUFU.EX2 R200, R0 ;  /* 0x0000000000c87308 */ /* 0x0003e20000000800 */
[----:B---3--:R-:W-:Y:S02]  /*59d0*/  F2FP.BF16.PACK_AB R4, R183, R229 ;  /* 0x000000e5b704723e */ /* 0x008fe400000010ff */
[----:B----4-:R-:W-:-:S07]  /*59e0*/  F2FP.BF16.PACK_AB R5, R182, R230 ;  /* 0x000000e6b605723e */ /* 0x010fce00000010ff */
[C---:B--2---:R-:W-:Y:S01]  /*59f0*/  HMMA.16816.F32.BF16 R160, R4.reuse, R36, RZ ;  /* 0x0000002404a0723c */ /* 0x044fe200000418ff */
[----:B-1----:R-:W-:Y:S01]  /*5a00*/  FMNMX.FTZ R0, R15, R3, !PT ;  /* 0x000000030f007209 */ /* 0x002fe20007810000 */
[----:B------:R-:W-:Y:S01]  /*5a10*/  FFMA.FTZ R3, R50, c[0x0][0x2d0], -R13 ;  /* 0x0000b40032037a23 */ /* 0x000fe2000001080d */
[----:B------:R-:W-:Y:S01]  /*5a20*/  FMNMX.FTZ R2, R2, R9, !PT ;  /* 0x0000000902027209 */ /* 0x000fe20007810000 */
[----:B------:R-:W-:Y:S01]  /*5a30*/  LDSM.16.MT88.4 R48, [R227+0x2880] ;  /* 0x00288000e330783b */ /* 0x000fe20000004200 */
[----:B------:R-:W-:Y:S01]  /*5a40*/  FMNMX.FTZ R0, R139, R0, !PT ;  /* 0x000000008b007209 */ /* 0x000fe20007810000 */
[----:B------:R1:W2:Y:S02]  /*5a50*/  MUFU.EX2 R235, R3 ;  /* 0x0000000300eb7308 */ /* 0x0002a40000000800 */
[----:B------:R-:W-:Y:S01]  /*5a60*/  HMMA.16816.F32.BF16 R156, R4, R20, RZ ;  /* 0x00000014049c723c */ /* 0x000fe200000418ff */
[----:B------:R-:W3:Y:S01]  /*5a70*/  SHFL.BFLY PT, R14, R2, 0x1, 0x1f ;  /* 0x0c201f00020e7f89 */ /* 0x000ee200000e0000 */
[----:B------:R-:W-:-:S04]  /*5a80*/  FMNMX.FTZ R0, R164, R0, !PT ;  /* 0x00000000a4007209 */ /* 0x000fc80007810000 */
[----:B------:R-:W-:Y:S02]  /*5a90*/  FMNMX.FTZ R0, R165, R0, !PT ;  /* 0x00000000a5007209 */ /* 0x000fe40007810000 */
[----:B------:R-:W-:Y:S02]  /*5aa0*/  HMMA.16816.F32.BF16 R152, R4, R32, RZ ;  /* 0x000000200498723c */ /* 0x000fe400000418ff */
[----:B------:R-:W-:-:S05]  /*5ab0*/  FMNMX.FTZ R0, R166, R0, !PT ;  /* 0x00000000a6007209 */ /* 0x000fca0007810000 */
[----:B------:R-:W4:Y:S01]  /*5ac0*/  SHFL.BFLY PT, R8, R0, 0x2, 0x1f ;  /* 0x0c401f0000087f89 */ /* 0x000f2200000e0000 */
[----:B-1----:R-:W-:Y:S01]  /*5ad0*/  FFMA.FTZ R3, R43, c[0x0][0x2d0], -R12 ;  /* 0x0000b4002b037a23 */ /* 0x002fe2000001080c */
[C---:B------:R-:W-:Y:S01]  /*5ae0*/  HMMA.16816.F32.BF16 R148, R4.reuse, R28, RZ ;  /* 0x0000001c0494723c */ /* 0x040fe200000418ff */
[----:B--2---:R-:W-:Y:S01]  /*5af0*/  F2FP.BF16.PACK_AB R10, R235, R200 ;  /* 0x000000c8eb0a723e */ /* 0x004fe200000010ff */
[----:B------:R-:W-:Y:S01]  /*5b00*/  LDSM.16.MT88.4 R40, [R228+0x4080] ;  /* 0x00408000e428783b */ /* 0x000fe20000004200 */
[----:B------:R1:W-:Y:S05]  /*5b10*/  MUFU.EX2 R193, R3 ;  /* 0x0000000300c17308 */ /* 0x0003ea0000000800 */
[----:B------:R-:W-:Y:S01]  /*5b20*/  HMMA.16816.F32.BF16 R144, R4, R52, RZ ;  /* 0x000000340490723c */ /* 0x000fe200000418ff */
[----:B---3--:R-:W-:-:S04]  /*5b30*/  FMNMX.FTZ R135, R2, R14, !PT ;  /* 0x0000000e02877209 */ /* 0x008fc80007810000 */
[----:B------:R-:W-:-:S03]  /*5b40*/  FSETP.NEU.FTZ.AND P0, PT, R135, -INF , PT ;  /* 0xff8000008700780b */ /* 0x000fc60003f1d000 */
[----:B------:R-:W-:Y:S01]  /*5b50*/  HMMA.16816.F32.BF16 R140, R4, R76, RZ ;  /* 0x0000004c048c723c */ /* 0x000fe200000418ff */
[----:B-1----:R-:W-:-:S04]  /*5b60*/  FFMA.FTZ R3, R45, c[0x0][0x2d0], -R12 ;  /* 0x0000b4002d037a23 */ /* 0x002fc8000001080c */
[----:B------:R1:W2:Y:S03]  /*5b70*/  MUFU.EX2 R205, R3 ;  /* 0x0000000300cd7308 */ /* 0x0002a60000000800 */
[C---:B------:R-:W-:Y:S08]  /*5b80*/  HMMA.16816.F32.BF16 R128, R4.reuse, R112, RZ ;  /* 0x000000700480723c */ /* 0x040ff000000418ff */
[----:B------:R-:W-:Y:S01]  /*5b90*/  HMMA.16816.F32.BF16 R116, R4, R124, RZ ;  /* 0x0000007c0474723c */ /* 0x000fe200000418ff */
[----:B-1----:R-:W-:-:S07]  /*5ba0*/  FFMA.FTZ R3, R47, c[0x0][0x2d0], -R12 ;  /* 0x0000b4002f037a23 */ /* 0x002fce000001080c */
[C---:B------:R-:W-:Y:S01]  /*5bb0*/  HMMA.16816.F32.BF16 R108, R4.reuse, R38, RZ ;  /* 0x00000026046c723c */ /* 0x040fe200000418ff */
[----:B------:R-:W1:Y:S01]  /*5bc0*/  LDSM.16.MT88.4 R44, [R228+0x2880] ;  /* 0x00288000e42c783b */ /* 0x000e620000004200 */
[----:B--2---:R-:W-:Y:S01]  /*5bd0*/  F2FP.BF16.PACK_AB R9, R205, R193 ;  /* 0x000000c1cd09723e */ /* 0x004fe200000010ff */
[----:B------:R2:W-:Y:S05]  /*5be0*/  MUFU.EX2 R224, R3 ;  /* 0x0000000300e07308 */ /* 0x0005ea0000000800 */
[C---:B------:R-:W-:Y:S08]  /*5bf0*/  HMMA.16816.F32.BF16 R104, R4.reuse, R22, RZ ;  /* 0x000000160468723c */ /* 0x040ff000000418ff */
[----:B------:R-:W-:Y:S01]  /*5c00*/  HMMA.16816.F32.BF16 R100, R4, R34, RZ ;  /* 0x000000220464723c */ /* 0x000fe200000418ff */
[----:B--2---:R-:W-:-:S02]  /*5c10*/  FFMA.FTZ R3, R57, c[0x0][0x2d0], -R12 ;  /* 0x0000b40039037a23 */ /* 0x004fc4000001080c */
[----:B------:R-:W-:Y:S02]  /*5c20*/  LDSM.16.MT88.4 R56, [R225+0x4080] ;  /* 0x00408000e138783b */ /* 0x000fe40000004200 */
[----:B------:R4:W2:Y:S03]  /*5c30*/  MUFU.EX2 R237, R3 ;  /* 0x0000000300ed7308 */ /* 0x0008a60000000800 */
[C---:B------:R-:W-:Y:S08]  /*5c40*/  HMMA.16816.F32.BF16 R96, R4.reuse, R30, RZ ;  /* 0x0000001e0460723c */ /* 0x040ff000000418ff */
[----:B------:R-:W-:Y:S01]  /*5c50*/  HMMA.16816.F32.BF16 R92, R4, R54, RZ ;  /* 0x00000036045c723c */ /* 0x000fe200000418ff */
[----:B----4-:R-:W-:-:S07]  /*5c60*/  FMNMX.FTZ R3, R0, R8, !PT ;  /* 0x0000000800037209 */ /* 0x010fce0007810000 */
[----:B------:R-:W-:Y:S01]  /*5c70*/  HMMA.16816.F32.BF16 R88, R4, R78, RZ ;  /* 0x0000004e0458723c */ /* 0x000fe200000418ff */
[----:B------:R-:W-:Y:S01]  /*5c80*/  F2FP.BF16.PACK_AB R8, R192, R194 ;  /* 0x000000c2c008723e */ /* 0x000fe200000010ff */
[----:B------:R-:W-:Y:S01]  /*5c90*/  FMUL.FTZ R0, R135, c[0x0][0x2d0] ;  /* 0x0000b40087007a20 */ /* 0x000fe20000410000 */
[----:B--2---:R-:W-:-:S04]  /*5ca0*/  F2FP.BF16.PACK_AB R11, R237, R224 ;  /* 0x000000e0ed0b723e */ /* 0x004fc800000010ff */
[----:B------:R-:W-:Y:S01]  /*5cb0*/  FSEL R0, R0, RZ, P0 ;  /* 0x000000ff00007208 */ /* 0x000fe20000000000 */
[----:B------:R-:W-:Y:S04]  /*5cc0*/  HMMA.16816.F32.BF16 R84, R4, R114, RZ ;  /* 0x000000720454723c */ /* 0x000fe800000418ff */
[----:B------:R-:W-:-:S04]  /*5cd0*/  FFMA.FTZ R2, R120, c[0x0][0x2d0], -R0 ;  /* 0x0000b40078027a23 */ /* 0x000fc80000010800 */
[----:B------:R-:W-:Y:S01]  /*5ce0*/  HMMA.16816.F32.BF16 R80, R4, R126, RZ ;  /* 0x0000007e0450723c */ /* 0x000fe200000418ff */
[----:B------:R-:W2:Y:S01]  /*5cf0*/  SHFL.BFLY PT, R4, R3, 0x1, 0x1f ;  /* 0x0c201f0003047f89 */ /* 0x000ea200000e0000 */
[----:B------:R3:W-:Y:S06]  /*5d00*/  MUFU.EX2 R181, R2 ;  /* 0x0000000200b57308 */ /* 0x0007ec0000000800 */
[C---:B------:R-:W-:Y:S08]  /*5d10*/  HMMA.16816.F32.BF16 R188, R8.reuse, R64, R156 ;  /* 0x0000004008bc723c */ /* 0x040ff0000004189c */
[----:B-1----:R-:W-:Y:S01]  /*5d20*/  HMMA.16816.F32.BF16 R156, R8, R44, R152 ;  /* 0x0000002c089c723c */ /* 0x002fe20000041898 */
[----:B---3--:R-:W-:-:S04]  /*5d30*/  FFMA.FTZ R2, R63, c[0x0][0x2d0], -R0 ;  /* 0x0000b4003f027a23 */ /* 0x008fc80000010800 */
[----:B------:R1:W-:Y:S03]  /*5d40*/  MUFU.EX2 R14, R2 ;  /* 0x00000002000e7308 */ /* 0x0003e60000000800 */
[----:B------:R-:W-:Y:S01]  /*5d50*/  HMMA.16816.F32.BF16 R148, R8, R48, R148 ;  /* 0x000000300894723c */ /* 0x000fe20000041894 */
[----:B--2---:R-:W-:-:S04]  /*5d60*/  FMNMX.FTZ R3, R3, R4, !PT ;  /* 0x0000000403037209 */ /* 0x004fc80007810000 */
[----:B------:R-:W-:-:S03]  /*5d70*/  FSETP.NEU.FTZ.AND P0, PT, R3, -INF , PT ;  /* 0xff8000000300780b */ /* 0x000fc60003f1d000 */
[C---:B------:R-:W-:Y:S01]  /*5d80*/  HMMA.16816.F32.BF16 R4, R8.reuse, R40, R128 ;  /* 0x000000280804723c */ /* 0x040fe20000041880 */
[----:B------:R-:W-:Y:S01]  /*5d90*/  IMAD.MOV.U32 R187, RZ, RZ, R188 ;  /* 0x000000ffffbb7224 */ /* 0x000fe200078e00bc */
[----:B------:R-:W-:Y:S01]  /*5da0*/  MOV R186, R189 ;  /* 0x000000bd00ba7202 */ /* 0x000fe20000000f00 */
[----:B------:R-:W-:Y:S02]  /*5db0*/  IMAD.MOV.U32 R185, RZ, RZ, R190 ;  /* 0x000000ffffb97224 */ /* 0x000fe400078e00be */
[----:B------:R-:W-:Y:S02]  /*5dc0*/  IMAD.MOV.U32 R184, RZ, RZ, R191 ;  /* 0x000000ffffb87224 */ /* 0x000fe400078e00bf */
[----:B-1----:R-:W-:Y:S01]  /*5dd0*/  FFMA.FTZ R2, R121, c[0x0][0x2d0], -R0 ;  /* 0x0000b40079027a23 */ /* 0x002fe20000010800 */
[----:B------:R-:W-:Y:S01]  /*5de0*/  HMMA.16816.F32.BF16 R140, R8, R68, R140 ;  /* 0x00000044088c723c */ /* 0x000fe2000004188c */
[----:B------:R-:W-:Y:S01]  /*5df0*/  MOV R153, R157 ;  /* 0x0000009d00997202 */ /* 0x000fe20000000f00 */
[----:B------:R-:W-:Y:S01]  /*5e00*/  IMAD.MOV.U32 R152, RZ, RZ, R156 ;  /* 0x000000ffff987224 */ /* 0x000fe200078e009c */
[----:B------:R1:W-:Y:S01]  /*5e10*/  MUFU.EX2 R231, R2 ;  /* 0x0000000200e77308 */ /* 0x0003e20000000800 */
[----:B------:R-:W-:Y:S01]  /*5e20*/  IMAD.MOV.U32 R178, RZ, RZ, R158 ;  /* 0x000000ffffb27224 */ /* 0x000fe200078e009e */
[----:B------:R-:W-:-:S03]  /*5e30*/  MOV R179, R159 ;  /* 0x0000009f00b37202 */ /* 0x000fc60000000f00 */
[----:B------:R-:W-:Y:S01]  /*5e40*/  IMAD.MOV.U32 R204, RZ, RZ, R151 ;  /* 0x000000ffffcc7224 */ /* 0x000fe200078e0097 */
[----:B------:R-:W-:Y:S01]  /*5e50*/  MOV R242, R149 ;  /* 0x0000009500f27202 */ /* 0x000fe20000000f00 */
[----:B------:R-:W-:Y:S01]  /*5e60*/  IMAD.MOV.U32 R252, RZ, RZ, R150 ;  /* 0x000000fffffc7224 */ /* 0x000fe200078e0096 */
[----:B------:R-:W-:Y:S01]  /*5e70*/  HMMA.16816.F32.BF16 R160, R8, R72, R160 ;  /* 0x0000004808a0723c */ /* 0x000fe200000418a0 */
[----:B------:R-:W-:-:S04]  /*5e80*/  IMAD.MOV.U32 R155, RZ, RZ, R148 ;  /* 0x000000ffff9b7224 */ /* 0x000fc800078e0094 */
[----:B------:R-:W-:Y:S01]  /*5e90*/  IMAD.MOV.U32 R128, RZ, RZ, R4 ;  /* 0x000000ffff807224 */ /* 0x000fe200078e0004 */
[----:B------:R-:W-:Y:S01]  /*5ea0*/  MOV R129, R7 ;  /* 0x0000000700817202 */ /* 0x000fe20000000f00 */
[----:B------:R-:W-:Y:S01]  /*5eb0*/  FFMA.FTZ R4, R122, c[0x0][0x2d0], -R0 ;  /* 0x0000b4007a047a23 */ /* 0x000fe20000010800 */
[C---:B------:R-:W-:Y:S01]  /*5ec0*/  HMMA.16816.F32.BF16 R148, R8.reuse, R56, R144 ;  /* 0x000000380894723c */ /* 0x040fe20000041890 */
[----:B-1----:R-:W-:Y:S02]  /*5ed0*/  FMUL.FTZ R2, R3, c[0x0][0x2d0] ;  /* 0x0000b40003027a20 */ /* 0x002fe40000410000 */
[----:B------:R1:W2:Y:S01]  /*5ee0*/  MUFU.EX2 R236, R4 ;  /* 0x0000000400ec7308 */ /* 0x0002a20000000800 */
[----:B------:R-:W-:Y:S01]  /*5ef0*/  IMAD.MOV.U32 R131, RZ, RZ, R5 ;  /* 0x000000ffff837224 */ /* 0x000fe200078e0005 */
[----:B------:R-:W-:Y:S01]  /*5f00*/  MOV R199, R142 ;  /* 0x0000008e00c77202 */ /* 0x000fe20000000f00 */
[----:B------:R-:W-:Y:S01]  /*5f10*/  IMAD.MOV.U32 R198, RZ, RZ, R143 ;  /* 0x000000ffffc67224 */ /* 0x000fe200078e008f */
[----:B------:R-:W-:Y:S01]  /*5f20*/  FSEL R2, R2, RZ, P0 ;  /* 0x000000ff02027208 */ /* 0x000fe20000000000 */
[----:B------:R-:W-:Y:S01]  /*5f30*/  HMMA.16816.F32.BF16 R116, R8, R24, R116 ;  /* 0x000000180874723c */ /* 0x000fe20000041874 */
[----:B------:R-:W-:Y:S01]  /*5f40*/  MOV R196, R140 ;  /* 0x0000008c00c47202 */ /* 0x000fe20000000f00 */
[----:B------:R-:W-:-:S02]  /*5f50*/  IMAD.MOV.U32 R197, RZ, RZ, R141 ;  /* 0x000000ffffc57224 */ /* 0x000fc400078e008d */
[----:B------:R-:W-:-:S04]  /*5f60*/  IMAD.MOV.U32 R130, RZ, RZ, R6 ;  /* 0x000000ffff827224 */ /* 0x000fc800078e0006 */
[----:B------:R-:W-:Y:S01]  /*5f70*/  HMMA.16816.F32.BF16 R156, R8, R74, R108 ;  /* 0x0000004a089c723c */ /* 0x000fe2000004186c */
[----:B-1----:R-:W-:Y:S01]  /*5f80*/  FFMA.FTZ R4, R62, c[0x0][0x2d0], -R2 ;  /* 0x0000b4003e047a23 */ /* 0x002fe20000010802 */
[----:B--2---:R-:W-:-:S03]  /*5f90*/  F2FP.BF16.PACK_AB R6, R236, R231 ;  /* 0x000000e7ec06723e */ /* 0x004fc600000010ff */
[----:B------:R1:W-:Y:S03]  /*5fa0*/  MUFU.EX2 R143, R4 ;  /* 0x00000004008f7308 */ /* 0x0003e60000000800 */
[----:B------:R-:W-:Y:S01]  /*5fb0*/  HMMA.16816.F32.BF16 R248, R8, R66, R104 ;  /* 0x0000004208f8723c */ /* 0x000fe20000041868 */
[----:B------:R-:W-:Y:S01]  /*5fc0*/  IMAD.MOV.U32 R147, RZ, RZ, R149 ;  /* 0x000000ffff937224 */ /* 0x000fe200078e0095 */
[----:B------:R-:W-:Y:S01]  /*5fd0*/  MOV R146, R150 ;  /* 0x0000009600927202 */ /* 0x000fe20000000f00 */
[----:B------:R-:W-:Y:S02]  /*5fe0*/  IMAD.MOV.U32 R145, RZ, RZ, R151 ;  /* 0x000000ffff917224 */ /* 0x000fe400078e0097 */
[----:B------:R-:W-:-:S03]  /*5ff0*/  IMAD.MOV.U32 R144, RZ, RZ, R148 ;  /* 0x000000ffff907224 */ /* 0x000fc600078e0094 */
[----:B------:R-:W-:Y:S01]  /*6000*/  HMMA.16816.F32.BF16 R188, R8, R46, R100 ;  /* 0x0000002e08bc723c */ /* 0x000fe20000041864 */
[----:B-1----:R-:W-:-:S07]  /*6010*/  FFMA.FTZ R4, R61, c[0x0][0x2d0], -R2 ;  /* 0x0000b4003d047a23 */ /* 0x002fce0000010802 */
[C---:B------:R-:W-:Y:S01]  /*6020*/  HMMA.16816.F32.BF16 R244, R8.reuse, R50, R96 ;  /* 0x0000003208f4723c */ /* 0x040fe20000041860 */
[----:B------:R1:W2:Y:S07]  /*6030*/  MUFU.EX2 R142, R4 ;  /* 0x00000004008e7308 */ /* 0x0002ae0000000800 */
[C---:B------:R-:W-:Y:S08]  /*6040*/  HMMA.16816.F32.BF16 R220, R8.reuse, R58, R92 ;  /* 0x0000003a08dc723c */ /* 0x040ff0000004185c */
[----:B------:R-:W-:Y:S01]  /*6050*/  HMMA.16816.F32.BF16 R216, R8, R70, R88 ;  /* 0x0000004608d8723c */ /* 0x000fe20000041858 */
[----:B-1----:R-:W-:Y:S01]  /*6060*/  FFMA.FTZ R4, R16, c[0x0][0x2d0], -R2 ;  /* 0x0000b40010047a23 */ /* 0x002fe20000010802 */
[----:B--2---:R-:W-:-:S03]  /*6070*/  F2FP.BF16.PACK_AB R5, R142, R143 ;  /* 0x0000008f8e05723e */ /* 0x004fc600000010ff */
[----:B------:R1:W-:Y:S03]  /*6080*/  MUFU.EX2 R140, R4 ;  /* 0x00000004008c7308 */ /* 0x0003e60000000800 */
[C---:B------:R-:W-:Y:S08]  /*6090*/  HMMA.16816.F32.BF16 R212, R8.reuse, R42, R84 ;  /* 0x0000002a08d4723c */ /* 0x040ff00000041854 */
[----:B------:R-:W-:Y:S07]  /*60a0*/  HMMA.16816.F32.BF16 R208, R8, R26, R80 ;  /* 0x0000001a08d0723c */ /* 0x000fee0000041850 */
[----:B------:R-:W-:-:S02]  /*60b0*/  FFMA.FTZ R8, R123, c[0x0][0x2d0], -R0 ;  /* 0x0000b4007b087a23 */ /* 0x000fc40000010800 */
[----:B-1----:R-:W-:Y:S02]  /*60c0*/  FFMA.FTZ R4, R17, c[0x0][0x2d0], -R2 ;  /* 0x0000b40011047a23 */ /* 0x002fe40000010802 */
[----:B------:R1:W-:Y:S08]  /*60d0*/  MUFU.EX2 R154, R8 ;  /* 0x00000008009a7308 */ /* 0x0003f00000000800 */
[----:B------:R2:W3:Y:S01]  /*60e0*/  MUFU.EX2 R141, R4 ;  /* 0x00000004008d7308 */ /* 0x0004e20000000800 */
[----:B-1----:R-:W-:-:S07]  /*60f0*/  FFMA.FTZ R8, R132, c[0x0][0x2d0], -R0 ;  /* 0x0000b40084087a23 */ /* 0x002fce0000010800 */
[----:B------:R1:W4:Y:S01]  /*6100*/  MUFU.EX2 R201, R8 ;  /* 0x0000000800c97308 */ /* 0x0003220000000800 */
[----:B--2---:R-:W-:Y:S02]  /*6110*/  F2FP.BF16.PACK_AB R4, R14, R181 ;  /* 0x000000b50e04723e */ /* 0x004fe400000010ff */
[----:B---3--:R-:W-:-:S07]  /*6120*/  F2FP.BF16.PACK_AB R7, R141, R140 ;  /* 0x0000008c8d07723e */ /* 0x008fce00000010ff */
[----:B------:R-:W-:Y:S01]  /*6130*/  HMMA.16816.F32.BF16 R108, R4, R36, RZ ;  /* 0x00000024046c723c */ /* 0x000fe200000418ff */
[----:B-1----:R-:W-:-:S04]  /*6140*/  FFMA.FTZ R8, R134, c[0x0][0x2d0], -R0 ;  /* 0x0000b40086087a23 */ /* 0x002fc80000010800 */
[----:B------:R1:W-:Y:S03]  /*6150*/  MUFU.EX2 R233, R8 ;  /* 0x0000000800e97308 */ /* 0x0003e60000000800 */
[C---:B------:R-:W-:Y:S08]  /*6160*/  HMMA.16816.F32.BF16 R100, R4.reuse, R20, RZ ;  /* 0x000000140464723c */ /* 0x040ff000000418ff */
[----:B------:R-:W-:Y:S01]  /*6170*/  HMMA.16816.F32.BF16 R80, R4, R28, RZ ;  /* 0x0000001c0450723c */ /* 0x000fe200000418ff */
[----:B-1----:R-:W-:-:S07]  /*6180*/  FFMA.FTZ R8, R133, c[0x0][0x2d0], -R0 ;  /* 0x0000b40085087a23 */ /* 0x002fce0000010800 */
[C---:B------:R-:W-:Y:S01]  /*6190*/  HMMA.16816.F32.BF16 R84, R4.reuse, R30, RZ ;  /* 0x0000001e0454723c */ /* 0x040fe200000418ff */
[----:B------:R1:W2:Y:S07]  /*61a0*/  MUFU.EX2 R120, R8 ;  /* 0x0000000800787308 */ /* 0x0002ae0000000800 */
        /* <DEDUP_REMOVED lines=8> */
[----:B------:R1:W3:Y:S07]  /*6230*/  MUFU.EX2 R138, R8 ;  /* 0x00000008008a7308 */ /* 0x0002ee0000000800 */
[C---:B------:R-:W-:Y:S08]  /*6240*/  HMMA.16816.F32.BF16 R20, R4.reuse, R76, RZ ;  /* 0x0000004c0414723c */ /* 0x040ff000000418ff */
[----:B------:R-:W-:Y:S01]  /*6250*/  HMMA.16816.F32.BF16 R36, R4, R78, RZ ;  /* 0x0000004e0424723c */ /* 0x000fe200000418ff */
[----:B------:R-:W-:Y:S01]  /*6260*/  LDSM.16.MT88.4 R76, [R225+0x4880] ;  /* 0x00488000e14c783b */ /* 0x000fe20000004200 */
[----:B-1----:R-:W-:-:S04]  /*6270*/  FFMA.FTZ R8, R60, c[0x0][0x2d0], -R2 ;  /* 0x0000b4003c087a23 */ /* 0x002fc80000010802 */
[----:B------:R1:W-:Y:S02]  /*6280*/  MUFU.EX2 R134, R8 ;  /* 0x0000000800867308 */ /* 0x0003e40000000800 */
[C---:B------:R-:W-:Y:S08]  /*6290*/  HMMA.16816.F32.BF16 R60, R4.reuse, R54, RZ ;  /* 0x00000036043c723c */ /* 0x040ff000000418ff */
[----:B------:R-:W-:Y:S01]  /*62a0*/  HMMA.16816.F32.BF16 R32, R4, R114, RZ ;  /* 0x000000720420723c */ /* 0x000fe200000418ff */
[----:B-1----:R-:W-:-:S07]  /*62b0*/  FFMA.FTZ R8, R15, c[0x0][0x2d0], -R2 ;  /* 0x0000b4000f087a23 */ /* 0x002fce0000010802 */
[C---:B------:R-:W-:Y:S01]  /*62c0*/  HMMA.16816.F32.BF16 R16, R4.reuse, R124, RZ ;  /* 0x0000007c0410723c */ /* 0x040fe200000418ff */
[----:B------:R-:W-:Y:S01]  /*62d0*/  MOV R115, R193 ;  /* 0x000000c100737202 */ /* 0x000fe20000000f00 */
[----:B------:R-:W-:Y:S01]  /*62e0*/  IMAD.MOV.U32 R15, RZ, RZ, R200 ;  /* 0x000000ffff0f7224 */ /* 0x000fe200078e00c8 */
[----:B------:R1:W1:Y:S04]  /*62f0*/  MUFU.EX2 R132, R8 ;  /* 0x0000000800847308 */ /* 0x0002680000000800 */
[----:B------:R-:W-:Y:S01]  /*6300*/  IMAD.MOV.U32 R124, RZ, RZ, R202 ;  /* 0x000000ffff7c7224 */ /* 0x000fe200078e00ca */
[C---:B------:R-:W-:Y:S08]  /*6310*/  HMMA.16816.F32.BF16 R52, R4.reuse, R126, RZ ;  /* 0x0000007e0434723c */ /* 0x040ff000000418ff */
[----:B-1----:R-:W-:Y:S07]  /*6320*/  HMMA.16816.F32.BF16 R8, R4, R112, RZ ;  /* 0x000000700408723c */ /* 0x002fee00000418ff */
[----:B----4-:R-:W-:Y:S01]  /*6330*/  F2FP.BF16.PACK_AB R4, R201, R154 ;  /* 0x0000009ac904723e */ /* 0x010fe200000010ff */
[----:B------:R-:W-:Y:S01]  /*6340*/  IMAD.MOV.U32 R113, RZ, RZ, R194 ;  /* 0x000000ffff717224 */ /* 0x000fe200078e00c2 */
[----:B--2---:R-:W-:-:S02]  /*6350*/  F2FP.BF16.PACK_AB R6, R120, R233 ;  /* 0x000000e97806723e */ /* 0x004fc400000010ff */
[----:B---3--:R-:W-:Y:S02]  /*6360*/  F2FP.BF16.PACK_AB R5, R138, R133 ;  /* 0x000000858a05723e */ /* 0x008fe400000010ff */
[----:B------:R-:W-:-:S07]  /*6370*/  F2FP.BF16.PACK_AB R7, R132, R134 ;  /* 0x000000868407723e */ /* 0x000fce00000010ff */
[C---:B------:R-:W-:Y:S01]  /*6380*/  HMMA.16816.F32.BF16 R148, R4.reuse, R72, R108 ;  /* 0x000000480494723c */ /* 0x040fe2000004186c */
[----:B------:R-:W-:Y:S06]  /*6390*/  LDSM.16.MT88.4 R108, [R228+0x4880] ;  /* 0x00488000e46c783b */ /* 0x000fec0000004200 */
[----:B------:R-:W-:Y:S01]  /*63a0*/  IMAD.MOV.U32 R72, RZ, RZ, R120 ;  /* 0x000000ffff487224 */ /* 0x000fe200078e0078 */
[----:B------:R-:W-:Y:S01]  /*63b0*/  HMMA.16816.F32.BF16 R104, R4, R74, R104 ;  /* 0x0000004a0468723c */ /* 0x000fe20000041868 */
[----:B------:R-:W-:-:S06]  /*63c0*/  IMAD.MOV.U32 R73, RZ, RZ, R203 ;  /* 0x000000ffff497224 */ /* 0x000fcc00078e00cb */
[----:B------:R-:W-:Y:S01]  /*63d0*/  MOV R74, R252 ;  /* 0x000000fc004a7202 */ /* 0x000fe20000000f00 */
[C---:B------:R-:W-:Y:S07]  /*63e0*/  HMMA.16816.F32.BF16 R120, R4.reuse, R64, R100 ;  /* 0x000000400478723c */ /* 0x040fee0000041864 */
[----:B------:R-:W-:Y:S01]  /*63f0*/  IMAD.MOV.U32 R64, RZ, RZ, R192 ;  /* 0x000000ffff407224 */ /* 0x000fe200078e00c0 */
[----:B------:R-:W-:Y:S01]  /*6400*/  MOV R65, R154 ;  /* 0x0000009a00417202 */ /* 0x000fe20000000f00 */
[----:B------:R-:W-:Y:S01]  /*6410*/  HMMA.16816.F32.BF16 R192, R4, R48, R80 ;  /* 0x0000003004c0723c */ /* 0x000fe20000041850 */
[----:B------:R-:W-:Y:S01]  /*6420*/  IMAD.MOV.U32 R101, RZ, RZ, R131 ;  /* 0x000000ffff657224 */ /* 0x000fe200078e0083 */
[----:B------:R-:W-:Y:S01]  /*6430*/  MOV R102, R130 ;  /* 0x0000008200667202 */ /* 0x000fe20000000f00 */
[----:B------:R-:W-:-:S02]  /*6440*/  IMAD.MOV.U32 R103, RZ, RZ, R129 ;  /* 0x000000ffff677224 */ /* 0x000fc400078e0081 */
[----:B------:R-:W-:Y:S02]  /*6450*/  IMAD.MOV.U32 R100, RZ, RZ, R128 ;  /* 0x000000ffff647224 */ /* 0x000fe400078e0080 */
[----:B------:R-:W-:Y:S01]  /*6460*/  MOV R82, R201 ;  /* 0x000000c900527202 */ /* 0x000fe20000000f00 */
[----:B------:R-:W-:Y:S01]  /*6470*/  HMMA.16816.F32.BF16 R88, R4, R44, R88 ;  /* 0x0000002c0458723c */ /* 0x000fe20000041858 */
[----:B------:R-:W-:Y:S01]  /*6480*/  MOV R83, R205 ;  /* 0x000000cd00537202 */ /* 0x000fe20000000f00 */
[----:B------:R-:W-:Y:S01]  /*6490*/  IMAD.MOV.U32 R81, RZ, RZ, R198 ;  /* 0x000000ffff517224 */ /* 0x000fe200078e00c6 */
[----:B------:R-:W-:-:S05]  /*64a0*/  MOV R80, R199 ;  /* 0x000000c700507202 */ /* 0x000fca0000000f00 */
[C---:B------:R-:W-:Y:S07]  /*64b0*/  HMMA.16816.F32.BF16 R200, R4.reuse, R40, R8 ;  /* 0x0000002804c8723c */ /* 0x040fee0000041808 */
[----:B------:R-:W-:Y:S01]  /*64c0*/  FFMA.FTZ R8, R175, c[0x0][0x2d0], -R13 ;  /* 0x0000b400af087a23 */ /* 0x000fe2000001080d */
[----:B------:R-:W-:Y:S01]  /*64d0*/  HMMA.16816.F32.BF16 R28, R4, R56, R28 ;  /* 0x00000038041c723c */ /* 0x000fe2000004181c */
[----:B------:R-:W-:Y:S01]  /*64e0*/  IMAD.MOV.U32 R175, RZ, RZ, R204 ;  /* 0x000000ffffaf7224 */ /* 0x000fe200078e00cc */
[----:B------:R-:W-:Y:S01]  /*64f0*/  MOV R41, R145 ;  /* 0x0000009100297202 */ /* 0x000fe20000000f00 */
[----:B------:R1:W-:Y:S01]  /*6500*/  MUFU.EX2 R126, R8 ;  /* 0x00000008007e7308 */ /* 0x0003e20000000800 */
[----:B------:R-:W-:-:S03]  /*6510*/  IMAD.MOV.U32 R40, RZ, RZ, R146 ;  /* 0x000000ffff287224 */ /* 0x000fc600078e0092 */
[----:B------:R-:W-:Y:S01]  /*6520*/  IMAD.MOV.U32 R57, RZ, RZ, R197 ;  /* 0x000000ffff397224 */ /* 0x000fe200078e00c5 */
[----:B------:R-:W-:Y:S01]  /*6530*/  HMMA.16816.F32.BF16 R204, R4, R24, R16 ;  /* 0x0000001804cc723c */ /* 0x000fe20000041810 */
[----:B------:R-:W-:-:S07]  /*6540*/  MOV R56, R196 ;  /* 0x000000c400387202 */ /* 0x000fce0000000f00 */
[----:B------:R-:W-:Y:S01]  /*6550*/  HMMA.16816.F32.BF16 R16, R4, R66, R96 ;  /* 0x000000420410723c */ /* 0x000fe20000041860 */
[----:B-1----:R-:W-:-:S04]  /*6560*/  FFMA.FTZ R8, R171, c[0x0][0x2d0], -R13 ;  /* 0x0000b400ab087a23 */ /* 0x002fc8000001080d */
[----:B------:R1:W2:Y:S02]  /*6570*/  MUFU.EX2 R125, R8 ;  /* 0x00000008007d7308 */ /* 0x0002a40000000800 */
[----:B------:R-:W-:Y:S01]  /*6580*/  IMAD.MOV.U32 R98, RZ, RZ, R155 ;  /* 0x000000ffff627224 */ /* 0x000fe200078e009b */
[C---:B------:R-:W-:Y:S01]  /*6590*/  HMMA.16816.F32.BF16 R44, R4.reuse, R46, R92 ;  /* 0x0000002e042c723c */ /* 0x040fe2000004185c */
[----:B------:R-:W-:Y:S01]  /*65a0*/  IMAD.MOV.U32 R97, RZ, RZ, R153 ;  /* 0x000000ffff617224 */ /* 0x000fe200078e0099 */
[----:B------:R-:W-:Y:S01]  /*65b0*/  LDSM.16.MT88.4 R92, [R226+0x4880] ;  /* 0x00488000e25c783b */ /* 0x000fe20000004200 */
[----:B------:R-:W-:Y:S02]  /*65c0*/  IMAD.MOV.U32 R99, RZ, RZ, R242 ;  /* 0x000000ffff637224 */ /* 0x000fe400078e00f2 */
[----:B------:R-:W-:Y:S02]  /*65d0*/  IMAD.MOV.U32 R96, RZ, RZ, R74 ;  /* 0x000000ffff607224 */ /* 0x000fe400078e004a */
[----:B------:R-:W-:Y:S01]  /*65e0*/  IMAD.MOV.U32 R66, RZ, RZ, R98 ;  /* 0x000000ffff427224 */ /* 0x000fe200078e0062 */
[C---:B------:R-:W-:Y:S01]  /*65f0*/  HMMA.16816.F32.BF16 R196, R4.reuse, R68, R20 ;  /* 0x0000004404c4723c */ /* 0x040fe20000041814 */
[----:B------:R-:W-:Y:S01]  /*6600*/  MOV R67, R99 ;  /* 0x0000006300437202 */ /* 0x000fe20000000f00 */
[----:B------:R-:W-:Y:S01]  /*6610*/  IMAD.MOV.U32 R99, RZ, RZ, R41 ;  /* 0x000000ffff637224 */ /* 0x000fe200078e0029 */
[----:B------:R-:W-:Y:S01]  /*6620*/  MOV R98, R40 ;  /* 0x0000002800627202 */ /* 0x000fe20000000f00 */
[----:B------:R-:W-:Y:S01]  /*6630*/  IMAD.MOV.U32 R74, RZ, RZ, R56 ;  /* 0x000000ffff4a7224 */ /* 0x000fe200078e0038 */
[----:B------:R-:W-:Y:S01]  /*6640*/  MOV R56, R82 ;  /* 0x0000005200387202 */ /* 0x000fe20000000f00 */
[----:B-1----:R-:W-:Y:S01]  /*6650*/  FFMA.FTZ R8, R176, c[0x0][0x2d0], -R13 ;  /* 0x0000b400b0087a23 */ /* 0x002fe2000001080d */
[----:B--2---:R-:W-:Y:S01]  /*6660*/  F2FP.BF16.PACK_AB R128, R125, R126 ;  /* 0x0000007e7d80723e */ /* 0x004fe200000010ff */
[----:B------:R-:W-:Y:S01]  /*6670*/  IMAD.MOV.U32 R176, RZ, RZ, R152 ;  /* 0x000000ffffb07224 */ /* 0x000fe200078e0098 */
[----:B------:R-:W-:Y:S01]  /*6680*/  HMMA.16816.F32.BF16 R48, R4, R50, R84 ;  /* 0x000000320430723c */ /* 0x000fe20000041854 */
[----:B------:R1:W-:Y:S01]  /*6690*/  MUFU.EX2 R114, R8 ;  /* 0x0000000800727308 */ /* 0x0003e20000000800 */
[----:B------:R-:W2:Y:S01]  /*66a0*/  LDSM.16.MT88.4 R152, [R225+0x3080] ;  /* 0x00308000e198783b */ /* 0x000ea20000004200 */
[----:B------:R-:W-:Y:S01]  /*66b0*/  IMAD.MOV.U32 R41, RZ, RZ, R81 ;  /* 0x000000ffff297224 */ /* 0x000fe200078e0051 */
[----:B------:R-:W-:Y:S01]  /*66c0*/  MOV R81, R115 ;  /* 0x0000007300517202 */ /* 0x000fe20000000f00 */
[----:B------:R-:W-:-:S02]  /*66d0*/  IMAD.MOV.U32 R69, RZ, RZ, R147 ;  /* 0x000000ffff457224 */ /* 0x000fc400078e0093 */
[----:B------:R-:W-:Y:S01]  /*66e0*/  MOV R84, R187 ;  /* 0x000000bb00547202 */ /* 0x000fe20000000f00 */
[----:B------:R-:W-:Y:S01]  /*66f0*/  IMAD.MOV.U32 R85, RZ, RZ, R186 ;  /* 0x000000ffff557224 */ /* 0x000fe200078e00ba */
[----:B------:R-:W-:Y:S01]  /*6700*/  MOV R87, R184 ;  /* 0x000000b800577202 */ /* 0x000fe20000000f00 */
[----:B------:R-:W-:Y:S01]  /*6710*/  IMAD.MOV.U32 R86, RZ, RZ, R185 ;  /* 0x000000ffff567224 */ /* 0x000fe200078e00b9 */
[----:B------:R-:W-:Y:S01]  /*6720*/  HMMA.16816.F32.BF16 R20, R4, R58, R60 ;  /* 0x0000003a0414723c */ /* 0x000fe2000004183c */
[----:B------:R-:W-:Y:S01]  /*6730*/  LDSM.16.MT88.4 R184, [R228+0x3080] ;  /* 0x00308000e4b8783b */ /* 0x000fe20000004200 */
[----:B------:R-:W-:Y:S02]  /*6740*/  IMAD.MOV.U32 R68, RZ, RZ, R144 ;  /* 0x000000ffff447224 */ /* 0x000fe400078e0090 */
[----:B------:R-:W-:Y:S01]  /*6750*/  IMAD.MOV.U32 R40, RZ, RZ, R80 ;  /* 0x000000ffff287224 */ /* 0x000fe200078e0050 */
[----:B------:R-:W-:Y:S01]  /*6760*/  LDSM.16.MT88.4 R60, [R227+0x3080] ;  /* 0x00308000e33c783b */ /* 0x000fe20000004200 */
[----:B-1----:R-:W-:-:S02]  /*6770*/  FFMA.FTZ R8, R177, c[0x0][0x2d0], -R13 ;  /* 0x0000b400b1087a23 */ /* 0x002fc4000001080d */
[C---:B------:R-:W-:Y:S01]  /*6780*/  HMMA.16816.F32.BF16 R36, R4.reuse, R70, R36 ;  /* 0x000000460424723c */ /* 0x040fe20000041824 */
[----:B------:R-:W-:Y:S01]  /*6790*/  IMAD.MOV.U32 R177, RZ, RZ, R97 ;  /* 0x000000ffffb17224 */ /* 0x000fe200078e0061 */
[----:B------:R1:W3:Y:S01]  /*67a0*/  MUFU.EX2 R75, R8 ;  /* 0x00000008004b7308 */ /* 0x0002e20000000800 */
[----:B------:R-:W-:Y:S01]  /*67b0*/  IMAD.MOV.U32 R97, RZ, RZ, R175 ;  /* 0x000000ffff617224 */ /* 0x000fe200078e00af */
[----:B------:R-:W-:Y:S01]  /*67c0*/  MOV R175, R57 ;  /* 0x0000003900af7202 */ /* 0x000fe20000000f00 */
[----:B------:R-:W-:Y:S02]  /*67d0*/  IMAD.MOV.U32 R57, RZ, RZ, R83 ;  /* 0x000000ffff397224 */ /* 0x000fe400078e0053 */
[----:B------:R-:W-:Y:S01]  /*67e0*/  IMAD.MOV.U32 R80, RZ, RZ, R64 ;  /* 0x000000ffff507224 */ /* 0x000fe200078e0040 */
[----:B------:R-:W-:Y:S01]  /*67f0*/  HMMA.16816.F32.BF16 R32, R4, R42, R32 ;  /* 0x0000002a0420723c */ /* 0x000fe20000041820 */
[----:B------:R-:W-:Y:S02]  /*6800*/  IMAD.MOV.U32 R83, RZ, RZ, R237 ;  /* 0x000000ffff537224 */ /* 0x000fe400078e00ed */
[----:B------:R-:W-:-:S05]  /*6810*/  IMAD.MOV.U32 R82, RZ, RZ, R113 ;  /* 0x000000ffff527224 */ /* 0x000fca00078e0071 */
[----:B------:R-:W-:Y:S01]  /*6820*/  HMMA.16816.F32.BF16 R24, R4, R26, R52 ;  /* 0x0000001a0418723c */ /* 0x000fe20000041834 */
[----:B-1----:R-:W-:Y:S01]  /*6830*/  FFMA.FTZ R8, R167, c[0x0][0x2d0], -R12 ;  /* 0x0000b400a7087a23 */ /* 0x002fe2000001080c */
[----:B---3--:R-:W-:Y:S01]  /*6840*/  F2FP.BF16.PACK_AB R130, R75, R114 ;  /* 0x000000724b82723e */ /* 0x008fe200000010ff */
[----:B------:R-:W-:Y:S01]  /*6850*/  IMAD.MOV.U32 R70, RZ, RZ, R98 ;  /* 0x000000ffff467224 */ /* 0x000fe200078e0062 */
[----:B------:R-:W-:Y:S01]  /*6860*/  MOV R115, R236 ;  /* 0x000000ec00737202 */ /* 0x000fe20000000f00 */
[----:B------:R1:W-:Y:S01]  /*6870*/  MUFU.EX2 R127, R8 ;  /* 0x00000008007f7308 */ /* 0x0003e20000000800 */
[----:B------:R-:W-:Y:S01]  /*6880*/  IMAD.MOV.U32 R71, RZ, RZ, R99 ;  /* 0x000000ffff477224 */ /* 0x000fe200078e0063 */
[----:B------:R3:W5:Y:S01]  /*6890*/  LDL.LU R237, [R1+0x6c] ;  /* 0x00006c0001ed7983 */ /* 0x0007620000300800 */
[----:B-1----:R-:W-:Y:S02]  /*68a0*/  FFMA.FTZ R8, R168, c[0x0][0x2d0], -R12 ;  /* 0x0000b400a8087a23 */ /* 0x002fe4000001080c */
[----:B------:R-:W-:Y:S01]  /*68b0*/  FFMA.FTZ R4, R172, c[0x0][0x2d0], -R0 ;  /* 0x0000b400ac047a23 */ /* 0x000fe20000010800 */
[----:B------:R-:W-:-:S02]  /*68c0*/  MOV R99, R80 ;  /* 0x0000005000637202 */ /* 0x000fc40000000f00 */
[----:B------:R1:W4:Y:S01]  /*68d0*/  MUFU.EX2 R112, R8 ;  /* 0x0000000800707308 */ /* 0x0003220000000800 */
[----:B------:R-:W-:Y:S02]  /*68e0*/  IMAD.MOV.U32 R98, RZ, RZ, R57 ;  /* 0x000000ffff627224 */ /* 0x000fe400078e0039 */
[----:B------:R-:W-:Y:S01]  /*68f0*/  IMAD.MOV.U32 R64, RZ, RZ, R235 ;  /* 0x000000ffff407224 */ /* 0x000fe200078e00eb */
[----:B------:R-:W-:Y:S01]  /*6900*/  MOV R55, R97 ;  /* 0x0000006100377202 */ /* 0x000fe20000000f00 */
[----:B------:R-:W-:Y:S01]  /*6910*/  IMAD.MOV.U32 R53, RZ, RZ, R67 ;  /* 0x000000ffff357224 */ /* 0x000fe200078e0043 */
[----:B------:R-:W-:Y:S01]  /*6920*/  MOV R52, R66 ;  /* 0x0000004200347202 */ /* 0x000fe20000000f00 */
[----:B------:R-:W-:Y:S01]  /*6930*/  IMAD.MOV.U32 R54, RZ, RZ, R96 ;  /* 0x000000ffff367224 */ /* 0x000fe200078e0060 */
[----:B------:R3:W5:Y:S01]  /*6940*/  LDL.LU R236, [R1+0x68] ;  /* 0x0000680001ec7983 */ /* 0x0007620000300800 */
[----:B-1----:R-:W-:Y:S01]  /*6950*/  FFMA.FTZ R8, R170, c[0x0][0x2d0], -R12 ;  /* 0x0000b400aa087a23 */ /* 0x002fe2000001080c */
[----:B----4-:R-:W-:Y:S01]  /*6960*/  F2FP.BF16.PACK_AB R129, R112, R127 ;  /* 0x0000007f7081723e */ /* 0x010fe200000010ff */
[----:B------:R-:W-:Y:S01]  /*6970*/  MUFU.EX2 R43, R4 ;  /* 0x00000004002b7308 */ /* 0x000fe20000000800 */
[----:B------:R-:W-:-:S02]  /*6980*/  MOV R57, R83 ;  /* 0x0000005300397202 */ /* 0x000fc40000000f00 */
[----:B------:R-:W-:Y:S01]  /*6990*/  MOV R80, R232 ;  /* 0x000000e800507202 */ /* 0x000fe20000000f00 */
[----:B------:R-:W-:Y:S01]  /*69a0*/  IMAD.MOV.U32 R97, RZ, RZ, R56 ;  /* 0x000000ffff617224 */ /* 0x000fe200078e0038 */
[----:B------:R3:W5:Y:S03]  /*69b0*/  LDL.LU R235, [R1+0x64] ;  /* 0x0000640001eb7983 */ /* 0x0007660000300800 */
[----:B------:R1:W-:Y:S02]  /*69c0*/  MUFU.EX2 R252, R8 ;  /* 0x0000000800fc7308 */ /* 0x0003e40000000800 */
[----:B-1----:R-:W-:Y:S02]  /*69d0*/  FFMA.FTZ R8, R169, c[0x0][0x2d0], -R12 ;  /* 0x0000b400a9087a23 */ /* 0x002fe4000001080c */
[----:B------:R-:W1:Y:S04]  /*69e0*/  LDSM.16.MT88.4 R168, [R226+0x3080] ;  /* 0x00308000e2a8783b */ /* 0x000e680000004200 */
[----:B------:R4:W2:Y:S01]  /*69f0*/  MUFU.EX2 R242, R8 ;  /* 0x0000000800f27308 */ /* 0x0008a20000000800 */
[----:B------:R-:W-:Y:S01]  /*6a00*/  FFMA.FTZ R4, R173, c[0x0][0x2d0], -R0 ;  /* 0x0000b400ad047a23 */ /* 0x000fe20000010800 */
[----:B----4-:R-:W4:Y:S01]  /*6a10*/  LDSM.16.MT88.4 R8, [R227+0x4880] ;  /* 0x00488000e308783b */ /* 0x010f220000004200 */
[----:B--2---:R-:W-:-:S05]  /*6a20*/  F2FP.BF16.PACK_AB R131, R242, R252 ;  /* 0x000000fcf283723e */ /* 0x004fca00000010ff */
[----:B------:R2:W1:Y:S02]  /*6a30*/  MUFU.EX2 R42, R4 ;  /* 0x00000004002a7308 */ /* 0x0004640000000800 */
[----:B------:R-:W-:Y:S01]  /*6a40*/  HMMA.16816.F32.BF16 R144, R128, R152, R160 ;  /* 0x000000988090723c */ /* 0x000fe200000418a0 */
[----:B--2---:R-:W-:-:S07]  /*6a50*/  FFMA.FTZ R4, R174, c[0x0][0x2d0], -R0 ;  /* 0x0000b400ae047a23 */ /* 0x004fce0000010800 */
[----:B-1----:R-:W-:Y:S01]  /*6a60*/  HMMA.16816.F32.BF16 R160, R128, R168, R84 ;  /* 0x000000a880a0723c */ /* 0x002fe20000041854 */
[----:B------:R-:W-:-:S06]  /*6a70*/  FFMA.FTZ R0, R180, c[0x0][0x2d0], -R0 ;  /* 0x0000b400b4007a23 */ /* 0x000fcc0000010800 */
[----:B------:R-:W-:Y:S01]  /*6a80*/  MOV R84, R74 ;  /* 0x0000004a00547202 */ /* 0x000fe20000000f00 */
[----:B------:R-:W-:Y:S02]  /*6a90*/  IMAD.MOV.U32 R86, RZ, RZ, R40 ;  /* 0x000000ffff567224 */ /* 0x000fe400078e0028 */
[----:B------:R-:W-:Y:S02]  /*6aa0*/  IMAD.MOV.U32 R74, RZ, RZ, R81 ;  /* 0x000000ffff4a7224 */ /* 0x000fe400078e0051 */
[----:B------:R-:W-:-:S03]  /*6ab0*/  IMAD.MOV.U32 R40, RZ, RZ, R233 ;  /* 0x000000ffff287224 */ /* 0x000fc600078e00e9 */
[----:B------:R-:W-:Y:S02]  /*6ac0*/  MOV R12, R74 ;  /* 0x0000004a000c7202 */ /* 0x000fe40000000f00 */
[----:B------:R-:W-:Y:S02]  /*6ad0*/  MOV R74, R40 ;  /* 0x00000028004a7202 */ /* 0x000fe40000000f00 */
[----:B------:R1:W-:Y:S01]  /*6ae0*/  MUFU.EX2 R40, R0 ;  /* 0x0000000000287308 */ /* 0x0003e20000000800 */
[----:B------:R-:W-:Y:S01]  /*6af0*/  IMAD.MOV.U32 R85, RZ, RZ, R175 ;  /* 0x000000ffff557224 */ /* 0x000fe200078e00af */
[----:B------:R-:W-:Y:S01]  /*6b00*/  MOV R83, R229 ;  /* 0x000000e500537202 */ /* 0x000fe20000000f00 */
[----:B------:R-:W-:Y:S02]  /*6b10*/  IMAD.MOV.U32 R175, RZ, RZ, R82 ;  /* 0x000000ffffaf7224 */ /* 0x000fe400078e0052 */
[----:B------:R-:W-:Y:S02]  /*6b20*/  IMAD.MOV.U32 R81, RZ, RZ, R231 ;  /* 0x000000ffff517224 */ /* 0x000fe400078e00e7 */
[----:B------:R-:W-:Y:S01]  /*6b30*/  IMAD.MOV.U32 R82, RZ, RZ, R230 ;  /* 0x000000ffff527224 */ /* 0x000fe200078e00e6 */
[----:B------:R-:W-:Y:S01]  /*6b40*/  MOV R87, R41 ;  /* 0x0000002900577202 */ /* 0x000fe20000000f00 */
[----:B-1----:R-:W-:-:S04]  /*6b50*/  FFMA.FTZ R0, R139, c[0x0][0x2d0], -R2 ;  /* 0x0000b4008b007a23 */ /* 0x002fc80000010802 */
[----:B------:R1:W-:Y:S01]  /*6b60*/  MUFU.EX2 R5, R0 ;  /* 0x0000000000057308 */ /* 0x0003e20000000800 */
[----:B------:R-:W-:Y:S01]  /*6b70*/  IMAD.MOV.U32 R113, RZ, RZ, R234 ;  /* 0x000000ffff717224 */ /* 0x000fe200078e00ea */
[----:B------:R-:W-:Y:S01]  /*6b80*/  MOV R7, R81 ;  /* 0x0000005100077202 */ /* 0x000fe20000000f00 */
[----:B------:R-:W-:Y:S01]  /*6b90*/  IMAD.MOV.U32 R56, RZ, RZ, R64 ;  /* 0x000000ffff387224 */ /* 0x000fe200078e0040 */
[----:B------:R-:W-:Y:S01]  /*6ba0*/  MOV R59, R83 ;  /* 0x00000053003b7202 */ /* 0x000fe20000000f00 */
[----:B------:R-:W-:Y:S02]  /*6bb0*/  IMAD.MOV.U32 R64, RZ, RZ, R224 ;  /* 0x000000ffff407224 */ /* 0x000fe400078e00e0 */
[----:B------:R-:W-:Y:S01]  /*6bc0*/  IMAD.MOV.U32 R6, RZ, RZ, R80 ;  /* 0x000000ffff067224 */ /* 0x000fe200078e0050 */
[----:B------:R-:W2:Y:S01]  /*6bd0*/  MUFU.EX2 R41, R4 ;  /* 0x0000000400297308 */ /* 0x000ea20000000800 */
[----:B------:R-:W-:Y:S02]  /*6be0*/  IMAD.MOV.U32 R58, RZ, RZ, R82 ;  /* 0x000000ffff3a7224 */ /* 0x000fe400078e0052 */
[----:B------:R-:W-:-:S02]  /*6bf0*/  IMAD.MOV.U32 R13, RZ, RZ, R97 ;  /* 0x000000ffff0d7224 */ /* 0x000fc400078e0061 */
[----:B-1----:R-:W-:Y:S01]  /*6c00*/  FFMA.FTZ R0, R164, c[0x0][0x2d0], -R2 ;  /* 0x0000b400a4007a23 */ /* 0x002fe20000010802 */
[C---:B------:R-:W-:Y:S01]  /*6c10*/  HMMA.16816.F32.BF16 R80, R128.reuse, R78, R220 ;  /* 0x0000004e8050723c */ /* 0x040fe200000418dc */
[----:B------:R-:W-:Y:S01]  /*6c20*/  IMAD.MOV.U32 R180, RZ, RZ, R175 ;  /* 0x000000ffffb47224 */ /* 0x000fe200078e00af */
[----:B------:R-:W-:Y:S01]  /*6c30*/  MOV R139, R65 ;  /* 0x00000041008b7202 */ /* 0x000fe20000000f00 */
[----:B------:R1:W1:Y:S01]  /*6c40*/  MUFU.EX2 R4, R0 ;  /* 0x0000000000047308 */ /* 0x0002620000000800 */
[----:B------:R-:W-:Y:S01]  /*6c50*/  IMAD.MOV.U32 R167, RZ, RZ, R64 ;  /* 0x000000ffffa77224 */ /* 0x000fe200078e0040 */
[----:B------:R3:W5:Y:S02]  /*6c60*/  LDL.LU R234, [R1+0x60] ;  /* 0x0000600001ea7983 */ /* 0x0007640000300800 */
[----:B------:R-:W-:Y:S01]  /*6c70*/  IMAD.MOV.U32 R221, RZ, RZ, R98 ;  /* 0x000000ffffdd7224 */ /* 0x000fe200078e0062 */
[----:B------:R-:W-:Y:S01]  /*6c80*/  MOV R220, R99 ;  /* 0x0000006300dc7202 */ /* 0x000fe20000000f00 */
[----:B------:R-:W-:Y:S01]  /*6c90*/  HMMA.16816.F32.BF16 R172, R128, R170, R248 ;  /* 0x000000aa80ac723c */ /* 0x000fe200000418f8 */
[----:B-1----:R-:W-:-:S07]  /*6ca0*/  FFMA.FTZ R0, R165, c[0x0][0x2d0], -R2 ;  /* 0x0000b400a5007a23 */ /* 0x002fce0000010802 */
[----:B------:R-:W-:Y:S01]  /*6cb0*/  HMMA.16816.F32.BF16 R96, R128, R94, R216 ;  /* 0x0000005e8060723c */ /* 0x000fe200000418d8 */
[----:B------:R-:W-:-:S07]  /*6cc0*/  FFMA.FTZ R2, R166, c[0x0][0x2d0], -R2 ;  /* 0x0000b400a6027a23 */ /* 0x000fce0000010802 */
[C---:B------:R-:W-:Y:S01]  /*6cd0*/  HMMA.16816.F32.BF16 R176, R128.reuse, R184, R176 ;  /* 0x000000b880b0723c */ /* 0x040fe200000418b0 */
[----:B------:R-:W-:Y:S01]  /*6ce0*/  IMAD.MOV.U32 R251, RZ, RZ, R114 ;  /* 0x000000fffffb7224 */ /* 0x000fe200078e0072 */
[----:B------:R-:W-:Y:S01]  /*6cf0*/  MOV R217, R115 ;  /* 0x0000007300d97202 */ /* 0x000fe20000000f00 */
[----:B------:R-:W-:Y:S01]  /*6d00*/  IMAD.MOV.U32 R250, RZ, RZ, R112 ;  /* 0x000000fffffa7224 */ /* 0x000fe200078e0070 */
[----:B------:R-:W-:Y:S01]  /*6d10*/  MOV R216, R113 ;  /* 0x0000007100d87202 */ /* 0x000fe20000000f00 */
[----:B------:R-:W-:Y:S03]  /*6d20*/  MUFU.EX2 R0, R0 ;  /* 0x0000000000007308 */ /* 0x000fe60000000800 */
[C---:B------:R-:W-:Y:S08]  /*6d30*/  HMMA.16816.F32.BF16 R52, R128.reuse, R60, R52 ;  /* 0x0000003c8034723c */ /* 0x040ff00000041834 */
[C---:B------:R-:W-:Y:S01]  /*6d40*/  HMMA.16816.F32.BF16 R68, R128.reuse, R76, R68 ;  /* 0x0000004c8044723c */ /* 0x040fe20000041844 */
[----:B------:R-:W1:Y:S07]  /*6d50*/  MUFU.EX2 R2, R2 ;  /* 0x0000000200027308 */ /* 0x000e6e0000000800 */
[C---:B------:R-:W-:Y:S08]  /*6d60*/  HMMA.16816.F32.BF16 R84, R128.reuse, R92, R84 ;  /* 0x0000005c8054723c */ /* 0x040ff00000041854 */
[C---:B------:R-:W-:Y:S08]  /*6d70*/  HMMA.16816.F32.BF16 R100, R128.reuse, R108, R100 ;  /* 0x0000006c8064723c */ /* 0x040ff00000041864 */
[C---:B----4-:R-:W-:Y:S08]  /*6d80*/  HMMA.16816.F32.BF16 R116, R128.reuse, R8, R116 ;  /* 0x000000088074723c */ /* 0x050ff00000041874 */
[C---:B------:R-:W-:Y:S08]  /*6d90*/  HMMA.16816.F32.BF16 R156, R128.reuse, R154, R156 ;  /* 0x0000009a809c723c */ /* 0x040ff0000004189c */
[C---:B------:R-:W-:Y:S08]  /*6da0*/  HMMA.16816.F32.BF16 R188, R128.reuse, R186, R188 ;  /* 0x000000ba80bc723c */ /* 0x040ff000000418bc */
[C---:B------:R-:W-:Y:S01]  /*6db0*/  HMMA.16816.F32.BF16 R64, R128.reuse, R62, R244 ;  /* 0x0000003e8040723c */ /* 0x040fe200000418f4 */
[----:B------:R-:W-:Y:S01]  /*6dc0*/  IMAD.MOV.U32 R222, RZ, RZ, R167 ;  /* 0x000000ffffde7224 */ /* 0x000fe200078e00a7 */
[----:B------:R-:W-:Y:S01]  /*6dd0*/  MOV R223, R74 ;  /* 0x0000004a00df7202 */ /* 0x000fe20000000f00 */
[----:B------:R3:W5:Y:S05]  /*6de0*/  LDL.LU R233, [R1+0x5c] ;  /* 0x00005c0001e97983 */ /* 0x00076a0000300800 */
[----:B------:R-:W-:Y:S01]  /*6df0*/  HMMA.16816.F32.BF16 R112, R128, R110, R212 ;  /* 0x0000006e8070723c */ /* 0x000fe200000418d4 */
[----:B------:R-:W-:Y:S01]  /*6e00*/  MOV R218, R180 ;  /* 0x000000b400da7202 */ /* 0x000fe20000000f00 */
[----:B------:R-:W-:Y:S01]  /*6e10*/  IMAD.MOV.U32 R219, RZ, RZ, R139 ;  /* 0x000000ffffdb7224 */ /* 0x000fe200078e008b */
[----:B------:R-:W-:Y:S01]  /*6e20*/  MOV R247, R126 ;  /* 0x0000007e00f77202 */ /* 0x000fe20000000f00 */
[----:B------:R-:W-:-:S02]  /*6e30*/  IMAD.MOV.U32 R248, RZ, RZ, R127 ;  /* 0x000000fffff87224 */ /* 0x000fc400078e007f */
[----:B------:R-:W-:Y:S01]  /*6e40*/  IMAD.MOV.U32 R249, RZ, RZ, R125 ;  /* 0x000000fffff97224 */ /* 0x000fe200078e007d */
[----:B------:R-:W-:Y:S01]  /*6e50*/  MOV R214, R7 ;  /* 0x0000000700d67202 */ /* 0x000fe20000000f00 */
[----:B------:R-:W-:Y:S01]  /*6e60*/  IMAD.MOV.U32 R215, RZ, RZ, R6 ;  /* 0x000000ffffd77224 */ /* 0x000fe200078e0006 */
[----:B------:R-:W-:Y:S01]  /*6e70*/  HMMA.16816.F32.BF16 R128, R128, R10, R208 ;  /* 0x0000000a8080723c */ /* 0x000fe200000418d0 */
[----:B------:R-:W-:Y:S01]  /*6e80*/  MOV R6, R59 ;  /* 0x0000003b00067202 */ /* 0x000fe20000000f00 */
[----:B------:R-:W-:Y:S01]  /*6e90*/  IMAD.MOV.U32 R7, RZ, RZ, R58 ;  /* 0x000000ffff077224 */ /* 0x000fe200078e003a */
[----:B------:R-:W-:Y:S01]  /*6ea0*/  MOV R213, R124 ;  /* 0x0000007c00d57202 */ /* 0x000fe20000000f00 */
[----:B------:R-:W-:Y:S01]  /*6eb0*/  IMAD.MOV.U32 R245, RZ, RZ, R57 ;  /* 0x000000fffff57224 */ /* 0x000fe200078e0039 */
[----:B------:R-:W-:Y:S01]  /*6ec0*/  MOV R244, R56 ;  /* 0x0000003800f47202 */ /* 0x000fe20000000f00 */
[----:B------:R3:W5:Y:S01]  /*6ed0*/  LDL.LU R232, [R1+0x58] ;  /* 0x0000580001e87983 */ /* 0x0007620000300800 */
[----:B------:R-:W-:Y:S01]  /*6ee0*/  MOV R209, R183 ;  /* 0x000000b700d17202 */ /* 0x000fe20000000f00 */
[----:B------:R-:W-:Y:S01]  /*6ef0*/  IMAD.MOV.U32 R210, RZ, RZ, R182 ;  /* 0x000000ffffd27224 */ /* 0x000fe200078e00b6 */
[----:B------:R-:W-:Y:S01]  /*6f00*/  MOV R211, R181 ;  /* 0x000000b500d37202 */ /* 0x000fe20000000f00 */
[----:B------:R-:W-:Y:S01]  /*6f10*/  IMAD.MOV.U32 R212, RZ, RZ, R73 ;  /* 0x000000ffffd47224 */ /* 0x000fe200078e0049 */
[----:B------:R-:W-:Y:S01]  /*6f20*/  F2FP.BF16.PACK_AB R124, R42, R43 ;  /* 0x0000002b2a7c723e */ /* 0x000fe200000010ff */
[----:B------:R-:W-:Y:S01]  /*6f30*/  FADD.FTZ R6, R6, R209 ;  /* 0x000000d106067221 */ /* 0x000fe20000010000 */
[----:B--2---:R-:W-:Y:S01]  /*6f40*/  F2FP.BF16.PACK_AB R126, R40, R41 ;  /* 0x00000029287e723e */ /* 0x004fe200000010ff */
[----:B------:R-:W-:Y:S01]  /*6f50*/  FADD.FTZ R7, R7, R210 ;  /* 0x000000d207077221 */ /* 0x000fe20000010000 */
[----:B------:R-:W-:Y:S01]  /*6f60*/  F2FP.BF16.PACK_AB R125, R4, R5 ;  /* 0x00000005047d723e */ /* 0x000fe200000010ff */
[----:B------:R-:W-:Y:S01]  /*6f70*/  FADD.FTZ R14, R211, R14 ;  /* 0x0000000ed30e7221 */ /* 0x000fe20000010000 */
[----:B-1----:R-:W-:Y:S01]  /*6f80*/  F2FP.BF16.PACK_AB R127, R2, R0 ;  /* 0x00000000027f723e */ /* 0x002fe200000010ff */
[----:B------:R-:W-:Y:S01]  /*6f90*/  FADD.FTZ R6, R212, R6 ;  /* 0x00000006d4067221 */ /* 0x000fe20000010000 */
[----:B------:R-:W-:Y:S01]  /*6fa0*/  MOV R246, R72 ;  /* 0x0000004800f67202 */ /* 0x000fe20000000f00 */
[----:B------:R-:W-:Y:S01]  /*6fb0*/  FADD.FTZ R7, R213, R7 ;  /* 0x00000007d5077221 */ /* 0x000fe20000010000 */
[----:B------:R3:W5:Y:S01]  /*6fc0*/  LDL.LU R231, [R1+0x54] ;  /* 0x0000540001e77983 */ /* 0x0007620000300800 */
[----:B------:R-:W-:-:S02]  /*6fd0*/  FADD.FTZ R14, R214, R14 ;  /* 0x0000000ed60e7221 */ /* 0x000fc40000010000 */
[----:B------:R-:W-:Y:S01]  /*6fe0*/  FADD.FTZ R6, R215, R6 ;  /* 0x00000006d7067221 */ /* 0x000fe20000010000 */
[C---:B------:R-:W-:Y:S01]  /*6ff0*/  HMMA.16816.F32.BF16 R164, R124.reuse, R168, R120 ;  /* 0x000000a87ca4723c */ /* 0x040fe20000041878 */
[----:B------:R-:W-:Y:S01]  /*7000*/  FADD.FTZ R7, R216, R7 ;  /* 0x00000007d8077221 */ /* 0x000fe20000010000 */
[----:B------:R3:W5:Y:S01]  /*7010*/  LDL.LU R230, [R1+0x50] ;  /* 0x0000500001e67983 */ /* 0x0007620000300800 */
[----:B------:R-:W-:Y:S02]  /*7020*/  FADD.FTZ R14, R217, R14 ;  /* 0x0000000ed90e7221 */ /* 0x000fe40000010000 */
[----:B------:R-:W-:Y:S01]  /*7030*/  FADD.FTZ R6, R218, R6 ;  /* 0x00000006da067221 */ /* 0x000fe20000010000 */
[----:B------:R3:W5:Y:S01]  /*7040*/  LDL.LU R229, [R1+0x4c] ;  /* 0x00004c0001e57983 */ /* 0x0007620000300800 */
[----:B------:R-:W-:Y:S02]  /*7050*/  FADD.FTZ R12, R12, R7 ;  /* 0x000000070c0c7221 */ /* 0x000fe40000010000 */
[----:B------:R-:W-:Y:S01]  /*7060*/  FADD.FTZ R14, R219, R14 ;  /* 0x0000000edb0e7221 */ /* 0x000fe20000010000 */
[----:B------:R-:W-:Y:S01]  /*7070*/  HMMA.16816.F32.BF16 R120, R124, R8, R204 ;  /* 0x000000087c78723c */ /* 0x000fe200000418cc */
[----:B------:R-:W-:Y:S01]  /*7080*/  FADD.FTZ R7, R143, R142 ;  /* 0x0000008e8f077221 */ /* 0x000fe20000010000 */
[----:B------:R3:W5:Y:S01]  /*7090*/  LDL.LU R224, [R1+0x48] ;  /* 0x0000480001e07983 */ /* 0x0007620000300800 */
        /* <DEDUP_REMOVED lines=17> */
[----:B------:R-:W-:Y:S03]  /*71b0*/  HMMA.16816.F32.BF16 R148, R124, R152, R148 ;  /* 0x000000987c94723c */ /* 0x000fe60000041894 */
[----:B------:R-:W-:-:S02]  /*71c0*/  FADD.FTZ R6, R132, R6 ;  /* 0x0000000684067221 */ /* 0x000fc40000010000 */
[----:B------:R-:W-:Y:S02]  /*71d0*/  IMAD.MOV.U32 R139, RZ, RZ, R75 ;  /* 0x000000ffff8b7224 */ /* 0x000fe400078e004b */
[----:B------:R-:W-:Y:S01]  /*71e0*/  FADD.FTZ R5, R5, R6 ;  /* 0x0000000605057221 */ /* 0x000fe20000010000 */
[----:B------:R-:W-:Y:S01]  /*71f0*/  HMMA.16816.F32.BF16 R152, R124, R154, R104 ;  /* 0x0000009a7c98723c */ /* 0x000fe20000041868 */
[----:B------:R-:W-:Y:S02]  /*7200*/  FADD.FTZ R9, R251, R9 ;  /* 0x00000009fb097221 */ /* 0x000fe40000010000 */
[----:B------:R-:W-:-:S05]  /*7210*/  FADD.FTZ R4, R4, R5 ;  /* 0x0000000504047221 */ /* 0x000fca0000010000 */
[----:B------:R-:W-:Y:S01]  /*7220*/  HMMA.16816.F32.BF16 R180, R124, R184, R88 ;  /* 0x000000b87cb4723c */ /* 0x000fe20000041858 */
[----:B------:R-:W-:-:S07]  /*7230*/  FADD.FTZ R7, R250, R8 ;  /* 0x00000008fa077221 */ /* 0x000fce0000010000 */
[----:B------:R-:W-:Y:S01]  /*7240*/  HMMA.16816.F32.BF16 R56, R124, R60, R192 ;  /* 0x0000003c7c38723c */ /* 0x000fe200000418c0 */
[----:B------:R-:W-:-:S07]  /*7250*/  FADD.FTZ R4, R0, R4 ;  /* 0x0000000400047221 */ /* 0x000fce0000010000 */
[C---:B------:R-:W-:Y:S08]  /*7260*/  HMMA.16816.F32.BF16 R72, R124.reuse, R76, R28 ;  /* 0x0000004c7c48723c */ /* 0x040ff0000004181c */
[C---:B------:R-:W-:Y:S08]  /*7270*/  HMMA.16816.F32.BF16 R88, R124.reuse, R92, R196 ;  /* 0x0000005c7c58723c */ /* 0x040ff000000418c4 */
[----:B------:R-:W-:Y:S01]  /*7280*/  HMMA.16816.F32.BF16 R104, R124, R108, R200 ;  /* 0x0000006c7c68723c */ /* 0x000fe200000418c8 */
[----:B------:R-:W-:-:S07]  /*7290*/  FADD.FTZ R0, R139, R9 ;  /* 0x000000098b007221 */ /* 0x000fce0000010000 */
        /* <DEDUP_REMOVED lines=8> */
[----:B------:R-:W-:-:S04]  /*7320*/  FADD.FTZ R10, R43, R13 ;  /* 0x0000000d2b0a7221 */ /* 0x000fc80000010000 */
[----:B------:R-:W-:Y:S01]  /*7330*/  FADD.FTZ R8, R42, R10 ;  /* 0x0000000a2a087221 */ /* 0x000fe20000010000 */
[----:B------:R1:W-:Y:S01]  /*7340*/  STL [R1+0xc], R0 ;  /* 0x00000c0001007387 */ /* 0x0003e20000100800 */
[----:B------:R-:W-:Y:S02]  /*7350*/  FADD.FTZ R7, R242, R7 ;  /* 0x00000007f2077221 */ /* 0x000fe40000010000 */
[----:B------:R-:W-:-:S04]  /*7360*/  FADD.FTZ R6, R41, R8 ;  /* 0x0000000829067221 */ /* 0x000fc80000010000 */
[----:B------:R-:W-:Y:S01]  /*7370*/  FADD.FTZ R5, R40, R6 ;  /* 0x0000000628057221 */ /* 0x000fe20000010000 */
[----:B------:R3:W-:Y:S01]  /*7380*/  STL [R1+0x8], R7 ;  /* 0x0000080701007387 */ /* 0x0007e20000100800 */
[----:B------:R-:W-:Y:S01]  /*7390*/  UIMAD.WIDE.U32 UR6, UR23, UR4, URZ ;  /* 0x00000004170672a5 */ /* 0x000fe2000f8e003f */
[----:B------:R-:W-:Y:S01]  /*73a0*/  PLOP3.LUT P0, PT, PT, PT, UP6, 0x40, 0x0 ;  /* 0x000000000000781c */ /* 0x000fe20003f0e868 */
[----:B-1----:R-:W-:-:S05]  /*73b0*/  FADD.FTZ R0, R2, R4 ;  /* 0x0000000402007221 */ /* 0x002fca0000010000 */
[----:B------:R3:W-:Y:S04]  /*73c0*/  STL [R1+0x14], R0 ;  /* 0x0000140001007387 */ /* 0x0007e80000100800 */
[----:B------:R3:W-:Y:S01]  /*73d0*/  STL [R1+0x10], R5 ;  /* 0x0000100501007387 */ /* 0x0007e20000100800 */
[----:B------:R-:W-:-:S04]  /*73e0*/  @UP5 USHF.R.U32.HI UR23, URZ, UR5, UR7 ;  /* 0x000000053f175299 */ /* 0x000fc80008011607 */
[----:B------:R-:W-:Y:S02]  /*73f0*/  UIADD3 UR23, UR22, UR23, URZ ;  /* 0x0000001716177290 */ /* 0x000fe4000fffe03f */
[----:B------:R-:W-:Y:S02]  /*7400*/  ULDC UR7, c[0x0][0x328] ;  /* 0x0000ca0000077ab9 */ /* 0x000fe40000000800 */
[----:B------:R-:W-:Y:S02]  /*7410*/  UIADD3 UR13, UR13, -0x2, URZ ;  /* 0xfffffffe0d0d7890 */ /* 0x000fe4000fffe03f */
[----:B------:R-:W-:Y:S01]  /*7420*/  UIADD3 UR7, UR23, UR7, URZ ;  /* 0x0000000717077290 */ /* 0x000fe2000fffe03f */
[----:B------:R-:W-:Y:S05]  /*7430*/  @P0 BRA `(.L_x_1023) ;  /* 0x0000015000000947 */ /* 0x000fea0003800000 */
[----:B------:R-:W-:Y:S01]  /*7440*/  ISETP.LT.AND P0, PT, RZ, UR23, PT ;  /* 0x00000017ff007c0c */ /* 0x000fe2000bf01270 */
[----:B------:R-:W-:Y:S02]  /*7450*/  UIADD3 UR22, UR23, -0x1, URZ ;  /* 0xffffffff17167890 */ /* 0x000fe4000fffe03f */
[----:B------:R-:W-:-:S10]  /*7460*/  ULDC UR6, c[0x0][0x32c] ;  /* 0x0000cb0000067ab9 */ /* 0x000fd40000000800 */
[----:B------:R-:W-:Y:S05]  /*7470*/  @P0 BRA `(.L_x_1024) ;  /* 0x0000008000000947 */ /* 0x000fea0003800000 */
[----:B------:R-:W-:Y:S02]  /*7480*/  UISETP.NE.AND UP0, UPT, UR6, 0x1, UPT ;  /* 0x000000010600788c */ /* 0x000fe4000bf05270 */
[----:B------:R-:W-:Y:S02]  /*7490*/  UIADD3 UR22, -UR23, URZ, URZ ;  /* 0x0000003f17167290 */ /* 0x000fe4000fffe13f */
[----:B------:R-:W-:Y:S02]  /*74a0*/  ULDC.64 UR4, c[0x0][0x330] ;  /* 0x0000cc0000047ab9 */ /* 0x000fe40000000a00 */
[----:B------:R-:W-:-:S07]  /*74b0*/  UIMAD.WIDE.U32 UR24, UR22, UR4, URZ ;  /* 0x00000004161872a5 */ /* 0x000fce000f8e003f */
[----:B------:R-:W-:Y:S02]  /*74c0*/  @UP0 UMOV UR23, UR25 ;  /* 0x0000001900170c82 */ /* 0x000fe40008000000 */
[----:B------:R-:W-:-:S04]  /*74d0*/  @UP0 USHF.R.U32.HI UR22, URZ, UR5, UR23 ;  /* 0x000000053f160299 */ /* 0x000fc80008011617 */
[----:B------:R-:W-:Y:S01]  /*74e0*/  ULOP3.LUT UR22, URZ, UR22, URZ, 0x33, !UPT ;  /* 0x000000163f167292 */ /* 0x000fe2000f8e333f */
[----:B------:R-:W-:Y:S05]  /*74f0*/  BRA `(.L_x_1025) ;  /* 0x0000005000007947 */ /* 0x000fea0003800000 */
.L_x_1024:
[----:B------:R-:W-:Y:S02]  /*7500*/  UISETP.NE.AND UP0, UPT, UR6, 0x1, UPT ;  /* 0x000000010600788c */ /* 0x000fe4000bf05270 */
[----:B------:R-:W-:Y:S02]  /*7510*/  ULDC.64 UR4, c[0x0][0x330] ;  /* 0x0000cc0000047ab9 */ /* 0x000fe40000000a00 */
[----:B------:R-:W-:-:S07]  /*7520*/  UIMAD.WIDE.U32 UR24, UR22, UR4, URZ ;  /* 0x00000004161872a5 */ /* 0x000fce000f8e003f */
[----:B------:R-:W-:Y:S02]  /*7530*/  @UP0 UMOV UR23, UR25 ;  /* 0x0000001900170c82 */ /* 0x000fe40008000000 */
[----:B------:R-:W-:Y:S02]  /*7540*/  @UP0 USHF.R.U32.HI UR22, URZ, UR5, UR23 ;  /* 0x000000053f160299 */ /* 0x000fe40008011617 */
.L_x_1025:
[----:B------:R-:W-:Y:S02]  /*7550*/  ULDC UR4, c[0x0][0x32c] ;  /* 0x0000cb0000047ab9 */ /* 0x000fe40000000800 */
[----:B------:R-:W-:-:S04]  /*7560*/  UIMAD UR4, UR22, UR6, UR4 ;  /* 0x00000006160472a4 */ /* 0x000fc8000f8e0204 */
[----:B------:R-:W-:-:S04]  /*7570*/  UISETP.LT.AND UP0, UPT, UR7, UR4, UPT ;  /* 0x000000040700728c */ /* 0x000fc8000bf01270 */
[----:B------:R-:W-:-:S04]  /*7580*/  USEL UR7, UR7, UR4, UP0 ;  /* 0x0000000407077287 */ /* 0x000fc80008000000 */
.L_x_1023:
[----:B------:R-:W-:-:S04]  /*7590*/  UIMAD.WIDE UR4, UR7, 0x2aaaaaab, URZ ;  /* 0x2aaaaaab070478a5 */ /* 0x000fc8000f8e023f */
[----:B------:R-:W-:-:S04]  /*75a0*/  USHF.R.U32.HI UR4, URZ, 0x1f, UR5 ;  /* 0x0000001f3f047899 */ /* 0x000fc80008011605 */
[----:B------:R-:W-:-:S04]  /*75b0*/  ULEA.HI.SX32 UR4, UR5, UR4, 0x1d ;  /* 0x0000000405047291 */ /* 0x000fc8000f8fea3f */
[----:B------:R-:W-:-:S04]  /*75c0*/  UISETP.LT.AND UP0, UPT, UR8, UR4, UPT ;  /* 0x000000040800728c */ /* 0x000fc8000bf01270 */
[----:B------:R-:W-:-:S04]  /*75d0*/  USEL UR22, UR8, UR4, !UP0 ;  /* 0x0000000408167287 */ /* 0x000fc8000c000000 */
[----:B------:R-:W-:-:S06]  /*75e0*/  UISETP.GE.AND UP0, UPT, UR13, UR22, UPT ;  /* 0x000000160d00728c */ /* 0x000fcc000bf06270 */
[----:B------:R-:W-:-:S13]  /*75f0*/  PLOP3.LUT P0, PT, PT, PT, UP0, 0x80, 0x0 ;  /* 0x000000000000781c */ /* 0x000fda0003f0f008 */
[----:B------:R-:W-:Y:S05]  /*7600*/  @!P0 BRA `(.L_x_1026) ;  /* 0x0000503000008947 */ /* 0x000fea0003800000 */
[----:B---3--:R-:W2:Y:S01]  /*7610*/  LDL R0, [R1+0x28] ;  /* 0x0000280001007983 */ /* 0x008ea20000100800 */
[----:B------:R-:W-:Y:S01]  /*7620*/  UISETP.NE.AND UP0, UPT, UR17, URZ, UPT ;  /* 0x0000003f1100728c */ /* 0x000fe2000bf05270 */
[----:B------:R-:W-:Y:S01]  /*7630*/  IMAD.MOV.U32 R134, RZ, RZ, R136 ;  /* 0x000000ffff867224 */ /* 0x000fe200078e0088 */
[----:B------:R-:W-:Y:S01]  /*7640*/  MOV R139, R3 ;  /* 0x00000003008b7202 */ /* 0x000fe20000000f00 */
[----:B------:R-:W-:Y:S01]  /*7650*/  IMAD.MOV.U32 R132, RZ, RZ, R137 ;  /* 0x000000ffff847224 */ /* 0x000fe200078e0089 */
[----:B------:R-:W-:Y:S01]  /*7660*/  ULDC.64 UR6, c[0x0][0x208] ;  /* 0x0000820000067ab9 */ /* 0x000fe20000000a00 */
[----:B------:R-:W-:Y:S01]  /*7670*/  IMAD.MOV.U32 R138, RZ, RZ, R135 ;  /* 0x000000ffff8a7224 */ /* 0x000fe200078e0087 */
[----:B------:R-:W-:Y:S01]  /*7680*/  PLOP3.LUT P1, PT, PT, PT, UP0, 0x80, 0x0 ;  /* 0x000000000000781c */ /* 0x000fe20003f2f008 */
[----:B------:R-:W-:Y:S01]  /*7690*/  ULDC.64 UR4, c[0x0][0x1e0] ;  /* 0x0000780000047ab9 */ /* 0x000fe20000000a00 */
[----:B------:R-:W-:-:S11]  /*76a0*/  PLOP3.LUT P0, PT, PT, PT, UP0, 0x80, 0x0 ;  /* 0x000000000000781c */ /* 0x000fd60003f0f008 */
[----:B--2---:R-:W-:-:S05]  /*76b0*/  @P1 IMAD.HI.U32 R0, R0, c[0x0][0x2c8], RZ ;  /* 0x0000b20000001a27 */ /* 0x004fca00078e00ff */
[----:B------:R-:W-:-:S05]  /*76c0*/  @P0 SHF.R.U32.HI R0, RZ, c[0x0][0x2cc], R0 ;  /* 0x0000b300ff000a19 */ /* 0x000fca0000011600 */
[----:B------:R1:W-:Y:S02]  /*76d0*/  @P0 STL [R1], R0 ;  /* 0x0000000001000387 */ /* 0x0003e40000100800 */
.L_x_1043:
[----:B------:R-:W2:Y:S01]  /*76e0*/  LDL.64 R12, [R1+0x20] ;  /* 0x00002000010c7983 */ /* 0x000ea20000100a00 */
[----:B------:R-:W-:Y:S04]  /*76f0*/  DEPBAR.LE SB0, 0x0 ;  /* 0x000080000000791a */ /* 0x000fe80000000000 */
[----:B------:R-:W-:Y:S01]  /*7700*/  UISETP.GT.AND UP0, UPT, UR8, UR13, UPT ;  /* 0x0000000d0800728c */ /* 0x000fe2000bf04270 */
[----:B-1----:R-:W2:Y:S01]  /*7710*/  LDL.64 R2, [R1+0x40] ;  /* 0x0000400001027983 */ /* 0x002ea20000100a00 */
[----:B------:R-:W-:Y:S05]  /*7720*/  UISETP.NE.AND UP1, UPT, UR17, URZ, UPT ;  /* 0x0000003f1100728c */ /* 0x000fea000bf25270 */
[----:B------:R-:W-:Y:S01]  /*7730*/  BAR.SYNC.DEFER_BLOCKING 0x0 ;  /* 0x0000000000007b1d */ /* 0x000fe20000010000 */
[----:B------:R-:W-:Y:S03]  /*7740*/  PLOP3.LUT P0, PT, PT, PT, UP0, 0x80, 0x0 ;  /* 0x000000000000781c */ /* 0x000fe60003f0f008 */
[----:B------:R-:W-:Y:S02]  /*7750*/  @!UP0 USHF.R.S32.HI UR23, URZ, 0x1f, UR13 ;  /* 0x0000001f3f178899 */ /* 0x000fe4000801140d */
[----:B------:R-:W-:Y:S02]  /*7760*/  @!UP0 UIMAD.WIDE.U32 UR24, UR13, UR6, URZ ;  /* 0x000000060d1882a5 */ /* 0x000fe4000f8e003f */
[----:B------:R-:W-:Y:S04]  /*7770*/  @!UP0 UIMAD UR23, UR23, UR6, URZ ;  /* 0x00000006171782a4 */ /* 0x000fe8000f8e023f */
[----:B------:R-:W-:Y:S01]  /*7780*/  @!UP0 UIMAD UR23, UR13, UR7, UR23 ;  /* 0x000000070d1782a4 */ /* 0x000fe2000f8e0217 */
[----:B-1----:R-:W-:Y:S03]  /*7790*/  MOV R0, UR24 ;  /* 0x0000001800007c02 */ /* 0x002fe60008000f00 */
[----:B------:R-:W-:Y:S04]  /*77a0*/  @!UP0 UIADD3 UR23, UR25, UR23, URZ ;  /* 0x0000001719178290 */ /* 0x000fe8000fffe03f */
[----:B------:R-:W-:Y:S02]  /*77b0*/  @!UP0 UIMAD UR23, UR23, 0x30, URZ ;  /* 0x00000030171788a4 */ /* 0x000fe4000f8e023f */
[----:B------:R-:W-:Y:S01]  /*77c0*/  UISETP.GT.AND UP0, UPT, UR13, UR8, UPT ;  /* 0x000000080d00728c */ /* 0x000fe2000bf04270 */
[----:B-----5:R-:W-:Y:S08]  /*77d0*/  LDSM.16.M88.4 R48, [R231+0x8080] ;  /* 0x00808000e730783b */ /* 0x020ff00000000200 */
[----:B------:R-:W1:Y:S02]  /*77e0*/  LDSM.16.M88.4 R16, [R224+0x5080] ;  /* 0x00508000e010783b */ /* 0x000e640000000200 */
[----:B------:R-:W-:Y:S04]  /*77f0*/  @UP0 UIADD3 UR24, UR13, -0x1, URZ ;  /* 0xffffffff0d180890 */ /* 0x000fe8000fffe03f */
[----:B------:R-:W-:Y:S02]  /*7800*/  @UP0 UIMAD.WIDE.U32 UR26, UR24, UR4, URZ ;  /* 0x00000004181a02a5 */ /* 0x000fe4000f8e003f */
[----:B------:R-:W3:Y:S08]  /*7810*/  LDSM.16.M88.4 R44, [R231+0xa080] ;  /* 0x00a08000e72c783b */ /* 0x000ef00000000200 */
[----:B------:R-:W4:Y:S08]  /*7820*/  LDSM.16.M88.4 R32, [R224+0x5880] ;  /* 0x00588000e020783b */ /* 0x000f300000000200 */
[----:B------:R-:W2:Y:S08]  /*7830*/  LDSM.16.M88.4 R140, [R224+0x6080] ;  /* 0x00608000e08c783b */ /* 0x000eb00000000200 */
[----:B------:R-:W-:Y:S01]  /*7840*/  LDSM.16.M88.4 R192, [R233+0x8080] ;  /* 0x00808000e9c0783b */ /* 0x000fe20000000200 */
[-C--:B-1----:R-:W-:Y:S07]  /*7850*/  HMMA.16816.F32.BF16 R4, R48, R16.reuse, RZ ;  /* 0x000000103004723c */ /* 0x082fee00000418ff */
[----:B------:R-:W1:Y:S01]  /*7860*/  LDSM.16.M88.4 R196, [R235] ;  /* 0x00000000ebc4783b */ /* 0x000e620000000200 */
[C---:B---3--:R-:W-:Y:S07]  /*7870*/  HMMA.16816.F32.BF16 R8, R44.reuse, R16, RZ ;  /* 0x000000102c08723c */ /* 0x048fee00000418ff */
[----:B------:R-:W3:Y:S08]  /*7880*/  LDSM.16.M88.4 R200, [R233+0xa080] ;  /* 0x00a08000e9c8783b */ /* 0x000ef00000000200 */
[----:B------:R-:W1:Y:S08]  /*7890*/  LDSM.16.M88.4 R204, [R241] ;  /* 0x00000000f1cc783b */ /* 0x000e700000000200 */
[----:B------:R-:W1:Y:S08]  /*78a0*/  LDSM.16.M88.4 R208, [R240] ;  /* 0x00000000f0d0783b */ /* 0x000e700000000200 */
[----:B------:R-:W3:Y:S06]  /*78b0*/  LDL.64 R246, [R1+0x30] ;  /* 0x0000300001f67983 */ /* 0x000eec0000100a00 */
[----:B------:R-:W3:Y:S01]  /*78c0*/  LDL.64 R244, [R1+0x38] ;  /* 0x0000380001f47983 */ /* 0x000ee20000100a00 */
[----:B--2---:R-:W-:Y:S02]  /*78d0*/  @!P0 MOV R3, R13 ;  /* 0x0000000d00038202 */ /* 0x004fe40000000f00 */
[-C--:B------:R-:W-:Y:S03]  /*78e0*/  HMMA.16816.F32.BF16 R12, R44, R18.reuse, RZ ;  /* 0x000000122c0c723c */ /* 0x080fe600000418ff */
[----:B------:R-:W-:Y:S05]  /*78f0*/  @!P0 IMAD.WIDE.U32 R2, R0, 0x30, R2 ;  /* 0x0000003000028825 */ /* 0x000fea00078e0002 */
[C---:B------:R-:W-:Y:S04]  /*7900*/  HMMA.16816.F32.BF16 R16, R48.reuse, R18, RZ ;  /* 0x000000123010723c */ /* 0x040fe800000418ff */
[----:B------:R-:W-:Y:S01]  /*7910*/  @!P0 IADD3 R3, R3, UR23, RZ ;  /* 0x0000001703038c10 */ /* 0x000fe2000fffe0ff */
[----:B------:R-:W-:Y:S01]  /*7920*/  @UP0 USHF.R.S32.HI UR23, URZ, 0x1f, UR24 ;  /* 0x0000001f3f170899 */ /* 0x000fe20008011418 */
[C---:B------:R-:W-:Y:S02]  /*7930*/  @!P0 SHF.L.U32 R0, R2.reuse, 0x1, RZ ;  /* 0x0000000102008819 */ /* 0x040fe400000006ff */
[-C--:B----4-:R-:W-:Y:S01]  /*7940*/  HMMA.16816.F32.BF16 R20, R48, R32.reuse, RZ ;  /* 0x000000203014723c */ /* 0x090fe200000418ff */
[----:B------:R-:W-:Y:S01]  /*7950*/  @!P0 SHF.L.U64.HI R3, R2, 0x1, R3 ;  /* 0x0000000102038819 */ /* 0x000fe20000010203 */
[----:B------:R-:W-:Y:S02]  /*7960*/  @UP0 UIMAD UR23, UR23, UR4, URZ ;  /* 0x00000004171702a4 */ /* 0x000fe4000f8e023f */
[C---:B------:R-:W-:Y:S02]  /*7970*/  @!P0 IADD3 R28, P1, R0.reuse, c[0x0][0x1f8], RZ ;  /* 0x00007e00001c8a10 */ /* 0x040fe40007f3e0ff */
[----:B------:R-:W-:Y:S01]  /*7980*/  @!P0 IADD3 R0, P6, R0, 0x80, RZ ;  /* 0x0000008000008810 */ /* 0x000fe20007fde0ff */
[----:B------:R-:W-:Y:S01]  /*7990*/  @UP0 UIMAD UR23, UR24, UR5, UR23 ;  /* 0x00000005181702a4 */ /* 0x000fe2000f8e0217 */
[C---:B------:R-:W-:Y:S01]  /*79a0*/  HMMA.16816.F32.BF16 R24, R44.reuse, R32, RZ ;  /* 0x000000202c18723c */ /* 0x040fe200000418ff */
[----:B------:R-:W-:Y:S02]  /*79b0*/  @UP0 USHF.L.U64.HI UR24, UR4, 0x5, UR5 ;  /* 0x0000000504180899 */ /* 0x000fe40008010205 */
[----:B------:R-:W-:Y:S01]  /*79c0*/  @UP0 UIADD3 UR23, UR27, UR23, URZ ;  /* 0x000000171b170290 */ /* 0x000fe2000fffe03f */
[----:B------:R-:W-:Y:S02]  /*79d0*/  @!P0 IADD3.X R29, R3, c[0x0][0x1fc], RZ, P1, !PT ;  /* 0x00007f00031d8a10 */ /* 0x000fe40000ffe4ff */
[----:B------:R-:W-:Y:S01]  /*79e0*/  @!P0 IADD3 R38, P5, R0, c[0x0][0x1f8], RZ ;  /* 0x00007e0000268a10 */ /* 0x000fe20007fbe0ff */
[----:B------:R-:W-:Y:S01]  /*79f0*/  @UP0 UIMAD UR23, UR23, 0x30, URZ ;  /* 0x00000030171708a4 */ /* 0x000fe2000f8e023f */
[----:B------:R-:W-:Y:S01]  /*7a00*/  @!P0 IADD3 R2, P2, R28, UR12, RZ ;  /* 0x0000000c1c028c10 */ /* 0x000fe2000ff5e0ff */
[----:B------:R-:W-:Y:S01]  /*7a10*/  @!PT LDS RZ, [RZ] ;  /* 0x00000000fffff984 */ /* 0x000fe20000000800 */
[----:B------:R-:W-:Y:S01]  /*7a20*/  @!PT LDS RZ, [RZ] ;  /* 0x00000000fffff984 */ /* 0x000fe20000000800 */
[----:B------:R-:W-:Y:S01]  /*7a30*/  @!PT LDS RZ, [RZ] ;  /* 0x00000000fffff984 */ /* 0x000fe20000000800 */
[----:B------:R2:W-:Y:S03]  /*7a40*/  @!P0 LDGSTS.E.BYPASS.LTC128B.128 [R243+0x2080], [R28.64], !P4 ;  /* 0x020800001cf38fae */ /* 0x0005e6000e101d54 */
[----:B------:R-:W-:Y:S02]  /*7a50*/  @!P0 IADD3.X R39, RZ, c[0x0][0x1fc], R3, P5, P6 ;  /* 0x00007f00ff278a10 */ /* 0x000fe40002fec403 */
[----:B------:R-:W-:Y:S02]  /*7a60*/  @!P0 IADD3.X R3, R29, UR11, RZ, P2, !PT ;  /* 0x0000000b1d038c10 */ /* 0x000fe400097fe4ff */
[----:B------:R-:W-:Y:S01]  /*7a70*/  @!P0 IADD3 R36, P1, R2, UR12, RZ ;  /* 0x0000000c02248c10 */ /* 0x000fe2000ff3e0ff */
[----:B------:R4:W-:Y:S01]  /*7a80*/  @!P0 LDGSTS.E.BYPASS.LTC128B.128 [R243+0x3880], [R38.64], !P3 ;  /* 0x0388000026f38fae */ /* 0x0009e2000d901d54 */
[----:B------:R-:W-:Y:S02]  /*7a90*/  MOV R0, UR26 ;  /* 0x0000001a00007c02 */ /* 0x000fe40008000f00 */
[----:B------:R-:W-:Y:S02]  /*7aa0*/  @!P0 IADD3.X R37, R3, UR11, RZ, P1, !PT ;  /* 0x0000000b03258c10 */ /* 0x000fe40008ffe4ff */
[----:B------:R-:W-:Y:S03]  /*7ab0*/  PLOP3.LUT P1, PT, PT, PT, UP0, 0x80, 0x0 ;  /* 0x000000000000781c */ /* 0x000fe60003f2f008 */
[----:B------:R3:W-:Y:S08]  /*7ac0*/  @!P0 LDGSTS.E.BYPASS.LTC128B.128 [R243+0x2880], [R2.64], !P4 ;  /* 0x0288000002f38fae */ /* 0x0007f0000e101d54 */
[----:B------:R3:W-:Y:S01]  /*7ad0*/  @!P0 LDGSTS.E.BYPASS.LTC128B.128 [R243+0x4080], [R2.64+0x80], !P3 ;  /* 0x0408008002f38fae */ /* 0x0007e2000d901d54 */
[-C--:B--2---:R-:W-:Y:S07]  /*7ae0*/  HMMA.16816.F32.BF16 R28, R44, R34.reuse, RZ ;  /* 0x000000222c1c723c */ /* 0x084fee00000418ff */
[----:B------:R4:W-:Y:S01]  /*7af0*/  @!P0 LDGSTS.E.BYPASS.LTC128B.128 [R243+0x3080], [R36.64], !P4 ;  /* 0x0308000024f38fae */ /* 0x0009e2000e101d54 */
[C---:B------:R-:W-:Y:S07]  /*7b00*/  HMMA.16816.F32.BF16 R32, R48.reuse, R34, RZ ;  /* 0x000000223020723c */ /* 0x040fee00000418ff */
[----:B------:R4:W-:Y:S08]  /*7b10*/  @!P0 LDGSTS.E.BYPASS.LTC128B.128 [R243+0x4880], [R36.64+0x80], !P3 ;  /* 0x0488008024f38fae */ /* 0x0009f0000d901d54 */
[----:B------:R-:W-:Y:S08]  /*7b20*/  LDSM.16.M88.4 R212, [R232+0x8080] ;  /* 0x00808000e8d4783b */ /* 0x000ff00000000200 */
[----:B------:R-:W0:Y:S08]  /*7b30*/  LDGDEPBAR ;  /* 0x00000000000079af */ /* 0x000e300000000000 */
[----:B------:R-:W2:Y:S01]  /*7b40*/  LDSM.16.M88.4 R216, [R230+0x5080] ;  /* 0x00508000e6d8783b */ /* 0x000ea20000000200 */
[-C--:B----4-:R-:W-:Y:S07]  /*7b50*/  HMMA.16816.F32.BF16 R36, R48, R140.reuse, RZ ;  /* 0x0000008c3024723c */ /* 0x090fee00000418ff */
[----:B------:R-:W4:Y:S01]  /*7b60*/  LDSM.16.M88.4 R220, [R232+0xa080] ;  /* 0x00a08000e8dc783b */ /* 0x000f220000000200 */
[C---:B------:R-:W-:Y:S04]  /*7b70*/  HMMA.16816.F32.BF16 R40, R44.reuse, R140, RZ ;  /* 0x0000008c2c28723c */ /* 0x040fe800000418ff */
[----:B---3--:R-:W-:Y:S02]  /*7b80*/  @P1 MOV R3, R247 ;  /* 0x000000f700031202 */ /* 0x008fe40000000f00 */
[----:B------:R-:W-:Y:S02]  /*7b90*/  @P1 MOV R2, R244 ;  /* 0x000000f400021202 */ /* 0x000fe40000000f00 */
[-C--:B------:R-:W-:Y:S04]  /*7ba0*/  HMMA.16816.F32.BF16 R44, R44, R142.reuse, RZ ;  /* 0x0000008e2c2c723c */ /* 0x080fe800000418ff */
[----:B------:R-:W-:Y:S04]  /*7bb0*/  @P1 IMAD.WIDE.U32 R2, R0, 0x30, R2 ;  /* 0x0000003000021825 */ /* 0x000fe800078e0002 */
[----:B------:R-:W-:Y:S01]  /*7bc0*/  HMMA.16816.F32.BF16 R48, R48, R142, RZ ;  /* 0x0000008e3030723c */ /* 0x000fe200000418ff */
[----:B------:R-:W3:Y:S03]  /*7bd0*/  LDSM.16.M88.4 R140, [R230+0x5880] ;  /* 0x00588000e68c783b */ /* 0x000ee60000000200 */
[----:B------:R-:W-:Y:S01]  /*7be0*/  @P1 IADD3 R0, R3, UR23, RZ ;  /* 0x0000001703001c10 */ /* 0x000fe2000fffe0ff */
[----:B------:R-:W-:Y:S01]  /*7bf0*/  @UP0 USHF.L.U32 UR23, UR4, 0x5, URZ ;  /* 0x0000000504170899 */ /* 0x000fe2000800063f */
[C---:B------:R-:W-:Y:S02]  /*7c00*/  @P1 SHF.L.U32 R3, R2.reuse, 0x1, RZ ;  /* 0x0000000102031819 */ /* 0x040fe400000006ff */
[-C--:B-1----:R-:W-:Y:S05]  /*7c10*/  HMMA.16816.F32.BF16 R4, R192, R196.reuse, R4 ;  /* 0x000000c4c004723c */ /* 0x082fea0000041804 */
[----:B------:R-:W-:Y:S02]  /*7c20*/  @P1 SHF.L.U64.HI R0, R2, 0x1, R0 ;  /* 0x0000000102001819 */ /* 0x000fe40000010200 */
[----:B------:R-:W-:Y:S01]  /*7c30*/  @P1 IADD3 R2, P0, R3, c[0x0][0x1c8], RZ ;  /* 0x0000720003021a10 */ /* 0x000fe20007f1e0ff */
        /* <DEDUP_REMOVED lines=14> */
[----:B------:R-:W1:Y:S07]  /*7d20*/  LDSM.16.M88.4 R192, [R234+0x8080] ;  /* 0x00808000eac0783b */ /* 0x000e6e0000000200 */
[-C--:B--2---:R-:W-:Y:S01]  /*7d30*/  HMMA.16816.F32.BF16 R4, R212, R216.reuse, R4 ;  /* 0x000000d8d404723c */ /* 0x084fe20000041804 */
[----:B------:R-:W2:Y:S07]  /*7d40*/  LDSM.16.M88.4 R208, [R229+0x800] ;  /* 0x00080000e5d0783b */ /* 0x000eae0000000200 */
[C---:B----4-:R-:W-:Y:S08]  /*7d50*/  HMMA.16816.F32.BF16 R8, R220.reuse, R216, R8 ;  /* 0x000000d8dc08723c */ /* 0x050ff00000041808 */
[-C--:B------:R-:W-:Y:S08]  /*7d60*/  HMMA.16816.F32.BF16 R12, R220, R218.reuse, R12 ;  /* 0x000000dadc0c723c */ /* 0x080ff0000004180c */
[C---:B------:R-:W-:Y:S01]  /*7d70*/  HMMA.16816.F32.BF16 R16, R212.reuse, R218, R16 ;  /* 0x000000dad410723c */ /* 0x040fe20000041810 */
[----:B------:R-:W4:Y:S07]  /*7d80*/  LDSM.16.M88.4 R216, [R229+0x1000] ;  /* 0x00100000e5d8783b */ /* 0x000f2e0000000200 */
[-C--:B---3--:R-:W-:Y:S08]  /*7d90*/  HMMA.16816.F32.BF16 R20, R212, R140.reuse, R20 ;  /* 0x0000008cd414723c */ /* 0x088ff00000041814 */
[C---:B------:R-:W-:Y:S08]  /*7da0*/  HMMA.16816.F32.BF16 R24, R220.reuse, R140, R24 ;  /* 0x0000008cdc18723c */ /* 0x040ff00000041818 */
[-C--:B------:R-:W-:Y:S08]  /*7db0*/  HMMA.16816.F32.BF16 R28, R220, R142.reuse, R28 ;  /* 0x0000008edc1c723c */ /* 0x080ff0000004181c */
[C---:B------:R-:W-:Y:S01]  /*7dc0*/  HMMA.16816.F32.BF16 R32, R212.reuse, R142, R32 ;  /* 0x0000008ed420723c */ /* 0x040fe20000041820 */
[----:B------:R-:W-:Y:S07]  /*7dd0*/  LDSM.16.M88.4 R140, [R231+0xc080] ;  /* 0x00c08000e78c783b */ /* 0x000fee0000000200 */
[-C--:B-1----:R-:W-:Y:S08]  /*7de0*/  HMMA.16816.F32.BF16 R36, R212, R196.reuse, R36 ;  /* 0x000000c4d424723c */ /* 0x082ff00000041824 */
[C---:B------:R-:W-:Y:S08]  /*7df0*/  HMMA.16816.F32.BF16 R40, R220.reuse, R196, R40 ;  /* 0x000000c4dc28723c */ /* 0x040ff00000041828 */
[-C--:B------:R-:W-:Y:S01]  /*7e00*/  HMMA.16816.F32.BF16 R44, R220, R198.reuse, R44 ;  /* 0x000000c6dc2c723c */ /* 0x080fe2000004182c */
[----:B------:R-:W-:Y:S07]  /*7e10*/  LDSM.16.M88.4 R220, [R238] ;  /* 0x00000000eedc783b */ /* 0x000fee0000000200 */
[----:B------:R-:W-:Y:S01]  /*7e20*/  HMMA.16816.F32.BF16 R48, R212, R198, R48 ;  /* 0x000000c6d430723c */ /* 0x000fe20000041830 */
[----:B------:R-:W1:Y:S07]  /*7e30*/  LDSM.16.M88.4 R196, [R224+0x6880] ;  /* 0x00688000e0c4783b */ /* 0x000e6e0000000200 */
[-C--:B------:R-:W-:Y:S01]  /*7e40*/  HMMA.16816.F32.BF16 R4, R192, R200.reuse, R4 ;  /* 0x000000c8c004723c */ /* 0x080fe20000041804 */
[----:B------:R-:W3:Y:S07]  /*7e50*/  LDSM.16.M88.4 R212, [R231+0xe080] ;  /* 0x00e08000e7d4783b */ /* 0x000eee0000000200 */
[C---:B------:R-:W-:Y:S08]  /*7e60*/  HMMA.16816.F32.BF16 R8, R204.reuse, R200, R8 ;  /* 0x000000c8cc08723c */ /* 0x040ff00000041808 */
[-C--:B------:R-:W-:Y:S08]  /*7e70*/  HMMA.16816.F32.BF16 R12, R204, R202.reuse, R12 ;  /* 0x000000cacc0c723c */ /* 0x080ff0000004180c */
[C---:B------:R-:W-:Y:S01]  /*7e80*/  HMMA.16816.F32.BF16 R16, R192.reuse, R202, R16 ;  /* 0x000000cac010723c */ /* 0x040fe20000041810 */
[----:B------:R-:W1:Y:S07]  /*7e90*/  LDSM.16.M88.4 R200, [R224+0x7080] ;  /* 0x00708000e0c8783b */ /* 0x000e6e0000000200 */
[-C--:B--2---:R-:W-:Y:S08]  /*7ea0*/  HMMA.16816.F32.BF16 R20, R192, R208.reuse, R20 ;  /* 0x000000d0c014723c */ /* 0x084ff00000041814 */
[C---:B------:R-:W-:Y:S08]  /*7eb0*/  HMMA.16816.F32.BF16 R24, R204.reuse, R208, R24 ;  /* 0x000000d0cc18723c */ /* 0x040ff00000041818 */
[-C--:B------:R-:W-:Y:S08]  /*7ec0*/  HMMA.16816.F32.BF16 R28, R204, R210.reuse, R28 ;  /* 0x000000d2cc1c723c */ /* 0x080ff0000004181c */
[C---:B------:R-:W-:Y:S01]  /*7ed0*/  HMMA.16816.F32.BF16 R32, R192.reuse, R210, R32 ;  /* 0x000000d2c020723c */ /* 0x040fe20000041820 */
[----:B------:R-:W-:Y:S07]  /*7ee0*/  LDSM.16.M88.4 R208, [R239] ;  /* 0x00000000efd0783b */ /* 0x000fee0000000200 */
[-C--:B----4-:R-:W-:Y:S08]  /*7ef0*/  HMMA.16816.F32.BF16 R36, R192, R216.reuse, R36 ;  /* 0x000000d8c024723c */ /* 0x090ff00000041824 */
[C---:B------:R-:W-:Y:S08]  /*7f00*/  HMMA.16816.F32.BF16 R40, R204.reuse, R216, R40 ;  /* 0x000000d8cc28723c */ /* 0x040ff00000041828 */
[-C--:B------:R-:W-:Y:S01]  /*7f10*/  HMMA.16816.F32.BF16 R44, R204, R218.reuse, R44 ;  /* 0x000000dacc2c723c */ /* 0x080fe2000004182c */
[----:B------:R-:W2:Y:S07]  /*7f20*/  LDSM.16.M88.4 R204, [R224+0x7880] ;  /* 0x00788000e0cc783b */ /* 0x000eae0000000200 */
[----:B------:R-:W-:Y:S01]  /*7f30*/  HMMA.16816.F32.BF16 R48, R192, R218, R48 ;  /* 0x000000dac030723c */ /* 0x000fe20000041830 */
[----:B------:R-:W4:Y:S07]  /*7f40*/  LDSM.16.M88.4 R192, [R233+0xc080] ;  /* 0x00c08000e9c0783b */ /* 0x000f2e0000000200 */
[-C--:B-1----:R-:W-:Y:S01]  /*7f50*/  HMMA.16816.F32.BF16 R4, R140, R196.reuse, R4 ;  /* 0x000000c48c04723c */ /* 0x082fe20000041804 */
[----:B------:R-:W1:Y:S07]  /*7f60*/  LDSM.16.M88.4 R216, [R233+0xe080] ;  /* 0x00e08000e9d8783b */ /* 0x000e6e0000000200 */
[C---:B---3--:R-:W-:Y:S08]  /*7f70*/  HMMA.16816.F32.BF16 R8, R212.reuse, R196, R8 ;  /* 0x000000c4d408723c */ /* 0x048ff00000041808 */
[-C--:B------:R-:W-:Y:S08]  /*7f80*/  HMMA.16816.F32.BF16 R12, R212, R198.reuse, R12 ;  /* 0x000000c6d40c723c */ /* 0x080ff0000004180c */
[C---:B------:R-:W-:Y:S01]  /*7f90*/  HMMA.16816.F32.BF16 R16, R140.reuse, R198, R16 ;  /* 0x000000c68c10723c */ /* 0x040fe20000041810 */
[----:B------:R-:W3:Y:S07]  /*7fa0*/  LDSM.16.M88.4 R196, [R237] ;  /* 0x00000000edc4783b */ /* 0x000eee0000000200 */
[-C--:B------:R-:W-:Y:S08]  /*7fb0*/  HMMA.16816.F32.BF16 R20, R140, R200.reuse, R20 ;  /* 0x000000c88c14723c */ /* 0x080ff00000041814 */
        /* <DEDUP_REMOVED lines=9> */
[----:B------:R-:W2:Y:S07]  /*8050*/  LDSM.16.M88.4 R140, [R232+0xc080] ;  /* 0x00c08000e88c783b */ /* 0x000eae0000000200 */
[-C--:B----4-:R-:W-:Y:S01]  /*8060*/  HMMA.16816.F32.BF16 R4, R192, R208.reuse, R4 ;  /* 0x000000d0c004723c */ /* 0x090fe20000041804 */
[----:B------:R-:W4:Y:S07]  /*8070*/  LDSM.16.M88.4 R204, [R232+0xe080] ;  /* 0x00e08000e8cc783b */ /* 0x000f2e0000000200 */
[C---:B-1----:R-:W-:Y:S08]  /*8080*/  HMMA.16816.F32.BF16 R8, R216.reuse, R208, R8 ;  /* 0x000000d0d808723c */ /* 0x042ff00000041808 */
        /* <DEDUP_REMOVED lines=8> */
[-C--:B---3--:R-:W-:Y:S08]  /*8110*/  HMMA.16816.F32.BF16 R36, R192, R196.reuse, R36 ;  /* 0x000000c4c024723c */ /* 0x088ff00000041824 */
[C---:B------:R-:W-:Y:S08]  /*8120*/  HMMA.16816.F32.BF16 R40, R216.reuse, R196, R40 ;  /* 0x000000c4d828723c */ /* 0x040ff00000041828 */
[-C--:B------:R-:W-:Y:S01]  /*8130*/  HMMA.16816.F32.BF16 R44, R216, R198.reuse, R44 ;  /* 0x000000c6d82c723c */ /* 0x080fe2000004182c */
[----:B------:R-:W3:Y:S07]  /*8140*/  LDSM.16.M88.4 R216, [R234+0xc080] ;  /* 0x00c08000ead8783b */ /* 0x000eee0000000200 */
[----:B------:R-:W-:Y:S01]  /*8150*/  HMMA.16816.F32.BF16 R48, R192, R198, R48 ;  /* 0x000000c6c030723c */ /* 0x000fe20000041830 */
[----:B------:R-:W3:Y:S07]  /*8160*/  LDSM.16.M88.4 R192, [R236+0xe080] ;  /* 0x00e08000ecc0783b */ /* 0x000eee0000000200 */
[-C--:B--2---:R-:W-:Y:S08]  /*8170*/  HMMA.16816.F32.BF16 R4, R140, R200.reuse, R4 ;  /* 0x000000c88c04723c */ /* 0x084ff00000041804 */
[C---:B----4-:R-:W-:Y:S08]  /*8180*/  HMMA.16816.F32.BF16 R8, R204.reuse, R200, R8 ;  /* 0x000000c8cc08723c */ /* 0x050ff00000041808 */
[-C--:B------:R-:W-:Y:S08]  /*8190*/  HMMA.16816.F32.BF16 R12, R204, R202.reuse, R12 ;  /* 0x000000cacc0c723c */ /* 0x080ff0000004180c */
[C---:B------:R-:W-:Y:S08]  /*81a0*/  HMMA.16816.F32.BF16 R16, R140.reuse, R202, R16 ;  /* 0x000000ca8c10723c */ /* 0x040ff00000041810 */
[-C--:B-1----:R-:W-:Y:S08]  /*81b0*/  HMMA.16816.F32.BF16 R20, R140, R208.reuse, R20 ;  /* 0x000000d08c14723c */ /* 0x082ff00000041814 */
        /* <DEDUP_REMOVED lines=35> */
[----:B------:R-:W2:Y:S10]  /*83f0*/  MUFU.TANH R201, R13 ;  /* 0x0000000d00c97308 */ /* 0x000eb40000002400 */
[----:B------:R-:W2:Y:S01]  /*8400*/  MUFU.TANH R220, R14 ;  /* 0x0000000e00dc7308 */ /* 0x000ea20000002400 */
[----:B-1----:R-:W1:Y:S01]  /*8410*/  LDSM.16.M88.4 R8, [R229+0x2800] ;  /* 0x00280000e508783b */ /* 0x002e620000000200 */
[----:B------:R-:W-:Y:S04]  /*8420*/  DEPBAR.LE SB0, 0x0 ;  /* 0x000080000000791a */ /* 0x000fe80000000000 */
[-C--:B----4-:R-:W-:Y:S04]  /*8430*/  HMMA.16816.F32.BF16 R20, R216, R4.reuse, R20 ;  /* 0x00000004d814723c */ /* 0x090fe80000041814 */
[----:B------:R-:W4:Y:S01]  /*8440*/  MUFU.TANH R221, R15 ;  /* 0x0000000f00dd7308 */ /* 0x000f220000002400 */
[----:B------:R-:W-:Y:S03]  /*8450*/  BAR.SYNC.DEFER_BLOCKING 0x0 ;  /* 0x0000000000007b1d */ /* 0x000fe60000010000 */
[C---:B------:R-:W-:Y:S06]  /*8460*/  HMMA.16816.F32.BF16 R24, R192.reuse, R4, R24 ;  /* 0x00000004c018723c */ /* 0x040fec0000041818 */
[----:B------:R-:W1:Y:S01]  /*8470*/  MUFU.TANH R142, R18 ;  /* 0x00000012008e7308 */ /* 0x000e620000002400 */
[----:B------:R-:W2:Y:S04]  /*8480*/  LDL R5, [R1] ;  /* 0x0000000001057983 */ /* 0x000ea80000100800 */
[----:B------:R2:W2:Y:S01]  /*8490*/  LDL R4, [R1+0x28] ;  /* 0x0000280001047983 */ /* 0x0004a20000100800 */
[-C--:B------:R-:W-:Y:S04]  /*84a0*/  HMMA.16816.F32.BF16 R28, R192, R6.reuse, R28 ;  /* 0x00000006c01c723c */ /* 0x080fe8000004181c */
[----:B------:R-:W2:Y:S01]  /*84b0*/  MUFU.TANH R196, R19 ;  /* 0x0000001300c47308 */ /* 0x000ea20000002400 */
[----:B------:R-:W-:Y:S03]  /*84c0*/  FMUL.FTZ R23, R23, c[0x0][0x320] ;  /* 0x0000c80017177a20 */ /* 0x000fe60000410000 */
[C---:B------:R-:W-:Y:S04]  /*84d0*/  HMMA.16816.F32.BF16 R32, R216.reuse, R6, R32 ;  /* 0x00000006d820723c */ /* 0x040fe80000041820 */
[----:B------:R-:W-:Y:S02]  /*84e0*/  FMUL.FTZ R20, R20, c[0x0][0x320] ;  /* 0x0000c80014147a20 */ /* 0x000fe40000410000 */
[----:B------:R3:W2:Y:S01]  /*84f0*/  MUFU.TANH R140, R23 ;  /* 0x00000017008c7308 */ /* 0x0006a20000002400 */
[----:B------:R-:W-:Y:S01]  /*8500*/  @P1 IADD3 R6, P5, R3, 0x80, RZ ;  /* 0x0000008003061810 */ /* 0x000fe20007fbe0ff */
[----:B------:R-:W-:Y:S01]  /*8510*/  FMUL.FTZ R21, R21, c[0x0][0x320] ;  /* 0x0000c80015157a20 */ /* 0x000fe20000410000 */
[----:B------:R-:W-:Y:S01]  /*8520*/  @P1 IADD3.X R3, R0, c[0x0][0x1cc], RZ, P0, !PT ;  /* 0x0000730000031a10 */ /* 0x000fe200007fe4ff */
[-C--:B-1----:R-:W-:Y:S01]  /*8530*/  HMMA.16816.F32.BF16 R36, R216, R8.reuse, R36 ;  /* 0x00000008d824723c */ /* 0x082fe20000041824 */
[----:B------:R-:W-:Y:S01]  /*8540*/  PLOP3.LUT P0, PT, PT, PT, UP1, 0x80, 0x0 ;  /* 0x000000000000781c */ /* 0x000fe20003f0f018 */
[----:B------:R-:W-:Y:S01]  /*8550*/  UISETP.NE.AND UP1, UPT, UR16, URZ, UPT ;  /* 0x0000003f1000728c */ /* 0x000fe2000bf25270 */
[----:B------:R-:W-:Y:S01]  /*8560*/  @P1 IADD3 R6, P2, R6, c[0x0][0x1c8], RZ ;  /* 0x0000720006061a10 */ /* 0x000fe20007f5e0ff */
[----:B------:R-:W-:Y:S01]  /*8570*/  @!PT LDS RZ, [RZ] ;  /* 0x00000000fffff984 */ /* 0x000fe20000000800 */
[----:B------:R-:W-:Y:S01]  /*8580*/  @!PT LDS RZ, [RZ] ;  /* 0x00000000fffff984 */ /* 0x000fe20000000800 */
[----:B------:R-:W-:Y:S01]  /*8590*/  @!PT LDS RZ, [RZ] ;  /* 0x00000000fffff984 */ /* 0x000fe20000000800 */
[----:B------:R1:W-:Y:S01]  /*85a0*/  @P1 LDGSTS.E.BYPASS.LTC128B.128 [R243+0x5080], [R2.64], !P4 ;  /* 0x0508000002f31fae */ /* 0x0003e2000e101d54 */
[----:B------:R-:W-:Y:S01]  /*85b0*/  FMUL.FTZ R22, R22, c[0x0][0x320] ;  /* 0x0000c80016167a20 */ /* 0x000fe20000410000 */
[----:B------:R-:W1:Y:S01]  /*85c0*/  MUFU.TANH R135, R20 ;  /* 0x0000001400877308 */ /* 0x000e620000002400 */
[----:B------:R-:W-:Y:S01]  /*85d0*/  @P1 IADD3.X R7, RZ, c[0x0][0x1cc], R0, P2, P5 ;  /* 0x00007300ff071a10 */ /* 0x000fe200017ea400 */
[C---:B------:R-:W-:Y:S04]  /*85e0*/  HMMA.16816.F32.BF16 R40, R192.reuse, R8, R40 ;  /* 0x00000008c028723c */ /* 0x040fe80000041828 */
[----:B------:R2:W-:Y:S01]  /*85f0*/  @P1 LDGSTS.E.BYPASS.LTC128B.128 [R243+0x6880], [R6.64], !P3 ;  /* 0x0688000006f31fae */ /* 0x0005e2000d901d54 */
[----:B------:R-:W-:Y:S02]  /*8600*/  FMUL.FTZ R24, R24, c[0x0][0x320] ;  /* 0x0000c80018187a20 */ /* 0x000fe40000410000 */
[----:B------:R-:W-:Y:S01]  /*8610*/  FMUL.FTZ R25, R25, c[0x0][0x320] ;  /* 0x0000c80019197a20 */ /* 0x000fe20000410000 */
[----:B------:R4:W2:Y:S01]  /*8620*/  MUFU.TANH R133, R21 ;  /* 0x0000001500857308 */ /* 0x0008a20000002400 */
[-C--:B------:R-:W-:Y:S03]  /*8630*/  HMMA.16816.F32.BF16 R44, R192, R10.reuse, R44 ;  /* 0x0000000ac02c723c */ /* 0x080fe6000004182c */
[----:B---3--:R-:W-:Y:S02]  /*8640*/  FMUL.FTZ R23, R32, c[0x0][0x320] ;  /* 0x0000c80020177a20 */ /* 0x008fe40000410000 */
[----:B------:R-:W3:Y:S01]  /*8650*/  LDL R32, [R1+0x4] ;  /* 0x0000040001207983 */ /* 0x000ee20000100800 */
[----:B------:R-:W-:Y:S02]  /*8660*/  FMUL.FTZ R26, R26, c[0x0][0x320] ;  /* 0x0000c8001a1a7a20 */ /* 0x000fe40000410000 */
[----:B------:R-:W-:Y:S01]  /*8670*/  FMUL.FTZ R27, R27, c[0x0][0x320] ;  /* 0x0000c8001b1b7a20 */ /* 0x000fe20000410000 */
[----:B------:R4:W2:Y:S01]  /*8680*/  MUFU.TANH R141, R22 ;  /* 0x00000016008d7308 */ /* 0x0008a20000002400 */
[----:B------:R-:W-:Y:S04]  /*8690*/  HMMA.16816.F32.BF16 R48, R216, R10, R48 ;  /* 0x0000000ad830723c */ /* 0x000fe80000041830 */
[----:B-1----:R-:W-:Y:S01]  /*86a0*/  @P1 IADD3 R2, P2, R2, UR23, RZ ;  /* 0x0000001702021c10 */ /* 0x002fe2000ff5e0ff */
[----:B------:R-:W-:Y:S02]  /*86b0*/  FMUL.FTZ R28, R28, c[0x0][0x320] ;  /* 0x0000c8001c1c7a20 */ /* 0x000fe40000410000 */
[----:B------:R-:W-:Y:S01]  /*86c0*/  FMUL.FTZ R29, R29, c[0x0][0x320] ;  /* 0x0000c8001d1d7a20 */ /* 0x000fe20000410000 */
[----:B------:R-:W-:Y:S01]  /*86d0*/  @P1 IADD3.X R3, R3, UR24, RZ, P2, !PT ;  /* 0x0000001803031c10 */ /* 0x000fe200097fe4ff */
[----:B------:R1:W1:Y:S03]  /*86e0*/  MUFU.TANH R197, R24 ;  /* 0x0000001800c57308 */ /* 0x0002660000002400 */
[----:B------:R-:W-:Y:S01]  /*86f0*/  FMUL.FTZ R15, R17, c[0x0][0x320] ;  /* 0x0000c800110f7a20 */ /* 0x000fe20000410000 */
[----:B------:R2:W-:Y:S01]  /*8700*/  @P1 LDGSTS.E.BYPASS.LTC128B.128 [R243+0x5880], [R2.64], !P4 ;  /* 0x0588000002f31fae */ /* 0x0005e2000e101d54 */
[----:B------:R-:W-:Y:S02]  /*8710*/  FMUL.FTZ R30, R30, c[0x0][0x320] ;  /* 0x0000c8001e1e7a20 */ /* 0x000fe40000410000 */
[----:B------:R-:W-:Y:S02]  /*8720*/  FMUL.FTZ R31, R31, c[0x0][0x320] ;  /* 0x0000c8001f1f7a20 */ /* 0x000fe40000410000 */
[----:B----4-:R-:W-:Y:S01]  /*8730*/  FMUL.FTZ R21, R33, c[0x0][0x320] ;  /* 0x0000c80021157a20 */ /* 0x010fe20000410000 */
[----:B------:R4:W2:Y:S01]  /*8740*/  MUFU.TANH R143, R25 ;  /* 0x00000019008f7308 */ /* 0x0008a20000002400 */
[----:B------:R-:W-:Y:S01]  /*8750*/  FMUL.FTZ R19, R36, c[0x0][0x320] ;  /* 0x0000c80024137a20 */ /* 0x000fe20000410000 */
[----:B------:R2:W-:Y:S01]  /*8760*/  @P1 LDGSTS.E.BYPASS.LTC128B.128 [R243+0x7080], [R2.64+0x80], !P3 ;  /* 0x0708008002f31fae */ /* 0x0005e2000d901d54 */
[----:B------:R-:W-:Y:S02]  /*8770*/  FMUL.FTZ R14, R37, c[0x0][0x320] ;  /* 0x0000c800250e7a20 */ /* 0x000fe40000410000 */
[----:B------:R-:W-:Y:S02]  /*8780*/  FMUL.FTZ R22, R39, c[0x0][0x320] ;  /* 0x0000c80027167a20 */ /* 0x000fe40000410000 */
        /* <DEDUP_REMOVED lines=8> */
[----:B------:R1:W1:Y:S01]  /*8810*/  MUFU.TANH R213, R27 ;  /* 0x0000001b00d57308 */ /* 0x0002620000002400 */
[----:B------:R-:W-:Y:S02]  /*8820*/  FMUL.FTZ R9, R49, c[0x0][0x320] ;  /* 0x0000c80031097a20 */ /* 0x000fe40000410000 */
[----:B------:R-:W-:Y:S02]  /*8830*/  FMUL.FTZ R18, R50, c[0x0][0x320] ;  /* 0x0000c80032127a20 */ /* 0x000fe40000410000 */
[----:B----4-:R-:W-:Y:S02]  /*8840*/  FMUL.FTZ R25, R44, c[0x0][0x320] ;  /* 0x0000c8002c197a20 */ /* 0x010fe40000410000 */
[----:B------:R-:W-:Y:S03]  /*8850*/  FMUL.FTZ R13, R51, c[0x0][0x320] ;  /* 0x0000c800330d7a20 */ /* 0x000fe60000410000 */
[----:B------:R4:W2:Y:S01]  /*8860*/  MUFU.TANH R137, R28 ;  /* 0x0000001c00897308 */ /* 0x0008a20000002400 */
[----:B------:R-:W-:Y:S09]  /*8870*/  FMUL.FTZ R26, R41, c[0x0][0x320] ;  /* 0x0000c800291a7a20 */ /* 0x000ff20000410000 */
[----:B------:R4:W2:Y:S01]  /*8880*/  MUFU.TANH R136, R29 ;  /* 0x0000001d00887308 */ /* 0x0008a20000002400 */
[----:B-1----:R-:W-:Y:S09]  /*8890*/  FMUL.FTZ R27, R35, c[0x0][0x320] ;  /* 0x0000c800231b7a20 */ /* 0x002ff20000410000 */
[----:B------:R1:W1:Y:S01]  /*88a0*/  MUFU.TANH R202, R12 ;  /* 0x0000000c00ca7308 */ /* 0x0002620000002400 */
[----:B----4-:R-:W-:Y:S09]  /*88b0*/  FMUL.FTZ R28, R34, c[0x0][0x320] ;  /* 0x0000c800221c7a20 */ /* 0x010ff20000410000 */
[----:B------:R-:W4:Y:S01]  /*88c0*/  MUFU.TANH R16, R16 ;  /* 0x0000001000107308 */ /* 0x000f220000002400 */
[----:B------:R-:W-:Y:S09]  /*88d0*/  FMUL.FTZ R29, R40, c[0x0][0x320] ;  /* 0x0000c800281d7a20 */ /* 0x000ff20000410000 */
        /* <DEDUP_REMOVED lines=18> */
[----:B------:R-:W-:Y:S01]  /*8a00*/  @P1 IADD3 R6, P0, R2, UR23, RZ ;  /* 0x0000001702061c10 */ /* 0x000fe2000ff1e0ff */
[----:B------:R-:W-:Y:S06]  /*8a10*/  UIMAD UR23, UR13, -0x30, URZ ;  /* 0xffffffd00d1778a4 */ /* 0x000fec000f8e023f */
[----:B------:R-:W2:Y:S01]  /*8a20*/  MUFU.TANH R46, R46 ;  /* 0x0000002e002e7308 */ /* 0x000ea20000002400 */
[----:B------:R-:W-:Y:S01]  /*8a30*/  @P1 IADD3.X R7, R3, UR24, RZ, P0, !PT ;  /* 0x0000001803071c10 */ /* 0x000fe200087fe4ff */
[----:B------:R-:W1:Y:S01]  /*8a40*/  SHFL.IDX PT, R8, R4, RZ, 0x1c1f ;  /* 0x001c1fff04087589 */ /* 0x000e6200000e0000 */
[----:B------:R-:W-:Y:S02]  /*8a50*/  PLOP3.LUT P0, PT, PT, PT, UP1, 0x40, 0x0 ;  /* 0x000000000000781c */ /* 0x000fe40003f0e818 */
[----:B------:R-:W-:Y:S05]  /*8a60*/  MOV R0, UR23 ;  /* 0x0000001700007c02 */ /* 0x000fea0008000f00 */
[----:B------:R-:W1:Y:S01]  /*8a70*/  MUFU.TANH R47, R47 ;  /* 0x0000002f002f7308 */ /* 0x000e620000002400 */
[----:B------:R1:W-:Y:S08]  /*8a80*/  @P1 LDGSTS.E.BYPASS.LTC128B.128 [R243+0x6080], [R6.64], !P4 ;  /* 0x0608000006f31fae */ /* 0x0003f0000e101d54 */
[----:B------:R1:W-:Y:S01]  /*8a90*/  @P1 LDGSTS.E.BYPASS.LTC128B.128 [R243+0x7880], [R6.64+0x80], !P3 ;  /* 0x0788008006f31fae */ /* 0x0003e2000d901d54 */
[----:B------:R-:W1:Y:S07]  /*8aa0*/  MUFU.TANH R10, R10 ;  /* 0x0000000a000a7308 */ /* 0x000e6e0000002400 */
[----:B------:R-:W0:Y:S03]  /*8ab0*/  LDGDEPBAR ;  /* 0x00000000000079af */ /* 0x000e260000000000 */
[----:B------:R-:W2:Y:S01]  /*8ac0*/  MUFU.TANH R9, R9 ;  /* 0x0000000900097308 */ /* 0x000ea20000002400 */
[----:B---3--:R-:W-:Y:S09]  /*8ad0*/  IADD3 R0, -R32, 0x1, R0 ;  /* 0x0000000120007810 */ /* 0x008ff20007ffe100 */
[----:B------:R-:W3:Y:S01]  /*8ae0*/  MUFU.TANH R18, R18 ;  /* 0x0000001200127308 */ /* 0x000ee20000002400 */
[----:B-1----:R-:W-:Y:S09]  /*8af0*/  MOV R6, UR15 ;  /* 0x0000000f00067c02 */ /* 0x002ff20008000f00 */
[----:B------:R-:W1:Y:S01]  /*8b00*/  MUFU.TANH R13, R13 ;  /* 0x0000000d000d7308 */ /* 0x000e620000002400 */
[----:B------:R-:W-:Y:S04]  /*8b10*/  IADD3 R6, -R6, UR9, R0 ;  /* 0x0000000906067c10 */ /* 0x000fe8000fffe100 */
[C---:B------:R-:W-:Y:S02]  /*8b20*/  IADD3 R5, R6.reuse, c[0x0][0x328], RZ ;  /* 0x0000ca0006057a10 */ /* 0x040fe40007ffe0ff */
[----:B------:R-:W-:Y:S02]  /*8b30*/  IADD3 R6, R6, UR14, RZ ;  /* 0x0000000e06067c10 */ /* 0x000fe4000fffe0ff */
[----:B------:R-:W-:Y:S02]  /*8b40*/  IADD3 R2, R5, R8, RZ ;  /* 0x0000000805027210 */ /* 0x000fe40007ffe0ff */
[----:B------:R-:W-:Y:S01]  /*8b50*/  IADD3 R0, R8, R6, RZ ;  /* 0x0000000608007210 */ /* 0x000fe20007ffe0ff */
[----:B------:R-:W-:-:S05]  /*8b60*/  @P0 BRA `(.L_x_1027) ;  /* 0x0000019000000947 */ /* 0x000fca0003800000 */
[----:B--2-4-:R-:W-:Y:S01]  /*8b70*/  IMAD.U32 R3, RZ, RZ, UR15 ;  /* 0x0000000fff037e24 */ /* 0x014fe2000f8e00ff */
[----:B------:R-:W-:Y:S04]  /*8b80*/  BSSY B0, `(.L_x_1028) ;  /* 0x0000012000007945 */ /* 0x000fe80003800000 */
[----:B------:R-:W-:Y:S04]  /*8b90*/  IADD3 R3, -R3, UR9, R8 ;  /* 0x0000000903037c10 */ /* 0x000fe8000fffe108 */
        /* <DEDUP_REMOVED lines=11> */
.L_x_1029:
[----:B------:R-:W-:Y:S04]  /*8c50*/  MOV R7, c[0x0][0x32c] ;  /* 0x0000cb0000077a02 */ /* 0x000fe80000000f00 */
[----:B------:R-:W-:Y:S11]  /*8c60*/  ISETP.NE.AND P0, PT, R7, 0x1, PT ;  /* 0x000000010700780c */ /* 0x000ff60003f05270 */
[----:B------:R-:W-:Y:S02]  /*8c70*/  @!UPT UIADD3 URZ, URZ, URZ, URZ ;  /* 0x0000003f3f3ff290 */ /* 0x000fe4000fffe03f */
[----:B------:R-:W-:Y:S05]  /*8c80*/  @P0 IMAD.HI.U32 R7, R3, c[0x0][0x330], RZ ;  /* 0x0000cc0003070a27 */ /* 0x000fea00078e00ff */
[----:B------:R-:W-:Y:S02]  /*8c90*/  @P0 SHF.R.U32.HI R3, RZ, c[0x0][0x334], R7 ;  /* 0x0000cd00ff030a19 */ /* 0x000fe40000011607 */
.L_x_1030:
[----:B------:R-:W-:Y:S05]  /*8ca0*/  BSYNC B0 ;  /* 0x0000000000007941 */ /* 0x000fea0003800000 */
.L_x_1028:
[----:B------:R-:W-:Y:S05]  /*8cb0*/  IADD3 R7, -R32, UR23, RZ ;  /* 0x0000001720077c10 */ /* 0x000fea000fffe1ff */
[----:B------:R-:W-:Y:S05]  /*8cc0*/  IMAD R3, R3, c[0x0][0x32c], R7 ;  /* 0x0000cb0003037a24 */ /* 0x000fea00078e0207 */
[----:B------:R-:W-:Y:S02]  /*8cd0*/  IADD3 R7, R3, c[0x0][0x32c], RZ ;  /* 0x0000cb0003077a10 */ /* 0x000fe40007ffe0ff */
[----:B------:R-:W-:Y:S02]  /*8ce0*/  IMNMX R0, R0, R3, !PT ;  /* 0x0000000300007217 */ /* 0x000fe40007800200 */
[----:B------:R-:W-:Y:S02]  /*8cf0*/  IMNMX R2, R2, R7, PT ;  /* 0x0000000702027217 */ /* 0x000fe40003800200 */
.L_x_1027:
[----:B--2-4-:R-:W-:Y:S01]  /*8d00*/  UISETP.GE.AND UP2, UPT, UR23, 0x9, UPT ;  /* 0x000000091700788c */ /* 0x014fe2000bf46270 */
[----:B------:R-:W2:Y:S01]  /*8d10*/  SHFL.IDX PT, R3, R4, 0x1, 0x1c1f ;  /* 0x003c1f0004037f89 */ /* 0x000ea200000e0000 */
[----:B------:R-:W-:Y:S02]  /*8d20*/  UISETP.GE.AND UP0, UPT, UR23, 0x1, UPT ;  /* 0x000000011700788c */ /* 0x000fe4000bf06270 */
[----:B------:R-:W-:Y:S02]  /*8d30*/  UISETP.GE.AND UP3, UPT, UR23, 0x2, UPT ;  /* 0x000000021700788c */ /* 0x000fe4000bf66270 */
[----:B------:R-:W-:Y:S01]  /*8d40*/  PLOP3.LUT P0, PT, PT, PT, UP2, 0x40, 0x0 ;  /* 0x000000000000781c */ /* 0x000fe20003f0e828 */
[----:B------:R-:W-:Y:S01]  /*8d50*/  UISETP.GE.AND UP4, UPT, UR23, 0x1a, UPT ;  /* 0x0000001a1700788c */ /* 0x000fe2000bf86270 */
[----:B------:R-:W-:Y:S01]  /*8d60*/  PLOP3.LUT P2, PT, PT, PT, UP0, 0x40, 0x0 ;  /* 0x000000000000781c */ /* 0x000fe20003f4e808 */
[----:B------:R-:W-:Y:S01]  /*8d70*/  UISETP.GE.AND UP1, UPT, UR23, 0xa, UPT ;  /* 0x0000000a1700788c */ /* 0x000fe2000bf26270 */
[----:B------:R-:W-:Y:S01]  /*8d80*/  PLOP3.LUT P1, PT, PT, PT, UP3, 0x40, 0x0 ;  /* 0x000000000000781c */ /* 0x000fe20003f2e838 */
[----:B------:R-:W-:Y:S01]  /*8d90*/  UP2UR UR28, UPR, URZ, 0x1 ;  /* 0x000000013f1c7883 */ /* 0x000fe20008000000 */
[C---:B------:R-:W-:Y:S01]  /*8da0*/  ISETP.GT.AND P0, PT, R0.reuse, 0x8, P0 ;  /* 0x000000080000780c */ /* 0x040fe20000704270 */
[----:B------:R-:W-:Y:S01]  /*8db0*/  UISETP.GE.AND UP0, UPT, UR23, 0x11, UPT ;  /* 0x000000111700788c */ /* 0x000fe2000bf06270 */
[C---:B------:R-:W-:Y:S01]  /*8dc0*/  ISETP.GT.AND P2, PT, R0.reuse, RZ, P2 ;  /* 0x000000ff0000720c */ /* 0x040fe20001744270 */
[----:B------:R-:W-:Y:S01]  /*8dd0*/  UISETP.GE.AND UP6, UPT, UR23, 0x12, UPT ;  /* 0x000000121700788c */ /* 0x000fe2000bfc6270 */
[----:B------:R-:W-:Y:S01]  /*8de0*/  ISETP.GT.AND P1, PT, R0, 0x1, P1 ;  /* 0x000000010000780c */ /* 0x000fe20000f24270 */
[----:B------:R-:W-:Y:S01]  /*8df0*/  UISETP.GE.AND UP5, UPT, UR23, 0x19, UPT ;  /* 0x000000191700788c */ /* 0x000fe2000bfa6270 */
[C---:B------:R-:W-:Y:S01]  /*8e00*/  ISETP.LT.OR P0, PT, R2.reuse, 0x9, P0 ;  /* 0x000000090200780c */ /* 0x040fe20000701670 */
[----:B------:R-:W-:Y:S01]  /*8e10*/  UP2UR UR29, UPR, URZ, 0x40 ;  /* 0x000000403f1d7883 */ /* 0x000fe20008000000 */
[C---:B------:R-:W-:Y:S01]  /*8e20*/  ISETP.LT.OR P2, PT, R2.reuse, 0x1, P2 ;  /* 0x000000010200780c */ /* 0x040fe20001741670 */
[----:B------:R-:W-:Y:S01]  /*8e30*/  UP2UR UR27, UPR, URZ, 0x8 ;  /* 0x000000083f1b7883 */ /* 0x000fe20008000000 */
[----:B------:R-:W-:Y:S01]  /*8e40*/  ISETP.LT.OR P1, PT, R2, 0x2, P1 ;  /* 0x000000020200780c */ /* 0x000fe20000f21670 */
        /* <DEDUP_REMOVED lines=9> */
[----:B------:R-:W-:Y:S01]  /*8ee0*/  FSEL R12, R199, -INF , !P2 ;  /* 0xff800000c70c7808 */ /* 0x000fe20005000000 */
[----:B------:R-:W-:Y:S01]  /*8ef0*/  UISETP.GE.AND UP1, UPT, UR23, 0x29, UPT ;  /* 0x000000291700788c */ /* 0x000fe2000bf26270 */
[----:B------:R-:W-:Y:S01]  /*8f00*/  PLOP3.LUT P2, PT, PT, PT, UP6, 0x40, 0x0 ;  /* 0x000000000000781c */ /* 0x000fe20003f4e868 */
[----:B------:R-:W-:Y:S01]  /*8f10*/  UISETP.NE.AND UP6, UPT, UR16, URZ, UPT ;  /* 0x0000003f1000728c */ /* 0x000fe2000bfc5270 */
[----:B------:R-:W-:Y:S01]  /*8f20*/  FSEL R17, R198, -INF , !P1 ;  /* 0xff800000c6117808 */ /* 0x000fe20004800000 */
[----:B------:R-:W-:Y:S01]  /*8f30*/  UISETP.GE.AND UP0, UPT, UR23, 0x2a, UPT ;  /* 0x0000002a1700788c */ /* 0x000fe2000bf06270 */
[----:B------:R-:W-:Y:S02]  /*8f40*/  PLOP3.LUT P1, PT, PT, PT, UP5, 0x40, 0x0 ;  /* 0x000000000000781c */ /* 0x000fe40003f2e858 */
[C---:B------:R-:W-:Y:S02]  /*8f50*/  ISETP.GT.AND P0, PT, R0.reuse, 0x19, P0 ;  /* 0x000000190000780c */ /* 0x040fe40000704270 */
[C---:B------:R-:W-:Y:S02]  /*8f60*/  ISETP.GT.AND P6, PT, R0.reuse, 0x9, P6 ;  /* 0x000000090000780c */ /* 0x040fe400037c4270 */
[C---:B------:R-:W-:Y:S02]  /*8f70*/  ISETP.GT.AND P5, PT, R0.reuse, 0x10, P5 ;  /* 0x000000100000780c */ /* 0x040fe40002fa4270 */
[C---:B------:R-:W-:Y:S02]  /*8f80*/  ISETP.GT.AND P2, PT, R0.reuse, 0x11, P2 ;  /* 0x000000110000780c */ /* 0x040fe40001744270 */
[----:B------:R-:W-:Y:S02]  /*8f90*/  ISETP.GT.AND P1, PT, R0, 0x18, P1 ;  /* 0x000000180000780c */ /* 0x000fe40000f24270 */
[C---:B------:R-:W-:Y:S02]  /*8fa0*/  ISETP.LT.OR P0, PT, R2.reuse, 0x1a, P0 ;  /* 0x0000001a0200780c */ /* 0x040fe40000701670 */
[C---:B------:R-:W-:Y:S02]  /*8fb0*/  ISETP.LT.OR P6, PT, R2.reuse, 0xa, P6 ;  /* 0x0000000a0200780c */ /* 0x040fe400037c1670 */
[C---:B------:R-:W-:Y:S02]  /*8fc0*/  ISETP.LT.OR P5, PT, R2.reuse, 0x11, P5 ;  /* 0x000000110200780c */ /* 0x040fe40002fa1670 */
[C---:B------:R-:W-:Y:S02]  /*8fd0*/  ISETP.LT.OR P2, PT, R2.reuse, 0x12, P2 ;  /* 0x000000120200780c */ /* 0x040fe40001741670 */
[----:B------:R-:W-:Y:S02]  /*8fe0*/  ISETP.LT.OR P1, PT, R2, 0x19, P1 ;  /* 0x000000190200780c */ /* 0x000fe40000f21670 */
[----:B------:R-:W-:Y:S02]  /*8ff0*/  FSEL R206, R21, -INF , !P0 ;  /* 0xff80000015ce7808 */ /* 0x000fe40004000000 */
[----:B------:R-:W-:Y:S01]  /*9000*/  PLOP3.LUT P0, PT, PT, PT, UP6, 0x40, 0x0 ;  /* 0x000000000000781c */ /* 0x000fe20003f0e868 */
[----:B------:R-:W-:Y:S01]  /*9010*/  UISETP.NE.AND UP6, UPT, UR29, URZ, UPT ;  /* 0x0000003f1d00728c */ /* 0x000fe2000bfc5270 */
[----:B------:R-:W-:Y:S02]  /*9020*/  FSEL R15, R15, -INF , !P6 ;  /* 0xff8000000f0f7808 */ /* 0x000fe40007000000 */
[----:B------:R-:W-:Y:S02]  /*9030*/  PLOP3.LUT P6, PT, PT, PT, UP3, 0x40, 0x0 ;  /* 0x000000000000781c */ /* 0x000fe40003fce838 */
[----:B------:R-:W-:Y:S02]  /*9040*/  FSEL R198, R135, -INF , !P5 ;  /* 0xff80000087c67808 */ /* 0x000fe40006800000 */
[----:B------:R-:W-:Y:S02]  /*9050*/  PLOP3.LUT P5, PT, PT, PT, UP2, 0x40, 0x0 ;  /* 0x000000000000781c */ /* 0x000fe40003fae828 */
[----:B------:R-:W-:Y:S02]  /*9060*/  FSEL R199, R133, -INF , !P2 ;  /* 0xff80000085c77808 */ /* 0x000fe40005000000 */
[----:B------:R-:W-:Y:S02]  /*9070*/  PLOP3.LUT P2, PT, PT, PT, UP1, 0x40, 0x0 ;  /* 0x000000000000781c */ /* 0x000fe40003f4e818 */
[----:B------:R-:W-:Y:S02]  /*9080*/  FSEL R203, R23, -INF , !P1 ;  /* 0xff80000017cb7808 */ /* 0x000fe40004800000 */
[----:B------:R-:W-:Y:S02]  /*9090*/  PLOP3.LUT P1, PT, PT, PT, UP0, 0x40, 0x0 ;  /* 0x000000000000781c */ /* 0x000fe40003f2e808 */
[C---:B------:R-:W-:Y:S02]  /*90a0*/  ISETP.GT.AND P6, PT, R0.reuse, 0x20, P6 ;  /* 0x000000200000780c */ /* 0x040fe400037c4270 */
[C---:B------:R-:W-:Y:S02]  /*90b0*/  ISETP.GT.AND P5, PT, R0.reuse, 0x21, P5 ;  /* 0x000000210000780c */ /* 0x040fe40002fa4270 */
[C---:B------:R-:W-:Y:S02]  /*90c0*/  ISETP.GT.AND P2, PT, R0.reuse, 0x28, P2 ;  /* 0x000000280000780c */ /* 0x040fe40001744270 */
[----:B------:R-:W-:Y:S01]  /*90d0*/  ISETP.GT.AND P1, PT, R0, 0x29, P1 ;  /* 0x000000290000780c */ /* 0x000fe20000f24270 */
[--C-:B--2---:R-:W-:Y:S01]  /*90e0*/  IMAD.IADD R0, R6, 0x1, R3.reuse ;  /* 0x0000000106007824 */ /* 0x104fe200078e0203 */
[C---:B------:R-:W-:Y:S02]  /*90f0*/  ISETP.LT.OR P6, PT, R2.reuse, 0x21, P6 ;  /* 0x000000210200780c */ /* 0x040fe400037c1670 */
[C---:B------:R-:W-:Y:S02]  /*9100*/  ISETP.LT.OR P5, PT, R2.reuse, 0x22, P5 ;  /* 0x000000220200780c */ /* 0x040fe40002fa1670 */
[C---:B------:R-:W-:Y:S02]  /*9110*/  ISETP.LT.OR P2, PT, R2.reuse, 0x29, P2 ;  /* 0x000000290200780c */ /* 0x040fe40001741670 */
[----:B------:R-:W-:Y:S01]  /*9120*/  ISETP.LT.OR P1, PT, R2, 0x2a, P1 ;  /* 0x0000002a0200780c */ /* 0x000fe20000f21670 */
[----:B------:R-:W-:Y:S01]  /*9130*/  IMAD.IADD R2, R5, 0x1, R3 ;  /* 0x0000000105027824 */ /* 0x000fe200078e0203 */
[----:B------:R-:W-:Y:S02]  /*9140*/  FSEL R242, R19, -INF , !P6 ;  /* 0xff80000013f27808 */ /* 0x000fe40007000000 */
[----:B------:R-:W-:Y:S02]  /*9150*/  FSEL R245, R14, -INF , !P5 ;  /* 0xff8000000ef57808 */ /* 0x000fe40006800000 */
[----:B------:R-:W-:Y:S02]  /*9160*/  FSEL R250, R10, -INF , !P2 ;  /* 0xff8000000afa7808 */ /* 0x000fe40005000000 */
[----:B------:R-:W-:Y:S01]  /*9170*/  FSEL R251, R9, -INF , !P1 ;  /* 0xff80000009fb7808 */ /* 0x000fe20004800000 */
[----:B------:R-:W-:-:S05]  /*9180*/  @P0 BRA `(.L_x_1031) ;  /* 0x0000019000000947 */ /* 0x000fca0003800000 */
[----:B------:R-:W-:Y:S01]  /*9190*/  IMAD.U32 R7, RZ, RZ, UR15 ;  /* 0x0000000fff077e24 */ /* 0x000fe2000f8e00ff */
        /* <DEDUP_REMOVED lines=13> */
.L_x_1033:
[----:B------:R-:W-:Y:S04]  /*9270*/  MOV R7, c[0x0][0x32c] ;  /* 0x0000cb0000077a02 */ /* 0x000fe80000000f00 */
[----:B------:R-:W-:Y:S11]  /*9280*/  ISETP.NE.AND P0, PT, R7, 0x1, PT ;  /* 0x000000010700780c */ /* 0x000ff60003f05270 */
[----:B------:R-:W-:Y:S02]  /*9290*/  @!UPT UIADD3 URZ, URZ, URZ, URZ ;  /* 0x0000003f3f3ff290 */ /* 0x000fe4000fffe03f */
[----:B------:R-:W-:Y:S05]  /*92a0*/  @P0 IMAD.HI.U32 R7, R3, c[0x0][0x330], RZ ;  /* 0x0000cc0003070a27 */ /* 0x000fea00078e00ff */
[----:B------:R-:W-:Y:S02]  /*92b0*/  @P0 SHF.R.U32.HI R3, RZ, c[0x0][0x334], R7 ;  /* 0x0000cd00ff030a19 */ /* 0x000fe40000011607 */
.L_x_1034:
[----:B------:R-:W-:Y:S05]  /*92c0*/  BSYNC B0 ;  /* 0x0000000000007941 */ /* 0x000fea0003800000 */
.L_x_1032:
[----:B------:R-:W-:Y:S05]  /*92d0*/  IADD3 R7, -R32, UR23, RZ ;  /* 0x0000001720077c10 */ /* 0x000fea000fffe1ff */
[----:B------:R-:W-:Y:S05]  /*92e0*/  IMAD R3, R3, c[0x0][0x32c], R7 ;  /* 0x0000cb0003037a24 */ /* 0x000fea00078e0207 */
[----:B------:R-:W-:Y:S02]  /*92f0*/  IADD3 R7, R3, c[0x0][0x32c], RZ ;  /* 0x0000cb0003077a10 */ /* 0x000fe40007ffe0ff */
[----:B------:R-:W-:Y:S02]  /*9300*/  IMNMX R0, R0, R3, !PT ;  /* 0x0000000300007217 */ /* 0x000fe40007800200 */
[----:B------:R-:W-:Y:S02]  /*9310*/  IMNMX R2, R2, R7, PT ;  /* 0x0000000702027217 */ /* 0x000fe40003800200 */
.L_x_1031:
[----:B------:R-:W-:Y:S01]  /*9320*/  UP2UR UR31, UPR, URZ, 0x4 ;  /* 0x000000043f1f7883 */ /* 0x000fe20008000000 */
[----:B------:R-:W2:Y:S01]  /*9330*/  SHFL.IDX PT, R3, R4, 0x2, 0x1c1f ;  /* 0x005c1f0004037f89 */ /* 0x000ea200000e0000 */
[----:B------:R-:W-:Y:S02]  /*9340*/  UISETP.NE.AND UP2, UPT, UR26, URZ, UPT ;  /* 0x0000003f1a00728c */ /* 0x000fe4000bf45270 */
[----:B------:R-:W-:Y:S02]  /*9350*/  UP2UR UR33, UPR, URZ, 0x10 ;  /* 0x000000103f217883 */ /* 0x000fe40008000000 */
[----:B------:R-:W-:Y:S02]  /*9360*/  UISETP.NE.AND UP4, UPT, UR28, URZ, UPT ;  /* 0x0000003f1c00728c */ /* 0x000fe4000bf85270 */
[----:B------:R-:W-:Y:S01]  /*9370*/  PLOP3.LUT P0, PT, PT, PT, UP2, 0x40, 0x0 ;  /* 0x000000000000781c */ /* 0x000fe20003f0e828 */
[----:B------:R-:W-:Y:S02]  /*9380*/  UP2UR UR32, UPR, URZ, 0x8 ;  /* 0x000000083f207883 */ /* 0x000fe40008000000 */
[----:B------:R-:W-:Y:S01]  /*9390*/  UISETP.NE.AND UP3, UPT, UR27, URZ, UPT ;  /* 0x0000003f1b00728c */ /* 0x000fe2000bf65270 */
[----:B------:R-:W-:Y:S01]  /*93a0*/  PLOP3.LUT P2, PT, PT, PT, UP4, 0x40, 0x0 ;  /* 0x000000000000781c */ /* 0x000fe20003f4e848 */
[----:B------:R-:W-:Y:S01]  /*93b0*/  UISETP.NE.AND UP4, UPT, UR33, URZ, UPT ;  /* 0x0000003f2100728c */ /* 0x000fe2000bf85270 */
[C---:B------:R-:W-:Y:S01]  /*93c0*/  ISETP.GT.AND P0, PT, R0.reuse, 0x8, P0 ;  /* 0x000000080000780c */ /* 0x040fe20000704270 */
[----:B------:R-:W-:Y:S01]  /*93d0*/  UP2UR UR30, UPR, URZ, 0x2 ;  /* 0x000000023f1e7883 */ /* 0x000fe20008000000 */
[----:B------:R-:W-:Y:S01]  /*93e0*/  ISETP.GT.AND P2, PT, R0, RZ, P2 ;  /* 0x000000ff0000720c */ /* 0x000fe20001744270 */
[----:B------:R-:W-:Y:S01]  /*93f0*/  UISETP.NE.AND UP1, UPT, UR25, URZ, UPT ;  /* 0x0000003f1900728c */ /* 0x000fe2000bf25270 */
[----:B------:R-:W-:Y:S01]  /*9400*/  PLOP3.LUT P1, PT, PT, PT, UP3, 0x40, 0x0 ;  /* 0x000000000000781c */ /* 0x000fe20003f2e838 */
[----:B------:R-:W-:Y:S01]  /*9410*/  UP2UR UR29, UPR, URZ, 0x1 ;  /* 0x000000013f1d7883 */ /* 0x000fe20008000000 */
[----:B------:R-:W-:Y:S01]  /*9420*/  ISETP.LT.OR P0, PT, R2, 0x9, P0 ;  /* 0x000000090200780c */ /* 0x000fe20000701670 */
[----:B------:R-:W-:Y:S01]  /*9430*/  UISETP.NE.AND UP0, UPT, UR24, URZ, UPT ;  /* 0x0000003f1800728c */ /* 0x000fe2000bf05270 */
[----:B------:R-:W-:Y:S01]  /*9440*/  ISETP.GT.AND P1, PT, R0, 0x1, P1 ;  /* 0x000000010000780c */ /* 0x000fe20000f24270 */
[----:B------:R-:W-:Y:S01]  /*9450*/  UISETP.NE.AND UP3, UPT, UR32, URZ, UPT ;  /* 0x0000003f2000728c */ /* 0x000fe2000bf65270 */
[C---:B------:R-:W-:Y:S01]  /*9460*/  ISETP.LT.OR P2, PT, R2.reuse, 0x1, P2 ;  /* 0x000000010200780c */ /* 0x040fe20001741670 */
[----:B------:R-:W-:Y:S01]  /*9470*/  UISETP.NE.AND UP2, UPT, UR31, URZ, UPT ;  /* 0x0000003f1f00728c */ /* 0x000fe2000bf45270 */
[----:B------:R-:W-:Y:S02]  /*9480*/  ISETP.LT.OR P1, PT, R2, 0x2, P1 ;  /* 0x000000020200780c */ /* 0x000fe40000f21670 */
[----:B------:R-:W-:Y:S02]  /*9490*/  FSEL R14, R142, -INF , !P0 ;  /* 0xff8000008e0e7808 */ /* 0x000fe40004000000 */
[----:B------:R-:W-:Y:S02]  /*94a0*/  PLOP3.LUT P0, PT, PT, PT, UP4, 0x40, 0x0 ;  /* 0x000000000000781c */ /* 0x000fe40003f0e848 */
[----:B------:R-:W-:Y:S01]  /*94b0*/  PLOP3.LUT P6, PT, PT, PT, UP1, 0x40, 0x0 ;  /* 0x000000000000781c */ /* 0x000fe20003fce818 */
[----:B------:R-:W-:Y:S01]  /*94c0*/  UISETP.NE.AND UP1, UPT, UR30, URZ, UPT ;  /* 0x0000003f1e00728c */ /* 0x000fe2000bf25270 */
[----:B------:R-:W-:Y:S01]  /*94d0*/  PLOP3.LUT P5, PT, PT, PT, UP0, 0x40, 0x0 ;  /* 0x000000000000781c */ /* 0x000fe20003fae808 */
[----:B------:R-:W-:Y:S01]  /*94e0*/  UISETP.NE.AND UP0, UPT, UR29, URZ, UPT ;  /* 0x0000003f1d00728c */ /* 0x000fe2000bf05270 */
[----:B------:R-:W-:Y:S01]  /*94f0*/  FSEL R8, R204, -INF , !P2 ;  /* 0xff800000cc087808 */ /* 0x000fe20005000000 */
[----:B------:R-:W-:Y:S01]  /*9500*/  UP2UR UR29, UPR, URZ, 0x40 ;  /* 0x000000403f1d7883 */ /* 0x000fe20008000000 */
[----:B------:R-:W-:Y:S01]  /*9510*/  PLOP3.LUT P2, PT, PT, PT, UP6, 0x40, 0x0 ;  /* 0x000000000000781c */ /* 0x000fe20003f4e868 */
[----:B------:R-:W-:Y:S01]  /*9520*/  UISETP.NE.AND UP6, UPT, UR16, URZ, UPT ;  /* 0x0000003f1000728c */ /* 0x000fe2000bfc5270 */
[----:B------:R-:W-:Y:S02]  /*9530*/  FSEL R11, R200, -INF , !P1 ;  /* 0xff800000c80b7808 */ /* 0x000fe40004800000 */
        /* <DEDUP_REMOVED lines=34> */
[----:B---3--:R-:W-:Y:S02]  /*9760*/  FSEL R247, R18, -INF , !P2 ;  /* 0xff80000012f77808 */ /* 0x008fe40005000000 */
[----:B-1----:R-:W-:Y:S01]  /*9770*/  FSEL R249, R13, -INF , !P1 ;  /* 0xff8000000df97808 */ /* 0x002fe20004800000 */
        /* <DEDUP_REMOVED lines=15> */
.L_x_1037:
[----:B------:R-:W-:Y:S04]  /*9870*/  MOV R7, c[0x0][0x32c] ;  /* 0x0000cb0000077a02 */ /* 0x000fe80000000f00 */
[----:B------:R-:W-:Y:S11]  /*9880*/  ISETP.NE.AND P0, PT, R7, 0x1, PT ;  /* 0x000000010700780c */ /* 0x000ff60003f05270 */
[----:B------:R-:W-:Y:S02]  /*9890*/  @!UPT UIADD3 URZ, URZ, URZ, URZ ;  /* 0x0000003f3f3ff290 */ /* 0x000fe4000fffe03f */
[----:B------:R-:W-:Y:S05]  /*98a0*/  @P0 IMAD.HI.U32 R7, R3, c[0x0][0x330], RZ ;  /* 0x0000cc0003070a27 */ /* 0x000fea00078e00ff */
[----:B------:R-:W-:Y:S02]  /*98b0*/  @P0 SHF.R.U32.HI R3, RZ, c[0x0][0x334], R7 ;  /* 0x0000cd00ff030a19 */ /* 0x000fe40000011607 */
.L_x_1038:
[----:B------:R-:W-:Y:S05]  /*98c0*/  BSYNC B0 ;  /* 0x0000000000007941 */ /* 0x000fea0003800000 */
.L_x_1036:
[----:B------:R-:W-:Y:S05]  /*98d0*/  IADD3 R7, -R32, UR23, RZ ;  /* 0x0000001720077c10 */ /* 0x000fea000fffe1ff */
[----:B------:R-:W-:Y:S05]  /*98e0*/  IMAD R3, R3, c[0x0][0x32c], R7 ;  /* 0x0000cb0003037a24 */ /* 0x000fea00078e0207 */
[----:B------:R-:W-:Y:S02]  /*98f0*/  IADD3 R7, R3, c[0x0][0x32c], RZ ;  /* 0x0000cb0003077a10 */ /* 0x000fe40007ffe0ff */
[----:B------:R-:W-:Y:S02]  /*9900*/  IMNMX R0, R0, R3, !PT ;  /* 0x0000000300007217 */ /* 0x000fe40007800200 */
[----:B------:R-:W-:Y:S02]  /*9910*/  IMNMX R2, R2, R7, PT ;  /* 0x0000000702027217 */ /* 0x000fe40003800200 */
.L_x_1035:
[----:B------:R-:W-:Y:S01]  /*9920*/  UP2UR UR31, UPR, URZ, 0x4 ;  /* 0x000000043f1f7883 */ /* 0x000fe20008000000 */
[----:B------:R-:W1:Y:S01]  /*9930*/  SHFL.IDX PT, R3, R4, 0x3, 0x1c1f ;  /* 0x007c1f0004037f89 */ /* 0x000e6200000e0000 */
        /* <DEDUP_REMOVED lines=58> */
[--C-:B-1----:R-:W-:Y:S01]  /*9ce0*/  IMAD.IADD R0, R6, 0x1, R3.reuse ;  /* 0x0000000106007824 */ /* 0x102fe200078e0203 */
        /* <DEDUP_REMOVED lines=24> */
.L_x_1041:
[----:B------:R-:W-:Y:S04]  /*9e70*/  MOV R4, c[0x0][0x32c] ;  /* 0x0000cb0000047a02 */ /* 0x000fe80000000f00 */
[----:B------:R-:W-:Y:S11]  /*9e80*/  ISETP.NE.AND P0, PT, R4, 0x1, PT ;  /* 0x000000010400780c */ /* 0x000ff60003f05270 */
[----:B------:R-:W-:Y:S02]  /*9e90*/  @!UPT UIADD3 URZ, URZ, URZ, URZ ;  /* 0x0000003f3f3ff290 */ /* 0x000fe4000fffe03f */
[----:B------:R-:W-:Y:S05]  /*9ea0*/  @P0 IMAD.HI.U32 R4, R3, c[0x0][0x330], RZ ;  /* 0x0000cc0003040a27 */ /* 0x000fea00078e00ff */
[----:B------:R-:W-:Y:S02]  /*9eb0*/  @P0 SHF.R.U32.HI R3, RZ, c[0x0][0x334], R4 ;  /* 0x0000cd00ff030a19 */ /* 0x000fe40000011604 */
.L_x_1042:
[----:B------:R-:W-:Y:S05]  /*9ec0*/  BSYNC B0 ;  /* 0x0000000000007941 */ /* 0x000fea0003800000 */
.L_x_1040:
[----:B------:R-:W-:Y:S05]  /*9ed0*/  IADD3 R4, -R32, UR23, RZ ;  /* 0x0000001720047c10 */ /* 0x000fea000fffe1ff */
[----:B------:R-:W-:Y:S05]  /*9ee0*/  IMAD R3, R3, c[0x0][0x32c], R4 ;  /* 0x0000cb0003037a24 */ /* 0x000fea00078e0204 */
[----:B------:R-:W-:Y:S02]  /*9ef0*/  IADD3 R4, R3, c[0x0][0x32c], RZ ;  /* 0x0000cb0003047a10 */ /* 0x000fe40007ffe0ff */
[----:B------:R-:W-:Y:S02]  /*9f00*/  IMNMX R0, R0, R3, !PT ;  /* 0x0000000300007217 */ /* 0x000fe40007800200 */
[----:B------:R-:W-:Y:S02]  /*9f10*/  IMNMX R2, R2, R4, PT ;  /* 0x0000000402027217 */ /* 0x000fe40003800200 */
.L_x_1039:
[----:B------:R-:W-:Y:S01]  /*9f20*/  FMNMX.FTZ R3, R8, R134, !PT ;  /* 0x0000008608037209 */ /* 0x000fe20007810000 */
        /* <DEDUP_REMOVED lines=20> */
[----:B------:R-:W-:Y:S01]  /*a070*/  LDSM.16.MT88.4 R36, [R226+0x2080] ;  /* 0x00208000e224783b */ /* 0x000fe20000004200 */
[----:B------:R-:W-:Y:S02]  /*a080*/  FMNMX.FTZ R137, R199, R137, !PT ;  /* 0x00000089c7897209 */ /* 0x000fe40007810000 */
        /* <DEDUP_REMOVED lines=12> */
[----:B------:R-:W-:Y:S01]  /*a150*/  PLOP3.LUT P6, PT, PT, PT, UP4, 0x40, 0x0 ;  /* 0x000000000000781c */ /* 0x000fe20003fce848 */
[----:B------:R-:W1:Y:S01]  /*a160*/  SHFL.BFLY PT, R18, R3, 0x2, 0x1f ;  /* 0x0c401f0003127f89 */ /* 0x000e6200000e0000 */
[----:B------:R-:W-:Y:S01]  /*a170*/  PLOP3.LUT P5, PT, PT, PT, UP3, 0x40, 0x0 ;  /* 0x000000000000781c */ /* 0x000fe20003fae838 */
[----:B------:R-:W-:Y:S01]  /*a180*/  UISETP.NE.AND UP4, UPT, UR23, URZ, UPT ;  /* 0x0000003f1700728c */ /* 0x000fe2000bf85270 */
[C---:B------:R-:W-:Y:S01]  /*a190*/  ISETP.GT.AND P6, PT, R0.reuse, RZ, P6 ;  /* 0x000000ff0000720c */ /* 0x040fe200037c4270 */
[----:B------:R-:W-:Y:S01]  /*a1a0*/  UISETP.NE.AND UP3, UPT, UR28, URZ, UPT ;  /* 0x0000003f1c00728c */ /* 0x000fe2000bf65270 */
[----:B------:R-:W-:Y:S02]  /*a1b0*/  ISETP.GT.AND P5, PT, R0, 0x1, P5 ;  /* 0x000000010000780c */ /* 0x000fe40002fa4270 */
[----:B------:R-:W-:Y:S01]  /*a1c0*/  PLOP3.LUT P2, PT, PT, PT, UP2, 0x40, 0x0 ;  /* 0x000000000000781c */ /* 0x000fe20003f4e828 */
[----:B------:R-:W2:Y:S01]  /*a1d0*/  SHFL.BFLY PT, R6, R137, 0x2, 0x1f ;  /* 0x0c401f0089067f89 */ /* 0x000ea200000e0000 */
[C---:B------:R-:W-:Y:S01]  /*a1e0*/  ISETP.LT.OR P6, PT, R2.reuse, 0x1, P6 ;  /* 0x000000010200780c */ /* 0x040fe200037c1670 */
[----:B------:R-:W-:Y:S01]  /*a1f0*/  UISETP.NE.AND UP2, UPT, UR27, URZ, UPT ;  /* 0x0000003f1b00728c */ /* 0x000fe2000bf45270 */
[----:B------:R-:W-:Y:S02]  /*a200*/  ISETP.LT.OR P5, PT, R2, 0x2, P5 ;  /* 0x000000020200780c */ /* 0x000fe40002fa1670 */
[----:B------:R-:W-:Y:S02]  /*a210*/  FSEL R5, R214, -INF , !P6 ;  /* 0xff800000d6057808 */ /* 0x000fe40007000000 */
[----:B------:R-:W-:Y:S02]  /*a220*/  ISETP.GT.AND P2, PT, R0, 0x8, P2 ;  /* 0x000000080000780c */ /* 0x000fe40001744270 */
[----:B------:R-:W-:Y:S01]  /*a230*/  PLOP3.LUT P1, PT, PT, PT, UP1, 0x40, 0x0 ;  /* 0x000000000000781c */ /* 0x000fe20003f2e818 */
[----:B------:R-:W-:Y:S01]  /*a240*/  UISETP.NE.AND UP1, UPT, UR26, URZ, UPT ;  /* 0x0000003f1a00728c */ /* 0x000fe2000bf25270 */
[----:B------:R-:W-:Y:S02]  /*a250*/  FSEL R20, R212, -INF , !P5 ;  /* 0xff800000d4147808 */ /* 0x000fe40006800000 */
[----:B------:R-:W-:Y:S02]  /*a260*/  FMNMX.FTZ R4, R7, R138, !PT ;  /* 0x0000008a07047209 */ /* 0x000fe40007810000 */
[----:B------:R-:W-:Y:S02]  /*a270*/  ISETP.GT.AND P1, PT, R0, 0x9, P1 ;  /* 0x000000090000780c */ /* 0x000fe40000f24270 */
[----:B------:R-:W-:Y:S01]  /*a280*/  PLOP3.LUT P0, PT, PT, PT, UP0, 0x40, 0x0 ;  /* 0x000000000000781c */ /* 0x000fe20003f0e808 */
[----:B------:R-:W-:Y:S01]  /*a290*/  UISETP.NE.AND UP0, UPT, UR25, URZ, UPT ;  /* 0x0000003f1900728c */ /* 0x000fe2000bf05270 */
[----:B------:R-:W-:Y:S02]  /*a2a0*/  ISETP.LT.OR P2, PT, R2, 0x9, P2 ;  /* 0x000000090200780c */ /* 0x000fe40001741670 */
[----:B------:R-:W-:Y:S02]  /*a2b0*/  FMNMX.FTZ R4, R10, R4, !PT ;  /* 0x000000040a047209 */ /* 0x000fe40007810000 */
[----:B------:R-:W-:Y:S02]  /*a2c0*/  ISETP.GT.AND P0, PT, R0, 0x10, P0 ;  /* 0x000000100000780c */ /* 0x000fe40000704270 */
[----:B-1----:R-:W-:Y:S02]  /*a2d0*/  FMNMX.FTZ R3, R3, R18, !PT ;  /* 0x0000001203037209 */ /* 0x002fe40007810000 */
[----:B--2---:R-:W-:Y:S02]  /*a2e0*/  FMNMX.FTZ R137, R137, R6, !PT ;  /* 0x0000000689897209 */ /* 0x004fe40007810000 */
[----:B------:R-:W-:Y:S01]  /*a2f0*/  FSEL R18, R220, -INF , !P2 ;  /* 0xff800000dc127808 */ /* 0x000fe20005000000 */
[----:B------:R-:W1:Y:S01]  /*a300*/  SHFL.BFLY PT, R136, R3, 0x1, 0x1f ;  /* 0x0c201f0003887f89 */ /* 0x000e6200000e0000 */
[----:B------:R-:W-:Y:S02]  /*a310*/  PLOP3.LUT P6, PT, PT, PT, UP6, 0x40, 0x0 ;  /* 0x000000000000781c */ /* 0x000fe40003fce868 */
[C---:B------:R-:W-:Y:S02]  /*a320*/  ISETP.LT.OR P1, PT, R2.reuse, 0xa, P1 ;  /* 0x0000000a0200780c */ /* 0x040fe40000f21670 */
[----:B------:R-:W-:Y:S02]  /*a330*/  ISETP.LT.OR P0, PT, R2, 0x11, P0 ;  /* 0x000000110200780c */ /* 0x000fe40000701670 */
[----:B------:R-:W-:Y:S01]  /*a340*/  FMNMX.FTZ R4, R9, R4, !PT ;  /* 0x0000000409047209 */ /* 0x000fe20007810000 */
[----:B------:R-:W2:Y:S01]  /*a350*/  SHFL.BFLY PT, R6, R137, 0x1, 0x1f ;  /* 0x0c201f0089067f89 */ /* 0x000ea200000e0000 */
[C---:B------:R-:W-:Y:S02]  /*a360*/  ISETP.GT.AND P6, PT, R0.reuse, 0x11, P6 ;  /* 0x000000110000780c */ /* 0x040fe400037c4270 */
[----:B------:R-:W-:Y:S02]  /*a370*/  PLOP3.LUT P5, PT, PT, PT, UP5, 0x40, 0x0 ;  /* 0x000000000000781c */ /* 0x000fe40003fae858 */
[----:B------:R-:W-:Y:S02]  /*a380*/  FSEL R197, R215, -INF , !P0 ;  /* 0xff800000d7c57808 */ /* 0x000fe40004000000 */
[----:B------:R-:W-:Y:S02]  /*a390*/  FMNMX.FTZ R4, R13, R4, !PT ;  /* 0x000000040d047209 */ /* 0x000fe40007810000 */
[----:B------:R-:W-:Y:S02]  /*a3a0*/  ISETP.GT.AND P5, PT, R0, 0x18, P5 ;  /* 0x000000180000780c */ /* 0x000fe40002fa4270 */
[----:B------:R-:W-:Y:S02]  /*a3b0*/  PLOP3.LUT P0, PT, PT, PT, UP3, 0x40, 0x0 ;  /* 0x000000000000781c */ /* 0x000fe40003f0e838 */
[----:B------:R-:W-:Y:S02]  /*a3c0*/  ISETP.LT.OR P6, PT, R2, 0x12, P6 ;  /* 0x000000120200780c */ /* 0x000fe400037c1670 */
[----:B------:R-:W-:Y:S02]  /*a3d0*/  ISETP.GT.AND P0, PT, R0, 0x20, P0 ;  /* 0x000000200000780c */ /* 0x000fe40000704270 */
[----:B-1----:R-:W-:Y:S02]  /*a3e0*/  FMNMX.FTZ R136, R3, R136, !PT ;  /* 0x0000008803887209 */ /* 0x002fe40007810000 */
[----:B------:R-:W-:Y:S02]  /*a3f0*/  FMNMX.FTZ R3, R5, R139, !PT ;  /* 0x0000008b05037209 */ /* 0x000fe40007810000 */
[----:B------:R-:W-:Y:S01]  /*a400*/  FMNMX.FTZ R4, R204, R4, !PT ;  /* 0x00000004cc047209 */ /* 0x000fe20007810000 */
[----:B------:R-:W-:Y:S01]  /*a410*/  FMUL.FTZ R142, R136, c[0x0][0x2d0] ;  /* 0x0000b400888e7a20 */ /* 0x000fe20000410000 */
[----:B------:R-:W-:Y:S02]  /*a420*/  FMNMX.FTZ R3, R20, R3, !PT ;  /* 0x0000000314037209 */ /* 0x000fe40007810000 */
[----:B--2---:R-:W-:Y:S02]  /*a430*/  FMNMX.FTZ R137, R137, R6, !PT ;  /* 0x0000000689897209 */ /* 0x004fe40007810000 */
[----:B------:R-:W-:Y:S02]  /*a440*/  FSEL R6, R221, -INF , !P1 ;  /* 0xff800000dd067808 */ /* 0x000fe40004800000 */
[----:B------:R-:W-:Y:S01]  /*a450*/  FMNMX.FTZ R3, R18, R3, !PT ;  /* 0x0000000312037209 */ /* 0x000fe20007810000 */
[----:B------:R-:W-:Y:S01]  /*a460*/  FMUL.FTZ R141, R137, c[0x0][0x2d0] ;  /* 0x0000b400898d7a20 */ /* 0x000fe20000410000 */
[----:B------:R-:W-:Y:S02]  /*a470*/  PLOP3.LUT P1, PT, PT, PT, UP4, 0x40, 0x0 ;  /* 0x000000000000781c */ /* 0x000fe40003f2e848 */
[----:B------:R-:W-:Y:S02]  /*a480*/  FMNMX.FTZ R3, R6, R3, !PT ;  /* 0x0000000306037209 */ /* 0x000fe40007810000 */
[----:B------:R-:W-:Y:S02]  /*a490*/  ISETP.GT.AND P1, PT, R0, 0x19, P1 ;  /* 0x000000190000780c */ /* 0x000fe40000f24270 */
[----:B------:R-:W-:Y:S02]  /*a4a0*/  FMNMX.FTZ R3, R197, R3, !PT ;  /* 0x00000003c5037209 */ /* 0x000fe40007810000 */
[----:B------:R-:W-:Y:S02]  /*a4b0*/  FSEL R201, R213, -INF , !P6 ;  /* 0xff800000d5c97808 */ /* 0x000fe40007000000 */
[----:B------:R-:W-:Y:S02]  /*a4c0*/  ISETP.LT.OR P5, PT, R2, 0x19, P5 ;  /* 0x000000190200780c */ /* 0x000fe40002fa1670 */
[----:B------:R-:W-:Y:S02]  /*a4d0*/  FMNMX.FTZ R4, R209, R4, !PT ;  /* 0x00000004d1047209 */ /* 0x000fe40007810000 */
[----:B------:R-:W-:Y:S02]  /*a4e0*/  FSEL R202, R30, -INF , !P5 ;  /* 0xff8000001eca7808 */ /* 0x000fe40006800000 */
[----:B------:R-:W-:Y:S02]  /*a4f0*/  FMNMX.FTZ R3, R201, R3, !PT ;  /* 0x00000003c9037209 */ /* 0x000fe40007810000 */
[----:B------:R-:W-:Y:S02]  /*a500*/  PLOP3.LUT P6, PT, PT, PT, UP2, 0x40, 0x0 ;  /* 0x000000000000781c */ /* 0x000fe40003fce828 */
[C---:B------:R-:W-:Y:S02]  /*a510*/  ISETP.LT.OR P1, PT, R2.reuse, 0x1a, P1 ;  /* 0x0000001a0200780c */ /* 0x040fe40000f21670 */
[----:B------:R-:W-:Y:S02]  /*a520*/  ISETP.LT.OR P0, PT, R2, 0x21, P0 ;  /* 0x000000210200780c */ /* 0x000fe40000701670 */
[----:B------:R-:W-:Y:S02]  /*a530*/  FMNMX.FTZ R3, R202, R3, !PT ;  /* 0x00000003ca037209 */ /* 0x000fe40007810000 */
[----:B------:R-:W-:Y:S02]  /*a540*/  FSEL R208, R31, -INF , !P1 ;  /* 0xff8000001fd07808 */ /* 0x000fe40004800000 */
[----:B------:R-:W-:Y:S02]  /*a550*/  FSEL R213, R42, -INF , !P0 ;  /* 0xff8000002ad57808 */ /* 0x000fe40004000000 */
[----:B------:R-:W-:Y:S02]  /*a560*/  ISETP.GT.AND P6, PT, R0, 0x21, P6 ;  /* 0x000000210000780c */ /* 0x000fe400037c4270 */
[----:B------:R-:W-:Y:S02]  /*a570*/  FMNMX.FTZ R4, R210, R4, !PT ;  /* 0x00000004d2047209 */ /* 0x000fe40007810000 */
[----:B------:R-:W-:Y:S02]  /*a580*/  PLOP3.LUT P5, PT, PT, PT, UP1, 0x40, 0x0 ;  /* 0x000000000000781c */ /* 0x000fe40003fae818 */
[----:B------:R-:W-:Y:S01]  /*a590*/  PLOP3.LUT P0, PT, PT, PT, UP0, 0x40, 0x0 ;  /* 0x000000000000781c */ /* 0x000fe20003f0e808 */
[----:B------:R-:W-:Y:S01]  /*a5a0*/  UISETP.GT.AND UP0, UPT, UR13, UR22, UPT ;  /* 0x000000160d00728c */ /* 0x000fe2000bf04270 */
[----:B------:R-:W-:Y:S01]  /*a5b0*/  FMNMX.FTZ R4, R211, R4, !PT ;  /* 0x00000004d3047209 */ /* 0x000fe20007810000 */
[----:B------:R-:W-:Y:S01]  /*a5c0*/  UIADD3 UR13, UR13, -0x1, URZ ;  /* 0xffffffff0d0d7890 */ /* 0x000fe2000fffe03f */
[C---:B------:R-:W-:Y:S02]  /*a5d0*/  ISETP.GT.AND P5, PT, R0.reuse, 0x28, P5 ;  /* 0x000000280000780c */ /* 0x040fe40002fa4270 */
[----:B------:R-:W-:Y:S02]  /*a5e0*/  ISETP.GT.AND P0, PT, R0, 0x29, P0 ;  /* 0x000000290000780c */ /* 0x000fe40000704270 */
[----:B------:R-:W-:Y:S02]  /*a5f0*/  FMNMX.FTZ R0, R208, R3, !PT ;  /* 0x00000003d0007209 */ /* 0x000fe40007810000 */
[C---:B------:R-:W-:Y:S02]  /*a600*/  ISETP.LT.OR P6, PT, R2.reuse, 0x22, P6 ;  /* 0x000000220200780c */ /* 0x040fe400037c1670 */
[----:B------:R-:W-:Y:S02]  /*a610*/  ISETP.LT.OR P5, PT, R2, 0x29, P5 ;  /* 0x000000290200780c */ /* 0x000fe40002fa1670 */
[----:B------:R-:W-:Y:S02]  /*a620*/  FSEL R212, R43, -INF , !P6 ;  /* 0xff8000002bd47808 */ /* 0x000fe40007000000 */
[----:B------:R-:W-:Y:S02]  /*a630*/  FMNMX.FTZ R0, R213, R0, !PT ;  /* 0x00000000d5007209 */ /* 0x000fe40007810000 */
[----:B------:R-:W-:Y:S02]  /*a640*/  FMNMX.FTZ R4, R223, R4, !PT ;  /* 0x00000004df047209 */ /* 0x000fe40007810000 */
[----:B------:R-:W-:Y:S02]  /*a650*/  FSETP.NEU.FTZ.AND P1, PT, R136, -INF , PT ;  /* 0xff8000008800780b */ /* 0x000fe40003f3d000 */
[----:B------:R-:W-:Y:S02]  /*a660*/  FSEL R214, R46, -INF , !P5 ;  /* 0xff8000002ed67808 */ /* 0x000fe40006800000 */
[----:B------:R-:W-:Y:S02]  /*a670*/  FMNMX.FTZ R0, R212, R0, !PT ;  /* 0x00000000d4007209 */ /* 0x000fe40007810000 */
[----:B------:R-:W-:Y:S02]  /*a680*/  FMNMX.FTZ R4, R244, R4, !PT ;  /* 0x00000004f4047209 */ /* 0x000fe40007810000 */
[----:B------:R-:W-:Y:S02]  /*a690*/  ISETP.LT.OR P0, PT, R2, 0x2a, P0 ;  /* 0x0000002a0200780c */ /* 0x000fe40000701670 */
[----:B------:R-:W-:Y:S02]  /*a6a0*/  FSEL R142, R142, RZ, P1 ;  /* 0x000000ff8e8e7208 */ /* 0x000fe40000800000 */
[----:B------:R-:W-:Y:S02]  /*a6b0*/  FMNMX.FTZ R4, R246, R4, !PT ;  /* 0x00000004f6047209 */ /* 0x000fe40007810000 */
[----:B------:R-:W-:Y:S01]  /*a6c0*/  FSEL R140, R47, -INF , !P0 ;  /* 0xff8000002f8c7808 */ /* 0x000fe20004000000 */
[--C-:B------:R-:W-:Y:S01]  /*a6d0*/  FFMA.FTZ R3, R21, c[0x0][0x2d0], -R142.reuse ;  /* 0x0000b40015037a23 */ /* 0x100fe2000001088e */
[----:B------:R-:W-:Y:S01]  /*a6e0*/  FMNMX.FTZ R0, R214, R0, !PT ;  /* 0x00000000d6007209 */ /* 0x000fe20007810000 */
[--C-:B------:R-:W-:Y:S01]  /*a6f0*/  FFMA.FTZ R8, R8, c[0x0][0x2d0], -R142.reuse ;  /* 0x0000b40008087a23 */ /* 0x100fe2000001088e */
[----:B------:R-:W-:Y:S01]  /*a700*/  FMNMX.FTZ R4, R248, R4, !PT ;  /* 0x00000004f8047209 */ /* 0x000fe20007810000 */
[----:B------:R1:W-:Y:S01]  /*a710*/  MUFU.EX2 R35, R3 ;  /* 0x0000000300237308 */ /* 0x0003e20000000800 */
[----:B------:R-:W-:Y:S01]  /*a720*/  FMNMX.FTZ R0, R140, R0, !PT ;  /* 0x000000008c007209 */ /* 0x000fe20007810000 */
[--C-:B------:R-:W-:Y:S01]  /*a730*/  FFMA.FTZ R11, R11, c[0x0][0x2d0], -R142.reuse ;  /* 0x0000b4000b0b7a23 */ /* 0x100fe2000001088e */
[----:B------:R-:W-:Y:S01]  /*a740*/  FSETP.NEU.FTZ.AND P2, PT, R137, -INF , PT ;  /* 0xff8000008900780b */ /* 0x000fe20003f5d000 */
[----:B------:R-:W2:Y:S01]  /*a750*/  SHFL.BFLY PT, R19, R4, 0x2, 0x1f ;  /* 0x0c401f0004137f89 */ /* 0x000ea200000e0000 */
[----:B------:R-:W-:Y:S02]  /*a760*/  FFMA.FTZ R14, R14, c[0x0][0x2d0], -R142 ;  /* 0x0000b4000e0e7a23 */ /* 0x000fe4000001088e */
[----:B------:R-:W-:Y:S03]  /*a770*/  FSEL R141, R141, RZ, P2 ;  /* 0x000000ff8d8d7208 */ /* 0x000fe60001000000 */
[----:B------:R-:W-:Y:S02]  /*a780*/  MUFU.EX2 R49, R8 ;  /* 0x0000000800317308 */ /* 0x000fe40000000800 */
[----:B------:R-:W1:Y:S01]  /*a790*/  SHFL.BFLY PT, R2, R0, 0x2, 0x1f ;  /* 0x0c401f0000027f89 */ /* 0x000e6200000e0000 */
[--C-:B------:R-:W-:Y:S02]  /*a7a0*/  FFMA.FTZ R16, R16, c[0x0][0x2d0], -R141.reuse ;  /* 0x0000b40010107a23 */ /* 0x100fe4000001088d */
[--C-:B------:R-:W-:Y:S02]  /*a7b0*/  FFMA.FTZ R15, R15, c[0x0][0x2d0], -R141.reuse ;  /* 0x0000b4000f0f7a23 */ /* 0x100fe4000001088d */
[--C-:B------:R-:W-:Y:S02]  /*a7c0*/  FFMA.FTZ R12, R12, c[0x0][0x2d0], -R141.reuse ;  /* 0x0000b4000c0c7a23 */ /* 0x100fe4000001088d */
[----:B------:R-:W-:Y:S01]  /*a7d0*/  FFMA.FTZ R17, R17, c[0x0][0x2d0], -R141 ;  /* 0x0000b40011117a23 */ /* 0x000fe2000001088d */
[----:B------:R-:W-:Y:S01]  /*a7e0*/  MUFU.EX2 R221, R16 ;  /* 0x0000001000dd7308 */ /* 0x000fe20000000800 */
[----:B--2---:R-:W-:Y:S09]  /*a7f0*/  FMNMX.FTZ R4, R4, R19, !PT ;  /* 0x0000001304047209 */ /* 0x004ff20007810000 */
[----:B------:R-:W2:Y:S01]  /*a800*/  MUFU.EX2 R45, R15 ;  /* 0x0000000f002d7308 */ /* 0x000ea20000000800 */
[----:B------:R-:W3:Y:S01]  /*a810*/  SHFL.BFLY PT, R135, R4, 0x1, 0x1f ;  /* 0x0c201f0004877f89 */ /* 0x000ee200000e0000 */
[----:B-1----:R-:W-:Y:S02]  /*a820*/  FMNMX.FTZ R3, R0, R2, !PT ;  /* 0x0000000200037209 */ /* 0x002fe40007810000 */
[----:B------:R-:W-:Y:S02]  /*a830*/  FSEL R0, R137, RZ, P2 ;  /* 0x000000ff89007208 */ /* 0x000fe40001000000 */
[----:B------:R-:W-:Y:S04]  /*a840*/  FSEL R2, R136, RZ, P1 ;  /* 0x000000ff88027208 */ /* 0x000fe80000800000 */
[----:B------:R-:W-:Y:S01]  /*a850*/  MUFU.EX2 R50, R12 ;  /* 0x0000000c00327308 */ /* 0x000fe20000000800 */
[----:B------:R-:W-:Y:S02]  /*a860*/  FADD.FTZ R0, -R0, R132 ;  /* 0x0000008400007221 */ /* 0x000fe40000010100 */
[----:B------:R-:W-:Y:S02]  /*a870*/  FADD.FTZ R2, -R2, R134 ;  /* 0x0000008602027221 */ /* 0x000fe40000010100 */
[----:B------:R-:W-:Y:S02]  /*a880*/  FMUL.FTZ R0, R0, c[0x0][0x2d0] ;  /* 0x0000b40000007a20 */ /* 0x000fe40000410000 */
[----:B------:R-:W-:Y:S03]  /*a890*/  FMUL.FTZ R2, R2, c[0x0][0x2d0] ;  /* 0x0000b40002027a20 */ /* 0x000fe60000410000 */
[----:B------:R1:W4:Y:S01]  /*a8a0*/  MUFU.EX2 R133, R0 ;  /* 0x0000000000857308 */ /* 0x0003220000000800 */
[----:B--2---:R-:W-:Y:S02]  /*a8b0*/  F2FP.BF16.PACK_AB R194, R45, R221 ;  /* 0x000000dd2dc2723e */ /* 0x004fe400000010ff */
[----:B---3--:R-:W-:Y:S02]  /*a8c0*/  FMNMX.FTZ R135, R4, R135, !PT ;  /* 0x0000008704877209 */ /* 0x008fe40007810000 */
[----:B------:R-:W2:Y:S02]  /*a8d0*/  SHFL.BFLY PT, R4, R3, 0x1, 0x1f ;  /* 0x0c201f0003047f89 */ /* 0x000ea400000e0000 */
[C---:B------:R-:W-:Y:S03]  /*a8e0*/  FSETP.NEU.FTZ.AND P0, PT, R135.reuse, -INF , PT ;  /* 0xff8000008700780b */ /* 0x040fe60003f1d000 */
[----:B------:R-:W-:Y:S01]  /*a8f0*/  MUFU.EX2 R132, R2 ;  /* 0x0000000200847308 */ /* 0x000fe20000000800 */
[----:B------:R-:W-:Y:S05]  /*a900*/  FMUL.FTZ R143, R135, c[0x0][0x2d0] ;  /* 0x0000b400878f7a20 */ /* 0x000fea0000410000 */
[----:B------:R-:W-:Y:S04]  /*a910*/  FSEL R143, R143, RZ, P0 ;  /* 0x000000ff8f8f7208 */ /* 0x000fe80000000000 */
[----:B------:R-:W3:Y:S01]  /*a920*/  MUFU.EX2 R51, R17 ;  /* 0x0000001100337308 */ /* 0x000ee20000000800 */
[--C-:B------:R-:W-:Y:S01]  /*a930*/  FFMA.FTZ R7, R7, c[0x0][0x2d0], -R143.reuse ;  /* 0x0000b40007077a23 */ /* 0x100fe2000001088f */
[----:B-1----:R-:W-:Y:S01]  /*a940*/  FSEL R0, R135, RZ, P0 ;  /* 0x000000ff87007208 */ /* 0x002fe20000000000 */
[----:B----4-:R-:W-:Y:S01]  /*a950*/  FMUL.FTZ R33, R133, R173 ;  /* 0x000000ad85217220 */ /* 0x010fe20000410000 */
[----:B------:R-:W-:Y:S01]  /*a960*/  MOV R173, R45 ;  /* 0x0000002d00ad7202 */ /* 0x000fe20000000f00 */
[----:B------:R-:W-:Y:S02]  /*a970*/  FFMA.FTZ R9, R9, c[0x0][0x2d0], -R143 ;  /* 0x0000b40009097a23 */ /* 0x000fe4000001088f */
[----:B------:R-:W-:Y:S02]  /*a980*/  FADD.FTZ R0, -R0, R138 ;  /* 0x0000008a00007221 */ /* 0x000fe40000010100 */
[----:B------:R-:W-:Y:S01]  /*a990*/  FFMA.FTZ R138, R198, c[0x0][0x2d0], -R141 ;  /* 0x0000b400c68a7a23 */ /* 0x000fe2000001088d */
[----:B--2---:R-:W-:Y:S01]  /*a9a0*/  FMNMX.FTZ R3, R3, R4, !PT ;  /* 0x0000000403037209 */ /* 0x004fe20007810000 */
[----:B------:R-:W-:Y:S01]  /*a9b0*/  FMUL.FTZ R0, R0, c[0x0][0x2d0] ;  /* 0x0000b40000007a20 */ /* 0x000fe20000410000 */
[----:B------:R-:W1:Y:S01]  /*a9c0*/  MUFU.EX2 R42, R11 ;  /* 0x0000000b002a7308 */ /* 0x000e620000000800 */
[--C-:B------:R-:W-:Y:S01]  /*a9d0*/  FFMA.FTZ R13, R13, c[0x0][0x2d0], -R143.reuse ;  /* 0x0000b4000d0d7a23 */ /* 0x100fe2000001088f */
[C---:B------:R-:W-:Y:S01]  /*a9e0*/  FSETP.NEU.FTZ.AND P0, PT, R3.reuse, -INF , PT ;  /* 0xff8000000300780b */ /* 0x040fe20003f1d000 */
[----:B------:R-:W-:Y:S02]  /*a9f0*/  FMUL.FTZ R134, R3, c[0x0][0x2d0] ;  /* 0x0000b40003867a20 */ /* 0x000fe40000410000 */
[----:B------:R-:W-:Y:S02]  /*aa00*/  FFMA.FTZ R10, R10, c[0x0][0x2d0], -R143 ;  /* 0x0000b4000a0a7a23 */ /* 0x000fe4000001088f */
[C---:B------:R-:W-:Y:S01]  /*aa10*/  FMUL.FTZ R4, R133.reuse, R144 ;  /* 0x0000009085047220 */ /* 0x040fe20000410000 */
[----:B------:R-:W-:Y:S01]  /*aa20*/  FSEL R134, R134, RZ, P0 ;  /* 0x000000ff86867208 */ /* 0x000fe20000000000 */
[----:B------:R-:W-:Y:S01]  /*aa30*/  FMUL.FTZ R16, R133, R156 ;  /* 0x0000009c85107220 */ /* 0x000fe20000410000 */
[----:B------:R2:W4:Y:S01]  /*aa40*/  MUFU.EX2 R2, R0 ;  /* 0x0000000000027308 */ /* 0x0005220000000800 */
[----:B---3--:R-:W-:Y:S01]  /*aa50*/  F2FP.BF16.PACK_AB R192, R51, R50 ;  /* 0x0000003233c0723e */ /* 0x008fe200000010ff */
[----:B------:R-:W-:Y:S02]  /*aa60*/  FMUL.FTZ R17, R133, R157 ;  /* 0x0000009d85117220 */ /* 0x000fe40000410000 */
[--C-:B------:R-:W-:Y:S02]  /*aa70*/  FFMA.FTZ R5, R5, c[0x0][0x2d0], -R134.reuse ;  /* 0x0000b40005057a23 */ /* 0x100fe40000010886 */
[--C-:B------:R-:W-:Y:S02]  /*aa80*/  FFMA.FTZ R6, R6, c[0x0][0x2d0], -R134.reuse ;  /* 0x0000b40006067a23 */ /* 0x100fe40000010886 */
[--C-:B------:R-:W-:Y:S02]  /*aa90*/  FFMA.FTZ R18, R18, c[0x0][0x2d0], -R134.reuse ;  /* 0x0000b40012127a23 */ /* 0x100fe40000010886 */
[----:B------:R-:W3:Y:S01]  /*aaa0*/  MUFU.EX2 R40, R14 ;  /* 0x0000000e00287308 */ /* 0x000ee20000000800 */
[C---:B------:R-:W-:Y:S02]  /*aab0*/  FMUL.FTZ R19, R132.reuse, R159 ;  /* 0x0000009f84137220 */ /* 0x040fe40000410000 */
[----:B------:R-:W-:Y:S01]  /*aac0*/  FMUL.FTZ R34, R132, R174 ;  /* 0x000000ae84227220 */ /* 0x000fe20000410000 */
[----:B-1----:R-:W-:Y:S01]  /*aad0*/  F2FP.BF16.PACK_AB R193, R42, R49 ;  /* 0x000000312ac1723e */ /* 0x002fe200000010ff */
[C---:B------:R-:W-:Y:S01]  /*aae0*/  FMUL.FTZ R32, R133.reuse, R172 ;  /* 0x000000ac85207220 */ /* 0x040fe20000410000 */
[----:B------:R-:W-:Y:S01]  /*aaf0*/  MOV R174, R35 ;  /* 0x0000002300ae7202 */ /* 0x000fe20000000f00 */
[C---:B------:R-:W-:Y:S02]  /*ab00*/  FMUL.FTZ R52, R133.reuse, R52 ;  /* 0x0000003485347220 */ /* 0x040fe40000410000 */
[----:B------:R-:W-:Y:S01]  /*ab10*/  FMUL.FTZ R53, R133, R53 ;  /* 0x0000003585357220 */ /* 0x000fe20000410000 */
[----:B------:R1:W-:Y:S01]  /*ab20*/  MUFU.EX2 R252, R7 ;  /* 0x0000000700fc7308 */ /* 0x0003e20000000800 */
[C---:B------:R-:W-:Y:S02]  /*ab30*/  FMUL.FTZ R54, R132.reuse, R54 ;  /* 0x0000003684367220 */ /* 0x040fe40000410000 */
[----:B------:R-:W-:Y:S02]  /*ab40*/  FMUL.FTZ R55, R132, R55 ;  /* 0x0000003784377220 */ /* 0x000fe40000410000 */
[----:B--2---:R-:W-:Y:S02]  /*ab50*/  FFMA.FTZ R0, R20, c[0x0][0x2d0], -R134 ;  /* 0x0000b40014007a23 */ /* 0x004fe40000010886 */
[C---:B----4-:R-:W-:Y:S01]  /*ab60*/  FMUL.FTZ R45, R2.reuse, R185 ;  /* 0x000000b9022d7220 */ /* 0x050fe20000410000 */
[----:B------:R-:W2:Y:S01]  /*ab70*/  LDSM.16.MT88.4 R20, [R225+0x2080] ;  /* 0x00208000e114783b */ /* 0x000ea20000004200 */
[C---:B------:R-:W-:Y:S01]  /*ab80*/  FMUL.FTZ R41, R2.reuse, R181 ;  /* 0x000000b502297220 */ /* 0x040fe20000410000 */
[----:B------:R4:W-:Y:S01]  /*ab90*/  MUFU.EX2 R216, R0 ;  /* 0x0000000000d87308 */ /* 0x0009e20000000800 */
[----:B------:R-:W-:Y:S01]  /*aba0*/  MOV R181, R42 ;  /* 0x0000002a00b57202 */ /* 0x000fe20000000f00 */
[C---:B------:R-:W-:Y:S01]  /*abb0*/  FMUL.FTZ R8, R2.reuse, R148 ;  /* 0x0000009402087220 */ /* 0x040fe20000410000 */
[----:B---3--:R-:W-:Y:S01]  /*abc0*/  F2FP.BF16.PACK_AB R195, R35, R40 ;  /* 0x0000002823c3723e */ /* 0x008fe200000010ff */
[----:B------:R-:W-:Y:S02]  /*abd0*/  FMUL.FTZ R12, R2, R152 ;  /* 0x00000098020c7220 */ /* 0x000fe40000410000 */
[----:B------:R-:W-:Y:S01]  /*abe0*/  FMUL.FTZ R35, R132, R175 ;  /* 0x000000af84237220 */ /* 0x000fe20000410000 */
[----:B------:R-:W-:Y:S01]  /*abf0*/  MOV R175, R40 ;  /* 0x0000002800af7202 */ /* 0x000fe20000000f00 */
[C---:B------:R-:W-:Y:S02]  /*ac00*/  FMUL.FTZ R40, R2.reuse, R180 ;  /* 0x000000b402287220 */ /* 0x040fe40000410000 */
[----:B------:R3:W5:Y:S01]  /*ac10*/  MUFU.EX2 R215, R5 ;  /* 0x0000000500d77308 */ /* 0x0007620000000800 */
[C---:B------:R-:W-:Y:S02]  /*ac20*/  FMUL.FTZ R24, R2.reuse, R164 ;  /* 0x000000a402187220 */ /* 0x040fe40000410000 */
[----:B------:R-:W-:Y:S02]  /*ac30*/  FMUL.FTZ R25, R2, R165 ;  /* 0x000000a502197220 */ /* 0x000fe40000410000 */
[----:B-1----:R-:W-:Y:S02]  /*ac40*/  FMUL.FTZ R7, R132, R147 ;  /* 0x0000009384077220 */ /* 0x002fe40000410000 */
[C---:B------:R-:W-:Y:S02]  /*ac50*/  FMUL.FTZ R28, R2.reuse, R168 ;  /* 0x000000a8021c7220 */ /* 0x040fe40000410000 */
[C---:B------:R-:W-:Y:S01]  /*ac60*/  FMUL.FTZ R29, R2.reuse, R169 ;  /* 0x000000a9021d7220 */ /* 0x040fe20000410000 */
[----:B------:R1:W-:Y:S01]  /*ac70*/  MUFU.EX2 R219, R6 ;  /* 0x0000000600db7308 */ /* 0x0003e20000000800 */
[C---:B------:R-:W-:Y:S01]  /*ac80*/  FMUL.FTZ R56, R2.reuse, R56 ;  /* 0x0000003802387220 */ /* 0x040fe20000410000 */
[----:B------:R-:W-:Y:S01]  /*ac90*/  MOV R169, R221 ;  /* 0x000000dd00a97202 */ /* 0x000fe20000000f00 */
[C---:B------:R-:W-:Y:S01]  /*aca0*/  FMUL.FTZ R57, R2.reuse, R57 ;  /* 0x0000003902397220 */ /* 0x040fe20000410000 */
[----:B----4-:R-:W-:Y:S01]  /*acb0*/  FSEL R0, R3, RZ, P0 ;  /* 0x000000ff03007208 */ /* 0x010fe20000000000 */
[C---:B------:R-:W-:Y:S01]  /*acc0*/  FMUL.FTZ R60, R2.reuse, R60 ;  /* 0x0000003c023c7220 */ /* 0x040fe20000410000 */
[----:B------:R-:W-:Y:S01]  /*acd0*/  PLOP3.LUT P0, PT, PT, PT, UP0, 0x80, 0x0 ;  /* 0x000000000000781c */ /* 0x000fe20003f0f008 */
[----:B------:R-:W-:Y:S02]  /*ace0*/  FMUL.FTZ R61, R2, R61 ;  /* 0x0000003d023d7220 */ /* 0x000fe40000410000 */
[----:B------:R-:W-:Y:S01]  /*acf0*/  FADD.FTZ R0, -R0, R139 ;  /* 0x0000008b00007221 */ /* 0x000fe20000010100 */
[----:B------:R4:W4:Y:S01]  /*ad00*/  MUFU.EX2 R44, R9 ;  /* 0x00000009002c7308 */ /* 0x0009220000000800 */
[C---:B------:R-:W-:Y:S02]  /*ad10*/  FMUL.FTZ R64, R133.reuse, R64 ;  /* 0x0000004085407220 */ /* 0x040fe40000410000 */
[----:B------:R-:W-:Y:S02]  /*ad20*/  FMUL.FTZ R0, R0, c[0x0][0x2d0] ;  /* 0x0000b40000007a20 */ /* 0x000fe40000410000 */
[C---:B---3--:R-:W-:Y:S01]  /*ad30*/  FMUL.FTZ R5, R133.reuse, R145 ;  /* 0x0000009185057220 */ /* 0x048fe20000410000 */
[----:B-----5:R-:W-:Y:S01]  /*ad40*/  F2FP.BF16.PACK_AB R145, R216, R215 ;  /* 0x000000d7d891723e */ /* 0x020fe200000010ff */
[C---:B------:R-:W-:Y:S02]  /*ad50*/  FMUL.FTZ R65, R133.reuse, R65 ;  /* 0x0000004185417220 */ /* 0x040fe40000410000 */
[C---:B------:R-:W-:Y:S01]  /*ad60*/  FMUL.FTZ R66, R132.reuse, R66 ;  /* 0x0000004284427220 */ /* 0x040fe20000410000 */
[----:B------:R-:W3:Y:S01]  /*ad70*/  MUFU.EX2 R0, R0 ;  /* 0x0000000000007308 */ /* 0x000ee20000000800 */
[C---:B------:R-:W-:Y:S02]  /*ad80*/  FMUL.FTZ R67, R132.reuse, R67 ;  /* 0x0000004384437220 */ /* 0x040fe40000410000 */
[C---:B------:R-:W-:Y:S02]  /*ad90*/  FMUL.FTZ R68, R133.reuse, R68 ;  /* 0x0000004485447220 */ /* 0x040fe40000410000 */
[C---:B-1----:R-:W-:Y:S02]  /*ada0*/  FMUL.FTZ R6, R132.reuse, R146 ;  /* 0x0000009284067220 */ /* 0x042fe40000410000 */
[C---:B------:R-:W-:Y:S02]  /*adb0*/  FMUL.FTZ R69, R133.reuse, R69 ;  /* 0x0000004585457220 */ /* 0x040fe40000410000 */
[C---:B------:R-:W-:Y:S01]  /*adc0*/  FMUL.FTZ R70, R132.reuse, R70 ;  /* 0x0000004684467220 */ /* 0x040fe20000410000 */
[----:B------:R-:W1:Y:S01]  /*add0*/  MUFU.EX2 R48, R13 ;  /* 0x0000000d00307308 */ /* 0x000e620000000800 */
[----:B------:R-:W-:Y:S01]  /*ade0*/  FMUL.FTZ R71, R132, R71 ;  /* 0x0000004784477220 */ /* 0x000fe20000410000 */
[-C--:B--2---:R-:W-:Y:S05]  /*adf0*/  HMMA.16816.F32.BF16 R4, R192, R20.reuse, R4 ;  /* 0x00000014c004723c */ /* 0x084fea0000041804 */
[C---:B----4-:R-:W-:Y:S01]  /*ae00*/  FMUL.FTZ R9, R2.reuse, R149 ;  /* 0x0000009502097220 */ /* 0x050fe20000410000 */
[----:B------:R-:W-:Y:S01]  /*ae10*/  MOV R172, R44 ;  /* 0x0000002c00ac7202 */ /* 0x000fe20000000f00 */
[C---:B------:R-:W-:Y:S01]  /*ae20*/  FMUL.FTZ R72, R2.reuse, R72 ;  /* 0x0000004802487220 */ /* 0x040fe20000410000 */
[----:B------:R-:W2:Y:S01]  /*ae30*/  MUFU.EX2 R220, R10 ;  /* 0x0000000a00dc7308 */ /* 0x000ea20000000800 */
[----:B------:R-:W-:Y:S03]  /*ae40*/  FMUL.FTZ R73, R2, R73 ;  /* 0x0000004902497220 */ /* 0x000fe60000410000 */
[C---:B---3--:R-:W-:Y:S02]  /*ae50*/  FMUL.FTZ R43, R0.reuse, R183 ;  /* 0x000000b7002b7220 */ /* 0x048fe40000410000 */
[C---:B------:R-:W-:Y:S02]  /*ae60*/  FMUL.FTZ R46, R0.reuse, R186 ;  /* 0x000000ba002e7220 */ /* 0x040fe40000410000 */
[C---:B------:R-:W-:Y:S02]  /*ae70*/  FMUL.FTZ R42, R0.reuse, R182 ;  /* 0x000000b6002a7220 */ /* 0x040fe40000410000 */
[----:B------:R3:W-:Y:S01]  /*ae80*/  MUFU.EX2 R183, R138 ;  /* 0x0000008a00b77308 */ /* 0x0007e20000000800 */
[C---:B------:R-:W-:Y:S02]  /*ae90*/  FMUL.FTZ R11, R0.reuse, R151 ;  /* 0x00000097000b7220 */ /* 0x040fe40000410000 */
[----:B------:R-:W-:Y:S01]  /*aea0*/  FMUL.FTZ R14, R0, R154 ;  /* 0x0000009a000e7220 */ /* 0x000fe20000410000 */
[----:B-1----:R-:W-:Y:S01]  /*aeb0*/  F2FP.BF16.PACK_AB R146, R48, R44 ;  /* 0x0000002c3092723e */ /* 0x002fe200000010ff */
[----:B------:R-:W-:Y:S01]  /*aec0*/  FMUL.FTZ R13, R2, R153 ;  /* 0x00000099020d7220 */ /* 0x000fe20000410000 */
[----:B------:R-:W-:Y:S01]  /*aed0*/  MOV R182, R48 ;  /* 0x0000003000b67202 */ /* 0x000fe20000000f00 */
[----:B------:R-:W-:Y:S02]  /*aee0*/  FMUL.FTZ R48, R133, R188 ;  /* 0x000000bc85307220 */ /* 0x000fe40000410000 */
[C---:B------:R-:W-:Y:S01]  /*aef0*/  FMUL.FTZ R15, R0.reuse, R155 ;  /* 0x0000009b000f7220 */ /* 0x040fe20000410000 */
[----:B------:R-:W1:Y:S01]  /*af00*/  MUFU.EX2 R218, R18 ;  /* 0x0000001200da7308 */ /* 0x000e620000000800 */
[C---:B------:R-:W-:Y:S01]  /*af10*/  FMUL.FTZ R26, R0.reuse, R166 ;  /* 0x000000a6001a7220 */ /* 0x040fe20000410000 */
[----:B------:R-:W-:Y:S01]  /*af20*/  LDSM.16.MT88.4 R152, [R227+0x2080] ;  /* 0x00208000e398783b */ /* 0x000fe20000004200 */
[----:B------:R-:W-:Y:S01]  /*af30*/  FMUL.FTZ R27, R0, R167 ;  /* 0x000000a7001b7220 */ /* 0x000fe20000410000 */
[----:B--2---:R-:W-:Y:S01]  /*af40*/  F2FP.BF16.PACK_AB R144, R220, R252 ;  /* 0x000000fcdc90723e */ /* 0x004fe200000010ff */
[C---:B------:R-:W-:Y:S01]  /*af50*/  FMUL.FTZ R10, R0.reuse, R150 ;  /* 0x00000096000a7220 */ /* 0x040fe20000410000 */
[----:B------:R-:W-:Y:S01]  /*af60*/  MOV R168, R220 ;  /* 0x000000dc00a87202 */ /* 0x000fe20000000f00 */
[----:B------:R-:W-:Y:S02]  /*af70*/  FMUL.FTZ R30, R0, R170 ;  /* 0x000000aa001e7220 */ /* 0x000fe40000410000 */
[----:B------:R-:W-:Y:S01]  /*af80*/  FMUL.FTZ R44, R2, R184 ;  /* 0x000000b8022c7220 */ /* 0x000fe20000410000 */
[----:B------:R-:W2:Y:S01]  /*af90*/  LDSM.16.MT88.4 R148, [R228+0x2080] ;  /* 0x00208000e494783b */ /* 0x000ea20000004200 */
[C---:B------:R-:W-:Y:S02]  /*afa0*/  FMUL.FTZ R47, R0.reuse, R187 ;  /* 0x000000bb002f7220 */ /* 0x040fe40000410000 */
[C---:B------:R-:W-:Y:S02]  /*afb0*/  FMUL.FTZ R31, R0.reuse, R171 ;  /* 0x000000ab001f7220 */ /* 0x040fe40000410000 */
[--C-:B---3--:R-:W-:Y:S02]  /*afc0*/  FFMA.FTZ R138, R199, c[0x0][0x2d0], -R141.reuse ;  /* 0x0000b400c78a7a23 */ /* 0x108fe4000001088d */
[C---:B------:R-:W-:Y:S01]  /*afd0*/  FMUL.FTZ R58, R0.reuse, R58 ;  /* 0x0000003a003a7220 */ /* 0x040fe20000410000 */
[----:B------:R-:W-:Y:S01]  /*afe0*/  LDSM.16.MT88.4 R164, [R227+0x2880] ;  /* 0x00288000e3a4783b */ /* 0x000fe20000004200 */
[----:B------:R3:W-:Y:S01]  /*aff0*/  MUFU.EX2 R185, R138 ;  /* 0x0000008a00b97308 */ /* 0x0007e20000000800 */
[C---:B------:R-:W-:Y:S02]  /*b000*/  FMUL.FTZ R59, R0.reuse, R59 ;  /* 0x0000003b003b7220 */ /* 0x040fe40000410000 */
[----:B------:R-:W-:Y:S01]  /*b010*/  FMUL.FTZ R62, R0, R62 ;  /* 0x0000003e003e7220 */ /* 0x000fe20000410000 */
[----:B-1----:R-:W-:Y:S01]  /*b020*/  F2FP.BF16.PACK_AB R147, R219, R218 ;  /* 0x000000dadb93723e */ /* 0x002fe200000010ff */
[----:B------:R-:W-:Y:S02]  /*b030*/  FMUL.FTZ R18, R132, R158 ;  /* 0x0000009e84127220 */ /* 0x000fe40000410000 */
[----:B------:R-:W-:Y:S01]  /*b040*/  LDSM.16.MT88.4 R156, [R226+0x2880] ;  /* 0x00288000e29c783b */ /* 0x000fe20000004200 */
[C---:B------:R-:W-:Y:S02]  /*b050*/  FMUL.FTZ R63, R0.reuse, R63 ;  /* 0x0000003f003f7220 */ /* 0x040fe40000410000 */
[C---:B------:R-:W-:Y:S01]  /*b060*/  FMUL.FTZ R74, R0.reuse, R74 ;  /* 0x0000004a004a7220 */ /* 0x040fe20000410000 */
[C---:B------:R-:W-:Y:S04]  /*b070*/  HMMA.16816.F32.BF16 R8, R144.reuse, R20, R8 ;  /* 0x000000149008723c */ /* 0x040fe80000041808 */
[----:B------:R-:W-:Y:S02]  /*b080*/  FMUL.FTZ R75, R0, R75 ;  /* 0x0000004b004b7220 */ /* 0x000fe40000410000 */
[----:B------:R-:W-:Y:S02]  /*b090*/  FMUL.FTZ R76, R2, R76 ;  /* 0x0000004c024c7220 */ /* 0x000fe40000410000 */
[-C--:B------:R-:W-:Y:S04]  /*b0a0*/  HMMA.16816.F32.BF16 R12, R144, R22.reuse, R12 ;  /* 0x00000016900c723c */ /* 0x080fe8000004180c */
[--C-:B---3--:R-:W-:Y:S02]  /*b0b0*/  FFMA.FTZ R138, R196, c[0x0][0x2d0], -R142.reuse ;  /* 0x0000b400c48a7a23 */ /* 0x108fe4000001088e */
[C---:B------:R-:W-:Y:S02]  /*b0c0*/  FMUL.FTZ R20, R133.reuse, R160 ;  /* 0x000000a085147220 */ /* 0x040fe40000410000 */
[C---:B------:R-:W-:Y:S01]  /*b0d0*/  HMMA.16816.F32.BF16 R16, R192.reuse, R22, R16 ;  /* 0x00000016c010723c */ /* 0x040fe20000041810 */
[----:B------:R1:W-:Y:S03]  /*b0e0*/  MUFU.EX2 R139, R138 ;  /* 0x0000008a008b7308 */ /* 0x0003e60000000800 */
[C---:B------:R-:W-:Y:S02]  /*b0f0*/  FMUL.FTZ R21, R133.reuse, R161 ;  /* 0x000000a185157220 */ /* 0x040fe40000410000 */
[----:B------:R-:W-:Y:S02]  /*b100*/  FMUL.FTZ R77, R2, R77 ;  /* 0x0000004d024d7220 */ /* 0x000fe40000410000 */
[C---:B------:R-:W-:Y:S04]  /*b110*/  FMUL.FTZ R22, R132.reuse, R162 ;  /* 0x000000a284167220 */ /* 0x040fe80000410000 */
[----:B------:R-:W-:Y:S02]  /*b120*/  FMUL.FTZ R23, R132, R163 ;  /* 0x000000a384177220 */ /* 0x000fe40000410000 */
[----:B------:R-:W-:Y:S01]  /*b130*/  LDSM.16.MT88.4 R160, [R228+0x2880] ;  /* 0x00288000e4a0783b */ /* 0x000fe20000004200 */
[C---:B------:R-:W-:Y:S02]  /*b140*/  FMUL.FTZ R78, R0.reuse, R78 ;  /* 0x0000004e004e7220 */ /* 0x040fe40000410000 */
[----:B------:R-:W-:Y:S02]  /*b150*/  FMUL.FTZ R79, R0, R79 ;  /* 0x0000004f004f7220 */ /* 0x000fe40000410000 */
[-C--:B------:R-:W-:Y:S03]  /*b160*/  HMMA.16816.F32.BF16 R20, R192, R36.reuse, R20 ;  /* 0x00000024c014723c */ /* 0x080fe60000041814 */
[C---:B------:R-:W-:Y:S02]  /*b170*/  FMUL.FTZ R80, R133.reuse, R80 ;  /* 0x0000005085507220 */ /* 0x040fe40000410000 */
[C---:B------:R-:W-:Y:S02]  /*b180*/  FMUL.FTZ R81, R133.reuse, R81 ;  /* 0x0000005185517220 */ /* 0x040fe40000410000 */
[--C-:B-1----:R-:W-:Y:S01]  /*b190*/  FFMA.FTZ R138, R200, c[0x0][0x2d0], -R142.reuse ;  /* 0x0000b400c88a7a23 */ /* 0x102fe2000001088e */
[C---:B------:R-:W-:Y:S03]  /*b1a0*/  HMMA.16816.F32.BF16 R24, R144.reuse, R36, R24 ;  /* 0x000000249018723c */ /* 0x040fe60000041818 */
[----:B------:R1:W-:Y:S01]  /*b1b0*/  MUFU.EX2 R186, R138 ;  /* 0x0000008a00ba7308 */ /* 0x0003e20000000800 */
[C---:B------:R-:W-:Y:S02]  /*b1c0*/  FMUL.FTZ R82, R132.reuse, R82 ;  /* 0x0000005284527220 */ /* 0x040fe40000410000 */
[C---:B------:R-:W-:Y:S02]  /*b1d0*/  FMUL.FTZ R83, R132.reuse, R83 ;  /* 0x0000005384537220 */ /* 0x040fe40000410000 */
[-C--:B------:R-:W-:Y:S04]  /*b1e0*/  HMMA.16816.F32.BF16 R28, R144, R38.reuse, R28 ;  /* 0x00000026901c723c */ /* 0x080fe8000004181c */
[C---:B------:R-:W-:Y:S01]  /*b1f0*/  FMUL.FTZ R36, R133.reuse, R176 ;  /* 0x000000b085247220 */ /* 0x040fe20000410000 */
[----:B------:R-:W-:Y:S01]  /*b200*/  MOV R176, R49 ;  /* 0x0000003100b07202 */ /* 0x000fe20000000f00 */
[C---:B------:R-:W-:Y:S02]  /*b210*/  FMUL.FTZ R49, R133.reuse, R189 ;  /* 0x000000bd85317220 */ /* 0x040fe40000410000 */
[C---:B------:R-:W-:Y:S04]  /*b220*/  HMMA.16816.F32.BF16 R32, R192.reuse, R38, R32 ;  /* 0x00000026c020723c */ /* 0x040fe80000041820 */
[----:B------:R-:W-:Y:S01]  /*b230*/  FMUL.FTZ R37, R133, R177 ;  /* 0x000000b185257220 */ /* 0x000fe20000410000 */
[----:B------:R-:W-:Y:S01]  /*b240*/  MOV R177, R50 ;  /* 0x0000003200b17202 */ /* 0x000fe20000000f00 */
[C---:B------:R-:W-:Y:S02]  /*b250*/  FMUL.FTZ R50, R132.reuse, R190 ;  /* 0x000000be84327220 */ /* 0x040fe40000410000 */
[C---:B------:R-:W-:Y:S01]  /*b260*/  FMUL.FTZ R39, R132.reuse, R179 ;  /* 0x000000b384277220 */ /* 0x040fe20000410000 */
[----:B------:R-:W-:Y:S03]  /*b270*/  MOV R179, R252 ;  /* 0x000000fc00b37202 */ /* 0x000fe60000000f00 */
[--C-:B-1----:R-:W-:Y:S02]  /*b280*/  FFMA.FTZ R138, R203, c[0x0][0x2d0], -R141.reuse ;  /* 0x0000b400cb8a7a23 */ /* 0x102fe4000001088d */
[C---:B------:R-:W-:Y:S01]  /*b290*/  FMUL.FTZ R38, R132.reuse, R178 ;  /* 0x000000b284267220 */ /* 0x040fe20000410000 */
[----:B------:R-:W-:Y:S01]  /*b2a0*/  MOV R178, R51 ;  /* 0x0000003300b27202 */ /* 0x000fe20000000f00 */
[----:B------:R1:W-:Y:S01]  /*b2b0*/  MUFU.EX2 R188, R138 ;  /* 0x0000008a00bc7308 */ /* 0x0003e20000000800 */
[C---:B------:R-:W-:Y:S02]  /*b2c0*/  FMUL.FTZ R51, R132.reuse, R191 ;  /* 0x000000bf84337220 */ /* 0x040fe40000410000 */
[C---:B------:R-:W-:Y:S02]  /*b2d0*/  FMUL.FTZ R84, R133.reuse, R84 ;  /* 0x0000005485547220 */ /* 0x040fe40000410000 */
        /* <DEDUP_REMOVED lines=8> */
[----:B-1----:R-:W-:Y:S02]  /*b360*/  FFMA.FTZ R138, R206, c[0x0][0x2d0], -R141 ;  /* 0x0000b400ce8a7a23 */ /* 0x002fe4000001088d */
[C---:B------:R-:W-:Y:S02]  /*b370*/  FMUL.FTZ R90, R0.reuse, R90 ;  /* 0x0000005a005a7220 */ /* 0x040fe40000410000 */
[C---:B------:R-:W-:Y:S01]  /*b380*/  HMMA.16816.F32.BF16 R48, R192.reuse, R150, R48 ;  /* 0x00000096c030723c */ /* 0x040fe20000041830 */
[----:B------:R1:W-:Y:S01]  /*b390*/  MUFU.EX2 R180, R138 ;  /* 0x0000008a00b47308 */ /* 0x0003e20000000800 */
[----:B------:R-:W2:Y:S02]  /*b3a0*/  LDSM.16.MT88.4 R148, [R225+0x3880] ;  /* 0x00388000e194783b */ /* 0x000ea40000004200 */
[----:B------:R-:W-:Y:S02]  /*b3b0*/  FMUL.FTZ R91, R0, R91 ;  /* 0x0000005b005b7220 */ /* 0x000fe40000410000 */
[C---:B------:R-:W-:Y:S02]  /*b3c0*/  FMUL.FTZ R92, R2.reuse, R92 ;  /* 0x0000005c025c7220 */ /* 0x040fe40000410000 */
[-C--:B------:R-:W-:Y:S04]  /*b3d0*/  HMMA.16816.F32.BF16 R52, R192, R152.reuse, R52 ;  /* 0x00000098c034723c */ /* 0x080fe80000041834 */
[----:B------:R-:W-:Y:S02]  /*b3e0*/  FMUL.FTZ R93, R2, R93 ;  /* 0x0000005d025d7220 */ /* 0x000fe40000410000 */
[C---:B------:R-:W-:Y:S02]  /*b3f0*/  FMUL.FTZ R94, R0.reuse, R94 ;  /* 0x0000005e005e7220 */ /* 0x040fe40000410000 */
[C---:B------:R-:W-:Y:S04]  /*b400*/  HMMA.16816.F32.BF16 R56, R144.reuse, R152, R56 ;  /* 0x000000989038723c */ /* 0x040fe80000041838 */
[----:B------:R-:W-:Y:S02]  /*b410*/  FMUL.FTZ R95, R0, R95 ;  /* 0x0000005f005f7220 */ /* 0x000fe40000410000 */
[----:B------:R-:W-:Y:S02]  /*b420*/  FMUL.FTZ R96, R133, R96 ;  /* 0x0000006085607220 */ /* 0x000fe40000410000 */
[-C--:B------:R-:W-:Y:S04]  /*b430*/  HMMA.16816.F32.BF16 R60, R144, R154.reuse, R60 ;  /* 0x0000009a903c723c */ /* 0x080fe8000004183c */
[--C-:B-1----:R-:W-:Y:S02]  /*b440*/  FFMA.FTZ R138, R205, c[0x0][0x2d0], -R142.reuse ;  /* 0x0000b400cd8a7a23 */ /* 0x102fe4000001088e */
[C---:B------:R-:W-:Y:S02]  /*b450*/  FMUL.FTZ R97, R133.reuse, R97 ;  /* 0x0000006185617220 */ /* 0x040fe40000410000 */
[C---:B------:R-:W-:Y:S01]  /*b460*/  HMMA.16816.F32.BF16 R64, R192.reuse, R154, R64 ;  /* 0x0000009ac040723c */ /* 0x040fe20000041840 */
[----:B------:R1:W-:Y:S01]  /*b470*/  MUFU.EX2 R189, R138 ;  /* 0x0000008a00bd7308 */ /* 0x0003e20000000800 */
[----:B------:R-:W3:Y:S02]  /*b480*/  LDSM.16.MT88.4 R152, [R226+0x3880] ;  /* 0x00388000e298783b */ /* 0x000ee40000004200 */
[C---:B------:R-:W-:Y:S02]  /*b490*/  FMUL.FTZ R98, R132.reuse, R98 ;  /* 0x0000006284627220 */ /* 0x040fe40000410000 */
[C---:B------:R-:W-:Y:S02]  /*b4a0*/  FMUL.FTZ R99, R132.reuse, R99 ;  /* 0x0000006384637220 */ /* 0x040fe40000410000 */
[C---:B------:R-:W-:Y:S01]  /*b4b0*/  FMUL.FTZ R100, R133.reuse, R100 ;  /* 0x0000006485647220 */ /* 0x040fe20000410000 */
[-C--:B--2---:R-:W-:Y:S03]  /*b4c0*/  HMMA.16816.F32.BF16 R68, R192, R148.reuse, R68 ;  /* 0x00000094c044723c */ /* 0x084fe60000041844 */
[----:B------:R-:W-:Y:S02]  /*b4d0*/  FMUL.FTZ R101, R133, R101 ;  /* 0x0000006585657220 */ /* 0x000fe40000410000 */
        /* <DEDUP_REMOVED lines=13> */
[-C--:B---3--:R-:W-:Y:S04]  /*b5b0*/  HMMA.16816.F32.BF16 R84, R192, R152.reuse, R84 ;  /* 0x00000098c054723c */ /* 0x088fe80000041854 */
[----:B------:R-:W-:Y:S02]  /*b5c0*/  FMUL.FTZ R109, R2, R109 ;  /* 0x0000006d026d7220 */ /* 0x000fe40000410000 */
[C---:B------:R-:W-:Y:S02]  /*b5d0*/  FMUL.FTZ R110, R0.reuse, R110 ;  /* 0x0000006e006e7220 */ /* 0x040fe40000410000 */
[C---:B------:R-:W-:Y:S04]  /*b5e0*/  HMMA.16816.F32.BF16 R88, R144.reuse, R152, R88 ;  /* 0x000000989058723c */ /* 0x040fe80000041858 */
[----:B------:R-:W-:Y:S02]  /*b5f0*/  FMUL.FTZ R111, R0, R111 ;  /* 0x0000006f006f7220 */ /* 0x000fe40000410000 */
[C---:B------:R-:W-:Y:S02]  /*b600*/  FMUL.FTZ R112, R133.reuse, R112 ;  /* 0x0000007085707220 */ /* 0x040fe40000410000 */
[-C--:B------:R-:W-:Y:S04]  /*b610*/  HMMA.16816.F32.BF16 R92, R144, R154.reuse, R92 ;  /* 0x0000009a905c723c */ /* 0x080fe8000004185c */
[--C-:B-1----:R-:W-:Y:S02]  /*b620*/  FFMA.FTZ R138, R204, c[0x0][0x2d0], -R143.reuse ;  /* 0x0000b400cc8a7a23 */ /* 0x102fe4000001088f */
[----:B------:R-:W-:Y:S02]  /*b630*/  FMUL.FTZ R113, R133, R113 ;  /* 0x0000007185717220 */ /* 0x000fe40000410000 */
[C---:B------:R-:W-:Y:S01]  /*b640*/  HMMA.16816.F32.BF16 R96, R192.reuse, R154, R96 ;  /* 0x0000009ac060723c */ /* 0x040fe20000041860 */
[----:B------:R1:W-:Y:S01]  /*b650*/  MUFU.EX2 R184, R138 ;  /* 0x0000008a00b87308 */ /* 0x0003e20000000800 */
[----:B------:R-:W3:Y:S02]  /*b660*/  LDSM.16.MT88.4 R152, [R227+0x3880] ;  /* 0x00388000e398783b */ /* 0x000ee40000004200 */
[C---:B------:R-:W-:Y:S02]  /*b670*/  FMUL.FTZ R114, R132.reuse, R114 ;  /* 0x0000007284727220 */ /* 0x040fe40000410000 */
[----:B------:R-:W-:Y:S02]  /*b680*/  FMUL.FTZ R115, R132, R115 ;  /* 0x0000007384737220 */ /* 0x000fe40000410000 */
        /* <DEDUP_REMOVED lines=9> */
[--C-:B-1----:R-:W-:Y:S02]  /*b720*/  FFMA.FTZ R138, R209, c[0x0][0x2d0], -R143.reuse ;  /* 0x0000b400d18a7a23 */ /* 0x102fe4000001088f */
[----:B------:R-:W-:Y:S02]  /*b730*/  FMUL.FTZ R126, R0, R126 ;  /* 0x0000007e007e7220 */ /* 0x000fe40000410000 */
[C---:B------:R-:W-:Y:S01]  /*b740*/  HMMA.16816.F32.BF16 R112, R192.reuse, R150, R112 ;  /* 0x00000096c070723c */ /* 0x040fe20000041870 */
[----:B------:R1:W2:Y:S01]  /*b750*/  MUFU.EX2 R187, R138 ;  /* 0x0000008a00bb7308 */ /* 0x0002a20000000800 */
[----:B------:R-:W4:Y:S02]  /*b760*/  LDSM.16.MT88.4 R148, [R225+0x2880] ;  /* 0x00288000e194783b */ /* 0x000f240000004200 */
[C---:B------:R-:W-:Y:S02]  /*b770*/  FMUL.FTZ R116, R133.reuse, R116 ;  /* 0x0000007485747220 */ /* 0x040fe40000410000 */
[C---:B------:R-:W-:Y:S02]  /*b780*/  FMUL.FTZ R117, R133.reuse, R117 ;  /* 0x0000007585757220 */ /* 0x040fe40000410000 */
[C---:B------:R-:W-:Y:S04]  /*b790*/  FMUL.FTZ R118, R132.reuse, R118 ;  /* 0x0000007684767220 */ /* 0x040fe80000410000 */
[----:B------:R-:W-:Y:S02]  /*b7a0*/  FMUL.FTZ R119, R132, R119 ;  /* 0x0000007784777220 */ /* 0x000fe40000410000 */
[----:B------:R-:W-:Y:S02]  /*b7b0*/  FMUL.FTZ R127, R0, R127 ;  /* 0x0000007f007f7220 */ /* 0x000fe40000410000 */
[C---:B------:R-:W-:Y:S02]  /*b7c0*/  FMUL.FTZ R128, R133.reuse, R128 ;  /* 0x0000008085807220 */ /* 0x040fe40000410000 */
[----:B------:R-:W-:Y:S01]  /*b7d0*/  FMUL.FTZ R129, R133, R129 ;  /* 0x0000008185817220 */ /* 0x000fe20000410000 */
[-C--:B---3--:R-:W-:Y:S03]  /*b7e0*/  HMMA.16816.F32.BF16 R116, R192, R152.reuse, R116 ;  /* 0x00000098c074723c */ /* 0x088fe60000041874 */
[C---:B------:R-:W-:Y:S02]  /*b7f0*/  FMUL.FTZ R130, R132.reuse, R130 ;  /* 0x0000008284827220 */ /* 0x040fe40000410000 */
[----:B------:R-:W-:Y:S02]  /*b800*/  FMUL.FTZ R131, R132, R131 ;  /* 0x0000008384837220 */ /* 0x000fe40000410000 */
[--C-:B-1----:R-:W-:Y:S01]  /*b810*/  FFMA.FTZ R138, R210, c[0x0][0x2d0], -R143.reuse ;  /* 0x0000b400d28a7a23 */ /* 0x102fe2000001088f */
[C---:B------:R-:W-:Y:S03]  /*b820*/  HMMA.16816.F32.BF16 R120, R144.reuse, R152, R120 ;  /* 0x000000989078723c */ /* 0x040fe60000041878 */
[----:B------:R1:W-:Y:S04]  /*b830*/  MUFU.EX2 R171, R138 ;  /* 0x0000008a00ab7308 */ /* 0x0003e80000000800 */
[----:B--2---:R-:W-:Y:S01]  /*b840*/  F2FP.BF16.PACK_AB R152, R187, R184 ;  /* 0x000000b8bb98723e */ /* 0x004fe200000010ff */
[-C--:B------:R-:W-:Y:S07]  /*b850*/  HMMA.16816.F32.BF16 R124, R144, R154.reuse, R124 ;  /* 0x0000009a907c723c */ /* 0x080fee000004187c */
[----:B------:R-:W-:Y:S01]  /*b860*/  F2FP.BF16.PACK_AB R146, R180, R188 ;  /* 0x000000bcb492723e */ /* 0x000fe200000010ff */
[----:B------:R-:W-:Y:S04]  /*b870*/  HMMA.16816.F32.BF16 R128, R192, R154, R128 ;  /* 0x0000009ac080723c */ /* 0x000fe80000041880 */
[----:B------:R-:W-:Y:S02]  /*b880*/  F2FP.BF16.PACK_AB R147, R170, R189 ;  /* 0x000000bdaa93723e */ /* 0x000fe400000010ff */
[----:B------:R-:W-:Y:S02]  /*b890*/  F2FP.BF16.PACK_AB R144, R185, R183 ;  /* 0x000000b7b990723e */ /* 0x000fe400000010ff */
[----:B------:R-:W-:Y:S01]  /*b8a0*/  F2FP.BF16.PACK_AB R145, R186, R139 ;  /* 0x0000008bba91723e */ /* 0x000fe200000010ff */
[----:B-1----:R-:W-:Y:S06]  /*b8b0*/  FFMA.FTZ R138, R211, c[0x0][0x2d0], -R143 ;  /* 0x0000b400d38a7a23 */ /* 0x002fec000001088f */
[-C--:B----4-:R-:W-:Y:S01]  /*b8c0*/  HMMA.16816.F32.BF16 R4, R144, R148.reuse, R4 ;  /* 0x000000949004723c */ /* 0x090fe20000041804 */
[----:B------:R1:W2:Y:S04]  /*b8d0*/  MUFU.EX2 R252, R138 ;  /* 0x0000008a00fc7308 */ /* 0x0002a80000000800 */
[--C-:B-1----:R-:W-:Y:S01]  /*b8e0*/  FFMA.FTZ R138, R197, c[0x0][0x2d0], -R134.reuse ;  /* 0x0000b400c58a7a23 */ /* 0x102fe20000010886 */
[-C--:B--2---:R-:W-:Y:S01]  /*b8f0*/  F2FP.BF16.PACK_AB R154, R252, R171.reuse ;  /* 0x000000abfc9a723e */ /* 0x084fe200000010ff */
[----:B------:R-:W-:Y:S04]  /*b900*/  LDSM.16.MT88.4 R196, [R227+0x3080] ;  /* 0x00308000e3c4783b */ /* 0x000fe80000004200 */
[----:B------:R1:W-:Y:S02]  /*b910*/  MUFU.EX2 R204, R138 ;  /* 0x0000008a00cc7308 */ /* 0x0003e40000000800 */
[--C-:B-1----:R-:W-:Y:S08]  /*b920*/  FFMA.FTZ R138, R201, c[0x0][0x2d0], -R134.reuse ;  /* 0x0000b400c98a7a23 */ /* 0x102ff00000010886 */
        /* <DEDUP_REMOVED lines=30> */
[----:B------:R1:W5:Y:S07]  /*bb10*/  MUFU.EX2 R220, R138 ;  /* 0x0000008a00dc7308 */ /* 0x00036e0000000800 */
        /* <DEDUP_REMOVED lines=89> */
[----:B------:R-:W5:Y:S01]  /*c0b0*/  LDL.LU R28, [R1+0x10] ;  /* 0x00001000011c7983 */ /* 0x000f620000300800 */
[----:B------:R-:W-:Y:S02]  /*c0c0*/  MOV R24, R181 ;  /* 0x000000b500187202 */ /* 0x000fe40000000f00 */
[C---:B------:R-:W-:Y:S01]  /*c0d0*/  HMMA.16816.F32.BF16 R172, R140.reuse, R174, R32 ;  /* 0x000000ae8cac723c */ /* 0x040fe20000041820 */
[----:B------:R-:W5:Y:S03]  /*c0e0*/  LDL.LU R34, [R1+0xc] ;  /* 0x00000c0001227983 */ /* 0x000f660000300800 */
[----:B------:R-:W-:Y:S02]  /*c0f0*/  MOV R30, R179 ;  /* 0x000000b3001e7202 */ /* 0x000fe40000000f00 */
        /* <DEDUP_REMOVED lines=27> */
[----:B------:R-:W-:Y:S02]  /*c2b0*/  FFMA.FTZ R132, R132, R29, R35 ;  /* 0x0000001d84847223 */ /* 0x000fe40000010023 */
[----:B------:R-:W-:Y:S02]  /*c2c0*/  FFMA.FTZ R4, R2, R28, R30 ;  /* 0x0000001c02047223 */ /* 0x000fe4000001001e */
[----:B------:R-:W-:Y:S04]  /*c2d0*/  FADD.FTZ R132, R24, R132 ;  /* 0x0000008418847221 */ /* 0x000fe80000010000 */
[----:B------:R-:W-:Y:S02]  /*c2e0*/  FFMA.FTZ R133, R133, R34, R33 ;  /* 0x0000002285857223 */ /* 0x000fe40000010021 */
[----:B------:R-:W-:Y:S02]  /*c2f0*/  FADD.FTZ R4, R25, R4 ;  /* 0x0000000419047221 */ /* 0x000fe40000010000 */
        /* <DEDUP_REMOVED lines=39> */
[----:B------:R-:W-:Y:S01]  /*c570*/  FADD.FTZ R4, R210, R6 ;  /* 0x00000006d2047221 */ /* 0x000fe20000010000 */
[----:B------:R1:W-:Y:S01]  /*c580*/  STL [R1+0xc], R5 ;  /* 0x00000c0501007387 */ /* 0x0003e20000100800 */
[----:B------:R-:W-:Y:S02]  /*c590*/  FADD.FTZ R2, R206, R2 ;  /* 0x00000002ce027221 */ /* 0x000fe40000010000 */
[----:B------:R-:W-:Y:S02]  /*c5a0*/  FADD.FTZ R4, R209, R4 ;  /* 0x00000004d1047221 */ /* 0x000fe40000010000 */
[----:B------:R-:W-:Y:S02]  /*c5b0*/  FADD.FTZ R2, R205, R2 ;  /* 0x00000002cd027221 */ /* 0x000fe40000010000 */
[----:B------:R-:W-:Y:S01]  /*c5c0*/  FADD.FTZ R0, R138, R0 ;  /* 0x000000008a007221 */ /* 0x000fe20000010000 */
[----:B------:R1:W-:Y:S01]  /*c5d0*/  STL [R1+0x8], R4 ;  /* 0x0000080401007387 */ /* 0x0003e20000100800 */
[----:B------:R-:W-:Y:S02]  /*c5e0*/  MOV R138, R135 ;  /* 0x00000087008a7202 */ /* 0x000fe40000000f00 */
[----:B------:R-:W-:Y:S01]  /*c5f0*/  FADD.FTZ R0, R134, R0 ;  /* 0x0000000086007221 */ /* 0x000fe20000010000 */
[----:B------:R1:W-:Y:S01]  /*c600*/  STL [R1+0x10], R2 ;  /* 0x0000100201007387 */ /* 0x0003e20000100800 */
[----:B------:R-:W-:Y:S03]  /*c610*/  MOV R134, R136 ;  /* 0x0000008800867202 */ /* 0x000fe60000000f00 */
[----:B------:R1:W-:Y:S01]  /*c620*/  STL [R1+0x14], R0 ;  /* 0x0000140001007387 */ /* 0x0003e20000100800 */
[----:B------:R-:W-:-:S05]  /*c630*/  @P0 BRA `(.L_x_1043) ;  /* 0xffffb0a000000947 */ /* 0x000fca000383ffff */
.L_x_1026:
[----:B------:R-:W2:Y:S01]  /*c640*/  S2UR UR6, SR_CTAID.X ;  /* 0x00000000000679c3 */ /* 0x000ea20000002500 */
[----:B------:R-:W-:-:S02]  /*c650*/  UISETP.NE.AND UP1, UPT, UR17, URZ, UPT ;  /* 0x0000003f1100728c */ /* 0x000fc4000bf25270 */
[----:B------:R-:W-:Y:S02]  /*c660*/  ULDC.64 UR4, c[0x0][0x2c8] ;  /* 0x0000b20000047ab9 */ /* 0x000fe40000000a00 */
[----:B------:R-:W-:-:S06]  /*c670*/  UISETP.NE.AND UP0, UPT, UR16, URZ, UPT ;  /* 0x0000003f1000728c */ /* 0x000fcc000bf05270 */
[----:B------:R-:W-:Y:S01]  /*c680*/  PLOP3.LUT P0, PT, PT, PT, UP0, 0x40, 0x0 ;  /* 0x000000000000781c */ /* 0x000fe20003f0e808 */
[----:B--2---:R-:W-:-:S04]  /*c690*/  ULEA UR6, UR6, 0x7f, 0x7 ;  /* 0x0000007f06067891 */ /* 0x004fc8000f8e383f */
[----:B------:R-:W-:Y:S02]  /*c6a0*/  UIMAD.WIDE.U32 UR22, UR6, UR4, URZ ;  /* 0x00000004061672a5 */ /* 0x000fe4000f8e003f */
[----:B------:R-:W-:-:S05]  /*c6b0*/  UIADD3 UR4, UR9, 0x1, -UR15 ;  /* 0x0000000109047890 */ /* 0x000fca000fffe80f */
[----:B------:R-:W-:Y:S02]  /*c6c0*/  @UP1 UMOV UR7, UR23 ;  /* 0x0000001700071c82 */ /* 0x000fe40008000000 */
[----:B------:R-:W-:-:S04]  /*c6d0*/  @UP1 USHF.R.U32.HI UR6, URZ, UR5, UR7 ;  /* 0x000000053f061299 */ /* 0x000fc80008011607 */
[----:B------:R-:W-:-:S03]  /*c6e0*/  UIADD3 UR7, UR4, UR6, URZ ;  /* 0x0000000604077290 */ /* 0x000fc6000fffe03f */
        /* <DEDUP_REMOVED lines=14> */
.L_x_1045:
[----:B------:R-:W-:Y:S02]  /*c7d0*/  ULDC UR4, c[0x0][0x32c] ;  /* 0x0000cb0000047ab9 */ /* 0x000fe40000000800 */
[----:B------:R-:W-:-:S03]  /*c7e0*/  UISETP.NE.AND UP0, UPT, UR4, 0x1, UPT ;  /* 0x000000010400788c */ /* 0x000fc6000bf05270 */
[----:B------:R-:W-:Y:S02]  /*c7f0*/  ULDC.64 UR4, c[0x0][0x330] ;  /* 0x0000cc0000047ab9 */ /* 0x000fe40000000a00 */
[----:B------:R-:W-:-:S06]  /*c800*/  UIMAD.WIDE.U32 UR22, UR7, UR4, URZ ;  /* 0x00000004071672a5 */ /* 0x000fcc000f8e003f */
[----:B------:R-:W-:Y:S02]  /*c810*/  @UP0 USHF.R.U32.HI UR7, URZ, UR5, UR23 ;  /* 0x000000053f070299 */ /* 0x000fe40008011617 */
.L_x_1046:
[----:B------:R-:W-:Y:S02]  /*c820*/  ULDC UR4, c[0x0][0x32c] ;  /* 0x0000cb0000047ab9 */ /* 0x000fe40000000800 */
[----:B------:R-:W-:-:S04]  /*c830*/  UIMAD UR4, UR7, UR4, URZ ;  /* 0x00000004070472a4 */ /* 0x000fc8000f8e023f */
[----:B------:R-:W-:-:S04]  /*c840*/  UISETP.LT.AND UP0, UPT, UR6, UR4, UPT ;  /* 0x000000040600728c */ /* 0x000fc8000bf01270 */
[----:B------:R-:W-:-:S04]  /*c850*/  USEL UR6, UR6, UR4, !UP0 ;  /* 0x0000000406067287 */ /* 0x000fc8000c000000 */
.L_x_1044:
[----:B------:R-:W-:-:S04]  /*c860*/  UIADD3 UR6, UR6, 0x2f, URZ ;  /* 0x0000002f06067890 */ /* 0x000fc8000fffe03f */
        /* <DEDUP_REMOVED lines=8> */
[----:B------:R-:W-:Y:S01]  /*c8f0*/  IMAD.MOV.U32 R132, RZ, RZ, R136 ;  /* 0x000000ffff847224 */ /* 0x000fe200078e0088 */
[----:B------:R-:W-:Y:S01]  /*c900*/  MOV R139, R3 ;  /* 0x00000003008b7202 */ /* 0x000fe20000000f00 */
[----:B-1----:R-:W-:Y:S01]  /*c910*/  IMAD.MOV.U32 R2, RZ, RZ, R137 ;  /* 0x000000ffff027224 */ /* 0x002fe200078e0089 */
[----:B------:R-:W-:Y:S01]  /*c920*/  MOV R138, R135 ;  /* 0x00000087008a7202 */ /* 0x000fe20000000f00 */
[----:B------:R-:W-:Y:S02]  /*c930*/  UMOV UR23, UR13 ;  /* 0x0000000d00177c82 */ /* 0x000fe40008000000 */
[----:B------:R-:W-:Y:S02]  /*c940*/  ULDC.64 UR6, c[0x0][0x208] ;  /* 0x0000820000067ab9 */ /* 0x000fe40000000a00 */
[----:B------:R-:W-:Y:S02]  /*c950*/  ULDC.64 UR4, c[0x0][0x1e0] ;  /* 0x0000780000047ab9 */ /* 0x000fe40000000a00 */
.L_x_1048:
[----:B--2---:R-:W2:Y:S01]  /*c960*/  LDL.64 R14, [R1+0x20] ;  /* 0x00002000010e7983 */ /* 0x004ea20000100a00 */
[----:B------:R-:W-:Y:S04]  /*c970*/  DEPBAR.LE SB0, 0x0 ;  /* 0x000080000000791a */ /* 0x000fe80000000000 */
[----:B------:R-:W-:Y:S01]  /*c980*/  UISETP.GT.AND UP0, UPT, UR8, UR23, UPT ;  /* 0x000000170800728c */ /* 0x000fe2000bf04270 */
[----:B------:R-:W4:Y:S06]  /*c990*/  LDL.64 R12, [R1+0x40] ;  /* 0x00004000010c7983 */ /* 0x000f2c0000100a00 */
[----:B------:R-:W-:Y:S01]  /*c9a0*/  BAR.SYNC.DEFER_BLOCKING 0x0 ;  /* 0x0000000000007b1d */ /* 0x000fe20000010000 */
[----:B------:R-:W-:Y:S03]  /*c9b0*/  PLOP3.LUT P0, PT, PT, PT, UP0, 0x80, 0x0 ;  /* 0x000000000000781c */ /* 0x000fe60003f0f008 */
[----:B------:R-:W-:Y:S02]  /*c9c0*/  @!UP0 USHF.R.S32.HI UR13, URZ, 0x1f, UR23 ;  /* 0x0000001f3f0d8899 */ /* 0x000fe40008011417 */
[----:B------:R-:W-:Y:S02]  /*c9d0*/  @!UP0 UIMAD.WIDE.U32 UR24, UR23, UR6, URZ ;  /* 0x00000006171882a5 */ /* 0x000fe4000f8e003f */
[----:B------:R-:W-:Y:S04]  /*c9e0*/  @!UP0 UIMAD UR13, UR13, UR6, URZ ;  /* 0x000000060d0d82a4 */ /* 0x000fe8000f8e023f */
[----:B------:R-:W-:Y:S01]  /*c9f0*/  @!UP0 UIMAD UR13, UR23, UR7, UR13 ;  /* 0x00000007170d82a4 */ /* 0x000fe2000f8e020d */
[----:B---3--:R-:W-:Y:S03]  /*ca00*/  MOV R0, UR24 ;  /* 0x0000001800007c02 */ /* 0x008fe60008000f00 */
[----:B------:R-:W-:Y:S04]  /*ca10*/  @!UP0 UIADD3 UR13, UR25, UR13, URZ ;  /* 0x0000000d190d8290 */ /* 0x000fe8000fffe03f */
[----:B------:R-:W-:Y:S02]  /*ca20*/  @!UP0 UIMAD UR13, UR13, 0x30, URZ ;  /* 0x000000300d0d88a4 */ /* 0x000fe4000f8e023f */
[----:B------:R-:W-:Y:S01]  /*ca30*/  UISETP.GT.AND UP0, UPT, UR23, UR8, UPT ;  /* 0x000000081700728c */ /* 0x000fe2000bf04270 */
[----:B-----5:R-:W-:Y:S08]  /*ca40*/  LDSM.16.M88.4 R48, [R231+0x8080] ;  /* 0x00808000e730783b */ /* 0x020ff00000000200 */
[----:B------:R-:W1:Y:S02]  /*ca50*/  LDSM.16.M88.4 R16, [R224+0x5080] ;  /* 0x00508000e010783b */ /* 0x000e640000000200 */
[----:B------:R-:W-:Y:S06]  /*ca60*/  @UP0 USHF.L.U64.HI UR25, UR4, 0x5, UR5 ;  /* 0x0000000504190899 */ /* 0x000fec0008010205 */
[----:B------:R-:W3:Y:S08]  /*ca70*/  LDSM.16.M88.4 R44, [R231+0xa080] ;  /* 0x00a08000e72c783b */ /* 0x000ef00000000200 */
[----:B------:R-:W2:Y:S08]  /*ca80*/  LDSM.16.M88.4 R32, [R224+0x5880] ;  /* 0x00588000e020783b */ /* 0x000eb00000000200 */
[----:B------:R-:W2:Y:S08]  /*ca90*/  LDSM.16.M88.4 R140, [R224+0x6080] ;  /* 0x00608000e08c783b */ /* 0x000eb00000000200 */
[----:B------:R-:W-:Y:S01]  /*caa0*/  LDSM.16.M88.4 R192, [R233+0x8080] ;  /* 0x00808000e9c0783b */ /* 0x000fe20000000200 */
[-C--:B-1----:R-:W-:Y:S07]  /*cab0*/  HMMA.16816.F32.BF16 R4, R48, R16.reuse, RZ ;  /* 0x000000103004723c */ /* 0x082fee00000418ff */
[----:B------:R-:W1:Y:S01]  /*cac0*/  LDSM.16.M88.4 R196, [R235] ;  /* 0x00000000ebc4783b */ /* 0x000e620000000200 */
[C---:B---3--:R-:W-:Y:S07]  /*cad0*/  HMMA.16816.F32.BF16 R8, R44.reuse, R16, RZ ;  /* 0x000000102c08723c */ /* 0x048fee00000418ff */
[----:B------:R-:W3:Y:S08]  /*cae0*/  LDSM.16.M88.4 R200, [R233+0xa080] ;  /* 0x00a08000e9c8783b */ /* 0x000ef00000000200 */
[----:B------:R-:W1:Y:S08]  /*caf0*/  LDSM.16.M88.4 R204, [R241] ;  /* 0x00000000f1cc783b */ /* 0x000e700000000200 */
[----:B------:R-:W1:Y:S01]  /*cb00*/  LDSM.16.M88.4 R208, [R240] ;  /* 0x00000000f0d0783b */ /* 0x000e620000000200 */
[----:B--2---:R-:W-:Y:S02]  /*cb10*/  @!P0 MOV R21, R15 ;  /* 0x0000000f00158202 */ /* 0x004fe40000000f00 */
[----:B----4-:R-:W-:Y:S02]  /*cb20*/  @!P0 MOV R20, R12 ;  /* 0x0000000c00148202 */ /* 0x010fe40000000f00 */
[-C--:B------:R-:W-:Y:S03]  /*cb30*/  HMMA.16816.F32.BF16 R12, R44, R18.reuse, RZ ;  /* 0x000000122c0c723c */ /* 0x080fe600000418ff */
[----:B------:R-:W-:Y:S05]  /*cb40*/  @!P0 IMAD.WIDE.U32 R20, R0, 0x30, R20 ;  /* 0x0000003000148825 */ /* 0x000fea00078e0014 */
[C---:B------:R-:W-:Y:S04]  /*cb50*/  HMMA.16816.F32.BF16 R16, R48.reuse, R18, RZ ;  /* 0x000000123010723c */ /* 0x040fe800000418ff */
[----:B------:R-:W-:Y:S01]  /*cb60*/  @!P0 IADD3 R3, R21, UR13, RZ ;  /* 0x0000000d15038c10 */ /* 0x000fe2000fffe0ff */
[----:B------:R-:W-:Y:S01]  /*cb70*/  UIADD3 UR13, UR23, -0x1, URZ ;  /* 0xffffffff170d7890 */ /* 0x000fe2000fffe03f */
[C---:B------:R-:W-:Y:S02]  /*cb80*/  @!P0 SHF.L.U32 R0, R20.reuse, 0x1, RZ ;  /* 0x0000000114008819 */ /* 0x040fe400000006ff */
[----:B------:R-:W-:Y:S01]  /*cb90*/  @!P0 SHF.L.U64.HI R3, R20, 0x1, R3 ;  /* 0x0000000114038819 */ /* 0x000fe20000010203 */
[----:B------:R-:W-:Y:S01]  /*cba0*/  @UP0 UIMAD.WIDE.U32 UR26, UR13, UR4, URZ ;  /* 0x000000040d1a02a5 */ /* 0x000fe2000f8e003f */
[-C--:B------:R-:W-:Y:S01]  /*cbb0*/  HMMA.16816.F32.BF16 R20, R48, R32.reuse, RZ ;  /* 0x000000203014723c */ /* 0x080fe200000418ff */
[----:B------:R-:W-:Y:S01]  /*cbc0*/  @UP0 USHF.R.S32.HI UR24, URZ, 0x1f, UR13 ;  /* 0x0000001f3f180899 */ /* 0x000fe2000801140d */
[C---:B------:R-:W-:Y:S02]  /*cbd0*/  @!P0 IADD3 R28, P1, R0.reuse, c[0x0][0x1f8], RZ ;  /* 0x00007e00001c8a10 */ /* 0x040fe40007f3e0ff */
[----:B------:R-:W-:Y:S01]  /*cbe0*/  @!P0 IADD3 R0, P6, R0, 0x80, RZ ;  /* 0x0000008000008810 */ /* 0x000fe20007fde0ff */
[----:B------:R-:W-:Y:S01]  /*cbf0*/  @UP0 UIMAD UR24, UR24, UR4, URZ ;  /* 0x00000004181802a4 */ /* 0x000fe2000f8e023f */
[----:B------:R-:W-:Y:S02]  /*cc00*/  @!P0 IADD3.X R29, R3, c[0x0][0x1fc], RZ, P1, !PT ;  /* 0x00007f00031d8a10 */ /* 0x000fe40000ffe4ff */
[C---:B------:R-:W-:Y:S01]  /*cc10*/  HMMA.16816.F32.BF16 R24, R44.reuse, R32, RZ ;  /* 0x000000202c18723c */ /* 0x040fe200000418ff */
[----:B------:R-:W-:Y:S02]  /*cc20*/  @UP0 UIMAD UR24, UR13, UR5, UR24 ;  /* 0x000000050d1802a4 */ /* 0x000fe4000f8e0218 */
[----:B------:R-:W-:Y:S01]  /*cc30*/  @!PT LDS RZ, [RZ] ;  /* 0x00000000fffff984 */ /* 0x000fe20000000800 */
[----:B------:R-:W-:Y:S01]  /*cc40*/  @!PT LDS RZ, [RZ] ;  /* 0x00000000fffff984 */ /* 0x000fe20000000800 */
[----:B------:R-:W-:Y:S01]  /*cc50*/  @!PT LDS RZ, [RZ] ;  /* 0x00000000fffff984 */ /* 0x000fe20000000800 */
[----:B------:R2:W-:Y:S01]  /*cc60*/  @!P0 LDGSTS.E.BYPASS.LTC128B.128 [R243+0x2080], [R28.64], !P4 ;  /* 0x020800001cf38fae */ /* 0x0005e2000e101d54 */
[----:B------:R-:W-:Y:S01]  /*cc70*/  @!P0 IADD3 R40, P5, R0, c[0x0][0x1f8], RZ ;  /* 0x00007e0000288a10 */ /* 0x000fe20007fbe0ff */
[----:B------:R-:W-:Y:S01]  /*cc80*/  @UP0 UIADD3 UR24, UR27, UR24, URZ ;  /* 0x000000181b180290 */ /* 0x000fe2000fffe03f */
[----:B------:R-:W-:Y:S02]  /*cc90*/  @!P0 IADD3 R36, P2, R28, UR12, RZ ;  /* 0x0000000c1c248c10 */ /* 0x000fe4000ff5e0ff */
[----:B------:R-:W-:Y:S01]  /*cca0*/  @!P0 IADD3.X R41, RZ, c[0x0][0x1fc], R3, P5, P6 ;  /* 0x00007f00ff298a10 */ /* 0x000fe20002fec403 */
[----:B------:R-:W-:Y:S03]  /*ccb0*/  @UP0 UIMAD UR24, UR24, 0x30, URZ ;  /* 0x00000030181808a4 */ /* 0x000fe6000f8e023f */
[----:B------:R-:W-:Y:S01]  /*ccc0*/  @!P0 IADD3.X R37, R29, UR11, RZ, P2, !PT ;  /* 0x0000000b1d258c10 */ /* 0x000fe200097fe4ff */
[----:B------:R4:W-:Y:S01]  /*ccd0*/  @!P0 LDGSTS.E.BYPASS.LTC128B.128 [R243+0x3880], [R40.64], !P3 ;  /* 0x0388000028f38fae */ /* 0x0009e2000d901d54 */
[----:B------:R-:W-:Y:S04]  /*cce0*/  @!P0 IADD3 R38, P1, R36, UR12, RZ ;  /* 0x0000000c24268c10 */ /* 0x000fe8000ff3e0ff */
[----:B------:R-:W-:Y:S03]  /*ccf0*/  @!P0 IADD3.X R39, R37, UR11, RZ, P1, !PT ;  /* 0x0000000b25278c10 */ /* 0x000fe60008ffe4ff */
[----:B------:R1:W-:Y:S08]  /*cd00*/  @!P0 LDGSTS.E.BYPASS.LTC128B.128 [R243+0x2880], [R36.64], !P4 ;  /* 0x0288000024f38fae */ /* 0x0003f0000e101d54 */
[----:B------:R1:W-:Y:S01]  /*cd10*/  @!P0 LDGSTS.E.BYPASS.LTC128B.128 [R243+0x4080], [R36.64+0x80], !P3 ;  /* 0x0408008024f38fae */ /* 0x0003e2000d901d54 */
[-C--:B--2---:R-:W-:Y:S07]  /*cd20*/  HMMA.16816.F32.BF16 R28, R44, R34.reuse, RZ ;  /* 0x000000222c1c723c */ /* 0x084fee00000418ff */
[----:B------:R1:W-:Y:S01]  /*cd30*/  @!P0 LDGSTS.E.BYPASS.LTC128B.128 [R243+0x3080], [R38.64], !P4 ;  /* 0x0308000026f38fae */ /* 0x0003e2000e101d54 */
[C---:B------:R-:W-:Y:S07]  /*cd40*/  HMMA.16816.F32.BF16 R32, R48.reuse, R34, RZ ;  /* 0x000000223020723c */ /* 0x040fee00000418ff */
[----:B------:R1:W-:Y:S01]  /*cd50*/  @!P0 LDGSTS.E.BYPASS.LTC128B.128 [R243+0x4880], [R38.64+0x80], !P3 ;  /* 0x0488008026f38fae */ /* 0x0003e2000d901d54 */
[----:B------:R-:W-:Y:S07]  /*cd60*/  PLOP3.LUT P0, PT, PT, PT, UP0, 0x80, 0x0 ;  /* 0x000000000000781c */ /* 0x000fee0003f0f008 */
[----:B------:R-:W-:Y:S08]  /*cd70*/  LDSM.16.M88.4 R212, [R232+0x8080] ;  /* 0x00808000e8d4783b */ /* 0x000ff00000000200 */
[----:B------:R-:W0:Y:S08]  /*cd80*/  LDGDEPBAR ;  /* 0x00000000000079af */ /* 0x000e300000000000 */
[----:B------:R-:W2:Y:S01]  /*cd90*/  LDSM.16.M88.4 R216, [R230+0x5080] ;  /* 0x00508000e6d8783b */ /* 0x000ea20000000200 */
[-C--:B-1----:R-:W-:Y:S07]  /*cda0*/  HMMA.16816.F32.BF16 R36, R48, R140.reuse, RZ ;  /* 0x0000008c3024723c */ /* 0x082fee00000418ff */
[----:B------:R-:W1:Y:S01]  /*cdb0*/  LDSM.16.M88.4 R220, [R232+0xa080] ;  /* 0x00a08000e8dc783b */ /* 0x000e620000000200 */
[C---:B----4-:R-:W-:Y:S08]  /*cdc0*/  HMMA.16816.F32.BF16 R40, R44.reuse, R140, RZ ;  /* 0x0000008c2c28723c */ /* 0x050ff000000418ff */
[-C--:B------:R-:W-:Y:S08]  /*cdd0*/  HMMA.16816.F32.BF16 R44, R44, R142.reuse, RZ ;  /* 0x0000008e2c2c723c */ /* 0x080ff000000418ff */
[----:B------:R-:W-:Y:S01]  /*cde0*/  HMMA.16816.F32.BF16 R48, R48, R142, RZ ;  /* 0x0000008e3030723c */ /* 0x000fe200000418ff */
[----:B------:R-:W4:Y:S07]  /*cdf0*/  LDSM.16.M88.4 R140, [R230+0x5880] ;  /* 0x00588000e68c783b */ /* 0x000f2e0000000200 */
[-C--:B------:R-:W-:Y:S08]  /*ce00*/  HMMA.16816.F32.BF16 R4, R192, R196.reuse, R4 ;  /* 0x000000c4c004723c */ /* 0x080ff00000041804 */
[C---:B---3--:R-:W-:Y:S08]  /*ce10*/  HMMA.16816.F32.BF16 R8, R200.reuse, R196, R8 ;  /* 0x000000c4c808723c */ /* 0x048ff00000041808 */
[-C--:B------:R-:W-:Y:S08]  /*ce20*/  HMMA.16816.F32.BF16 R12, R200, R198.reuse, R12 ;  /* 0x000000c6c80c723c */ /* 0x080ff0000004180c */
[C---:B------:R-:W-:Y:S01]  /*ce30*/  HMMA.16816.F32.BF16 R16, R192.reuse, R198, R16 ;  /* 0x000000c6c010723c */ /* 0x040fe20000041810 */
[----:B------:R-:W3:Y:S07]  /*ce40*/  LDSM.16.M88.4 R196, [R230+0x6080] ;  /* 0x00608000e6c4783b */ /* 0x000eee0000000200 */
        /* <DEDUP_REMOVED lines=10> */
[----:B------:R-:W3:Y:S07]  /*cef0*/  LDSM.16.M88.4 R192, [R234+0x8080] ;  /* 0x00808000eac0783b */ /* 0x000eee0000000200 */
[-C--:B--2---:R-:W-:Y:S01]  /*cf00*/  HMMA.16816.F32.BF16 R4, R212, R216.reuse, R4 ;  /* 0x000000d8d404723c */ /* 0x084fe20000041804 */
[----:B------:R-:W2:Y:S07]  /*cf10*/  LDSM.16.M88.4 R208, [R229+0x800] ;  /* 0x00080000e5d0783b */ /* 0x000eae0000000200 */
[C---:B-1----:R-:W-:Y:S08]  /*cf20*/  HMMA.16816.F32.BF16 R8, R220.reuse, R216, R8 ;  /* 0x000000d8dc08723c */ /* 0x042ff00000041808 */
        /* <DEDUP_REMOVED lines=8> */
[-C--:B---3--:R-:W-:Y:S08]  /*cfb0*/  HMMA.16816.F32.BF16 R36, R212, R196.reuse, R36 ;  /* 0x000000c4d424723c */ /* 0x088ff00000041824 */
[C---:B------:R-:W-:Y:S08]  /*cfc0*/  HMMA.16816.F32.BF16 R40, R220.reuse, R196, R40 ;  /* 0x000000c4dc28723c */ /* 0x040ff00000041828 */
[-C--:B------:R-:W-:Y:S01]  /*cfd0*/  HMMA.16816.F32.BF16 R44, R220, R198.reuse, R44 ;  /* 0x000000c6dc2c723c */ /* 0x080fe2000004182c */
[----:B------:R-:W-:Y:S07]  /*cfe0*/  LDSM.16.M88.4 R220, [R238] ;  /* 0x00000000eedc783b */ /* 0x000fee0000000200 */
[----:B------:R-:W-:Y:S01]  /*cff0*/  HMMA.16816.F32.BF16 R48, R212, R198, R48 ;  /* 0x000000c6d430723c */ /* 0x000fe20000041830 */
[----:B------:R-:W3:Y:S07]  /*d000*/  LDSM.16.M88.4 R196, [R224+0x6880] ;  /* 0x00688000e0c4783b */ /* 0x000eee0000000200 */
[-C--:B------:R-:W-:Y:S01]  /*d010*/  HMMA.16816.F32.BF16 R4, R192, R200.reuse, R4 ;  /* 0x000000c8c004723c */ /* 0x080fe20000041804 */
[----:B------:R-:W4:Y:S07]  /*d020*/  LDSM.16.M88.4 R212, [R231+0xe080] ;  /* 0x00e08000e7d4783b */ /* 0x000f2e0000000200 */
[C---:B------:R-:W-:Y:S08]  /*d030*/  HMMA.16816.F32.BF16 R8, R204.reuse, R200, R8 ;  /* 0x000000c8cc08723c */ /* 0x040ff00000041808 */
[-C--:B------:R-:W-:Y:S08]  /*d040*/  HMMA.16816.F32.BF16 R12, R204, R202.reuse, R12 ;  /* 0x000000cacc0c723c */ /* 0x080ff0000004180c */
[C---:B------:R-:W-:Y:S01]  /*d050*/  HMMA.16816.F32.BF16 R16, R192.reuse, R202, R16 ;  /* 0x000000cac010723c */ /* 0x040fe20000041810 */
[----:B------:R-:W3:Y:S07]  /*d060*/  LDSM.16.M88.4 R200, [R224+0x7080] ;  /* 0x00708000e0c8783b */ /* 0x000eee0000000200 */
[-C--:B--2---:R-:W-:Y:S08]  /*d070*/  HMMA.16816.F32.BF16 R20, R192, R208.reuse, R20 ;  /* 0x000000d0c014723c */ /* 0x084ff00000041814 */
        /* <DEDUP_REMOVED lines=9> */
[----:B------:R-:W2:Y:S07]  /*d110*/  LDSM.16.M88.4 R192, [R233+0xc080] ;  /* 0x00c08000e9c0783b */ /* 0x000eae0000000200 */
[-C--:B---3--:R-:W-:Y:S01]  /*d120*/  HMMA.16816.F32.BF16 R4, R140, R196.reuse, R4 ;  /* 0x000000c48c04723c */ /* 0x088fe20000041804 */
[----:B------:R-:W3:Y:S07]  /*d130*/  LDSM.16.M88.4 R216, [R233+0xe080] ;  /* 0x00e08000e9d8783b */ /* 0x000eee0000000200 */
        /* <DEDUP_REMOVED lines=33> */
[C---:B--2---:R-:W-:Y:S08]  /*d350*/  HMMA.16816.F32.BF16 R8, R204.reuse, R200, R8 ;  /* 0x000000c8cc08723c */ /* 0x044ff00000041808 */
[-C--:B------:R-:W-:Y:S08]  /*d360*/  HMMA.16816.F32.BF16 R12, R204, R202.reuse, R12 ;  /* 0x000000cacc0c723c */ /* 0x080ff0000004180c */
[C---:B------:R-:W-:Y:S08]  /*d370*/  HMMA.16816.F32.BF16 R16, R140.reuse, R202, R16 ;  /* 0x000000ca8c10723c */ /* 0x040ff00000041810 */
[-C--:B---3--:R-:W-:Y:S08]  /*d380*/  HMMA.16816.F32.BF16 R20, R140, R208.reuse, R20 ;  /* 0x000000d08c14723c */ /* 0x088ff00000041814 */
        /* <DEDUP_REMOVED lines=66> */
[----:B------:R2:W3:Y:S01]  /*d7b0*/  MUFU.TANH R205, R21 ;  /* 0x0000001500cd7308 */ /* 0x0004e20000002400 */
[----:B------:R-:W-:Y:S01]  /*d7c0*/  FMUL.FTZ R28, R28, c[0x0][0x320] ;  /* 0x0000c8001c1c7a20 */ /* 0x000fe20000410000 */
[C---:B------:R-:W-:Y:S04]  /*d7d0*/  HMMA.16816.F32.BF16 R40, R192.reuse, R8, R40 ;  /* 0x00000008c028723c */ /* 0x040fe80000041828 */
        /* <DEDUP_REMOVED lines=12> */
[----:B--2---:R-:W2:Y:S01]  /*d8a0*/  LDL.64 R20, [R1+0x38] ;  /* 0x0000380001147983 */ /* 0x004ea20000100a00 */
[----:B------:R-:W-:Y:S01]  /*d8b0*/  FMUL.FTZ R38, R38, c[0x0][0x320] ;  /* 0x0000c80026267a20 */ /* 0x000fe20000410000 */
[----:B---3--:R-:W-:Y:S01]  /*d8c0*/  FMNMX.FTZ R137, R205, R137, !PT ;  /* 0x00000089cd897209 */ /* 0x008fe20007810000 */
[----:B------:R-:W-:Y:S03]  /*d8d0*/  FMUL.FTZ R39, R39, c[0x0][0x320] ;  /* 0x0000c80027277a20 */ /* 0x000fe60000410000 */
        /* <DEDUP_REMOVED lines=9> */
[----:B-1----:R-:W2:Y:S01]  /*d970*/  LDL.64 R22, [R1+0x30] ;  /* 0x0000300001167983 */ /* 0x002ea20000100a00 */
[----:B------:R-:W-:Y:S02]  /*d980*/  FMUL.FTZ R49, R49, c[0x0][0x320] ;  /* 0x0000c80031317a20 */ /* 0x000fe40000410000 */
[----:B------:R-:W-:Y:S02]  /*d990*/  FMUL.FTZ R50, R50, c[0x0][0x320] ;  /* 0x0000c80032327a20 */ /* 0x000fe40000410000 */
[----:B------:R-:W-:Y:S01]  /*d9a0*/  FMUL.FTZ R51, R51, c[0x0][0x320] ;  /* 0x0000c80033337a20 */ /* 0x000fe20000410000 */
[----:B------:R-:W1:Y:S01]  /*d9b0*/  MUFU.TANH R204, R33 ;  /* 0x0000002100cc7308 */ /* 0x000e620000002400 */
[----:B------:R-:W-:Y:S02]  /*d9c0*/  FMUL.FTZ R42, R42, c[0x0][0x320] ;  /* 0x0000c8002a2a7a20 */ /* 0x000fe40000410000 */
[----:B------:R-:W-:Y:S01]  /*d9d0*/  FMUL.FTZ R43, R43, c[0x0][0x320] ;  /* 0x0000c8002b2b7a20 */ /* 0x000fe20000410000 */
[----:B---3--:R-:W-:Y:S01]  /*d9e0*/  FMNMX.FTZ R137, R203, R137, !PT ;  /* 0x00000089cb897209 */ /* 0x008fe20007810000 */
[----:B------:R-:W-:Y:S02]  /*d9f0*/  FMUL.FTZ R46, R46, c[0x0][0x320] ;  /* 0x0000c8002e2e7a20 */ /* 0x000fe40000410000 */
[----:B------:R-:W-:Y:S02]  /*da00*/  FMUL.FTZ R34, R34, c[0x0][0x320] ;  /* 0x0000c80022227a20 */ /* 0x000fe40000410000 */
[----:B------:R-:W-:Y:S01]  /*da10*/  FMUL.FTZ R30, R30, c[0x0][0x320] ;  /* 0x0000c8001e1e7a20 */ /* 0x000fe20000410000 */
[----:B------:R-:W3:Y:S01]  /*da20*/  MUFU.TANH R220, R25 ;  /* 0x0000001900dc7308 */ /* 0x000ee20000002400 */
[----:B------:R-:W-:Y:S01]  /*da30*/  FMUL.FTZ R31, R31, c[0x0][0x320] ;  /* 0x0000c8001f1f7a20 */ /* 0x000fe20000410000 */
[----:B----4-:R-:W-:Y:S08]  /*da40*/  FMNMX.FTZ R0, R221, R0, !PT ;  /* 0x00000000dd007209 */ /* 0x010ff00007810000 */
[----:B------:R-:W4:Y:S01]  /*da50*/  MUFU.TANH R211, R36 ;  /* 0x0000002400d37308 */ /* 0x000f220000002400 */
[----:B-1----:R-:W-:Y:S09]  /*da60*/  FMNMX.FTZ R137, R204, R137, !PT ;  /* 0x00000089cc897209 */ /* 0x002ff20007810000 */
[----:B------:R-:W1:Y:S01]  /*da70*/  MUFU.TANH R222, R28 ;  /* 0x0000001c00de7308 */ /* 0x000e620000002400 */
[----:B---3--:R-:W-:Y:S09]  /*da80*/  FMNMX.FTZ R0, R220, R0, !PT ;  /* 0x00000000dc007209 */ /* 0x008ff20007810000 */
[----:B------:R-:W3:Y:S01]  /*da90*/  MUFU.TANH R248, R37 ;  /* 0x0000002500f87308 */ /* 0x000ee20000002400 */
[----:B----4-:R-:W-:Y:S09]  /*daa0*/  FMNMX.FTZ R137, R211, R137, !PT ;  /* 0x00000089d3897209 */ /* 0x010ff20007810000 */
        /* <DEDUP_REMOVED lines=9> */
[----:B---3--:R-:W-:Y:S05]  /*db40*/  FMNMX.FTZ R137, R217, R137, !PT ;  /* 0x00000089d9897209 */ /* 0x008fea0007810000 */
[----:B------:R-:W3:Y:S04]  /*db50*/  SHFL.BFLY PT, R4, R137, 0x2, 0x1f ;  /* 0x0c401f0089047f89 */ /* 0x000ee800000e0000 */
[----:B------:R-:W3:Y:S01]  /*db60*/  MUFU.TANH R247, R44 ;  /* 0x0000002c00f77308 */ /* 0x000ee20000002400 */
[----:B----4-:R-:W-:Y:S09]  /*db70*/  FMNMX.FTZ R0, R219, R0, !PT ;  /* 0x00000000db007209 */ /* 0x010ff20007810000 */
[----:B------:R-:W4:Y:S01]  /*db80*/  MUFU.TANH R19, R19 ;  /* 0x0000001300137308 */ /* 0x000f220000002400 */
[----:B-1----:R-:W-:Y:S09]  /*db90*/  FMNMX.FTZ R0, R246, R0, !PT ;  /* 0x00000000f6007209 */ /* 0x002ff20007810000 */
[----:B------:R-:W1:Y:S01]  /*dba0*/  MUFU.TANH R244, R45 ;  /* 0x0000002d00f47308 */ /* 0x000e620000002400 */
[----:B---3--:R-:W-:Y:S02]  /*dbb0*/  FMNMX.FTZ R137, R137, R4, !PT ;  /* 0x0000000489897209 */ /* 0x008fe40007810000 */
[----:B------:R-:W-:Y:S02]  /*dbc0*/  FMNMX.FTZ R0, R247, R0, !PT ;  /* 0x00000000f7007209 */ /* 0x000fe40007810000 */
[----:B------:R-:W-:Y:S01]  /*dbd0*/  FMNMX.FTZ R4, R201, R139, !PT ;  /* 0x0000008bc9047209 */ /* 0x000fe20007810000 */
[----:B------:R-:W3:Y:S04]  /*dbe0*/  SHFL.BFLY PT, R6, R137, 0x1, 0x1f ;  /* 0x0c201f0089067f89 */ /* 0x000ee800000e0000 */
[----:B------:R-:W3:Y:S01]  /*dbf0*/  MUFU.TANH R207, R34 ;  /* 0x0000002200cf7308 */ /* 0x000ee20000002400 */
[----:B------:R-:W-:Y:S02]  /*dc00*/  FMNMX.FTZ R4, R202, R4, !PT ;  /* 0x00000004ca047209 */ /* 0x000fe40007810000 */
[----:B----4-:R-:W-:Y:S04]  /*dc10*/  FMNMX.FTZ R3, R19, R3, !PT ;  /* 0x0000000313037209 */ /* 0x010fe80007810000 */
[----:B------:R-:W-:Y:S03]  /*dc20*/  FMNMX.FTZ R3, R214, R3, !PT ;  /* 0x00000003d6037209 */ /* 0x000fe60007810000 */
[----:B------:R-:W4:Y:S01]  /*dc30*/  MUFU.TANH R208, R35 ;  /* 0x0000002300d07308 */ /* 0x000f220000002400 */
[----:B------:R-:W-:Y:S02]  /*dc40*/  FMNMX.FTZ R3, R209, R3, !PT ;  /* 0x00000003d1037209 */ /* 0x000fe40007810000 */
[----:B-1----:R-:W-:Y:S05]  /*dc50*/  FMNMX.FTZ R0, R244, R0, !PT ;  /* 0x00000000f4007209 */ /* 0x002fea0007810000 */
[----:B------:R-:W1:Y:S02]  /*dc60*/  SHFL.BFLY PT, R135, R0, 0x2, 0x1f ;  /* 0x0c401f0000877f89 */ /* 0x000e6400000e0000 */
[----:B------:R-:W1:Y:S01]  /*dc70*/  MUFU.TANH R245, R38 ;  /* 0x0000002600f57308 */ /* 0x000e620000002400 */
[----:B---3--:R-:W-:Y:S02]  /*dc80*/  FMNMX.FTZ R137, R137, R6, !PT ;  /* 0x0000000689897209 */ /* 0x008fe40007810000 */
[----:B------:R-:W-:Y:S03]  /*dc90*/  FMNMX.FTZ R3, R207, R3, !PT ;  /* 0x00000003cf037209 */ /* 0x000fe60007810000 */
[----:B------:R-:W-:Y:S04]  /*dca0*/  FMUL.FTZ R142, R137, c[0x0][0x2d0] ;  /* 0x0000b400898e7a20 */ /* 0x000fe80000410000 */
[----:B------:R-:W3:Y:S01]  /*dcb0*/  MUFU.TANH R33, R39 ;  /* 0x0000002700217308 */ /* 0x000ee20000002400 */
[----:B----4-:R-:W-:Y:S09]  /*dcc0*/  FMNMX.FTZ R3, R208, R3, !PT ;  /* 0x00000003d0037209 */ /* 0x010ff20007810000 */
[----:B------:R-:W4:Y:S01]  /*dcd0*/  MUFU.TANH R14, R14 ;  /* 0x0000000e000e7308 */ /* 0x000f220000002400 */
[----:B-1----:R-:W-:Y:S02]  /*dce0*/  FMNMX.FTZ R135, R0, R135, !PT ;  /* 0x0000008700877209 */ /* 0x002fe40007810000 */
[----:B------:R-:W-:Y:S07]  /*dcf0*/  FMNMX.FTZ R3, R245, R3, !PT ;  /* 0x00000003f5037209 */ /* 0x000fee0007810000 */
        /* <DEDUP_REMOVED lines=9> */
[----:B----4-:R-:W-:Y:S05]  /*dd90*/  FMNMX.FTZ R3, R218, R3, !PT ;  /* 0x00000003da037209 */ /* 0x010fea0007810000 */
[----:B------:R-:W4:Y:S04]  /*dda0*/  SHFL.BFLY PT, R5, R3, 0x2, 0x1f ;  /* 0x0c401f0003057f89 */ /* 0x000f2800000e0000 */
[----:B------:R-:W4:Y:S01]  /*ddb0*/  MUFU.TANH R195, R30 ;  /* 0x0000001e00c37308 */ /* 0x000f220000002400 */
[----:B-1----:R-:W-:Y:S01]  /*ddc0*/  FMNMX.FTZ R4, R194, R0, !PT ;  /* 0x00000000c2047209 */ /* 0x002fe20007810000 */
[----:B------:R-:W-:Y:S08]  /*ddd0*/  FMUL.FTZ R0, R47, c[0x0][0x320] ;  /* 0x0000c8002f007a20 */ /* 0x000ff00000410000 */
[----:B------:R1:W-:Y:S01]  /*dde0*/  MUFU.TANH R141, R0 ;  /* 0x00000000008d7308 */ /* 0x0003e20000002400 */
[----:B---3--:R-:W-:Y:S09]  /*ddf0*/  FMNMX.FTZ R4, R193, R4, !PT ;  /* 0x00000004c1047209 */ /* 0x008ff20007810000 */
[----:B------:R-:W3:Y:S01]  /*de00*/  MUFU.TANH R215, R31 ;  /* 0x0000001f00d77308 */ /* 0x000ee20000002400 */
[----:B----4-:R-:W-:Y:S02]  /*de10*/  FMNMX.FTZ R3, R3, R5, !PT ;  /* 0x0000000503037209 */ /* 0x010fe40007810000 */
[----:B------:R-:W-:Y:S01]  /*de20*/  FMNMX.FTZ R4, R195, R4, !PT ;  /* 0x00000004c3047209 */ /* 0x000fe20007810000 */
[----:B------:R-:W4:Y:S06]  /*de30*/  SHFL.BFLY PT, R5, R135, 0x1, 0x1f ;  /* 0x0c201f0087057f89 */ /* 0x000f2c00000e0000 */
[----:B------:R-:W4:Y:S01]  /*de40*/  MUFU.TANH R32, R42 ;  /* 0x0000002a00207308 */ /* 0x000f220000002400 */
[----:B-1----:R-:W-:Y:S01]  /*de50*/  FADD.FTZ R0, -R137, R2 ;  /* 0x0000000289007221 */ /* 0x002fe20000010100 */
[----:B------:R-:W1:Y:S03]  /*de60*/  SHFL.BFLY PT, R136, R3, 0x1, 0x1f ;  /* 0x0c201f0003887f89 */ /* 0x000e6600000e0000 */
[----:B------:R-:W-:Y:S05]  /*de70*/  FMUL.FTZ R0, R0, c[0x0][0x2d0] ;  /* 0x0000b40000007a20 */ /* 0x000fea0000410000 */
[----:B------:R-:W2:Y:S01]  /*de80*/  MUFU.TANH R223, R43 ;  /* 0x0000002b00df7308 */ /* 0x000ea20000002400 */
[----:B---3--:R-:W-:Y:S01]  /*de90*/  FMNMX.FTZ R2, R215, R4, !PT ;  /* 0x00000004d7027209 */ /* 0x008fe20007810000 */
[----:B------:R-:W-:Y:S08]  /*dea0*/  FFMA.FTZ R4, R196, c[0x0][0x2d0], -R142 ;  /* 0x0000b400c4047a23 */ /* 0x000ff0000001088e */
[----:B------:R3:W3:Y:S01]  /*deb0*/  MUFU.EX2 R134, R0 ;  /* 0x0000000000867308 */ /* 0x0006e20000000800 */
[----:B----4-:R-:W-:Y:S02]  /*dec0*/  FMNMX.FTZ R135, R135, R5, !PT ;  /* 0x0000000587877209 */ /* 0x010fe40007810000 */
[----:B------:R-:W-:Y:S03]  /*ded0*/  FMNMX.FTZ R2, R32, R2, !PT ;  /* 0x0000000220027209 */ /* 0x000fe60007810000 */
[----:B------:R-:W-:Y:S01]  /*dee0*/  FMUL.FTZ R192, R135, c[0x0][0x2d0] ;  /* 0x0000b40087c07a20 */ /* 0x000fe20000410000 */
[----:B-1----:R-:W-:Y:S03]  /*def0*/  FMNMX.FTZ R136, R3, R136, !PT ;  /* 0x0000008803887209 */ /* 0x002fe60007810000 */
[----:B------:R-:W1:Y:S01]  /*df00*/  MUFU.TANH R140, R46 ;  /* 0x0000002e008c7308 */ /* 0x000e620000002400 */
[----:B--2---:R-:W-:Y:S09]  /*df10*/  @P0 MOV R5, R23 ;  /* 0x0000001700050202 */ /* 0x004ff20000000f00 */
[----:B------:R-:W-:Y:S01]  /*df20*/  MUFU.EX2 R251, R4 ;  /* 0x0000000400fb7308 */ /* 0x000fe20000000800 */
[----:B---3--:R-:W-:Y:S01]  /*df30*/  FMNMX.FTZ R0, R223, R2, !PT ;  /* 0x00000002df007209 */ /* 0x008fe20007810000 */
[----:B------:R-:W-:Y:S02]  /*df40*/  FADD.FTZ R2, -R136, R132 ;  /* 0x0000008488027221 */ /* 0x000fe40000010100 */
[----:B------:R-:W-:Y:S02]  /*df50*/  FMUL.FTZ R48, R134, R188 ;  /* 0x000000bc86307220 */ /* 0x000fe40000410000 */
[----:B------:R-:W-:Y:S02]  /*df60*/  FMUL.FTZ R2, R2, c[0x0][0x2d0] ;  /* 0x0000b40002027a20 */ /* 0x000fe40000410000 */
[----:B------:R-:W-:Y:S02]  /*df70*/  FMUL.FTZ R49, R134, R189 ;  /* 0x000000bd86317220 */ /* 0x000fe40000410000 */
[----:B------:R2:W3:Y:S01]  /*df80*/  MUFU.EX2 R133, R2 ;  /* 0x0000000200857308 */ /* 0x0004e20000000800 */
[----:B-1----:R-:W-:Y:S01]  /*df90*/  FMNMX.FTZ R0, R140, R0, !PT ;  /* 0x000000008c007209 */ /* 0x002fe20007810000 */
[C---:B------:R-:W-:Y:S02]  /*dfa0*/  FMUL.FTZ R52, R134.reuse, R52 ;  /* 0x0000003486347220 */ /* 0x040fe40000410000 */
[C---:B------:R-:W-:Y:S01]  /*dfb0*/  FMUL.FTZ R53, R134.reuse, R53 ;  /* 0x0000003586357220 */ /* 0x040fe20000410000 */
[----:B------:R-:W-:Y:S01]  /*dfc0*/  FMNMX.FTZ R0, R141, R0, !PT ;  /* 0x000000008d007209 */ /* 0x000fe20007810000 */
[C---:B------:R-:W-:Y:S02]  /*dfd0*/  FMUL.FTZ R64, R134.reuse, R64 ;  /* 0x0000004086407220 */ /* 0x040fe40000410000 */
[C---:B------:R-:W-:Y:S02]  /*dfe0*/  FMUL.FTZ R65, R134.reuse, R65 ;  /* 0x0000004186417220 */ /* 0x040fe40000410000 */
[----:B------:R-:W1:Y:S01]  /*dff0*/  SHFL.BFLY PT, R3, R0, 0x2, 0x1f ;  /* 0x0c401f0000037f89 */ /* 0x000e6200000e0000 */
[C---:B------:R-:W-:Y:S02]  /*e000*/  FMUL.FTZ R68, R134.reuse, R68 ;  /* 0x0000004486447220 */ /* 0x040fe40000410000 */
[C---:B------:R-:W-:Y:S02]  /*e010*/  FMUL.FTZ R69, R134.reuse, R69 ;  /* 0x0000004586457220 */ /* 0x040fe40000410000 */
        /* <DEDUP_REMOVED lines=8> */
[C---:B---3--:R-:W-:Y:S01]  /*e0a0*/  FMUL.FTZ R34, R133.reuse, R174 ;  /* 0x000000ae85227220 */ /* 0x048fe20000410000 */
[----:B------:R-:W-:Y:S01]  /*e0b0*/  MOV R174, R242 ;  /* 0x000000f200ae7202 */ /* 0x000fe20000000f00 */
[----:B------:R2:W3:Y:S01]  /*e0c0*/  MUFU.EX2 R132, R2 ;  /* 0x0000000200847308 */ /* 0x0004e20000000800 */
[----:B-1----:R-:W-:Y:S01]  /*e0d0*/  FMNMX.FTZ R0, R0, R3, !PT ;  /* 0x0000000300007209 */ /* 0x002fe20007810000 */
        /* <DEDUP_REMOVED lines=13> */
[----:B------:R1:W-:Y:S01]  /*e1b0*/  MUFU.EX2 R210, R2 ;  /* 0x0000000200d27308 */ /* 0x0003e20000000800 */
[----:B---3--:R-:W-:Y:S02]  /*e1c0*/  FMUL.FTZ R40, R132, R180 ;  /* 0x000000b484287220 */ /* 0x008fe40000410000 */
[--C-:B------:R-:W-:Y:S02]  /*e1d0*/  FFMA.FTZ R3, R198, c[0x0][0x2d0], -R143.reuse ;  /* 0x0000b400c6037a23 */ /* 0x100fe4000001088f */
[--C-:B------:R-:W-:Y:S02]  /*e1e0*/  FFMA.FTZ R4, R19, c[0x0][0x2d0], -R143.reuse ;  /* 0x0000b40013047a23 */ /* 0x100fe4000001088f */
[----:B------:R-:W-:Y:S02]  /*e1f0*/  FMUL.FTZ R19, R133, R159 ;  /* 0x0000009f85137220 */ /* 0x000fe40000410000 */
        /* <DEDUP_REMOVED lines=10> */
[--C-:B-1----:R-:W-:Y:S02]  /*e2a0*/  FFMA.FTZ R2, R16, c[0x0][0x2d0], -R142.reuse ;  /* 0x0000b40010027a23 */ /* 0x102fe4000001088e */
[----:B------:R-:W-:Y:S02]  /*e2b0*/  FMUL.FTZ R16, R134, R156 ;  /* 0x0000009c86107220 */ /* 0x000fe40000410000 */
[C---:B------:R-:W-:Y:S01]  /*e2c0*/  FMUL.FTZ R73, R132.reuse, R73 ;  /* 0x0000004984497220 */ /* 0x040fe20000410000 */
[----:B------:R1:W-:Y:S01]  /*e2d0*/  MUFU.EX2 R250, R2 ;  /* 0x0000000200fa7308 */ /* 0x0003e20000000800 */
[C---:B------:R-:W-:Y:S02]  /*e2e0*/  FMUL.FTZ R76, R132.reuse, R76 ;  /* 0x0000004c844c7220 */ /* 0x040fe40000410000 */
[C---:B------:R-:W-:Y:S02]  /*e2f0*/  FMUL.FTZ R77, R132.reuse, R77 ;  /* 0x0000004d844d7220 */ /* 0x040fe40000410000 */
[--C-:B--2---:R-:W-:Y:S02]  /*e300*/  FFMA.FTZ R3, R197, c[0x0][0x2d0], -R143.reuse ;  /* 0x0000b400c5037a23 */ /* 0x104fe4000001088f */
[C---:B------:R-:W-:Y:S02]  /*e310*/  FMUL.FTZ R86, R133.reuse, R86 ;  /* 0x0000005685567220 */ /* 0x040fe40000410000 */
[C---:B------:R-:W-:Y:S01]  /*e320*/  FMUL.FTZ R87, R133.reuse, R87 ;  /* 0x0000005785577220 */ /* 0x040fe20000410000 */
[----:B------:R2:W-:Y:S01]  /*e330*/  MUFU.EX2 R29, R3 ;  /* 0x00000003001d7308 */ /* 0x0005e20000000800 */
[C---:B------:R-:W-:Y:S02]  /*e340*/  FMUL.FTZ R88, R132.reuse, R88 ;  /* 0x0000005884587220 */ /* 0x040fe40000410000 */
[C---:B------:R-:W-:Y:S01]  /*e350*/  FMUL.FTZ R89, R132.reuse, R89 ;  /* 0x0000005984597220 */ /* 0x040fe20000410000 */
[----:B---3--:R-:W-:Y:S01]  /*e360*/  @P0 MOV R4, R20 ;  /* 0x0000001400040202 */ /* 0x008fe20000000f00 */
[C---:B------:R-:W-:Y:S02]  /*e370*/  FMUL.FTZ R92, R132.reuse, R92 ;  /* 0x0000005c845c7220 */ /* 0x040fe40000410000 */
[----:B------:R-:W-:Y:S02]  /*e380*/  FMUL.FTZ R93, R132, R93 ;  /* 0x0000005d845d7220 */ /* 0x000fe40000410000 */
[C---:B------:R-:W-:Y:S02]  /*e390*/  FMUL.FTZ R97, R134.reuse, R97 ;  /* 0x0000006186617220 */ /* 0x040fe40000410000 */
[C---:B------:R-:W-:Y:S02]  /*e3a0*/  FMUL.FTZ R98, R133.reuse, R98 ;  /* 0x0000006285627220 */ /* 0x040fe40000410000 */
[----:B------:R-:W-:Y:S02]  /*e3b0*/  FMUL.FTZ R99, R133, R99 ;  /* 0x0000006385637220 */ /* 0x000fe40000410000 */
[----:B-1----:R-:W-:Y:S02]  /*e3c0*/  FFMA.FTZ R2, R17, c[0x0][0x2d0], -R142 ;  /* 0x0000b40011027a23 */ /* 0x002fe4000001088e */
[C---:B------:R-:W-:Y:S02]  /*e3d0*/  FMUL.FTZ R17, R134.reuse, R157 ;  /* 0x0000009d86117220 */ /* 0x040fe40000410000 */
[----:B------:R1:W3:Y:S01]  /*e3e0*/  MUFU.EX2 R213, R2 ;  /* 0x0000000200d57308 */ /* 0x0002e20000000800 */
[C---:B------:R-:W-:Y:S02]  /*e3f0*/  FMUL.FTZ R100, R134.reuse, R100 ;  /* 0x0000006486647220 */ /* 0x040fe40000410000 */
[----:B------:R-:W-:Y:S02]  /*e400*/  FMUL.FTZ R101, R134, R101 ;  /* 0x0000006586657220 */ /* 0x000fe40000410000 */
[----:B--2---:R-:W-:Y:S02]  /*e410*/  FFMA.FTZ R3, R18, c[0x0][0x2d0], -R143 ;  /* 0x0000b40012037a23 */ /* 0x004fe4000001088f */
[C---:B------:R-:W-:Y:S02]  /*e420*/  FMUL.FTZ R18, R133.reuse, R158 ;  /* 0x0000009e85127220 */ /* 0x040fe40000410000 */
[C---:B------:R-:W-:Y:S01]  /*e430*/  FMUL.FTZ R102, R133.reuse, R102 ;  /* 0x0000006685667220 */ /* 0x040fe20000410000 */
[----:B------:R2:W-:Y:S01]  /*e440*/  MUFU.EX2 R249, R3 ;  /* 0x0000000300f97308 */ /* 0x0005e20000000800 */
[C---:B------:R-:W-:Y:S02]  /*e450*/  FMUL.FTZ R103, R133.reuse, R103 ;  /* 0x0000006785677220 */ /* 0x040fe40000410000 */
[C---:B------:R-:W-:Y:S02]  /*e460*/  FMUL.FTZ R104, R132.reuse, R104 ;  /* 0x0000006884687220 */ /* 0x040fe40000410000 */
[C---:B------:R-:W-:Y:S02]  /*e470*/  FMUL.FTZ R105, R132.reuse, R105 ;  /* 0x0000006984697220 */ /* 0x040fe40000410000 */
[C---:B------:R-:W-:Y:S02]  /*e480*/  FMUL.FTZ R108, R132.reuse, R108 ;  /* 0x0000006c846c7220 */ /* 0x040fe40000410000 */
[----:B------:R-:W-:Y:S02]  /*e490*/  FMUL.FTZ R109, R132, R109 ;  /* 0x0000006d846d7220 */ /* 0x000fe40000410000 */
[C---:B------:R-:W-:Y:S02]  /*e4a0*/  FMUL.FTZ R112, R134.reuse, R112 ;  /* 0x0000007086707220 */ /* 0x040fe40000410000 */
[C---:B------:R-:W-:Y:S01]  /*e4b0*/  FMUL.FTZ R113, R134.reuse, R113 ;  /* 0x0000007186717220 */ /* 0x040fe20000410000 */
[----:B-1----:R-:W2:Y:S01]  /*e4c0*/  SHFL.BFLY PT, R2, R0, 0x1, 0x1f ;  /* 0x0c201f0000027f89 */ /* 0x002ea200000e0000 */
[----:B---3--:R-:W-:Y:S01]  /*e4d0*/  MOV R197, R213 ;  /* 0x000000d500c57202 */ /* 0x008fe20000000f00 */
[C---:B------:R-:W-:Y:S02]  /*e4e0*/  FMUL.FTZ R114, R133.reuse, R114 ;  /* 0x0000007285727220 */ /* 0x040fe40000410000 */
[C---:B------:R-:W-:Y:S02]  /*e4f0*/  FMUL.FTZ R115, R133.reuse, R115 ;  /* 0x0000007385737220 */ /* 0x040fe40000410000 */
        /* <DEDUP_REMOVED lines=8> */
[----:B------:R-:W-:Y:S01]  /*e580*/  FMUL.FTZ R128, R134, R128 ;  /* 0x0000008086807220 */ /* 0x000fe20000410000 */
[----:B--2---:R-:W-:Y:S01]  /*e590*/  FMNMX.FTZ R3, R0, R2, !PT ;  /* 0x0000000200037209 */ /* 0x004fe20007810000 */
[----:B------:R-:W-:Y:S01]  /*e5a0*/  FMUL.FTZ R129, R134, R129 ;  /* 0x0000008186817220 */ /* 0x000fe20000410000 */
[----:B------:R-:W-:Y:S01]  /*e5b0*/  MOV R2, UR26 ;  /* 0x0000001a00027c02 */ /* 0x000fe20008000f00 */
[----:B------:R-:W-:Y:S02]  /*e5c0*/  FMUL.FTZ R130, R133, R130 ;  /* 0x0000008285827220 */ /* 0x000fe40000410000 */
[----:B------:R-:W-:Y:S01]  /*e5d0*/  FADD.FTZ R0, -R3, R139 ;  /* 0x0000008b03007221 */ /* 0x000fe20000010100 */
[----:B------:R-:W-:Y:S01]  /*e5e0*/  MOV R139, R246 ;  /* 0x000000f6008b7202 */ /* 0x000fe20000000f00 */
[----:B------:R-:W-:Y:S04]  /*e5f0*/  @P0 IMAD.WIDE.U32 R4, R2, 0x30, R4 ;  /* 0x0000003002040825 */ /* 0x000fe800078e0004 */
[--C-:B------:R-:W-:Y:S01]  /*e600*/  FFMA.FTZ R2, R200, c[0x0][0x2d0], -R192.reuse ;  /* 0x0000b400c8027a23 */ /* 0x100fe200000108c0 */
[----:B------:R-:W-:Y:S01]  /*e610*/  @P0 SHF.L.U32 R6, R4, 0x1, RZ ;  /* 0x0000000104060819 */ /* 0x000fe200000006ff */
[----:B------:R-:W-:Y:S01]  /*e620*/  FMUL.FTZ R0, R0, c[0x0][0x2d0] ;  /* 0x0000b40000007a20 */ /* 0x000fe20000410000 */
[----:B------:R-:W-:Y:S01]  /*e630*/  @P0 IADD3 R5, R5, UR24, RZ ;  /* 0x0000001805050c10 */ /* 0x000fe2000fffe0ff */
[----:B------:R1:W-:Y:S01]  /*e640*/  MUFU.EX2 R28, R2 ;  /* 0x00000002001c7308 */ /* 0x0003e20000000800 */
[C---:B------:R-:W-:Y:S01]  /*e650*/  @P0 IADD3 R8, P5, R6.reuse, 0x80, RZ ;  /* 0x0000008006080810 */ /* 0x040fe20007fbe0ff */
[----:B------:R-:W-:Y:S01]  /*e660*/  @UP0 USHF.L.U32 UR24, UR4, 0x5, URZ ;  /* 0x0000000504180899 */ /* 0x000fe2000800063f */
[----:B------:R-:W-:Y:S01]  /*e670*/  @P0 IADD3 R6, P1, R6, c[0x0][0x1c8], RZ ;  /* 0x0000720006060a10 */ /* 0x000fe20007f3e0ff */
[----:B------:R-:W-:Y:S01]  /*e680*/  FMUL.FTZ R131, R133, R131 ;  /* 0x0000008385837220 */ /* 0x000fe20000410000 */
[----:B------:R-:W-:Y:S01]  /*e690*/  @P0 SHF.L.U64.HI R5, R4, 0x1, R5 ;  /* 0x0000000104050819 */ /* 0x000fe20000010205 */
[----:B------:R-:W-:Y:S01]  /*e6a0*/  UISETP.GT.AND UP0, UPT, UR23, UR22, UPT ;  /* 0x000000161700728c */ /* 0x000fe2000bf04270 */
[----:B------:R-:W-:Y:S02]  /*e6b0*/  @P0 IADD3 R8, P2, R8, c[0x0][0x1c8], RZ ;  /* 0x0000720008080a10 */ /* 0x000fe40007f5e0ff */
[----:B------:R-:W-:Y:S01]  /*e6c0*/  @P0 IADD3.X R7, R5, c[0x0][0x1cc], RZ, P1, !PT ;  /* 0x0000730005070a10 */ /* 0x000fe20000ffe4ff */
[----:B------:R-:W2:Y:S01]  /*e6d0*/  MUFU.EX2 R0, R0 ;  /* 0x0000000000007308 */ /* 0x000ea20000000800 */
[----:B------:R-:W-:Y:S01]  /*e6e0*/  @P0 IADD3.X R9, RZ, c[0x0][0x1cc], R5, P2, P5 ;  /* 0x00007300ff090a10 */ /* 0x000fe200017ea405 */
[----:B------:R-:W-:Y:S01]  /*e6f0*/  UMOV UR23, UR13 ;  /* 0x0000000d00177c82 */ /* 0x000fe20008000000 */
[----:B------:R-:W-:Y:S01]  /*e700*/  @P0 IADD3 R4, P1, R6, UR24, RZ ;  /* 0x0000001806040c10 */ /* 0x000fe2000ff3e0ff */
[----:B------:R3:W-:Y:S01]  /*e710*/  @P0 LDGSTS.E.BYPASS.LTC128B.128 [R243+0x5080], [R6.64], !P4 ;  /* 0x0508000006f30fae */ /* 0x0007e2000e101d54 */
[----:B------:R-:W-:Y:S01]  /*e720*/  MOV R200, R32 ;  /* 0x0000002000c87202 */ /* 0x000fe20000000f00 */
[----:B------:R-:W-:Y:S01]  /*e730*/  FMUL.FTZ R32, R134, R172 ;  /* 0x000000ac86207220 */ /* 0x000fe20000410000 */
[----:B------:R-:W-:Y:S02]  /*e740*/  @P0 IADD3.X R5, R7, UR25, RZ, P1, !PT ;  /* 0x0000001907050c10 */ /* 0x000fe40008ffe4ff */
[----:B------:R-:W-:Y:S03]  /*e750*/  MOV R172, R245 ;  /* 0x000000f500ac7202 */ /* 0x000fe60000000f00 */
[----:B------:R4:W-:Y:S01]  /*e760*/  @P0 LDGSTS.E.BYPASS.LTC128B.128 [R243+0x6880], [R8.64], !P3 ;  /* 0x0688000008f30fae */ /* 0x0009e2000d901d54 */
[--C-:B-1----:R-:W-:Y:S04]  /*e770*/  FFMA.FTZ R2, R199, c[0x0][0x2d0], -R192.reuse ;  /* 0x0000b400c7027a23 */ /* 0x102fe800000108c0 */
[----:B------:R1:W-:Y:S03]  /*e780*/  MUFU.EX2 R25, R2 ;  /* 0x0000000200197308 */ /* 0x0003e60000000800 */
[----:B------:R1:W-:Y:S01]  /*e790*/  @P0 LDGSTS.E.BYPASS.LTC128B.128 [R243+0x5880], [R4.64], !P4 ;  /* 0x0588000004f30fae */ /* 0x0003e2000e101d54 */
[C---:B--2---:R-:W-:Y:S02]  /*e7a0*/  FMUL.FTZ R10, R0.reuse, R150 ;  /* 0x00000096000a7220 */ /* 0x044fe40000410000 */
[C---:B------:R-:W-:Y:S05]  /*e7b0*/  FMUL.FTZ R11, R0.reuse, R151 ;  /* 0x00000097000b7220 */ /* 0x040fea0000410000 */
[----:B------:R2:W-:Y:S01]  /*e7c0*/  @P0 LDGSTS.E.BYPASS.LTC128B.128 [R243+0x7080], [R4.64+0x80], !P3 ;  /* 0x0708008004f30fae */ /* 0x0005e2000d901d54 */
[C---:B------:R-:W-:Y:S01]  /*e7d0*/  FMUL.FTZ R26, R0.reuse, R166 ;  /* 0x000000a6001a7220 */ /* 0x040fe20000410000 */
[----:B------:R-:W-:Y:S01]  /*e7e0*/  MOV R166, R251 ;  /* 0x000000fb00a67202 */ /* 0x000fe20000000f00 */
[----:B------:R-:W-:Y:S01]  /*e7f0*/  FMUL.FTZ R27, R0, R167 ;  /* 0x000000a7001b7220 */ /* 0x000fe20000410000 */
[----:B---3--:R-:W-:Y:S01]  /*e800*/  @P0 IADD3 R6, P2, R4, UR24, RZ ;  /* 0x0000001804060c10 */ /* 0x008fe2000ff5e0ff */
[C---:B------:R-:W-:Y:S01]  /*e810*/  FMUL.FTZ R30, R0.reuse, R170 ;  /* 0x000000aa001e7220 */ /* 0x040fe20000410000 */
[----:B------:R-:W-:Y:S01]  /*e820*/  MOV R167, R28 ;  /* 0x0000001c00a77202 */ /* 0x000fe20000000f00 */
[C---:B------:R-:W-:Y:S01]  /*e830*/  FMUL.FTZ R31, R0.reuse, R171 ;  /* 0x000000ab001f7220 */ /* 0x040fe20000410000 */
[----:B------:R-:W-:Y:S01]  /*e840*/  @P0 IADD3.X R7, R5, UR25, RZ, P2, !PT ;  /* 0x0000001905070c10 */ /* 0x000fe200097fe4ff */
[----:B------:R-:W-:Y:S01]  /*e850*/  FMUL.FTZ R42, R0, R182 ;  /* 0x000000b6002a7220 */ /* 0x000fe20000410000 */
[----:B------:R-:W-:Y:S01]  /*e860*/  MOV R170, R248 ;  /* 0x000000f800aa7202 */ /* 0x000fe20000000f00 */
[----:B----4-:R-:W-:Y:S01]  /*e870*/  FMUL.FTZ R9, R132, R149 ;  /* 0x0000009584097220 */ /* 0x010fe20000410000 */
[----:B------:R-:W-:Y:S01]  /*e880*/  MOV R171, R247 ;  /* 0x000000f700ab7202 */ /* 0x000fe20000000f00 */
[----:B------:R3:W-:Y:S01]  /*e890*/  @P0 LDGSTS.E.BYPASS.LTC128B.128 [R243+0x6080], [R6.64], !P4 ;  /* 0x0608000006f30fae */ /* 0x0007e2000e101d54 */
[--C-:B-1----:R-:W-:Y:S02]  /*e8a0*/  FFMA.FTZ R2, R12, c[0x0][0x2d0], -R192.reuse ;  /* 0x0000b4000c027a23 */ /* 0x102fe400000108c0 */
[----:B------:R-:W-:Y:S02]  /*e8b0*/  FMUL.FTZ R12, R132, R152 ;  /* 0x00000098840c7220 */ /* 0x000fe40000410000 */
[----:B------:R1:W-:Y:S01]  /*e8c0*/  MUFU.EX2 R199, R2 ;  /* 0x0000000200c77308 */ /* 0x0003e20000000800 */
[C---:B------:R-:W-:Y:S01]  /*e8d0*/  FMUL.FTZ R43, R0.reuse, R183 ;  /* 0x000000b7002b7220 */ /* 0x040fe20000410000 */
[----:B------:R-:W-:Y:S01]  /*e8e0*/  MOV R183, R172 ;  /* 0x000000ac00b77202 */ /* 0x000fe20000000f00 */
[----:B------:R3:W-:Y:S01]  /*e8f0*/  @P0 LDGSTS.E.BYPASS.LTC128B.128 [R243+0x7880], [R6.64+0x80], !P3 ;  /* 0x0788008006f30fae */ /* 0x0007e2000d901d54 */
[C---:B------:R-:W-:Y:S01]  /*e900*/  FMUL.FTZ R46, R0.reuse, R186 ;  /* 0x000000ba002e7220 */ /* 0x040fe20000410000 */
[----:B------:R-:W-:Y:S01]  /*e910*/  MOV R172, R167 ;  /* 0x000000a700ac7202 */ /* 0x000fe20000000f00 */
[C---:B------:R-:W-:Y:S01]  /*e920*/  FMUL.FTZ R47, R0.reuse, R187 ;  /* 0x000000bb002f7220 */ /* 0x040fe20000410000 */
[----:B------:R-:W-:Y:S01]  /*e930*/  PLOP3.LUT P0, PT, PT, PT, UP0, 0x80, 0x0 ;  /* 0x000000000000781c */ /* 0x000fe20003f0f008 */
[----:B------:R-:W-:Y:S02]  /*e940*/  FMUL.FTZ R58, R0, R58 ;  /* 0x0000003a003a7220 */ /* 0x000fe40000410000 */
[----:B--2---:R-:W-:Y:S01]  /*e950*/  FMUL.FTZ R5, R134, R145 ;  /* 0x0000009186057220 */ /* 0x004fe20000410000 */
[----:B------:R-:W2:Y:S01]  /*e960*/  LDSM.16.MT88.4 R20, [R225+0x2080] ;  /* 0x00208000e114783b */ /* 0x000ea20000004200 */
[----:B------:R-:W-:Y:S01]  /*e970*/  F2FP.BF16.PACK_AB R145, R29, R252 ;  /* 0x000000fc1d91723e */ /* 0x000fe200000010ff */
[C---:B------:R-:W-:Y:S02]  /*e980*/  FMUL.FTZ R59, R0.reuse, R59 ;  /* 0x0000003b003b7220 */ /* 0x040fe40000410000 */
[C---:B------:R-:W-:Y:S02]  /*e990*/  FMUL.FTZ R62, R0.reuse, R62 ;  /* 0x0000003e003e7220 */ /* 0x040fe40000410000 */
[C---:B------:R-:W-:Y:S02]  /*e9a0*/  FMUL.FTZ R63, R0.reuse, R63 ;  /* 0x0000003f003f7220 */ /* 0x040fe40000410000 */
[----:B------:R-:W4:Y:S01]  /*e9b0*/  LDSM.16.MT88.4 R36, [R226+0x2080] ;  /* 0x00208000e224783b */ /* 0x000f220000004200 */
[C---:B------:R-:W-:Y:S02]  /*e9c0*/  FMUL.FTZ R74, R0.reuse, R74 ;  /* 0x0000004a004a7220 */ /* 0x040fe40000410000 */
[----:B------:R-:W-:Y:S02]  /*e9d0*/  FMUL.FTZ R75, R0, R75 ;  /* 0x0000004b004b7220 */ /* 0x000fe40000410000 */
[----:B-1----:R-:W-:Y:S02]  /*e9e0*/  FFMA.FTZ R2, R13, c[0x0][0x2d0], -R192 ;  /* 0x0000b4000d027a23 */ /* 0x002fe400000108c0 */
[----:B------:R-:W-:Y:S01]  /*e9f0*/  FMUL.FTZ R13, R132, R153 ;  /* 0x00000099840d7220 */ /* 0x000fe20000410000 */
[----:B------:R-:W-:Y:S01]  /*ea00*/  LDSM.16.MT88.4 R156, [R227+0x2080] ;  /* 0x00208000e39c783b */ /* 0x000fe20000004200 */
[----:B------:R-:W1:Y:S01]  /*ea10*/  MUFU.EX2 R196, R2 ;  /* 0x0000000200c47308 */ /* 0x000e620000000800 */
[----:B------:R-:W-:Y:S02]  /*ea20*/  FMUL.FTZ R78, R0, R78 ;  /* 0x0000004e004e7220 */ /* 0x000fe40000410000 */
[----:B---3--:R-:W-:Y:S01]  /*ea30*/  FMUL.FTZ R6, R133, R146 ;  /* 0x0000009285067220 */ /* 0x008fe20000410000 */
[----:B------:R-:W-:Y:S01]  /*ea40*/  F2FP.BF16.PACK_AB R146, R197, R250 ;  /* 0x000000fac592723e */ /* 0x000fe200000010ff */
[----:B------:R-:W-:Y:S01]  /*ea50*/  FMUL.FTZ R7, R133, R147 ;  /* 0x0000009385077220 */ /* 0x000fe20000410000 */
[----:B------:R-:W-:Y:S01]  /*ea60*/  F2FP.BF16.PACK_AB R147, R198, R249 ;  /* 0x000000f9c693723e */ /* 0x000fe200000010ff */
[C---:B------:R-:W-:Y:S01]  /*ea70*/  FMUL.FTZ R79, R0.reuse, R79 ;  /* 0x0000004f004f7220 */ /* 0x040fe20000410000 */
[----:B------:R-:W-:Y:S01]  /*ea80*/  LDSM.16.MT88.4 R188, [R228+0x3080] ;  /* 0x00308000e4bc783b */ /* 0x000fe20000004200 */
[C---:B------:R-:W-:Y:S02]  /*ea90*/  FMUL.FTZ R90, R0.reuse, R90 ;  /* 0x0000005a005a7220 */ /* 0x040fe40000410000 */
[C---:B------:R-:W-:Y:S02]  /*eaa0*/  FMUL.FTZ R91, R0.reuse, R91 ;  /* 0x0000005b005b7220 */ /* 0x040fe40000410000 */
[C---:B------:R-:W-:Y:S02]  /*eab0*/  FMUL.FTZ R94, R0.reuse, R94 ;  /* 0x0000005e005e7220 */ /* 0x040fe40000410000 */
[C---:B------:R-:W-:Y:S01]  /*eac0*/  FMUL.FTZ R95, R0.reuse, R95 ;  /* 0x0000005f005f7220 */ /* 0x040fe20000410000 */
[----:B------:R-:W0:Y:S01]  /*ead0*/  LDGDEPBAR ;  /* 0x00000000000079af */ /* 0x000e220000000000 */
[C---:B------:R-:W-:Y:S02]  /*eae0*/  FMUL.FTZ R106, R0.reuse, R106 ;  /* 0x0000006a006a7220 */ /* 0x040fe40000410000 */
[C---:B------:R-:W-:Y:S02]  /*eaf0*/  FMUL.FTZ R107, R0.reuse, R107 ;  /* 0x0000006b006b7220 */ /* 0x040fe40000410000 */
[C---:B------:R-:W-:Y:S02]  /*eb00*/  FMUL.FTZ R110, R0.reuse, R110 ;  /* 0x0000006e006e7220 */ /* 0x040fe40000410000 */
[----:B------:R-:W-:Y:S01]  /*eb10*/  FMUL.FTZ R111, R0, R111 ;  /* 0x0000006f006f7220 */ /* 0x000fe20000410000 */
[----:B-1----:R-:W-:Y:S01]  /*eb20*/  F2FP.BF16.PACK_AB R150, R196, R199 ;  /* 0x000000c7c496723e */ /* 0x002fe200000010ff */
[----:B------:R-:W-:Y:S02]  /*eb30*/  FMUL.FTZ R2, R3, c[0x0][0x2d0] ;  /* 0x0000b40003027a20 */ /* 0x000fe40000410000 */
[----:B------:R-:W-:Y:S02]  /*eb40*/  FMUL.FTZ R122, R0, R122 ;  /* 0x0000007a007a7220 */ /* 0x000fe40000410000 */
[--C-:B------:R-:W-:Y:S01]  /*eb50*/  FFMA.FTZ R4, R202, c[0x0][0x2d0], -R2.reuse ;  /* 0x0000b400ca047a23 */ /* 0x100fe20000010802 */
[----:B------:R-:W-:Y:S01]  /*eb60*/  MOV R202, R211 ;  /* 0x000000d300ca7202 */ /* 0x000fe20000000f00 */
[--C-:B------:R-:W-:Y:S01]  /*eb70*/  FFMA.FTZ R8, R201, c[0x0][0x2d0], -R2.reuse ;  /* 0x0000b400c9087a23 */ /* 0x100fe20000010802 */
[----:B------:R-:W-:Y:S01]  /*eb80*/  MOV R201, R210 ;  /* 0x000000d200c97202 */ /* 0x000fe20000000f00 */
[----:B------:R1:W-:Y:S01]  /*eb90*/  MUFU.EX2 R211, R4 ;  /* 0x0000000400d37308 */ /* 0x0003e20000000800 */
[----:B------:R-:W-:Y:S01]  /*eba0*/  MOV R181, R202 ;  /* 0x000000ca00b57202 */ /* 0x000fe20000000f00 */
[C---:B------:R-:W-:Y:S02]  /*ebb0*/  FMUL.FTZ R123, R0.reuse, R123 ;  /* 0x0000007b007b7220 */ /* 0x040fe40000410000 */
[C---:B------:R-:W-:Y:S02]  /*ebc0*/  FMUL.FTZ R126, R0.reuse, R126 ;  /* 0x0000007e007e7220 */ /* 0x040fe40000410000 */
[----:B------:R-:W-:Y:S02]  /*ebd0*/  FMUL.FTZ R127, R0, R127 ;  /* 0x0000007f007f7220 */ /* 0x000fe40000410000 */
[--C-:B------:R-:W-:Y:S02]  /*ebe0*/  FFMA.FTZ R140, R140, c[0x0][0x2d0], -R2.reuse ;  /* 0x0000b4008c8c7a23 */ /* 0x100fe40000010802 */
[----:B------:R-:W3:Y:S01]  /*ebf0*/  MUFU.EX2 R210, R8 ;  /* 0x0000000800d27308 */ /* 0x000ee20000000800 */
[--C-:B-1----:R-:W-:Y:S02]  /*ec00*/  FFMA.FTZ R4, R14, c[0x0][0x2d0], -R2.reuse ;  /* 0x0000b4000e047a23 */ /* 0x102fe40000010802 */
[----:B------:R-:W-:Y:S07]  /*ec10*/  FMUL.FTZ R14, R0, R154 ;  /* 0x0000009a000e7220 */ /* 0x000fee0000410000 */
[----:B------:R1:W-:Y:S01]  /*ec20*/  MUFU.EX2 R212, R4 ;  /* 0x0000000400d47308 */ /* 0x0003e20000000800 */
[----:B---3--:R-:W-:Y:S01]  /*ec30*/  F2FP.BF16.PACK_AB R149, R211, R210 ;  /* 0x000000d2d395723e */ /* 0x008fe200000010ff */
[C---:B------:R-:W-:Y:S01]  /*ec40*/  FMUL.FTZ R8, R132.reuse, R148 ;  /* 0x0000009484087220 */ /* 0x040fe20000410000 */
[----:B------:R-:W-:Y:S01]  /*ec50*/  F2FP.BF16.PACK_AB R148, R25, R28 ;  /* 0x0000001c1994723e */ /* 0x000fe200000010ff */
[----:B------:R-:W-:Y:S01]  /*ec60*/  FMUL.FTZ R28, R132, R168 ;  /* 0x000000a8841c7220 */ /* 0x000fe20000410000 */
[----:B------:R-:W-:Y:S01]  /*ec70*/  MOV R168, R250 ;  /* 0x000000fa00a87202 */ /* 0x000fe20000000f00 */
        /* <DEDUP_REMOVED lines=11> */
[----:B------:R-:W-:Y:S01]  /*ed30*/  MOV R161, R29 ;  /* 0x0000001d00a17202 */ /* 0x000fe20000000f00 */
[----:B------:R-:W-:Y:S01]  /*ed40*/  FMUL.FTZ R20, R134, R160 ;  /* 0x000000a086147220 */ /* 0x000fe20000410000 */
[----:B------:R-:W-:Y:S01]  /*ed50*/  MOV R160, R33 ;  /* 0x0000002100a07202 */ /* 0x000fe20000000f00 */
[----:B------:R-:W-:Y:S01]  /*ed60*/  FMUL.FTZ R29, R132, R169 ;  /* 0x000000a9841d7220 */ /* 0x000fe20000410000 */
[C---:B------:R-:W-:Y:S04]  /*ed70*/  HMMA.16816.F32.BF16 R16, R144.reuse, R22, R16 ;  /* 0x000000169010723c */ /* 0x040fe80000041810 */
[----:B------:R-:W-:Y:S01]  /*ed80*/  MOV R169, R249 ;  /* 0x000000f900a97202 */ /* 0x000fe20000000f00 */
[----:B------:R-:W-:Y:S01]  /*ed90*/  FMUL.FTZ R33, R134, R173 ;  /* 0x000000ad86217220 */ /* 0x000fe20000410000 */
[----:B------:R-:W-:Y:S01]  /*eda0*/  MOV R173, R244 ;  /* 0x000000f400ad7202 */ /* 0x000fe20000000f00 */
[C---:B------:R-:W-:Y:S01]  /*edb0*/  FMUL.FTZ R22, R133.reuse, R162 ;  /* 0x000000a285167220 */ /* 0x040fe20000410000 */
[----:B------:R-:W-:Y:S01]  /*edc0*/  MOV R162, R25 ;  /* 0x0000001900a27202 */ /* 0x000fe20000000f00 */
[C---:B------:R-:W-:Y:S03]  /*edd0*/  FMUL.FTZ R25, R132.reuse, R165 ;  /* 0x000000a584197220 */ /* 0x040fe60000410000 */
[----:B------:R-:W-:Y:S01]  /*ede0*/  MOV R165, R252 ;  /* 0x000000fc00a57202 */ /* 0x000fe20000000f00 */
[----:B------:R-:W-:Y:S01]  /*edf0*/  FMUL.FTZ R23, R133, R163 ;  /* 0x000000a385177220 */ /* 0x000fe20000410000 */
[----:B------:R1:W-:Y:S01]  /*ee00*/  MUFU.EX2 R252, R138 ;  /* 0x0000008a00fc7308 */ /* 0x0003e20000000800 */
[----:B------:R-:W-:Y:S01]  /*ee10*/  MOV R163, R24 ;  /* 0x0000001800a37202 */ /* 0x000fe20000000f00 */
[----:B------:R-:W-:Y:S01]  /*ee20*/  FMUL.FTZ R24, R132, R164 ;  /* 0x000000a484187220 */ /* 0x000fe20000410000 */
[----:B------:R-:W-:Y:S02]  /*ee30*/  MOV R164, R223 ;  /* 0x000000df00a47202 */ /* 0x000fe40000000f00 */
[----:B------:R-:W-:Y:S01]  /*ee40*/  MOV R180, R160 ;  /* 0x000000a000b47202 */ /* 0x000fe20000000f00 */
[-C--:B----4-:R-:W-:Y:S03]  /*ee50*/  HMMA.16816.F32.BF16 R20, R144, R36.reuse, R20 ;  /* 0x000000249014723c */ /* 0x090fe60000041814 */
[----:B------:R-:W-:Y:S02]  /*ee60*/  MOV R175, R164 ;  /* 0x000000a400af7202 */ /* 0x000fe40000000f00 */
[----:B------:R-:W-:Y:S02]  /*ee70*/  MOV R182, R180 ;  /* 0x000000b400b67202 */ /* 0x000fe40000000f00 */
[----:B------:R-:W-:Y:S01]  /*ee80*/  MOV R180, R218 ;  /* 0x000000da00b47202 */ /* 0x000fe20000000f00 */
[C---:B------:R-:W-:Y:S07]  /*ee90*/  HMMA.16816.F32.BF16 R24, R148.reuse, R36, R24 ;  /* 0x000000249418723c */ /* 0x040fee0000041818 */
[C---:B------:R-:W-:Y:S01]  /*eea0*/  FMUL.FTZ R36, R134.reuse, R176 ;  /* 0x000000b086247220 */ /* 0x040fe20000410000 */
[-C--:B------:R-:W-:Y:S04]  /*eeb0*/  HMMA.16816.F32.BF16 R28, R148, R38.reuse, R28 ;  /* 0x00000026941c723c */ /* 0x080fe8000004181c */
[--C-:B-1----:R-:W-:Y:S01]  /*eec0*/  FFMA.FTZ R138, R205, c[0x0][0x2d0], -R142.reuse ;  /* 0x0000b400cd8a7a23 */ /* 0x102fe2000001088e */
[----:B------:R-:W-:Y:S01]  /*eed0*/  MOV R176, R173 ;  /* 0x000000ad00b07202 */ /* 0x000fe20000000f00 */
[----:B------:R-:W-:Y:S01]  /*eee0*/  FMUL.FTZ R37, R134, R177 ;  /* 0x000000b186257220 */ /* 0x000fe20000410000 */
[----:B------:R-:W-:Y:S01]  /*eef0*/  MOV R173, R166 ;  /* 0x000000a600ad7202 */ /* 0x000fe20000000f00 */
[C---:B------:R-:W-:Y:S01]  /*ef00*/  HMMA.16816.F32.BF16 R32, R144.reuse, R38, R32 ;  /* 0x000000269020723c */ /* 0x040fe20000041820 */
[----:B------:R1:W2:Y:S03]  /*ef10*/  MUFU.EX2 R251, R138 ;  /* 0x0000008a00fb7308 */ /* 0x0002a60000000800 */
[----:B------:R-:W-:Y:S02]  /*ef20*/  MOV R177, R171 ;  /* 0x000000ab00b17202 */ /* 0x000fe40000000f00 */
[----:B------:R-:W-:Y:S01]  /*ef30*/  MOV R171, R161 ;  /* 0x000000a100ab7202 */ /* 0x000fe20000000f00 */
[C---:B------:R-:W-:Y:S01]  /*ef40*/  FMUL.FTZ R38, R133.reuse, R178 ;  /* 0x000000b285267220 */ /* 0x040fe20000410000 */
[----:B------:R-:W-:Y:S01]  /*ef50*/  MOV R178, R170 ;  /* 0x000000aa00b27202 */ /* 0x000fe20000000f00 */
[----:B------:R-:W-:Y:S03]  /*ef60*/  FMUL.FTZ R39, R133, R179 ;  /* 0x000000b385277220 */ /* 0x000fe60000410000 */
[----:B------:R-:W-:Y:S02]  /*ef70*/  MOV R179, R163 ;  /* 0x000000a300b37202 */ /* 0x000fe40000000f00 */
[----:B------:R-:W-:Y:S02]  /*ef80*/  MOV R170, R162 ;  /* 0x000000a200aa7202 */ /* 0x000fe40000000f00 */
[-C--:B------:R-:W-:Y:S01]  /*ef90*/  HMMA.16816.F32.BF16 R36, R144, R152.reuse, R36 ;  /* 0x000000989024723c */ /* 0x080fe20000041824 */
[----:B------:R-:W-:Y:S07]  /*efa0*/  LDSM.16.MT88.4 R160, [R226+0x2880] ;  /* 0x00288000e2a0783b */ /* 0x000fee0000004200 */
        /* <DEDUP_REMOVED lines=8> */
[----:B-1----:R-:W-:Y:S04]  /*f030*/  FFMA.FTZ R138, R204, c[0x0][0x2d0], -R142 ;  /* 0x0000b400cc8a7a23 */ /* 0x002fe8000001088e */
[-C--:B------:R-:W-:Y:S01]  /*f040*/  HMMA.16816.F32.BF16 R60, R148, R158.reuse, R60 ;  /* 0x0000009e943c723c */ /* 0x080fe2000004183c */
[----:B------:R1:W4:Y:S07]  /*f050*/  MUFU.EX2 R249, R138 ;  /* 0x0000008a00f97308 */ /* 0x00032e0000000800 */
[C---:B------:R-:W-:Y:S01]  /*f060*/  HMMA.16816.F32.BF16 R64, R144.reuse, R158, R64 ;  /* 0x0000009e9040723c */ /* 0x040fe20000041840 */
[----:B------:R-:W2:Y:S07]  /*f070*/  LDSM.16.MT88.4 R156, [R226+0x3880] ;  /* 0x00388000e29c783b */ /* 0x000eae0000004200 */
[-C--:B---3--:R-:W-:Y:S08]  /*f080*/  HMMA.16816.F32.BF16 R68, R144, R152.reuse, R68 ;  /* 0x000000989044723c */ /* 0x088ff00000041844 */
[C---:B------:R-:W-:Y:S04]  /*f090*/  HMMA.16816.F32.BF16 R72, R148.reuse, R152, R72 ;  /* 0x000000989448723c */ /* 0x040fe80000041848 */
[--C-:B-1----:R-:W-:Y:S04]  /*f0a0*/  FFMA.FTZ R138, R214, c[0x0][0x2d0], -R143.reuse ;  /* 0x0000b400d68a7a23 */ /* 0x102fe8000001088f */
[-C--:B------:R-:W-:Y:S01]  /*f0b0*/  HMMA.16816.F32.BF16 R76, R148, R154.reuse, R76 ;  /* 0x0000009a944c723c */ /* 0x080fe2000004184c */
[----:B------:R1:W-:Y:S07]  /*f0c0*/  MUFU.EX2 R248, R138 ;  /* 0x0000008a00f87308 */ /* 0x0003ee0000000800 */
[C---:B------:R-:W-:Y:S01]  /*f0d0*/  HMMA.16816.F32.BF16 R80, R144.reuse, R154, R80 ;  /* 0x0000009a9050723c */ /* 0x040fe20000041850 */
[----:B------:R-:W3:Y:S07]  /*f0e0*/  LDSM.16.MT88.4 R152, [R228+0x3880] ;  /* 0x00388000e498783b */ /* 0x000eee0000004200 */
[-C--:B--2---:R-:W-:Y:S08]  /*f0f0*/  HMMA.16816.F32.BF16 R84, R144, R156.reuse, R84 ;  /* 0x0000009c9054723c */ /* 0x084ff00000041854 */
[C---:B------:R-:W-:Y:S04]  /*f100*/  HMMA.16816.F32.BF16 R88, R148.reuse, R156, R88 ;  /* 0x0000009c9458723c */ /* 0x040fe80000041858 */
[--C-:B-1----:R-:W-:Y:S04]  /*f110*/  FFMA.FTZ R138, R209, c[0x0][0x2d0], -R143.reuse ;  /* 0x0000b400d18a7a23 */ /* 0x102fe8000001088f */
[-C--:B------:R-:W-:Y:S01]  /*f120*/  HMMA.16816.F32.BF16 R92, R148, R158.reuse, R92 ;  /* 0x0000009e945c723c */ /* 0x080fe2000004185c */
[----:B------:R1:W2:Y:S07]  /*f130*/  MUFU.EX2 R247, R138 ;  /* 0x0000008a00f77308 */ /* 0x0002ae0000000800 */
        /* <DEDUP_REMOVED lines=14> */
[----:B------:R-:W-:Y:S01]  /*f220*/  HMMA.16816.F32.BF16 R128, R144, R158, R128 ;  /* 0x0000009e9080723c */ /* 0x000fe20000041880 */
[----:B------:R-:W-:Y:S06]  /*f230*/  LDSM.16.MT88.4 R156, [R227+0x2880] ;  /* 0x00288000e39c783b */ /* 0x000fec0000004200 */
[----:B------:R-:W-:Y:S02]  /*f240*/  F2FP.BF16.PACK_AB R144, R251, R252 ;  /* 0x000000fcfb90723e */ /* 0x000fe400000010ff */
[----:B----4-:R-:W-:Y:S03]  /*f250*/  F2FP.BF16.PACK_AB R146, R249, R250 ;  /* 0x000000faf992723e */ /* 0x010fe600000010ff */
[----:B------:R-:W-:Y:S01]  /*f260*/  F2FP.BF16.PACK_AB R145, R247, R248 ;  /* 0x000000f8f791723e */ /* 0x000fe200000010ff */
[--C-:B-1----:R-:W-:Y:S01]  /*f270*/  FFMA.FTZ R138, R221, c[0x0][0x2d0], -R192.reuse ;  /* 0x0000b400dd8a7a23 */ /* 0x102fe200000108c0 */
[----:B--2---:R-:W-:Y:S03]  /*f280*/  F2FP.BF16.PACK_AB R147, R245, R246 ;  /* 0x000000f6f593723e */ /* 0x004fe600000010ff */
[----:B------:R1:W-:Y:S04]  /*f290*/  MUFU.EX2 R244, R138 ;  /* 0x0000008a00f47308 */ /* 0x0003e80000000800 */
[-C--:B---3--:R-:W-:Y:S03]  /*f2a0*/  HMMA.16816.F32.BF16 R4, R144, R152.reuse, R4 ;  /* 0x000000989004723c */ /* 0x088fe60000041804 */
[--C-:B-1----:R-:W-:Y:S04]  /*f2b0*/  FFMA.FTZ R138, R220, c[0x0][0x2d0], -R192.reuse ;  /* 0x0000b400dc8a7a23 */ /* 0x102fe800000108c0 */
[----:B------:R1:W2:Y:S02]  /*f2c0*/  MUFU.EX2 R242, R138 ;  /* 0x0000008a00f27308 */ /* 0x0002a40000000800 */
[--C-:B-1----:R-:W-:Y:S03]  /*f2d0*/  FFMA.FTZ R138, R222, c[0x0][0x2d0], -R192.reuse ;  /* 0x0000b400de8a7a23 */ /* 0x102fe600000108c0 */
[----:B--2---:R-:W-:Y:S05]  /*f2e0*/  F2FP.BF16.PACK_AB R148, R242, R244 ;  /* 0x000000f4f294723e */ /* 0x004fea00000010ff */
[----:B------:R1:W-:Y:S02]  /*f2f0*/  MUFU.EX2 R223, R138 ;  /* 0x0000008a00df7308 */ /* 0x0003e40000000800 */
[----:B-1----:R-:W-:Y:S01]  /*f300*/  FFMA.FTZ R138, R174, c[0x0][0x2d0], -R192 ;  /* 0x0000b400ae8a7a23 */ /* 0x002fe200000108c0 */
[----:B------:R-:W-:Y:S02]  /*f310*/  MOV R174, R165 ;  /* 0x000000a500ae7202 */ /* 0x000fe40000000f00 */
[----:B------:R-:W1:Y:S05]  /*f320*/  LDSM.16.MT88.4 R164, [R228+0x2880] ;  /* 0x00288000e4a4783b */ /* 0x000e6a0000004200 */
[----:B------:R2:W3:Y:S02]  /*f330*/  MUFU.EX2 R222, R138 ;  /* 0x0000008a00de7308 */ /* 0x0004e40000000800 */
[--C-:B--2---:R-:W-:Y:S01]  /*f340*/  FFMA.FTZ R138, R194, c[0x0][0x2d0], -R2.reuse ;  /* 0x0000b400c28a7a23 */ /* 0x104fe20000010802 */
[----:B---3--:R-:W-:Y:S07]  /*f350*/  F2FP.BF16.PACK_AB R150, R222, R223 ;  /* 0x000000dfde96723e */ /* 0x008fee00000010ff */
[----:B------:R2:W-:Y:S02]  /*f360*/  MUFU.EX2 R205, R138 ;  /* 0x0000008a00cd7308 */ /* 0x0005e40000000800 */
[--C-:B--2---:R-:W-:Y:S08]  /*f370*/  FFMA.FTZ R138, R193, c[0x0][0x2d0], -R2.reuse ;  /* 0x0000b400c18a7a23 */ /* 0x104ff00000010802 */
[----:B------:R2:W3:Y:S02]  /*f380*/  MUFU.EX2 R204, R138 ;  /* 0x0000008a00cc7308 */ /* 0x0004e40000000800 */
[--C-:B--2---:R-:W-:Y:S01]  /*f390*/  FFMA.FTZ R138, R195, c[0x0][0x2d0], -R2.reuse ;  /* 0x0000b400c38a7a23 */ /* 0x104fe20000010802 */
[----:B---3--:R-:W-:Y:S07]  /*f3a0*/  F2FP.BF16.PACK_AB R149, R204, R205 ;  /* 0x000000cdcc95723e */ /* 0x008fee00000010ff */
[----:B------:R2:W-:Y:S02]  /*f3b0*/  MUFU.EX2 R203, R138 ;  /* 0x0000008a00cb7308 */ /* 0x0005e40000000800 */
[----:B--2---:R-:W-:Y:S08]  /*f3c0*/  FFMA.FTZ R138, R215, c[0x0][0x2d0], -R2 ;  /* 0x0000b400d78a7a23 */ /* 0x004ff00000010802 */
[----:B------:R2:W3:Y:S02]  /*f3d0*/  MUFU.EX2 R202, R138 ;  /* 0x0000008a00ca7308 */ /* 0x0004e40000000800 */
[--C-:B--2---:R-:W-:Y:S01]  /*f3e0*/  FFMA.FTZ R138, R181, c[0x0][0x2d0], -R142.reuse ;  /* 0x0000b400b58a7a23 */ /* 0x104fe2000001088e */
[----:B------:R-:W-:Y:S02]  /*f3f0*/  MOV R181, R179 ;  /* 0x000000b300b57202 */ /* 0x000fe40000000f00 */
[----:B------:R-:W-:Y:S05]  /*f400*/  MOV R179, R219 ;  /* 0x000000db00b37202 */ /* 0x000fea0000000f00 */
[----:B------:R2:W-:Y:S01]  /*f410*/  MUFU.EX2 R221, R138 ;  /* 0x0000008a00dd7308 */ /* 0x0005e20000000800 */
[----:B---3--:R-:W-:Y:S07]  /*f420*/  F2FP.BF16.PACK_AB R151, R202, R203 ;  /* 0x000000cbca97723e */ /* 0x008fee00000010ff */
[C---:B------:R-:W-:Y:S08]  /*f430*/  HMMA.16816.F32.BF16 R8, R148.reuse, R152, R8 ;  /* 0x000000989408723c */ /* 0x040ff00000041808 */
[-C--:B------:R-:W-:Y:S08]  /*f440*/  HMMA.16816.F32.BF16 R12, R148, R154.reuse, R12 ;  /* 0x0000009a940c723c */ /* 0x080ff0000004180c */
[C---:B------:R-:W-:Y:S01]  /*f450*/  HMMA.16816.F32.BF16 R16, R144.reuse, R154, R16 ;  /* 0x0000009a9010723c */ /* 0x040fe20000041810 */
[----:B------:R-:W3:Y:S03]  /*f460*/  LDSM.16.MT88.4 R152, [R225+0x4080] ;  /* 0x00408000e198783b */ /* 0x000ee60000004200 */
[--C-:B--2---:R-:W-:Y:S01]  /*f470*/  FFMA.FTZ R138, R178, c[0x0][0x2d0], -R142.reuse ;  /* 0x0000b400b28a7a23 */ /* 0x104fe2000001088e */
[----:B------:R-:W-:Y:S01]  /*f480*/  MOV R178, R139 ;  /* 0x0000008b00b27202 */ /* 0x000fe20000000f00 */
[--C-:B------:R-:W-:Y:S02]  /*f490*/  FFMA.FTZ R139, R217, c[0x0][0x2d0], -R142.reuse ;  /* 0x0000b400d98b7a23 */ /* 0x100fe4000001088e */
[-C--:B------:R-:W-:Y:S01]  /*f4a0*/  HMMA.16816.F32.BF16 R20, R144, R160.reuse, R20 ;  /* 0x000000a09014723c */ /* 0x080fe20000041814 */
[----:B------:R2:W-:Y:S07]  /*f4b0*/  MUFU.EX2 R219, R138 ;  /* 0x0000008a00db7308 */ /* 0x0005ee0000000800 */
[C---:B------:R-:W-:Y:S03]  /*f4c0*/  HMMA.16816.F32.BF16 R24, R148.reuse, R160, R24 ;  /* 0x000000a09418723c */ /* 0x040fe60000041818 */
[----:B------:R4:W-:Y:S05]  /*f4d0*/  MUFU.EX2 R218, R139 ;  /* 0x0000008b00da7308 */ /* 0x0009ea0000000800 */
[-C--:B------:R-:W-:Y:S08]  /*f4e0*/  HMMA.16816.F32.BF16 R28, R148, R162.reuse, R28 ;  /* 0x000000a2941c723c */ /* 0x080ff0000004181c */
[C---:B------:R-:W-:Y:S01]  /*f4f0*/  HMMA.16816.F32.BF16 R32, R144.reuse, R162, R32 ;  /* 0x000000a29020723c */ /* 0x040fe20000041820 */
[----:B------:R-:W3:Y:S03]  /*f500*/  LDSM.16.MT88.4 R160, [R226+0x4080] ;  /* 0x00408000e2a0783b */ /* 0x000ee60000004200 */
[----:B--2---:R-:W-:Y:S04]  /*f510*/  FFMA.FTZ R138, R216, c[0x0][0x2d0], -R142 ;  /* 0x0000b400d88a7a23 */ /* 0x004fe8000001088e */
[-C--:B-1----:R-:W-:Y:S01]  /*f520*/  HMMA.16816.F32.BF16 R36, R144, R164.reuse, R36 ;  /* 0x000000a49024723c */ /* 0x082fe20000041824 */
[----:B------:R1:W2:Y:S03]  /*f530*/  MUFU.EX2 R220, R138 ;  /* 0x0000008a00dc7308 */ /* 0x0002a60000000800 */
[--C-:B----4-:R-:W-:Y:S01]  /*f540*/  FFMA.FTZ R139, R180, c[0x0][0x2d0], -R143.reuse ;  /* 0x0000b400b48b7a23 */ /* 0x110fe2000001088f */
[----:B------:R-:W-:Y:S03]  /*f550*/  MOV R180, R199 ;  /* 0x000000c700b47202 */ /* 0x000fe60000000f00 */
[C---:B------:R-:W-:Y:S03]  /*f560*/  HMMA.16816.F32.BF16 R40, R148.reuse, R164, R40 ;  /* 0x000000a49428723c */ /* 0x040fe60000041828 */
[----:B------:R-:W-:Y:S05]  /*f570*/  MUFU.EX2 R214, R139 ;  /* 0x0000008b00d67308 */ /* 0x000fea0000000800 */
[-C--:B------:R-:W-:Y:S05]  /*f580*/  HMMA.16816.F32.BF16 R44, R148, R166.reuse, R44 ;  /* 0x000000a6942c723c */ /* 0x080fea000004182c */
[----:B------:R4:W-:Y:S03]  /*f590*/  MUFU.EX2 R139, R140 ;  /* 0x0000008c008b7308 */ /* 0x0009e60000000800 */
[C---:B------:R-:W-:Y:S04]  /*f5a0*/  HMMA.16816.F32.BF16 R48, R144.reuse, R166, R48 ;  /* 0x000000a69030723c */ /* 0x040fe80000041830 */
[--C-:B-1----:R-:W-:Y:S01]  /*f5b0*/  FFMA.FTZ R138, R183, c[0x0][0x2d0], -R143.reuse ;  /* 0x0000b400b78a7a23 */ /* 0x102fe2000001088f */
[----:B------:R-:W-:Y:S02]  /*f5c0*/  MOV R183, R196 ;  /* 0x000000c400b77202 */ /* 0x000fe40000000f00 */
[----:B--2---:R-:W-:Y:S01]  /*f5d0*/  F2FP.BF16.PACK_AB R142, R218, R220 ;  /* 0x000000dcda8e723e */ /* 0x004fe200000010ff */
[-C--:B------:R-:W-:Y:S01]  /*f5e0*/  HMMA.16816.F32.BF16 R52, R144, R156.reuse, R52 ;  /* 0x0000009c9034723c */ /* 0x080fe20000041834 */
[----:B------:R1:W-:Y:S07]  /*f5f0*/  MUFU.EX2 R217, R138 ;  /* 0x0000008a00d97308 */ /* 0x0003ee0000000800 */
[C---:B------:R-:W-:Y:S04]  /*f600*/  HMMA.16816.F32.BF16 R56, R148.reuse, R156, R56 ;  /* 0x0000009c9438723c */ /* 0x040fe80000041838 */
[----:B----4-:R-:W-:Y:S04]  /*f610*/  F2FP.BF16.PACK_AB R140, R219, R221 ;  /* 0x000000dddb8c723e */ /* 0x010fe800000010ff */
[-C--:B------:R-:W-:Y:S08]  /*f620*/  HMMA.16816.F32.BF16 R60, R148, R158.reuse, R60 ;  /* 0x0000009e943c723c */ /* 0x080ff0000004183c */
[C---:B------:R-:W-:Y:S01]  /*f630*/  HMMA.16816.F32.BF16 R64, R144.reuse, R158, R64 ;  /* 0x0000009e9040723c */ /* 0x040fe20000041840 */
[----:B------:R-:W2:Y:S03]  /*f640*/  LDSM.16.MT88.4 R156, [R228+0x4080] ;  /* 0x00408000e49c783b */ /* 0x000ea60000004200 */
[--C-:B-1----:R-:W-:Y:S01]  /*f650*/  FFMA.FTZ R138, R182, c[0x0][0x2d0], -R143.reuse ;  /* 0x0000b400b68a7a23 */ /* 0x102fe2000001088f */
[----:B------:R-:W-:Y:S03]  /*f660*/  MOV R182, R198 ;  /* 0x000000c600b67202 */ /* 0x000fe60000000f00 */
[-C--:B---3--:R-:W-:Y:S01]  /*f670*/  HMMA.16816.F32.BF16 R68, R144, R152.reuse, R68 ;  /* 0x000000989044723c */ /* 0x088fe20000041844 */
[----:B------:R1:W-:Y:S07]  /*f680*/  MUFU.EX2 R215, R138 ;  /* 0x0000008a00d77308 */ /* 0x0003ee0000000800 */
[C---:B------:R-:W-:Y:S08]  /*f690*/  HMMA.16816.F32.BF16 R72, R148.reuse, R152, R72 ;  /* 0x000000989448723c */ /* 0x040ff00000041848 */
[-C--:B------:R-:W-:Y:S08]  /*f6a0*/  HMMA.16816.F32.BF16 R76, R148, R154.reuse, R76 ;  /* 0x0000009a944c723c */ /* 0x080ff0000004184c */
[C---:B------:R-:W-:Y:S01]  /*f6b0*/  HMMA.16816.F32.BF16 R80, R144.reuse, R154, R80 ;  /* 0x0000009a9050723c */ /* 0x040fe20000041850 */
[----:B------:R-:W3:Y:S03]  /*f6c0*/  LDSM.16.MT88.4 R152, [R227+0x4080] ;  /* 0x00408000e398783b */ /* 0x000ee60000004200 */
[----:B-1----:R-:W-:Y:S01]  /*f6d0*/  FFMA.FTZ R138, R181, c[0x0][0x2d0], -R143 ;  /* 0x0000b400b58a7a23 */ /* 0x002fe2000001088f */
[----:B------:R-:W-:Y:S03]  /*f6e0*/  MOV R181, R197 ;  /* 0x000000c500b57202 */ /* 0x000fe60000000f00 */
[-C--:B------:R-:W-:Y:S01]  /*f6f0*/  HMMA.16816.F32.BF16 R84, R144, R160.reuse, R84 ;  /* 0x000000a09054723c */ /* 0x080fe20000041854 */
[----:B------:R1:W4:Y:S01]  /*f700*/  MUFU.EX2 R216, R138 ;  /* 0x0000008a00d87308 */ /* 0x0003220000000800 */
[----:B------:R-:W-:Y:S06]  /*f710*/  LDSM.16.MT88.4 R196, [R227+0x3080] ;  /* 0x00308000e3c4783b */ /* 0x000fec0000004200 */
[C---:B------:R-:W-:Y:S08]  /*f720*/  HMMA.16816.F32.BF16 R88, R148.reuse, R160, R88 ;  /* 0x000000a09458723c */ /* 0x040ff00000041858 */
[-C--:B------:R-:W-:Y:S08]  /*f730*/  HMMA.16816.F32.BF16 R92, R148, R162.reuse, R92 ;  /* 0x000000a2945c723c */ /* 0x080ff0000004185c */
[C---:B------:R-:W-:Y:S01]  /*f740*/  HMMA.16816.F32.BF16 R96, R144.reuse, R162, R96 ;  /* 0x000000a29060723c */ /* 0x040fe20000041860 */
[----:B------:R-:W3:Y:S03]  /*f750*/  LDSM.16.MT88.4 R160, [R225+0x3080] ;  /* 0x00308000e1a0783b */ /* 0x000ee60000004200 */
[--C-:B-1----:R-:W-:Y:S01]  /*f760*/  FFMA.FTZ R138, R179, c[0x0][0x2d0], -R192.reuse ;  /* 0x0000b400b38a7a23 */ /* 0x102fe200000108c0 */
[----:B----4-:R-:W-:Y:S02]  /*f770*/  F2FP.BF16.PACK_AB R143, R214, R216 ;  /* 0x000000d8d68f723e */ /* 0x010fe400000010ff */
[----:B------:R-:W-:Y:S01]  /*f780*/  MOV R179, R201 ;  /* 0x000000c900b37202 */ /* 0x000fe20000000f00 */
[-C--:B--2---:R-:W-:Y:S01]  /*f790*/  HMMA.16816.F32.BF16 R100, R144, R156.reuse, R100 ;  /* 0x0000009c9064723c */ /* 0x084fe20000041864 */
[----:B------:R1:W-:Y:S07]  /*f7a0*/  MUFU.EX2 R209, R138 ;  /* 0x0000008a00d17308 */ /* 0x0003ee0000000800 */
[C---:B------:R-:W-:Y:S08]  /*f7b0*/  HMMA.16816.F32.BF16 R104, R148.reuse, R156, R104 ;  /* 0x0000009c9468723c */ /* 0x040ff00000041868 */
[-C--:B------:R-:W-:Y:S08]  /*f7c0*/  HMMA.16816.F32.BF16 R108, R148, R158.reuse, R108 ;  /* 0x0000009e946c723c */ /* 0x080ff0000004186c */
[C---:B------:R-:W-:Y:S04]  /*f7d0*/  HMMA.16816.F32.BF16 R112, R144.reuse, R158, R112 ;  /* 0x0000009e9070723c */ /* 0x040fe80000041870 */
[--C-:B-1----:R-:W-:Y:S01]  /*f7e0*/  FFMA.FTZ R138, R178, c[0x0][0x2d0], -R192.reuse ;  /* 0x0000b400b28a7a23 */ /* 0x102fe200000108c0 */
[----:B------:R-:W-:Y:S03]  /*f7f0*/  MOV R178, R172 ;  /* 0x000000ac00b27202 */ /* 0x000fe60000000f00 */
[-C--:B---3--:R-:W-:Y:S01]  /*f800*/  HMMA.16816.F32.BF16 R116, R144, R152.reuse, R116 ;  /* 0x000000989074723c */ /* 0x088fe20000041874 */
[----:B------:R1:W2:Y:S07]  /*f810*/  MUFU.EX2 R207, R138 ;  /* 0x0000008a00cf7308 */ /* 0x0002ae0000000800 */
[C---:B------:R-:W-:Y:S08]  /*f820*/  HMMA.16816.F32.BF16 R120, R148.reuse, R152, R120 ;  /* 0x000000989478723c */ /* 0x040ff00000041878 */
[-C--:B------:R-:W-:Y:S08]  /*f830*/  HMMA.16816.F32.BF16 R124, R148, R154.reuse, R124 ;  /* 0x0000009a947c723c */ /* 0x080ff0000004187c */
[----:B------:R-:W-:Y:S04]  /*f840*/  HMMA.16816.F32.BF16 R128, R144, R154, R128 ;  /* 0x0000009a9080723c */ /* 0x000fe80000041880 */
[--C-:B-1----:R-:W-:Y:S01]  /*f850*/  FFMA.FTZ R138, R177, c[0x0][0x2d0], -R192.reuse ;  /* 0x0000b400b18a7a23 */ /* 0x102fe200000108c0 */
[----:B------:R-:W-:Y:S03]  /*f860*/  MOV R177, R173 ;  /* 0x000000ad00b17202 */ /* 0x000fe60000000f00 */
[----:B------:R1:W-:Y:S04]  /*f870*/  MUFU.EX2 R208, R138 ;  /* 0x0000008a00d07308 */ /* 0x0003e80000000800 */
[----:B-1----:R-:W-:Y:S01]  /*f880*/  FFMA.FTZ R138, R176, c[0x0][0x2d0], -R192 ;  /* 0x0000b400b08a7a23 */ /* 0x002fe200000108c0 */
[----:B------:R-:W-:Y:S02]  /*f890*/  MOV R176, R174 ;  /* 0x000000ae00b07202 */ /* 0x000fe40000000f00 */
[----:B--2---:R-:W-:Y:S03]  /*f8a0*/  F2FP.BF16.PACK_AB R192, R207, R209 ;  /* 0x000000d1cfc0723e */ /* 0x004fe600000010ff */
        /* <DEDUP_REMOVED lines=29> */
[----:B------:R-:W-:Y:S02]  /*fa80*/  MOV R26, R168 ;  /* 0x000000a8001a7202 */ /* 0x000fe40000000f00 */
[-C--:B------:R-:W-:Y:S01]  /*fa90*/  HMMA.16816.F32.BF16 R168, R192, R174.reuse, R28 ;  /* 0x000000aec0a8723c */ /* 0x080fe2000004181c */
[----:B------:R-:W4:Y:S02]  /*faa0*/  LDL.LU R28, [R1+0x8] ;  /* 0x00000800011c7983 */ /* 0x000f240000300800 */
[----:B------:R-:W-:Y:S02]  /*fab0*/  MOV R20, R180 ;  /* 0x000000b400147202 */ /* 0x000fe40000000f00 */
[----:B------:R-:W4:Y:S02]  /*fac0*/  LDL.LU R30, [R1+0x10] ;  /* 0x00001000011e7983 */ /* 0x000f240000300800 */
[----:B------:R-:W-:Y:S01]  /*fad0*/  MOV R29, R178 ;  /* 0x000000b2001d7202 */ /* 0x000fe20000000f00 */
[C---:B------:R-:W-:Y:S01]  /*fae0*/  HMMA.16816.F32.BF16 R172, R140.reuse, R174, R32 ;  /* 0x000000ae8cac723c */ /* 0x040fe20000041820 */
[----:B------:R-:W4:Y:S04]  /*faf0*/  LDL.LU R31, [R1+0x14] ;  /* 0x00001400011f7983 */ /* 0x000f280000300800 */
[----:B------:R-:W4:Y:S02]  /*fb00*/  LDL.LU R34, [R1+0xc] ;  /* 0x00000c0001227983 */ /* 0x000f240000300800 */
[----:B------:R-:W-:Y:S02]  /*fb10*/  MOV R33, R177 ;  /* 0x000000b100217202 */ /* 0x000fe40000000f00 */
        /* <DEDUP_REMOVED lines=27> */
[----:B------:R-:W-:Y:S04]  /*fcd0*/  FFMA.FTZ R4, R0, R31, R210 ;  /* 0x0000001f00047223 */ /* 0x000fe800000100d2 */
[----:B------:R-:W-:Y:S02]  /*fce0*/  FADD.FTZ R0, R24, R133 ;  /* 0x0000008518007221 */ /* 0x000fe40000010000 */
[----:B------:R-:W-:Y:S02]  /*fcf0*/  FFMA.FTZ R134, R134, R34, R33 ;  /* 0x0000002286867223 */ /* 0x000fe40000010021 */
        /* <DEDUP_REMOVED lines=41> */
[----:B------:R-:W-:Y:S01]  /*ff90*/  FADD.FTZ R0, R201, R6 ;  /* 0x00000006c9007221 */ /* 0x000fe20000010000 */
[----:B------:R-:W-:Y:S01]  /*ffa0*/  STL [R1+0x8], R4 ;  /* 0x0000080401007387 */ /* 0x000fe20000100800 */
[----:B------:R-:W-:Y:S02]  /*ffb0*/  FADD.FTZ R2, R206, R2 ;  /* 0x00000002ce027221 */ /* 0x000fe40000010000 */
[----:B------:R-:W-:Y:S01]  /*ffc0*/  FADD.FTZ R0, R139, R0 ;  /* 0x000000008b007221 */ /* 0x000fe20000010000 */
[----:B------:R-:W-:Y:S02]  /*ffd0*/  MOV R139, R3 ;  /* 0x00000003008b7202 */ /* 0x000fe40000000f00 */
[----:B------:R1:W-:Y:S01]  /*ffe0*/  STL [R1+0x10], R2 ;  /* 0x0000100201007387 */ /* 0x0003e20000100800 */
[----:B------:R-:W-:Y:S01]  /*fff0*/  FADD.FTZ R0, R138, R0 ;  /* 0x000000008a007221 */ /* 0x000fe20000010000 */
[----:B------:R-:W-:Y:S04]  /*10000*/  MOV R138, R135 ;  /* 0x00000087008a7202 */ /* 0x000fe80000000f00 */
[----:B------:R2:W-:Y:S01]  /*10010*/  STL [R1+0x14], R0 ;  /* 0x0000140001007387 */ /* 0x0005e20000100800 */
[----:B-1----:R-:W-:Y:S01]  /*10020*/  MOV R2, R137 ;  /* 0x0000008900027202 */ /* 0x002fe20000000f00 */
[----:B------:R-:W-:-:S05]  /*10030*/  @P0 BRA `(.L_x_1048) ;  /* 0xffffc92000000947 */ /* 0x000fca000383ffff */
.L_x_1047:
[----:B------:R-:W-:-:S06]  /*10040*/  UISETP.GE.AND UP0, UPT, UR13, UR8, UPT ;  /* 0x000000080d00728c */ /* 0x000fcc000bf06270 */
[----:B------:R-:W-:-:S13]  /*10050*/  PLOP3.LUT P0, PT, PT, PT, UP0, 0x80, 0x0 ;  /* 0x000000000000781c */ /* 0x000fda0003f0f008 */
        /* <DEDUP_REMOVED lines=25> */
.L_x_1066:
[----:B-1----:R-:W3:Y:S01]  /*101f0*/  LDL.64 R2, [R1+0x20] ;  /* 0x0000200001027983 */ /* 0x002ee20000100a00 */
[----:B------:R-:W-:Y:S04]  /*10200*/  DEPBAR.LE SB0, 0x0 ;  /* 0x000080000000791a */ /* 0x000fe80000000000 */
[----:B------:R-:W-:Y:S01]  /*10210*/  USHF.R.S32.HI UR5, URZ, 0x1f, UR13 ;  /* 0x0000001f3f057899 */ /* 0x000fe2000801140d */
[----:B------:R-:W4:Y:S01]  /*10220*/  LDL.64 R12, [R1+0x18] ;  /* 0x00001800010c7983 */ /* 0x000f220000100a00 */
[----:B------:R-:W-:Y:S01]  /*10230*/  UIMAD UR4, UR25, UR13, URZ ;  /* 0x0000000d190472a4 */ /* 0x000fe2000f8e023f */
[----:B------:R-:W-:Y:S01]  /*10240*/  MOV R20, UR22 ;  /* 0x0000001600147c02 */ /* 0x000fe20008000f00 */
[----:B------:R-:W-:Y:S01]  /*10250*/  UISETP.GT.AND UP0, UPT, UR13, UR8, UPT ;  /* 0x000000080d00728c */ /* 0x000fe2000bf04270 */
[----:B------:R-:W-:Y:S01]  /*10260*/  MOV R21, UR23 ;  /* 0x0000001700157c02 */ /* 0x000fe20008000f00 */
[----:B------:R-:W-:Y:S01]  /*10270*/  UIMAD UR4, UR5, UR22, UR4 ;  /* 0x00000016050472a4 */ /* 0x000fe2000f8e0204 */
[----:B------:R-:W-:Y:S01]  /*10280*/  BAR.SYNC.DEFER_BLOCKING 0x0 ;  /* 0x0000000000007b1d */ /* 0x000fe20000010000 */
[----:B------:R-:W-:Y:S06]  /*10290*/  UISETP.NE.AND UP1, UPT, UR17, URZ, UPT ;  /* 0x0000003f1100728c */ /* 0x000fec000bf25270 */
[----:B------:R-:W-:Y:S01]  /*102a0*/  PLOP3.LUT P2, PT, PT, PT, UP1, 0x80, 0x0 ;  /* 0x000000000000781c */ /* 0x000fe20003f4f018 */
[----:B------:R-:W-:Y:S04]  /*102b0*/  @UP0 UIADD3 UR27, UR13, -0x1, URZ ;  /* 0xffffffff0d1b0890 */ /* 0x000fe8000fffe03f */
[----:B------:R-:W-:Y:S01]  /*102c0*/  @UP0 USHF.R.S32.HI UR26, URZ, 0x1f, UR27 ;  /* 0x0000001f3f1a0899 */ /* 0x000fe2000801141b */
        /* <DEDUP_REMOVED lines=15> */
[C---:B---3--:R-:W-:Y:S05]  /*103c0*/  IMAD.WIDE.U32 R2, R20.reuse, UR13, R2 ;  /* 0x0000000d14027c25 */ /* 0x048fea000f8e0002 */
[----:B------:R-:W-:Y:S01]  /*103d0*/  IADD3 R0, R3, UR4, RZ ;  /* 0x0000000403007c10 */ /* 0x000fe2000fffe0ff */
[----:B----4-:R-:W-:Y:S01]  /*103e0*/  IMAD.WIDE.U32 R20, R20, UR13, R12 ;  /* 0x0000000d14147c25 */ /* 0x010fe2000f8e000c */
[C---:B------:R-:W-:Y:S01]  /*103f0*/  LEA R24, P1, R2.reuse, c[0x0][0x1f8], 0x1 ;  /* 0x00007e0002187a11 */ /* 0x040fe200078208ff */
[-C--:B------:R-:W-:Y:S03]  /*10400*/  HMMA.16816.F32.BF16 R12, R44, R18.reuse, RZ ;  /* 0x000000122c0c723c */ /* 0x080fe600000418ff */
[----:B------:R-:W-:Y:S02]  /*10410*/  LEA.HI.X R25, R2, c[0x0][0x1fc], R0, 0x1, P1 ;  /* 0x00007f0002197a11 */ /* 0x000fe400008f0c00 */
[----:B------:R-:W-:Y:S01]  /*10420*/  IADD3 R3, R21, UR4, RZ ;  /* 0x0000000415037c10 */ /* 0x000fe2000fffe0ff */
[----:B------:R-:W-:Y:S01]  /*10430*/  ULDC.64 UR4, c[0x0][0x1e0] ;  /* 0x0000780000047ab9 */ /* 0x000fe20000000a00 */
[C---:B------:R-:W-:Y:S01]  /*10440*/  LEA R28, P0, R20.reuse, c[0x0][0x1f8], 0x1 ;  /* 0x00007e00141c7a11 */ /* 0x040fe200078008ff */
[C---:B------:R-:W-:Y:S01]  /*10450*/  HMMA.16816.F32.BF16 R16, R48.reuse, R18, RZ ;  /* 0x000000123010723c */ /* 0x040fe200000418ff */
[----:B------:R-:W-:Y:S01]  /*10460*/  @!PT LDS RZ, [RZ] ;  /* 0x00000000fffff984 */ /* 0x000fe20000000800 */
[----:B------:R-:W-:Y:S01]  /*10470*/  @!PT LDS RZ, [RZ] ;  /* 0x00000000fffff984 */ /* 0x000fe20000000800 */
[----:B------:R-:W-:Y:S01]  /*10480*/  @!PT LDS RZ, [RZ] ;  /* 0x00000000fffff984 */ /* 0x000fe20000000800 */
[----:B------:R3:W-:Y:S03]  /*10490*/  LDGSTS.E.BYPASS.LTC128B.128 [R243+0x2080], [R24.64], !P4 ;  /* 0x0208000018f37fae */ /* 0x0007e6000e101d54 */
[----:B------:R-:W-:Y:S01]  /*104a0*/  LEA.HI.X R29, R20, c[0x0][0x1fc], R3, 0x1, P0 ;  /* 0x00007f00141d7a11 */ /* 0x000fe200000f0c03 */
[----:B------:R-:W-:Y:S01]  /*104b0*/  @UP0 UIMAD.WIDE.U32 UR28, UR27, UR4, URZ ;  /* 0x000000041b1c02a5 */ /* 0x000fe2000f8e003f */
[----:B------:R-:W-:Y:S01]  /*104c0*/  IADD3 R2, P0, R24, UR12, RZ ;  /* 0x0000000c18027c10 */ /* 0x000fe2000ff1e0ff */
[----:B------:R-:W-:Y:S01]  /*104d0*/  @UP0 UIMAD UR26, UR26, UR4, URZ ;  /* 0x000000041a1a02a4 */ /* 0x000fe2000f8e023f */
[-C--:B------:R-:W-:Y:S01]  /*104e0*/  HMMA.16816.F32.BF16 R20, R48, R32.reuse, RZ ;  /* 0x000000203014723c */ /* 0x080fe200000418ff */
[----:B------:R4:W-:Y:S02]  /*104f0*/  LDGSTS.E.BYPASS.LTC128B.128 [R243+0x3880], [R28.64], !P3 ;  /* 0x038800001cf37fae */ /* 0x0009e4000d901d54 */
[----:B------:R-:W-:Y:S01]  /*10500*/  @UP0 UIMAD UR26, UR27, UR5, UR26 ;  /* 0x000000051b1a02a4 */ /* 0x000fe2000f8e021a */
[----:B------:R-:W-:Y:S02]  /*10510*/  IADD3.X R3, R25, UR11, RZ, P0, !PT ;  /* 0x0000000b19037c10 */ /* 0x000fe400087fe4ff */
[C---:B------:R-:W-:Y:S01]  /*10520*/  IADD3 R38, P1, R2.reuse, UR12, RZ ;  /* 0x0000000c02267c10 */ /* 0x040fe2000ff3e0ff */
[----:B------:R-:W-:Y:S01]  /*10530*/  @UP0 UIADD3 UR4, UR29, UR26, URZ ;  /* 0x0000001a1d040290 */ /* 0x000fe2000fffe03f */
[----:B------:R-:W-:Y:S01]  /*10540*/  IADD3 R36, P0, R2, UR19, RZ ;  /* 0x0000001302247c10 */ /* 0x000fe2000ff1e0ff */
[----:B------:R2:W-:Y:S01]  /*10550*/  LDGSTS.E.BYPASS.LTC128B.128 [R243+0x2880], [R2.64], !P4 ;  /* 0x0288000002f37fae */ /* 0x0005e2000e101d54 */
[----:B------:R-:W-:Y:S02]  /*10560*/  UIMAD UR29, UR13, -0x30, URZ ;  /* 0xffffffd00d1d78a4 */ /* 0x000fe4000f8e023f */
[C---:B------:R-:W-:Y:S01]  /*10570*/  IADD3.X R39, R3.reuse, UR11, RZ, P1, !PT ;  /* 0x0000000b03277c10 */ /* 0x040fe20008ffe4ff */
[----:B------:R-:W-:Y:S01]  /*10580*/  @UP0 UIMAD UR4, UR4, 0x30, URZ ;  /* 0x00000030040408a4 */ /* 0x000fe2000f8e023f */
[----:B------:R-:W-:Y:S02]  /*10590*/  IADD3.X R37, R3, UR24, RZ, P0, !PT ;  /* 0x0000001803257c10 */ /* 0x000fe400087fe4ff */
[----:B------:R-:W-:Y:S01]  /*105a0*/  PLOP3.LUT P1, PT, PT, PT, UP0, 0x80, 0x0 ;  /* 0x000000000000781c */ /* 0x000fe20003f2f008 */
[----:B------:R2:W-:Y:S01]  /*105b0*/  LDGSTS.E.BYPASS.LTC128B.128 [R243+0x4080], [R2.64+0x80], !P3 ;  /* 0x0408008002f37fae */ /* 0x0005e2000d901d54 */
[----:B------:R-:W-:Y:S01]  /*105c0*/  PLOP3.LUT P0, PT, PT, PT, UP1, 0x80, 0x0 ;  /* 0x000000000000781c */ /* 0x000fe20003f0f018 */
[----:B------:R-:W-:Y:S01]  /*105d0*/  UISETP.NE.AND UP0, UPT, UR16, URZ, UPT ;  /* 0x0000003f1000728c */ /* 0x000fe2000bf05270 */
[C---:B---3--:R-:W-:Y:S01]  /*105e0*/  HMMA.16816.F32.BF16 R24, R44.reuse, R32, RZ ;  /* 0x000000202c18723c */ /* 0x048fe200000418ff */
[----:B------:R-:W-:Y:S04]  /*105f0*/  MOV R0, UR28 ;  /* 0x0000001c00007c02 */ /* 0x000fe80008000f00 */
[----:B------:R3:W-:Y:S03]  /*10600*/  LDGSTS.E.BYPASS.LTC128B.128 [R243+0x3080], [R38.64], !P4 ;  /* 0x0308000026f37fae */ /* 0x0007e6000e101d54 */
[-C--:B----4-:R-:W-:Y:S05]  /*10610*/  HMMA.16816.F32.BF16 R28, R44, R34.reuse, RZ ;  /* 0x000000222c1c723c */ /* 0x090fea00000418ff */
[----:B------:R3:W-:Y:S03]  /*10620*/  LDGSTS.E.BYPASS.LTC128B.128 [R243+0x4880], [R36.64], !P3 ;  /* 0x0488000024f37fae */ /* 0x0007e6000d901d54 */
[C---:B------:R-:W-:Y:S05]  /*10630*/  HMMA.16816.F32.BF16 R32, R48.reuse, R34, RZ ;  /* 0x000000223020723c */ /* 0x040fea00000418ff */
[----:B------:R-:W-:Y:S08]  /*10640*/  LDSM.16.M88.4 R212, [R232+0x8080] ;  /* 0x00808000e8d4783b */ /* 0x000ff00000000200 */
[----:B------:R-:W0:Y:S08]  /*10650*/  LDGDEPBAR ;  /* 0x00000000000079af */ /* 0x000e300000000000 */
[----:B------:R-:W4:Y:S01]  /*10660*/  LDSM.16.M88.4 R216, [R230+0x5080] ;  /* 0x00508000e6d8783b */ /* 0x000f220000000200 */
[-C--:B---3--:R-:W-:Y:S07]  /*10670*/  HMMA.16816.F32.BF16 R36, R48, R140.reuse, RZ ;  /* 0x0000008c3024723c */ /* 0x088fee00000418ff */
[----:B------:R-:W3:Y:S01]  /*10680*/  LDSM.16.M88.4 R220, [R232+0xa080] ;  /* 0x00a08000e8dc783b */ /* 0x000ee20000000200 */
[C---:B------:R-:W-:Y:S08]  /*10690*/  HMMA.16816.F32.BF16 R40, R44.reuse, R140, RZ ;  /* 0x0000008c2c28723c */ /* 0x040ff000000418ff */
[-C--:B------:R-:W-:Y:S08]  /*106a0*/  HMMA.16816.F32.BF16 R44, R44, R142.reuse, RZ ;  /* 0x0000008e2c2c723c */ /* 0x080ff000000418ff */
[----:B------:R-:W-:Y:S01]  /*106b0*/  HMMA.16816.F32.BF16 R48, R48, R142, RZ ;  /* 0x0000008e3030723c */ /* 0x000fe200000418ff */
[----:B------:R-:W3:Y:S07]  /*106c0*/  LDSM.16.M88.4 R140, [R230+0x5880] ;  /* 0x00588000e68c783b */ /* 0x000eee0000000200 */
[-C--:B-1----:R-:W-:Y:S05]  /*106d0*/  HMMA.16816.F32.BF16 R4, R192, R196.reuse, R4 ;  /* 0x000000c4c004723c */ /* 0x082fea0000041804 */
[----:B--2---:R-:W-:Y:S02]  /*106e0*/  @P1 MOV R3, R247 ;  /* 0x000000f700031202 */ /* 0x004fe40000000f00 */
[----:B------:R-:W-:Y:S01]  /*106f0*/  @P1 MOV R2, R244 ;  /* 0x000000f400021202 */ /* 0x000fe20000000f00 */
[C---:B------:R-:W-:Y:S04]  /*10700*/  HMMA.16816.F32.BF16 R8, R200.reuse, R196, R8 ;  /* 0x000000c4c808723c */ /* 0x040fe80000041808 */
[----:B------:R-:W-:Y:S04]  /*10710*/  @P1 IMAD.WIDE.U32 R2, R0, 0x30, R2 ;  /* 0x0000003000021825 */ /* 0x000fe800078e0002 */
[-C--:B------:R-:W-:Y:S04]  /*10720*/  HMMA.16816.F32.BF16 R12, R200, R198.reuse, R12 ;  /* 0x000000c6c80c723c */ /* 0x080fe8000004180c */
[----:B------:R-:W-:Y:S01]  /*10730*/  @P2 IMAD.HI.U32 R0, R242, c[0x0][0x2c8], RZ ;  /* 0x0000b200f2002a27 */ /* 0x000fe200078e00ff */
[----:B------:R-:W-:Y:S03]  /*10740*/  @P1 IADD3 R3, R3, UR4, RZ ;  /* 0x0000000403031c10 */ /* 0x000fe6000fffe0ff */
[C---:B------:R-:W-:Y:S01]  /*10750*/  HMMA.16816.F32.BF16 R16, R192.reuse, R198, R16 ;  /* 0x000000c6c010723c */ /* 0x040fe20000041810 */
[----:B------:R-:W1:Y:S03]  /*10760*/  LDSM.16.M88.4 R196, [R230+0x6080] ;  /* 0x00608000e6c4783b */ /* 0x000e660000000200 */
[----:B------:R-:W-:Y:S04]  /*10770*/  @P1 SHF.L.U64.HI R3, R2, 0x1, R3 ;  /* 0x0000000102031819 */ /* 0x000fe80000010203 */
        /* <DEDUP_REMOVED lines=11> */
[-C--:B----4-:R-:W-:Y:S01]  /*10830*/  HMMA.16816.F32.BF16 R4, R212, R216.reuse, R4 ;  /* 0x000000d8d404723c */ /* 0x090fe20000041804 */
[----:B------:R-:W4:Y:S07]  /*10840*/  LDSM.16.M88.4 R208, [R229+0x800] ;  /* 0x00080000e5d0783b */ /* 0x000f2e0000000200 */
        /* <DEDUP_REMOVED lines=15> */
[-C--:B--2---:R-:W-:Y:S01]  /*10940*/  HMMA.16816.F32.BF16 R4, R192, R200.reuse, R4 ;  /* 0x000000c8c004723c */ /* 0x084fe20000041804 */
[----:B------:R-:W2:Y:S07]  /*10950*/  LDSM.16.M88.4 R212, [R231+0xe080] ;  /* 0x00e08000e7d4783b */ /* 0x000eae0000000200 */
        /* <DEDUP_REMOVED lines=8> */
[----:B------:R-:W-:Y:S07]  /*109e0*/  LDSM.16.M88.4 R208, [R239] ;  /* 0x00000000efd0783b */ /* 0x000fee0000000200 */
[-C--:B---3--:R-:W-:Y:S08]  /*109f0*/  HMMA.16816.F32.BF16 R36, R192, R216.reuse, R36 ;  /* 0x000000d8c024723c */ /* 0x088ff00000041824 */
[C---:B------:R-:W-:Y:S08]  /*10a00*/  HMMA.16816.F32.BF16 R40, R204.reuse, R216, R40 ;  /* 0x000000d8cc28723c */ /* 0x040ff00000041828 */
[-C--:B------:R-:W-:Y:S01]  /*10a10*/  HMMA.16816.F32.BF16 R44, R204, R218.reuse, R44 ;  /* 0x000000dacc2c723c */ /* 0x080fe2000004182c */
[----:B------:R-:W3:Y:S07]  /*10a20*/  LDSM.16.M88.4 R204, [R224+0x7880] ;  /* 0x00788000e0cc783b */ /* 0x000eee0000000200 */
[----:B------:R-:W-:Y:S01]  /*10a30*/  HMMA.16816.F32.BF16 R48, R192, R218, R48 ;  /* 0x000000dac030723c */ /* 0x000fe20000041830 */
[----:B------:R-:W4:Y:S07]  /*10a40*/  LDSM.16.M88.4 R192, [R233+0xc080] ;  /* 0x00c08000e9c0783b */ /* 0x000f2e0000000200 */
[-C--:B-1----:R-:W-:Y:S01]  /*10a50*/  HMMA.16816.F32.BF16 R4, R140, R196.reuse, R4 ;  /* 0x000000c48c04723c */ /* 0x082fe20000041804 */
[----:B------:R-:W1:Y:S07]  /*10a60*/  LDSM.16.M88.4 R216, [R233+0xe080] ;  /* 0x00e08000e9d8783b */ /* 0x000e6e0000000200 */
[C---:B--2---:R-:W-:Y:S08]  /*10a70*/  HMMA.16816.F32.BF16 R8, R212.reuse, R196, R8 ;  /* 0x000000c4d408723c */ /* 0x044ff00000041808 */
        /* <DEDUP_REMOVED lines=13> */
[----:B------:R-:W3:Y:S07]  /*10b50*/  LDSM.16.M88.4 R140, [R232+0xc080] ;  /* 0x00c08000e88c783b */ /* 0x000eee0000000200 */
        /* <DEDUP_REMOVED lines=14> */
[----:B------:R-:W2:Y:S07]  /*10c40*/  LDSM.16.M88.4 R216, [R234+0xc080] ;  /* 0x00c08000ead8783b */ /* 0x000eae0000000200 */
[----:B------:R-:W-:Y:S01]  /*10c50*/  HMMA.16816.F32.BF16 R48, R192, R198, R48 ;  /* 0x000000c6c030723c */ /* 0x000fe20000041830 */
[----:B------:R-:W2:Y:S07]  /*10c60*/  LDSM.16.M88.4 R192, [R236+0xe080] ;  /* 0x00e08000ecc0783b */ /* 0x000eae0000000200 */
[-C--:B---3--:R-:W-:Y:S08]  /*10c70*/  HMMA.16816.F32.BF16 R4, R140, R200.reuse, R4 ;  /* 0x000000c88c04723c */ /* 0x088ff00000041804 */
        /* <DEDUP_REMOVED lines=11> */
[-C--:B--2---:R-:W-:Y:S08]  /*10d30*/  HMMA.16816.F32.BF16 R4, R216, R220.reuse, R4 ;  /* 0x000000dcd804723c */ /* 0x084ff00000041804 */
        /* <DEDUP_REMOVED lines=21> */
[----:B------:R-:W1:Y:S10]  /*10e90*/  MUFU.TANH R206, R6 ;  /* 0x0000000600ce7308 */ /* 0x000e740000002400 */
[----:B------:R1:W1:Y:S01]  /*10ea0*/  MUFU.TANH R204, R7 ;  /* 0x0000000700cc7308 */ /* 0x0002620000002400 */
[----:B---3--:R-:W3:Y:S09]  /*10eb0*/  LDL R13, [R1+0x4] ;  /* 0x00000400010d7983 */ /* 0x008ef20000100800 */
        /* <DEDUP_REMOVED lines=13> */
[----:B------:R1:W1:Y:S01]  /*10f90*/  MUFU.TANH R142, R16 ;  /* 0x00000010008e7308 */ /* 0x0002620000002400 */
[----:B------:R-:W-:Y:S01]  /*10fa0*/  MOV R4, R242 ;  /* 0x000000f200047202 */ /* 0x000fe20000000f00 */
[-C--:B------:R-:W-:Y:S04]  /*10fb0*/  HMMA.16816.F32.BF16 R28, R192, R6.reuse, R28 ;  /* 0x00000006c01c723c */ /* 0x080fe8000004181c */
[----:B------:R-:W-:Y:S04]  /*10fc0*/  @P0 SHF.R.U32.HI R4, RZ, c[0x0][0x2cc], R0 ;  /* 0x0000b300ff040a19 */ /* 0x000fe80000011600 */
[----:B------:R-:W2:Y:S01]  /*10fd0*/  MUFU.TANH R197, R19 ;  /* 0x0000001300c57308 */ /* 0x000ea20000002400 */
[----:B------:R-:W-:Y:S01]  /*10fe0*/  MOV R0, UR29 ;  /* 0x0000001d00007c02 */ /* 0x000fe20008000f00 */
[C---:B------:R-:W-:Y:S04]  /*10ff0*/  HMMA.16816.F32.BF16 R32, R216.reuse, R6, R32 ;  /* 0x00000006d820723c */ /* 0x040fe80000041820 */
[----:B------:R-:W-:Y:S02]  /*11000*/  FMUL.FTZ R20, R20, c[0x0][0x320] ;  /* 0x0000c80014147a20 */ /* 0x000fe40000410000 */
[----:B------:R-:W-:Y:S02]  /*11010*/  FMUL.FTZ R21, R21, c[0x0][0x320] ;  /* 0x0000c80015157a20 */ /* 0x000fe40000410000 */
[----:B------:R-:W2:Y:S01]  /*11020*/  MUFU.TANH R196, R18 ;  /* 0x0000001200c47308 */ /* 0x000ea20000002400 */
[----:B------:R-:W-:Y:S03]  /*11030*/  @P1 SHF.L.U32 R6, R2, 0x1, RZ ;  /* 0x0000000102061819 */ /* 0x000fe600000006ff */
[----:B------:R-:W-:Y:S01]  /*11040*/  FMUL.FTZ R22, R22, c[0x0][0x320] ;  /* 0x0000c80016167a20 */ /* 0x000fe20000410000 */
[-C--:B-1----:R-:W-:Y:S03]  /*11050*/  HMMA.16816.F32.BF16 R36, R216, R8.reuse, R36 ;  /* 0x00000008d824723c */ /* 0x082fe60000041824 */
[----:B------:R-:W-:Y:S02]  /*11060*/  FMUL.FTZ R23, R23, c[0x0][0x320] ;  /* 0x0000c80017177a20 */ /* 0x000fe40000410000 */
[----:B------:R-:W-:Y:S01]  /*11070*/  FMUL.FTZ R24, R24, c[0x0][0x320] ;  /* 0x0000c80018187a20 */ /* 0x000fe20000410000 */
[----:B------:R1:W1:Y:S01]  /*11080*/  MUFU.TANH R135, R20 ;  /* 0x0000001400877308 */ /* 0x0002620000002400 */
[----:B------:R-:W-:Y:S01]  /*11090*/  FMUL.FTZ R25, R25, c[0x0][0x320] ;  /* 0x0000c80019197a20 */ /* 0x000fe20000410000 */
[C---:B------:R-:W-:Y:S04]  /*110a0*/  HMMA.16816.F32.BF16 R40, R192.reuse, R8, R40 ;  /* 0x00000008c028723c */ /* 0x040fe80000041828 */
[----:B------:R-:W-:Y:S02]  /*110b0*/  FMUL.FTZ R26, R26, c[0x0][0x320] ;  /* 0x0000c8001a1a7a20 */ /* 0x000fe40000410000 */
[----:B------:R-:W-:Y:S01]  /*110c0*/  FMUL.FTZ R27, R27, c[0x0][0x320] ;  /* 0x0000c8001b1b7a20 */ /* 0x000fe20000410000 */
[C---:B------:R-:W-:Y:S01]  /*110d0*/  @P1 IADD3 R8, P5, R6.reuse, 0x80, RZ ;  /* 0x0000008006081810 */ /* 0x040fe20007fbe0ff */
[----:B------:R-:W1:Y:S01]  /*110e0*/  MUFU.TANH R133, R21 ;  /* 0x0000001500857308 */ /* 0x000e620000002400 */
[----:B------:R-:W-:Y:S01]  /*110f0*/  @P1 IADD3 R6, P6, R6, c[0x0][0x1c8], RZ ;  /* 0x0000720006061a10 */ /* 0x000fe20007fde0ff */
[-C--:B------:R-:W-:Y:S03]  /*11100*/  HMMA.16816.F32.BF16 R44, R192, R10.reuse, R44 ;  /* 0x0000000ac02c723c */ /* 0x080fe6000004182c */
[----:B------:R-:W-:Y:S01]  /*11110*/  @P1 IADD3.X R7, R3, c[0x0][0x1cc], RZ, P6, !PT ;  /* 0x0000730003071a10 */ /* 0x000fe200037fe4ff */
[----:B------:R-:W-:Y:S01]  /*11120*/  FMUL.FTZ R28, R28, c[0x0][0x320] ;  /* 0x0000c8001c1c7a20 */ /* 0x000fe20000410000 */
[----:B------:R-:W-:Y:S01]  /*11130*/  @P1 IADD3 R8, P2, R8, c[0x0][0x1c8], RZ ;  /* 0x0000720008081a10 */ /* 0x000fe20007f5e0ff */
[----:B------:R-:W-:Y:S01]  /*11140*/  FMUL.FTZ R29, R29, c[0x0][0x320] ;  /* 0x0000c8001d1d7a20 */ /* 0x000fe20000410000 */
[----:B------:R-:W-:Y:S01]  /*11150*/  @P1 IADD3 R2, P0, R6, UR7, RZ ;  /* 0x0000000706021c10 */ /* 0x000fe2000ff1e0ff */
[----:B------:R2:W2:Y:S01]  /*11160*/  MUFU.TANH R141, R22 ;  /* 0x00000016008d7308 */ /* 0x0004a20000002400 */
[----:B------:R-:W-:Y:S01]  /*11170*/  @!PT LDS RZ, [RZ] ;  /* 0x00000000fffff984 */ /* 0x000fe20000000800 */
[----:B------:R-:W-:Y:S01]  /*11180*/  @!PT LDS RZ, [RZ] ;  /* 0x00000000fffff984 */ /* 0x000fe20000000800 */
[----:B------:R-:W-:Y:S01]  /*11190*/  @!PT LDS RZ, [RZ] ;  /* 0x00000000fffff984 */ /* 0x000fe20000000800 */
[----:B------:R4:W-:Y:S01]  /*111a0*/  @P1 LDGSTS.E.BYPASS.LTC128B.128 [R243+0x5080], [R6.64], !P4 ;  /* 0x0508000006f31fae */ /* 0x0009e2000e101d54 */
[----:B------:R-:W-:Y:S04]  /*111b0*/  HMMA.16816.F32.BF16 R48, R216, R10, R48 ;  /* 0x0000000ad830723c */ /* 0x000fe80000041830 */
[----:B------:R-:W-:Y:S01]  /*111c0*/  @P1 IADD3.X R9, RZ, c[0x0][0x1cc], R3, P2, P5 ;  /* 0x00007300ff091a10 */ /* 0x000fe200017ea403 */
[----:B------:R-:W-:Y:S01]  /*111d0*/  FMUL.FTZ R16, R17, c[0x0][0x320] ;  /* 0x0000c80011107a20 */ /* 0x000fe20000410000 */
[----:B------:R-:W-:Y:S01]  /*111e0*/  @P1 IADD3.X R3, R7, UR6, RZ, P0, !PT ;  /* 0x0000000607031c10 */ /* 0x000fe200087fe4ff */
[----:B------:R-:W-:Y:S01]  /*111f0*/  FMUL.FTZ R30, R30, c[0x0][0x320] ;  /* 0x0000c8001e1e7a20 */ /* 0x000fe20000410000 */
[----:B------:R4:W3:Y:S01]  /*11200*/  MUFU.TANH R140, R23 ;  /* 0x00000017008c7308 */ /* 0x0008e20000002400 */
[----:B------:R4:W-:Y:S03]  /*11210*/  @P1 LDGSTS.E.BYPASS.LTC128B.128 [R243+0x6880], [R8.64], !P3 ;  /* 0x0688000008f31fae */ /* 0x0009e6000d901d54 */
[----:B------:R-:W-:Y:S02]  /*11220*/  FMUL.FTZ R31, R31, c[0x0][0x320] ;  /* 0x0000c8001f1f7a20 */ /* 0x000fe40000410000 */
[----:B-1----:R-:W-:Y:S02]  /*11230*/  FMUL.FTZ R20, R33, c[0x0][0x320] ;  /* 0x0000c80021147a20 */ /* 0x002fe40000410000 */
[----:B------:R-:W-:Y:S01]  /*11240*/  FMUL.FTZ R15, R36, c[0x0][0x320] ;  /* 0x0000c800240f7a20 */ /* 0x000fe20000410000 */
[----:B------:R1:W-:Y:S01]  /*11250*/  @P1 LDGSTS.E.BYPASS.LTC128B.128 [R243+0x5880], [R2.64], !P4 ;  /* 0x0588000002f31fae */ /* 0x0003e2000e101d54 */
[----:B------:R1:W1:Y:S01]  /*11260*/  MUFU.TANH R198, R24 ;  /* 0x0000001800c67308 */ /* 0x0002620000002400 */
[----:B------:R-:W-:Y:S02]  /*11270*/  FMUL.FTZ R12, R37, c[0x0][0x320] ;  /* 0x0000c800250c7a20 */ /* 0x000fe40000410000 */
[----:B------:R-:W-:Y:S02]  /*11280*/  FMUL.FTZ R42, R42, c[0x0][0x320] ;  /* 0x0000c8002a2a7a20 */ /* 0x000fe40000410000 */
[----:B--2---:R-:W-:Y:S02]  /*11290*/  FMUL.FTZ R22, R39, c[0x0][0x320] ;  /* 0x0000c80027167a20 */ /* 0x004fe40000410000 */
[----:B------:R2:W-:Y:S01]  /*112a0*/  @P1 LDGSTS.E.BYPASS.LTC128B.128 [R243+0x7080], [R2.64+0x80], !P3 ;  /* 0x0708008002f31fae */ /* 0x0005e2000d901d54 */
[----:B----4-:R-:W-:Y:S01]  /*112b0*/  @P1 IADD3 R6, P0, R2, UR18, RZ ;  /* 0x0000001202061c10 */ /* 0x010fe2000ff1e0ff */
[----:B------:R-:W-:Y:S01]  /*112c0*/  FMUL.FTZ R43, R43, c[0x0][0x320] ;  /* 0x0000c8002b2b7a20 */ /* 0x000fe20000410000 */
[----:B------:R4:W2:Y:S01]  /*112d0*/  MUFU.TANH R143, R25 ;  /* 0x00000019008f7308 */ /* 0x0008a20000002400 */
[----:B------:R-:W-:Y:S01]  /*112e0*/  FMUL.FTZ R21, R45, c[0x0][0x320] ;  /* 0x0000c8002d157a20 */ /* 0x000fe20000410000 */
[----:B------:R-:W-:Y:S01]  /*112f0*/  @P1 IADD3.X R7, R3, UR10, RZ, P0, !PT ;  /* 0x0000000a03071c10 */ /* 0x000fe200087fe4ff */
[----:B------:R-:W-:Y:S01]  /*11300*/  FMUL.FTZ R46, R46, c[0x0][0x320] ;  /* 0x0000c8002e2e7a20 */ /* 0x000fe20000410000 */
[----:B------:R-:W-:Y:S01]  /*11310*/  PLOP3.LUT P0, PT, PT, PT, UP0, 0x40, 0x0 ;  /* 0x000000000000781c */ /* 0x000fe20003f0e808 */
[----:B------:R-:W-:Y:S02]  /*11320*/  FMUL.FTZ R23, R44, c[0x0][0x320] ;  /* 0x0000c8002c177a20 */ /* 0x000fe40000410000 */
[----:B------:R-:W-:Y:S01]  /*11330*/  FMUL.FTZ R47, R47, c[0x0][0x320] ;  /* 0x0000c8002f2f7a20 */ /* 0x000fe20000410000 */
[----:B------:R-:W-:Y:S01]  /*11340*/  @P1 IADD3 R8, P2, R2, UR7, RZ ;  /* 0x0000000702081c10 */ /* 0x000fe2000ff5e0ff */
[----:B------:R-:W-:Y:S01]  /*11350*/  FMUL.FTZ R11, R48, c[0x0][0x320] ;  /* 0x0000c800300b7a20 */ /* 0x000fe20000410000 */
[----:B------:R2:W2:Y:S01]  /*11360*/  MUFU.TANH R215, R26 ;  /* 0x0000001a00d77308 */ /* 0x0004a20000002400 */
[----:B------:R-:W-:Y:S01]  /*11370*/  FMUL.FTZ R10, R49, c[0x0][0x320] ;  /* 0x0000c800310a7a20 */ /* 0x000fe20000410000 */
[----:B------:R-:W-:Y:S01]  /*11380*/  @P1 IADD3.X R9, R3, UR6, RZ, P2, !PT ;  /* 0x0000000603091c10 */ /* 0x000fe200097fe4ff */
[----:B------:R-:W-:Y:S02]  /*11390*/  FMUL.FTZ R19, R50, c[0x0][0x320] ;  /* 0x0000c80032137a20 */ /* 0x000fe40000410000 */
[----:B-1----:R-:W-:Y:S02]  /*113a0*/  FMUL.FTZ R24, R38, c[0x0][0x320] ;  /* 0x0000c80026187a20 */ /* 0x002fe40000410000 */
[----:B------:R1:W-:Y:S01]  /*113b0*/  @P1 LDGSTS.E.BYPASS.LTC128B.128 [R243+0x6080], [R8.64], !P4 ;  /* 0x0608000008f31fae */ /* 0x0003e2000e101d54 */
[----:B------:R-:W-:Y:S02]  /*113c0*/  FMUL.FTZ R14, R51, c[0x0][0x320] ;  /* 0x0000c800330e7a20 */ /* 0x000fe40000410000 */
[----:B------:R1:W1:Y:S01]  /*113d0*/  MUFU.TANH R213, R27 ;  /* 0x0000001b00d57308 */ /* 0x0002620000002400 */
[----:B----4-:R-:W-:Y:S04]  /*113e0*/  FMUL.FTZ R25, R32, c[0x0][0x320] ;  /* 0x0000c80020197a20 */ /* 0x010fe80000410000 */
[----:B------:R4:W-:Y:S05]  /*113f0*/  @P1 LDGSTS.E.BYPASS.LTC128B.128 [R243+0x7880], [R6.64], !P3 ;  /* 0x0788000006f31fae */ /* 0x0009ea000d901d54 */
[----:B------:R4:W3:Y:S03]  /*11400*/  MUFU.TANH R137, R28 ;  /* 0x0000001c00897308 */ /* 0x0008e60000002400 */
[----:B------:R-:W0:Y:S01]  /*11410*/  LDGDEPBAR ;  /* 0x00000000000079af */ /* 0x000e220000000000 */
[----:B--2---:R-:W-:Y:S06]  /*11420*/  FMUL.FTZ R26, R41, c[0x0][0x320] ;  /* 0x0000c800291a7a20 */ /* 0x004fec0000410000 */
[----:B------:R2:W2:Y:S01]  /*11430*/  MUFU.TANH R136, R29 ;  /* 0x0000001d00887308 */ /* 0x0004a20000002400 */
[----:B------:R-:W3:Y:S01]  /*11440*/  SHFL.IDX PT, R3, R4, RZ, 0x1c1f ;  /* 0x001c1fff04037589 */ /* 0x000ee200000e0000 */
[----:B-1----:R-:W-:Y:S08]  /*11450*/  FMUL.FTZ R27, R35, c[0x0][0x320] ;  /* 0x0000c800231b7a20 */ /* 0x002ff00000410000 */
[----:B------:R-:W1:Y:S01]  /*11460*/  MUFU.TANH R16, R16 ;  /* 0x0000001000107308 */ /* 0x000e620000002400 */
[----:B----4-:R-:W-:Y:S01]  /*11470*/  MOV R6, UR15 ;  /* 0x0000000f00067c02 */ /* 0x010fe20008000f00 */
[----:B------:R-:W-:Y:S08]  /*11480*/  FMUL.FTZ R28, R34, c[0x0][0x320] ;  /* 0x0000c800221c7a20 */ /* 0x000ff00000410000 */
[----:B------:R-:W4:Y:S01]  /*11490*/  MUFU.TANH R30, R30 ;  /* 0x0000001e001e7308 */ /* 0x000f220000002400 */
[----:B--2---:R-:W-:Y:S09]  /*114a0*/  FMUL.FTZ R29, R40, c[0x0][0x320] ;  /* 0x0000c800281d7a20 */ /* 0x004ff20000410000 */
[----:B------:R-:W2:Y:S10]  /*114b0*/  MUFU.TANH R31, R31 ;  /* 0x0000001f001f7308 */ /* 0x000eb40000002400 */
        /* <DEDUP_REMOVED lines=8> */
[----:B------:R-:W-:Y:S02]  /*11540*/  IADD3 R7, -R13, UR29, RZ ;  /* 0x0000001d0d077c10 */ /* 0x000fe4000fffe1ff */
[----:B------:R-:W-:Y:S05]  /*11550*/  IADD3 R6, -R6, UR9, R0 ;  /* 0x0000000906067c10 */ /* 0x000fea000fffe100 */
[----:B------:R-:W3:Y:S01]  /*11560*/  MUFU.TANH R22, R22 ;  /* 0x0000001600167308 */ /* 0x000ee20000002400 */
[C---:B------:R-:W-:Y:S02]  /*11570*/  IADD3 R5, R6.reuse, c[0x0][0x328], RZ ;  /* 0x0000ca0006057a10 */ /* 0x040fe40007ffe0ff */
[----:B------:R-:W-:Y:S02]  /*11580*/  IADD3 R6, R6, UR14, RZ ;  /* 0x0000000e06067c10 */ /* 0x000fe4000fffe0ff */
[-C--:B------:R-:W-:Y:S02]  /*11590*/  IADD3 R2, R5, R3.reuse, RZ ;  /* 0x0000000305027210 */ /* 0x080fe40007ffe0ff */
[----:B------:R-:W-:Y:S03]  /*115a0*/  IADD3 R0, R6, R3, RZ ;  /* 0x0000000306007210 */ /* 0x000fe60007ffe0ff */
        /* <DEDUP_REMOVED lines=13> */
[----:B--234-:R-:W-:Y:S01]  /*11680*/  IMAD.U32 R8, RZ, RZ, UR15 ;  /* 0x0000000fff087e24 */ /* 0x01cfe2000f8e00ff */
        /* <DEDUP_REMOVED lines=13> */
.L_x_1052:
[----:B------:R-:W-:Y:S04]  /*11760*/  MOV R8, c[0x0][0x32c] ;  /* 0x0000cb0000087a02 */ /* 0x000fe80000000f00 */
[----:B------:R-:W-:Y:S11]  /*11770*/  ISETP.NE.AND P0, PT, R8, 0x1, PT ;  /* 0x000000010800780c */ /* 0x000ff60003f05270 */
[----:B------:R-:W-:Y:S02]  /*11780*/  @!UPT UIADD3 URZ, URZ, URZ, URZ ;  /* 0x0000003f3f3ff290 */ /* 0x000fe4000fffe03f */
[----:B------:R-:W-:Y:S05]  /*11790*/  @P0 IMAD.HI.U32 R8, R3, c[0x0][0x330], RZ ;  /* 0x0000cc0003080a27 */ /* 0x000fea00078e00ff */
[----:B------:R-:W-:Y:S02]  /*117a0*/  @P0 SHF.R.U32.HI R3, RZ, c[0x0][0x334], R8 ;  /* 0x0000cd00ff030a19 */ /* 0x000fe40000011608 */
.L_x_1053:
[----:B------:R-:W-:Y:S05]  /*117b0*/  BSYNC B0 ;  /* 0x0000000000007941 */ /* 0x000fea0003800000 */
.L_x_1051:
[----:B------:R-:W-:Y:S05]  /*117c0*/  IMAD R3, R3, c[0x0][0x32c], R7 ;  /* 0x0000cb0003037a24 */ /* 0x000fea00078e0207 */
[----:B------:R-:W-:Y:S02]  /*117d0*/  IADD3 R8, R3, c[0x0][0x32c], RZ ;  /* 0x0000cb0003087a10 */ /* 0x000fe40007ffe0ff */
[----:B------:R-:W-:Y:S02]  /*117e0*/  IMNMX R0, R0, R3, !PT ;  /* 0x0000000300007217 */ /* 0x000fe40007800200 */
[----:B------:R-:W-:Y:S02]  /*117f0*/  IMNMX R2, R2, R8, PT ;  /* 0x0000000802027217 */ /* 0x000fe40003800200 */
.L_x_1050:
[----:B--234-:R-:W-:Y:S01]  /*11800*/  UISETP.GE.AND UP2, UPT, UR29, 0x9, UPT ;  /* 0x000000091d00788c */ /* 0x01cfe2000bf46270 */
        /* <DEDUP_REMOVED lines=46> */
[----:B-1----:R-:W-:Y:S02]  /*11af0*/  FSEL R205, R20, -INF , !P0 ;  /* 0xff80000014cd7808 */ /* 0x002fe40004000000 */
        /* <DEDUP_REMOVED lines=39> */
.L_x_1056:
[----:B------:R-:W-:Y:S04]  /*11d70*/  MOV R8, c[0x0][0x32c] ;  /* 0x0000cb0000087a02 */ /* 0x000fe80000000f00 */
[----:B------:R-:W-:Y:S11]  /*11d80*/  ISETP.NE.AND P0, PT, R8, 0x1, PT ;  /* 0x000000010800780c */ /* 0x000ff60003f05270 */
[----:B------:R-:W-:Y:S02]  /*11d90*/  @!UPT UIADD3 URZ, URZ, URZ, URZ ;  /* 0x0000003f3f3ff290 */ /* 0x000fe4000fffe03f */
[----:B------:R-:W-:Y:S05]  /*11da0*/  @P0 IMAD.HI.U32 R8, R3, c[0x0][0x330], RZ ;  /* 0x0000cc0003080a27 */ /* 0x000fea00078e00ff */
[----:B------:R-:W-:Y:S02]  /*11db0*/  @P0 SHF.R.U32.HI R3, RZ, c[0x0][0x334], R8 ;  /* 0x0000cd00ff030a19 */ /* 0x000fe40000011608 */
.L_x_1057:
[----:B------:R-:W-:Y:S05]  /*11dc0*/  BSYNC B0 ;  /* 0x0000000000007941 */ /* 0x000fea0003800000 */
.L_x_1055:
[----:B------:R-:W-:Y:S05]  /*11dd0*/  IMAD R3, R3, c[0x0][0x32c], R7 ;  /* 0x0000cb0003037a24 */ /* 0x000fea00078e0207 */
[----:B------:R-:W-:Y:S02]  /*11de0*/  IADD3 R8, R3, c[0x0][0x32c], RZ ;  /* 0x0000cb0003087a10 */ /* 0x000fe40007ffe0ff */
[----:B------:R-:W-:Y:S02]  /*11df0*/  IMNMX R0, R0, R3, !PT ;  /* 0x0000000300007217 */ /* 0x000fe40007800200 */
[----:B------:R-:W-:Y:S02]  /*11e00*/  IMNMX R2, R2, R8, PT ;  /* 0x0000000802027217 */ /* 0x000fe40003800200 */
.L_x_1054:
        /* <DEDUP_REMOVED lines=85> */
.L_x_1060:
[----:B------:R-:W-:Y:S04]  /*12360*/  MOV R8, c[0x0][0x32c] ;  /* 0x0000cb0000087a02 */ /* 0x000fe80000000f00 */
[----:B------:R-:W-:Y:S11]  /*12370*/  ISETP.NE.AND P0, PT, R8, 0x1, PT ;  /* 0x000000010800780c */ /* 0x000ff60003f05270 */
[----:B------:R-:W-:Y:S02]  /*12380*/  @!UPT UIADD3 URZ, URZ, URZ, URZ ;  /* 0x0000003f3f3ff290 */ /* 0x000fe4000fffe03f */
[----:B------:R-:W-:Y:S05]  /*12390*/  @P0 IMAD.HI.U32 R8, R3, c[0x0][0x330], RZ ;  /* 0x0000cc0003080a27 */ /* 0x000fea00078e00ff */
[----:B------:R-:W-:Y:S02]  /*123a0*/  @P0 SHF.R.U32.HI R3, RZ, c[0x0][0x334], R8 ;  /* 0x0000cd00ff030a19 */ /* 0x000fe40000011608 */
.L_x_1061:
[----:B------:R-:W-:Y:S05]  /*123b0*/  BSYNC B0 ;  /* 0x0000000000007941 */ /* 0x000fea0003800000 */
.L_x_1059:
[----:B------:R-:W-:Y:S05]  /*123c0*/  IMAD R3, R3, c[0x0][0x32c], R7 ;  /* 0x0000cb0003037a24 */ /* 0x000fea00078e0207 */
[----:B------:R-:W-:Y:S02]  /*123d0*/  IADD3 R8, R3, c[0x0][0x32c], RZ ;  /* 0x0000cb0003087a10 */ /* 0x000fe40007ffe0ff */
[----:B------:R-:W-:Y:S02]  /*123e0*/  IMNMX R0, R0, R3, !PT ;  /* 0x0000000300007217 */ /* 0x000fe40007800200 */
[----:B------:R-:W-:Y:S02]  /*123f0*/  IMNMX R2, R2, R8, PT ;  /* 0x0000000802027217 */ /* 0x000fe40003800200 */
.L_x_1058:
        /* <DEDUP_REMOVED lines=85> */
.L_x_1064:
[----:B------:R-:W-:Y:S04]  /*12950*/  MOV R4, c[0x0][0x32c] ;  /* 0x0000cb0000047a02 */ /* 0x000fe80000000f00 */
[----:B------:R-:W-:Y:S11]  /*12960*/  ISETP.NE.AND P0, PT, R4, 0x1, PT ;  /* 0x000000010400780c */ /* 0x000ff60003f05270 */
[----:B------:R-:W-:Y:S02]  /*12970*/  @!UPT UIADD3 URZ, URZ, URZ, URZ ;  /* 0x0000003f3f3ff290 */ /* 0x000fe4000fffe03f */
[----:B------:R-:W-:Y:S05]  /*12980*/  @P0 IMAD.HI.U32 R4, R3, c[0x0][0x330], RZ ;  /* 0x0000cc0003040a27 */ /* 0x000fea00078e00ff */
[----:B------:R-:W-:Y:S02]  /*12990*/  @P0 SHF.R.U32.HI R3, RZ, c[0x0][0x334], R4 ;  /* 0x0000cd00ff030a19 */ /* 0x000fe40000011604 */
.L_x_1065:
[----:B------:R-:W-:Y:S05]  /*129a0*/  BSYNC B0 ;  /* 0x0000000000007941 */ /* 0x000fea0003800000 */
.L_x_1063:
[----:B------:R-:W-:Y:S05]  /*129b0*/  IMAD R7, R3, c[0x0][0x32c], R7 ;  /* 0x0000cb0003077a24 */ /* 0x000fea00078e0207 */
[----:B------:R-:W-:Y:S02]  /*129c0*/  IADD3 R3, R7, c[0x0][0x32c], RZ ;  /* 0x0000cb0007037a10 */ /* 0x000fe40007ffe0ff */
[----:B------:R-:W-:Y:S02]  /*129d0*/  IMNMX R0, R0, R7, !PT ;  /* 0x0000000700007217 */ /* 0x000fe40007800200 */
[----:B------:R-:W-:Y:S02]  /*129e0*/  IMNMX R2, R2, R3, PT ;  /* 0x0000000302027217 */ /* 0x000fe40003800200 */
.L_x_1062:
        /* <DEDUP_REMOVED lines=68> */
[----:B------:R-:W-:Y:S02]  /*12e30*/  ISETP.GT.AND P6, PT, R0, 0x11, P6 ;  /* 0x000000110000780c */ /* 0x000fe400037c4270 */
        /* <DEDUP_REMOVED lines=121> */
[C---:B------:R-:W-:Y:S01]  /*135d0*/  FMUL.FTZ R32, R133.reuse, R172 ;  /* 0x000000ac85207220 */ /* 0x040fe20000410000 */
[----:B------:R-:W-:Y:S01]  /*135e0*/  LDSM.16.MT88.4 R156, [R226+0x2880] ;  /* 0x00288000e29c783b */ /* 0x000fe20000004200 */
[C---:B------:R-:W-:Y:S01]  /*135f0*/  FMUL.FTZ R52, R133.reuse, R52 ;  /* 0x0000003485347220 */ /* 0x040fe20000410000 */
[----:B------:R1:W-:Y:S01]  /*13600*/  MUFU.EX2 R215, R5 ;  /* 0x0000000500d77308 */ /* 0x0003e20000000800 */
[----:B------:R-:W-:Y:S02]  /*13610*/  FMUL.FTZ R53, R133, R53 ;  /* 0x0000003585357220 */ /* 0x000fe40000410000 */
[----:B------:R-:W-:Y:S02]  /*13620*/  FMUL.FTZ R54, R132, R54 ;  /* 0x0000003684367220 */ /* 0x000fe40000410000 */
[----:B--2---:R-:W-:Y:S02]  /*13630*/  FFMA.FTZ R0, R21, c[0x0][0x2d0], -R134 ;  /* 0x0000b40015007a23 */ /* 0x004fe40000010886 */
[C---:B----4-:R-:W-:Y:S01]  /*13640*/  FMUL.FTZ R45, R2.reuse, R185 ;  /* 0x000000b9022d7220 */ /* 0x050fe20000410000 */
[----:B------:R-:W2:Y:S01]  /*13650*/  LDSM.16.MT88.4 R20, [R225+0x2080] ;  /* 0x00208000e114783b */ /* 0x000ea20000004200 */
[C---:B------:R-:W-:Y:S01]  /*13660*/  FMUL.FTZ R41, R2.reuse, R181 ;  /* 0x000000b502297220 */ /* 0x040fe20000410000 */
[----:B------:R4:W5:Y:S01]  /*13670*/  MUFU.EX2 R216, R0 ;  /* 0x0000000000d87308 */ /* 0x0009620000000800 */
[----:B------:R-:W-:Y:S01]  /*13680*/  MOV R181, R42 ;  /* 0x0000002a00b57202 */ /* 0x000fe20000000f00 */
[C---:B------:R-:W-:Y:S01]  /*13690*/  FMUL.FTZ R9, R2.reuse, R149 ;  /* 0x0000009502097220 */ /* 0x040fe20000410000 */
[----:B---3--:R-:W-:Y:S01]  /*136a0*/  F2FP.BF16.PACK_AB R195, R35, R40 ;  /* 0x0000002823c3723e */ /* 0x008fe200000010ff */
[C---:B------:R-:W-:Y:S02]  /*136b0*/  FMUL.FTZ R12, R2.reuse, R152 ;  /* 0x00000098020c7220 */ /* 0x040fe40000410000 */
[----:B------:R-:W-:Y:S02]  /*136c0*/  FMUL.FTZ R13, R2, R153 ;  /* 0x00000099020d7220 */ /* 0x000fe40000410000 */
[----:B------:R-:W-:Y:S02]  /*136d0*/  FMUL.FTZ R35, R132, R175 ;  /* 0x000000af84237220 */ /* 0x000fe40000410000 */
[----:B------:R3:W-:Y:S01]  /*136e0*/  MUFU.EX2 R218, R7 ;  /* 0x0000000700da7308 */ /* 0x0007e20000000800 */
[----:B------:R-:W-:Y:S01]  /*136f0*/  MOV R175, R40 ;  /* 0x0000002800af7202 */ /* 0x000fe20000000f00 */
[C---:B------:R-:W-:Y:S02]  /*13700*/  FMUL.FTZ R40, R2.reuse, R180 ;  /* 0x000000b402287220 */ /* 0x040fe40000410000 */
[----:B-1----:R-:W-:Y:S02]  /*13710*/  FMUL.FTZ R5, R133, R145 ;  /* 0x0000009185057220 */ /* 0x002fe40000410000 */
[C---:B------:R-:W-:Y:S02]  /*13720*/  FMUL.FTZ R24, R2.reuse, R164 ;  /* 0x000000a402187220 */ /* 0x040fe40000410000 */
[C---:B------:R-:W-:Y:S02]  /*13730*/  FMUL.FTZ R25, R2.reuse, R165 ;  /* 0x000000a502197220 */ /* 0x040fe40000410000 */
[----:B------:R-:W1:Y:S01]  /*13740*/  MUFU.EX2 R219, R6 ;  /* 0x0000000600db7308 */ /* 0x000e620000000800 */
[C---:B------:R-:W-:Y:S02]  /*13750*/  FMUL.FTZ R28, R2.reuse, R168 ;  /* 0x000000a8021c7220 */ /* 0x040fe40000410000 */
[----:B------:R-:W-:Y:S01]  /*13760*/  FMUL.FTZ R29, R2, R169 ;  /* 0x000000a9021d7220 */ /* 0x000fe20000410000 */
[----:B----4-:R-:W-:Y:S01]  /*13770*/  FSEL R0, R3, RZ, P0 ;  /* 0x000000ff03007208 */ /* 0x010fe20000000000 */
[----:B------:R-:W-:Y:S01]  /*13780*/  FMUL.FTZ R55, R132, R55 ;  /* 0x0000003784377220 */ /* 0x000fe20000410000 */
[----:B-----5:R-:W-:Y:S01]  /*13790*/  F2FP.BF16.PACK_AB R145, R216, R215 ;  /* 0x000000d7d891723e */ /* 0x020fe200000010ff */
[----:B------:R-:W-:Y:S01]  /*137a0*/  FMUL.FTZ R56, R2, R56 ;  /* 0x0000003802387220 */ /* 0x000fe20000410000 */
[----:B------:R-:W-:Y:S01]  /*137b0*/  MOV R169, R221 ;  /* 0x000000dd00a97202 */ /* 0x000fe20000000f00 */
[----:B------:R-:W-:Y:S01]  /*137c0*/  FADD.FTZ R0, -R0, R139 ;  /* 0x0000008b00007221 */ /* 0x000fe20000010100 */
[----:B------:R-:W4:Y:S01]  /*137d0*/  MUFU.EX2 R44, R10 ;  /* 0x0000000a002c7308 */ /* 0x000f220000000800 */
[----:B------:R-:W-:Y:S01]  /*137e0*/  FMUL.FTZ R57, R2, R57 ;  /* 0x0000003902397220 */ /* 0x000fe20000410000 */
[----:B------:R-:W-:Y:S01]  /*137f0*/  PLOP3.LUT P0, PT, PT, PT, UP0, 0x80, 0x0 ;  /* 0x000000000000781c */ /* 0x000fe20003f0f008 */
[----:B------:R-:W-:Y:S02]  /*13800*/  FMUL.FTZ R0, R0, c[0x0][0x2d0] ;  /* 0x0000b40000007a20 */ /* 0x000fe40000410000 */
[----:B---3--:R-:W-:Y:S02]  /*13810*/  FMUL.FTZ R7, R132, R147 ;  /* 0x0000009384077220 */ /* 0x008fe40000410000 */
[C---:B------:R-:W-:Y:S02]  /*13820*/  FMUL.FTZ R60, R2.reuse, R60 ;  /* 0x0000003c023c7220 */ /* 0x040fe40000410000 */
[----:B------:R-:W-:Y:S01]  /*13830*/  FMUL.FTZ R61, R2, R61 ;  /* 0x0000003d023d7220 */ /* 0x000fe20000410000 */
[----:B------:R-:W3:Y:S01]  /*13840*/  MUFU.EX2 R0, R0 ;  /* 0x0000000000007308 */ /* 0x000ee20000000800 */
[C---:B------:R-:W-:Y:S02]  /*13850*/  FMUL.FTZ R64, R133.reuse, R64 ;  /* 0x0000004085407220 */ /* 0x040fe40000410000 */
[----:B------:R-:W-:Y:S01]  /*13860*/  FMUL.FTZ R65, R133, R65 ;  /* 0x0000004185417220 */ /* 0x000fe20000410000 */
[----:B-1----:R-:W-:Y:S01]  /*13870*/  F2FP.BF16.PACK_AB R147, R219, R218 ;  /* 0x000000dadb93723e */ /* 0x002fe200000010ff */
[C---:B------:R-:W-:Y:S02]  /*13880*/  FMUL.FTZ R6, R132.reuse, R146 ;  /* 0x0000009284067220 */ /* 0x040fe40000410000 */
[C---:B------:R-:W-:Y:S02]  /*13890*/  FMUL.FTZ R66, R132.reuse, R66 ;  /* 0x0000004284427220 */ /* 0x040fe40000410000 */
[C---:B------:R-:W-:Y:S01]  /*138a0*/  FMUL.FTZ R67, R132.reuse, R67 ;  /* 0x0000004384437220 */ /* 0x040fe20000410000 */
[----:B------:R-:W1:Y:S01]  /*138b0*/  MUFU.EX2 R48, R14 ;  /* 0x0000000e00307308 */ /* 0x000e620000000800 */
[C---:B------:R-:W-:Y:S01]  /*138c0*/  FMUL.FTZ R68, R133.reuse, R68 ;  /* 0x0000004485447220 */ /* 0x040fe20000410000 */
[-C--:B--2---:R-:W-:Y:S05]  /*138d0*/  HMMA.16816.F32.BF16 R4, R192, R20.reuse, R4 ;  /* 0x00000014c004723c */ /* 0x084fea0000041804 */
[----:B----4-:R-:W-:Y:S01]  /*138e0*/  MOV R172, R44 ;  /* 0x0000002c00ac7202 */ /* 0x010fe20000000f00 */
[C---:B------:R-:W-:Y:S02]  /*138f0*/  FMUL.FTZ R69, R133.reuse, R69 ;  /* 0x0000004585457220 */ /* 0x040fe40000410000 */
[----:B------:R2:W-:Y:S01]  /*13900*/  MUFU.EX2 R252, R8 ;  /* 0x0000000800fc7308 */ /* 0x0005e20000000800 */
        /* <DEDUP_REMOVED lines=13> */
[----:B------:R1:W4:Y:S01]  /*139e0*/  MUFU.EX2 R220, R11 ;  /* 0x0000000b00dc7308 */ /* 0x0003220000000800 */
[C---:B------:R-:W-:Y:S02]  /*139f0*/  FMUL.FTZ R27, R0.reuse, R167 ;  /* 0x000000a7001b7220 */ /* 0x040fe40000410000 */
[----:B------:R-:W-:Y:S02]  /*13a00*/  FMUL.FTZ R30, R0, R170 ;  /* 0x000000aa001e7220 */ /* 0x000fe40000410000 */
[C---:B--2---:R-:W-:Y:S01]  /*13a10*/  FMUL.FTZ R8, R2.reuse, R148 ;  /* 0x0000009402087220 */ /* 0x044fe20000410000 */
[----:B------:R-:W-:Y:S01]  /*13a20*/  LDSM.16.MT88.4 R164, [R227+0x2880] ;  /* 0x00288000e3a4783b */ /* 0x000fe20000004200 */
[----:B------:R-:W-:Y:S02]  /*13a30*/  FMUL.FTZ R44, R2, R184 ;  /* 0x000000b8022c7220 */ /* 0x000fe40000410000 */
[C---:B------:R-:W-:Y:S02]  /*13a40*/  FMUL.FTZ R47, R0.reuse, R187 ;  /* 0x000000bb002f7220 */ /* 0x040fe40000410000 */
[C---:B------:R-:W-:Y:S02]  /*13a50*/  FMUL.FTZ R31, R0.reuse, R171 ;  /* 0x000000ab001f7220 */ /* 0x040fe40000410000 */
[----:B------:R-:W-:Y:S02]  /*13a60*/  FMUL.FTZ R58, R0, R58 ;  /* 0x0000003a003a7220 */ /* 0x000fe40000410000 */
[--C-:B---3--:R-:W-:Y:S02]  /*13a70*/  FFMA.FTZ R138, R200, c[0x0][0x2d0], -R141.reuse ;  /* 0x0000b400c88a7a23 */ /* 0x108fe4000001088d */
[C---:B------:R-:W-:Y:S02]  /*13a80*/  FMUL.FTZ R59, R0.reuse, R59 ;  /* 0x0000003b003b7220 */ /* 0x040fe40000410000 */
[----:B------:R2:W-:Y:S01]  /*13a90*/  MUFU.EX2 R185, R138 ;  /* 0x0000008a00b97308 */ /* 0x0005e20000000800 */
[C---:B------:R-:W-:Y:S02]  /*13aa0*/  FMUL.FTZ R62, R0.reuse, R62 ;  /* 0x0000003e003e7220 */ /* 0x040fe40000410000 */
[C---:B------:R-:W-:Y:S02]  /*13ab0*/  FMUL.FTZ R63, R0.reuse, R63 ;  /* 0x0000003f003f7220 */ /* 0x040fe40000410000 */
[----:B-1----:R-:W-:Y:S01]  /*13ac0*/  FMUL.FTZ R11, R0, R151 ;  /* 0x00000097000b7220 */ /* 0x002fe20000410000 */
[----:B----4-:R-:W-:Y:S01]  /*13ad0*/  F2FP.BF16.PACK_AB R144, R220, R252 ;  /* 0x000000fcdc90723e */ /* 0x010fe200000010ff */
[----:B------:R-:W1:Y:S01]  /*13ae0*/  LDSM.16.MT88.4 R148, [R228+0x2080] ;  /* 0x00208000e494783b */ /* 0x000e620000004200 */
[----:B------:R-:W-:Y:S01]  /*13af0*/  FMUL.FTZ R71, R132, R71 ;  /* 0x0000004784477220 */ /* 0x000fe20000410000 */
[----:B------:R-:W-:Y:S01]  /*13b00*/  MOV R168, R220 ;  /* 0x000000dc00a87202 */ /* 0x000fe20000000f00 */
[C---:B------:R-:W-:Y:S02]  /*13b10*/  FMUL.FTZ R72, R2.reuse, R72 ;  /* 0x0000004802487220 */ /* 0x040fe40000410000 */
[----:B------:R-:W-:Y:S01]  /*13b20*/  FMUL.FTZ R73, R2, R73 ;  /* 0x0000004902497220 */ /* 0x000fe20000410000 */
[C---:B------:R-:W-:Y:S04]  /*13b30*/  HMMA.16816.F32.BF16 R8, R144.reuse, R20, R8 ;  /* 0x000000149008723c */ /* 0x040fe80000041808 */
[C---:B------:R-:W-:Y:S02]  /*13b40*/  FMUL.FTZ R74, R0.reuse, R74 ;  /* 0x0000004a004a7220 */ /* 0x040fe40000410000 */
[----:B------:R-:W-:Y:S02]  /*13b50*/  FMUL.FTZ R75, R0, R75 ;  /* 0x0000004b004b7220 */ /* 0x000fe40000410000 */
[-C--:B------:R-:W-:Y:S04]  /*13b60*/  HMMA.16816.F32.BF16 R12, R144, R22.reuse, R12 ;  /* 0x00000016900c723c */ /* 0x080fe8000004180c */
[--C-:B--2---:R-:W-:Y:S02]  /*13b70*/  FFMA.FTZ R138, R196, c[0x0][0x2d0], -R142.reuse ;  /* 0x0000b400c48a7a23 */ /* 0x104fe4000001088e */
        /* <DEDUP_REMOVED lines=8> */
[----:B------:R-:W-:Y:S02]  /*13c00*/  FMUL.FTZ R77, R2, R77 ;  /* 0x0000004d024d7220 */ /* 0x000fe40000410000 */
[C---:B------:R-:W-:Y:S02]  /*13c10*/  FMUL.FTZ R78, R0.reuse, R78 ;  /* 0x0000004e004e7220 */ /* 0x040fe40000410000 */
[-C--:B------:R-:W-:Y:S03]  /*13c20*/  HMMA.16816.F32.BF16 R20, R192, R36.reuse, R20 ;  /* 0x00000024c014723c */ /* 0x080fe60000041814 */
[----:B------:R-:W-:Y:S02]  /*13c30*/  FMUL.FTZ R79, R0, R79 ;  /* 0x0000004f004f7220 */ /* 0x000fe40000410000 */
[----:B------:R-:W-:Y:S02]  /*13c40*/  FMUL.FTZ R80, R133, R80 ;  /* 0x0000005085507220 */ /* 0x000fe40000410000 */
[--C-:B--2---:R-:W-:Y:S01]  /*13c50*/  FFMA.FTZ R138, R197, c[0x0][0x2d0], -R142.reuse ;  /* 0x0000b400c58a7a23 */ /* 0x104fe2000001088e */
        /* <DEDUP_REMOVED lines=14> */
[--C-:B--2---:R-:W-:Y:S02]  /*13d40*/  FFMA.FTZ R138, R203, c[0x0][0x2d0], -R141.reuse ;  /* 0x0000b400cb8a7a23 */ /* 0x104fe4000001088d */
[C---:B------:R-:W-:Y:S01]  /*13d50*/  FMUL.FTZ R38, R132.reuse, R178 ;  /* 0x000000b284267220 */ /* 0x040fe20000410000 */
[----:B------:R-:W-:Y:S01]  /*13d60*/  MOV R178, R51 ;  /* 0x0000003300b27202 */ /* 0x000fe20000000f00 */
[----:B------:R2:W-:Y:S01]  /*13d70*/  MUFU.EX2 R188, R138 ;  /* 0x0000008a00bc7308 */ /* 0x0005e20000000800 */
[C---:B------:R-:W-:Y:S02]  /*13d80*/  FMUL.FTZ R51, R132.reuse, R191 ;  /* 0x000000bf84337220 */ /* 0x040fe40000410000 */
[C---:B------:R-:W-:Y:S02]  /*13d90*/  FMUL.FTZ R83, R132.reuse, R83 ;  /* 0x0000005384537220 */ /* 0x040fe40000410000 */
[-C--:B-1----:R-:W-:Y:S03]  /*13da0*/  HMMA.16816.F32.BF16 R36, R192, R148.reuse, R36 ;  /* 0x00000094c024723c */ /* 0x082fe60000041824 */
[C---:B------:R-:W-:Y:S02]  /*13db0*/  FMUL.FTZ R84, R133.reuse, R84 ;  /* 0x0000005485547220 */ /* 0x040fe40000410000 */
[----:B------:R-:W-:Y:S02]  /*13dc0*/  FMUL.FTZ R85, R133, R85 ;  /* 0x0000005585557220 */ /* 0x000fe40000410000 */
[C---:B------:R-:W-:Y:S01]  /*13dd0*/  FMUL.FTZ R86, R132.reuse, R86 ;  /* 0x0000005684567220 */ /* 0x040fe20000410000 */
[C---:B------:R-:W-:Y:S04]  /*13de0*/  HMMA.16816.F32.BF16 R40, R144.reuse, R148, R40 ;  /* 0x000000949028723c */ /* 0x040fe80000041828 */
[----:B------:R-:W-:Y:S02]  /*13df0*/  FMUL.FTZ R87, R132, R87 ;  /* 0x0000005784577220 */ /* 0x000fe40000410000 */
[C---:B------:R-:W-:Y:S02]  /*13e00*/  FMUL.FTZ R88, R2.reuse, R88 ;  /* 0x0000005802587220 */ /* 0x040fe40000410000 */
[-C--:B------:R-:W-:Y:S04]  /*13e10*/  HMMA.16816.F32.BF16 R44, R144, R150.reuse, R44 ;  /* 0x00000096902c723c */ /* 0x080fe8000004182c */
[----:B--2---:R-:W-:Y:S02]  /*13e20*/  FFMA.FTZ R138, R205, c[0x0][0x2d0], -R141 ;  /* 0x0000b400cd8a7a23 */ /* 0x004fe4000001088d */
[----:B------:R-:W-:Y:S02]  /*13e30*/  FMUL.FTZ R89, R2, R89 ;  /* 0x0000005902597220 */ /* 0x000fe40000410000 */
[C---:B------:R-:W-:Y:S01]  /*13e40*/  HMMA.16816.F32.BF16 R48, R192.reuse, R150, R48 ;  /* 0x00000096c030723c */ /* 0x040fe20000041830 */
[----:B------:R1:W-:Y:S01]  /*13e50*/  MUFU.EX2 R180, R138 ;  /* 0x0000008a00b47308 */ /* 0x0003e20000000800 */
[----:B------:R-:W2:Y:S02]  /*13e60*/  LDSM.16.MT88.4 R148, [R225+0x3880] ;  /* 0x00388000e194783b */ /* 0x000ea40000004200 */
[C---:B------:R-:W-:Y:S02]  /*13e70*/  FMUL.FTZ R90, R0.reuse, R90 ;  /* 0x0000005a005a7220 */ /* 0x040fe40000410000 */
[----:B------:R-:W-:Y:S02]  /*13e80*/  FMUL.FTZ R91, R0, R91 ;  /* 0x0000005b005b7220 */ /* 0x000fe40000410000 */
[-C--:B------:R-:W-:Y:S04]  /*13e90*/  HMMA.16816.F32.BF16 R52, R192, R152.reuse, R52 ;  /* 0x00000098c034723c */ /* 0x080fe80000041834 */
[C---:B------:R-:W-:Y:S02]  /*13ea0*/  FMUL.FTZ R92, R2.reuse, R92 ;  /* 0x0000005c025c7220 */ /* 0x040fe40000410000 */
[----:B------:R-:W-:Y:S02]  /*13eb0*/  FMUL.FTZ R93, R2, R93 ;  /* 0x0000005d025d7220 */ /* 0x000fe40000410000 */
[C---:B------:R-:W-:Y:S04]  /*13ec0*/  HMMA.16816.F32.BF16 R56, R144.reuse, R152, R56 ;  /* 0x000000989038723c */ /* 0x040fe80000041838 */
[C---:B------:R-:W-:Y:S02]  /*13ed0*/  FMUL.FTZ R94, R0.reuse, R94 ;  /* 0x0000005e005e7220 */ /* 0x040fe40000410000 */
        /* <DEDUP_REMOVED lines=11> */
[C---:B------:R-:W-:Y:S02]  /*13f90*/  FMUL.FTZ R100, R133.reuse, R100 ;  /* 0x0000006485647220 */ /* 0x040fe40000410000 */
[----:B------:R-:W-:Y:S02]  /*13fa0*/  FMUL.FTZ R101, R133, R101 ;  /* 0x0000006585657220 */ /* 0x000fe40000410000 */
[C---:B------:R-:W-:Y:S01]  /*13fb0*/  FMUL.FTZ R102, R132.reuse, R102 ;  /* 0x0000006684667220 */ /* 0x040fe20000410000 */
[C---:B------:R-:W-:Y:S04]  /*13fc0*/  HMMA.16816.F32.BF16 R72, R144.reuse, R148, R72 ;  /* 0x000000949048723c */ /* 0x040fe80000041848 */
[----:B------:R-:W-:Y:S02]  /*13fd0*/  FMUL.FTZ R103, R132, R103 ;  /* 0x0000006784677220 */ /* 0x000fe40000410000 */
[C---:B------:R-:W-:Y:S02]  /*13fe0*/  FMUL.FTZ R104, R2.reuse, R104 ;  /* 0x0000006802687220 */ /* 0x040fe40000410000 */
[-C--:B------:R-:W-:Y:S04]  /*13ff0*/  HMMA.16816.F32.BF16 R76, R144, R150.reuse, R76 ;  /* 0x00000096904c723c */ /* 0x080fe8000004184c */
[----:B-1----:R-:W-:Y:S02]  /*14000*/  FFMA.FTZ R138, R207, c[0x0][0x2d0], -R142 ;  /* 0x0000b400cf8a7a23 */ /* 0x002fe4000001088e */
[----:B------:R-:W-:Y:S02]  /*14010*/  FMUL.FTZ R105, R2, R105 ;  /* 0x0000006902697220 */ /* 0x000fe40000410000 */
[C---:B------:R-:W-:Y:S01]  /*14020*/  HMMA.16816.F32.BF16 R80, R192.reuse, R150, R80 ;  /* 0x00000096c050723c */ /* 0x040fe20000041850 */
[----:B------:R1:W-:Y:S01]  /*14030*/  MUFU.EX2 R170, R138 ;  /* 0x0000008a00aa7308 */ /* 0x0003e20000000800 */
[----:B------:R-:W2:Y:S02]  /*14040*/  LDSM.16.MT88.4 R148, [R228+0x3880] ;  /* 0x00388000e494783b */ /* 0x000ea40000004200 */
[C---:B------:R-:W-:Y:S02]  /*14050*/  FMUL.FTZ R106, R0.reuse, R106 ;  /* 0x0000006a006a7220 */ /* 0x040fe40000410000 */
[----:B------:R-:W-:Y:S02]  /*14060*/  FMUL.FTZ R107, R0, R107 ;  /* 0x0000006b006b7220 */ /* 0x000fe40000410000 */
[-C--:B---3--:R-:W-:Y:S04]  /*14070*/  HMMA.16816.F32.BF16 R84, R192, R152.reuse, R84 ;  /* 0x00000098c054723c */ /* 0x088fe80000041854 */
        /* <DEDUP_REMOVED lines=11> */
[----:B------:R-:W-:Y:S02]  /*14130*/  FMUL.FTZ R113, R133, R113 ;  /* 0x0000007185717220 */ /* 0x000fe40000410000 */
[C---:B------:R-:W-:Y:S02]  /*14140*/  FMUL.FTZ R114, R132.reuse, R114 ;  /* 0x0000007284727220 */ /* 0x040fe40000410000 */
[----:B------:R-:W-:Y:S01]  /*14150*/  FMUL.FTZ R115, R132, R115 ;  /* 0x0000007384737220 */ /* 0x000fe20000410000 */
        /* <DEDUP_REMOVED lines=17> */
[C---:B------:R-:W-:Y:S02]  /*14270*/  FMUL.FTZ R126, R0.reuse, R126 ;  /* 0x0000007e007e7220 */ /* 0x040fe40000410000 */
[----:B------:R-:W-:Y:S02]  /*14280*/  FMUL.FTZ R127, R0, R127 ;  /* 0x0000007f007f7220 */ /* 0x000fe40000410000 */
[C---:B------:R-:W-:Y:S01]  /*14290*/  FMUL.FTZ R128, R133.reuse, R128 ;  /* 0x0000008085807220 */ /* 0x040fe20000410000 */
[-C--:B---3--:R-:W-:Y:S03]  /*142a0*/  HMMA.16816.F32.BF16 R116, R192, R152.reuse, R116 ;  /* 0x00000098c074723c */ /* 0x088fe60000041874 */
[----:B------:R-:W-:Y:S02]  /*142b0*/  FMUL.FTZ R129, R133, R129 ;  /* 0x0000008185817220 */ /* 0x000fe40000410000 */
[----:B------:R-:W-:Y:S02]  /*142c0*/  FMUL.FTZ R130, R132, R130 ;  /* 0x0000008284827220 */ /* 0x000fe40000410000 */
[--C-:B-1----:R-:W-:Y:S01]  /*142d0*/  FFMA.FTZ R138, R210, c[0x0][0x2d0], -R143.reuse ;  /* 0x0000b400d28a7a23 */ /* 0x102fe2000001088f */
[C---:B------:R-:W-:Y:S03]  /*142e0*/  HMMA.16816.F32.BF16 R120, R144.reuse, R152, R120 ;  /* 0x000000989078723c */ /* 0x040fe60000041878 */
[----:B------:R1:W-:Y:S01]  /*142f0*/  MUFU.EX2 R171, R138 ;  /* 0x0000008a00ab7308 */ /* 0x0003e20000000800 */
[----:B------:R-:W-:Y:S03]  /*14300*/  FMUL.FTZ R131, R132, R131 ;  /* 0x0000008384837220 */ /* 0x000fe60000410000 */
        /* <DEDUP_REMOVED lines=224> */
.L_x_1049:
[----:B-123--:R-:W2:Y:S04]  /*15110*/  LDL.LU R0, [R1+0xc] ;  /* 0x00000c0001007983 */ /* 0x00eea80000300800 */
[----:B------:R-:W3:Y:S04]  /*15120*/  LDL.LU R4, [R1+0x8] ;  /* 0x0000080001047983 */ /* 0x000ee80000300800 */
[----:B------:R-:W4:Y:S04]  /*15130*/  LDL.LU R5, [R1+0x10] ;  /* 0x0000100001057983 */ /* 0x000f280000300800 */
[----:B------:R-:W4:Y:S01]  /*15140*/  LDL.LU R2, [R1+0x14] ;  /* 0x0000140001027983 */ /* 0x000f220000300800 */
[----:B------:R-:W-:-:S03]  /*15150*/  PLOP3.LUT P0, PT, PT, PT, PT, 0x8, 0x0 ;  /* 0x000000000000781c */ /* 0x000fc60003f0e170 */
        /* <DEDUP_REMOVED lines=21> */
[----:B------:R-:W-:-:S05]  /*152b0*/  FSETP.NE.FTZ.AND P2, PT, R7, RZ, PT ;  /* 0x000000ff0700720b */ /* 0x000fca0003f55000 */
[----:B------:R-:W1:Y:S01]  /*152c0*/  @P4 MUFU.RCP R0, R11 ;  /* 0x0000000b00004308 */ /* 0x000e620000001000 */
[----:B------:R-:W-:-:S07]  /*152d0*/  FSETP.NE.FTZ.AND P1, PT, R6, RZ, PT ;  /* 0x000000ff0600720b */ /* 0x000fce0003f35000 */
[----:B------:R-:W2:Y:S06]  /*152e0*/  @P3 MUFU.RCP R4, R9 ;  /* 0x0000000900043308 */ /* 0x000eac0000001000 */
[----:B------:R-:W-:Y:S01]  /*152f0*/  @P1 MOV R8, 0x3f317218 ;  /* 0x3f31721800081802 */ /* 0x000fe20000000f00 */
[C---:B-1----:R-:W-:Y:S01]  /*15300*/  FMUL.FTZ R144, R0.reuse, R144 ;  /* 0x0000009000907220 */ /* 0x042fe20000410000 */
[----:B------:R-:W1:Y:S01]  /*15310*/  @P2 MUFU.RCP R2, R7 ;  /* 0x0000000700022308 */ /* 0x000e620000001000 */
        /* <DEDUP_REMOVED lines=16> */
[C---:B------:R-:W-:Y:S01]  /*15420*/  FMUL.FTZ R24, R0.reuse, R64 ;  /* 0x0000004000187220 */ /* 0x040fe20000410000 */
[----:B------:R-:W-:Y:S01]  /*15430*/  MOV R64, 0xff800000 ;  /* 0xff80000000407802 */ /* 0x000fe20000000f00 */
[C---:B------:R-:W-:Y:S01]  /*15440*/  FMUL.FTZ R42, R0.reuse, R65 ;  /* 0x00000041002a7220 */ /* 0x040fe20000410000 */
[----:B------:R-:W-:Y:S01]  /*15450*/  MOV R65, 0xff800000 ;  /* 0xff80000000417802 */ /* 0x000fe20000000f00 */
[C---:B------:R-:W-:Y:S01]  /*15460*/  FMUL.FTZ R28, R0.reuse, R68 ;  /* 0x00000044001c7220 */ /* 0x040fe20000410000 */
[----:B------:R-:W-:Y:S01]  /*15470*/  MOV R68, 0xff800000 ;  /* 0xff80000000447802 */ /* 0x000fe20000000f00 */
        /* <DEDUP_REMOVED lines=15> */
[----:B------:R-:W-:Y:S01]  /*15570*/  MOV R0, RZ ;  /* 0x000000ff00007202 */ /* 0x000fe20000000f00 */
[C---:B--2---:R-:W-:Y:S02]  /*15580*/  FMUL.FTZ R15, R4.reuse, R54 ;  /* 0x00000036040f7220 */ /* 0x044fe40000410000 */
[----:B------:R-:W-:Y:S02]  /*15590*/  FMUL.FTZ R44, R4, R55 ;  /* 0x00000037042c7220 */ /* 0x000fe40000410000 */
[C---:B-1----:R-:W-:Y:S01]  /*155a0*/  FMUL.FTZ R148, R2.reuse, R148 ;  /* 0x0000009402947220 */ /* 0x042fe20000410000 */
[----:B------:R-:W1:Y:S01]  /*155b0*/  @P1 MUFU.RCP R0, R6 ;  /* 0x0000000600001308 */ /* 0x000e620000001000 */
[----:B------:R-:W-:-:S02]  /*155c0*/  FMUL.FTZ R149, R2, R149 ;  /* 0x0000009502957220 */ /* 0x000fc40000410000 */
[C---:B------:R-:W-:Y:S02]  /*155d0*/  FMUL.FTZ R152, R2.reuse, R152 ;  /* 0x0000009802987220 */ /* 0x040fe40000410000 */
[C---:B------:R-:W-:Y:S02]  /*155e0*/  FMUL.FTZ R153, R2.reuse, R153 ;  /* 0x0000009902997220 */ /* 0x040fe40000410000 */
[C---:B------:R-:W-:Y:S01]  /*155f0*/  FMUL.FTZ R164, R2.reuse, R164 ;  /* 0x000000a402a47220 */ /* 0x040fe20000410000 */
[----:B------:R-:W2:Y:S01]  /*15600*/  @P1 MUFU.LG2 R6, R6 ;  /* 0x0000000600061308 */ /* 0x000ea20000000c00 */
        /* <DEDUP_REMOVED lines=41> */
[C---:B------:R-:W-:Y:S01]  /*158a0*/  FMUL.FTZ R41, R4.reuse, R67 ;  /* 0x0000004304297220 */ /* 0x040fe20000410000 */
[----:B------:R-:W-:Y:S01]  /*158b0*/  MOV R67, 0xff800000 ;  /* 0xff80000000437802 */ /* 0x000fe20000000f00 */
        /* <DEDUP_REMOVED lines=51> */
[----:B------:R-:W-:Y:S02]  /*15bf0*/  @P4 FMUL.FTZ R10, R4, c[0x0][0x2d0] ;  /* 0x0000b400040a4a20 */ /* 0x000fe40000410000 */
[----:B------:R-:W-:Y:S02]  /*15c00*/  @P2 FMUL.FTZ R2, R0, c[0x0][0x2d0] ;  /* 0x0000b40000022a20 */ /* 0x000fe40000410000 */
[----:B------:R-:W-:Y:S02]  /*15c10*/  @P4 FMUL.FTZ R11, R11, 0.69314718246459960938 ;  /* 0x3f3172180b0b4820 */ /* 0x000fe40000410000 */
[----:B------:R-:W-:-:S02]  /*15c20*/  @P3 FMUL.FTZ R9, R9, 0.69314718246459960938 ;  /* 0x3f31721809093820 */ /* 0x000fc40000410000 */
[----:B------:R-:W-:Y:S02]  /*15c30*/  @P2 FMUL.FTZ R7, R7, 0.69314718246459960938 ;  /* 0x3f31721807072820 */ /* 0x000fe40000410000 */
[----:B--2---:R-:W-:Y:S02]  /*15c40*/  @P1 FMUL.FTZ R4, R6, 0.69314718246459960938 ;  /* 0x3f31721806041820 */ /* 0x004fe40000410000 */
[----:B------:R-:W-:Y:S02]  /*15c50*/  @P1 FMUL.FTZ R0, R8, c[0x0][0x2d0] ;  /* 0x0000b40008001a20 */ /* 0x000fe40000410000 */
[----:B------:R-:W-:Y:S02]  /*15c60*/  @P4 FFMA.FTZ R64, R10, R137, R11 ;  /* 0x000000890a404223 */ /* 0x000fe4000001000b */
[----:B------:R-:W-:Y:S02]  /*15c70*/  @P3 FFMA.FTZ R65, R5, R136, R9 ;  /* 0x0000008805413223 */ /* 0x000fe40000010009 */
[----:B------:R-:W-:-:S02]  /*15c80*/  @P2 FFMA.FTZ R67, R2, R135, R7 ;  /* 0x0000008702432223 */ /* 0x000fc40000010007 */
[----:B------:R-:W-:Y:S02]  /*15c90*/  @P1 FFMA.FTZ R68, R0, R3, R4 ;  /* 0x0000000300441223 */ /* 0x000fe40000010004 */
.L_x_991:
[----:B------:R-:W-:Y:S05]  /*15ca0*/  @P0 BRA `(.L_x_1067) ;  /* 0x00001c6000000947 */ /* 0x000fea0003800000 */
[----:B------:R-:W2:Y:S01]  /*15cb0*/  LDL R71, [R1+0x2c] ;  /* 0x00002c0001477983 */ /* 0x000ea20000100800 */
[----:B------:R-:W-:Y:S02]  /*15cc0*/  F2FP.BF16.PACK_AB R41, R41, R66 ;  /* 0x000000422929723e */ /* 0x000fe400000010ff */
[----:B------:R-:W-:Y:S01]  /*15cd0*/  F2FP.BF16.PACK_AB R62, R63, R62 ;  /* 0x0000003e3f3e723e */ /* 0x000fe200000010ff */
[----:B------:R-:W1:Y:S01]  /*15ce0*/  S2R R69, SR_TID.X ;  /* 0x0000000000457919 */ /* 0x000e620000002100 */
        /* <DEDUP_REMOVED lines=12> */
[----:B-1----:R-:W-:Y:S02]  /*15db0*/  SHF.R.S32.HI R66, RZ, 0x1f, R69 ;  /* 0x0000001fff427819 */ /* 0x002fe40000011445 */
[----:B------:R-:W-:Y:S02]  /*15dc0*/  F2FP.BF16.PACK_AB R8, R173, R172 ;  /* 0x000000acad08723e */ /* 0x000fe400000010ff */
[CC--:B------:R-:W-:Y:S02]  /*15dd0*/  LEA.HI R2, R66.reuse, R69.reuse, RZ, 0x2 ;  /* 0x0000004542027211 */ /* 0x0c0fe400078f10ff */
[----:B------:R-:W-:-:S02]  /*15de0*/  LEA.HI R63, R66, R69, RZ, 0x5 ;  /* 0x00000045423f7211 */ /* 0x000fc400078f28ff */
[--C-:B------:R-:W-:Y:S02]  /*15df0*/  SHF.R.S32.HI R4, RZ, 0x2, R2.reuse ;  /* 0x00000002ff047819 */ /* 0x100fe40000011402 */
[----:B------:R-:W-:Y:S02]  /*15e00*/  SHF.R.S32.HI R0, RZ, 0x1f, R2 ;  /* 0x0000001fff007819 */ /* 0x000fe40000011402 */
[----:B------:R-:W-:Y:S02]  /*15e10*/  SHF.R.S32.HI R59, RZ, 0x5, R63 ;  /* 0x00000005ff3b7819 */ /* 0x000fe4000001143f */
[----:B------:R-:W-:Y:S02]  /*15e20*/  LEA.HI R0, R0, R4, RZ, 0x3 ;  /* 0x0000000400007211 */ /* 0x000fe400078f18ff */
[----:B------:R-:W-:Y:S02]  /*15e30*/  F2FP.BF16.PACK_AB R55, R55, R164 ;  /* 0x000000a43737723e */ /* 0x000fe400000010ff */
[----:B------:R-:W-:-:S02]  /*15e40*/  LOP3.LUT R0, R0, 0xfffffff8, RZ, 0xc0, !PT ;  /* 0xfffffff800007812 */ /* 0x000fc400078ec0ff */
        /* <DEDUP_REMOVED lines=157> */
.L_x_1068:
        /* <DEDUP_REMOVED lines=151> */
.L_x_1070:
[----:B--234-:R-:W-:Y:S05]  /*17190*/  BSYNC B0 ;  /* 0x0000000000007941 */ /* 0x01cfea0003800000 */
.L_x_1069:
        /* <DEDUP_REMOVED lines=16> */
.L_x_1072:
[----:B------:R-:W-:Y:S05]  /*172a0*/  BSYNC B0 ;  /* 0x0000000000007941 */ /* 0x000fea0003800000 */
.L_x_1071:
        /* <DEDUP_REMOVED lines=16> */
.L_x_1074:
[----:B------:R-:W-:Y:S05]  /*173b0*/  BSYNC B0 ;  /* 0x0000000000007941 */ /* 0x000fea0003800000 */
.L_x_1073:
        /* <DEDUP_REMOVED lines=16> */
.L_x_1076:
[----:B------:R-:W-:Y:S05]  /*174c0*/  BSYNC B0 ;  /* 0x0000000000007941 */ /* 0x000fea0003800000 */
.L_x_1075:
        /* <DEDUP_REMOVED lines=16> */
.L_x_1078:
[----:B------:R-:W-:Y:S05]  /*175d0*/  BSYNC B0 ;  /* 0x0000000000007941 */ /* 0x000fea0003800000 */
.L_x_1077:
        /* <DEDUP_REMOVED lines=16> */
.L_x_1080:
[----:B------:R-:W-:Y:S05]  /*176e0*/  BSYNC B0 ;  /* 0x0000000000007941 */ /* 0x000fea0003800000 */
.L_x_1079:
        /* <DEDUP_REMOVED lines=16> */
.L_x_1082:
[----:B------:R-:W-:Y:S05]  /*177f0*/  BSYNC B0 ;  /* 0x0000000000007941 */ /* 0x000fea0003800000 */
.L_x_1081:
        /* <DEDUP_REMOVED lines=17> */
.L_x_1067:
        /* <DEDUP_REMOVED lines=19> */
.L_x_1083:
        /* <DEDUP_REMOVED lines=42> */
.L_x_1085:
[----:B------:R-:W-:Y:S05]  /*17ce0*/  BSYNC B0 ;  /* 0x0000000000007941 */ /* 0x000fea0003800000 */
.L_x_1084:
        /* <DEDUP_REMOVED lines=59> */
.L_x_1087:
[----:B------:R-:W-:Y:S05]  /*180a0*/  BSYNC B0 ;  /* 0x0000000000007941 */ /* 0x000fea0003800000 */
.L_x_1086:
        /* <DEDUP_REMOVED lines=15> */
.L_x_1089:
[----:B------:R-:W-:Y:S05]  /*181a0*/  BSYNC B0 ;  /* 0x0000000000007941 */ /* 0x000fea0003800000 */
.L_x_1088:
        /* <DEDUP_REMOVED lines=15> */
.L_x_1091:
[----:B------:R-:W-:Y:S05]  /*182a0*/  BSYNC B0 ;  /* 0x0000000000007941 */ /* 0x000fea0003800000 */
.L_x_1090:
        /* <DEDUP_REMOVED lines=15> */
.L_x_1093:
[----:B------:R-:W-:Y:S05]  /*183a0*/  BSYNC B0 ;  /* 0x0000000000007941 */ /* 0x000fea0003800000 */
.L_x_1092:
        /* <DEDUP_REMOVED lines=15> */
.L_x_1095:
[----:B------:R-:W-:Y:S05]  /*184a0*/  BSYNC B0 ;  /* 0x0000000000007941 */ /* 0x000fea0003800000 */
.L_x_1094:
        /* <DEDUP_REMOVED lines=15> */
.L_x_1097:
[----:B------:R-:W-:Y:S05]  /*185a0*/  BSYNC B0 ;  /* 0x0000000000007941 */ /* 0x000fea0003800000 */
.L_x_1096:
        /* <DEDUP_REMOVED lines=15> */
.L_x_1099:
[----:B------:R-:W-:Y:S05]  /*186a0*/  BSYNC B0 ;  /* 0x0000000000007941 */ /* 0x000fea0003800000 */
.L_x_1098:
        /* <DEDUP_REMOVED lines=16> */
.L_x_1100:
        /* <DEDUP_REMOVED lines=13> */
.L_x_1839:


//--------------------- .text._ZN7cutlass13device_kernelIN5flash19enable_sm80_to_sm89INS1_16FlashAttnFwdSm80INS1_25CollectiveMainloopFwdSm80ILi4ELi1ELb0EN4cute5tupleIJNS5_1CILi128EEENS7_ILi48EEES8_EEELi128ENS_10bfloat16_tEfNS_4arch4Sm80ELb0ELb1ELb1ELb1ELb0ELb1ELb1ELb0EEENS1_21CollectiveEpilogueFwdINS6_IJS8_S8_S9_EEENS6_IJNS7_ILi1EEESH_SH_EEESB_SD_Li128ELb1ELb1ELb0ELb0EEENS1_19SingleTileSchedulerILb1ELb0ELb1ELi128EEEEEEEEEvNT_6ParamsE --------------------------
	.section	.text._ZN7cutlass13device_kernelIN5flash19enable_sm80_to_sm89INS1_16FlashAttnFwdSm80INS1_25CollectiveMainloopFwdSm80ILi4ELi1ELb0EN4cute5tupleIJNS5_1CILi128EEENS7_ILi48EEES8_EEELi128ENS_10bfloat16_tEfNS_4arch4Sm80ELb0ELb1ELb1ELb1ELb0ELb1ELb1ELb0EEENS1_21CollectiveEpilogueFwdINS6_IJS8_S8_S9_EEENS6_IJNS7_ILi1EEESH_SH_EEESB_SD_Li128ELb1ELb1ELb0ELb0EEENS1_19SingleTileSchedulerILb1ELb0ELb1ELi128EEEEEEEEEvNT_6ParamsE,"ax",@progbits
	.sectioninfo	@"SHI_REGISTERS=255"
	.align	128
.text._ZN7cutlass13device_kernelIN5flash19enable_sm80_to_sm89INS1_16FlashAttnFwdSm80INS1_25CollectiveMainloopFwdSm80ILi4ELi1ELb0EN4cute5tupleIJNS5_1CILi128EEENS7_ILi48EEES8_EEELi128ENS_10bfloat16_tEfNS_4arch4Sm80ELb0ELb1ELb1ELb1ELb0ELb1ELb1ELb0EEENS1_21CollectiveEpilogueFwdINS6_IJS8_S8_S9_EEENS6_IJNS7_ILi1EEESH_SH_EEESB_SD_Li128ELb1ELb1ELb0ELb0EEENS1_19SingleTileSchedulerILb1ELb0ELb1ELi128EEEEEEEEEvNT_6ParamsE:
        .type           _ZN7cutlass13device_kernelIN5flash19enable_sm80_to_sm89INS1_16FlashAttnFwdSm80INS1_25CollectiveMainloopFwdSm80ILi4ELi1ELb0EN4cute5tupleIJNS5_1CILi128EEENS7_ILi48EEES8_EEELi128ENS_10bfloat16_tEfNS_4arch4Sm80ELb0ELb1ELb1ELb1ELb0ELb1ELb1ELb0EEENS1_21CollectiveEpilogueFwdINS6_IJS8_S8_S9_EEENS6_IJNS7_ILi1EEESH_SH_EEESB_SD_Li128ELb1ELb1ELb0ELb0EEENS1_19SingleTileSchedulerILb1ELb0ELb1ELi128EEEEEEEEEvNT_6ParamsE,@function
        .size           _ZN7cutlass13device_kernelIN5flash19enable_sm80_to_sm89INS1_16FlashAttnFwdSm80INS1_25CollectiveMainloopFwdSm80ILi4ELi1ELb0EN4cute5tupleIJNS5_1CILi128EEENS7_ILi48EEES8_EEELi128ENS_10bfloat16_tEfNS_4arch4Sm80ELb0ELb1ELb1ELb1ELb0ELb1ELb1ELb0EEENS1_21CollectiveEpilogueFwdINS6_IJS8_S8_S9_EEENS6_IJNS7_ILi1EEESH_SH_EEESB_SD_Li128ELb1ELb1ELb0ELb0EEENS1_19SingleTileSchedulerILb1ELb0ELb1ELi128EEEEEEEEEvNT_6ParamsE,(.L_x_1840 - _ZN7cutlass13device_kernelIN5flash19enable_sm80_to_sm89INS1_16FlashAttnFwdSm80INS1_25CollectiveMainloopFwdSm80ILi4ELi1ELb0EN4cute5tupleIJNS5_1CILi128EEENS7_ILi48EEES8_EEELi128ENS_10bfloat16_tEfNS_4arch4Sm80ELb0ELb1ELb1ELb1ELb0ELb1ELb1ELb0EEENS1_21CollectiveEpilogueFwdINS6_IJS8_S8_S9_EEENS6_IJNS7_ILi1EEESH_SH_EEESB_SD_Li128ELb1ELb1ELb0ELb0EEENS1_19SingleTileSchedulerILb1ELb0ELb1ELi128EEEEEEEEEvNT_6ParamsE)
        .other          _ZN7cutlass13device_kernelIN5flash19enable_sm80_to_sm89INS1_16FlashAttnFwdSm80INS1_25CollectiveMainloopFwdSm80ILi4ELi1ELb0EN4cute5tupleIJNS5_1CILi128EEENS7_ILi48EEES8_EEELi128ENS_10bfloat16_tEfNS_4arch4Sm80ELb0ELb1ELb1ELb1ELb0ELb1ELb1ELb0EEENS1_21CollectiveEpilogueFwdINS6_IJS8_S8_S9_EEENS6_IJNS7_ILi1EEESH_SH_EEESB_SD_Li128ELb1ELb1ELb0ELb0EEENS1_19SingleTileSchedulerILb1ELb0ELb1ELi128EEEEEEEEEvNT_6ParamsE,@"STO_CUDA_ENTRY STV_DEFAULT"
_ZN7cutlass13device_kernelIN5flash19enable_sm80_to_sm89INS1_16FlashAttnFwdSm80INS1_25CollectiveMainloopFwdSm80ILi4ELi1ELb0EN4cute5tupleIJNS5_1CILi128EEENS7_ILi48EEES8_EEELi128ENS_10bfloat16_tEfNS_4arch4Sm80ELb0ELb1ELb1ELb1ELb0ELb1ELb1ELb0EEENS1_21CollectiveEpilogueFwdINS6_IJS8_S8_S9_EEENS6_IJNS7_ILi1EEESH_SH_EEESB_SD_Li128ELb1ELb1ELb0ELb0EEENS1_19SingleTileSchedulerILb1ELb0ELb1ELi128EEEEEEEEEvNT_6ParamsE:
        /* <DEDUP_REMOVED lines=17> */
.L_x_1102:
        /* <DEDUP_REMOVED lines=8> */
.L_x_1104:
[----:B------:R-:W-:-:S05]  /*0190*/  MOV R0, c[0x0][0x54c] ;  /* 0x0001530000007a02 */ /* 0x000fca0000000f00 */
.L_x_1103:
[----:B-----5:R-:W-:Y:S01]  /*01a0*/  IMAD R0, R0, c[0x0][0x548], RZ ;  /* 0x0001520000007a24 */ /* 0x020fe200078e02ff */
[----:B------:R-:W-:-:S04]  /*01b0*/  SHF.L.U32 R141, R197, 0x7, RZ ;  /* 0x00000007c58d7819 */ /* 0x000fc800000006ff */
[----:B------:R-:W-:-:S04]  /*01c0*/  ISETP.GE.AND P0, PT, R141, R0, PT ;  /* 0x000000008d00720c */ /* 0x000fc80003f06270 */
[----:B------:R-:W-:-:S05]  /*01d0*/  SEL R0, R5, 0xffffffff, !P0 ;  /* 0xffffffff05007807 */ /* 0x000fca0004000000 */
[----:B------:R2:W-:Y:S01]  /*01e0*/  STL [R1+0xe0], R0 ;  /* 0x0000e00001007387 */ /* 0x0005e20000100800 */
[----:B------:R-:W-:Y:S05]  /*01f0*/  BRA `(.L_x_1105) ;  /* 0x0000013000007947 */ /* 0x000fea0003800000 */
.L_x_1101:
[----:B---3--:R-:W-:-:S04]  /*0200*/  ISETP.NE.U32.AND P0, PT, RZ, c[0x0][0x568], PT ;  /* 0x00015a00ff007a0c */ /* 0x008fc80003f05070 */
[----:B------:R-:W-:-:S13]  /*0210*/  ISETP.NE.AND.EX P0, PT, RZ, c[0x0][0x56c], PT, P0 ;  /* 0x00015b00ff007a0c */ /* 0x000fda0003f05300 */
[----:B------:R-:W-:Y:S05]  /*0220*/  @!P0 BRA `(.L_x_1106) ;  /* 0x0000002000008947 */ /* 0x000fea0003800000 */
[----:B------:R1:W5:Y:S01]  /*0230*/  LDG.E R0, [R2.64] ;  /* 0x0000000602007981 */ /* 0x000362000c1e1900 */
[----:B------:R-:W-:Y:S05]  /*0240*/  BRA `(.L_x_1107) ;  /* 0x0000009000007947 */ /* 0x000fea0003800000 */
.L_x_1106:
        /* <DEDUP_REMOVED lines=8> */
.L_x_1108:
[----:B------:R-:W-:-:S05]  /*02d0*/  MOV R0, c[0x0][0x54c] ;  /* 0x0001530000007a02 */ /* 0x000fca0000000f00 */
.L_x_1107:
[----:B-----5:R-:W-:Y:S01]  /*02e0*/  IMAD R0, R0, c[0x0][0x548], RZ ;  /* 0x0001520000007a24 */ /* 0x020fe200078e02ff */
[----:B------:R-:W-:-:S04]  /*02f0*/  SHF.L.U32 R141, R197, 0x7, RZ ;  /* 0x00000007c58d7819 */ /* 0x000fc800000006ff */
[----:B------:R-:W-:-:S04]  /*0300*/  ISETP.GE.AND P0, PT, R141, R0, PT ;  /* 0x000000008d00720c */ /* 0x000fc80003f06270 */
[----:B------:R-:W-:-:S05]  /*0310*/  SEL R0, R5, 0xffffffff, !P0 ;  /* 0xffffffff05007807 */ /* 0x000fca0004000000 */
[----:B------:R2:W-:Y:S04]  /*0320*/  STL [R1+0xe0], R0 ;  /* 0x0000e00001007387 */ /* 0x0005e80000100800 */
.L_x_1105:
[----:B------:R-:W3:Y:S02]  /*0330*/  LDL R38, [R1+0xe0] ;  /* 0x0000e00001267983 */ /* 0x000ee40000100800 */
[----:B---3--:R-:W-:-:S13]  /*0340*/  ISETP.GE.AND P0, PT, R38, RZ, PT ;  /* 0x000000ff2600720c */ /* 0x008fda0003f06270 */
[----:B------:R-:W-:Y:S05]  /*0350*/  @!P0 EXIT ;  /* 0x000000000000894d */ /* 0x000fea0003800000 */
[----:B------:R-:W-:Y:S01]  /*0360*/  ISETP.NE.U32.AND P0, PT, RZ, c[0x0][0x370], PT ;  /* 0x0000dc00ff007a0c */ /* 0x000fe20003f05070 */
[----:B------:R-:W-:Y:S01]  /*0370*/  IMAD.MOV.U32 R10, RZ, RZ, RZ ;  /* 0x000000ffff0a7224 */ /* 0x000fe200078e00ff */
[----:B------:R-:W-:Y:S01]  /*0380*/  ISETP.NE.U32.AND P1, PT, RZ, c[0x0][0x350], PT ;  /* 0x0000d400ff007a0c */ /* 0x000fe20003f25070 */
[----:B------:R-:W-:Y:S01]  /*0390*/  IMAD.MOV.U32 R12, RZ, RZ, RZ ;  /* 0x000000ffff0c7224 */ /* 0x000fe200078e00ff */
[----:B------:R-:W-:Y:S01]  /*03a0*/  ISETP.NE.AND.EX P0, PT, RZ, c[0x0][0x374], PT, P0 ;  /* 0x0000dd00ff007a0c */ /* 0x000fe20003f05300 */
[----:B------:R-:W-:Y:S01]  /*03b0*/  IMAD.WIDE R6, R38, R35, c[0x0][0x350] ;  /* 0x0000d40026067625 */ /* 0x000fe200078e0223 */
[----:B------:R-:W-:Y:S02]  /*03c0*/  ISETP.NE.U32.AND P2, PT, RZ, c[0x0][0x348], PT ;  /* 0x0000d200ff007a0c */ /* 0x000fe40003f45070 */
[----:B------:R-:W-:Y:S02]  /*03d0*/  ISETP.NE.U32.AND P4, PT, RZ, c[0x0][0x358], PT ;  /* 0x0000d600ff007a0c */ /* 0x000fe40003f85070 */
[----:B------:R-:W-:-:S02]  /*03e0*/  ISETP.NE.AND.EX P5, PT, RZ, c[0x0][0x354], PT, P1 ;  /* 0x0000d500ff007a0c */ /* 0x000fc40003fa5310 */
[----:B------:R-:W-:Y:S02]  /*03f0*/  ISETP.NE.AND.EX P1, PT, RZ, c[0x0][0x34c], PT, P2 ;  /* 0x0000d300ff007a0c */ /* 0x000fe40003f25320 */
[----:B------:R-:W-:-:S03]  /*0400*/  ISETP.NE.AND.EX P4, PT, RZ, c[0x0][0x35c], PT, P4 ;  /* 0x0000d700ff007a0c */ /* 0x000fc60003f85340 */
[----:B-1----:R-:W-:-:S04]  /*0410*/  @P0 IMAD.WIDE R2, R38, R35, c[0x0][0x370] ;  /* 0x0000dc0026020625 */ /* 0x002fc800078e0223 */
[----:B--2---:R-:W-:Y:S01]  /*0420*/  IMAD.MOV.U32 R0, RZ, RZ, RZ ;  /* 0x000000ffff007224 */ /* 0x004fe200078e00ff */
[----:B------:R1:W2:Y:S01]  /*0430*/  @P0 LDG.E R10, [R2.64] ;  /* 0x00000006020a0981 */ /* 0x0002a2000c1e1900 */
[----:B------:R-:W-:Y:S02]  /*0440*/  IMAD.MOV.U32 R14, RZ, RZ, RZ ;  /* 0x000000ffff0e7224 */ /* 0x000fe400078e00ff */
[CC--:B------:R-:W-:Y:S01]  /*0450*/  IMAD.WIDE R8, R38.reuse, R35.reuse, c[0x0][0x348] ;  /* 0x0000d20026087625 */ /* 0x0c0fe200078e0223 */
[----:B------:R-:W3:Y:S04]  /*0460*/  @P5 LDG.E R12, [R6.64] ;  /* 0x00000006060c5981 */ /* 0x000ee8000c1e1900 */
[----:B------:R-:W4:Y:S01]  /*0470*/  @P1 LDG.E R0, [R8.64] ;  /* 0x0000000608001981 */ /* 0x000f22000c1e1900 */
[----:B-1----:R-:W-:-:S05]  /*0480*/  IMAD.WIDE R2, R38, R35, c[0x0][0x358] ;  /* 0x0000d60026027625 */ /* 0x002fca00078e0223 */
[----:B------:R-:W3:Y:S01]  /*0490*/  @P4 LDG.E R14, [R2.64] ;  /* 0x00000006020e4981 */ /* 0x000ee2000c1e1900 */
[----:B------:R-:W-:-:S03]  /*04a0*/  ISETP.NE.U32.AND P0, PT, RZ, c[0x0][0x360], PT ;  /* 0x0000d800ff007a0c */ /* 0x000fc60003f05070 */
[----:B------:R-:W1:Y:S01]  /*04b0*/  S2R R15, SR_CTAID.Y ;  /* 0x00000000000f7919 */ /* 0x000e620000002600 */
[----:B------:R-:W-:Y:S02]  /*04c0*/  ISETP.NE.AND.EX P0, PT, RZ, c[0x0][0x364], PT, P0 ;  /* 0x0000d900ff007a0c */ /* 0x000fe40003f05300 */
[----:B------:R-:W-:-:S11]  /*04d0*/  MOV R18, c[0x0][0x168] ;  /* 0x00005a0000127a02 */ /* 0x000fd60000000f00 */
[----:B------:R-:W-:-:S05]  /*04e0*/  @P0 IMAD.WIDE R4, R38, R35, c[0x0][0x360] ;  /* 0x0000d80026040625 */ /* 0x000fca00078e0223 */
[----:B------:R3:W5:Y:S01]  /*04f0*/  @P0 LDG.E R18, [R4.64] ;  /* 0x0000000604120981 */ /* 0x000762000c1e1900 */
[----:B------:R-:W-:Y:S01]  /*0500*/  IMAD.MOV.U32 R11, RZ, RZ, c[0x0][0x1d0] ;  /* 0x00007400ff0b7624 */ /* 0x000fe200078e00ff */
[----:B-1----:R-:W-:Y:S02]  /*0510*/  SHF.R.S32.HI R13, RZ, 0x1f, R15 ;  /* 0x0000001fff0d7819 */ /* 0x002fe4000001140f */
[----:B--2---:R-:W-:Y:S04]  /*0520*/  STL [R1+0x48], R10 ;  /* 0x0000480a01007387 */ /* 0x004fe80000100800 */
[----:B----4-:R-:W-:Y:S01]  /*0530*/  STL [R1+0x4c], R0 ;  /* 0x00004c0001007387 */ /* 0x010fe20000100800 */
[----:B---3--:R-:W-:-:S03]  /*0540*/  IMAD.IADD R4, R12, 0x1, R10 ;  /* 0x000000010c047824 */ /* 0x008fc600078e020a */
[----:B------:R-:W-:Y:S04]  /*0550*/  STL [R1+0x54], R14 ;  /* 0x0000540e01007387 */ /* 0x000fe80000100800 */
[----:B------:R1:W-:Y:S02]  /*0560*/  STL [R1+0x50], R4 ;  /* 0x0000500401007387 */ /* 0x0003e40000100800 */
[----:B-1----:R-:W-:Y:S01]  /*0570*/  MOV R4, c[0x0][0x228] ;  /* 0x00008a0000047a02 */ /* 0x002fe20000000f00 */
[----:B------:R-:W-:Y:S05]  /*0580*/  @P0 BRA `(.L_x_1109) ;  /* 0x0000004000000947 */ /* 0x000fea0003800000 */
[----:B------:R-:W-:Y:S05]  /*0590*/  @!P1 BRA `(.L_x_1109) ;  /* 0x0000003000009947 */ /* 0x000fea0003800000 */
[----:B------:R1:W2:Y:S04]  /*05a0*/  LDG.E R0, [R8.64] ;  /* 0x0000000608007981 */ /* 0x0002a8000c1e1900 */
[----:B-1----:R-:W2:Y:S02]  /*05b0*/  LDG.E R8, [R8.64+0x4] ;  /* 0x0000040608087981 */ /* 0x002ea4000c1e1900 */
[----:B--2--5:R-:W-:-:S05]  /*05c0*/  IADD3 R18, -R0, R8, RZ ;  /* 0x0000000800127210 */ /* 0x024fca0007ffe1ff */
.L_x_1109:
[----:B-----5:R1:W-:Y:S01]  /*05d0*/  STL [R1+0x58], R18 ;  /* 0x0000581201007387 */ /* 0x0203e20000100800 */
[----:B------:R-:W-:-:S04]  /*05e0*/  ISETP.NE.U32.AND P0, PT, RZ, c[0x0][0x368], PT ;  /* 0x0000da00ff007a0c */ /* 0x000fc80003f05070 */
[----:B------:R-:W-:-:S13]  /*05f0*/  ISETP.NE.AND.EX P0, PT, RZ, c[0x0][0x36c], PT, P0 ;  /* 0x0000db00ff007a0c */ /* 0x000fda0003f05300 */
[----:B------:R-:W-:Y:S05]  /*0600*/  @!P0 BRA `(.L_x_1110) ;  /* 0x0000003000008947 */ /* 0x000fea0003800000 */
[----:B------:R-:W-:-:S05]  /*0610*/  IMAD.WIDE R6, R38, R35, c[0x0][0x368] ;  /* 0x0000da0026067625 */ /* 0x000fca00078e0223 */
[----:B------:R2:W5:Y:S01]  /*0620*/  LDG.E R11, [R6.64] ;  /* 0x00000006060b7981 */ /* 0x000562000c1e1900 */
[----:B------:R-:W-:Y:S05]  /*0630*/  BRA `(.L_x_1111) ;  /* 0x0000004000007947 */ /* 0x000fea0003800000 */
.L_x_1110:
[----:B------:R-:W-:Y:S05]  /*0640*/  @!P5 BRA `(.L_x_1111) ;  /* 0x000000300000d947 */ /* 0x000fea0003800000 */
[----:B------:R2:W3:Y:S04]  /*0650*/  LDG.E R0, [R6.64] ;  /* 0x0000000606007981 */ /* 0x0004e8000c1e1900 */
[----:B--2---:R-:W3:Y:S02]  /*0660*/  LDG.E R6, [R6.64+0x4] ;  /* 0x0000040606067981 */ /* 0x004ee4000c1e1900 */
[----:B---3--:R-:W-:Y:S02]  /*0670*/  IADD3 R11, -R0, R6, RZ ;  /* 0x00000006000b7210 */ /* 0x008fe40007ffe1ff */
.L_x_1111:
[----:B------:R-:W-:Y:S01]  /*0680*/  ISETP.NE.U32.AND P0, PT, RZ, c[0x0][0x378], PT ;  /* 0x0000de00ff007a0c */ /* 0x000fe20003f05070 */
[----:B------:R3:W4:Y:S03]  /*0690*/  @P4 LDG.E R5, [R2.64] ;  /* 0x0000000602054981 */ /* 0x000726000c1e1900 */
[----:B------:R-:W-:Y:S01]  /*06a0*/  ISETP.NE.AND.EX P0, PT, RZ, c[0x0][0x37c], PT, P0 ;  /* 0x0000df00ff007a0c */ /* 0x000fe20003f05300 */
[----:B------:R3:W4:Y:S01]  /*06b0*/  @P4 LDG.E R0, [R2.64+0x4] ;  /* 0x0000040602004981 */ /* 0x000722000c1e1900 */
[----:B-----5:R-:W-:-:S11]  /*06c0*/  IMAD.MOV.U32 R24, RZ, RZ, R11 ;  /* 0x000000ffff187224 */ /* 0x020fd600078e000b */
[----:B---3--:R-:W-:-:S05]  /*06d0*/  @P0 IMAD.WIDE R2, R38, R35, c[0x0][0x378] ;  /* 0x0000de0026020625 */ /* 0x008fca00078e0223 */
[----:B--2---:R3:W2:Y:S01]  /*06e0*/  @P0 LDG.E R24, [R2.64] ;  /* 0x0000000602180981 */ /* 0x0046a2000c1e1900 */
[----:B------:R-:W-:Y:S02]  /*06f0*/  IMAD.IADD R10, R11, 0x1, -R10 ;  /* 0x000000010b0a7824 */ /* 0x000fe400078e0a0a */
[----:B------:R-:W-:-:S03]  /*0700*/  IMAD.MOV.U32 R8, RZ, RZ, c[0x0][0x32c] ;  /* 0x0000cb00ff087624 */ /* 0x000fc600078e00ff */
[----:B------:R1:W-:Y:S01]  /*0710*/  STL [R1+0x5c], R10 ;  /* 0x00005c0a01007387 */ /* 0x0003e20000100800 */
[----:B---3--:R-:W-:-:S05]  /*0720*/  IMAD.MOV.U32 R2, RZ, RZ, c[0x0][0x2c4] ;  /* 0x0000b100ff027624 */ /* 0x008fca00078e00ff */
[----:B------:R-:W-:Y:S02]  /*0730*/  ISETP.NE.AND P1, PT, R2, 0x1, PT ;  /* 0x000000010200780c */ /* 0x000fe40003f25270 */
[----:B------:R-:W-:Y:S01]  /*0740*/  ISETP.GE.AND P2, PT, R8, 0x1, PT ;  /* 0x000000010800780c */ /* 0x000fe20003f46270 */
[----:B----4-:R-:W-:Y:S01]  /*0750*/  @P4 IMAD.IADD R4, R0, 0x1, -R5 ;  /* 0x0000000100044824 */ /* 0x010fe200078e0a05 */
[----:B------:R-:W-:-:S03]  /*0760*/  IADD3 R0, R141, 0x7f, RZ ;  /* 0x0000007f8d007810 */ /* 0x000fc60007ffe0ff */
[----:B------:R-:W-:-:S06]  /*0770*/  IMAD.IADD R5, R10, 0x1, R4 ;  /* 0x000000010a057824 */ /* 0x000fcc00078e0204 */
[----:B------:R-:W-:Y:S01]  /*0780*/  @P1 IMAD.HI.U32 R2, R0, c[0x0][0x2c8], RZ ;  /* 0x0000b20000021a27 */ /* 0x000fe200078e00ff */
[----:B------:R1:W-:Y:S01]  /*0790*/  STL.64 [R1+0x60], R4 ;  /* 0x0000600401007387 */ /* 0x0003e20000100a00 */
[----:B------:R-:W-:-:S03]  /*07a0*/  IADD3 R3, R5, 0x2f, RZ ;  /* 0x0000002f05037810 */ /* 0x000fc60007ffe0ff */
[----:B------:R-:W-:Y:S02]  /*07b0*/  @P1 SHF.R.U32.HI R0, RZ, c[0x0][0x2cc], R2 ;  /* 0x0000b300ff001a19 */ /* 0x000fe40000011602 */
[----:B------:R-:W-:Y:S02]  /*07c0*/  IMAD.HI R3, R3, 0x2aaaaaab, RZ ;  /* 0x2aaaaaab03037827 */ /* 0x000fe400078e02ff */
[----:B------:R-:W-:Y:S01]  /*07d0*/  IADD3 R0, R0, 0x1, R5 ;  /* 0x0000000100007810 */ /* 0x000fe20007ffe005 */
[----:B--2---:R1:W-:Y:S02]  /*07e0*/  STL [R1+0x68], R24 ;  /* 0x0000681801007387 */ /* 0x0043e40000100800 */
[----:B------:R-:W-:Y:S02]  /*07f0*/  SHF.R.U32.HI R6, RZ, 0x1f, R3 ;  /* 0x0000001fff067819 */ /* 0x000fe40000011603 */
[----:B------:R-:W-:Y:S02]  /*0800*/  IMAD.IADD R2, R0, 0x1, -R18 ;  /* 0x0000000100027824 */ /* 0x000fe400078e0a12 */
[----:B------:R-:W-:-:S03]  /*0810*/  LEA.HI.SX32 R7, R3, R6, 0x1d ;  /* 0x0000000603077211 */ /* 0x000fc600078feaff */
        /* <DEDUP_REMOVED lines=11> */
.L_x_1113:
[----:B------:R-:W-:-:S13]  /*08d0*/  ISETP.NE.AND P0, PT, R8, 0x1, PT ;  /* 0x000000010800780c */ /* 0x000fda0003f05270 */
[----:B------:R-:W-:-:S05]  /*08e0*/  @P0 IMAD.HI.U32 R2, R0, c[0x0][0x330], RZ ;  /* 0x0000cc0000020a27 */ /* 0x000fca00078e00ff */
[----:B------:R-:W-:-:S05]  /*08f0*/  @P0 SHF.R.U32.HI R0, RZ, c[0x0][0x334], R2 ;  /* 0x0000cd00ff000a19 */ /* 0x000fca0000011602 */
.L_x_1114:
[----:B------:R-:W-:-:S05]  /*0900*/  IMAD R0, R0, R8, c[0x0][0x32c] ;  /* 0x0000cb0000007624 */ /* 0x000fca00078e0208 */
[----:B------:R-:W-:Y:S02]  /*0910*/  IMNMX R6, R6, R0, PT ;  /* 0x0000000006067217 */ /* 0x000fe40003800200 */
.L_x_1112:
[----:B------:R-:W-:-:S04]  /*0920*/  @P1 IMAD.HI.U32 R2, R141, c[0x0][0x2c8], RZ ;  /* 0x0000b2008d021a27 */ /* 0x000fc800078e00ff */
[----:B------:R-:W-:Y:S01]  /*0930*/  IMAD.MOV.U32 R0, RZ, RZ, R141 ;  /* 0x000000ffff007224 */ /* 0x000fe200078e008d */
[----:B------:R-:W-:-:S04]  /*0940*/  @P1 SHF.R.U32.HI R0, RZ, c[0x0][0x2cc], R2 ;  /* 0x0000b300ff001a19 */ /* 0x000fc80000011602 */
[----:B------:R-:W-:-:S04]  /*0950*/  IADD3 R0, R0, R5, -R18 ;  /* 0x0000000500007210 */ /* 0x000fc80007ffe812 */
        /* <DEDUP_REMOVED lines=10> */
.L_x_1116:
[----:B------:R-:W-:-:S13]  /*0a00*/  ISETP.NE.AND P0, PT, R8, 0x1, PT ;  /* 0x000000010800780c */ /* 0x000fda0003f05270 */
[----:B------:R-:W-:-:S05]  /*0a10*/  @P0 IMAD.HI.U32 R2, R0, c[0x0][0x330], RZ ;  /* 0x0000cc0000020a27 */ /* 0x000fca00078e00ff */
[----:B------:R-:W-:-:S05]  /*0a20*/  @P0 SHF.R.U32.HI R0, RZ, c[0x0][0x334], R2 ;  /* 0x0000cd00ff000a19 */ /* 0x000fca0000011602 */
.L_x_1117:
[----:B------:R-:W-:-:S05]  /*0a30*/  IMAD R0, R0, c[0x0][0x32c], RZ ;  /* 0x0000cb0000007a24 */ /* 0x000fca00078e02ff */
[----:B------:R-:W-:-:S04]  /*0a40*/  IMNMX R3, R3, R0, !PT ;  /* 0x0000000003037217 */ /* 0x000fc80007800200 */
.L_x_1115:
        /* <DEDUP_REMOVED lines=15> */
[----:B------:R-:W-:-:S07]  /*0b40*/  SHF.R.U32.HI R131, RZ, 0x5, R3 ;  /* 0x00000005ff837819 */ /* 0x000fce0000011603 */
[----:B------:R-:W-:Y:S01]  /*0b50*/  @P0 IADD3 R2, R0, 0x2f, RZ ;  /* 0x0000002f00020810 */ /* 0x000fe20007ffe0ff */
[----:B------:R-:W-:-:S04]  /*0b60*/  IMAD.MOV.U32 R0, RZ, RZ, R131 ;  /* 0x000000ffff007224 */ /* 0x000fc800078e0083 */
[----:B------:R-:W-:-:S05]  /*0b70*/  @P0 IMAD.HI R2, R2, 0x2aaaaaab, RZ ;  /* 0x2aaaaaab02020827 */ /* 0x000fca00078e02ff */
[----:B------:R-:W-:-:S04]  /*0b80*/  @P0 SHF.R.U32.HI R3, RZ, 0x1f, R2 ;  /* 0x0000001fff030819 */ /* 0x000fc80000011602 */
[----:B------:R-:W-:-:S04]  /*0b90*/  @P0 LEA.HI.SX32 R0, R2, R3, 0x1d ;  /* 0x0000000302000211 */ /* 0x000fc800078feaff */
[----:B------:R-:W-:-:S13]  /*0ba0*/  ISETP.GT.AND P0, PT, R0, R131, PT ;  /* 0x000000830000720c */ /* 0x000fda0003f04270 */
[----:B------:R-:W-:Y:S05]  /*0bb0*/  @!P0 BRA `(.L_x_1118) ;  /* 0x0000578000008947 */ /* 0x000fea0003800000 */
[----:B------:R-:W-:-:S04]  /*0bc0*/  ISETP.NE.U32.AND P0, PT, RZ, c[0x0][0x340], PT ;  /* 0x0000d000ff007a0c */ /* 0x000fc80003f05070 */
[----:B------:R-:W-:-:S13]  /*0bd0*/  ISETP.NE.AND.EX P1, PT, RZ, c[0x0][0x344], PT, P0 ;  /* 0x0000d100ff007a0c */ /* 0x000fda0003f25300 */
[----:B------:R-:W-:-:S05]  /*0be0*/  @P1 IMAD.WIDE R2, R38, R35, c[0x0][0x340] ;  /* 0x0000d00026021625 */ /* 0x000fca00078e0223 */
[----:B------:R2:W3:Y:S01]  /*0bf0*/  @P1 LDG.E R25, [R2.64] ;  /* 0x0000000602191981 */ /* 0x0004e2000c1e1900 */
[----:B------:R-:W-:Y:S01]  /*0c00*/  IMAD.MOV.U32 R146, RZ, RZ, 0x30 ;  /* 0x00000030ff927424 */ /* 0x000fe200078e00ff */
[----:B------:R-:W-:Y:S01]  /*0c10*/  SHF.R.S32.HI R34, RZ, 0x1f, R196 ;  /* 0x0000001fff227819 */ /* 0x000fe200000114c4 */
[----:B------:R-:W-:Y:S01]  /*0c20*/  IMAD.WIDE.U32 R28, R15, c[0x0][0x1e8], RZ ;  /* 0x00007a000f1c7a25 */ /* 0x000fe200078e00ff */
[----:B------:R-:W-:Y:S01]  /*0c30*/  IADD3 R40, R0, -0x1, RZ ;  /* 0xffffffff00287810 */ /* 0x000fe20007ffe0ff */
[----:B------:R-:W-:Y:S01]  /*0c40*/  ULDC.U8 UR4, c[0x0][0x298] ;  /* 0x0000a60000047ab9 */ /* 0x000fe20000000000 */
[----:B------:R-:W-:Y:S01]  /*0c50*/  SEL R96, R38, RZ, !P4 ;  /* 0x000000ff26607207 */ /* 0x000fe20006000000 */
[----:B------:R-:W-:Y:S01]  /*0c60*/  IMAD.WIDE.U32 R150, R146, c[0x0][0x238], RZ ;  /* 0x00008e0092967a25 */ /* 0x000fe200078e00ff */
[----:B------:R-:W-:-:S03]  /*0c70*/  MOV R172, c[0x0][0x290] ;  /* 0x0000a40000ac7a02 */ /* 0x000fc60000000f00 */
[----:B------:R-:W-:Y:S01]  /*0c80*/  IMAD.IADD R30, R12, 0x1, R11 ;  /* 0x000000010c1e7824 */ /* 0x000fe200078e020b */
[----:B------:R-:W-:Y:S01]  /*0c90*/  SHF.R.S32.HI R12, RZ, 0x1f, R38 ;  /* 0x0000001fff0c7819 */ /* 0x000fe20000011426 */
[C---:B-1----:R-:W-:Y:S01]  /*0ca0*/  IMAD R5, R13.reuse, c[0x0][0x240], RZ ;  /* 0x000090000d057a24 */ /* 0x042fe200078e02ff */
[----:B------:R-:W-:Y:S01]  /*0cb0*/  SHF.L.U64.HI R143, R172, R35, c[0x0][0x294] ;  /* 0x0000a500ac8f7619 */ /* 0x000fe20000010223 */
[----:B------:R-:W-:Y:S01]  /*0cc0*/  IMAD R20, R13, c[0x0][0x260], RZ ;  /* 0x000098000d147a24 */ /* 0x000fe200078e02ff */
[----:B------:R-:W-:Y:S01]  /*0cd0*/  SEL R26, R12, RZ, !P4 ;  /* 0x000000ff0c1a7207 */ /* 0x000fe20006000000 */
[C---:B------:R-:W-:Y:S02]  /*0ce0*/  IMAD R5, R15.reuse, c[0x0][0x244], R5 ;  /* 0x000091000f057a24 */ /* 0x040fe400078e0205 */
[----:B------:R-:W-:Y:S02]  /*0cf0*/  IMAD R20, R15, c[0x0][0x264], R20 ;  /* 0x000099000f147a24 */ /* 0x000fe400078e0214 */
[----:B------:R-:W-:-:S02]  /*0d00*/  IMAD R22, R13, c[0x0][0x210], RZ ;  /* 0x000084000d167a24 */ /* 0x000fc400078e02ff */
[----:B------:R-:W-:Y:S02]  /*0d10*/  IMAD.MOV.U32 R142, RZ, RZ, c[0x0][0x238] ;  /* 0x00008e00ff8e7624 */ /* 0x000fe400078e00ff */
[----:B--2---:R-:W-:Y:S02]  /*0d20*/  IMAD R3, R146, c[0x0][0x23c], RZ ;  /* 0x00008f0092037a24 */ /* 0x004fe400078e02ff */
[----:B------:R-:W-:Y:S01]  /*0d30*/  IMAD R2, R13, c[0x0][0x1e8], RZ ;  /* 0x00007a000d027a24 */ /* 0x000fe200078e02ff */
[----:B------:R-:W-:Y:S01]  /*0d40*/  SHF.L.U32 R155, R142, 0x5, RZ ;  /* 0x000000058e9b7819 */ /* 0x000fe200000006ff */
[----:B------:R-:W-:Y:S01]  /*0d50*/  IMAD.IADD R169, R151, 0x1, R3 ;  /* 0x0000000197a97824 */ /* 0x000fe200078e0203 */
[----:B------:R-:W-:Y:S01]  /*0d60*/  LEA.HI R3, R34, R196, RZ, 0x3 ;  /* 0x000000c422037211 */ /* 0x000fe200078f18ff */
[----:B------:R-:W-:Y:S02]  /*0d70*/  IMAD R2, R15, c[0x0][0x1ec], R2 ;  /* 0x00007b000f027a24 */ /* 0x000fe400078e0202 */
[----:B------:R-:W-:Y:S01]  /*0d80*/  IMAD R0, R169, R40, RZ ;  /* 0x00000028a9007224 */ /* 0x000fe200078e02ff */
[----:B------:R-:W-:Y:S01]  /*0d90*/  LOP3.LUT R32, R3, 0xfffffff8, RZ, 0xc0, !PT ;  /* 0xfffffff803207812 */ /* 0x000fe200078ec0ff */
[----:B------:R-:W-:Y:S01]  /*0da0*/  IMAD R22, R15, c[0x0][0x214], R22 ;  /* 0x000085000f167a24 */ /* 0x000fe200078e0216 */
[----:B------:R-:W-:Y:S01]  /*0db0*/  IADD3 R29, R29, R2, RZ ;  /* 0x000000021d1d7210 */ /* 0x000fe20007ffe0ff */
[----:B------:R-:W-:Y:S01]  /*0dc0*/  IMAD.MOV.U32 R153, RZ, RZ, 0x5 ;  /* 0x00000005ff997424 */ /* 0x000fe200078e00ff */
[----:B------:R-:W-:Y:S01]  /*0dd0*/  SHF.R.S32.HI R2, RZ, 0x1f, R40 ;  /* 0x0000001fff027819 */ /* 0x000fe20000011428 */
[----:B------:R-:W-:Y:S01]  /*0de0*/  IMAD.IADD R32, R196, 0x1, -R32 ;  /* 0x00000001c4207824 */ /* 0x000fe200078e0a20 */
[----:B------:R-:W-:Y:S01]  /*0df0*/  SHF.R.S32.HI R89, RZ, 0x3, R3 ;  /* 0x00000003ff597819 */ /* 0x000fe20000011403 */
[----:B------:R-:W-:-:S02]  /*0e00*/  IMAD.MOV.U32 R71, RZ, RZ, c[0x0][0x27c] ;  /* 0x00009f00ff477624 */ /* 0x000fc400078e00ff */
[----:B------:R-:W-:Y:S01]  /*0e10*/  IMAD R27, R2, R150, R0 ;  /* 0x00000096021b7224 */ /* 0x000fe200078e0200 */
[----:B------:R-:W-:Y:S01]  /*0e20*/  SHF.L.U32 R36, R32, 0x3, RZ ;  /* 0x0000000320247819 */ /* 0x000fe200000006ff */
[--C-:B------:R-:W-:Y:S01]  /*0e30*/  IMAD R0, R40, -0x30, -R89.reuse ;  /* 0xffffffd028007824 */ /* 0x100fe200078e0a59 */
[----:B------:R-:W-:Y:S01]  /*0e40*/  SHF.R.S32.HI R31, RZ, 0x1f, R89 ;  /* 0x0000001fff1f7819 */ /* 0x000fe20000011459 */
[----:B------:R-:W-:Y:S01]  /*0e50*/  IMAD.SHL.U32 R32, R32, 0x4, RZ ;  /* 0x0000000420207824 */ /* 0x000fe200078e00ff */
[----:B------:R-:W-:Y:S01]  /*0e60*/  SHF.R.S32.HI R37, RZ, 0x1f, R36 ;  /* 0x0000001fff257819 */ /* 0x000fe20000011424 */
[----:B------:R-:W-:Y:S01]  /*0e70*/  IMAD.IADD R0, R0, 0x1, R4 ;  /* 0x0000000100007824 */ /* 0x000fe200078e0204 */
[----:B------:R-:W-:Y:S01]  /*0e80*/  IADD3 R125, P4, R89, R14, RZ ;  /* 0x0000000e597d7210 */ /* 0x000fe20007f9e0ff */
[----:B------:R-:W-:Y:S01]  /*0e90*/  IMAD R16, R31, c[0x0][0x280], RZ ;  /* 0x0000a0001f107a24 */ /* 0x000fe200078e02ff */
[----:B------:R-:W-:Y:S01]  /*0ea0*/  SHF.R.S32.HI R33, RZ, 0x1f, R32 ;  /* 0x0000001fff217819 */ /* 0x000fe20000011420 */
[----:B------:R-:W-:Y:S01]  /*0eb0*/  IMAD.WIDE.U32 R2, R15, c[0x0][0x240], R36 ;  /* 0x000090000f027a25 */ /* 0x000fe200078e0024 */
[----:B------:R-:W-:-:S02]  /*0ec0*/  ISETP.GE.AND P3, PT, R0, 0x1, PT ;  /* 0x000000010000780c */ /* 0x000fc40003f66270 */
[C---:B------:R-:W-:Y:S01]  /*0ed0*/  ISETP.GE.AND P2, PT, R0.reuse, 0x11, PT ;  /* 0x000000110000780c */ /* 0x040fe20003f46270 */
[----:B------:R-:W-:Y:S01]  /*0ee0*/  IMAD R16, R89, c[0x0][0x284], R16 ;  /* 0x0000a10059107a24 */ /* 0x000fe200078e0210 */
[----:B------:R-:W-:Y:S01]  /*0ef0*/  IADD3 R3, R3, R5, RZ ;  /* 0x0000000503037210 */ /* 0x000fe20007ffe0ff */
[----:B------:R-:W-:Y:S01]  /*0f00*/  IMAD.WIDE.U32 R8, R89, c[0x0][0x280], R32 ;  /* 0x0000a00059087a25 */ /* 0x000fe200078e0020 */
[----:B------:R-:W-:Y:S02]  /*0f10*/  ISETP.GT.AND P0, PT, R0, 0x20, PT ;  /* 0x000000200000780c */ /* 0x000fe40003f04270 */
[----:B------:R-:W-:Y:S01]  /*0f20*/  LEA.HI.X.SX32 R136, R14, R31, 0x1, P4 ;  /* 0x0000001f0e887211 */ /* 0x000fe200020f0eff */
[----:B------:R-:W-:Y:S01]  /*0f30*/  IMAD R0, R26, c[0x0][0x248], RZ ;  /* 0x000092001a007a24 */ /* 0x000fe200078e02ff */
[----:B------:R-:W-:Y:S01]  /*0f40*/  IADD3 R19, R9, R16, RZ ;  /* 0x0000001009137210 */ /* 0x000fe20007ffe0ff */
[----:B------:R-:W-:Y:S01]  /*0f50*/  IMAD.WIDE.U32 R2, R96, c[0x0][0x248], R2 ;  /* 0x0000920060027a25 */ /* 0x000fe200078e0002 */
[----:B------:R-:W-:-:S02]  /*0f60*/  ISETP.GE.AND P4, PT, R36, c[0x0][0x1d4], PT ;  /* 0x0000750024007a0c */ /* 0x000fc40003f86270 */
[----:B------:R-:W-:Y:S01]  /*0f70*/  IADD3 R88, R36, 0x40, RZ ;  /* 0x0000004024587810 */ /* 0x000fe20007ffe0ff */
[----:B------:R-:W-:Y:S01]  /*0f80*/  IMAD R0, R96, c[0x0][0x24c], R0 ;  /* 0x0000930060007a24 */ /* 0x000fe200078e0200 */
[----:B------:R-:W-:Y:S01]  /*0f90*/  P2R R124, PR, RZ, 0x10 ;  /* 0x00000010ff7c7803 */ /* 0x000fe20000000000 */
[----:B------:R-:W-:Y:S01]  /*0fa0*/  IMAD.MOV.U32 R18, RZ, RZ, R8 ;  /* 0x000000ffff127224 */ /* 0x000fe200078e0008 */
[----:B------:R-:W-:Y:S01]  /*0fb0*/  ISETP.GE.AND P6, PT, R88, c[0x0][0x1d4], PT ;  /* 0x0000750058007a0c */ /* 0x000fe20003fc6270 */
[C---:B------:R-:W-:Y:S01]  /*0fc0*/  IMAD.WIDE.U32 R8, R89.reuse, c[0x0][0x280], R36 ;  /* 0x0000a00059087a25 */ /* 0x040fe200078e0024 */
[C---:B------:R-:W-:Y:S02]  /*0fd0*/  IADD3 R139, R89.reuse, 0x20, RZ ;  /* 0x00000020598b7810 */ /* 0x040fe40007ffe0ff */
[----:B------:R-:W-:Y:S01]  /*0fe0*/  IADD3 R140, R89, 0x10, RZ ;  /* 0x00000010598c7810 */ /* 0x000fe20007ffe0ff */
[----:B------:R-:W-:Y:S01]  /*0ff0*/  IMAD.IADD R3, R3, 0x1, R0 ;  /* 0x0000000103037824 */ /* 0x000fe200078e0200 */
[----:B------:R-:W-:Y:S01]  /*1000*/  P2R R138, PR, RZ, 0x40 ;  /* 0x00000040ff8a7803 */ /* 0x000fe20000000000 */
[----:B------:R-:W-:Y:S01]  /*1010*/  IMAD.WIDE.U32 R6, R15, c[0x0][0x260], R36 ;  /* 0x000098000f067a25 */ /* 0x000fe200078e0024 */
[----:B------:R-:W-:-:S03]  /*1020*/  IADD3 R133, -R89, R4, RZ ;  /* 0x0000000459857210 */ /* 0x000fc60007ffe1ff */
[----:B------:R-:W-:Y:S02]  /*1030*/  IMAD R0, R136, c[0x0][0x238], RZ ;  /* 0x00008e0088007a24 */ /* 0x000fe400078e02ff */
[----:B------:R-:W-:Y:S01]  /*1040*/  IMAD.IADD R17, R16, 0x1, R9 ;  /* 0x0000000110117824 */ /* 0x000fe200078e0209 */
[----:B------:R-:W-:Y:S01]  /*1050*/  MOV R16, R8 ;  /* 0x0000000800107202 */ /* 0x000fe20000000f00 */
[----:B------:R-:W-:-:S04]  /*1060*/  IMAD.WIDE.U32 R122, R125, c[0x0][0x238], R2 ;  /* 0x00008e007d7a7a25 */ /* 0x000fc800078e0002 */
[----:B------:R-:W-:Y:S01]  /*1070*/  IMAD R13, R31, c[0x0][0x290], RZ ;  /* 0x0000a4001f0d7a24 */ /* 0x000fe200078e02ff */
[----:B------:R-:W-:Y:S01]  /*1080*/  MOV R120, R122 ;  /* 0x0000007a00787202 */ /* 0x000fe20000000f00 */
[----:B------:R-:W-:Y:S02]  /*1090*/  IMAD.IADD R21, R7, 0x1, R20 ;  /* 0x0000000107157824 */ /* 0x000fe400078e0214 */
[----:B------:R-:W-:Y:S02]  /*10a0*/  IMAD R0, R125, c[0x0][0x23c], R0 ;  /* 0x00008f007d007a24 */ /* 0x000fe400078e0200 */
[----:B------:R-:W-:Y:S02]  /*10b0*/  IMAD.MOV.U32 R20, RZ, RZ, R6 ;  /* 0x000000ffff147224 */ /* 0x000fe400078e0006 */
[----:B------:R-:W-:-:S04]  /*10c0*/  IMAD.WIDE.U32 R6, R15, c[0x0][0x210], R36 ;  /* 0x000084000f067a25 */ /* 0x000fc800078e0024 */
[----:B------:R-:W-:Y:S01]  /*10d0*/  IMAD R13, R89, c[0x0][0x294], R13 ;  /* 0x0000a500590d7a24 */ /* 0x000fe200078e020d */
[----:B------:R-:W-:Y:S01]  /*10e0*/  IADD3 R23, R7, R22, RZ ;  /* 0x0000001607177210 */ /* 0x000fe20007ffe0ff */
[----:B------:R-:W-:-:S04]  /*10f0*/  IMAD.WIDE.U32 R10, R89, c[0x0][0x290], R32 ;  /* 0x0000a400590a7a25 */ /* 0x000fc800078e0020 */
[----:B------:R-:W-:Y:S02]  /*1100*/  IMAD.IADD R121, R123, 0x1, R0 ;  /* 0x000000017b797824 */ /* 0x000fe400078e0200 */
[----:B------:R-:W-:Y:S02]  /*1110*/  IMAD.SHL.U32 R2, R89, 0x40, RZ ;  /* 0x0000004059027824 */ /* 0x000fe400078e00ff */
[----:B------:R-:W-:Y:S02]  /*1120*/  IMAD.IADD R15, R11, 0x1, R13 ;  /* 0x000000010b0f7824 */ /* 0x000fe400078e020d */
[----:B------:R-:W-:Y:S01]  /*1130*/  IMAD.MOV.U32 R14, RZ, RZ, R10 ;  /* 0x000000ffff0e7224 */ /* 0x000fe200078e000a */
[----:B------:R-:W-:Y:S01]  /*1140*/  LOP3.LUT R118, R2, 0x1c0, RZ, 0xc0, !PT ;  /* 0x000001c002767812 */ /* 0x000fe200078ec0ff */
[----:B------:R-:W-:Y:S01]  /*1150*/  IMAD.MOV.U32 R22, RZ, RZ, R6 ;  /* 0x000000ffff167224 */ /* 0x000fe200078e0006 */
[----:B------:R-:W-:Y:S01]  /*1160*/  LEA.HI R6, R34, R196, RZ, 0x6 ;  /* 0x000000c422067211 */ /* 0x000fe200078f30ff */
[----:B------:R-:W-:Y:S01]  /*1170*/  IMAD.WIDE.U32 R10, R40, R150, R120 ;  /* 0x00000096280a7225 */ /* 0x000fe200078e0078 */
[----:B------:R-:W-:-:S02]  /*1180*/  LOP3.LUT R72, R118, 0x38, R36, 0xf8, !PT ;  /* 0x0000003876487812 */ /* 0x000fc400078ef824 */
[----:B------:R-:W-:Y:S01]  /*1190*/  SHF.L.U32 R6, R6, 0x3, RZ ;  /* 0x0000000306067819 */ /* 0x000fe200000006ff */
[----:B------:R-:W-:Y:S01]  /*11a0*/  IMAD.WIDE.U32 R2, R89, c[0x0][0x290], R36 ;  /* 0x0000a40059027a25 */ /* 0x000fe200078e0024 */
[----:B------:R-:W-:Y:S02]  /*11b0*/  SHF.R.U32.HI R170, RZ, 0x3, R118 ;  /* 0x00000003ffaa7819 */ /* 0x000fe40000011676 */
[----:B------:R-:W-:Y:S01]  /*11c0*/  LOP3.LUT R6, R6, 0xfffffe00, RZ, 0xc0, !PT ;  /* 0xfffffe0006067812 */ /* 0x000fe200078ec0ff */
[----:B------:R-:W-:Y:S01]  /*11d0*/  IMAD.WIDE.U32 R102, R24, c[0x0][0x280], R16 ;  /* 0x0000a00018667a25 */ /* 0x000fe200078e0010 */
[----:B------:R-:W-:Y:S02]  /*11e0*/  IADD3 R3, R13, R3, RZ ;  /* 0x000000030d037210 */ /* 0x000fe40007ffe0ff */
[----:B------:R-:W-:Y:S01]  /*11f0*/  LOP3.LUT R72, R6, R72, R170, 0xf6, !PT ;  /* 0x0000004806487212 */ /* 0x000fe200078ef6aa */
[----:B------:R-:W-:Y:S01]  /*1200*/  IMAD.WIDE.U32 R100, R24, c[0x0][0x290], R14 ;  /* 0x0000a40018647a25 */ /* 0x000fe200078e000e */
[----:B------:R-:W-:-:S03]  /*1210*/  IADD3 R34, R32, 0x20, RZ ;  /* 0x0000002020227810 */ /* 0x000fc60007ffe0ff */
[----:B------:R-:W-:Y:S02]  /*1220*/  IMAD.SHL.U32 R72, R72, 0x2, RZ ;  /* 0x0000000248487824 */ /* 0x000fe400078e00ff */
[----:B------:R-:W-:-:S04]  /*1230*/  IMAD.WIDE.U32 R98, R24, c[0x0][0x290], R2 ;  /* 0x0000a40018627a25 */ /* 0x000fc800078e0002 */
[----:B------:R-:W-:-:S04]  /*1240*/  IMAD.WIDE.U32 R2, R142, 0x20, RZ ;  /* 0x000000208e027825 */ /* 0x000fc800078e00ff */
[----:B------:R-:W-:-:S04]  /*1250*/  IMAD.WIDE.U32 R104, R24, c[0x0][0x280], R18 ;  /* 0x0000a00018687a25 */ /* 0x000fc800078e0012 */
[----:B------:R-:W-:-:S04]  /*1260*/  IMAD.WIDE.U32 R156, R89, c[0x0][0x1e0], RZ ;  /* 0x00007800599c7a25 */ /* 0x000fc800078e00ff */
[C---:B------:R-:W-:Y:S02]  /*1270*/  IMAD R162, R146.reuse, c[0x0][0x294], RZ ;  /* 0x0000a50092a27a24 */ /* 0x040fe400078e02ff */
[C---:B------:R-:W-:Y:S02]  /*1280*/  IMAD R163, R146.reuse, c[0x0][0x284], RZ ;  /* 0x0000a10092a37a24 */ /* 0x040fe400078e02ff */
[C---:B------:R-:W-:Y:S02]  /*1290*/  IMAD R164, R146.reuse, c[0x0][0x1e4], RZ ;  /* 0x0000790092a47a24 */ /* 0x040fe400078e02ff */
[----:B------:R-:W-:-:S04]  /*12a0*/  IMAD.WIDE.U32 R148, R146, c[0x0][0x290], RZ ;  /* 0x0000a40092947a25 */ /* 0x000fc800078e00ff */
[----:B------:R-:W-:Y:S01]  /*12b0*/  IMAD.WIDE.U32 R158, R139, c[0x0][0x1e0], RZ ;  /* 0x000078008b9e7a25 */ /* 0x000fe200078e00ff */
[----:B------:R-:W-:-:S03]  /*12c0*/  IADD3 R162, R149, R162, RZ ;  /* 0x000000a295a27210 */ /* 0x000fc60007ffe0ff */
[----:B------:R-:W-:-:S04]  /*12d0*/  IMAD.WIDE.U32 R146, R146, c[0x0][0x280], RZ ;  /* 0x0000a00092927a25 */ /* 0x000fc800078e00ff */
[----:B------:R-:W-:-:S04]  /*12e0*/  IMAD.WIDE.U32 R160, R140, c[0x0][0x1e0], RZ ;  /* 0x000078008ca07a25 */ /* 0x000fc800078e00ff */
[----:B------:R-:W-:Y:S02]  /*12f0*/  IMAD.SHL.U32 R171, R172, 0x20, RZ ;  /* 0x00000020acab7824 */ /* 0x000fe400078e00ff */
[----:B------:R-:W-:Y:S02]  /*1300*/  IMAD.SHL.U32 R70, R71, 0x2, RZ ;  /* 0x0000000247467824 */ /* 0x000fe400078e00ff */
[----:B------:R-:W-:Y:S01]  /*1310*/  IMAD.IADD R163, R147, 0x1, R163 ;  /* 0x0000000193a37824 */ /* 0x000fe200078e02a3 */
[--C-:B---3--:R-:W-:Y:S01]  /*1320*/  @P1 SHF.R.S32.HI R9, RZ, 0x1f, R25.reuse ;  /* 0x0000001fff091819 */ /* 0x108fe20000011419 */
[----:B------:R-:W-:Y:S01]  /*1330*/  @P1 IMAD.MOV.U32 R8, RZ, RZ, R25 ;  /* 0x000000ffff081224 */ /* 0x000fe200078e0019 */
[----:B------:R-:W-:Y:S01]  /*1340*/  @!P1 MOV R8, R38 ;  /* 0x0000002600089202 */ /* 0x000fe20000000f00 */
[----:B------:R-:W-:Y:S01]  /*1350*/  @!P1 IMAD.MOV.U32 R9, RZ, RZ, R12 ;  /* 0x000000ffff099224 */ /* 0x000fe200078e000c */
[----:B------:R-:W-:Y:S01]  /*1360*/  ISETP.GE.AND P1, PT, R36, c[0x0][0x27c], PT ;  /* 0x00009f0024007a0c */ /* 0x000fe20003f26270 */
[----:B------:R-:W-:Y:S01]  /*1370*/  IMAD.IADD R25, R11, 0x1, R27 ;  /* 0x000000010b197824 */ /* 0x000fe200078e021b */
[----:B------:R-:W-:Y:S01]  /*1380*/  @P3 LEA R12, P4, R10, c[0x0][0x220], 0x1 ;  /* 0x000088000a0c3a11 */ /* 0x000fe200078808ff */
[----:B------:R-:W-:Y:S01]  /*1390*/  IMAD R11, R26, c[0x0][0x268], RZ ;  /* 0x00009a001a0b7a24 */ /* 0x000fe200078e02ff */
[----:B------:R-:W-:-:S02]  /*13a0*/  SEL R5, RZ, c[0x0][0x27c], !P1 ;  /* 0x00009f00ff057a07 */ /* 0x000fc40004800000 */
[----:B------:R-:W-:Y:S01]  /*13b0*/  @P3 LEA.HI.X R13, R10, c[0x0][0x224], R25, 0x1, P4 ;  /* 0x000089000a0d3a11 */ /* 0x000fe200020f0c19 */
[----:B------:R-:W-:Y:S01]  /*13c0*/  IMAD R107, R96, c[0x0][0x26c], R11 ;  /* 0x00009b00606b7a24 */ /* 0x000fe200078e020b */
[----:B------:R-:W-:Y:S01]  /*13d0*/  ISETP.NE.AND P4, PT, R124, RZ, PT ;  /* 0x000000ff7c00720c */ /* 0x000fe20003f85270 */
[----:B------:R-:W-:Y:S01]  /*13e0*/  IMAD.IADD R5, R36, 0x1, R5 ;  /* 0x0000000124057824 */ /* 0x000fe200078e0205 */
[----:B------:R-:W-:Y:S01]  /*13f0*/  SEL R14, R8, RZ, !P5 ;  /* 0x000000ff080e7207 */ /* 0x000fe20006800000 */
[----:B------:R-:W-:Y:S01]  /*1400*/  IMAD.WIDE.U32 R96, R96, c[0x0][0x268], R20 ;  /* 0x00009a0060607a25 */ /* 0x000fe200078e0014 */
[----:B------:R-:W-:Y:S02]  /*1410*/  MOV R21, c[0x0][0x23c] ;  /* 0x00008f0000157a02 */ /* 0x000fe40000000f00 */
[----:B------:R-:W-:Y:S01]  /*1420*/  SHF.R.S32.HI R7, RZ, 0x1f, R5 ;  /* 0x0000001fff077819 */ /* 0x000fe20000011405 */
[----:B------:R-:W-:-:S03]  /*1430*/  IMAD.WIDE.U32 R94, R14, c[0x0][0x218], R22 ;  /* 0x000086000e5e7a25 */ /* 0x000fc600078e0016 */
[-C--:B------:R-:W-:Y:S01]  /*1440*/  LEA.HI R0, R7, R5.reuse, RZ, 0x3 ;  /* 0x0000000507007211 */ /* 0x080fe200078f18ff */
[----:B------:R-:W-:Y:S01]  /*1450*/  IMAD.SHL.U32 R15, R21, 0x20, RZ ;  /* 0x00000020150f7824 */ /* 0x000fe200078e00ff */
[----:B------:R-:W-:Y:S01]  /*1460*/  LEA.HI R26, R7, R5, RZ, 0x6 ;  /* 0x00000005071a7211 */ /* 0x000fe200078f30ff */
[----:B------:R-:W-:Y:S01]  /*1470*/  @!PT LDS RZ, [RZ] ;  /* 0x00000000fffff984 */ /* 0x000fe20000000800 */
[----:B------:R-:W-:Y:S01]  /*1480*/  @!PT LDS RZ, [RZ] ;  /* 0x00000000fffff984 */ /* 0x000fe20000000800 */
[----:B------:R-:W-:Y:S01]  /*1490*/  @!PT LDS RZ, [RZ] ;  /* 0x00000000fffff984 */ /* 0x000fe20000000800 */
[----:B------:R1:W-:Y:S01]  /*14a0*/  @P3 LDGSTS.E.BYPASS.LTC128B.128 [R72+0x5080], [R12.64], !P4 ;  /* 0x050800000c483fae */ /* 0x0003e2000e101d46 */
[----:B------:R-:W-:Y:S01]  /*14b0*/  SHF.R.S32.HI R5, RZ, 0x1f, R24 ;  /* 0x0000001fff057819 */ /* 0x000fe20000011418 */
[----:B------:R-:W-:Y:S01]  /*14c0*/  IMAD.IADD R107, R97, 0x1, R107 ;  /* 0x00000001616b7824 */ /* 0x000fe200078e026b */
[----:B------:R-:W-:Y:S01]  /*14d0*/  LOP3.LUT R11, R118, 0x38, R0, 0xf8, !PT ;  /* 0x00000038760b7812 */ /* 0x000fe200078ef800 */
[----:B------:R1:W-:Y:S01]  /*14e0*/  @P3 LDGSTS.E.BYPASS.LTC128B.128 [R72+0x6880], [R12.64+0x80], !P6 ;  /* 0x068800800c483fae */ /* 0x0003e2000f101d46 */
[----:B------:R-:W-:Y:S01]  /*14f0*/  IADD3 R15, R3, R15, RZ ;  /* 0x0000000f030f7210 */ /* 0x000fe20007ffe0ff */
[C---:B------:R-:W-:Y:S01]  /*1500*/  IMAD R7, R5.reuse, c[0x0][0x280], RZ ;  /* 0x0000a00005077a24 */ /* 0x040fe200078e02ff */
[----:B------:R-:W-:Y:S01]  /*1510*/  IADD3 R137, P4, R2, 0x80, RZ ;  /* 0x0000008002897810 */ /* 0x000fe20007f9e0ff */
[----:B------:R-:W-:Y:S01]  /*1520*/  IMAD R5, R5, c[0x0][0x290], RZ ;  /* 0x0000a40005057a24 */ /* 0x000fe200078e02ff */
[----:B------:R-:W-:Y:S01]  /*1530*/  LOP3.LUT R108, R0, 0xfffffff8, RZ, 0xc0, !PT ;  /* 0xfffffff8006c7812 */ /* 0x000fe200078ec0ff */
[----:B------:R-:W-:Y:S01]  /*1540*/  IMAD R112, R24, c[0x0][0x284], R7 ;  /* 0x0000a10018707a24 */ /* 0x000fe200078e0207 */
[----:B------:R-:W-:Y:S01]  /*1550*/  @P2 LEA R7, P3, R142, R10, 0x4 ;  /* 0x0000000a8e072211 */ /* 0x000fe200078620ff */
[----:B------:R-:W-:Y:S01]  /*1560*/  IMAD R111, R24, c[0x0][0x294], R5 ;  /* 0x0000a500186f7a24 */ /* 0x000fe200078e0205 */
[----:B------:R-:W-:Y:S01]  /*1570*/  SHF.R.S32.HI R5, RZ, 0x6, R26 ;  /* 0x00000006ff057819 */ /* 0x000fe2000001141a */
[----:B------:R-:W-:Y:S01]  /*1580*/  IMAD.SHL.U32 R3, R140, 0x40, RZ ;  /* 0x000000408c037824 */ /* 0x000fe200078e00ff */
[----:B------:R-:W-:Y:S01]  /*1590*/  IADD3 R114, R105, R112, RZ ;  /* 0x0000007069727210 */ /* 0x000fe20007ffe0ff */
[----:B------:R-:W-:Y:S01]  /*15a0*/  IMAD.X R134, RZ, RZ, R15, P4 ;  /* 0x000000ffff867224 */ /* 0x000fe200020e060f */
[----:B------:R-:W-:Y:S01]  /*15b0*/  IADD3 R113, R101, R111, RZ ;  /* 0x0000006f65717210 */ /* 0x000fe20007ffe0ff */
[----:B------:R-:W-:Y:S01]  /*15c0*/  IMAD.IADD R112, R112, 0x1, R103 ;  /* 0x0000000170707824 */ /* 0x000fe200078e0267 */
[----:B------:R-:W-:Y:S01]  /*15d0*/  LOP3.LUT R117, R3, 0x1c0, RZ, 0xc0, !PT ;  /* 0x000001c003757812 */ /* 0x000fe200078ec0ff */
[----:B------:R-:W-:Y:S01]  /*15e0*/  IMAD.IADD R111, R111, 0x1, R99 ;  /* 0x000000016f6f7824 */ /* 0x000fe200078e0263 */
[----:B------:R-:W-:-:S02]  /*15f0*/  SHF.R.S32.HI R68, RZ, 0x3, R0 ;  /* 0x00000003ff447819 */ /* 0x000fc40000011400 */
[----:B------:R-:W-:Y:S02]  /*1600*/  SHF.R.U32.HI R168, RZ, 0x3, R117 ;  /* 0x00000003ffa87819 */ /* 0x000fe40000011675 */
[----:B------:R-:W-:Y:S02]  /*1610*/  LOP3.LUT R3, R117, 0x38, R0, 0xf8, !PT ;  /* 0x0000003875037812 */ /* 0x000fe400078ef800 */
[----:B------:R-:W-:Y:S02]  /*1620*/  SHF.R.S32.HI R115, RZ, 0x1f, R108 ;  /* 0x0000001fff737819 */ /* 0x000fe4000001146c */
[----:B-1----:R-:W-:Y:S01]  /*1630*/  LOP3.LUT R12, R11, R170, RZ, 0x3c, !PT ;  /* 0x000000aa0b0c7212 */ /* 0x002fe200078e3cff */
[----:B------:R-:W-:Y:S01]  /*1640*/  IMAD R13, R5, 0xc00, R6 ;  /* 0x00000c00050d7824 */ /* 0x000fe200078e0206 */
[----:B------:R-:W-:Y:S02]  /*1650*/  @P2 LEA.HI.X R11, R142, R25, R21, 0x4, P3 ;  /* 0x000000198e0b2211 */ /* 0x000fe400018f2415 */
[----:B------:R-:W-:Y:S01]  /*1660*/  @P2 LEA R16, P3, R7, c[0x0][0x220], 0x1 ;  /* 0x0000880007102a11 */ /* 0x000fe200078608ff */
[----:B------:R-:W-:Y:S01]  /*1670*/  IMAD.IADD R20, R13, 0x1, R12 ;  /* 0x000000010d147824 */ /* 0x000fe200078e020c */
[----:B------:R-:W-:-:S02]  /*1680*/  SHF.R.S32.HI R12, RZ, 0x1f, R139 ;  /* 0x0000001fff0c7819 */ /* 0x000fc4000001148b */
[----:B------:R-:W-:Y:S02]  /*1690*/  @P2 LEA.HI.X R17, R7, c[0x0][0x224], R11, 0x1, P3 ;  /* 0x0000890007112a11 */ /* 0x000fe400018f0c0b */
[----:B------:R-:W-:Y:S02]  /*16a0*/  SHF.R.S32.HI R11, RZ, 0x1f, R140 ;  /* 0x0000001fff0b7819 */ /* 0x000fe4000001148c */
[----:B------:R-:W-:Y:S02]  /*16b0*/  LEA.HI R12, R12, R139, RZ, 0x3 ;  /* 0x0000008b0c0c7211 */ /* 0x000fe400078f18ff */
[----:B------:R-:W-:Y:S01]  /*16c0*/  @P0 IADD3 R10, P3, R10, R2, RZ ;  /* 0x000000020a0a0210 */ /* 0x000fe20007f7e0ff */
[----:B------:R-:W-:Y:S01]  /*16d0*/  IMAD.SHL.U32 R2, R139, 0x40, RZ ;  /* 0x000000408b027824 */ /* 0x000fe200078e00ff */
[----:B------:R-:W-:Y:S01]  /*16e0*/  LEA.HI R11, R11, R140, RZ, 0x3 ;  /* 0x0000008c0b0b7211 */ /* 0x000fe200078f18ff */
[----:B------:R-:W-:Y:S01]  /*16f0*/  IMAD.SHL.U32 R12, R12, 0x40, RZ ;  /* 0x000000400c0c7824 */ /* 0x000fe200078e00ff */
[----:B------:R-:W-:-:S02]  /*1700*/  SEL R7, R9, RZ, !P5 ;  /* 0x000000ff09077207 */ /* 0x000fc40006800000 */
[----:B------:R-:W-:Y:S02]  /*1710*/  SHF.L.U32 R11, R11, 0x6, RZ ;  /* 0x000000060b0b7819 */ /* 0x000fe400000006ff */
[----:B------:R-:W-:Y:S02]  /*1720*/  LOP3.LUT R116, R2, 0x1c0, RZ, 0xc0, !PT ;  /* 0x000001c002747812 */ /* 0x000fe400078ec0ff */
[----:B------:R-:W-:Y:S02]  /*1730*/  LOP3.LUT R11, R11, 0xfffffe00, RZ, 0xc0, !PT ;  /* 0xfffffe000b0b7812 */ /* 0x000fe400078ec0ff */
[----:B------:R-:W-:Y:S02]  /*1740*/  LOP3.LUT R12, R12, 0xfffffe00, RZ, 0xc0, !PT ;  /* 0xfffffe000c0c7812 */ /* 0x000fe400078ec0ff */
[----:B------:R-:W-:Y:S01]  /*1750*/  ISETP.NE.AND P5, PT, R124, RZ, PT ;  /* 0x000000ff7c00720c */ /* 0x000fe20003fa5270 */
[C---:B------:R-:W-:Y:S01]  /*1760*/  IMAD R13, R5.reuse, 0xc00, R11 ;  /* 0x00000c00050d7824 */ /* 0x040fe200078e020b */
[----:B------:R-:W-:Y:S01]  /*1770*/  SHF.R.U32.HI R167, RZ, 0x3, R116 ;  /* 0x00000003ffa77819 */ /* 0x000fe20000011674 */
[----:B------:R-:W-:Y:S01]  /*1780*/  IMAD R8, R5, 0xc00, R12 ;  /* 0x00000c0005087824 */ /* 0x000fe200078e020c */
[----:B------:R-:W-:-:S02]  /*1790*/  LOP3.LUT R2, R116, 0x38, R0, 0xf8, !PT ;  /* 0x0000003874027812 */ /* 0x000fc400078ef800 */
[----:B------:R-:W-:Y:S01]  /*17a0*/  LOP3.LUT R9, R3, R168, RZ, 0x3c, !PT ;  /* 0x000000a803097212 */ /* 0x000fe200078e3cff */
[----:B------:R-:W-:Y:S01]  /*17b0*/  @P0 IMAD.X R3, R15, 0x1, R25, P3 ;  /* 0x000000010f030824 */ /* 0x000fe200018e0619 */
[----:B------:R-:W-:Y:S02]  /*17c0*/  LOP3.LUT R5, R2, R167, RZ, 0x3c, !PT ;  /* 0x000000a702057212 */ /* 0x000fe400078e3cff */
[C---:B------:R-:W-:Y:S02]  /*17d0*/  @P0 LEA R2, P3, R10.reuse, c[0x0][0x220], 0x1 ;  /* 0x000088000a020a11 */ /* 0x040fe400078608ff */
[----:B------:R-:W-:Y:S01]  /*17e0*/  IADD3 R19, R13, R9, RZ ;  /* 0x000000090d137210 */ /* 0x000fe20007ffe0ff */
[----:B------:R1:W-:Y:S01]  /*17f0*/  @P2 LDGSTS.E.BYPASS.LTC128B.128 [R72+0x5880], [R16.64], !P5 ;  /* 0x0588000010482fae */ /* 0x0003e2000e901d46 */
[----:B------:R-:W-:Y:S01]  /*1800*/  @P0 LEA.HI.X R3, R10, c[0x0][0x224], R3, 0x1, P3 ;  /* 0x000089000a030a11 */ /* 0x000fe200018f0c03 */
[----:B------:R-:W-:Y:S01]  /*1810*/  IMAD R13, R7, c[0x0][0x1f0], RZ ;  /* 0x00007c00070d7a24 */ /* 0x000fe200078e02ff */
[----:B------:R-:W-:Y:S01]  /*1820*/  SHF.L.U64.HI R142, R142, R153, c[0x0][0x23c] ;  /* 0x00008f008e8e7619 */ /* 0x000fe20000010299 */
[----:B------:R1:W-:Y:S01]  /*1830*/  @P2 LDGSTS.E.BYPASS.LTC128B.128 [R72+0x7080], [R16.64+0x80], !P6 ;  /* 0x0708008010482fae */ /* 0x0003e2000f101d46 */
[----:B------:R-:W-:Y:S01]  /*1840*/  IMAD.IADD R18, R8, 0x1, R5 ;  /* 0x0000000108127824 */ /* 0x000fe200078e0205 */
[----:B------:R-:W-:Y:S01]  /*1850*/  SHF.L.U32 R128, R20, 0x1, RZ ;  /* 0x0000000114807819 */ /* 0x000fe200000006ff */
[----:B------:R-:W-:Y:S01]  /*1860*/  IMAD.WIDE.U32 R8, R14, c[0x0][0x1f0], R28 ;  /* 0x00007c000e087a25 */ /* 0x000fe200078e001c */
[----:B------:R2:W-:Y:S01]  /*1870*/  @P0 LDGSTS.E.BYPASS.LTC128B.128 [R72+0x6080], [R2.64], !P5 ;  /* 0x0608000002480fae */ /* 0x0005e2000e901d46 */
[----:B------:R-:W-:-:S02]  /*1880*/  ISETP.GE.AND P5, PT, R36, c[0x0][0x1d4], PT ;  /* 0x0000750024007a0c */ /* 0x000fc40003fa6270 */
[----:B------:R-:W-:Y:S01]  /*1890*/  IMAD R5, R14, c[0x0][0x1f4], R13 ;  /* 0x00007d000e057a24 */ /* 0x000fe200078e020d */
[----:B------:R2:W-:Y:S01]  /*18a0*/  @P0 LDGSTS.E.BYPASS.LTC128B.128 [R72+0x7880], [R2.64+0x80], !P6 ;  /* 0x0788008002480fae */ /* 0x0005e2000f101d46 */
[----:B------:R-:W-:Y:S01]  /*18b0*/  ISETP.GE.AND P0, PT, R71, 0x1, PT ;  /* 0x000000014700780c */ /* 0x000fe20003f06270 */
[----:B------:R-:W-:Y:S01]  /*18c0*/  IMAD R7, R7, c[0x0][0x218], RZ ;  /* 0x0000860007077a24 */ /* 0x000fe200078e02ff */
[----:B------:R-:W-:Y:S01]  /*18d0*/  IADD3 R135, P0, R30, R89, RZ ;  /* 0x000000591e877210 */ /* 0x000fe20007f1e0ff */
[----:B------:R-:W0:Y:S01]  /*18e0*/  LDGDEPBAR ;  /* 0x00000000000079af */ /* 0x000e220000000000 */
[----:B------:R-:W-:Y:S01]  /*18f0*/  IADD3 R9, R9, R5, RZ ;  /* 0x0000000509097210 */ /* 0x000fe20007ffe0ff */
[----:B------:R-:W-:Y:S01]  /*1900*/  IMAD.MOV.U32 R5, RZ, RZ, c[0x0][0x1e0] ;  /* 0x00007800ff057624 */ /* 0x000fe200078e00ff */
[----:B------:R-:W-:Y:S01]  /*1910*/  SHF.L.U32 R126, R18, 0x1, RZ ;  /* 0x00000001127e7819 */ /* 0x000fe200000006ff */
[----:B------:R-:W-:Y:S02]  /*1920*/  IMAD R7, R14, c[0x0][0x21c], R7 ;  /* 0x000087000e077a24 */ /* 0x000fe400078e0207 */
[----:B------:R-:W-:Y:S01]  /*1930*/  IMAD.WIDE.U32 R90, R30, c[0x0][0x1e0], R8 ;  /* 0x000078001e5a7a25 */ /* 0x000fe200078e0008 */
[----:B------:R-:W-:-:S02]  /*1940*/  SHF.R.S32.HI R8, RZ, 0x1f, R139 ;  /* 0x0000001fff087819 */ /* 0x000fc4000001148b */
[C---:B------:R-:W-:Y:S01]  /*1950*/  SHF.L.U64.HI R165, R5.reuse, R153, c[0x0][0x1e4] ;  /* 0x0000790005a57619 */ /* 0x040fe20000010299 */
[C---:B------:R-:W-:Y:S01]  /*1960*/  IMAD.WIDE.U32 R144, R5.reuse, 0x30, RZ ;  /* 0x0000003005907825 */ /* 0x040fe200078e00ff */
[C---:B------:R-:W-:Y:S02]  /*1970*/  SHF.L.U64.HI R166, R5.reuse, R35, c[0x0][0x1e4] ;  /* 0x0000790005a67619 */ /* 0x040fe40000010223 */
[C---:B------:R-:W-:Y:S01]  /*1980*/  SHF.L.U32 R176, R5.reuse, 0x5, RZ ;  /* 0x0000000505b07819 */ /* 0x040fe200000006ff */
[----:B------:R-:W-:Y:S01]  /*1990*/  IMAD.SHL.U32 R175, R5, 0x10, RZ ;  /* 0x0000001005af7824 */ /* 0x000fe200078e00ff */
[----:B------:R-:W-:Y:S01]  /*19a0*/  IADD3 R164, R145, R164, RZ ;  /* 0x000000a491a47210 */ /* 0x000fe20007ffe0ff */
[----:B------:R-:W-:Y:S01]  /*19b0*/  IMAD.SHL.U32 R127, R19, 0x2, RZ ;  /* 0x00000002137f7824 */ /* 0x000fe200078e00ff */
[----:B------:R-:W-:Y:S02]  /*19c0*/  IADD3 R106, R95, R7, RZ ;  /* 0x000000075f6a7210 */ /* 0x000fe40007ffe0ff */
[----:B--2---:R-:W-:-:S04]  /*19d0*/  MOV R2, c[0x0][0x280] ;  /* 0x0000a00000027a02 */ /* 0x004fc80000000f00 */
[C---:B------:R-:W-:Y:S01]  /*19e0*/  SHF.L.U64.HI R152, R2.reuse, R153, c[0x0][0x284] ;  /* 0x0000a10002987619 */ /* 0x040fe20000010299 */
[C---:B------:R-:W-:Y:S01]  /*19f0*/  IMAD.SHL.U32 R174, R2.reuse, 0x20, RZ ;  /* 0x0000002002ae7824 */ /* 0x040fe200078e00ff */
[C---:B------:R-:W-:Y:S02]  /*1a00*/  SHF.L.U64.HI R154, R2.reuse, R35, c[0x0][0x284] ;  /* 0x0000a100029a7619 */ /* 0x040fe40000010223 */
[----:B------:R-:W-:Y:S02]  /*1a10*/  SHF.L.U32 R173, R2, 0x4, RZ ;  /* 0x0000000402ad7819 */ /* 0x000fe400000006ff */
[----:B------:R-:W-:Y:S02]  /*1a20*/  SHF.R.S32.HI R2, RZ, 0x1f, R30 ;  /* 0x0000001fff027819 */ /* 0x000fe4000001141e */
[C---:B------:R-:W-:Y:S02]  /*1a30*/  SHF.L.U64.HI R153, R172.reuse, R153, c[0x0][0x294] ;  /* 0x0000a500ac997619 */ /* 0x040fe40000010299 */
[----:B------:R-:W-:Y:S01]  /*1a40*/  SHF.L.U32 R172, R172, 0x4, RZ ;  /* 0x00000004acac7819 */ /* 0x000fe200000006ff */
[----:B------:R-:W-:-:S02]  /*1a50*/  IMAD R3, R2, c[0x0][0x1e0], RZ ;  /* 0x0000780002037a24 */ /* 0x000fc400078e02ff */
[----:B------:R-:W-:Y:S01]  /*1a60*/  IMAD.X R132, R2, 0x1, R31, P0 ;  /* 0x0000000102847824 */ /* 0x000fe200000e061f */
[----:B------:R-:W-:Y:S01]  /*1a70*/  BAR.SYNC.DEFER_BLOCKING 0x0 ;  /* 0x0000000000007b1d */ /* 0x000fe20000010000 */
[----:B------:R-:W-:Y:S01]  /*1a80*/  IMAD R92, R30, c[0x0][0x1e4], R3 ;  /* 0x000079001e5c7a24 */ /* 0x000fe200078e0203 */
[----:B------:R-:W-:Y:S01]  /*1a90*/  SHF.R.S32.HI R3, RZ, 0x1f, R140 ;  /* 0x0000001fff037819 */ /* 0x000fe2000001148c */
[----:B------:R-:W-:Y:S01]  /*1aa0*/  IMAD R2, R31, c[0x0][0x1e0], RZ ;  /* 0x000078001f027a24 */ /* 0x000fe200078e02ff */
[----:B------:R-:W-:Y:S01]  /*1ab0*/  IADD3 R110, P2, P0, R90, R156, R36 ;  /* 0x0000009c5a6e7210 */ /* 0x000fe2000785e024 */
[----:B------:R-:W-:Y:S02]  /*1ac0*/  IMAD.IADD R92, R91, 0x1, R92 ;  /* 0x000000015b5c7824 */ /* 0x000fe400078e025c */
[----:B------:R-:W-:Y:S02]  /*1ad0*/  IMAD R5, R89, c[0x0][0x1e4], R2 ;  /* 0x0000790059057a24 */ /* 0x000fe400078e0202 */
[----:B------:R-:W-:-:S02]  /*1ae0*/  IMAD R2, R8, c[0x0][0x1e0], RZ ;  /* 0x0000780008027a24 */ /* 0x000fc400078e02ff */
[----:B------:R-:W-:Y:S01]  /*1af0*/  IMAD R3, R3, c[0x0][0x1e0], RZ ;  /* 0x0000780003037a24 */ /* 0x000fe200078e02ff */
[----:B------:R-:W-:Y:S01]  /*1b00*/  IADD3 R119, R157, R5, RZ ;  /* 0x000000059d777210 */ /* 0x000fe20007ffe0ff */
[----:B------:R-:W-:Y:S02]  /*1b10*/  IMAD R2, R139, c[0x0][0x1e4], R2 ;  /* 0x000079008b027a24 */ /* 0x000fe400078e0202 */
[----:B------:R-:W-:Y:S01]  /*1b20*/  IMAD R3, R140, c[0x0][0x1e4], R3 ;  /* 0x000079008c037a24 */ /* 0x000fe200078e0203 */
[----:B------:R-:W-:Y:S02]  /*1b30*/  IADD3.X R109, R92, R119, R37, P2, P0 ;  /* 0x000000775c6d7210 */ /* 0x000fe400017e0425 */
[----:B------:R-:W-:Y:S01]  /*1b40*/  IADD3 R129, R159, R2, RZ ;  /* 0x000000029f817210 */ /* 0x000fe20007ffe0ff */
[----:B-1----:R-:W-:Y:S02]  /*1b50*/  IMAD.IADD R130, R161, 0x1, R3 ;  /* 0x00000001a1827824 */ /* 0x002fe400078e0203 */
.L_x_1153:
[----:B------:R-:W-:Y:S01]  /*1b60*/  SHF.R.S32.HI R93, RZ, 0x1f, R40 ;  /* 0x0000001fff5d7819 */ /* 0x000fe20000011428 */
[-C--:B------:R-:W-:Y:S01]  /*1b70*/  IMAD R0, R164, R40.reuse, RZ ;  /* 0x00000028a4007224 */ /* 0x080fe200078e02ff */
[----:B------:R-:W-:Y:S01]  /*1b80*/  ISETP.GE.AND P3, PT, R71, 0x1, PT ;  /* 0x000000014700780c */ /* 0x000fe20003f66270 */
[----:B------:R-:W-:Y:S01]  /*1b90*/  IMAD.WIDE.U32 R74, R144, R40, RZ ;  /* 0x00000028904a7225 */ /* 0x000fe200078e00ff */
[----:B------:R-:W-:Y:S04]  /*1ba0*/  DEPBAR.LE SB0, 0x0 ;  /* 0x000080000000791a */ /* 0x000fe80000000000 */
[----:B------:R-:W-:Y:S01]  /*1bb0*/  BAR.SYNC.DEFER_BLOCKING 0x0 ;  /* 0x0000000000007b1d */ /* 0x000fe20000010000 */
[C---:B-1----:R-:W-:Y:S01]  /*1bc0*/  IADD3 R2, P2, P0, R110.reuse, R74, R175 ;  /* 0x0000004a6e027210 */ /* 0x042fe2000785e0af */
[----:B------:R-:W-:Y:S04]  /*1bd0*/  IMAD R0, R93, R144, R0 ;  /* 0x000000905d007224 */ /* 0x000fe800078e0200 */
[----:B------:R-:W-:Y:S05]  /*1be0*/  IMAD.IADD R82, R75, 0x1, R0 ;  /* 0x000000014b527824 */ /* 0x000fea00078e0200 */
[C---:B------:R-:W-:Y:S02]  /*1bf0*/  IADD3.X R5, R109.reuse, R82, R166, P2, P0 ;  /* 0x000000526d057210 */ /* 0x040fe400017e04a6 */
[-C--:B------:R-:W-:Y:S04]  /*1c00*/  IADD3 R0, P2, R110, R74.reuse, RZ ;  /* 0x0000004a6e007210 */ /* 0x080fe80007f5e0ff */
[----:B------:R-:W-:Y:S01]  /*1c10*/  LEA R58, P0, R0, c[0x0][0x1c8], 0x1 ;  /* 0x00007200003a7a11 */ /* 0x000fe200078008ff */
[----:B------:R-:W-:Y:S05]  /*1c20*/  IMAD.X R3, R82, 0x1, R109, P2 ;  /* 0x0000000152037824 */ /* 0x000fea00010e066d */
[----:B------:R-:W-:Y:S01]  /*1c30*/  LEA.HI.X R59, R0, c[0x0][0x1cc], R3, 0x1, P0 ;  /* 0x00007300003b7a11 */ /* 0x000fe200000f0c03 */
[----:B------:R-:W-:Y:S01]  /*1c40*/  BSSY B2, `(.L_x_1119) ;  /* 0x00003d7000027945 */ /* 0x000fe20003800000 */
[----:B------:R-:W-:Y:S04]  /*1c50*/  IADD3 R0, P2, P0, R110, R74, R176 ;  /* 0x0000004a6e007210 */ /* 0x000fe8000785e0b0 */
[----:B------:R-:W-:Y:S02]  /*1c60*/  IADD3.X R3, R109, R82, R165, P2, P0 ;  /* 0x000000526d037210 */ /* 0x000fe400017e04a5 */
[----:B------:R-:W-:Y:S02]  /*1c70*/  LEA R66, P2, R2, c[0x0][0x1c8], 0x1 ;  /* 0x0000720002427a11 */ /* 0x000fe400078408ff */
[----:B------:R-:W-:Y:S02]  /*1c80*/  LEA R76, P0, R0, c[0x0][0x1c8], 0x1 ;  /* 0x00007200004c7a11 */ /* 0x000fe400078008ff */
[----:B------:R-:W-:Y:S02]  /*1c90*/  LEA.HI.X R67, R2, c[0x0][0x1cc], R5, 0x1, P2 ;  /* 0x0000730002437a11 */ /* 0x000fe400010f0c05 */
[----:B------:R-:W-:Y:S01]  /*1ca0*/  LEA.HI.X R77, R0, c[0x0][0x1cc], R3, 0x1, P0 ;  /* 0x00007300004d7a11 */ /* 0x000fe200000f0c03 */
[----:B------:R-:W-:-:S05]  /*1cb0*/  @!P3 BRA `(.L_x_1120) ;  /* 0x00003ae00000b947 */ /* 0x000fca0003800000 */
[-C--:B------:R-:W-:Y:S01]  /*1cc0*/  IMAD R3, R163, R40.reuse, RZ ;  /* 0x00000028a3037224 */ /* 0x080fe200078e02ff */
[----:B------:R-:W-:Y:S01]  /*1cd0*/  ISETP.NE.AND P0, PT, RZ, UR4, PT ;  /* 0x00000004ff007c0c */ /* 0x000fe2000bf05270 */
        /* <DEDUP_REMOVED lines=38> */
.L_x_1123:
[----:B------:R-:W-:Y:S05]  /*1f40*/  BSYNC B0 ;  /* 0x0000000000007941 */ /* 0x000fea0003800000 */
.L_x_1122:
[----:B------:R-:W-:Y:S01]  /*1f50*/  ISETP.GE.AND P4, PT, R140, R73, PT ;  /* 0x000000498c00720c */ /* 0x000fe20003f86270 */
[----:B-----5:R-:W-:Y:S01]  /*1f60*/  IMAD.MOV.U32 R0, RZ, RZ, R8 ;  /* 0x000000ffff007224 */ /* 0x020fe200078e0008 */
[----:B------:R-:W-:Y:S01]  /*1f70*/  MOV R10, R42 ;  /* 0x0000002a000a7202 */ /* 0x000fe20000000f00 */
[----:B------:R-:W-:Y:S01]  /*1f80*/  IMAD.MOV.U32 R7, RZ, RZ, R9 ;  /* 0x000000ffff077224 */ /* 0x000fe200078e0009 */
[----:B------:R-:W-:Y:S01]  /*1f90*/  BSSY B0, `(.L_x_1124) ;  /* 0x0000023000007945 */ /* 0x000fe20003800000 */
[----:B------:R-:W-:Y:S01]  /*1fa0*/  IMAD.MOV.U32 R5, RZ, RZ, R2 ;  /* 0x000000ffff057224 */ /* 0x000fe200078e0002 */
[----:B------:R-:W-:Y:S01]  /*1fb0*/  PRMT R52, R10, 0x7610, R52 ;  /* 0x000076100a347816 */ /* 0x000fe20000000034 */
[----:B-1----:R-:W-:Y:S01]  /*1fc0*/  CS2R R14, SRZ ;  /* 0x00000000000e7805 */ /* 0x002fe2000001ff00 */
        /* <DEDUP_REMOVED lines=31> */
.L_x_1125:
[----:B------:R-:W-:Y:S05]  /*21c0*/  BSYNC B0 ;  /* 0x0000000000007941 */ /* 0x000fea0003800000 */
.L_x_1124:
[----:B------:R-:W-:Y:S01]  /*21d0*/  ISETP.GE.AND P3, PT, R139, R73, PT ;  /* 0x000000498b00720c */ /* 0x000fe20003f66270 */
[----:B-----5:R-:W-:Y:S01]  /*21e0*/  IMAD.MOV.U32 R10, RZ, RZ, R20 ;  /* 0x000000ffff0a7224 */ /* 0x020fe200078e0014 */
[----:B------:R-:W-:Y:S01]  /*21f0*/  MOV R5, R14 ;  /* 0x0000000e00057202 */ /* 0x000fe20000000f00 */
        /* <DEDUP_REMOVED lines=13> */
[----:B------:R-:W-:Y:S02]  /*22d0*/  PRMT R54, R10, 0x5410, R7 ;  /* 0x000054100a367816 */ /* 0x000fe40000000007 */
[----:B------:R-:W-:Y:S01]  /*22e0*/  PRMT R53, R5, 0x5410, R0 ;  /* 0x0000541005357816 */ /* 0x000fe20000000000 */
[----:B------:R-:W-:-:S05]  /*22f0*/  @P3 BRA `(.L_x_1127) ;  /* 0x0000012000003947 */ /* 0x000fca0003800000 */
[----:B------:R-:W-:Y:S01]  /*2300*/  IADD3 R56, P2, P0, R104, R174, R56 ;  /* 0x000000ae68387210 */ /* 0x000fe2000785e038 */
[----:B------:R-:W-:Y:S01]  /*2310*/  CS2R R24, SRZ ;  /* 0x0000000000187805 */ /* 0x000fe2000001ff00 */
[----:B------:R-:W-:Y:S02]  /*2320*/  CS2R R50, SRZ ;  /* 0x0000000000327805 */ /* 0x000fe4000001ff00 */
[----:B------:R-:W-:Y:S02]  /*2330*/  IADD3.X R29, R114, R152, R29, P2, P0 ;  /* 0x00000098721d7210 */ /* 0x000fe400017e041d */
[----:B------:R-:W-:Y:S04]  /*2340*/  IADD3 R64, P2, P0, R100, R171, R64 ;  /* 0x000000ab64407210 */ /* 0x000fe8000785e040 */
[----:B------:R-:W-:Y:S02]  /*2350*/  IADD3.X R35, R113, R153, R35, P2, P0 ;  /* 0x0000009971237210 */ /* 0x000fe400017e0423 */
[C---:B-1----:R-:W-:Y:S04]  /*2360*/  LEA R18, P0, R56.reuse, c[0x0][0x270], 0x1 ;  /* 0x00009c0038127a11 */ /* 0x042fe800078008ff */
        /* <DEDUP_REMOVED lines=11> */
.L_x_1127:
[----:B------:R-:W-:Y:S05]  /*2420*/  BSYNC B0 ;  /* 0x0000000000007941 */ /* 0x000fea0003800000 */
.L_x_1126:
[----:B-----5:R-:W-:Y:S01]  /*2430*/  MOV R5, R22 ;  /* 0x0000001600057202 */ /* 0x020fe20000000f00 */
        /* <DEDUP_REMOVED lines=21> */
[C---:B------:R-:W-:Y:S02]  /*2590*/  @!P0 PRMT R0, R13.reuse, 0x5432, R0 ;  /* 0x000054320d008816 */ /* 0x040fe40000000000 */
[----:B------:R-:W-:Y:S02]  /*25a0*/  @!P0 SHF.R.U32.HI R7, RZ, 0x10, R3 ;  /* 0x00000010ff078819 */ /* 0x000fe40000011603 */
[----:B------:R-:W-:Y:S01]  /*25b0*/  @!P0 SHF.R.U32.HI R39, RZ, 0x10, R39 ;  /* 0x00000010ff278819 */ /* 0x000fe20000011627 */
[C---:B------:R-:W-:Y:S01]  /*25c0*/  @!P0 IMAD.U32 R10, R0.reuse, 0x10000, RZ ;  /* 0x00010000000a8824 */ /* 0x040fe200078e00ff */
[----:B------:R-:W-:Y:S01]  /*25d0*/  @!P0 PRMT R7, R13, 0x5410, R7 ;  /* 0x000054100d078816 */ /* 0x000fe20000000007 */
[C---:B------:R-:W-:Y:S01]  /*25e0*/  @!P0 IMAD.U32 R13, R35.reuse, 0x10000, RZ ;  /* 0x00010000230d8824 */ /* 0x040fe200078e00ff */
[----:B------:R-:W-:Y:S02]  /*25f0*/  @!P0 LOP3.LUT R35, R35, 0xffff0000, RZ, 0xc0, !PT ;  /* 0xffff000023238812 */ /* 0x000fe400078ec0ff */
[----:B------:R-:W-:Y:S02]  /*2600*/  @!P0 LOP3.LUT R5, R0, 0xffff0000, RZ, 0xc0, !PT ;  /* 0xffff000000058812 */ /* 0x000fe400078ec0ff */
[----:B------:R-:W-:Y:S01]  /*2610*/  @!P0 PRMT R39, R31, 0x5432, R39 ;  /* 0x000054321f278816 */ /* 0x000fe20000000027 */
[C---:B-1----:R-:W-:Y:S01]  /*2620*/  @!P0 IMAD.U32 R38, R17.reuse, 0x10000, RZ ;  /* 0x0001000011268824 */ /* 0x042fe200078e00ff */
[C---:B------:R-:W-:Y:S02]  /*2630*/  @!P0 LOP3.LUT R2, R16.reuse, 0xffff0000, RZ, 0xc0, !PT ;  /* 0xffff000010028812 */ /* 0x040fe400078ec0ff */
[----:B------:R-:W-:Y:S02]  /*2640*/  @!P0 LOP3.LUT R3, R17, 0xffff0000, RZ, 0xc0, !PT ;  /* 0xffff000011038812 */ /* 0x000fe400078ec0ff */
[----:B------:R-:W-:Y:S01]  /*2650*/  @!P0 SHF.L.U32 R31, R16, 0x10, RZ ;  /* 0x00000010101f8819 */ /* 0x000fe200000006ff */
[C---:B------:R-:W-:Y:S02]  /*2660*/  @!P0 FMUL.FTZ R41, R2.reuse, R13 ;  /* 0x0000000d02298220 */ /* 0x040fe40000410000 */
[-C--:B------:R-:W-:Y:S02]  /*2670*/  @!P0 FMUL.FTZ R0, R2, R10.reuse ;  /* 0x0000000a02008220 */ /* 0x080fe40000410000 */
[C---:B------:R-:W-:Y:S02]  /*2680*/  @!P0 FMUL.FTZ R57, R3.reuse, R35 ;  /* 0x0000002303398220 */ /* 0x040fe40000410000 */
[----:B------:R-:W-:Y:S01]  /*2690*/  @!P0 FMUL.FTZ R2, R3, R5 ;  /* 0x0000000503028220 */ /* 0x000fe20000410000 */
[C---:B------:R-:W-:Y:S01]  /*26a0*/  @!P0 LOP3.LUT R3, R18.reuse, 0xffff0000, RZ, 0xc0, !PT ;  /* 0xffff000012038812 */ /* 0x040fe200078ec0ff */
[----:B------:R-:W-:Y:S01]  /*26b0*/  @!P0 FFMA.FTZ R62, R31, R10, -R41 ;  /* 0x0000000a1f3e8223 */ /* 0x000fe20000010829 */
[----:B------:R-:W-:Y:S01]  /*26c0*/  @!P0 SHF.L.U32 R41, R19, 0x10, RZ ;  /* 0x0000001013298819 */ /* 0x000fe200000006ff */
        /* <DEDUP_REMOVED lines=26> */
.L_x_1131:
[----:B------:R-:W-:Y:S05]  /*2870*/  BSYNC B0 ;  /* 0x0000000000007941 */ /* 0x000fea0003800000 */
.L_x_1130:
        /* <DEDUP_REMOVED lines=10> */
[----:B------:R-:W-:Y:S01]  /*2920*/  @!P0 SHF.R.U32.HI R8, RZ, 0x10, R9 ;  /* 0x00000010ff088819 */ /* 0x000fe20000011609 */
[C---:B------:R-:W-:Y:S01]  /*2930*/  @!P0 IMAD.U32 R9, R13.reuse, 0x10000, RZ ;  /* 0x000100000d098824 */ /* 0x040fe200078e00ff */
[----:B------:R-:W-:Y:S01]  /*2940*/  @!P0 SHF.R.U32.HI R31, RZ, 0x10, R43 ;  /* 0x00000010ff1f8819 */ /* 0x000fe2000001162b */
[C---:B------:R-:W-:Y:S01]  /*2950*/  @!P0 IMAD.U32 R7, R0.reuse, 0x10000, RZ ;  /* 0x0001000000078824 */ /* 0x040fe200078e00ff */
[----:B------:R-:W-:Y:S02]  /*2960*/  @!P0 LOP3.LUT R13, R13, 0xffff0000, RZ, 0xc0, !PT ;  /* 0xffff00000d0d8812 */ /* 0x000fe400078ec0ff */
[----:B------:R-:W-:Y:S02]  /*2970*/  @!P0 LOP3.LUT R5, R0, 0xffff0000, RZ, 0xc0, !PT ;  /* 0xffff000000058812 */ /* 0x000fe400078ec0ff */
[----:B------:R-:W-:Y:S02]  /*2980*/  @!P0 PRMT R8, R26, 0x5410, R8 ;  /* 0x000054101a088816 */ /* 0x000fe40000000008 */
[----:B------:R-:W-:Y:S01]  /*2990*/  @!P0 PRMT R31, R52, 0x5432, R31 ;  /* 0x00005432341f8816 */ /* 0x000fe2000000001f */
[C---:B-1----:R-:W-:Y:S01]  /*29a0*/  @!P0 IMAD.U32 R26, R17.reuse, 0x10000, RZ ;  /* 0x00010000111a8824 */ /* 0x042fe200078e00ff */
[C---:B------:R-:W-:Y:S02]  /*29b0*/  @!P0 LOP3.LUT R2, R16.reuse, 0xffff0000, RZ, 0xc0, !PT ;  /* 0xffff000010028812 */ /* 0x040fe400078ec0ff */
[----:B------:R-:W-:Y:S02]  /*29c0*/  @!P0 LOP3.LUT R3, R17, 0xffff0000, RZ, 0xc0, !PT ;  /* 0xffff000011038812 */ /* 0x000fe400078ec0ff */
[----:B------:R-:W-:Y:S01]  /*29d0*/  @!P0 SHF.L.U32 R10, R16, 0x10, RZ ;  /* 0x00000010100a8819 */ /* 0x000fe200000006ff */
[C---:B------:R-:W-:Y:S02]  /*29e0*/  @!P0 FMUL.FTZ R35, R2.reuse, R9 ;  /* 0x0000000902238220 */ /* 0x040fe40000410000 */
[----:B------:R-:W-:Y:S02]  /*29f0*/  @!P0 FMUL.FTZ R0, R2, R7 ;  /* 0x0000000702008220 */ /* 0x000fe40000410000 */
[C---:B------:R-:W-:Y:S02]  /*2a00*/  @!P0 FMUL.FTZ R38, R3.reuse, R13 ;  /* 0x0000000d03268220 */ /* 0x040fe40000410000 */
[----:B------:R-:W-:Y:S01]  /*2a10*/  @!P0 FMUL.FTZ R2, R3, R5 ;  /* 0x0000000503028220 */ /* 0x000fe20000410000 */
[----:B------:R-:W-:Y:S01]  /*2a20*/  @!P0 LOP3.LUT R3, R18, 0xffff0000, RZ, 0xc0, !PT ;  /* 0xffff000012038812 */ /* 0x000fe200078ec0ff */
        /* <DEDUP_REMOVED lines=10> */
[C---:B------:R-:W-:Y:S01]  /*2ad0*/  @!P0 FMUL.FTZ R38, R3.reuse, R9 ;  /* 0x0000000903268220 */ /* 0x040fe20000410000 */
        /* <DEDUP_REMOVED lines=17> */
.L_x_1129:
[----:B------:R-:W-:Y:S05]  /*2bf0*/  BSYNC B1 ;  /* 0x0000000000017941 */ /* 0x000fea0003800000 */
.L_x_1128:
        /* <DEDUP_REMOVED lines=8> */
[--C-:B------:R-:W-:Y:S02]  /*2c80*/  @!P0 SHF.R.U64 R0, R14, 0x10, R15.reuse ;  /* 0x000000100e008819 */ /* 0x100fe4000000120f */
[----:B------:R-:W-:Y:S02]  /*2c90*/  @!P0 PRMT R10, R53, 0x5410, R10 ;  /* 0x00005410350a8816 */ /* 0x000fe4000000000a */
[C---:B------:R-:W-:Y:S02]  /*2ca0*/  @!P0 PRMT R0, R27.reuse, 0x5432, R0 ;  /* 0x000054321b008816 */ /* 0x040fe40000000000 */
[----:B------:R-:W-:Y:S01]  /*2cb0*/  @!P0 SHF.R.U32.HI R14, RZ, 0x10, R15 ;  /* 0x00000010ff0e8819 */ /* 0x000fe2000001160f */
[----:B------:R-:W-:Y:S01]  /*2cc0*/  @!P0 IMAD.U32 R8, R10, 0x10000, RZ ;  /* 0x000100000a088824 */ /* 0x000fe200078e00ff */
[----:B------:R-:W-:Y:S01]  /*2cd0*/  @!P0 SHF.R.U32.HI R44, RZ, 0x10, R45 ;  /* 0x00000010ff2c8819 */ /* 0x000fe2000001162d */
[----:B------:R-:W-:Y:S01]  /*2ce0*/  @!P0 IMAD.U32 R7, R0, 0x10000, RZ ;  /* 0x0001000000078824 */ /* 0x000fe200078e00ff */
        /* <DEDUP_REMOVED lines=41> */
.L_x_1135:
[----:B------:R-:W-:Y:S05]  /*2f80*/  BSYNC B0 ;  /* 0x0000000000007941 */ /* 0x000fea0003800000 */
.L_x_1134:
        /* <DEDUP_REMOVED lines=25> */
[-C--:B------:R-:W-:Y:S01]  /*3120*/  @!P0 FMUL.FTZ R2, R3, R5.reuse ;  /* 0x0000000503028220 */ /* 0x080fe20000410000 */
        /* <DEDUP_REMOVED lines=29> */
.L_x_1133:
[----:B------:R-:W-:Y:S05]  /*3300*/  BSYNC B1 ;  /* 0x0000000000017941 */ /* 0x000fea0003800000 */
.L_x_1132:
        /* <DEDUP_REMOVED lines=55> */
.L_x_1138:
[----:B------:R-:W-:Y:S05]  /*3680*/  BSYNC B0 ;  /* 0x0000000000007941 */ /* 0x000fea0003800000 */
.L_x_1137:
        /* <DEDUP_REMOVED lines=56> */
.L_x_1121:
[----:B------:R-:W-:Y:S01]  /*3a10*/  ISETP.GE.AND P2, PT, R140, R73, PT ;  /* 0x000000498c00720c */ /* 0x000fe20003f46270 */
[----:B------:R-:W-:Y:S01]  /*3a20*/  CS2R R26, SRZ ;  /* 0x00000000001a7805 */ /* 0x000fe2000001ff00 */
[----:B------:R-:W-:Y:S01]  /*3a30*/  IADD3 R69, -R70, c[0x0][0x1d4], RZ ;  /* 0x0000750046457a10 */ /* 0x000fe20007ffe1ff */
        /* <DEDUP_REMOVED lines=9> */
[----:B------:R-:W-:Y:S05]  /*3ad0*/  BSSY B0, `(.L_x_1139) ;  /* 0x00000c7000007945 */ /* 0x000fea0003800000 */
        /* <DEDUP_REMOVED lines=17> */
[----:B------:R-:W-:Y:S02]  /*3bf0*/  @!P0 LEA.HI.X R15, R7, c[0x0][0x274], R13, 0x1, P3 ;  /* 0x00009d00070f8a11 */ /* 0x000fe400018f0c0d */
[C---:B------:R-:W-:Y:S04]  /*3c00*/  @!P0 LEA R16, P3, R10.reuse, c[0x0][0x288], 0x1 ;  /* 0x0000a2000a108a11 */ /* 0x040fe800078608ff */
[----:B------:R-:W-:Y:S02]  /*3c10*/  @!P0 LEA.HI.X R17, R10, c[0x0][0x28c], R17, 0x1, P3 ;  /* 0x0000a3000a118a11 */ /* 0x000fe400018f0c11 */
[-C--:B------:R-:W-:Y:S03]  /*3c20*/  ISETP.GE.AND P3, PT, R89, R73.reuse, PT ;  /* 0x000000495900720c */ /* 0x080fe60003f66270 */
[----:B------:R3:W4:Y:S01]  /*3c30*/  @!P0 LDG.E.128 R60, [R16.64] ;  /* 0x00000006103c8981 */ /* 0x000722000c1e1d00 */
[----:B------:R-:W-:Y:S11]  /*3c40*/  ISETP.GE.OR P3, PT, R36, c[0x0][0x27c], P3 ;  /* 0x00009f0024007a0c */ /* 0x000ff60001f66670 */
[----:B------:R-:W-:Y:S02]  /*3c50*/  @!UPT UIADD3 URZ, URZ, URZ, URZ ;  /* 0x0000003f3f3ff290 */ /* 0x000fe4000fffe03f */
[----:B------:R-:W-:Y:S02]  /*3c60*/  @!P3 IADD3 R0, P4, R102, R56, RZ ;  /* 0x000000386600b210 */ /* 0x000fe40007f9e0ff */
[----:B------:R-:W-:Y:S03]  /*3c70*/  CS2R R56, SRZ ;  /* 0x0000000000387805 */ /* 0x000fe6000001ff00 */
[----:B------:R-:W-:Y:S01]  /*3c80*/  @!P3 IMAD.X R5, R29, 0x1, R112, P4 ;  /* 0x000000011d05b824 */ /* 0x000fe200020e0670 */
[C---:B------:R-:W-:Y:S01]  /*3c90*/  @!P3 LEA R20, P4, R0.reuse, c[0x0][0x270], 0x1 ;  /* 0x00009c000014ba11 */ /* 0x040fe200078808ff */
[----:B------:R-:W-:Y:S01]  /*3ca0*/  CS2R R28, SRZ ;  /* 0x00000000001c7805 */ /* 0x000fe2000001ff00 */
[----:B------:R-:W4:Y:S01]  /*3cb0*/  @!P2 LDG.E.128 R56, [R8.64] ;  /* 0x000000060838a981 */ /* 0x000f22000c1e1d00 */
[----:B------:R-:W-:Y:S02]  /*3cc0*/  ISETP.GE.OR P2, PT, R89, R73, P5 ;  /* 0x000000495900720c */ /* 0x000fe40002f46670 */
[----:B------:R-:W-:Y:S01]  /*3cd0*/  @!P3 LEA.HI.X R21, R0, c[0x0][0x274], R5, 0x1, P4 ;  /* 0x00009d000015ba11 */ /* 0x000fe200020f0c05 */
[----:B---3--:R-:W-:Y:S04]  /*3ce0*/  CS2R R16, SRZ ;  /* 0x0000000000107805 */ /* 0x008fe8000001ff00 */
[----:B------:R3:W4:Y:S01]  /*3cf0*/  @!P0 LDG.E.128 R28, [R14.64] ;  /* 0x000000060e1c8981 */ /* 0x000722000c1e1d00 */
[----:B------:R-:W-:Y:S05]  /*3d00*/  @!P3 IADD3 R64, P0, R98, R64, RZ ;  /* 0x000000406240b210 */ /* 0x000fea0007f1e0ff */
[----:B------:R-:W-:Y:S01]  /*3d10*/  @!P3 IMAD.X R0, R35, 0x1, R111, P0 ;  /* 0x000000012300b824 */ /* 0x000fe200000e066f */
[C---:B-1----:R-:W-:Y:S01]  /*3d20*/  @!P3 LEA R2, P0, R64.reuse, c[0x0][0x288], 0x1 ;  /* 0x0000a2004002ba11 */ /* 0x042fe200078008ff */
[----:B------:R1:W5:Y:S03]  /*3d30*/  @!P3 LDG.E.128 R16, [R20.64] ;  /* 0x000000061410b981 */ /* 0x000366000c1e1d00 */
[----:B------:R-:W-:Y:S02]  /*3d40*/  @!P3 LEA.HI.X R3, R64, c[0x0][0x28c], R0, 0x1, P0 ;  /* 0x0000a3004003ba11 */ /* 0x000fe400000f0c00 */
[----:B------:R-:W-:Y:S03]  /*3d50*/  ISETP.GE.AND P0, PT, R36, c[0x0][0x27c], PT ;  /* 0x00009f0024007a0c */ /* 0x000fe60003f06270 */
[----:B------:R1:W5:Y:S01]  /*3d60*/  @!P3 LDG.E.128 R44, [R2.64] ;  /* 0x00000006022cb981 */ /* 0x000362000c1e1d00 */
[----:B--2---:R-:W-:Y:S02]  /*3d70*/  IMAD.MOV.U32 R5, RZ, RZ, R26 ;  /* 0x000000ffff057224 */ /* 0x004fe400078e001a */
[----:B-1----:R-:W-:Y:S02]  /*3d80*/  IMAD.MOV.U32 R3, RZ, RZ, R27 ;  /* 0x000000ffff037224 */ /* 0x002fe400078e001b */
[----:B------:R-:W-:Y:S02]  /*3d90*/  IMAD.MOV.U32 R2, RZ, RZ, R24 ;  /* 0x000000ffff027224 */ /* 0x000fe400078e0018 */
[----:B------:R-:W-:Y:S01]  /*3da0*/  IMAD.MOV.U32 R0, RZ, RZ, R25 ;  /* 0x000000ffff007224 */ /* 0x000fe200078e0019 */
[----:B------:R-:W-:Y:S04]  /*3db0*/  PRMT R35, R3, 0x5410, R5 ;  /* 0x0000541003237816 */ /* 0x000fe80000000005 */
[----:B---3--:R-:W-:Y:S01]  /*3dc0*/  PRMT R15, R0, 0x5410, R2 ;  /* 0x00005410000f7816 */ /* 0x008fe20000000002 */
[----:B----4-:R-:W-:Y:S02]  /*3dd0*/  IMAD.MOV.U32 R5, RZ, RZ, R58 ;  /* 0x000000ffff057224 */ /* 0x010fe400078e003a */
[----:B------:R-:W-:Y:S02]  /*3de0*/  IMAD.MOV.U32 R3, RZ, RZ, R59 ;  /* 0x000000ffff037224 */ /* 0x000fe400078e003b */
        /* <DEDUP_REMOVED lines=17> */
[----:B------:R-:W-:Y:S01]  /*3f00*/  SEL R0, R70, R69, !P1 ;  /* 0x0000004546007207 */ /* 0x000fe20004800000 */
[----:B------:R-:W1:Y:S01]  /*3f10*/  LDS.128 R52, [R128+0x5080] ;  /* 0x0050800080347984 */ /* 0x000e620000000c00 */
[----:B------:R-:W-:Y:S01]  /*3f20*/  IADD3 R5, P2, R156, R74, RZ ;  /* 0x0000004a9c057210 */ /* 0x000fe20007f5e0ff */
[----:B-----5:R-:W-:Y:S01]  /*3f30*/  IMAD.MOV.U32 R13, RZ, RZ, R46 ;  /* 0x000000ffff0d7224 */ /* 0x020fe200078e002e */
[----:B------:R-:W-:Y:S02]  /*3f40*/  SHF.R.S32.HI R2, RZ, 0x1f, R0 ;  /* 0x0000001fff027819 */ /* 0x000fe40000011400 */
[----:B------:R-:W-:Y:S01]  /*3f50*/  @!P0 SHF.R.U64 R14, R44, 0x10, R45 ;  /* 0x000000102c0e8819 */ /* 0x000fe2000000122d */
[----:B------:R-:W-:Y:S01]  /*3f60*/  IMAD.X R7, R82, 0x1, R119, P2 ;  /* 0x0000000152077824 */ /* 0x000fe200010e0677 */
[----:B------:R-:W-:Y:S02]  /*3f70*/  LEA.HI R0, R2, R0, RZ, 0x4 ;  /* 0x0000000002007211 */ /* 0x000fe400078f20ff */
[----:B------:R-:W-:Y:S02]  /*3f80*/  IADD3 R8, P3, P2, R90, R5, R108 ;  /* 0x000000055a087210 */ /* 0x000fe40007a7e06c */
[----:B------:R-:W-:Y:S02]  /*3f90*/  LEA.HI.SX32 R0, R0, R68, 0x1c ;  /* 0x0000004400007211 */ /* 0x000fe400078fe2ff */
[----:B------:R-:W-:Y:S02]  /*3fa0*/  IADD3.X R10, R92, R7, R115, P3, P2 ;  /* 0x000000075c0a7210 */ /* 0x000fe40001fe4473 */
[----:B------:R-:W-:Y:S01]  /*3fb0*/  @!P0 SHF.R.U32.HI R41, RZ, 0x10, R45 ;  /* 0x00000010ff298819 */ /* 0x000fe2000001162d */
[----:B------:R-:W-:Y:S01]  /*3fc0*/  IMAD.SHL.U32 R3, R0, 0x8, RZ ;  /* 0x0000000800037824 */ /* 0x000fe200078e00ff */
[--C-:B------:R-:W-:Y:S01]  /*3fd0*/  @!P0 SHF.R.U64 R42, R46, 0x10, R47.reuse ;  /* 0x000000102e2a8819 */ /* 0x100fe2000000122f */
[--C-:B------:R-:W-:Y:S01]  /*3fe0*/  IMAD.MOV.U32 R46, RZ, RZ, R47.reuse ;  /* 0x000000ffff2e7224 */ /* 0x100fe200078e002f */
[----:B------:R-:W-:Y:S02]  /*3ff0*/  @!P0 SHF.R.U32.HI R43, RZ, 0x10, R47 ;  /* 0x00000010ff2b8819 */ /* 0x000fe4000001162f */
[----:B------:R-:W-:Y:S02]  /*4000*/  ISETP.GE.AND P2, PT, R3, c[0x0][0x1d4], PT ;  /* 0x0000750003007a0c */ /* 0x000fe40003f46270 */
[----:B------:R-:W-:Y:S11]  /*4010*/  @!P0 PRMT R49, R46, 0x5410, R43 ;  /* 0x000054102e318816 */ /* 0x000ff6000000002b */
[--C-:B------:R-:W-:Y:S02]  /*4020*/  @!P2 IADD3 R2, P4, P3, R90, R5, R3.reuse ;  /* 0x000000055a02a210 */ /* 0x100fe40007b9e003 */
[----:B------:R-:W-:Y:S02]  /*4030*/  @!P2 SHF.R.S32.HI R9, RZ, 0x1f, R3 ;  /* 0x0000001fff09a819 */ /* 0x000fe40000011403 */
[----:B------:R-:W-:Y:S01]  /*4040*/  @!P0 SHF.R.U64 R5, R16, 0x10, R17 ;  /* 0x0000001010058819 */ /* 0x000fe20000001211 */
[C---:B-1----:R-:W-:Y:S01]  /*4050*/  @!P0 IMAD.U32 R48, R55.reuse, 0x10000, RZ ;  /* 0x0001000037308824 */ /* 0x042fe200078e00ff */
[----:B------:R-:W-:Y:S01]  /*4060*/  @!P2 IADD3.X R7, R92, R7, R9, P4, P3 ;  /* 0x000000075c07a210 */ /* 0x000fe200027e6409 */
[----:B------:R-:W-:Y:S01]  /*4070*/  IMAD.MOV.U32 R9, RZ, RZ, R44 ;  /* 0x000000ffff097224 */ /* 0x000fe200078e002c */
[----:B------:R-:W-:Y:S01]  /*4080*/  LEA R84, P3, R8, c[0x0][0x1c8], 0x1 ;  /* 0x0000720008547a11 */ /* 0x000fe200078608ff */
[----:B------:R-:W-:Y:S01]  /*4090*/  IMAD.MOV.U32 R44, RZ, RZ, R45 ;  /* 0x000000ffff2c7224 */ /* 0x000fe200078e002d */
[----:B------:R-:W-:Y:S02]  /*40a0*/  @!P0 LOP3.LUT R46, R54, 0xffff0000, RZ, 0xc0, !PT ;  /* 0xffff0000362e8812 */ /* 0x000fe400078ec0ff */
[----:B------:R-:W-:Y:S01]  /*40b0*/  LEA.HI.X R85, R8, c[0x0][0x1cc], R10, 0x1, P3 ;  /* 0x0000730008557a11 */ /* 0x000fe200018f0c0a */
[----:B------:R-:W-:Y:S01]  /*40c0*/  IMAD.MOV.U32 R8, RZ, RZ, R19 ;  /* 0x000000ffff087224 */ /* 0x000fe200078e0013 */
[C---:B------:R-:W-:Y:S02]  /*40d0*/  @!P2 LEA R80, P3, R2.reuse, c[0x0][0x1c8], 0x1 ;  /* 0x000072000250aa11 */ /* 0x040fe400078608ff */
[----:B------:R-:W-:Y:S02]  /*40e0*/  @!P0 LOP3.LUT R50, R55, 0xffff0000, RZ, 0xc0, !PT ;  /* 0xffff000037328812 */ /* 0x000fe400078ec0ff */
[----:B------:R-:W-:Y:S02]  /*40f0*/  @!P2 LEA.HI.X R81, R2, c[0x0][0x1cc], R7, 0x1, P3 ;  /* 0x000073000251aa11 */ /* 0x000fe400018f0c07 */
[----:B------:R-:W-:Y:S02]  /*4100*/  SHF.R.S32.HI R2, RZ, 0x1f, R0 ;  /* 0x0000001fff027819 */ /* 0x000fe40000011400 */
[----:B------:R-:W-:Y:S02]  /*4110*/  @!P0 SHF.R.U64 R10, R18, 0x10, R19 ;  /* 0x00000010120a8819 */ /* 0x000fe40000001213 */
[----:B------:R-:W-:Y:S02]  /*4120*/  LEA.HI R0, R2, R0, RZ, 0x3 ;  /* 0x0000000002007211 */ /* 0x000fe400078f18ff */
[----:B------:R-:W-:Y:S01]  /*4130*/  LOP3.LUT R2, R118, 0x38, R3, 0xf8, !PT ;  /* 0x0000003876027812 */ /* 0x000fe200078ef803 */
[----:B------:R-:W-:Y:S01]  /*4140*/  IMAD.MOV.U32 R3, RZ, RZ, R16 ;  /* 0x000000ffff037224 */ /* 0x000fe200078e0010 */
[----:B------:R-:W-:Y:S02]  /*4150*/  SHF.R.S32.HI R0, RZ, 0x3, R0 ;  /* 0x00000003ff007819 */ /* 0x000fe40000011400 */
[----:B------:R-:W-:Y:S02]  /*4160*/  LOP3.LUT R2, R2, R170, RZ, 0x3c, !PT ;  /* 0x000000aa02027212 */ /* 0x000fe400078e3cff */
[----:B------:R-:W-:Y:S01]  /*4170*/  @!P0 PRMT R16, R44, 0x5410, R41 ;  /* 0x000054102c108816 */ /* 0x000fe20000000029 */
[----:B------:R-:W-:Y:S01]  /*4180*/  IMAD R0, R0, 0xc00, R6 ;  /* 0x00000c0000007824 */ /* 0x000fe200078e0206 */
[----:B------:R-:W-:Y:S02]  /*4190*/  @!P0 SHF.L.U32 R44, R54, 0x10, RZ ;  /* 0x00000010362c8819 */ /* 0x000fe400000006ff */
[----:B------:R-:W-:Y:S01]  /*41a0*/  @!P0 PRMT R45, R13, 0x5410, R42 ;  /* 0x000054100d2d8816 */ /* 0x000fe2000000002a */
[----:B------:R-:W-:Y:S01]  /*41b0*/  IMAD.IADD R0, R0, 0x1, R2 ;  /* 0x0000000100007824 */ /* 0x000fe200078e0202 */
[----:B------:R-:W-:Y:S01]  /*41c0*/  MOV R7, R17 ;  /* 0x0000001100077202 */ /* 0x000fe20000000f00 */
[----:B------:R-:W-:Y:S01]  /*41d0*/  @!P0 IMAD.U32 R13, R52, 0x10000, RZ ;  /* 0x00010000340d8824 */ /* 0x000fe200078e00ff */
[----:B------:R-:W-:Y:S01]  /*41e0*/  @!P0 SHF.R.U32.HI R2, RZ, 0x10, R17 ;  /* 0x00000010ff028819 */ /* 0x000fe20000011611 */
[----:B------:R-:W-:Y:S01]  /*41f0*/  IMAD.SHL.U32 R0, R0, 0x2, RZ ;  /* 0x0000000200007824 */ /* 0x000fe200078e00ff */
[----:B------:R-:W-:Y:S02]  /*4200*/  @!P0 PRMT R17, R9, 0x5410, R14 ;  /* 0x0000541009118816 */ /* 0x000fe4000000000e */
[----:B------:R-:W-:Y:S02]  /*4210*/  @!P0 PRMT R9, R3, 0x5410, R5 ;  /* 0x0000541003098816 */ /* 0x000fe40000000005 */
[----:B------:R1:W2:Y:S01]  /*4220*/  LDS.128 R20, [R0+0x5080] ;  /* 0x0050800000147984 */ /* 0x0002a20000000c00 */
[----:B------:R-:W-:Y:S02]  /*4230*/  @!P0 PRMT R7, R7, 0x5410, R2 ;  /* 0x0000541007078816 */ /* 0x000fe40000000002 */
[C---:B------:R-:W-:Y:S01]  /*4240*/  @!P0 IMAD.U32 R2, R9.reuse, 0x10000, RZ ;  /* 0x0001000009028824 */ /* 0x040fe200078e00ff */
[----:B------:R-:W-:Y:S02]  /*4250*/  @!P0 LOP3.LUT R9, R9, 0xffff0000, RZ, 0xc0, !PT ;  /* 0xffff000009098812 */ /* 0x000fe400078ec0ff */
[C---:B------:R-:W-:Y:S01]  /*4260*/  @!P0 IMAD.U32 R5, R7.reuse, 0x10000, RZ ;  /* 0x0001000007058824 */ /* 0x040fe200078e00ff */
[----:B------:R-:W-:Y:S02]  /*4270*/  @!P0 LOP3.LUT R7, R7, 0xffff0000, RZ, 0xc0, !PT ;  /* 0xffff000007078812 */ /* 0x000fe400078ec0ff */
[----:B------:R-:W-:Y:S01]  /*4280*/  @!P0 PRMT R10, R18, 0x5410, R10 ;  /* 0x00005410120a8816 */ /* 0x000fe2000000000a */
[----:B------:R-:W-:Y:S01]  /*4290*/  @!P0 IMAD.U32 R18, R16, 0x10000, RZ ;  /* 0x0001000010128824 */ /* 0x000fe200078e00ff */
[----:B-1----:R-:W-:Y:S01]  /*42a0*/  @!P0 SHF.R.U32.HI R0, RZ, 0x10, R19 ;  /* 0x00000010ff008819 */ /* 0x002fe20000011613 */
[----:B------:R-:W-:Y:S03]  /*42b0*/  @!P0 IMAD.U32 R19, R53, 0x10000, RZ ;  /* 0x0001000035138824 */ /* 0x000fe600078e00ff */
[----:B------:R-:W-:Y:S01]  /*42c0*/  @!P0 PRMT R14, R8, 0x5410, R0 ;  /* 0x00005410080e8816 */ /* 0x000fe20000000000 */
[----:B------:R-:W-:Y:S02]  /*42d0*/  @!P0 IMAD.U32 R8, R17, 0x10000, RZ ;  /* 0x0001000011088824 */ /* 0x000fe400078e00ff */
[----:B--2---:R-:W-:Y:S01]  /*42e0*/  @!P0 IMAD.U32 R3, R21, 0x10000, RZ ;  /* 0x0001000015038824 */ /* 0x004fe200078e00ff */
[----:B------:R-:W-:Y:S03]  /*42f0*/  @!P0 SHF.L.U32 R0, R20, 0x10, RZ ;  /* 0x0000001014008819 */ /* 0x000fe600000006ff */
[----:B------:R-:W-:Y:S02]  /*4300*/  @!P0 FMUL.FTZ R42, R3, R18 ;  /* 0x00000012032a8220 */ /* 0x000fe40000410000 */
[C---:B------:R-:W-:Y:S02]  /*4310*/  @!P0 FMUL.FTZ R41, R0.reuse, R8 ;  /* 0x0000000800298220 */ /* 0x040fe40000410000 */
[-C--:B------:R-:W-:Y:S02]  /*4320*/  @!P0 FMUL.FTZ R0, R0, R2.reuse ;  /* 0x0000000200008220 */ /* 0x080fe40000410000 */
[----:B------:R-:W-:Y:S01]  /*4330*/  @!P0 FFMA.FTZ R87, R13, R2, -R41 ;  /* 0x000000020d578223 */ /* 0x000fe20000010829 */
[----:B------:R-:W-:Y:S01]  /*4340*/  @!P0 LOP3.LUT R2, R21, 0xffff0000, RZ, 0xc0, !PT ;  /* 0xffff000015028812 */ /* 0x000fe200078ec0ff */
[----:B------:R-:W-:Y:S01]  /*4350*/  @!P0 FFMA.FTZ R0, R8, R13, R0 ;  /* 0x0000000d08008223 */ /* 0x000fe20000010000 */
[----:B------:R-:W-:Y:S01]  /*4360*/  @!P0 LOP3.LUT R8, R20, 0xffff0000, RZ, 0xc0, !PT ;  /* 0xffff000014088812 */ /* 0x000fe200078ec0ff */
[-C--:B------:R-:W-:Y:S01]  /*4370*/  @!P0 FFMA.FTZ R86, R19, R5.reuse, -R42 ;  /* 0x0000000513568223 */ /* 0x080fe2000001082a */
[----:B------:R-:W-:Y:S01]  /*4380*/  @!P0 LOP3.LUT R42, R53, 0xffff0000, RZ, 0xc0, !PT ;  /* 0xffff0000352a8812 */ /* 0x000fe200078ec0ff */
[----:B------:R-:W-:Y:S01]  /*4390*/  @!P0 FMUL.FTZ R3, R3, R5 ;  /* 0x0000000503038220 */ /* 0x000fe20000410000 */
[----:B------:R-:W-:Y:S01]  /*43a0*/  @!P0 LOP3.LUT R41, R16, 0xffff0000, RZ, 0xc0, !PT ;  /* 0xffff000010298812 */ /* 0x000fe200078ec0ff */
[----:B------:R-:W-:Y:S01]  /*43b0*/  @!P0 FMUL.FTZ R5, R2, R7 ;  /* 0x0000000702058220 */ /* 0x000fe20000410000 */
[----:B------:R-:W-:Y:S02]  /*43c0*/  @!P0 LOP3.LUT R16, R17, 0xffff0000, RZ, 0xc0, !PT ;  /* 0xffff000011108812 */ /* 0x000fe400078ec0ff */
        /* <DEDUP_REMOVED lines=14> */
[-C--:B------:R-:W-:Y:S02]  /*44b0*/  @!P0 FMUL.FTZ R7, R7, R8.reuse ;  /* 0x0000000807078220 */ /* 0x080fe40000410000 */
[----:B------:R-:W-:Y:S01]  /*44c0*/  @!P0 FFMA.FTZ R78, R44, R8, -R13 ;  /* 0x000000082c4e8223 */ /* 0x000fe2000001080d */
[----:B------:R-:W-:Y:S01]  /*44d0*/  @!P0 LOP3.LUT R13, R23, 0xffff0000, RZ, 0xc0, !PT ;  /* 0xffff0000170d8812 */ /* 0x000fe200078ec0ff */
[-C--:B------:R-:W-:Y:S01]  /*44e0*/  @!P0 FMUL.FTZ R8, R9, R10.reuse ;  /* 0x0000000a09088220 */ /* 0x080fe20000410000 */
[----:B------:R-:W-:Y:S01]  /*44f0*/  @!P0 SHF.L.U32 R9, R23, 0x10, RZ ;  /* 0x0000001017098819 */ /* 0x000fe200000006ff */
[----:B------:R-:W-:Y:S02]  /*4500*/  @!P0 FFMA.FTZ R77, R46, R10, -R47 ;  /* 0x0000000a2e4d8223 */ /* 0x000fe4000001082f */
[C---:B------:R-:W-:Y:S01]  /*4510*/  @!P0 IMAD.U32 R47, R49.reuse, 0x10000, RZ ;  /* 0x00010000312f8824 */ /* 0x040fe200078e00ff */
[----:B------:R-:W-:Y:S01]  /*4520*/  @!P0 LOP3.LUT R49, R49, 0xffff0000, RZ, 0xc0, !PT ;  /* 0xffff000031318812 */ /* 0x000fe200078ec0ff */
[C---:B------:R-:W-:Y:S01]  /*4530*/  @!P0 IMAD.U32 R10, R14.reuse, 0x10000, RZ ;  /* 0x000100000e0a8824 */ /* 0x040fe200078e00ff */
[----:B------:R-:W-:Y:S01]  /*4540*/  @!P0 LOP3.LUT R14, R14, 0xffff0000, RZ, 0xc0, !PT ;  /* 0xffff00000e0e8812 */ /* 0x000fe200078ec0ff */
[----:B------:R-:W-:Y:S02]  /*4550*/  @!P0 FMUL.FTZ R51, R9, R47 ;  /* 0x0000002f09338220 */ /* 0x000fe40000410000 */
[----:B------:R-:W-:Y:S02]  /*4560*/  @!P0 FMUL.FTZ R76, R13, R49 ;  /* 0x000000310d4c8220 */ /* 0x000fe40000410000 */
[----:B------:R-:W-:Y:S01]  /*4570*/  @!P0 FFMA.FTZ R2, R16, R17, R2 ;  /* 0x0000001110028223 */ /* 0x000fe20000010002 */
[----:B------:R-:W-:Y:S01]  /*4580*/  @!P0 F2FP.BF16.PACK_AB R16, R77, R78 ;  /* 0x0000004e4d10823e */ /* 0x000fe200000010ff */
[----:B------:R-:W-:Y:S02]  /*4590*/  @!P0 FFMA.FTZ R3, R18, R19, R3 ;  /* 0x0000001312038223 */ /* 0x000fe40000010003 */
[----:B------:R-:W-:Y:S01]  /*45a0*/  @!P0 FFMA.FTZ R51, R48, R10, -R51 ;  /* 0x0000000a30338223 */ /* 0x000fe20000010833 */
[----:B------:R-:W-:Y:S01]  /*45b0*/  @!P0 F2FP.BF16.PACK_AB R0, R2, R0 ;  /* 0x000000000200823e */ /* 0x000fe200000010ff */
[----:B------:R-:W-:Y:S02]  /*45c0*/  @!P0 FFMA.FTZ R76, R50, R14, -R76 ;  /* 0x0000000e324c8223 */ /* 0x000fe4000001084c */
[----:B------:R-:W-:Y:S01]  /*45d0*/  @!P0 FFMA.FTZ R5, R41, R42, R5 ;  /* 0x0000002a29058223 */ /* 0x000fe20000010005 */
[----:B------:R-:W-:Y:S01]  /*45e0*/  @!P0 MOV R20, R0 ;  /* 0x0000000000148202 */ /* 0x000fe20000000f00 */
[----:B------:R-:W-:Y:S01]  /*45f0*/  @!P0 FMUL.FTZ R9, R9, R10 ;  /* 0x0000000a09098220 */ /* 0x000fe20000410000 */
[----:B------:R-:W-:Y:S01]  /*4600*/  @!P0 F2FP.BF16.PACK_AB R17, R76, R51 ;  /* 0x000000334c11823e */ /* 0x000fe200000010ff */
[----:B------:R-:W-:Y:S01]  /*4610*/  @!P0 FFMA.FTZ R7, R43, R44, R7 ;  /* 0x0000002c2b078223 */ /* 0x000fe20000010007 */
[----:B------:R-:W-:Y:S01]  /*4620*/  @!P0 F2FP.BF16.PACK_AB R3, R5, R3 ;  /* 0x000000030503823e */ /* 0x000fe200000010ff */
[----:B------:R-:W-:Y:S01]  /*4630*/  @!P0 FMUL.FTZ R10, R13, R14 ;  /* 0x0000000e0d0a8220 */ /* 0x000fe20000410000 */
[----:B------:R-:W-:Y:S01]  /*4640*/  @!P0 F2FP.BF16.PACK_AB R14, R83, R86 ;  /* 0x00000056530e823e */ /* 0x000fe200000010ff */
[----:B------:R-:W-:Y:S01]  /*4650*/  @!P0 FFMA.FTZ R8, R45, R46, R8 ;  /* 0x0000002e2d088223 */ /* 0x000fe20000010008 */
[----:B------:R-:W-:Y:S01]  /*4660*/  @!P0 F2FP.BF16.PACK_AB R13, R79, R87 ;  /* 0x000000574f0d823e */ /* 0x000fe200000010ff */
[----:B------:R-:W-:Y:S02]  /*4670*/  @!P0 FFMA.FTZ R9, R47, R48, R9 ;  /* 0x000000302f098223 */ /* 0x000fe40000010009 */
[----:B------:R-:W-:Y:S01]  /*4680*/  @!P0 FFMA.FTZ R10, R49, R50, R10 ;  /* 0x00000032310a8223 */ /* 0x000fe2000001000a */
[----:B------:R-:W-:Y:S01]  /*4690*/  @!P0 F2FP.BF16.PACK_AB R7, R8, R7 ;  /* 0x000000070807823e */ /* 0x000fe200000010ff */
[----:B------:R-:W-:Y:S02]  /*46a0*/  @!P0 IMAD.MOV.U32 R52, RZ, RZ, R13 ;  /* 0x000000ffff348224 */ /* 0x000fe400078e000d */
[----:B------:R-:W-:Y:S01]  /*46b0*/  @!P0 IMAD.MOV.U32 R53, RZ, RZ, R14 ;  /* 0x000000ffff358224 */ /* 0x000fe200078e000e */
[----:B------:R-:W-:Y:S01]  /*46c0*/  @!P0 F2FP.BF16.PACK_AB R9, R10, R9 ;  /* 0x000000090a09823e */ /* 0x000fe200000010ff */
[----:B------:R-:W-:Y:S02]  /*46d0*/  @!P0 IMAD.MOV.U32 R54, RZ, RZ, R16 ;  /* 0x000000ffff368224 */ /* 0x000fe400078e0010 */
[----:B------:R-:W-:Y:S02]  /*46e0*/  @!P0 IMAD.MOV.U32 R55, RZ, RZ, R17 ;  /* 0x000000ffff378224 */ /* 0x000fe400078e0011 */
[----:B------:R-:W-:Y:S02]  /*46f0*/  @!P0 IMAD.MOV.U32 R21, RZ, RZ, R3 ;  /* 0x000000ffff158224 */ /* 0x000fe400078e0003 */
[----:B------:R-:W-:Y:S01]  /*4700*/  @!P0 IMAD.MOV.U32 R22, RZ, RZ, R7 ;  /* 0x000000ffff168224 */ /* 0x000fe200078e0007 */
[----:B------:R1:W-:Y:S01]  /*4710*/  STG.E.128 [R84.64], R52 ;  /* 0x0000003454007986 */ /* 0x0003e2000c101d06 */
[----:B------:R-:W-:Y:S07]  /*4720*/  @!P0 IMAD.MOV.U32 R23, RZ, RZ, R9 ;  /* 0x000000ffff178224 */ /* 0x000fee00078e0009 */
[----:B------:R1:W-:Y:S02]  /*4730*/  @!P2 STG.E.128 [R80.64], R20 ;  /* 0x000000145000a986 */ /* 0x0003e4000c101d06 */
.L_x_1140:
[----:B------:R-:W-:Y:S05]  /*4740*/  BSYNC B0 ;  /* 0x0000000000007941 */ /* 0x000fea0003800000 */
.L_x_1139:
[----:B------:R-:W-:Y:S01]  /*4750*/  ISETP.GE.OR P2, PT, R140, R73, P5 ;  /* 0x000000498c00720c */ /* 0x000fe20002f46670 */
[----:B------:R-:W-:Y:S01]  /*4760*/  @!UPT UIADD3 URZ, URZ, URZ, URZ ;  /* 0x0000003f3f3ff290 */ /* 0x000fe2000fffe03f */
[----:B------:R-:W-:Y:S11]  /*4770*/  BSSY B0, `(.L_x_1141) ;  /* 0x0000080000007945 */ /* 0x000ff60003800000 */
[----:B------:R-:W-:-:S05]  /*4780*/  @P2 BRA `(.L_x_1142) ;  /* 0x000007e000002947 */ /* 0x000fca0003800000 */
[----:B------:R-:W-:Y:S01]  /*4790*/  SEL R0, R70, R69, !P1 ;  /* 0x0000004546007207 */ /* 0x000fe20004800000 */
[----:B------:R-:W2:Y:S01]  /*47a0*/  LDS.128 R48, [R127+0x5080] ;  /* 0x005080007f307984 */ /* 0x000ea20000000c00 */
[----:B------:R-:W-:Y:S02]  /*47b0*/  IADD3 R5, P2, R160, R74, RZ ;  /* 0x0000004aa0057210 */ /* 0x000fe40007f5e0ff */
[----:B------:R-:W-:Y:S02]  /*47c0*/  SHF.R.S32.HI R2, RZ, 0x1f, R0 ;  /* 0x0000001fff027819 */ /* 0x000fe40000011400 */
[----:B------:R-:W-:Y:S01]  /*47d0*/  @!P0 SHF.R.U32.HI R13, RZ, 0x10, R59 ;  /* 0x00000010ff0d8819 */ /* 0x000fe2000001163b */
[----:B------:R-:W-:Y:S01]  /*47e0*/  IMAD.X R7, R82, 0x1, R130, P2 ;  /* 0x0000000152077824 */ /* 0x000fe200010e0682 */
[----:B------:R-:W-:Y:S02]  /*47f0*/  LEA.HI R0, R2, R0, RZ, 0x4 ;  /* 0x0000000002007211 */ /* 0x000fe400078f20ff */
[----:B------:R-:W-:Y:S02]  /*4800*/  IADD3 R8, P3, P2, R90, R5, R108 ;  /* 0x000000055a087210 */ /* 0x000fe40007a7e06c */
[----:B------:R-:W-:Y:S02]  /*4810*/  LEA.HI.SX32 R0, R0, R68, 0x1c ;  /* 0x0000004400007211 */ /* 0x000fe400078fe2ff */
[----:B------:R-:W-:Y:S03]  /*4820*/  IADD3.X R10, R92, R7, R115, P3, P2 ;  /* 0x000000075c0a7210 */ /* 0x000fe60001fe4473 */
[----:B------:R-:W-:Y:S05]  /*4830*/  IMAD.SHL.U32 R3, R0, 0x8, RZ ;  /* 0x0000000800037824 */ /* 0x000fea00078e00ff */
[----:B------:R-:W-:Y:S11]  /*4840*/  ISETP.GE.AND P2, PT, R3, c[0x0][0x1d4], PT ;  /* 0x0000750003007a0c */ /* 0x000ff60003f46270 */
[----:B------:R-:W-:Y:S02]  /*4850*/  @!UPT UIADD3 URZ, URZ, URZ, URZ ;  /* 0x0000003f3f3ff290 */ /* 0x000fe4000fffe03f */
[--C-:B------:R-:W-:Y:S02]  /*4860*/  @!P2 IADD3 R2, P4, P3, R90, R5, R3.reuse ;  /* 0x000000055a02a210 */ /* 0x100fe40007b9e003 */
[----:B------:R-:W-:Y:S02]  /*4870*/  @!P2 SHF.R.S32.HI R9, RZ, 0x1f, R3 ;  /* 0x0000001fff09a819 */ /* 0x000fe40000011403 */
[----:B------:R-:W-:Y:S01]  /*4880*/  @!P0 SHF.R.U32.HI R5, RZ, 0x10, R27 ;  /* 0x00000010ff058819 */ /* 0x000fe2000001161b */
[----:B-12---:R-:W-:Y:S01]  /*4890*/  @!P0 IMAD.U32 R22, R49, 0x10000, RZ ;  /* 0x0001000031168824 */ /* 0x006fe200078e00ff */
[----:B------:R-:W-:Y:S01]  /*48a0*/  @!P2 IADD3.X R7, R92, R7, R9, P4, P3 ;  /* 0x000000075c07a210 */ /* 0x000fe200027e6409 */
[C---:B------:R-:W-:Y:S01]  /*48b0*/  @!P0 IMAD.U32 R42, R51.reuse, 0x10000, RZ ;  /* 0x00010000332a8824 */ /* 0x040fe200078e00ff */
[C---:B------:R-:W-:Y:S02]  /*48c0*/  LEA R78, P3, R8.reuse, c[0x0][0x1c8], 0x1 ;  /* 0x00007200084e7a11 */ /* 0x040fe400078608ff */
[----:B-----5:R-:W-:Y:S02]  /*48d0*/  @!P0 LOP3.LUT R44, R51, 0xffff0000, RZ, 0xc0, !PT ;  /* 0xffff0000332c8812 */ /* 0x020fe400078ec0ff */
[----:B------:R-:W-:Y:S02]  /*48e0*/  LEA.HI.X R79, R8, c[0x0][0x1cc], R10, 0x1, P3 ;  /* 0x00007300084f7a11 */ /* 0x000fe400018f0c0a */
[----:B------:R-:W-:Y:S02]  /*48f0*/  @!P2 LEA R76, P3, R2, c[0x0][0x1c8], 0x1 ;  /* 0x00007200024caa11 */ /* 0x000fe400078608ff */
[----:B------:R-:W-:Y:S02]  /*4900*/  @!P0 SHF.R.U64 R10, R58, 0x10, R59 ;  /* 0x000000103a0a8819 */ /* 0x000fe4000000123b */
[----:B------:R-:W-:Y:S02]  /*4910*/  @!P2 LEA.HI.X R77, R2, c[0x0][0x1cc], R7, 0x1, P3 ;  /* 0x00007300024daa11 */ /* 0x000fe400018f0c07 */
[----:B------:R-:W-:Y:S02]  /*4920*/  SHF.R.S32.HI R2, RZ, 0x1f, R0 ;  /* 0x0000001fff027819 */ /* 0x000fe40000011400 */
[----:B------:R-:W-:Y:S02]  /*4930*/  @!P0 SHF.R.U64 R7, R56, 0x10, R57 ;  /* 0x0000001038078819 */ /* 0x000fe40000001239 */
[----:B------:R-:W-:Y:S02]  /*4940*/  LEA.HI R0, R2, R0, RZ, 0x3 ;  /* 0x0000000002007211 */ /* 0x000fe400078f18ff */
[----:B------:R-:W-:Y:S02]  /*4950*/  LOP3.LUT R2, R117, 0x38, R3, 0xf8, !PT ;  /* 0x0000003875027812 */ /* 0x000fe400078ef803 */
[----:B------:R-:W-:Y:S02]  /*4960*/  SHF.R.S32.HI R0, RZ, 0x3, R0 ;  /* 0x00000003ff007819 */ /* 0x000fe40000011400 */
[----:B------:R-:W-:Y:S02]  /*4970*/  LOP3.LUT R2, R2, R168, RZ, 0x3c, !PT ;  /* 0x000000a802027212 */ /* 0x000fe400078e3cff */
[----:B------:R-:W-:Y:S01]  /*4980*/  @!P0 SHF.R.U64 R3, R24, 0x10, R25 ;  /* 0x0000001018038819 */ /* 0x000fe20000001219 */
[----:B------:R-:W-:Y:S01]  /*4990*/  IMAD R0, R0, 0xc00, R11 ;  /* 0x00000c0000007824 */ /* 0x000fe200078e020b */
[----:B------:R-:W-:Y:S02]  /*49a0*/  @!P0 PRMT R20, R64, 0x5410, R7 ;  /* 0x0000541040148816 */ /* 0x000fe40000000007 */
[C---:B------:R-:W-:Y:S01]  /*49b0*/  @!P0 PRMT R9, R15.reuse, 0x5432, R3 ;  /* 0x000054320f098816 */ /* 0x040fe20000000003 */
[----:B------:R-:W-:Y:S01]  /*49c0*/  IMAD.IADD R0, R0, 0x1, R2 ;  /* 0x0000000100007824 */ /* 0x000fe200078e0202 */
[----:B------:R-:W-:Y:S02]  /*49d0*/  @!P0 SHF.R.U32.HI R8, RZ, 0x10, R57 ;  /* 0x00000010ff088819 */ /* 0x000fe40000011639 */
[----:B------:R-:W-:Y:S01]  /*49e0*/  @!P0 SHF.R.U32.HI R2, RZ, 0x10, R25 ;  /* 0x00000010ff028819 */ /* 0x000fe20000011619 */
[----:B------:R-:W-:Y:S01]  /*49f0*/  IMAD.SHL.U32 R0, R0, 0x2, RZ ;  /* 0x0000000200007824 */ /* 0x000fe200078e00ff */
[----:B------:R-:W-:Y:S01]  /*4a00*/  @!P0 PRMT R23, R64, 0x5432, R8 ;  /* 0x0000543240178816 */ /* 0x000fe20000000008 */
[----:B------:R-:W-:Y:S01]  /*4a10*/  @!P0 IMAD.U32 R8, R20, 0x10000, RZ ;  /* 0x0001000014088824 */ /* 0x000fe200078e00ff */
[----:B------:R-:W-:Y:S01]  /*4a20*/  @!P0 PRMT R7, R15, 0x5410, R2 ;  /* 0x000054100f078816 */ /* 0x000fe20000000002 */
[----:B------:R-:W-:Y:S01]  /*4a30*/  @!P0 IMAD.U32 R2, R9, 0x10000, RZ ;  /* 0x0001000009028824 */ /* 0x000fe200078e00ff */
[----:B------:R1:W2:Y:S01]  /*4a40*/  LDS.128 R16, [R0+0x5080] ;  /* 0x0050800000107984 */ /* 0x0002a20000000c00 */
[----:B------:R-:W-:Y:S01]  /*4a50*/  @!P0 IMAD.U32 R21, R23, 0x10000, RZ ;  /* 0x0001000017158824 */ /* 0x000fe200078e00ff */
[----:B------:R-:W-:Y:S02]  /*4a60*/  @!P0 PRMT R25, R65, 0x5410, R13 ;  /* 0x0000541041198816 */ /* 0x000fe4000000000d */
[----:B------:R-:W-:Y:S01]  /*4a70*/  @!P0 PRMT R13, R35, 0x5410, R5 ;  /* 0x00005410230d8816 */ /* 0x000fe20000000005 */
[C---:B------:R-:W-:Y:S01]  /*4a80*/  @!P0 IMAD.U32 R5, R7.reuse, 0x10000, RZ ;  /* 0x0001000007058824 */ /* 0x040fe200078e00ff */
[----:B------:R-:W-:Y:S01]  /*4a90*/  @!P0 LOP3.LUT R7, R7, 0xffff0000, RZ, 0xc0, !PT ;  /* 0xffff000007078812 */ /* 0x000fe200078ec0ff */
[----:B------:R-:W-:Y:S01]  /*4aa0*/  @!P0 IMAD.U32 R41, R25, 0x10000, RZ ;  /* 0x0001000019298824 */ /* 0x000fe200078e00ff */
[----:B------:R-:W-:Y:S02]  /*4ab0*/  @!P0 LOP3.LUT R23, R23, 0xffff0000, RZ, 0xc0, !PT ;  /* 0xffff000017178812 */ /* 0x000fe400078ec0ff */
[----:B------:R-:W-:Y:S02]  /*4ac0*/  @!P0 LOP3.LUT R9, R9, 0xffff0000, RZ, 0xc0, !PT ;  /* 0xffff000009098812 */ /* 0x000fe400078ec0ff */
[----:B------:R-:W-:Y:S02]  /*4ad0*/  @!P0 LOP3.LUT R43, R25, 0xffff0000, RZ, 0xc0, !PT ;  /* 0xffff0000192b8812 */ /* 0x000fe400078ec0ff */
[----:B-1----:R-:W-:Y:S02]  /*4ae0*/  @!P0 SHF.R.U64 R0, R26, 0x10, R27 ;  /* 0x000000101a008819 */ /* 0x002fe4000000121b */
[----:B------:R-:W-:Y:S01]  /*4af0*/  @!P0 PRMT R27, R65, 0x5432, R10 ;  /* 0x00005432411b8816 */ /* 0x000fe2000000000a */
[----:B------:R-:W-:Y:S01]  /*4b00*/  @!P0 IMAD.U32 R10, R48, 0x10000, RZ ;  /* 0x00010000300a8824 */ /* 0x000fe200078e00ff */
[----:B------:R-:W-:Y:S02]  /*4b10*/  @!P0 PRMT R14, R35, 0x5432, R0 ;  /* 0x00005432230e8816 */ /* 0x000fe40000000000 */
[----:B------:R-:W-:Y:S01]  /*4b20*/  @!P0 LOP3.LUT R35, R50, 0xffff0000, RZ, 0xc0, !PT ;  /* 0xffff000032238812 */ /* 0x000fe200078ec0ff */
[----:B--2---:R-:W-:Y:S02]  /*4b30*/  @!P0 IMAD.U32 R0, R16, 0x10000, RZ ;  /* 0x0001000010008824 */ /* 0x004fe400078e00ff */
[----:B------:R-:W-:Y:S02]  /*4b40*/  @!P0 IMAD.U32 R3, R17, 0x10000, RZ ;  /* 0x0001000011038824 */ /* 0x000fe400078e00ff */
[C---:B------:R-:W-:Y:S02]  /*4b50*/  @!P0 FMUL.FTZ R15, R0.reuse, R8 ;  /* 0x00000008000f8220 */ /* 0x040fe40000410000 */
[-C--:B------:R-:W-:Y:S02]  /*4b60*/  @!P0 FMUL.FTZ R0, R0, R2.reuse ;  /* 0x0000000200008220 */ /* 0x080fe40000410000 */
[----:B------:R-:W-:Y:S02]  /*4b70*/  @!P0 FMUL.FTZ R24, R3, R21 ;  /* 0x0000001503188220 */ /* 0x000fe40000410000 */
[----:B------:R-:W-:Y:S01]  /*4b80*/  @!P0 FFMA.FTZ R56, R10, R2, -R15 ;  /* 0x000000020a388223 */ /* 0x000fe2000001080f */
[----:B------:R-:W-:Y:S01]  /*4b90*/  @!P0 LOP3.LUT R2, R17, 0xffff0000, RZ, 0xc0, !PT ;  /* 0xffff000011028812 */ /* 0x000fe200078ec0ff */
[----:B------:R-:W-:Y:S01]  /*4ba0*/  @!P0 FFMA.FTZ R55, R22, R5, -R24 ;  /* 0x0000000516378223 */ /* 0x000fe20000010818 */
[----:B------:R-:W-:Y:S01]  /*4bb0*/  @!P0 LOP3.LUT R24, R49, 0xffff0000, RZ, 0xc0, !PT ;  /* 0xffff000031188812 */ /* 0x000fe200078ec0ff */
[----:B------:R-:W-:Y:S01]  /*4bc0*/  @!P0 FFMA.FTZ R0, R8, R10, R0 ;  /* 0x0000000a08008223 */ /* 0x000fe20000010000 */
[----:B------:R-:W-:Y:S01]  /*4bd0*/  @!P0 LOP3.LUT R8, R16, 0xffff0000, RZ, 0xc0, !PT ;  /* 0xffff000010088812 */ /* 0x000fe200078ec0ff */
[----:B------:R-:W-:Y:S01]  /*4be0*/  @!P0 FMUL.FTZ R10, R2, R23 ;  /* 0x00000017020a8220 */ /* 0x000fe20000410000 */
[----:B------:R-:W-:Y:S01]  /*4bf0*/  @!P0 LOP3.LUT R15, R20, 0xffff0000, RZ, 0xc0, !PT ;  /* 0xffff0000140f8812 */ /* 0x000fe200078ec0ff */
[----:B------:R-:W-:Y:S01]  /*4c00*/  @!P0 FMUL.FTZ R3, R3, R5 ;  /* 0x0000000503038220 */ /* 0x000fe20000410000 */
[----:B------:R-:W-:Y:S01]  /*4c10*/  @!P0 LOP3.LUT R20, R48, 0xffff0000, RZ, 0xc0, !PT ;  /* 0xffff000030148812 */ /* 0x000fe200078ec0ff */
[-C--:B------:R-:W-:Y:S02]  /*4c20*/  @!P0 FMUL.FTZ R5, R2, R7.reuse ;  /* 0x0000000702058220 */ /* 0x080fe40000410000 */
[----:B------:R-:W-:Y:S01]  /*4c30*/  @!P0 FFMA.FTZ R54, R24, R7, -R10 ;  /* 0x0000000718368223 */ /* 0x000fe2000001080a */
[C---:B------:R-:W-:Y:S01]  /*4c40*/  @!P0 SHF.L.U32 R7, R19.reuse, 0x10, RZ ;  /* 0x0000001013078819 */ /* 0x040fe200000006ff */
[C---:B------:R-:W-:Y:S01]  /*4c50*/  @!P0 FMUL.FTZ R26, R8.reuse, R15 ;  /* 0x0000000f081a8220 */ /* 0x040fe20000410000 */
[----:B------:R-:W-:Y:S01]  /*4c60*/  @!P0 LOP3.LUT R10, R19, 0xffff0000, RZ, 0xc0, !PT ;  /* 0xffff0000130a8812 */ /* 0x000fe200078ec0ff */
[-C--:B------:R-:W-:Y:S02]  /*4c70*/  @!P0 FMUL.FTZ R2, R8, R9.reuse ;  /* 0x0000000908028220 */ /* 0x080fe40000410000 */
[C---:B------:R-:W-:Y:S01]  /*4c80*/  @!P0 IMAD.U32 R8, R13.reuse, 0x10000, RZ ;  /* 0x000100000d088824 */ /* 0x040fe200078e00ff */
[----:B------:R-:W-:Y:S01]  /*4c90*/  @!P0 LOP3.LUT R13, R13, 0xffff0000, RZ, 0xc0, !PT ;  /* 0xffff00000d0d8812 */ /* 0x000fe200078ec0ff */
[----:B------:R-:W-:Y:S02]  /*4ca0*/  @!P0 FFMA.FTZ R53, R20, R9, -R26 ;  /* 0x0000000914358223 */ /* 0x000fe4000001081a */
[C---:B------:R-:W-:Y:S02]  /*4cb0*/  @!P0 FMUL.FTZ R25, R7.reuse, R41 ;  /* 0x0000002907198220 */ /* 0x040fe40000410000 */
[----:B------:R-:W-:Y:S02]  /*4cc0*/  @!P0 FMUL.FTZ R26, R10, R43 ;  /* 0x0000002b0a1a8220 */ /* 0x000fe40000410000 */
[-C--:B------:R-:W-:Y:S02]  /*4cd0*/  @!P0 FMUL.FTZ R9, R7, R8.reuse ;  /* 0x0000000807098220 */ /* 0x080fe40000410000 */
[----:B------:R-:W-:Y:S02]  /*4ce0*/  @!P0 FFMA.FTZ R52, R42, R8, -R25 ;  /* 0x000000082a348223 */ /* 0x000fe40000010819 */
[-C--:B------:R-:W-:Y:S02]  /*4cf0*/  @!P0 FMUL.FTZ R10, R10, R13.reuse ;  /* 0x0000000d0a0a8220 */ /* 0x080fe40000410000 */
[----:B------:R-:W-:Y:S01]  /*4d00*/  @!P0 FFMA.FTZ R47, R44, R13, -R26 ;  /* 0x0000000d2c2f8223 */ /* 0x000fe2000001081a */
[C---:B------:R-:W-:Y:S01]  /*4d10*/  @!P0 LOP3.LUT R13, R18.reuse, 0xffff0000, RZ, 0xc0, !PT ;  /* 0xffff0000120d8812 */ /* 0x040fe200078ec0ff */
[C---:B------:R-:W-:Y:S01]  /*4d20*/  @!P0 IMAD.U32 R25, R27.reuse, 0x10000, RZ ;  /* 0x000100001b198824 */ /* 0x040fe200078e00ff */
[----:B------:R-:W-:Y:S01]  /*4d30*/  @!P0 LOP3.LUT R27, R27, 0xffff0000, RZ, 0xc0, !PT ;  /* 0xffff00001b1b8812 */ /* 0x000fe200078ec0ff */
[----:B------:R-:W-:Y:S02]  /*4d40*/  @!P0 IMAD.U32 R7, R18, 0x10000, RZ ;  /* 0x0001000012078824 */ /* 0x000fe400078e00ff */
[C---:B------:R-:W-:Y:S01]  /*4d50*/  @!P0 IMAD.U32 R8, R14.reuse, 0x10000, RZ ;  /* 0x000100000e088824 */ /* 0x040fe200078e00ff */
[----:B------:R-:W-:Y:S01]  /*4d60*/  @!P0 LOP3.LUT R14, R14, 0xffff0000, RZ, 0xc0, !PT ;  /* 0xffff00000e0e8812 */ /* 0x000fe200078ec0ff */
[----:B------:R-:W-:Y:S02]  /*4d70*/  @!P0 IMAD.U32 R26, R50, 0x10000, RZ ;  /* 0x00010000321a8824 */ /* 0x000fe400078e00ff */
[----:B------:R-:W-:Y:S02]  /*4d80*/  @!P0 FMUL.FTZ R45, R7, R25 ;  /* 0x00000019072d8220 */ /* 0x000fe40000410000 */
[----:B------:R-:W-:Y:S01]  /*4d90*/  @!P0 FFMA.FTZ R2, R15, R20, R2 ;  /* 0x000000140f028223 */ /* 0x000fe20000010002 */
[----:B------:R-:W-:Y:S01]  /*4da0*/  @!P0 F2FP.BF16.PACK_AB R20, R47, R52 ;  /* 0x000000342f14823e */ /* 0x000fe200000010ff */
[----:B------:R-:W-:Y:S02]  /*4db0*/  @!P0 FMUL.FTZ R46, R13, R27 ;  /* 0x0000001b0d2e8220 */ /* 0x000fe40000410000 */
[----:B------:R-:W-:Y:S01]  /*4dc0*/  @!P0 FMUL.FTZ R7, R7, R8 ;  /* 0x0000000807078220 */ /* 0x000fe20000410000 */
[----:B------:R-:W-:Y:S01]  /*4dd0*/  @!P0 F2FP.BF16.PACK_AB R0, R2, R0 ;  /* 0x000000000200823e */ /* 0x000fe200000010ff */
[----:B------:R-:W-:Y:S02]  /*4de0*/  @!P0 FFMA.FTZ R3, R21, R22, R3 ;  /* 0x0000001615038223 */ /* 0x000fe40000010003 */
[----:B------:R-:W-:Y:S02]  /*4df0*/  @!P0 FFMA.FTZ R45, R26, R8, -R45 ;  /* 0x000000081a2d8223 */ /* 0x000fe4000001082d */
[----:B------:R-:W-:Y:S01]  /*4e00*/  @!P0 FMUL.FTZ R8, R13, R14 ;  /* 0x0000000e0d088220 */ /* 0x000fe20000410000 */
[----:B------:R-:W-:Y:S01]  /*4e10*/  @!P0 F2FP.BF16.PACK_AB R13, R53, R56 ;  /* 0x00000038350d823e */ /* 0x000fe200000010ff */
[----:B------:R-:W-:Y:S02]  /*4e20*/  @!P0 FFMA.FTZ R5, R23, R24, R5 ;  /* 0x0000001817058223 */ /* 0x000fe40000010005 */
[----:B------:R-:W-:Y:S01]  /*4e30*/  @!P0 FFMA.FTZ R46, R35, R14, -R46 ;  /* 0x0000000e232e8223 */ /* 0x000fe2000001082e */
[----:B------:R-:W-:Y:S01]  /*4e40*/  @!P0 F2FP.BF16.PACK_AB R14, R54, R55 ;  /* 0x00000037360e823e */ /* 0x000fe200000010ff */
[----:B------:R-:W-:Y:S01]  /*4e50*/  @!P0 FFMA.FTZ R7, R25, R26, R7 ;  /* 0x0000001a19078223 */ /* 0x000fe20000010007 */
[----:B------:R-:W-:Y:S01]  /*4e60*/  @!P0 F2FP.BF16.PACK_AB R3, R5, R3 ;  /* 0x000000030503823e */ /* 0x000fe200000010ff */
[----:B------:R-:W-:Y:S01]  /*4e70*/  @!P0 FFMA.FTZ R8, R27, R35, R8 ;  /* 0x000000231b088223 */ /* 0x000fe20000010008 */
[----:B------:R-:W-:Y:S01]  /*4e80*/  @!P0 F2FP.BF16.PACK_AB R15, R46, R45 ;  /* 0x0000002d2e0f823e */ /* 0x000fe200000010ff */
[----:B------:R-:W-:Y:S02]  /*4e90*/  @!P0 FFMA.FTZ R9, R41, R42, R9 ;  /* 0x0000002a29098223 */ /* 0x000fe40000010009 */
[----:B------:R-:W-:Y:S01]  /*4ea0*/  @!P0 FFMA.FTZ R10, R43, R44, R10 ;  /* 0x0000002c2b0a8223 */ /* 0x000fe2000001000a */
[----:B------:R-:W-:Y:S01]  /*4eb0*/  @!P0 MOV R50, R15 ;  /* 0x0000000f00328202 */ /* 0x000fe20000000f00 */
[----:B------:R-:W-:Y:S01]  /*4ec0*/  @!P0 IMAD.MOV.U32 R48, RZ, RZ, R13 ;  /* 0x000000ffff308224 */ /* 0x000fe200078e000d */
[----:B------:R-:W-:Y:S01]  /*4ed0*/  @!P0 F2FP.BF16.PACK_AB R7, R8, R7 ;  /* 0x000000070807823e */ /* 0x000fe200000010ff */
[----:B------:R-:W-:Y:S01]  /*4ee0*/  @!P0 IMAD.MOV.U32 R49, RZ, RZ, R14 ;  /* 0x000000ffff318224 */ /* 0x000fe200078e000e */
[----:B------:R-:W-:Y:S01]  /*4ef0*/  @!P0 F2FP.BF16.PACK_AB R9, R10, R9 ;  /* 0x000000090a09823e */ /* 0x000fe200000010ff */
[----:B------:R-:W-:Y:S02]  /*4f00*/  @!P0 IMAD.MOV.U32 R51, RZ, RZ, R20 ;  /* 0x000000ffff338224 */ /* 0x000fe400078e0014 */
[----:B------:R-:W-:Y:S02]  /*4f10*/  @!P0 IMAD.MOV.U32 R16, RZ, RZ, R0 ;  /* 0x000000ffff108224 */ /* 0x000fe400078e0000 */
[----:B------:R-:W-:Y:S01]  /*4f20*/  @!P0 IMAD.MOV.U32 R17, RZ, RZ, R3 ;  /* 0x000000ffff118224 */ /* 0x000fe200078e0003 */
[----:B------:R1:W-:Y:S01]  /*4f30*/  STG.E.128 [R78.64], R48 ;  /* 0x000000304e007986 */ /* 0x0003e2000c101d06 */
[----:B------:R-:W-:Y:S02]  /*4f40*/  @!P0 IMAD.MOV.U32 R18, RZ, RZ, R7 ;  /* 0x000000ffff128224 */ /* 0x000fe400078e0007 */
[----:B------:R-:W-:Y:S05]  /*4f50*/  @!P0 IMAD.MOV.U32 R19, RZ, RZ, R9 ;  /* 0x000000ffff138224 */ /* 0x000fea00078e0009 */
[----:B------:R1:W-:Y:S02]  /*4f60*/  @!P2 STG.E.128 [R76.64], R16 ;  /* 0x000000104c00a986 */ /* 0x0003e4000c101d06 */
.L_x_1142:
[----:B------:R-:W-:Y:S05]  /*4f70*/  BSYNC B0 ;  /* 0x0000000000007941 */ /* 0x000fea0003800000 */
.L_x_1141:
[----:B------:R-:W-:Y:S05]  /*4f80*/  IADD3 R74, P2, R158, R74, RZ ;  /* 0x0000004a9e4a7210 */ /* 0x000fea0007f5e0ff */
[----:B------:R-:W-:Y:S01]  /*4f90*/  IMAD.X R64, R82, 0x1, R129, P2 ;  /* 0x0000000152407824 */ /* 0x000fe200010e0681 */
[----:B------:R-:W-:Y:S11]  /*4fa0*/  ISETP.GE.OR P2, PT, R139, R73, P5 ;  /* 0x000000498b00720c */ /* 0x000ff60002f46670 */
[----:B------:R-:W-:Y:S02]  /*4fb0*/  @!UPT UIADD3 URZ, URZ, URZ, URZ ;  /* 0x0000003f3f3ff290 */ /* 0x000fe4000fffe03f */
[----:B------:R-:W-:-:S05]  /*4fc0*/  @P2 BRA `(.L_x_1136) ;  /* 0x000009e000002947 */ /* 0x000fca0003800000 */
[----:B------:R-:W-:Y:S01]  /*4fd0*/  SEL R0, R70, R69, !P1 ;  /* 0x0000004546007207 */ /* 0x000fe20004800000 */
[----:B-----5:R-:W2:Y:S01]  /*4fe0*/  LDS.128 R44, [R126+0x5080] ;  /* 0x005080007e2c7984 */ /* 0x020ea20000000c00 */
[----:B------:R-:W-:Y:S02]  /*4ff0*/  @!P0 SHF.R.U32.HI R3, RZ, 0x10, R61 ;  /* 0x00000010ff038819 */ /* 0x000fe4000001163d */
[----:B------:R-:W-:Y:S02]  /*5000*/  SHF.R.S32.HI R2, RZ, 0x1f, R0 ;  /* 0x0000001fff027819 */ /* 0x000fe40000011400 */
[----:B------:R-:W-:Y:S02]  /*5010*/  IADD3 R13, P3, P2, R90, R74, R108 ;  /* 0x0000004a5a0d7210 */ /* 0x000fe40007a7e06c */
[----:B------:R-:W-:Y:S02]  /*5020*/  LEA.HI R0, R2, R0, RZ, 0x4 ;  /* 0x0000000002007211 */ /* 0x000fe400078f20ff */
[----:B------:R-:W-:Y:S02]  /*5030*/  IADD3.X R14, R92, R64, R115, P3, P2 ;  /* 0x000000405c0e7210 */ /* 0x000fe40001fe4473 */
[----:B------:R-:W-:Y:S02]  /*5040*/  LEA.HI.SX32 R0, R0, R68, 0x1c ;  /* 0x0000004400007211 */ /* 0x000fe400078fe2ff */
[C---:B-1----:R-:W-:Y:S02]  /*5050*/  LEA R52, P2, R13.reuse, c[0x0][0x1c8], 0x1 ;  /* 0x000072000d347a11 */ /* 0x042fe400078408ff */
[----:B------:R-:W-:Y:S01]  /*5060*/  SHF.R.S32.HI R2, RZ, 0x1f, R0 ;  /* 0x0000001fff027819 */ /* 0x000fe20000011400 */
[----:B------:R-:W-:Y:S01]  /*5070*/  IMAD.SHL.U32 R54, R0, 0x8, RZ ;  /* 0x0000000800367824 */ /* 0x000fe200078e00ff */
[----:B------:R-:W-:Y:S02]  /*5080*/  LEA.HI.X R53, R13, c[0x0][0x1cc], R14, 0x1, P2 ;  /* 0x000073000d357a11 */ /* 0x000fe400010f0c0e */
[----:B------:R-:W-:Y:S02]  /*5090*/  LEA.HI R2, R2, R0, RZ, 0x3 ;  /* 0x0000000002027211 */ /* 0x000fe400078f18ff */
[--C-:B------:R-:W-:Y:S02]  /*50a0*/  @!P0 SHF.R.U32.HI R7, RZ, 0x10, R31.reuse ;  /* 0x00000010ff078819 */ /* 0x100fe4000001161f */
[----:B------:R-:W-:Y:S02]  /*50b0*/  SHF.R.S32.HI R0, RZ, 0x3, R2 ;  /* 0x00000003ff007819 */ /* 0x000fe40000011402 */
[----:B------:R-:W-:Y:S02]  /*50c0*/  LOP3.LUT R2, R116, 0x38, R54, 0xf8, !PT ;  /* 0x0000003874027812 */ /* 0x000fe400078ef836 */
[----:B------:R-:W-:Y:S01]  /*50d0*/  @!P0 SHF.R.U64 R10, R30, 0x10, R31 ;  /* 0x000000101e0a8819 */ /* 0x000fe2000000121f */
[----:B------:R-:W-:Y:S01]  /*50e0*/  IMAD R0, R0, 0xc00, R12 ;  /* 0x00000c0000007824 */ /* 0x000fe200078e020c */
[----:B------:R-:W-:Y:S02]  /*50f0*/  LOP3.LUT R2, R2, R167, RZ, 0x3c, !PT ;  /* 0x000000a702027212 */ /* 0x000fe400078e3cff */
[----:B------:R-:W-:Y:S02]  /*5100*/  @!P0 SHF.R.U64 R24, R60, 0x10, R61 ;  /* 0x000000103c188819 */ /* 0x000fe4000000123d */
[----:B------:R-:W-:Y:S01]  /*5110*/  @!P0 PRMT R8, R39, 0x5410, R7 ;  /* 0x0000541027088816 */ /* 0x000fe20000000007 */
[----:B------:R-:W-:Y:S01]  /*5120*/  IMAD.IADD R0, R0, 0x1, R2 ;  /* 0x0000000100007824 */ /* 0x000fe200078e0202 */
[--C-:B------:R-:W-:Y:S02]  /*5130*/  @!P0 SHF.R.U32.HI R2, RZ, 0x10, R29.reuse ;  /* 0x00000010ff028819 */ /* 0x100fe4000001161d */
[----:B------:R-:W-:Y:S01]  /*5140*/  @!P0 LOP3.LUT R20, R8, 0xffff0000, RZ, 0xc0, !PT ;  /* 0xffff000008148812 */ /* 0x000fe200078ec0ff */
[----:B------:R-:W-:Y:S01]  /*5150*/  IMAD.SHL.U32 R16, R0, 0x2, RZ ;  /* 0x0000000200107824 */ /* 0x000fe200078e00ff */
[----:B------:R-:W-:Y:S01]  /*5160*/  @!P0 SHF.R.U64 R0, R28, 0x10, R29 ;  /* 0x000000101c008819 */ /* 0x000fe2000000121d */
[----:B--2---:R-:W-:Y:S01]  /*5170*/  @!P0 IMAD.U32 R23, R44, 0x10000, RZ ;  /* 0x000100002c178824 */ /* 0x004fe200078e00ff */
[----:B------:R-:W-:Y:S01]  /*5180*/  @!P0 SHF.L.U32 R27, R45, 0x10, RZ ;  /* 0x000000102d1b8819 */ /* 0x000fe200000006ff */
[----:B------:R-:W-:Y:S01]  /*5190*/  @!P0 IMAD.U32 R21, R8, 0x10000, RZ ;  /* 0x0001000008158824 */ /* 0x000fe200078e00ff */
[----:B------:R-:W-:Y:S01]  /*51a0*/  @!P0 LOP3.LUT R25, R44, 0xffff0000, RZ, 0xc0, !PT ;  /* 0xffff00002c198812 */ /* 0x000fe200078ec0ff */
[----:B------:R-:W-:Y:S01]  /*51b0*/  @!P0 IMAD.U32 R41, R47, 0x10000, RZ ;  /* 0x000100002f298824 */ /* 0x000fe200078e00ff */
[----:B------:R-:W1:Y:S01]  /*51c0*/  LDS.128 R16, [R16+0x5080] ;  /* 0x0050800010107984 */ /* 0x000e620000000c00 */
[----:B------:R-:W-:Y:S02]  /*51d0*/  @!P0 LOP3.LUT R29, R45, 0xffff0000, RZ, 0xc0, !PT ;  /* 0xffff00002d1d8812 */ /* 0x000fe400078ec0ff */
[----:B------:R-:W-:Y:S02]  /*51e0*/  @!P0 LOP3.LUT R43, R47, 0xffff0000, RZ, 0xc0, !PT ;  /* 0xffff00002f2b8812 */ /* 0x000fe400078ec0ff */
[----:B------:R-:W-:Y:S02]  /*51f0*/  @!P0 SHF.L.U32 R31, R46, 0x10, RZ ;  /* 0x000000102e1f8819 */ /* 0x000fe400000006ff */
[C---:B------:R-:W-:Y:S02]  /*5200*/  @!P0 PRMT R9, R38.reuse, 0x5410, R2 ;  /* 0x0000541026098816 */ /* 0x040fe40000000002 */
[----:B------:R-:W-:Y:S02]  /*5210*/  @!P0 PRMT R5, R38, 0x5432, R0 ;  /* 0x0000543226058816 */ /* 0x000fe40000000000 */
[----:B------:R-:W-:Y:S01]  /*5220*/  @!P0 LOP3.LUT R38, R46, 0xffff0000, RZ, 0xc0, !PT ;  /* 0xffff00002e268812 */ /* 0x000fe200078ec0ff */
[----:B------:R-:W-:Y:S01]  /*5230*/  @!P0 IMAD.U32 R0, R9, 0x10000, RZ ;  /* 0x0001000009008824 */ /* 0x000fe200078e00ff */
[----:B------:R-:W-:Y:S02]  /*5240*/  @!P0 PRMT R10, R39, 0x5432, R10 ;  /* 0x00005432270a8816 */ /* 0x000fe4000000000a */
[C---:B------:R-:W-:Y:S02]  /*5250*/  @!P0 PRMT R28, R66.reuse, 0x5410, R3 ;  /* 0x00005410421c8816 */ /* 0x040fe40000000003 */
[----:B------:R-:W-:Y:S01]  /*5260*/  @!P0 PRMT R24, R66, 0x5432, R24 ;  /* 0x0000543242188816 */ /* 0x000fe20000000018 */
[C---:B------:R-:W-:Y:S01]  /*5270*/  @!P0 IMAD.U32 R8, R10.reuse, 0x10000, RZ ;  /* 0x000100000a088824 */ /* 0x040fe200078e00ff */
[----:B------:R-:W-:Y:S01]  /*5280*/  @!P0 LOP3.LUT R10, R10, 0xffff0000, RZ, 0xc0, !PT ;  /* 0xffff00000a0a8812 */ /* 0x000fe200078ec0ff */
[C---:B------:R-:W-:Y:S01]  /*5290*/  @!P0 IMAD.U32 R26, R28.reuse, 0x10000, RZ ;  /* 0x000100001c1a8824 */ /* 0x040fe200078e00ff */
[----:B------:R-:W-:Y:S01]  /*52a0*/  @!P0 LOP3.LUT R28, R28, 0xffff0000, RZ, 0xc0, !PT ;  /* 0xffff00001c1c8812 */ /* 0x000fe200078ec0ff */
[C---:B------:R-:W-:Y:S01]  /*52b0*/  @!P0 IMAD.U32 R22, R24.reuse, 0x10000, RZ ;  /* 0x0001000018168824 */ /* 0x040fe200078e00ff */
[----:B------:R-:W-:Y:S02]  /*52c0*/  @!P0 LOP3.LUT R24, R24, 0xffff0000, RZ, 0xc0, !PT ;  /* 0xffff000018188812 */ /* 0x000fe400078ec0ff */
[--C-:B------:R-:W-:Y:S02]  /*52d0*/  @!P0 SHF.R.U64 R35, R62, 0x10, R63.reuse ;  /* 0x000000103e238819 */ /* 0x100fe4000000123f */
[----:B------:R-:W-:Y:S02]  /*52e0*/  @!P0 SHF.R.U32.HI R42, RZ, 0x10, R63 ;  /* 0x00000010ff2a8819 */ /* 0x000fe4000001163f */
[C---:B------:R-:W-:Y:S02]  /*52f0*/  @!P0 PRMT R35, R67.reuse, 0x5432, R35 ;  /* 0x0000543243238816 */ /* 0x040fe40000000023 */
[----:B------:R-:W-:Y:S02]  /*5300*/  @!P0 PRMT R42, R67, 0x5410, R42 ;  /* 0x00005410432a8816 */ /* 0x000fe4000000002a */
[----:B------:R-:W-:Y:S01]  /*5310*/  ISETP.GE.AND P2, PT, R54, c[0x0][0x1d4], PT ;  /* 0x0000750036007a0c */ /* 0x000fe20003f46270 */
[C---:B------:R-:W-:Y:S01]  /*5320*/  @!P0 IMAD.U32 R30, R35.reuse, 0x10000, RZ ;  /* 0x00010000231e8824 */ /* 0x040fe200078e00ff */
[----:B------:R-:W-:Y:S01]  /*5330*/  @!P0 LOP3.LUT R35, R35, 0xffff0000, RZ, 0xc0, !PT ;  /* 0xffff000023238812 */ /* 0x000fe200078ec0ff */
[C---:B------:R-:W-:Y:S01]  /*5340*/  @!P0 IMAD.U32 R39, R42.reuse, 0x10000, RZ ;  /* 0x000100002a278824 */ /* 0x040fe200078e00ff */
[----:B------:R-:W-:Y:S01]  /*5350*/  @!P0 LOP3.LUT R42, R42, 0xffff0000, RZ, 0xc0, !PT ;  /* 0xffff00002a2a8812 */ /* 0x000fe200078ec0ff */
[----:B-1----:R-:W-:Y:S01]  /*5360*/  @!P0 IMAD.U32 R3, R17, 0x10000, RZ ;  /* 0x0001000011038824 */ /* 0x002fe200078e00ff */
[C---:B------:R-:W-:Y:S02]  /*5370*/  @!P0 LOP3.LUT R7, R16.reuse, 0xffff0000, RZ, 0xc0, !PT ;  /* 0xffff000010078812 */ /* 0x040fe400078ec0ff */
[----:B------:R-:W-:Y:S01]  /*5380*/  @!P0 LOP3.LUT R15, R19, 0xffff0000, RZ, 0xc0, !PT ;  /* 0xffff0000130f8812 */ /* 0x000fe200078ec0ff */
[C---:B------:R-:W-:Y:S02]  /*5390*/  @!P0 FMUL.FTZ R2, R3.reuse, R26 ;  /* 0x0000001a03028220 */ /* 0x040fe40000410000 */
[-C--:B------:R-:W-:Y:S02]  /*53a0*/  @!P0 FMUL.FTZ R3, R3, R0.reuse ;  /* 0x0000000003038220 */ /* 0x080fe40000410000 */
[----:B------:R-:W-:Y:S02]  /*53b0*/  @!P0 FFMA.FTZ R60, R27, R0, -R2 ;  /* 0x000000001b3c8223 */ /* 0x000fe40000010802 */
[----:B------:R-:W-:Y:S02]  /*53c0*/  @!P0 IMAD.U32 R0, R16, 0x10000, RZ ;  /* 0x0001000010008824 */ /* 0x000fe400078e00ff */
[C---:B------:R-:W-:Y:S01]  /*53d0*/  @!P0 IMAD.U32 R2, R5.reuse, 0x10000, RZ ;  /* 0x0001000005028824 */ /* 0x040fe200078e00ff */
[----:B------:R-:W-:Y:S01]  /*53e0*/  @!P0 LOP3.LUT R5, R5, 0xffff0000, RZ, 0xc0, !PT ;  /* 0xffff000005058812 */ /* 0x000fe200078ec0ff */
[C---:B------:R-:W-:Y:S02]  /*53f0*/  @!P0 FMUL.FTZ R13, R0.reuse, R22 ;  /* 0x00000016000d8220 */ /* 0x040fe40000410000 */
[----:B------:R-:W-:Y:S02]  /*5400*/  @!P0 FMUL.FTZ R14, R7, R24 ;  /* 0x00000018070e8220 */ /* 0x000fe40000410000 */
[-C--:B------:R-:W-:Y:S02]  /*5410*/  @!P0 FMUL.FTZ R0, R0, R2.reuse ;  /* 0x0000000200008220 */ /* 0x080fe40000410000 */
[----:B------:R-:W-:Y:S01]  /*5420*/  @!P0 FFMA.FTZ R59, R23, R2, -R13 ;  /* 0x00000002173b8223 */ /* 0x000fe2000001080d */
[C---:B------:R-:W-:Y:S01]  /*5430*/  @!P0 LOP3.LUT R13, R18.reuse, 0xffff0000, RZ, 0xc0, !PT ;  /* 0xffff0000120d8812 */ /* 0x040fe200078ec0ff */
[-C--:B------:R-:W-:Y:S01]  /*5440*/  @!P0 FMUL.FTZ R2, R7, R5.reuse ;  /* 0x0000000507028220 */ /* 0x080fe20000410000 */
[----:B------:R-:W-:Y:S01]  /*5450*/  @!P0 LOP3.LUT R7, R17, 0xffff0000, RZ, 0xc0, !PT ;  /* 0xffff000011078812 */ /* 0x000fe200078ec0ff */
[----:B------:R-:W-:Y:S01]  /*5460*/  @!P0 FFMA.FTZ R58, R25, R5, -R14 ;  /* 0x00000005193a8223 */ /* 0x000fe2000001080e */
[----:B------:R-:W-:Y:S01]  /*5470*/  @!P0 LOP3.LUT R5, R9, 0xffff0000, RZ, 0xc0, !PT ;  /* 0xffff000009058812 */ /* 0x000fe200078ec0ff */
[----:B------:R-:W-:Y:S01]  /*5480*/  @!P0 IMAD.U32 R14, R19, 0x10000, RZ ;  /* 0x00010000130e8824 */ /* 0x000fe200078e00ff */
[----:B------:R-:W-:Y:S01]  /*5490*/  @!P0 SHF.L.U32 R9, R18, 0x10, RZ ;  /* 0x0000001012098819 */ /* 0x000fe200000006ff */
[----:B------:R-:W-:Y:S02]  /*54a0*/  @!P0 FMUL.FTZ R55, R7, R28 ;  /* 0x0000001c07378220 */ /* 0x000fe40000410000 */
[----:B------:R-:W-:Y:S02]  /*54b0*/  @!P0 FMUL.FTZ R49, R14, R39 ;  /* 0x000000270e318220 */ /* 0x000fe40000410000 */
[----:B------:R-:W-:Y:S02]  /*54c0*/  @!P0 FMUL.FTZ R48, R15, R42 ;  /* 0x0000002a0f308220 */ /* 0x000fe40000410000 */
[----:B------:R-:W-:Y:S02]  /*54d0*/  @!P0 FMUL.FTZ R51, R9, R30 ;  /* 0x0000001e09338220 */ /* 0x000fe40000410000 */
[----:B------:R-:W-:Y:S02]  /*54e0*/  @!P0 FMUL.FTZ R50, R13, R35 ;  /* 0x000000230d328220 */ /* 0x000fe40000410000 */
[----:B------:R-:W-:Y:S02]  /*54f0*/  @!P0 FFMA.FTZ R57, R29, R5, -R55 ;  /* 0x000000051d398223 */ /* 0x000fe40000010837 */
        /* <DEDUP_REMOVED lines=10> */
[----:B------:R-:W-:Y:S02]  /*55a0*/  @!P0 IMAD.MOV.U32 R44, RZ, RZ, R50 ;  /* 0x000000ffff2c8224 */ /* 0x000fe400078e0032 */
[----:B------:R-:W-:Y:S02]  /*55b0*/  @!P0 IMAD.MOV.U32 R47, RZ, RZ, R49 ;  /* 0x000000ffff2f8224 */ /* 0x000fe400078e0031 */
[----:B------:R-:W-:Y:S02]  /*55c0*/  @!P0 IMAD.MOV.U32 R46, RZ, RZ, R48 ;  /* 0x000000ffff2e8224 */ /* 0x000fe400078e0030 */
[----:B------:R-:W-:Y:S02]  /*55d0*/  @!P0 FMUL.FTZ R5, R7, R5 ;  /* 0x0000000507058220 */ /* 0x000fe40000410000 */
[----:B------:R-:W-:Y:S01]  /*55e0*/  @!P0 FFMA.FTZ R2, R24, R25, R2 ;  /* 0x0000001918028223 */ /* 0x000fe20000010002 */
[----:B------:R1:W-:Y:S01]  /*55f0*/  STG.E.128 [R52.64], R44 ;  /* 0x0000002c34007986 */ /* 0x0003e2000c101d06 */
[----:B------:R-:W-:Y:S02]  /*5600*/  @!P0 FMUL.FTZ R7, R9, R8 ;  /* 0x0000000809078220 */ /* 0x000fe40000410000 */
[----:B------:R-:W-:Y:S01]  /*5610*/  @!P0 FFMA.FTZ R3, R26, R27, R3 ;  /* 0x0000001b1a038223 */ /* 0x000fe20000010003 */
[----:B------:R-:W-:Y:S01]  /*5620*/  @!P0 F2FP.BF16.PACK_AB R0, R2, R0 ;  /* 0x000000000200823e */ /* 0x000fe200000010ff */
[----:B------:R-:W-:Y:S02]  /*5630*/  @!P0 FMUL.FTZ R8, R13, R10 ;  /* 0x0000000a0d088220 */ /* 0x000fe40000410000 */
[----:B------:R-:W-:Y:S01]  /*5640*/  @!P0 FFMA.FTZ R5, R28, R29, R5 ;  /* 0x0000001d1c058223 */ /* 0x000fe20000010005 */
[----:B------:R-:W-:Y:S01]  /*5650*/  @!P0 MOV R16, R0 ;  /* 0x0000000000108202 */ /* 0x000fe20000000f00 */
        /* <DEDUP_REMOVED lines=8> */
[----:B------:R-:W-:Y:S03]  /*56e0*/  @!P0 IMAD.MOV.U32 R17, RZ, RZ, R3 ;  /* 0x000000ffff118224 */ /* 0x000fe600078e0003 */
[----:B------:R-:W-:Y:S01]  /*56f0*/  @!P0 F2FP.BF16.PACK_AB R9, R10, R9 ;  /* 0x000000090a09823e */ /* 0x000fe200000010ff */
[----:B------:R-:W-:Y:S04]  /*5700*/  @!P0 IMAD.MOV.U32 R18, RZ, RZ, R7 ;  /* 0x000000ffff128224 */ /* 0x000fe800078e0007 */
[----:B------:R-:W-:Y:S01]  /*5710*/  @!P0 IMAD.MOV.U32 R19, RZ, RZ, R9 ;  /* 0x000000ffff138224 */ /* 0x000fe200078e0009 */
[----:B------:R-:W-:-:S05]  /*5720*/  @P2 BRA `(.L_x_1136) ;  /* 0x0000028000002947 */ /* 0x000fca0003800000 */
[--C-:B------:R-:W-:Y:S02]  /*5730*/  IADD3 R0, P2, P0, R90, R74, R54.reuse ;  /* 0x0000004a5a007210 */ /* 0x100fe4000785e036 */
[----:B------:R-:W-:Y:S04]  /*5740*/  SHF.R.S32.HI R2, RZ, 0x1f, R54 ;  /* 0x0000001fff027819 */ /* 0x000fe80000011436 */
[----:B------:R-:W-:Y:S02]  /*5750*/  IADD3.X R3, R92, R64, R2, P2, P0 ;  /* 0x000000405c037210 */ /* 0x000fe400017e0402 */
[C---:B------:R-:W-:Y:S04]  /*5760*/  LEA R2, P0, R0.reuse, c[0x0][0x1c8], 0x1 ;  /* 0x0000720000027a11 */ /* 0x040fe800078008ff */
[----:B------:R-:W-:Y:S05]  /*5770*/  LEA.HI.X R3, R0, c[0x0][0x1cc], R3, 0x1, P0 ;  /* 0x0000730000037a11 */ /* 0x000fea00000f0c03 */
[----:B------:R2:W-:Y:S01]  /*5780*/  STG.E.128 [R2.64], R16 ;  /* 0x0000001002007986 */ /* 0x0005e2000c101d06 */
[----:B------:R-:W-:-:S05]  /*5790*/  BRA `(.L_x_1136) ;  /* 0x0000021000007947 */ /* 0x000fca0003800000 */
.L_x_1120:
        /* <DEDUP_REMOVED lines=12> */
.L_x_1144:
[----:B------:R-:W-:Y:S05]  /*5860*/  BSYNC B0 ;  /* 0x0000000000007941 */ /* 0x000fea0003800000 */
.L_x_1143:
        /* <DEDUP_REMOVED lines=10> */
.L_x_1146:
[----:B------:R-:W-:Y:S05]  /*5910*/  BSYNC B0 ;  /* 0x0000000000007941 */ /* 0x000fea0003800000 */
.L_x_1145:
        /* <DEDUP_REMOVED lines=9> */
.L_x_1136:
[----:B------:R-:W-:Y:S05]  /*59b0*/  BSYNC B2 ;  /* 0x0000000000027941 */ /* 0x000fea0003800000 */
.L_x_1119:
[----:B------:R-:W-:Y:S01]  /*59c0*/  IMAD R10, R40, -0x30, RZ ;  /* 0xffffffd0280a7824 */ /* 0x000fe200078e02ff */
[----:B------:R-:W-:Y:S01]  /*59d0*/  ISETP.NE.AND P6, PT, R138, RZ, PT ;  /* 0x000000ff8a00720c */ /* 0x000fe20003fc5270 */
[----:B------:R-:W-:Y:S01]  /*59e0*/  IMAD R0, R93, 0x30, RZ ;  /* 0x000000305d007824 */ /* 0x000fe200078e02ff */
[----:B------:R-:W-:Y:S01]  /*59f0*/  BSSY B0, `(.L_x_1147) ;  /* 0x0000047000007945 */ /* 0x000fe20003800000 */
[----:B--2---:R-:W-:Y:S02]  /*5a00*/  IMAD.IADD R3, R133, 0x1, R10 ;  /* 0x0000000185037824 */ /* 0x004fe400078e020a */
[----:B-1---5:R-:W-:Y:S03]  /*5a10*/  IMAD.WIDE.U32 R18, R40, 0x30, RZ ;  /* 0x0000003028127825 */ /* 0x022fe600078e00ff */
[----:B------:R-:W-:Y:S01]  /*5a20*/  ISETP.GE.AND P2, PT, R3, 0x11, PT ;  /* 0x000000110300780c */ /* 0x000fe20003f46270 */
[----:B------:R-:W-:Y:S01]  /*5a30*/  IMAD.IADD R19, R19, 0x1, R0 ;  /* 0x0000000113137824 */ /* 0x000fe200078e0200 */
[----:B------:R-:W-:Y:S04]  /*5a40*/  IADD3 R0, P0, R125, R18, RZ ;  /* 0x000000127d007210 */ /* 0x000fe80007f1e0ff */
[----:B------:R-:W-:Y:S07]  /*5a50*/  IADD3.X R2, R19, R136, RZ, P0, !PT ;  /* 0x0000008813027210 */ /* 0x000fee00007fe4ff */
[C---:B------:R-:W-:Y:S05]  /*5a60*/  @P2 IADD3 R7, P0, R0.reuse, 0x10, RZ ;  /* 0x0000001000072810 */ /* 0x040fea0007f1e0ff */
[--C-:B------:R-:W-:Y:S01]  /*5a70*/  @P2 IMAD.X R9, RZ, RZ, R2.reuse, P0 ;  /* 0x000000ffff092224 */ /* 0x100fe200000e0602 */
[C---:B------:R-:W-:Y:S11]  /*5a80*/  ISETP.GE.AND P0, PT, R3.reuse, 0x21, PT ;  /* 0x000000210300780c */ /* 0x040ff60003f06270 */
[----:B------:R-:W-:Y:S02]  /*5a90*/  @!UPT UIADD3 URZ, URZ, URZ, URZ ;  /* 0x0000003f3f3ff290 */ /* 0x000fe4000fffe03f */
[----:B------:R-:W-:Y:S05]  /*5aa0*/  @P0 IADD3 R8, P3, R0, 0x20, RZ ;  /* 0x0000002000080810 */ /* 0x000fea0007f7e0ff */
[----:B------:R-:W-:Y:S01]  /*5ab0*/  @P0 IMAD.X R13, RZ, RZ, R2, P3 ;  /* 0x000000ffff0d0224 */ /* 0x000fe200018e0602 */
[----:B------:R-:W-:Y:S11]  /*5ac0*/  ISETP.GE.AND P3, PT, R3, 0x1, PT ;  /* 0x000000010300780c */ /* 0x000ff60003f66270 */
[----:B------:R-:W-:Y:S02]  /*5ad0*/  @!UPT UIADD3 URZ, URZ, URZ, URZ ;  /* 0x0000003f3f3ff290 */ /* 0x000fe4000fffe03f */
[----:B------:R-:W-:Y:S01]  /*5ae0*/  @P3 IMAD R5, R2, c[0x0][0x258], RZ ;  /* 0x0000960002053a24 */ /* 0x000fe200078e02ff */
[----:B------:R-:W-:Y:S01]  /*5af0*/  @P3 MOV R2, R96 ;  /* 0x0000006000023202 */ /* 0x000fe20000000f00 */
[----:B------:R-:W-:Y:S04]  /*5b00*/  @P3 IMAD.MOV.U32 R3, RZ, RZ, R107 ;  /* 0x000000ffff033224 */ /* 0x000fe800078e006b */
[C---:B------:R-:W-:Y:S04]  /*5b10*/  @P3 IMAD.WIDE.U32 R2, R0.reuse, c[0x0][0x258], R2 ;  /* 0x0000960000023a25 */ /* 0x040fe800078e0002 */
[----:B------:R-:W-:Y:S01]  /*5b20*/  @P3 IMAD R0, R0, c[0x0][0x25c], R5 ;  /* 0x0000970000003a24 */ /* 0x000fe200078e0205 */
[C---:B------:R-:W-:Y:S04]  /*5b30*/  @P3 LEA R16, P4, R2.reuse, c[0x0][0x250], 0x1 ;  /* 0x0000940002103a11 */ /* 0x040fe800078808ff */
[----:B------:R-:W-:Y:S02]  /*5b40*/  @P3 IADD3 R0, R3, R0, RZ ;  /* 0x0000000003003210 */ /* 0x000fe40007ffe0ff */
[----:B------:R-:W-:Y:S02]  /*5b50*/  @P2 MOV R3, R107 ;  /* 0x0000006b00032202 */ /* 0x000fe40000000f00 */
        /* <DEDUP_REMOVED lines=8> */
[----:B------:R-:W-:Y:S01]  /*5be0*/  @P2 LEA.HI.X R15, R2, c[0x0][0x254], R0, 0x1, P4 ;  /* 0x00009500020f2a11 */ /* 0x000fe200020f0c00 */
[----:B------:R-:W-:Y:S01]  /*5bf0*/  @P0 IMAD R0, R13, c[0x0][0x258], RZ ;  /* 0x000096000d000a24 */ /* 0x000fe200078e02ff */
[----:B------:R-:W-:Y:S03]  /*5c00*/  @P0 MOV R2, R96 ;  /* 0x0000006000020202 */ /* 0x000fe60000000f00 */
[C---:B------:R-:W-:Y:S02]  /*5c10*/  @P0 IMAD R0, R8.reuse, c[0x0][0x25c], R0 ;  /* 0x0000970008000a24 */ /* 0x040fe400078e0200 */
[----:B------:R-:W-:Y:S05]  /*5c20*/  @P0 IMAD.WIDE.U32 R2, R8, c[0x0][0x258], R2 ;  /* 0x0000960008020a25 */ /* 0x000fea00078e0002 */
[C---:B------:R-:W-:Y:S02]  /*5c30*/  @P0 LEA R8, P4, R2.reuse, c[0x0][0x250], 0x1 ;  /* 0x0000940002080a11 */ /* 0x040fe400078808ff */
[----:B------:R-:W-:Y:S04]  /*5c40*/  @P0 IADD3 R0, R3, R0, RZ ;  /* 0x0000000003000210 */ /* 0x000fe80007ffe0ff */
[----:B------:R-:W-:Y:S01]  /*5c50*/  @P0 LEA.HI.X R9, R2, c[0x0][0x254], R0, 0x1, P4 ;  /* 0x0000950002090a11 */ /* 0x000fe200020f0c00 */
[----:B------:R-:W-:Y:S01]  /*5c60*/  IMAD.IADD R0, R10, 0x1, R4 ;  /* 0x000000010a007824 */ /* 0x000fe200078e0204 */
[----:B------:R-:W-:Y:S04]  /*5c70*/  ISETP.NE.AND P4, PT, R124, RZ, PT ;  /* 0x000000ff7c00720c */ /* 0x000fe80003f85270 */
[----:B------:R-:W-:Y:S09]  /*5c80*/  IMNMX R7, R0, 0x30, PT ;  /* 0x0000003000077817 */ /* 0x000ff20003800200 */
[----:B------:R-:W-:Y:S01]  /*5c90*/  @!PT LDS RZ, [RZ] ;  /* 0x00000000fffff984 */ /* 0x000fe20000000800 */
[----:B------:R-:W-:Y:S01]  /*5ca0*/  @!PT LDS RZ, [RZ] ;  /* 0x00000000fffff984 */ /* 0x000fe20000000800 */
[----:B------:R-:W-:Y:S01]  /*5cb0*/  @!PT LDS RZ, [RZ] ;  /* 0x00000000fffff984 */ /* 0x000fe20000000800 */
[----:B------:R1:W-:Y:S05]  /*5cc0*/  @P3 LDGSTS.E.BYPASS.LTC128B.128 [R72+0x2080], [R16.64], !P4 ;  /* 0x0208000010483fae */ /* 0x0003ea000e101d46 */
[----:B------:R1:W-:Y:S05]  /*5cd0*/  @P3 LDGSTS.E.BYPASS.LTC128B.128 [R72+0x3880], [R16.64+0x80], !P6 ;  /* 0x0388008010483fae */ /* 0x0003ea000f101d46 */
[----:B------:R1:W-:Y:S05]  /*5ce0*/  @P2 LDGSTS.E.BYPASS.LTC128B.128 [R72+0x2880], [R14.64], !P4 ;  /* 0x028800000e482fae */ /* 0x0003ea000e101d46 */
[----:B------:R1:W-:Y:S01]  /*5cf0*/  @P2 LDGSTS.E.BYPASS.LTC128B.128 [R72+0x4080], [R14.64+0x80], !P6 ;  /* 0x040800800e482fae */ /* 0x0003e2000f101d46 */
[----:B------:R-:W-:Y:S04]  /*5d00*/  ISETP.GE.AND P2, PT, R89, R7, PT ;  /* 0x000000075900720c */ /* 0x000fe80003f46270 */
[----:B------:R1:W-:Y:S05]  /*5d10*/  @P0 LDGSTS.E.BYPASS.LTC128B.128 [R72+0x3080], [R8.64], !P4 ;  /* 0x0308000008480fae */ /* 0x0003ea000e101d46 */
[----:B------:R1:W-:Y:S01]  /*5d20*/  @P0 LDGSTS.E.BYPASS.LTC128B.128 [R72+0x4880], [R8.64+0x80], !P6 ;  /* 0x0488008008480fae */ /* 0x0003e2000f101d46 */
[----:B------:R-:W-:Y:S04]  /*5d30*/  IADD3 R5, P0, R135, R18, RZ ;  /* 0x0000001287057210 */ /* 0x000fe80007f1e0ff */
[----:B------:R-:W0:Y:S01]  /*5d40*/  LDGDEPBAR ;  /* 0x00000000000079af */ /* 0x000e220000000000 */
[----:B------:R-:W-:Y:S01]  /*5d50*/  IADD3.X R10, R19, R132, RZ, P0, !PT ;  /* 0x00000084130a7210 */ /* 0x000fe200007fe4ff */
        /* <DEDUP_REMOVED lines=16> */
.L_x_1148:
[----:B-1----:R-:W-:Y:S05]  /*5e60*/  BSYNC B0 ;  /* 0x0000000000007941 */ /* 0x002fea0003800000 */
.L_x_1147:
        /* <DEDUP_REMOVED lines=19> */
.L_x_1150:
[----:B------:R-:W-:Y:S05]  /*5fa0*/  BSYNC B0 ;  /* 0x0000000000007941 */ /* 0x000fea0003800000 */
.L_x_1149:
        /* <DEDUP_REMOVED lines=19> */
.L_x_1152:
[----:B------:R-:W-:Y:S05]  /*60e0*/  BSYNC B0 ;  /* 0x0000000000007941 */ /* 0x000fea0003800000 */
.L_x_1151:
        /* <DEDUP_REMOVED lines=26> */
[----:B------:R1:W-:Y:S04]  /*6290*/  @P0 LDGSTS.E.BYPASS.LTC128B.128 [R72+0x6080], [R16.64], !P4 ;  /* 0x0608000010480fae */ /* 0x0003e8000e101d46 */
[----:B------:R1:W-:Y:S04]  /*62a0*/  @P0 LDGSTS.E.BYPASS.LTC128B.128 [R72+0x7880], [R14.64], !P6 ;  /* 0x078800000e480fae */ /* 0x0003e8000f101d46 */
[----:B------:R-:W0:Y:S01]  /*62b0*/  LDGDEPBAR ;  /* 0x00000000000079af */ /* 0x000e220000000000 */
[----:B------:R-:W-:-:S05]  /*62c0*/  @P0 BRA `(.L_x_1153) ;  /* 0xffffb89000000947 */ /* 0x000fca000383ffff */
[----:B------:R-:W2:Y:S04]  /*62d0*/  LDL R5, [R1+0x64] ;  /* 0x0000640001057983 */ /* 0x000ea80000100800 */
[----:B-1----:R1:W5:Y:S04]  /*62e0*/  LDL R18, [R1+0x58] ;  /* 0x0000580001127983 */ /* 0x0023680000100800 */
[----:B------:R-:W-:Y:S01]  /*62f0*/  BAR.SYNC.DEFER_BLOCKING 0x0 ;  /* 0x0000000000007b1d */ /* 0x000fe20000010000 */
[----:B--2---:R-:W-:-:S05]  /*6300*/  IADD3 R0, R5, 0x2f, RZ ;  /* 0x0000002f05007810 */ /* 0x004fca0007ffe0ff */
[----:B------:R-:W-:-:S05]  /*6310*/  IMAD.HI R0, R0, 0x2aaaaaab, RZ ;  /* 0x2aaaaaab00007827 */ /* 0x000fca00078e02ff */
[----:B------:R-:W-:-:S04]  /*6320*/  SHF.R.U32.HI R2, RZ, 0x1f, R0 ;  /* 0x0000001fff027819 */ /* 0x000fc80000011600 */
[----:B------:R-:W-:Y:S02]  /*6330*/  LEA.HI.SX32 R7, R0, R2, 0x1d ;  /* 0x0000000200077211 */ /* 0x000fe400078feaff */
.L_x_1118:
[----:B-1----:R-:W-:Y:S01]  /*6340*/  IMAD.MOV.U32 R0, RZ, RZ, c[0x0][0x2c4] ;  /* 0x0000b100ff007624 */ /* 0x002fe200078e00ff */
[----:B------:R1:W-:Y:S01]  /*6350*/  STL.64 [R1], R196 ;  /* 0x000000c401007387 */ /* 0x0003e20000100a00 */
[----:B------:R-:W-:-:S03]  /*6360*/  IMAD.MOV.U32 R4, RZ, RZ, c[0x0][0x32c] ;  /* 0x0000cb00ff047624 */ /* 0x000fc600078e00ff */
[----:B------:R-:W-:Y:S02]  /*6370*/  ISETP.NE.AND P2, PT, R0, 0x1, PT ;  /* 0x000000010000780c */ /* 0x000fe40003f45270 */
[----:B------:R-:W-:Y:S02]  /*6380*/  IADD3 R0, R141, 0x7f, RZ ;  /* 0x0000007f8d007810 */ /* 0x000fe40007ffe0ff */
[----:B------:R-:W-:-:S09]  /*6390*/  ISETP.GE.AND P1, PT, R4, 0x1, PT ;  /* 0x000000010400780c */ /* 0x000fd20003f26270 */
[----:B------:R-:W-:-:S05]  /*63a0*/  @P2 IMAD.HI.U32 R2, R0, c[0x0][0x2c8], RZ ;  /* 0x0000b20000022a27 */ /* 0x000fca00078e00ff */
[----:B------:R-:W-:-:S04]  /*63b0*/  @P2 SHF.R.U32.HI R0, RZ, c[0x0][0x2cc], R2 ;  /* 0x0000b300ff002a19 */ /* 0x000fc80000011602 */
[----:B------:R-:W-:-:S05]  /*63c0*/  IADD3 R0, R0, 0x1, R5 ;  /* 0x0000000100007810 */ /* 0x000fca0007ffe005 */
[----:B-----5:R-:W-:-:S05]  /*63d0*/  IMAD.IADD R2, R0, 0x1, -R18 ;  /* 0x0000000100027824 */ /* 0x020fca00078e0a12 */
[----:B------:R-:W-:Y:S01]  /*63e0*/  IADD3 R3, R2, c[0x0][0x328], RZ ;  /* 0x0000ca0002037a10 */ /* 0x000fe20007ffe0ff */
[----:B------:R-:W-:Y:S05]  /*63f0*/  @!P1 BRA `(.L_x_1154) ;  /* 0x0000010000009947 */ /* 0x000fea0003800000 */
[C---:B-1----:R-:W-:Y:S01]  /*6400*/  ISETP.GT.AND P0, PT, R2.reuse, RZ, PT ;  /* 0x000000ff0200720c */ /* 0x042fe20003f04270 */
[----:B------:R-:W-:Y:S01]  /*6410*/  BSSY B0, `(.L_x_1155) ;  /* 0x000000c000007945 */ /* 0x000fe20003800000 */
        /* <DEDUP_REMOVED lines=8> */
.L_x_1156:
[----:B------:R-:W-:-:S13]  /*64a0*/  ISETP.NE.AND P0, PT, R4, 0x1, PT ;  /* 0x000000010400780c */ /* 0x000fda0003f05270 */
[----:B------:R-:W-:-:S05]  /*64b0*/  @P0 IMAD.HI.U32 R2, R0, c[0x0][0x330], RZ ;  /* 0x0000cc0000020a27 */ /* 0x000fca00078e00ff */
[----:B------:R-:W-:Y:S02]  /*64c0*/  @P0 SHF.R.U32.HI R0, RZ, c[0x0][0x334], R2 ;  /* 0x0000cd00ff000a19 */ /* 0x000fe40000011602 */
.L_x_1157:
[----:B------:R-:W-:Y:S05]  /*64d0*/  BSYNC B0 ;  /* 0x0000000000007941 */ /* 0x000fea0003800000 */
.L_x_1155:
[----:B------:R-:W-:-:S05]  /*64e0*/  IMAD R0, R0, R4, c[0x0][0x32c] ;  /* 0x0000cb0000007624 */ /* 0x000fca00078e0204 */
[----:B------:R-:W-:-:S04]  /*64f0*/  IMNMX R3, R3, R0, PT ;  /* 0x0000000003037217 */ /* 0x000fc80003800200 */
.L_x_1154:
[----:B-1----:R-:W-:Y:S01]  /*6500*/  IADD3 R3, R3, 0x2f, RZ ;  /* 0x0000002f03037810 */ /* 0x002fe20007ffe0ff */
[----:B------:R-:W-:-:S04]  /*6510*/  @P2 IMAD.HI.U32 R2, R141, c[0x0][0x2c8], RZ ;  /* 0x0000b2008d022a27 */ /* 0x000fc800078e00ff */
[----:B------:R-:W-:-:S04]  /*6520*/  IMAD.HI R3, R3, 0x2aaaaaab, RZ ;  /* 0x2aaaaaab03037827 */ /* 0x000fc800078e02ff */
[----:B------:R-:W-:Y:S01]  /*6530*/  IMAD.MOV.U32 R0, RZ, RZ, R141 ;  /* 0x000000ffff007224 */ /* 0x000fe200078e008d */
[----:B------:R-:W-:Y:S02]  /*6540*/  @P2 SHF.R.U32.HI R0, RZ, c[0x0][0x2cc], R2 ;  /* 0x0000b300ff002a19 */ /* 0x000fe40000011602 */
[----:B------:R-:W-:Y:S02]  /*6550*/  SHF.R.U32.HI R2, RZ, 0x1f, R3 ;  /* 0x0000001fff027819 */ /* 0x000fe40000011603 */
[----:B------:R-:W-:Y:S02]  /*6560*/  IADD3 R0, R0, R5, -R18 ;  /* 0x0000000500007210 */ /* 0x000fe40007ffe812 */
[----:B------:R-:W-:Y:S02]  /*6570*/  LEA.HI.SX32 R2, R3, R2, 0x1d ;  /* 0x0000000203027211 */ /* 0x000fe400078feaff */
[----:B------:R-:W-:Y:S02]  /*6580*/  IADD3 R3, R0, -c[0x0][0x324], RZ ;  /* 0x8000c90000037a10 */ /* 0x000fe40007ffe0ff */
[----:B------:R-:W-:-:S05]  /*6590*/  IMNMX R57, R2, R7, PT ;  /* 0x0000000702397217 */ /* 0x000fca0003800200 */
[----:B------:R1:W-:Y:S01]  /*65a0*/  STL [R1+0xe4], R57 ;  /* 0x0000e43901007387 */ /* 0x0003e20000100800 */
[----:B------:R-:W-:Y:S05]  /*65b0*/  @!P1 BRA `(.L_x_1158) ;  /* 0x000000f000009947 */ /* 0x000fea0003800000 */
[----:B------:R-:W-:Y:S01]  /*65c0*/  ISETP.GT.AND P0, PT, R0, -0x1, PT ;  /* 0xffffffff0000780c */ /* 0x000fe20003f04270 */
[----:B------:R-:W-:-:S12]  /*65d0*/  BSSY B0, `(.L_x_1159) ;  /* 0x000000b000007945 */ /* 0x000fd80003800000 */
[----:B------:R-:W-:Y:S05]  /*65e0*/  @P0 BRA `(.L_x_1160) ;  /* 0x0000006000000947 */ /* 0x000fea0003800000 */
[----:B------:R-:W-:Y:S02]  /*65f0*/  ISETP.NE.AND P0, PT, R4, 0x1, PT ;  /* 0x000000010400780c */ /* 0x000fe40003f05270 */
[----:B------:R-:W-:-:S11]  /*6600*/  LOP3.LUT R0, RZ, R0, RZ, 0x33, !PT ;  /* 0x00000000ff007212 */ /* 0x000fd600078e33ff */
[----:B------:R-:W-:-:S05]  /*6610*/  @P0 IMAD.HI.U32 R2, R0, c[0x0][0x330], RZ ;  /* 0x0000cc0000020a27 */ /* 0x000fca00078e00ff */
[----:B------:R-:W-:-:S04]  /*6620*/  @P0 SHF.R.U32.HI R0, RZ, c[0x0][0x334], R2 ;  /* 0x0000cd00ff000a19 */ /* 0x000fc80000011602 */
[----:B------:R-:W-:Y:S01]  /*6630*/  LOP3.LUT R0, RZ, R0, RZ, 0x33, !PT ;  /* 0x00000000ff007212 */ /* 0x000fe200078e33ff */
[----:B------:R-:W-:Y:S05]  /*6640*/  BRA `(.L_x_1161) ;  /* 0x0000003000007947 */ /* 0x000fea0003800000 */
.L_x_1160:
[----:B------:R-:W-:-:S13]  /*6650*/  ISETP.NE.AND P0, PT, R4, 0x1, PT ;  /* 0x000000010400780c */ /* 0x000fda0003f05270 */
[----:B------:R-:W-:-:S05]  /*6660*/  @P0 IMAD.HI.U32 R2, R0, c[0x0][0x330], RZ ;  /* 0x0000cc0000020a27 */ /* 0x000fca00078e00ff */
[----:B------:R-:W-:Y:S02]  /*6670*/  @P0 SHF.R.U32.HI R0, RZ, c[0x0][0x334], R2 ;  /* 0x0000cd00ff000a19 */ /* 0x000fe40000011602 */
.L_x_1161:
[----:B------:R-:W-:Y:S05]  /*6680*/  BSYNC B0 ;  /* 0x0000000000007941 */ /* 0x000fea0003800000 */
.L_x_1159:
[----:B------:R-:W-:-:S05]  /*6690*/  IMAD R0, R0, c[0x0][0x32c], RZ ;  /* 0x0000cb0000007a24 */ /* 0x000fca00078e02ff */
[----:B------:R-:W-:-:S05]  /*66a0*/  IMNMX R3, R3, R0, !PT ;  /* 0x0000000003037217 */ /* 0x000fca0007800200 */
.L_x_1158:
[----:B------:R-:W-:Y:S01]  /*66b0*/  IMAD.HI R0, R3, 0x2aaaaaab, RZ ;  /* 0x2aaaaaab03007827 */ /* 0x000fe200078e02ff */
[----:B------:R-:W-:Y:S01]  /*66c0*/  PLOP3.LUT P0, PT, PT, PT, PT, 0x80, 0x0 ;  /* 0x000000000000781c */ /* 0x000fe20003f0f070 */
[----:B------:R-:W-:Y:S01]  /*66d0*/  CS2R R14, SRZ ;  /* 0x00000000000e7805 */ /* 0x000fe2000001ff00 */
        /* <DEDUP_REMOVED lines=8> */
[----:B------:R-:W-:Y:S01]  /*6760*/  MOV R126, RZ ;  /* 0x000000ff007e7202 */ /* 0x000fe20000000f00 */
[----:B------:R-:W-:Y:S01]  /*6770*/  CS2R R12, SRZ ;  /* 0x00000000000c7805 */ /* 0x000fe2000001ff00 */
[----:B------:R-:W-:Y:S01]  /*6780*/  IMNMX R4, RZ, R0, !PT ;  /* 0x00000000ff047217 */ /* 0x000fe20007800200 */
[----:B------:R-:W-:Y:S01]  /*6790*/  IMAD.MOV.U32 R124, RZ, RZ, RZ ;  /* 0x000000ffff7c7224 */ /* 0x000fe200078e00ff */
[----:B------:R-:W-:Y:S01]  /*67a0*/  MOV R120, RZ ;  /* 0x000000ff00787202 */ /* 0x000fe20000000f00 */
[----:B------:R-:W-:Y:S01]  /*67b0*/  IMAD.MOV.U32 R122, RZ, RZ, RZ ;  /* 0x000000ffff7a7224 */ /* 0x000fe200078e00ff */
[----:B------:R-:W-:Y:S01]  /*67c0*/  ISETP.GT.AND P1, PT, R57, R4, PT ;  /* 0x000000043900720c */ /* 0x000fe20003f24270 */
[----:B------:R2:W-:Y:S01]  /*67d0*/  STL [R1+0xa4], R4 ;  /* 0x0000a40401007387 */ /* 0x0005e20000100800 */
        /* <DEDUP_REMOVED lines=69> */
[----:B------:R-:W-:Y:S01]  /*6c30*/  CS2R R154, SRZ ;  /* 0x00000000009a7805 */ /* 0x000fe2000001ff00 */
[----:B------:R-:W-:Y:S01]  /*6c40*/  IMAD.MOV.U32 R153, RZ, RZ, RZ ;  /* 0x000000ffff997224 */ /* 0x000fe200078e00ff */
[----:B------:R-:W-:Y:S01]  /*6c50*/  MOV R56, RZ ;  /* 0x000000ff00387202 */ /* 0x000fe20000000f00 */
[----:B------:R-:W-:Y:S01]  /*6c60*/  CS2R R54, SRZ ;  /* 0x0000000000367805 */ /* 0x000fe2000001ff00 */
[----:B------:R-:W-:Y:S01]  /*6c70*/  IMAD.MOV.U32 R150, RZ, RZ, RZ ;  /* 0x000000ffff967224 */ /* 0x000fe200078e00ff */
[----:B------:R-:W-:Y:S01]  /*6c80*/  MOV R148, RZ ;  /* 0x000000ff00947202 */ /* 0x000fe20000000f00 */
[----:B------:R-:W-:Y:S05]  /*6c90*/  @!P1 BRA `(.L_x_1162) ;  /* 0x0001467000009947 */ /* 0x000fea0003800000 */
[----:B--2---:R-:W2:Y:S04]  /*6ca0*/  LDL R61, [R1+0xe0] ;  /* 0x0000e000013d7983 */ /* 0x004ea80000100800 */
[----:B------:R-:W3:Y:S01]  /*6cb0*/  LDL R0, [R1+0x4c] ;  /* 0x00004c0001007983 */ /* 0x000ee20000100800 */
[----:B------:R-:W-:Y:S01]  /*6cc0*/  ISETP.NE.U32.AND P1, PT, RZ, c[0x0][0x340], PT ;  /* 0x0000d000ff007a0c */ /* 0x000fe20003f25070 */
[----:B------:R-:W-:-:S02]  /*6cd0*/  ULDC.64 UR4, c[0x0][0x18] ;  /* 0x0000060000047ab9 */ /* 0x000fc40000000a00 */
[----:B------:R-:W4:Y:S01]  /*6ce0*/  LDL R21, [R1+0x50] ;  /* 0x0000500001157983 */ /* 0x000f220000100800 */
[----:B------:R-:W-:-:S03]  /*6cf0*/  ISETP.NE.AND.EX P1, PT, RZ, c[0x0][0x344], PT, P1 ;  /* 0x0000d100ff007a0c */ /* 0x000fc60003f25310 */
[----:B------:R-:W5:Y:S10]  /*6d00*/  S2R R4, SR_CTAID.Y ;  /* 0x0000000000047919 */ /* 0x000f740000002600 */
[----:B------:R-:W-:Y:S01]  /*6d10*/  @P1 IMAD.MOV.U32 R2, RZ, RZ, 0x4 ;  /* 0x00000004ff021424 */ /* 0x000fe200078e00ff */
[----:B------:R-:W1:Y:S01]  /*6d20*/  S2R R9, SR_CTAID.Y ;  /* 0x0000000000097919 */ /* 0x000e620000002600 */
[----:B------:R-:W-:-:S02]  /*6d30*/  SHF.R.S32.HI R142, RZ, 0x1f, R196 ;  /* 0x0000001fff8e7819 */ /* 0x000fc400000114c4 */
[----:B-----5:R-:W-:-:S05]  /*6d40*/  SHF.R.S32.HI R7, RZ, 0x1f, R4 ;  /* 0x0000001fff077819 */ /* 0x020fca0000011404 */
[----:B------:R-:W-:Y:S02]  /*6d50*/  IMAD R6, R7, c[0x0][0x1e8], RZ ;  /* 0x00007a0007067a24 */ /* 0x000fe400078e02ff */
[----:B--2---:R-:W-:-:S05]  /*6d60*/  @P1 IMAD.WIDE R2, R61, R2, c[0x0][0x340] ;  /* 0x0000d0003d021625 */ /* 0x004fca00078e0202 */
[----:B------:R3:W2:Y:S01]  /*6d70*/  @P1 LDG.E R19, [R2.64] ;  /* 0x0000000602131981 */ /* 0x0006a2000c1e1900 */
[----:B-1----:R-:W-:-:S04]  /*6d80*/  IMAD.WIDE.U32 R14, R9, c[0x0][0x1e8], RZ ;  /* 0x00007a00090e7a25 */ /* 0x002fc800078e00ff */
[----:B------:R-:W-:Y:S01]  /*6d90*/  IMAD R6, R9, c[0x0][0x1ec], R6 ;  /* 0x00007b0009067a24 */ /* 0x000fe200078e0206 */
[----:B---3--:R-:W-:-:S05]  /*6da0*/  SHF.R.S32.HI R2, RZ, 0x1f, R0 ;  /* 0x0000001fff027819 */ /* 0x008fca0000011400 */
[----:B------:R-:W-:-:S04]  /*6db0*/  IMAD R2, R2, c[0x0][0x178], RZ ;  /* 0x00005e0002027a24 */ /* 0x000fc800078e02ff */
[C---:B------:R-:W-:Y:S02]  /*6dc0*/  IMAD R4, R0.reuse, c[0x0][0x17c], R2 ;  /* 0x00005f0000047a24 */ /* 0x040fe400078e0202 */
[----:B------:R-:W-:Y:S01]  /*6dd0*/  IMAD.WIDE.U32 R2, R0, c[0x0][0x178], RZ ;  /* 0x00005e0000027a25 */ /* 0x000fe200078e00ff */
[----:B------:R-:W-:-:S04]  /*6de0*/  LEA.HI R0, R142, R196, RZ, 0x3 ;  /* 0x000000c48e007211 */ /* 0x000fc800078f18ff */
[----:B------:R-:W-:Y:S02]  /*6df0*/  SHF.R.S32.HI R117, RZ, 0x3, R0 ;  /* 0x00000003ff757819 */ /* 0x000fe40000011400 */
[----:B------:R-:W-:Y:S01]  /*6e00*/  LOP3.LUT R0, R0, 0xfffffff8, RZ, 0xc0, !PT ;  /* 0xfffffff800007812 */ /* 0x000fe200078ec0ff */
[----:B------:R-:W-:Y:S02]  /*6e10*/  IMAD.IADD R15, R15, 0x1, R6 ;  /* 0x000000010f0f7824 */ /* 0x000fe400078e0206 */
[----:B------:R-:W-:Y:S01]  /*6e20*/  IMAD.IADD R3, R3, 0x1, R4 ;  /* 0x0000000103037824 */ /* 0x000fe200078e0204 */
[----:B------:R-:W-:Y:S01]  /*6e30*/  IADD3 R108, -R0, R196, RZ ;  /* 0x000000c4006c7210 */ /* 0x000fe20007ffe1ff */
[----:B------:R-:W-:Y:S02]  /*6e40*/  IMAD R4, R7, c[0x0][0x210], RZ ;  /* 0x0000840007047a24 */ /* 0x000fe400078e02ff */
[----:B------:R-:W-:Y:S01]  /*6e50*/  IMAD.SHL.U32 R6, R117, 0x40, RZ ;  /* 0x0000004075067824 */ /* 0x000fe200078e00ff */
[----:B------:R-:W-:Y:S01]  /*6e60*/  ISETP.NE.U32.AND P0, PT, RZ, c[0x0][0x348], PT ;  /* 0x0000d200ff007a0c */ /* 0x000fe20003f05070 */
[----:B------:R-:W-:Y:S01]  /*6e70*/  IMAD.WIDE.U32 R12, R9, c[0x0][0x210], RZ ;  /* 0x00008400090c7a25 */ /* 0x000fe200078e00ff */
[----:B------:R-:W-:-:S02]  /*6e80*/  SHF.R.S32.HI R17, RZ, 0x1f, R61 ;  /* 0x0000001fff117819 */ /* 0x000fc4000001143d */
[----:B------:R-:W-:Y:S01]  /*6e90*/  LOP3.LUT R0, R6, 0x1c0, RZ, 0xc0, !PT ;  /* 0x000001c006007812 */ /* 0x000fe200078ec0ff */
[----:B------:R-:W-:Y:S02]  /*6ea0*/  IMAD R4, R9, c[0x0][0x214], R4 ;  /* 0x0000850009047a24 */ /* 0x000fe400078e0204 */
[----:B------:R-:W-:Y:S01]  /*6eb0*/  IMAD.SHL.U32 R25, R108, 0x8, RZ ;  /* 0x000000086c197824 */ /* 0x000fe200078e00ff */
[----:B------:R-:W-:Y:S01]  /*6ec0*/  ISETP.NE.AND.EX P0, PT, RZ, c[0x0][0x34c], PT, P0 ;  /* 0x0000d300ff007a0c */ /* 0x000fe20003f05300 */
[----:B------:R-:W-:Y:S02]  /*6ed0*/  IMAD R8, R7, c[0x0][0x1b8], RZ ;  /* 0x00006e0007087a24 */ /* 0x000fe400078e02ff */
[----:B------:R-:W-:Y:S01]  /*6ee0*/  IMAD.IADD R13, R4, 0x1, R13 ;  /* 0x00000001040d7824 */ /* 0x000fe200078e020d */
[----:B------:R-:W-:Y:S01]  /*6ef0*/  LOP3.LUT R4, R0, 0x38, R25, 0xf8, !PT ;  /* 0x0000003800047812 */ /* 0x000fe200078ef819 */
[----:B------:R-:W-:Y:S01]  /*6f00*/  IMAD R7, R108, 0x10, R117 ;  /* 0x000000106c077824 */ /* 0x000fe200078e0275 */
[----:B------:R-:W-:Y:S01]  /*6f10*/  SHF.R.U32.HI R0, RZ, 0x3, R0 ;  /* 0x00000003ff007819 */ /* 0x000fe20000011600 */
[----:B------:R-:W-:Y:S01]  /*6f20*/  IMAD R8, R9, c[0x0][0x1bc], R8 ;  /* 0x00006f0009087a24 */ /* 0x000fe200078e0208 */
[----:B------:R-:W-:Y:S01]  /*6f30*/  SEL R6, R17, RZ, !P0 ;  /* 0x000000ff11067207 */ /* 0x000fe20004000000 */
[----:B------:R-:W-:Y:S01]  /*6f40*/  IMAD.WIDE.U32 R2, R9, c[0x0][0x1b8], R2 ;  /* 0x00006e0009027a25 */ /* 0x000fe200078e0002 */
[----:B------:R-:W-:-:S03]  /*6f50*/  LOP3.LUT R16, R4, R0, RZ, 0x3c, !PT ;  /* 0x0000000004107212 */ /* 0x000fc600078e3cff */
[----:B------:R-:W-:Y:S01]  /*6f60*/  IMAD.IADD R10, R141, 0x1, R7 ;  /* 0x000000018d0a7824 */ /* 0x000fe200078e0207 */
[----:B------:R-:W-:Y:S01]  /*6f70*/  IADD3 R3, R3, R8, RZ ;  /* 0x0000000803037210 */ /* 0x000fe20007ffe0ff */
[----:B------:R-:W-:Y:S01]  /*6f80*/  IMAD R6, R6, c[0x0][0x1c0], RZ ;  /* 0x0000700006067a24 */ /* 0x000fe200078e02ff */
[----:B------:R-:W-:Y:S01]  /*6f90*/  SEL R0, R61, RZ, !P0 ;  /* 0x000000ff3d007207 */ /* 0x000fe20004000000 */
[----:B------:R-:W-:Y:S01]  /*6fa0*/  @P2 IMAD.HI.U32 R7, R10, c[0x0][0x2c8], RZ ;  /* 0x0000b2000a072a27 */ /* 0x000fe200078e00ff */
[----:B------:R-:W-:-:S03]  /*6fb0*/  LEA.HI R23, R142, R196, RZ, 0x4 ;  /* 0x000000c48e177211 */ /* 0x000fc600078f20ff */
[----:B------:R-:W-:Y:S01]  /*6fc0*/  IMAD.MOV.U32 R4, RZ, RZ, R10 ;  /* 0x000000ffff047224 */ /* 0x000fe200078e000a */
[----:B------:R-:W-:Y:S01]  /*6fd0*/  @P2 SHF.R.U32.HI R4, RZ, c[0x0][0x2cc], R7 ;  /* 0x0000b300ff042a19 */ /* 0x000fe20000011607 */
[C---:B------:R-:W-:Y:S02]  /*6fe0*/  IMAD R6, R0.reuse, c[0x0][0x1c4], R6 ;  /* 0x0000710000067a24 */ /* 0x040fe400078e0206 */
[----:B------:R-:W-:Y:S01]  /*6ff0*/  IMAD.WIDE.U32 R2, R0, c[0x0][0x1c0], R2 ;  /* 0x0000700000027a25 */ /* 0x000fe200078e0002 */
[----:B------:R-:W-:Y:S01]  /*7000*/  UIADD3 UR4, UP0, UR4, 0x8080, URZ ;  /* 0x0000808004047890 */ /* 0x000fe2000ff1e03f */
[----:B------:R-:W-:Y:S02]  /*7010*/  LOP3.LUT R0, R23, 0xfffffff0, RZ, 0xc0, !PT ;  /* 0xfffffff017007812 */ /* 0x000fe400078ec0ff */
[----:B------:R-:W-:Y:S01]  /*7020*/  IMAD.IADD R3, R3, 0x1, R6 ;  /* 0x0000000103037824 */ /* 0x000fe200078e0206 */
[----:B------:R-:W-:Y:S01]  /*7030*/  SHF.R.S32.HI R6, RZ, 0x1f, R4 ;  /* 0x0000001fff067819 */ /* 0x000fe20000011404 */
[----:B------:R-:W-:Y:S01]  /*7040*/  UIADD3.X UR5, URZ, UR5, URZ, UP0, !UPT ;  /* 0x000000053f057290 */ /* 0x000fe200087fe43f */
[----:B------:R-:W-:-:S03]  /*7050*/  IADD3 R8, -R0, R196, RZ ;  /* 0x000000c400087210 */ /* 0x000fc60007ffe1ff */
[----:B------:R-:W-:Y:S01]  /*7060*/  IMAD R0, R6, c[0x0][0x1b0], RZ ;  /* 0x00006c0006007a24 */ /* 0x000fe200078e02ff */
[----:B------:R-:W-:Y:S01]  /*7070*/  SHF.R.S32.HI R20, RZ, 0x1f, R8 ;  /* 0x0000001fff147819 */ /* 0x000fe20000011408 */
[----:B------:R-:W-:Y:S02]  /*7080*/  IMAD.U32 R6, RZ, RZ, UR4 ;  /* 0x00000004ff067e24 */ /* 0x000fe4000f8e00ff */
[----:B------:R-:W-:Y:S02]  /*7090*/  IMAD.U32 R7, RZ, RZ, UR5 ;  /* 0x00000005ff077e24 */ /* 0x000fe4000f8e00ff */
[----:B------:R-:W-:Y:S01]  /*70a0*/  IMAD R9, R4, c[0x0][0x1b4], R0 ;  /* 0x00006d0004097a24 */ /* 0x000fe200078e0200 */
[----:B------:R-:W-:Y:S01]  /*70b0*/  LEA.HI R22, R20, R8, RZ, 0x3 ;  /* 0x0000000814167211 */ /* 0x000fe200078f18ff */
[----:B------:R-:W-:Y:S01]  /*70c0*/  IMAD.MOV R0, RZ, RZ, -R4 ;  /* 0x000000ffff007224 */ /* 0x000fe200078e0a04 */
[----:B------:R1:W-:Y:S01]  /*70d0*/  STL.64 [R1+0x8], R6 ;  /* 0x0000080601007387 */ /* 0x0003e20000100a00 */
[----:B------:R-:W-:-:S04]  /*70e0*/  IMAD.WIDE.U32 R2, R4, c[0x0][0x1b0], R2 ;  /* 0x00006c0004027a25 */ /* 0x000fc800078e0002 */
[----:B------:R-:W-:Y:S01]  /*70f0*/  IMAD R0, R0, c[0x0][0x2c4], R10 ;  /* 0x0000b10000007a24 */ /* 0x000fe200078e020a */
[----:B------:R-:W-:-:S04]  /*7100*/  ISETP.NE.U32.AND P0, PT, RZ, c[0x0][0x350], PT ;  /* 0x0000d400ff007a0c */ /* 0x000fc80003f05070 */
[----:B------:R-:W-:Y:S02]  /*7110*/  SHF.R.S32.HI R4, RZ, 0x1f, R0 ;  /* 0x0000001fff047819 */ /* 0x000fe40000011400 */
[----:B------:R-:W-:Y:S02]  /*7120*/  LEA.HI R11, R142, R196, RZ, 0x6 ;  /* 0x000000c48e0b7211 */ /* 0x000fe400078f30ff */
[----:B------:R-:W-:Y:S02]  /*7130*/  ISETP.NE.AND.EX P0, PT, RZ, c[0x0][0x354], PT, P0 ;  /* 0x0000d500ff007a0c */ /* 0x000fe40003f05300 */
[----:B-1----:R-:W-:Y:S02]  /*7140*/  LOP3.LUT R6, R22, 0xfffffff8, RZ, 0xc0, !PT ;  /* 0xfffffff816067812 */ /* 0x002fe400078ec0ff */
[----:B------:R-:W-:-:S03]  /*7150*/  IADD3 R7, R3, R9, RZ ;  /* 0x0000000903077210 */ /* 0x000fc60007ffe0ff */
[----:B------:R-:W-:Y:S02]  /*7160*/  IMAD.IADD R20, R8, 0x1, -R6 ;  /* 0x0000000108147824 */ /* 0x000fe400078e0a06 */
[----:B------:R-:W-:Y:S02]  /*7170*/  IMAD.MOV.U32 R6, RZ, RZ, R2 ;  /* 0x000000ffff067224 */ /* 0x000fe400078e0002 */
[----:B------:R-:W-:Y:S02]  /*7180*/  IMAD R8, R4, c[0x0][0x1a8], RZ ;  /* 0x00006a0004087a24 */ /* 0x000fe400078e02ff */
[----:B------:R-:W-:Y:S02]  /*7190*/  IMAD.SHL.U32 R11, R11, 0x8, RZ ;  /* 0x000000080b0b7824 */ /* 0x000fe400078e00ff */
[----:B------:R-:W-:-:S03]  /*71a0*/  IMAD R8, R0, c[0x0][0x1ac], R8 ;  /* 0x00006b0000087a24 */ /* 0x000fc600078e0208 */
[----:B------:R-:W-:Y:S02]  /*71b0*/  LOP3.LUT R234, R16, 0xfffffe00, R11, 0xf8, !PT ;  /* 0xfffffe0010ea7812 */ /* 0x000fe400078ef80b */
[----:B------:R-:W-:Y:S02]  /*71c0*/  LOP3.LUT R236, R236, 0xffffff7f, RZ, 0xc0, !PT ;  /* 0xffffff7fecec7812 */ /* 0x000fe400078ec0ff */
[C---:B------:R-:W-:Y:S02]  /*71d0*/  IADD3 R24, R25.reuse, 0x40, RZ ;  /* 0x0000004019187810 */ /* 0x040fe40007ffe0ff */
[----:B------:R-:W-:Y:S02]  /*71e0*/  ISETP.GE.AND P4, PT, R25, c[0x0][0x198], PT ;  /* 0x0000660019007a0c */ /* 0x000fe40003f86270 */
[----:B------:R-:W-:Y:S01]  /*71f0*/  ISETP.GE.AND P3, PT, R24, c[0x0][0x198], PT ;  /* 0x0000660018007a0c */ /* 0x000fe20003f66270 */
[----:B------:R-:W-:Y:S01]  /*7200*/  IMAD.MOV.U32 R11, RZ, RZ, 0x10 ;  /* 0x00000010ff0b7424 */ /* 0x000fe200078e00ff */
[----:B------:R1:W-:Y:S04]  /*7210*/  STL [R1+0xac], R25 ;  /* 0x0000ac1901007387 */ /* 0x0003e80000100800 */
[----:B------:R1:W-:Y:S04]  /*7220*/  STL [R1+0x10], R18 ;  /* 0x0000101201007387 */ /* 0x0003e80000100800 */
[----:B------:R1:W-:Y:S01]  /*7230*/  STL [R1+0xe8], R24 ;  /* 0x0000e81801007387 */ /* 0x0003e20000100800 */
[----:B------:R-:W-:-:S02]  /*7240*/  IADD3 R127, R57, -0x1, RZ ;  /* 0xffffffff397f7810 */ /* 0x000fc40007ffe0ff */
[--C-:B--2---:R-:W-:Y:S01]  /*7250*/  @P1 SHF.R.S32.HI R3, RZ, 0x1f, R19.reuse ;  /* 0x0000001fff031819 */ /* 0x104fe20000011413 */
[----:B------:R-:W-:Y:S01]  /*7260*/  @P1 IMAD.MOV.U32 R2, RZ, RZ, R19 ;  /* 0x000000ffff021224 */ /* 0x000fe200078e0013 */
[----:B------:R-:W-:Y:S01]  /*7270*/  @!P1 MOV R2, R61 ;  /* 0x0000003d00029202 */ /* 0x000fe20000000f00 */
[----:B------:R-:W-:-:S03]  /*7280*/  @!P1 IMAD.MOV.U32 R3, RZ, RZ, R17 ;  /* 0x000000ffff039224 */ /* 0x000fc600078e0011 */
[----:B------:R-:W-:Y:S02]  /*7290*/  SEL R10, R2, RZ, !P0 ;  /* 0x000000ff020a7207 */ /* 0x000fe40004000000 */
[----:B------:R-:W-:Y:S01]  /*72a0*/  SEL R4, R3, RZ, !P0 ;  /* 0x000000ff03047207 */ /* 0x000fe20004000000 */
[----:B------:R-:W-:-:S04]  /*72b0*/  IMAD.WIDE.U32 R2, R0, c[0x0][0x1a8], R6 ;  /* 0x00006a0000027a25 */ /* 0x000fc800078e0006 */
[----:B------:R-:W-:Y:S01]  /*72c0*/  IMAD.IADD R3, R3, 0x1, R8 ;  /* 0x0000000103037824 */ /* 0x000fe200078e0208 */
[----:B------:R-:W-:Y:S01]  /*72d0*/  LEA R16, P0, R2, c[0x0][0x160], 0x1 ;  /* 0x0000580002107a11 */ /* 0x000fe200078008ff */
[C---:B------:R-:W-:Y:S02]  /*72e0*/  IMAD R0, R4.reuse, c[0x0][0x1f0], RZ ;  /* 0x00007c0004007a24 */ /* 0x040fe400078e02ff */
[----:B------:R-:W-:Y:S02]  /*72f0*/  IMAD R4, R4, c[0x0][0x218], RZ ;  /* 0x0000860004047a24 */ /* 0x000fe400078e02ff */
[----:B------:R-:W-:Y:S01]  /*7300*/  IMAD.WIDE.U32 R8, R10, c[0x0][0x218], R12 ;  /* 0x000086000a087a25 */ /* 0x000fe200078e000c */
[----:B------:R-:W-:Y:S02]  /*7310*/  LEA.HI.X R17, R2, c[0x0][0x164], R3, 0x1, P0 ;  /* 0x0000590002117a11 */ /* 0x000fe400000f0c03 */
[----:B------:R-:W-:Y:S01]  /*7320*/  SHF.R.S32.HI R19, RZ, 0x1f, R25 ;  /* 0x0000001fff137819 */ /* 0x000fe20000011419 */
[C---:B------:R-:W-:Y:S01]  /*7330*/  IMAD R3, R10.reuse, c[0x0][0x21c], R4 ;  /* 0x000087000a037a24 */ /* 0x040fe200078e0204 */
[----:B------:R-:W-:Y:S01]  /*7340*/  IADD3 R2, P0, R25, R8, RZ ;  /* 0x0000000819027210 */ /* 0x000fe20007f1e0ff */
[----:B------:R-:W-:-:S03]  /*7350*/  IMAD.WIDE.U32 R6, R10, c[0x0][0x1f0], R14 ;  /* 0x00007c000a067a25 */ /* 0x000fc600078e000e */
[----:B------:R-:W-:Y:S01]  /*7360*/  IADD3.X R3, R19, R9, R3, P0, !PT ;  /* 0x0000000913037210 */ /* 0x000fe200007fe403 */
[----:B------:R-:W-:Y:S01]  /*7370*/  IMAD R0, R10, c[0x0][0x1f4], R0 ;  /* 0x00007d000a007a24 */ /* 0x000fe200078e0200 */
[C---:B------:R-:W-:Y:S02]  /*7380*/  ISETP.GE.AND P0, PT, R25.reuse, c[0x0][0x1d4], PT ;  /* 0x0000750019007a0c */ /* 0x040fe40003f06270 */
[----:B------:R-:W-:Y:S02]  /*7390*/  IADD3 R6, P1, R25, R6, RZ ;  /* 0x0000000619067210 */ /* 0x000fe40007f3e0ff */
[----:B----4-:R-:W-:Y:S02]  /*73a0*/  SHF.R.S32.HI R4, RZ, 0x1f, R21 ;  /* 0x0000001fff047819 */ /* 0x010fe40000011415 */
[----:B------:R-:W-:Y:S02]  /*73b0*/  IADD3.X R7, R19, R7, R0, P1, !PT ;  /* 0x0000000713077210 */ /* 0x000fe40000ffe400 */
[----:B------:R-:W-:-:S04]  /*73c0*/  IADD3 R0, P1, R117, R21, RZ ;  /* 0x0000001575007210 */ /* 0x000fc80007f3e0ff */
[----:B------:R-:W-:Y:S02]  /*73d0*/  LEA.HI.X.SX32 R4, R117, R4, 0x1, P1 ;  /* 0x0000000475047211 */ /* 0x000fe400008f0eff */
[----:B------:R-:W-:Y:S02]  /*73e0*/  @P0 LOP3.LUT R236, R236, 0x80, RZ, 0xfc, !PT ;  /* 0x00000080ecec0812 */ /* 0x000fe400078efcff */
[----:B------:R-:W-:Y:S01]  /*73f0*/  ISETP.GE.AND P0, PT, R24, c[0x0][0x1d4], PT ;  /* 0x0000750018007a0c */ /* 0x000fe20003f06270 */
[C---:B------:R-:W-:Y:S02]  /*7400*/  IMAD R8, R4.reuse, c[0x0][0x1e0], RZ ;  /* 0x0000780004087a24 */ /* 0x040fe400078e02ff */
[----:B------:R-:W-:Y:S01]  /*7410*/  IMAD R4, R4, c[0x0][0x208], RZ ;  /* 0x0000820004047a24 */ /* 0x000fe200078e02ff */
[----:B------:R-:W-:Y:S01]  /*7420*/  R2P PR, R20, 0x6 ;  /* 0x0000000614007804 */ /* 0x000fe20000000000 */
[C---:B------:R-:W-:Y:S02]  /*7430*/  IMAD R9, R0.reuse, c[0x0][0x1e4], R8 ;  /* 0x0000790000097a24 */ /* 0x040fe400078e0208 */
[----:B------:R-:W-:-:S02]  /*7440*/  IMAD R8, R0, c[0x0][0x20c], R4 ;  /* 0x0000830000087a24 */ /* 0x000fc400078e0204 */
[----:B------:R-:W-:Y:S01]  /*7450*/  IMAD.WIDE.U32 R14, R0, c[0x0][0x1e0], R6 ;  /* 0x00007800000e7a25 */ /* 0x000fe200078e0006 */
[----:B------:R-:W-:-:S03]  /*7460*/  SEL R6, R11, 0xfffffff0, !P1 ;  /* 0xfffffff00b067807 */ /* 0x000fc60004800000 */
[----:B------:R-:W-:-:S04]  /*7470*/  IMAD.WIDE.U32 R12, R0, c[0x0][0x208], R2 ;  /* 0x00008200000c7a25 */ /* 0x000fc800078e0002 */
[----:B------:R-:W-:Y:S02]  /*7480*/  IMAD.IADD R11, R15, 0x1, R9 ;  /* 0x000000010f0b7824 */ /* 0x000fe400078e0209 */
[----:B------:R-:W-:Y:S01]  /*7490*/  IMAD.IADD R3, R13, 0x1, R8 ;  /* 0x000000010d037824 */ /* 0x000fe200078e0208 */
[----:B------:R1:W-:Y:S04]  /*74a0*/  STL.64 [R1+0xc0], R14 ;  /* 0x0000c00e01007387 */ /* 0x0003e80000100a00 */
[----:B------:R1:W-:Y:S04]  /*74b0*/  STL.64 [R1+0xc8], R12 ;  /* 0x0000c80c01007387 */ /* 0x0003e80000100a00 */
[----:B------:R1:W-:Y:S04]  /*74c0*/  STL [R1+0xbc], R3 ;  /* 0x0000bc0301007387 */ /* 0x0003e80000100800 */
[----:B------:R1:W-:Y:S01]  /*74d0*/  STL [R1+0xb4], R11 ;  /* 0x0000b40b01007387 */ /* 0x0003e20000100800 */
[----:B------:R-:W-:-:S02]  /*74e0*/  MOV R10, 0x20 ;  /* 0x00000020000a7802 */ /* 0x000fc40000000f00 */
[----:B------:R-:W-:Y:S02]  /*74f0*/  LOP3.LUT R236, R236, 0xffffffbf, RZ, 0xc0, !PT ;  /* 0xffffffbfecec7812 */ /* 0x000fe400078ec0ff */
[----:B------:R-:W-:Y:S02]  /*7500*/  SEL R4, R10, 0xffffffe0, !P2 ;  /* 0xffffffe00a047807 */ /* 0x000fe40005000000 */
[----:B------:R-:W-:Y:S01]  /*7510*/  @P0 LOP3.LUT R236, R236, 0x40, RZ, 0xfc, !PT ;  /* 0x00000040ecec0812 */ /* 0x000fe200078efcff */
[----:B------:R-:W-:Y:S05]  /*7520*/  BRA.DIV ~URZ, `(.L_x_1163) ;  /* 0x00016a227f007947 */ /* 0x000fea000b800000 */
[----:B------:R2:W3:Y:S02]  /*7530*/  SHFL.IDX PT, R7, R17, RZ, 0x181f ;  /* 0x00181fff11077589 */ /* 0x0004e400000e0000 */
.L_x_1301:
[----:B------:R-:W-:Y:S05]  /*7540*/  BRA.DIV ~URZ, `(.L_x_1164) ;  /* 0x00016a827f007947 */ /* 0x000fea000b800000 */
[----:B------:R4:W1:Y:S02]  /*7550*/  SHFL.IDX PT, R0, R16, RZ, 0x181f ;  /* 0x00181fff10007589 */ /* 0x00086400000e0000 */
.L_x_1302:
[----:B-1----:R-:W-:Y:S01]  /*7560*/  IMAD R12, R18, c[0x0][0x2c4], RZ ;  /* 0x0000b100120c7a24 */ /* 0x002fe200078e02ff */
[----:B------:R-:W-:Y:S01]  /*7570*/  IADD3 R11, R141, R117, RZ ;  /* 0x000000758d0b7210 */ /* 0x000fe20007ffe0ff */
[----:B------:R-:W-:Y:S03]  /*7580*/  BSSY B0, `(.L_x_1165) ;  /* 0x0000014000007945 */ /* 0x000fe60003800000 */
[----:B------:R-:W-:-:S13]  /*7590*/  ISETP.GE.AND P0, PT, R11, R12, PT ;  /* 0x0000000c0b00720c */ /* 0x000fda0003f06270 */
[----:B------:R-:W-:Y:S05]  /*75a0*/  @P0 BRA `(.L_x_1166) ;  /* 0x0000011000000947 */ /* 0x000fea0003800000 */
[C---:B------:R-:W-:Y:S02]  /*75b0*/  IMAD.SHL.U32 R2, R108.reuse, 0x8, RZ ;  /* 0x000000086c027824 */ /* 0x040fe400078e00ff */
[----:B------:R-:W-:Y:S02]  /*75c0*/  IMAD.SHL.U32 R13, R108, 0x8, RZ ;  /* 0x000000086c0d7824 */ /* 0x000fe400078e00ff */
[----:B------:R-:W-:Y:S01]  /*75d0*/  IMAD.MOV.U32 R8, RZ, RZ, R0 ;  /* 0x000000ffff087224 */ /* 0x000fe200078e0000 */
[----:B------:R-:W-:Y:S01]  /*75e0*/  IADD3 R2, R2, 0x40, RZ ;  /* 0x0000004002027810 */ /* 0x000fe20007ffe0ff */
[----:B---3--:R-:W-:-:S03]  /*75f0*/  IMAD.MOV.U32 R9, RZ, RZ, R7 ;  /* 0x000000ffff097224 */ /* 0x008fc600078e0007 */
[----:B------:R-:W-:-:S04]  /*7600*/  SHF.R.S32.HI R3, RZ, 0x1f, R2 ;  /* 0x0000001fff037819 */ /* 0x000fc80000011402 */
[----:B------:R-:W-:Y:S02]  /*7610*/  LEA.HI R3, R3, R2, RZ, 0x3 ;  /* 0x0000000203037211 */ /* 0x000fe400078f18ff */
[----:B------:R-:W-:Y:S01]  /*7620*/  LEA R2, P0, R13, R0, 0x1 ;  /* 0x000000000d027211 */ /* 0x000fe200078008ff */
[----:B------:R-:W-:Y:S01]  /*7630*/  IMAD.SHL.U32 R0, R234, 0x2, RZ ;  /* 0x00000002ea007824 */ /* 0x000fe200078e00ff */
[----:B------:R-:W-:Y:S02]  /*7640*/  LOP3.LUT R10, R3, 0xfffffff8, RZ, 0xc0, !PT ;  /* 0xfffffff8030a7812 */ /* 0x000fe400078ec0ff */
[----:B------:R-:W-:-:S03]  /*7650*/  LEA.HI.X R3, R13, R7, R19, 0x1, P0 ;  /* 0x000000070d037211 */ /* 0x000fc600000f0c13 */
[----:B------:R-:W-:Y:S02]  /*7660*/  IMAD.WIDE R8, R10, 0x2, R8 ;  /* 0x000000020a087825 */ /* 0x000fe400078e0208 */
[----:B------:R-:W-:Y:S01]  /*7670*/  @!PT LDS RZ, [RZ] ;  /* 0x00000000fffff984 */ /* 0x000fe20000000800 */
[----:B------:R-:W-:Y:S01]  /*7680*/  @!PT LDS RZ, [RZ] ;  /* 0x00000000fffff984 */ /* 0x000fe20000000800 */
[----:B------:R-:W-:Y:S01]  /*7690*/  @!PT LDS RZ, [RZ] ;  /* 0x00000000fffff984 */ /* 0x000fe20000000800 */
[----:B------:R1:W-:Y:S04]  /*76a0*/  LDGSTS.E.BYPASS.LTC128B.128 [R0+0x8080], [R2.64], !P4 ;  /* 0x0808000002007fae */ /* 0x0003e8000e101d46 */
[----:B------:R1:W-:Y:S02]  /*76b0*/  LDGSTS.E.BYPASS.LTC128B.128 [R0+0xc080], [R8.64], !P3 ;  /* 0x0c08000008007fae */ /* 0x0003e4000d901d46 */
.L_x_1166:
[----:B------:R-:W-:Y:S05]  /*76c0*/  BSYNC B0 ;  /* 0x0000000000007941 */ /* 0x000fea0003800000 */
.L_x_1165:
[----:B------:R-:W-:Y:S05]  /*76d0*/  BRA.DIV ~URZ, `(.L_x_1167) ;  /* 0x000169727f007947 */ /* 0x000fea000b800000 */
[----:B---3--:R3:W1:Y:S04]  /*76e0*/  SHFL.IDX PT, R7, R17, 0x1, 0x181f ;  /* 0x00381f0011077f89 */ /* 0x00866800000e0000 */
[----:B-1----:R3:W1:Y:S02]  /*76f0*/  SHFL.IDX PT, R0, R16, 0x1, 0x181f ;  /* 0x00381f0010007f89 */ /* 0x00266400000e0000 */
.L_x_1303:
[----:B------:R-:W-:Y:S01]  /*7700*/  IADD3 R2, R11, 0x10, RZ ;  /* 0x000000100b027810 */ /* 0x000fe20007ffe0ff */
[----:B------:R-:W-:Y:S03]  /*7710*/  BSSY B0, `(.L_x_1168) ;  /* 0x0000014000007945 */ /* 0x000fe60003800000 */
[----:B------:R-:W-:-:S13]  /*7720*/  ISETP.GE.AND P0, PT, R2, R12, PT ;  /* 0x0000000c0200720c */ /* 0x000fda0003f06270 */
[----:B------:R-:W-:Y:S05]  /*7730*/  @P0 BRA `(.L_x_1169) ;  /* 0x0000011000000947 */ /* 0x000fea0003800000 */
[C---:B------:R-:W-:Y:S02]  /*7740*/  IMAD.SHL.U32 R8, R108.reuse, 0x8, RZ ;  /* 0x000000086c087824 */ /* 0x040fe400078e00ff */
[----:B------:R-:W-:Y:S02]  /*7750*/  IMAD.SHL.U32 R13, R108, 0x8, RZ ;  /* 0x000000086c0d7824 */ /* 0x000fe400078e00ff */
[----:B------:R-:W-:Y:S01]  /*7760*/  IMAD.MOV.U32 R9, RZ, RZ, R7 ;  /* 0x000000ffff097224 */ /* 0x000fe200078e0007 */
[----:B------:R-:W-:Y:S02]  /*7770*/  IADD3 R8, R8, 0x40, RZ ;  /* 0x0000004008087810 */ /* 0x000fe40007ffe0ff */
[----:B-1----:R-:W-:Y:S02]  /*7780*/  LEA R2, P0, R13, R0, 0x1 ;  /* 0x000000000d027211 */ /* 0x002fe400078008ff */
[----:B------:R-:W-:-:S04]  /*7790*/  SHF.R.S32.HI R3, RZ, 0x1f, R8 ;  /* 0x0000001fff037819 */ /* 0x000fc80000011408 */
[----:B------:R-:W-:Y:S01]  /*77a0*/  LEA.HI R3, R3, R8, RZ, 0x3 ;  /* 0x0000000803037211 */ /* 0x000fe200078f18ff */
[----:B------:R-:W-:Y:S02]  /*77b0*/  IMAD.MOV.U32 R8, RZ, RZ, R0 ;  /* 0x000000ffff087224 */ /* 0x000fe400078e0000 */
        /* <DEDUP_REMOVED lines=9> */
.L_x_1169:
[----:B------:R-:W-:Y:S05]  /*7850*/  BSYNC B0 ;  /* 0x0000000000007941 */ /* 0x000fea0003800000 */
.L_x_1168:
[----:B------:R-:W-:Y:S05]  /*7860*/  BRA.DIV ~URZ, `(.L_x_1170) ;  /* 0x000168d27f007947 */ /* 0x000fea000b800000 */
[----:B------:R2:W3:Y:S02]  /*7870*/  SHFL.IDX PT, R7, R17, 0x2, 0x181f ;  /* 0x00581f0011077f89 */ /* 0x0004e400000e0000 */
.L_x_1304:
[----:B------:R-:W-:Y:S05]  /*7880*/  BRA.DIV ~URZ, `(.L_x_1171) ;  /* 0x000169327f007947 */ /* 0x000fea000b800000 */
[----:B-1----:R1:W2:Y:S02]  /*7890*/  SHFL.IDX PT, R0, R16, 0x2, 0x181f ;  /* 0x00581f0010007f89 */ /* 0x0022a400000e0000 */
.L_x_1305:
[----:B------:R-:W-:Y:S01]  /*78a0*/  IADD3 R2, R11, 0x20, RZ ;  /* 0x000000200b027810 */ /* 0x000fe20007ffe0ff */
[----:B------:R-:W-:Y:S03]  /*78b0*/  BSSY B0, `(.L_x_1172) ;  /* 0x0000014000007945 */ /* 0x000fe60003800000 */
[----:B------:R-:W-:-:S13]  /*78c0*/  ISETP.GE.AND P0, PT, R2, R12, PT ;  /* 0x0000000c0200720c */ /* 0x000fda0003f06270 */
[----:B------:R-:W-:Y:S05]  /*78d0*/  @P0 BRA `(.L_x_1173) ;  /* 0x0000011000000947 */ /* 0x000fea0003800000 */
[C---:B------:R-:W-:Y:S02]  /*78e0*/  IMAD.SHL.U32 R8, R108.reuse, 0x8, RZ ;  /* 0x000000086c087824 */ /* 0x040fe400078e00ff */
[----:B------:R-:W-:Y:S02]  /*78f0*/  IMAD.SHL.U32 R13, R108, 0x8, RZ ;  /* 0x000000086c0d7824 */ /* 0x000fe400078e00ff */
[----:B---3--:R-:W-:Y:S01]  /*7900*/  IMAD.MOV.U32 R9, RZ, RZ, R7 ;  /* 0x000000ffff097224 */ /* 0x008fe200078e0007 */
[----:B------:R-:W-:Y:S02]  /*7910*/  IADD3 R8, R8, 0x40, RZ ;  /* 0x0000004008087810 */ /* 0x000fe40007ffe0ff */
[----:B--2---:R-:W-:Y:S02]  /*7920*/  LEA R2, P0, R13, R0, 0x1 ;  /* 0x000000000d027211 */ /* 0x004fe400078008ff */
        /* <DEDUP_REMOVED lines=12> */
.L_x_1173:
[----:B------:R-:W-:Y:S05]  /*79f0*/  BSYNC B0 ;  /* 0x0000000000007941 */ /* 0x000fea0003800000 */
.L_x_1172:
[----:B------:R-:W-:Y:S05]  /*7a00*/  BRA.DIV ~URZ, `(.L_x_1174) ;  /* 0x000168327f007947 */ /* 0x000fea000b800000 */
[----:B---3--:R3:W1:Y:S04]  /*7a10*/  SHFL.IDX PT, R7, R17, 0x3, 0x181f ;  /* 0x00781f0011077f89 */ /* 0x00866800000e0000 */
[----:B--2---:R3:W2:Y:S02]  /*7a20*/  SHFL.IDX PT, R0, R16, 0x3, 0x181f ;  /* 0x00781f0010007f89 */ /* 0x0046a400000e0000 */
.L_x_1306:
[----:B------:R-:W-:Y:S01]  /*7a30*/  IADD3 R2, R11, 0x30, RZ ;  /* 0x000000300b027810 */ /* 0x000fe20007ffe0ff */
[----:B------:R-:W-:Y:S03]  /*7a40*/  BSSY B0, `(.L_x_1175) ;  /* 0x0000014000007945 */ /* 0x000fe60003800000 */
[----:B------:R-:W-:-:S13]  /*7a50*/  ISETP.GE.AND P0, PT, R2, R12, PT ;  /* 0x0000000c0200720c */ /* 0x000fda0003f06270 */
[----:B------:R-:W-:Y:S05]  /*7a60*/  @P0 BRA `(.L_x_1176) ;  /* 0x0000011000000947 */ /* 0x000fea0003800000 */
[C---:B------:R-:W-:Y:S02]  /*7a70*/  IMAD.SHL.U32 R8, R108.reuse, 0x8, RZ ;  /* 0x000000086c087824 */ /* 0x040fe400078e00ff */
[----:B------:R-:W-:Y:S02]  /*7a80*/  IMAD.SHL.U32 R13, R108, 0x8, RZ ;  /* 0x000000086c0d7824 */ /* 0x000fe400078e00ff */
[----:B-1----:R-:W-:Y:S01]  /*7a90*/  IMAD.MOV.U32 R9, RZ, RZ, R7 ;  /* 0x000000ffff097224 */ /* 0x002fe200078e0007 */
        /* <DEDUP_REMOVED lines=14> */
.L_x_1176:
[----:B------:R-:W-:Y:S05]  /*7b80*/  BSYNC B0 ;  /* 0x0000000000007941 */ /* 0x000fea0003800000 */
.L_x_1175:
[----:B------:R-:W-:Y:S05]  /*7b90*/  BRA.DIV ~URZ, `(.L_x_1177) ;  /* 0x000167927f007947 */ /* 0x000fea000b800000 */
[----:B-1----:R1:W3:Y:S02]  /*7ba0*/  SHFL.IDX PT, R7, R17, 0x4, 0x181f ;  /* 0x00981f0011077f89 */ /* 0x0022e400000e0000 */
.L_x_1307:
[----:B------:R-:W-:Y:S05]  /*7bb0*/  BRA.DIV ~URZ, `(.L_x_1178) ;  /* 0x000167f27f007947 */ /* 0x000fea000b800000 */
[----:B--2---:R2:W1:Y:S02]  /*7bc0*/  SHFL.IDX PT, R0, R16, 0x4, 0x181f ;  /* 0x00981f0010007f89 */ /* 0x00446400000e0000 */
.L_x_1308:
        /* <DEDUP_REMOVED lines=21> */
.L_x_1180:
[----:B------:R-:W-:Y:S05]  /*7d20*/  BSYNC B0 ;  /* 0x0000000000007941 */ /* 0x000fea0003800000 */
.L_x_1179:
[----:B------:R-:W-:Y:S05]  /*7d30*/  BRA.DIV ~URZ, `(.L_x_1181) ;  /* 0x000166f27f007947 */ /* 0x000fea000b800000 */
[----:B---3--:R3:W2:Y:S04]  /*7d40*/  SHFL.IDX PT, R7, R17, 0x5, 0x181f ;  /* 0x00b81f0011077f89 */ /* 0x0086a800000e0000 */
[----:B-1----:R3:W1:Y:S02]  /*7d50*/  SHFL.IDX PT, R0, R16, 0x5, 0x181f ;  /* 0x00b81f0010007f89 */ /* 0x00266400000e0000 */
.L_x_1309:
[----:B------:R-:W-:Y:S01]  /*7d60*/  IADD3 R2, R11, 0x50, RZ ;  /* 0x000000500b027810 */ /* 0x000fe20007ffe0ff */
[----:B------:R-:W-:Y:S03]  /*7d70*/  BSSY B0, `(.L_x_1182) ;  /* 0x0000014000007945 */ /* 0x000fe60003800000 */
[----:B------:R-:W-:-:S13]  /*7d80*/  ISETP.GE.AND P0, PT, R2, R12, PT ;  /* 0x0000000c0200720c */ /* 0x000fda0003f06270 */
[----:B------:R-:W-:Y:S05]  /*7d90*/  @P0 BRA `(.L_x_1183) ;  /* 0x0000011000000947 */ /* 0x000fea0003800000 */
[C---:B------:R-:W-:Y:S02]  /*7da0*/  IMAD.SHL.U32 R8, R108.reuse, 0x8, RZ ;  /* 0x000000086c087824 */ /* 0x040fe400078e00ff */
[----:B------:R-:W-:Y:S02]  /*7db0*/  IMAD.SHL.U32 R13, R108, 0x8, RZ ;  /* 0x000000086c0d7824 */ /* 0x000fe400078e00ff */
[----:B--2---:R-:W-:Y:S01]  /*7dc0*/  IMAD.MOV.U32 R9, RZ, RZ, R7 ;  /* 0x000000ffff097224 */ /* 0x004fe200078e0007 */
        /* <DEDUP_REMOVED lines=14> */
.L_x_1183:
[----:B------:R-:W-:Y:S05]  /*7eb0*/  BSYNC B0 ;  /* 0x0000000000007941 */ /* 0x000fea0003800000 */
.L_x_1182:
[----:B------:R-:W-:Y:S05]  /*7ec0*/  BRA.DIV ~URZ, `(.L_x_1184) ;  /* 0x000166527f007947 */ /* 0x000fea000b800000 */
[----:B--2---:R2:W3:Y:S02]  /*7ed0*/  SHFL.IDX PT, R7, R17, 0x6, 0x181f ;  /* 0x00d81f0011077f89 */ /* 0x0044e400000e0000 */
.L_x_1310:
[----:B------:R-:W-:Y:S05]  /*7ee0*/  BRA.DIV ~URZ, `(.L_x_1185) ;  /* 0x000166b27f007947 */ /* 0x000fea000b800000 */
[----:B-1----:R1:W2:Y:S02]  /*7ef0*/  SHFL.IDX PT, R0, R16, 0x6, 0x181f ;  /* 0x00d81f0010007f89 */ /* 0x0022a400000e0000 */
.L_x_1311:
        /* <DEDUP_REMOVED lines=21> */
.L_x_1187:
[----:B------:R-:W-:Y:S05]  /*8050*/  BSYNC B0 ;  /* 0x0000000000007941 */ /* 0x000fea0003800000 */
.L_x_1186:
[----:B------:R-:W-:Y:S05]  /*8060*/  BRA.DIV ~URZ, `(.L_x_1188) ;  /* 0x000165b27f007947 */ /* 0x000fea000b800000 */
[----:B--23--:R-:W2:Y:S04]  /*8070*/  SHFL.IDX PT, R17, R17, 0x7, 0x181f ;  /* 0x00f81f0011117f89 */ /* 0x00cea800000e0000 */
[----:B-1--4-:R-:W1:Y:S02]  /*8080*/  SHFL.IDX PT, R16, R16, 0x7, 0x181f ;  /* 0x00f81f0010107f89 */ /* 0x012e6400000e0000 */
.L_x_1312:
[----:B------:R-:W-:Y:S01]  /*8090*/  IADD3 R0, R11, 0x70, RZ ;  /* 0x000000700b007810 */ /* 0x000fe20007ffe0ff */
[----:B------:R-:W-:Y:S01]  /*80a0*/  IMAD.SHL.U32 R21, R108, 0x8, RZ ;  /* 0x000000086c157824 */ /* 0x000fe200078e00ff */
[----:B------:R-:W-:Y:S01]  /*80b0*/  IADD3 R2, P1, R1, c[0x0][0x20], RZ ;  /* 0x0000080001027a10 */ /* 0x000fe20007f3e0ff */
[----:B------:R-:W-:Y:S01]  /*80c0*/  ULDC.64 UR4, c[0x0][0x40] ;  /* 0x0000100000047ab9 */ /* 0x000fe20000000a00 */
[----:B------:R-:W-:Y:S01]  /*80d0*/  ISETP.GE.AND P0, PT, R0, R12, PT ;  /* 0x0000000c0000720c */ /* 0x000fe20003f06270 */
[----:B------:R-:W-:Y:S01]  /*80e0*/  UIADD3 UR4, UP0, UR4, 0x160, URZ ;  /* 0x0000016004047890 */ /* 0x000fe2000ff1e03f */
[----:B------:R-:W-:Y:S01]  /*80f0*/  IADD3 R8, P2, R2, 0x8, RZ ;  /* 0x0000000802087810 */ /* 0x000fe20007f5e0ff */
[----:B------:R-:W-:Y:S01]  /*8100*/  IMAD.X R3, RZ, RZ, c[0x0][0x24], P1 ;  /* 0x00000900ff037624 */ /* 0x000fe200008e06ff */
[----:B------:R-:W-:Y:S01]  /*8110*/  MOV R121, 0x30 ;  /* 0x0000003000797802 */ /* 0x000fe20000000f00 */
[----:B------:R-:W-:Y:S01]  /*8120*/  IMAD.SHL.U32 R18, R108, 0x8, RZ ;  /* 0x000000086c127824 */ /* 0x000fe200078e00ff */
[----:B------:R-:W-:Y:S01]  /*8130*/  UIADD3.X UR5, URZ, UR5, URZ, UP0, !UPT ;  /* 0x000000053f057290 */ /* 0x000fe200087fe43f */
[----:B------:R-:W-:Y:S01]  /*8140*/  IMAD.X R9, RZ, RZ, R3, P2 ;  /* 0x000000ffff097224 */ /* 0x000fe200010e0603 */
[----:B------:R-:W-:Y:S01]  /*8150*/  IADD3 R10, P2, R2, 0x10, RZ ;  /* 0x00000010020a7810 */ /* 0x000fe20007f5e0ff */
[----:B------:R-:W-:Y:S01]  /*8160*/  STL.64 [R1+0x20], R2 ;  /* 0x0000200201007387 */ /* 0x000fe20000100a00 */
[----:B------:R-:W-:Y:S01]  /*8170*/  IADD3 R18, R18, 0x40, RZ ;  /* 0x0000004012127810 */ /* 0x000fe20007ffe0ff */
[----:B------:R-:W-:-:S02]  /*8180*/  IMAD.WIDE.U32 R144, R121, c[0x0][0x1e0], RZ ;  /* 0x0000780079907a25 */ /* 0x000fc400078e00ff */
[C---:B-1----:R-:W-:Y:S01]  /*8190*/  @!P0 LEA R14, P1, R21.reuse, R16, 0x1 ;  /* 0x00000010150e8211 */ /* 0x042fe200078208ff */
[----:B------:R1:W-:Y:S01]  /*81a0*/  STL.64 [R1+0x40], R8 ;  /* 0x0000400801007387 */ /* 0x0003e20000100a00 */
[----:B------:R-:W-:Y:S01]  /*81b0*/  @!P0 SHF.R.S32.HI R0, RZ, 0x1f, R18 ;  /* 0x0000001fff008819 */ /* 0x000fe20000011412 */
[----:B------:R-:W-:Y:S01]  /*81c0*/  IMAD.X R11, RZ, RZ, R3, P2 ;  /* 0x000000ffff0b7224 */ /* 0x000fe200010e0603 */
[----:B--2---:R-:W-:Y:S02]  /*81d0*/  @!P0 LEA.HI.X R15, R21, R17, R19, 0x1, P1 ;  /* 0x00000011150f8211 */ /* 0x004fe400008f0c13 */
[----:B------:R-:W-:Y:S02]  /*81e0*/  IADD3 R12, P1, R2, 0x4, RZ ;  /* 0x00000004020c7810 */ /* 0x000fe40007f3e0ff */
[----:B------:R-:W-:Y:S01]  /*81f0*/  @!P0 LEA.HI R0, R0, R18, RZ, 0x3 ;  /* 0x0000001200008211 */ /* 0x000fe200078f18ff */
[----:B------:R2:W-:Y:S01]  /*8200*/  STL.64 [R1+0x28], R10 ;  /* 0x0000280a01007387 */ /* 0x0005e20000100a00 */
[----:B------:R-:W-:-:S02]  /*8210*/  IADD3.X R13, RZ, R3, RZ, P1, !PT ;  /* 0x00000003ff0d7210 */ /* 0x000fc40000ffe4ff */
[----:B------:R-:W-:Y:S01]  /*8220*/  @!P0 LOP3.LUT R7, R0, 0xfffffff8, RZ, 0xc0, !PT ;  /* 0xfffffff800078812 */ /* 0x000fe200078ec0ff */
[----:B------:R-:W-:Y:S02]  /*8230*/  @!P0 IMAD.SHL.U32 R0, R234, 0x2, RZ ;  /* 0x00000002ea008824 */ /* 0x000fe400078e00ff */
[----:B------:R-:W-:Y:S04]  /*8240*/  STL.64 [R1+0x38], R12 ;  /* 0x0000380c01007387 */ /* 0x000fe80000100a00 */
[----:B------:R-:W-:Y:S01]  /*8250*/  @!PT LDS RZ, [RZ] ;  /* 0x00000000fffff984 */ /* 0x000fe20000000800 */
[----:B------:R-:W-:Y:S01]  /*8260*/  @!PT LDS RZ, [RZ] ;  /* 0x00000000fffff984 */ /* 0x000fe20000000800 */
[----:B------:R-:W-:Y:S01]  /*8270*/  @!PT LDS RZ, [RZ] ;  /* 0x00000000fffff984 */ /* 0x000fe20000000800 */
[----:B------:R3:W-:Y:S01]  /*8280*/  @!P0 LDGSTS.E.BYPASS.LTC128B.128 [R0+0xb880], [R14.64], !P4 ;  /* 0x0b8800000e008fae */ /* 0x0007e2000e101d46 */
[----:B-1----:R-:W-:-:S05]  /*8290*/  IADD3 R8, P1, R2, 0x48, RZ ;  /* 0x0000004802087810 */ /* 0x002fca0007f3e0ff */
[----:B------:R-:W-:Y:S02]  /*82a0*/  IMAD.X R9, RZ, RZ, R3, P1 ;  /* 0x000000ffff097224 */ /* 0x000fe400008e0603 */
[----:B--2---:R-:W-:-:S03]  /*82b0*/  IMAD.MOV.U32 R10, RZ, RZ, R16 ;  /* 0x000000ffff0a7224 */ /* 0x004fc600078e0010 */
[----:B------:R1:W-:Y:S01]  /*82c0*/  STL.64 [R1+0x30], R8 ;  /* 0x0000300801007387 */ /* 0x0003e20000100a00 */
[----:B------:R-:W-:-:S04]  /*82d0*/  IMAD.MOV.U32 R11, RZ, RZ, R17 ;  /* 0x000000ffff0b7224 */ /* 0x000fc800078e0011 */
[----:B------:R-:W-:-:S05]  /*82e0*/  @!P0 IMAD.WIDE R10, R7, 0x2, R10 ;  /* 0x00000002070a8825 */ /* 0x000fca00078e020a */
[----:B------:R3:W-:Y:S04]  /*82f0*/  @!P0 LDGSTS.E.BYPASS.LTC128B.128 [R0+0xf880], [R10.64], !P3 ;  /* 0x0f8800000a008fae */ /* 0x0007e8000d901d46 */
[----:B------:R-:W0:Y:S01]  /*8300*/  LDGDEPBAR ;  /* 0x00000000000079af */ /* 0x000e220000000000 */
[----:B-1----:R-:W-:Y:S01]  /*8310*/  MOV R8, UR4 ;  /* 0x0000000400087c02 */ /* 0x002fe20008000f00 */
[----:B------:R-:W-:Y:S01]  /*8320*/  IMAD.U32 R9, RZ, RZ, UR5 ;  /* 0x00000005ff097e24 */ /* 0x000fe2000f8e00ff */
[----:B------:R-:W-:Y:S04]  /*8330*/  WARPSYNC 0xffffffff ;  /* 0xffffffff00007948 */ /* 0x000fe80003800000 */
[----:B------:R1:W-:Y:S01]  /*8340*/  STL.64 [R1+0x18], R8 ;  /* 0x0000180801007387 */ /* 0x0003e20000100a00 */
[----:B---3--:R-:W-:-:S04]  /*8350*/  IMAD R0, R121, c[0x0][0x1e4], RZ ;  /* 0x0000790079007a24 */ /* 0x008fc800078e02ff */
[----:B------:R-:W-:Y:S02]  /*8360*/  IMAD.IADD R141, R0, 0x1, R145 ;  /* 0x00000001008d7824 */ /* 0x000fe400078e0291 */
[----:B------:R-:W2:Y:S04]  /*8370*/  LDL R28, [R1+0xe4] ;  /* 0x0000e400011c7983 */ /* 0x000ea80000100800 */
[----:B------:R-:W3:Y:S04]  /*8380*/  LDL R0, [R1+0x64] ;  /* 0x0000640001007983 */ /* 0x000ee80000100800 */
[----:B------:R-:W4:Y:S04]  /*8390*/  LDL.64 R26, [R1+0xc0] ;  /* 0x0000c000011a7983 */ /* 0x000f280000100a00 */
[----:B------:R-:W4:Y:S01]  /*83a0*/  LDL.LU.64 R24, [R1+0xb0] ;  /* 0x0000b00001187983 */ /* 0x000f220000300a00 */
[----:B------:R-:W-:Y:S01]  /*83b0*/  SHF.R.S32.HI R137, RZ, 0x1f, R127 ;  /* 0x0000001fff897819 */ /* 0x000fe2000001147f */
[----:B------:R-:W-:Y:S01]  /*83c0*/  ULDC.64 UR4, c[0x0][0x1e0] ;  /* 0x0000780000047ab9 */ /* 0x000fe20000000a00 */
[----:B------:R-:W-:Y:S01]  /*83d0*/  IMAD.MOV.U32 R7, RZ, RZ, c[0x0][0x1e0] ;  /* 0x00007800ff077624 */ /* 0x000fe200078e00ff */
[----:B------:R-:W-:-:S02]  /*83e0*/  UIMAD.WIDE.U32 UR12, UR4, 0x20, URZ ;  /* 0x00000020040c78a5 */ /* 0x000fc4000f8e003f */
[----:B------:R-:W-:Y:S01]  /*83f0*/  USHF.L.U32 UR5, UR5, 0x5, URZ ;  /* 0x0000000505057899 */ /* 0x000fe2000800063f */
[----:B------:R-:W-:-:S03]  /*8400*/  IMAD.MOV.U32 R10, RZ, RZ, c[0x0][0x1e4] ;  /* 0x00007900ff0a7624 */ /* 0x000fc600078e00ff */
[----:B------:R-:W-:Y:S01]  /*8410*/  UIADD3 UR9, UR13, UR5, URZ ;  /* 0x000000050d097290 */ /* 0x000fe2000fffe03f */
[----:B------:R-:W-:Y:S01]  /*8420*/  ISETP.GE.AND P6, PT, R21, c[0x0][0x1d4], PT ;  /* 0x0000750015007a0c */ /* 0x000fe20003fc6270 */
[----:B------:R-:W-:Y:S01]  /*8430*/  BAR.SYNC.DEFER_BLOCKING 0x0 ;  /* 0x0000000000007b1d */ /* 0x000fe20000010000 */
[----:B------:R-:W-:Y:S02]  /*8440*/  ISETP.GE.AND P5, PT, R18, c[0x0][0x1d4], PT ;  /* 0x0000750012007a0c */ /* 0x000fe40003fa6270 */
[----:B------:R-:W-:-:S03]  /*8450*/  SHF.R.S32.HI R14, RZ, 0x4, R23 ;  /* 0x00000004ff0e7819 */ /* 0x000fc60000011417 */
[----:B------:R-:W-:Y:S01]  /*8460*/  BSSY B2, `(.L_x_1189) ;  /* 0x0000035000027945 */ /* 0x000fe20003800000 */
[----:B------:R-:W-:Y:S02]  /*8470*/  IADD3 R94, R2, 0x18, RZ ;  /* 0x00000018025e7810 */ /* 0x000fe40007ffe0ff */
[----:B------:R-:W-:Y:S01]  /*8480*/  MOV R143, 0x87b0 ;  /* 0x000087b0008f7802 */ /* 0x000fe20000000f00 */
[----:B--2---:R-:W-:-:S04]  /*8490*/  IMAD R121, R28, -0x30, R121 ;  /* 0xffffffd01c797824 */ /* 0x004fc800078e0279 */
[----:B------:R-:W-:-:S04]  /*84a0*/  IMAD.IADD R138, R121, 0x1, -R117 ;  /* 0x00000001798a7824 */ /* 0x000fc800078e0a75 */
[----:B---3--:R-:W-:-:S05]  /*84b0*/  IMAD.IADD R0, R138, 0x1, R0 ;  /* 0x000000018a007824 */ /* 0x008fca00078e0200 */
[C---:B------:R-:W-:Y:S01]  /*84c0*/  ISETP.GE.AND P2, PT, R0.reuse, 0x1, PT ;  /* 0x000000010000780c */ /* 0x040fe20003f46270 */
[----:B----4-:R-:W-:Y:S01]  /*84d0*/  IMAD.MOV.U32 R24, RZ, RZ, R26 ;  /* 0x000000ffff187224 */ /* 0x010fe200078e001a */
[C---:B------:R-:W-:Y:S02]  /*84e0*/  ISETP.GE.AND P1, PT, R0.reuse, 0x11, PT ;  /* 0x000000110000780c */ /* 0x040fe40003f26270 */
[----:B------:R-:W-:Y:S01]  /*84f0*/  ISETP.GE.AND P0, PT, R0, 0x21, PT ;  /* 0x000000210000780c */ /* 0x000fe20003f06270 */
[----:B------:R-:W-:Y:S02]  /*8500*/  IMAD R0, R141, R127, RZ ;  /* 0x0000007f8d007224 */ /* 0x000fe400078e02ff */
[----:B-1----:R-:W-:-:S04]  /*8510*/  IMAD.WIDE.U32 R8, R127, R144, R24 ;  /* 0x000000907f087225 */ /* 0x002fc800078e0018 */
[----:B------:R-:W-:Y:S02]  /*8520*/  IMAD R0, R137, R144, R0 ;  /* 0x0000009089007224 */ /* 0x000fe400078e0200 */
[----:B------:R-:W-:Y:S02]  /*8530*/  @P2 LEA R12, P3, R8, c[0x0][0x1c8], 0x1 ;  /* 0x00007200080c2a11 */ /* 0x000fe400078608ff */
[----:B------:R-:W-:Y:S01]  /*8540*/  IMAD.IADD R0, R9, 0x1, R0 ;  /* 0x0000000109007824 */ /* 0x000fe200078e0200 */
[----:B------:R-:W-:-:S04]  /*8550*/  @P1 LEA R3, P4, R7, R8, 0x4 ;  /* 0x0000000807031211 */ /* 0x000fc800078820ff */
[C---:B------:R-:W-:Y:S02]  /*8560*/  @P2 LEA.HI.X R13, R8.reuse, c[0x0][0x1cc], R0, 0x1, P3 ;  /* 0x00007300080d2a11 */ /* 0x040fe400018f0c00 */
[----:B------:R-:W-:Y:S02]  /*8570*/  @P0 IADD3 R9, P3, R8, UR12, RZ ;  /* 0x0000000c08090c10 */ /* 0x000fe4000ff7e0ff */
[----:B------:R-:W-:Y:S02]  /*8580*/  @P1 LEA.HI.X R7, R7, R0, R10, 0x4, P4 ;  /* 0x0000000007071211 */ /* 0x000fe400020f240a */
[----:B------:R-:W-:Y:S02]  /*8590*/  @P0 IADD3.X R0, R0, UR9, RZ, P3, !PT ;  /* 0x0000000900000c10 */ /* 0x000fe40009ffe4ff */
[----:B------:R-:W-:Y:S02]  /*85a0*/  @P0 LEA R8, P3, R9, c[0x0][0x1c8], 0x1 ;  /* 0x0000720009080a11 */ /* 0x000fe400078608ff */
[----:B------:R-:W-:-:S02]  /*85b0*/  @P1 LEA R10, P4, R3, c[0x0][0x1c8], 0x1 ;  /* 0x00007200030a1a11 */ /* 0x000fc400078808ff */
[----:B------:R-:W-:Y:S01]  /*85c0*/  @P0 LEA.HI.X R9, R9, c[0x0][0x1cc], R0, 0x1, P3 ;  /* 0x0000730009090a11 */ /* 0x000fe200018f0c00 */
[C---:B------:R-:W-:Y:S01]  /*85d0*/  @P2 IMAD.SHL.U32 R0, R234.reuse, 0x2, RZ ;  /* 0x00000002ea002824 */ /* 0x040fe200078e00ff */
[----:B------:R-:W-:Y:S01]  /*85e0*/  @P1 LEA.HI.X R11, R3, c[0x0][0x1cc], R7, 0x1, P4 ;  /* 0x00007300030b1a11 */ /* 0x000fe200020f0c07 */
[----:B------:R-:W-:-:S03]  /*85f0*/  @P1 IMAD.SHL.U32 R3, R234, 0x2, RZ ;  /* 0x00000002ea031824 */ /* 0x000fc600078e00ff */
[----:B------:R-:W-:Y:S01]  /*8600*/  @!PT LDS RZ, [RZ] ;  /* 0x00000000fffff984 */ /* 0x000fe20000000800 */
[----:B------:R-:W-:Y:S01]  /*8610*/  @!PT LDS RZ, [RZ] ;  /* 0x00000000fffff984 */ /* 0x000fe20000000800 */
[----:B------:R-:W-:Y:S01]  /*8620*/  @!PT LDS RZ, [RZ] ;  /* 0x00000000fffff984 */ /* 0x000fe20000000800 */
[----:B------:R1:W-:Y:S04]  /*8630*/  @P2 LDGSTS.E.BYPASS.LTC128B.128 [R0+0x5080], [R12.64], !P6 ;  /* 0x050800000c002fae */ /* 0x0003e8000f101d46 */
[----:B------:R1:W-:Y:S01]  /*8640*/  @P2 LDGSTS.E.BYPASS.LTC128B.128 [R0+0x6880], [R12.64+0x80], !P5 ;  /* 0x068800800c002fae */ /* 0x0003e2000e901d46 */
[----:B------:R-:W-:-:S03]  /*8650*/  LEA.HI R7, R23, R14, RZ, 0x1 ;  /* 0x0000000e17077211 */ /* 0x000fc600078f08ff */
[----:B------:R2:W-:Y:S04]  /*8660*/  @P1 LDGSTS.E.BYPASS.LTC128B.128 [R3+0x5880], [R10.64], !P6 ;  /* 0x058800000a031fae */ /* 0x0005e8000f101d46 */
[----:B------:R2:W-:Y:S04]  /*8670*/  @P1 LDGSTS.E.BYPASS.LTC128B.128 [R3+0x7080], [R10.64+0x80], !P5 ;  /* 0x070800800a031fae */ /* 0x0005e8000e901d46 */
[----:B------:R3:W-:Y:S01]  /*8680*/  STL.64 [R1+0xb0], R24 ;  /* 0x0000b01801007387 */ /* 0x0007e20000100a00 */
[----:B-1----:R-:W-:-:S05]  /*8690*/  @P0 IMAD.SHL.U32 R0, R234, 0x2, RZ ;  /* 0x00000002ea000824 */ /* 0x002fca00078e00ff */
[----:B------:R1:W-:Y:S01]  /*86a0*/  @P0 LDGSTS.E.BYPASS.LTC128B.128 [R0+0x6080], [R8.64], !P6 ;  /* 0x0608000008000fae */ /* 0x0003e2000f101d46 */
[----:B--2---:R-:W-:-:S03]  /*86b0*/  LOP3.LUT R3, R7, 0xfffffffe, RZ, 0xc0, !PT ;  /* 0xfffffffe07037812 */ /* 0x004fc600078ec0ff */
[----:B------:R1:W-:Y:S04]  /*86c0*/  @P0 LDGSTS.E.BYPASS.LTC128B.128 [R0+0x7880], [R8.64+0x80], !P5 ;  /* 0x0788008008000fae */ /* 0x0003e8000e901d46 */
[----:B------:R-:W0:Y:S01]  /*86d0*/  LDGDEPBAR ;  /* 0x00000000000079af */ /* 0x000e220000000000 */
[----:B------:R-:W-:-:S04]  /*86e0*/  IMAD.IADD R136, R14, 0x1, -R3 ;  /* 0x000000010e887824 */ /* 0x000fc800078e0a03 */
[----:B------:R-:W-:Y:S01]  /*86f0*/  IMAD.SHL.U32 R3, R136, 0x8, RZ ;  /* 0x0000000888037824 */ /* 0x000fe200078e00ff */
[----:B------:R-:W-:Y:S01]  /*8700*/  LOP3.LUT P5, RZ, R108, 0x4, RZ, 0xc0, !PT ;  /* 0x000000046cff7812 */ /* 0x000fe200078ac0ff */
[----:B-1----:R-:W-:-:S05]  /*8710*/  IMAD.SHL.U32 R0, R20, 0x40, RZ ;  /* 0x0000004014007824 */ /* 0x002fca00078e00ff */
[----:B------:R-:W-:Y:S01]  /*8720*/  LOP3.LUT R0, R0, 0x1c0, RZ, 0xc0, !PT ;  /* 0x000001c000007812 */ /* 0x000fe200078ec0ff */
[----:B------:R-:W-:-:S03]  /*8730*/  IMAD.SHL.U32 R8, R108, 0x40, RZ ;  /* 0x000000406c087824 */ /* 0x000fc600078e00ff */
[----:B------:R-:W-:Y:S02]  /*8740*/  SHF.R.U32.HI R7, RZ, 0x3, R0 ;  /* 0x00000003ff077819 */ /* 0x000fe40000011600 */
[----:B------:R-:W-:Y:S01]  /*8750*/  LOP3.LUT R0, R0, 0x8, R3, 0xf8, !PT ;  /* 0x0000000800007812 */ /* 0x000fe200078ef803 */
[----:B------:R-:W-:Y:S01]  /*8760*/  IMAD.SHL.U32 R3, R22, 0x40, RZ ;  /* 0x0000004016037824 */ /* 0x000fe200078e00ff */
[----:B------:R-:W-:Y:S02]  /*8770*/  LOP3.LUT R135, R8, 0x1c0, RZ, 0xc0, !PT ;  /* 0x000001c008877812 */ /* 0x000fe400078ec0ff */
[----:B------:R-:W-:Y:S02]  /*8780*/  LOP3.LUT R140, R0, R7, RZ, 0x3c, !PT ;  /* 0x00000007008c7212 */ /* 0x000fe400078e3cff */
[----:B------:R-:W-:Y:S02]  /*8790*/  LOP3.LUT R139, R3, 0xfffffe00, RZ, 0xc0, !PT ;  /* 0xfffffe00038b7812 */ /* 0x000fe400078ec0ff */
[----:B---3--:R-:W-:Y:S05]  /*87a0*/  CALL.REL.NOINC `($_ZN7cutlass13device_kernelIN5flash19enable_sm80_to_sm89INS1_16FlashAttnFwdSm80INS1_25CollectiveMainloopFwdSm80ILi4ELi1ELb0EN4cute5tupleIJNS5_1CILi128EEENS7_ILi48EEES8_EEELi128ENS_10bfloat16_tEfNS_4arch4Sm80ELb0ELb1ELb1ELb1ELb0ELb1ELb1ELb0EEENS1_21CollectiveEpilogueFwdINS6_IJS8_S8_S9_EEENS6_IJNS7_ILi1EEESH_SH_EEESB_SD_Li128ELb1ELb1ELb0ELb0EEENS1_19SingleTileSchedulerILb1ELb0ELb1ELi128EEEEEEEEEvNT_6ParamsE$_ZZN5flash25CollectiveMainloopFwdSm80ILi4ELi1ELb0EN4cute5tupleIJNS1_1CILi128EEENS3_ILi48EEES4_EEELi128EN7cutlass10bfloat16_tEfNS7_4arch4Sm80ELb0ELb1ELb1ELb1ELb0ELb1ELb1ELb0EE3mmaINS_16FlashAttnFwdSm80ISB_NS_21CollectiveEpilogueFwdINS2_IJS4_S4_S5_EEENS2_IJNS3_ILi1EEESG_SG_EEES8_SA_Li128ELb1ELb1ELb0ELb0EEENS_19SingleTileSchedulerILb1ELb0ELb1ELi128EEEE13SharedStorageENS1_6TensorINS1_11ArrayEngineIfLm128EEENS1_6LayoutINS2_IJNS2_IJNS3_ILi2EEESR_EEESR_NS3_ILi16EEEEEENS2_IJNS2_IJSG_SR_EEENS3_ILi4EEENS3_ILi8EEEEEEEEEENS_7SoftmaxILi4ELi0EEEEEbRKNSB_6ParamsERT0_RT1_iRKNS_16SeqlenInfoQKNewKILb1ELb1EEENS2_IJiiiiEEERT_ENKUlvE_clEv) ;  /* 0x000169e000007944 */ /* 0x008fea0003c00000 */
[----:B------:R-:W-:Y:S05]  /*87b0*/  BSYNC B2 ;  /* 0x0000000000027941 */ /* 0x000fea0003800000 */
.L_x_1189:
[----:B------:R-:W2:Y:S01]  /*87c0*/  LDL R122, [R1+0x10] ;  /* 0x00001000017a7983 */ /* 0x000ea20000100800 */
[----:B------:R-:W-:-:S04]  /*87d0*/  DEPBAR.LE SB0, 0x0 ;  /* 0x000080000000791a */ /* 0x000fc80000000000 */
[----:B------:R3:W5:Y:S01]  /*87e0*/  LDL R120, [R1] ;  /* 0x0000000001787983 */ /* 0x0007620000100800 */
[----:B------:R-:W-:Y:S03]  /*87f0*/  WARPSYNC 0xffffffff ;  /* 0xffffffff00007948 */ /* 0x000fe60003800000 */
[----:B--2---:R3:W-:Y:S02]  /*8800*/  STL [R1+0x74], R122 ;  /* 0x0000747a01007387 */ /* 0x0047e40000100800 */
[----:B------:R-:W2:Y:S04]  /*8810*/  LDL.64 R64, [R1+0xc8] ;  /* 0x0000c80001407983 */ /* 0x000ea80000100a00 */
[----:B------:R-:W2:Y:S04]  /*8820*/  LDL.LU.64 R82, [R1+0xb8] ;  /* 0x0000b80001527983 */ /* 0x000ea80000300a00 */
[----:B------:R-:W4:Y:S04]  /*8830*/  LDL R7, [R1+0x64] ;  /* 0x0000640001077983 */ /* 0x000f280000100800 */
[----:B---3--:R-:W3:Y:S04]  /*8840*/  LDL R123, [R1+0xac] ;  /* 0x0000ac00017b7983 */ /* 0x008ee80000100800 */
[----:B------:R-:W3:Y:S01]  /*8850*/  LDL R80, [R1+0xe8] ;  /* 0x0000e80001507983 */ /* 0x000ee20000100800 */
[----:B------:R-:W-:Y:S01]  /*8860*/  LEA.HI R2, R142, R196, RZ, 0x5 ;  /* 0x000000c48e027211 */ /* 0x000fe200078f28ff */
[----:B------:R-:W-:Y:S01]  /*8870*/  IMAD.SHL.U32 R0, R117, 0x8, RZ ;  /* 0x0000000875007824 */ /* 0x000fe200078e00ff */
[----:B------:R-:W-:Y:S01]  /*8880*/  SHF.R.U32.HI R3, RZ, 0x3, R135 ;  /* 0x00000003ff037819 */ /* 0x000fe20000011687 */
[----:B------:R-:W3:Y:S01]  /*8890*/  LDL R124, [R1+0xa4] ;  /* 0x0000a400017c7983 */ /* 0x000ee20000100800 */
[----:B------:R-:W-:Y:S01]  /*88a0*/  LOP3.LUT P0, RZ, R108, 0x2, RZ, 0xc0, !PT ;  /* 0x000000026cff7812 */ /* 0x000fe2000780c0ff */
[----:B------:R-:W-:-:S02]  /*88b0*/  ULDC.64 UR4, c[0x0][0x208] ;  /* 0x0000820000047ab9 */ /* 0x000fc40000000a00 */
[----:B------:R1:W5:Y:S01]  /*88c0*/  LDL R191, [R1+0xe4] ;  /* 0x0000e40001bf7983 */ /* 0x0003620000100800 */
[----:B------:R-:W-:Y:S01]  /*88d0*/  IMAD.SHL.U32 R2, R2, 0x20, RZ ;  /* 0x0000002002027824 */ /* 0x000fe200078e00ff */
[----:B------:R-:W-:-:S04]  /*88e0*/  LOP3.LUT R0, R135, 0x8, R0, 0xf8, !PT ;  /* 0x0000000887007812 */ /* 0x000fc800078ef800 */
[----:B------:R-:W-:Y:S02]  /*88f0*/  LOP3.LUT R2, R2, 0x7ffffc00, RZ, 0xc0, !PT ;  /* 0x7ffffc0002027812 */ /* 0x000fe400078ec0ff */
[----:B------:R-:W-:Y:S02]  /*8900*/  LOP3.LUT R0, R0, R3, RZ, 0x3c, !PT ;  /* 0x0000000300007212 */ /* 0x000fe400078e3cff */
[----:B------:R-:W-:-:S03]  /*8910*/  IADD3 R2, R140, R139, R2 ;  /* 0x0000008b8c027210 */ /* 0x000fc60007ffe002 */
[----:B------:R-:W-:Y:S02]  /*8920*/  IMAD R0, R136, 0x200, R0 ;  /* 0x0000020088007824 */ /* 0x000fe400078e0200 */
[----:B------:R-:W-:Y:S01]  /*8930*/  IMAD.SHL.U32 R223, R2, 0x2, RZ ;  /* 0x0000000202df7824 */ /* 0x000fe200078e00ff */
[----:B------:R-:W-:Y:S01]  /*8940*/  BAR.SYNC.DEFER_BLOCKING 0x0 ;  /* 0x0000000000007b1d */ /* 0x000fe20000010000 */
[----:B------:R-:W-:-:S05]  /*8950*/  IMAD.SHL.U32 R216, R0, 0x2, RZ ;  /* 0x0000000200d87824 */ /* 0x000fca00078e00ff */
[----:B-1----:R-:W-:Y:S04]  /*8960*/  LDSM.16.M88.4 R8, [R223+0xa080] ;  /* 0x00a08000df08783b */ /* 0x002fe80000000200 */
[----:B------:R-:W1:Y:S04]  /*8970*/  LDSM.16.M88.4 R16, [R216+0x5080] ;  /* 0x00508000d810783b */ /* 0x000e680000000200 */
[----:B------:R-:W1:Y:S04]  /*8980*/  LDSM.16.M88.4 R12, [R223+0x8080] ;  /* 0x00808000df0c783b */ /* 0x000e680000000200 */
[----:B------:R-:W1:Y:S04]  /*8990*/  LDSM.16.M88.4 R20, [R216+0x5880] ;  /* 0x00588000d814783b */ /* 0x000e680000000200 */
[----:B------:R-:W1:Y:S01]  /*89a0*/  LDSM.16.M88.4 R24, [R216+0x6080] ;  /* 0x00608000d818783b */ /* 0x000e620000000200 */
[----:B------:R-:W-:-:S02]  /*89b0*/  IADD3 R0, R216, 0x5080, RZ ;  /* 0x00005080d8007810 */ /* 0x000fc40007ffe0ff */
[----:B------:R-:W-:Y:S02]  /*89c0*/  IADD3 R227, R216, 0x50a0, RZ ;  /* 0x000050a0d8e37810 */ /* 0x000fe40007ffe0ff */
[----:B------:R-:W-:Y:S01]  /*89d0*/  @P0 IADD3 R227, R0, -0x20, RZ ;  /* 0xffffffe000e30810 */ /* 0x000fe20007ffe0ff */
[----:B------:R-:W-:Y:S02]  /*89e0*/  IMAD R0, R137, c[0x0][0x208], RZ ;  /* 0x0000820089007a24 */ /* 0x000fe400078e02ff */
[C---:B------:R-:W-:Y:S02]  /*89f0*/  IMAD.WIDE.U32 R2, R127.reuse, c[0x0][0x208], RZ ;  /* 0x000082007f027a25 */ /* 0x040fe400078e00ff */
[----:B------:R-:W-:Y:S02]  /*8a00*/  LDSM.16.M88.4 R40, [R227+0x800] ;  /* 0x00080000e328783b */ /* 0x000fe40000000200 */
[----:B------:R-:W-:Y:S02]  /*8a10*/  IMAD R0, R127, c[0x0][0x20c], R0 ;  /* 0x000083007f007a24 */ /* 0x000fe400078e0200 */
[----:B------:R-:W-:Y:S01]  /*8a20*/  IMAD R225, R6, 0x2, R223 ;  /* 0x0000000206e17824 */ /* 0x000fe200078e02df */
[----:B------:R-:W-:Y:S01]  /*8a30*/  LDSM.16.M88.4 R44, [R227] ;  /* 0x00000000e32c783b */ /* 0x000fe20000000200 */
[----:B------:R-:W-:-:S03]  /*8a40*/  IMAD.IADD R0, R3, 0x1, R0 ;  /* 0x0000000103007824 */ /* 0x000fc600078e0200 */
[----:B------:R-:W-:Y:S01]  /*8a50*/  LDSM.16.M88.4 R48, [R227+0x1000] ;  /* 0x00100000e330783b */ /* 0x000fe20000000200 */
[----:B------:R-:W-:Y:S01]  /*8a60*/  IMAD R3, R0, 0x30, RZ ;  /* 0x0000003000037824 */ /* 0x000fe200078e02ff */
[C---:B-1----:R-:W-:Y:S08]  /*8a70*/  HMMA.16816.F32.BF16 R28, R8.reuse, R16, RZ ;  /* 0x00000010081c723c */ /* 0x042ff000000418ff */
[----:B------:R-:W-:Y:S08]  /*8a80*/  HMMA.16816.F32.BF16 R52, R8, R18, RZ ;  /* 0x000000120834723c */ /* 0x000ff000000418ff */
[C---:B------:R-:W-:Y:S08]  /*8a90*/  HMMA.16816.F32.BF16 R72, R12.reuse, R16, RZ ;  /* 0x000000100c48723c */ /* 0x040ff000000418ff */
[----:B------:R-:W-:Y:S01]  /*8aa0*/  HMMA.16816.F32.BF16 R68, R12, R18, RZ ;  /* 0x000000120c44723c */ /* 0x000fe200000418ff */
[----:B------:R-:W1:Y:S01]  /*8ab0*/  LDSM.16.M88.4 R16, [R225+0xa080] ;  /* 0x00a08000e110783b */ /* 0x000e620000000200 */
[----:B------:R-:W-:-:S06]  /*8ac0*/  USHF.L.U32 UR10, UR4, 0x5, URZ ;  /* 0x00000005040a7899 */ /* 0x000fcc000800063f */
[----:B------:R-:W-:Y:S01]  /*8ad0*/  HMMA.16816.F32.BF16 R36, R8, R20, RZ ;  /* 0x000000140824723c */ /* 0x000fe200000418ff */
[----:B------:R-:W-:-:S07]  /*8ae0*/  UMOV UR8, 0x5 ;  /* 0x0000000500087882 */ /* 0x000fce0000000000 */
[C---:B------:R-:W-:Y:S08]  /*8af0*/  HMMA.16816.F32.BF16 R32, R8.reuse, R24, RZ ;  /* 0x000000180820723c */ /* 0x040ff000000418ff */
[C---:B------:R-:W-:Y:S08]  /*8b00*/  HMMA.16816.F32.BF16 R56, R8.reuse, R22, RZ ;  /* 0x000000160838723c */ /* 0x040ff000000418ff */
[----:B------:R-:W-:Y:S01]  /*8b10*/  HMMA.16816.F32.BF16 R76, R8, R26, RZ ;  /* 0x0000001a084c723c */ /* 0x000fe200000418ff */
[----:B------:R-:W-:Y:S01]  /*8b20*/  USHF.L.U64.HI UR5, UR4, UR8, UR5 ;  /* 0x0000000804057299 */ /* 0x000fe20008010205 */
[----:B------:R-:W-:-:S06]  /*8b30*/  IMAD.SHL.U32 R234, R234, 0x2, RZ ;  /* 0x00000002eaea7824 */ /* 0x000fcc00078e00ff */
[C---:B------:R-:W-:Y:S08]  /*8b40*/  HMMA.16816.F32.BF16 R60, R12.reuse, R20, RZ ;  /* 0x000000140c3c723c */ /* 0x040ff000000418ff */
[----:B------:R-:W-:Y:S01]  /*8b50*/  HMMA.16816.F32.BF16 R84, R12, R22, RZ ;  /* 0x000000160c54723c */ /* 0x000fe200000418ff */
[----:B------:R-:W1:Y:S01]  /*8b60*/  LDSM.16.M88.4 R20, [R225+0x8080] ;  /* 0x00808000e114783b */ /* 0x000e620000000200 */
[----:B------:R-:W-:-:S06]  /*8b70*/  IMAD R224, R4, 0x2, R223 ;  /* 0x0000000204e07824 */ /* 0x000fcc00078e02df */
[C---:B-1----:R-:W-:Y:S08]  /*8b80*/  HMMA.16816.F32.BF16 R96, R16.reuse, R40, R36 ;  /* 0x000000281060723c */ /* 0x042ff00000041824 */
[C---:B------:R-:W-:Y:S08]  /*8b90*/  HMMA.16816.F32.BF16 R100, R16.reuse, R44, R28 ;  /* 0x0000002c1064723c */ /* 0x040ff0000004181c */
[C---:B------:R-:W-:Y:S08]  /*8ba0*/  HMMA.16816.F32.BF16 R92, R16.reuse, R48, R32 ;  /* 0x00000030105c723c */ /* 0x040ff00000041820 */
[C---:B------:R-:W-:Y:S08]  /*8bb0*/  HMMA.16816.F32.BF16 R88, R16.reuse, R46, R52 ;  /* 0x0000002e1058723c */ /* 0x040ff00000041834 */
[----:B------:R-:W-:Y:S01]  /*8bc0*/  HMMA.16816.F32.BF16 R76, R16, R50, R76 ;  /* 0x00000032104c723c */ /* 0x000fe2000004184c */
[----:B------:R-:W-:-:S07]  /*8bd0*/  IMAD R226, R4, 0x2, R225 ;  /* 0x0000000204e27824 */ /* 0x000fce00078e02e1 */
[C---:B------:R-:W-:Y:S08]  /*8be0*/  HMMA.16816.F32.BF16 R72, R20.reuse, R44, R72 ;  /* 0x0000002c1448723c */ /* 0x040ff00000041848 */
[----:B------:R-:W-:Y:S01]  /*8bf0*/  HMMA.16816.F32.BF16 R52, R20, R46, R68 ;  /* 0x0000002e1434723c */ /* 0x000fe20000041844 */
[----:B--2---:R-:W-:Y:S02]  /*8c00*/  IMAD.MOV.U32 R82, RZ, RZ, R64 ;  /* 0x000000ffff527224 */ /* 0x004fe400078e0040 */
[----:B----4-:R-:W-:Y:S01]  /*8c10*/  IMAD.IADD R0, R138, 0x1, R7 ;  /* 0x000000018a007824 */ /* 0x010fe200078e0207 */
[----:B---3--:R-:W-:Y:S01]  /*8c20*/  ISETP.GE.AND P3, PT, R123, c[0x0][0x1d4], PT ;  /* 0x000075007b007a0c */ /* 0x008fe20003f66270 */
[----:B------:R-:W-:Y:S01]  /*8c30*/  IMAD.WIDE.U32 R8, R2, 0x30, R82 ;  /* 0x0000003002087825 */ /* 0x000fe200078e0052 */
[----:B------:R-:W-:-:S02]  /*8c40*/  ISETP.GE.AND P6, PT, R80, c[0x0][0x1d4], PT ;  /* 0x0000750050007a0c */ /* 0x000fc40003fc6270 */
[C---:B------:R-:W-:Y:S02]  /*8c50*/  ISETP.LT.OR P1, PT, R0.reuse, 0x1, P3 ;  /* 0x000000010000780c */ /* 0x040fe40001f21670 */
[----:B------:R-:W-:Y:S01]  /*8c60*/  ISETP.LT.OR P2, PT, R0, 0x1, P6 ;  /* 0x000000010000780c */ /* 0x000fe20003741670 */
[----:B------:R-:W-:Y:S01]  /*8c70*/  IMAD.IADD R3, R9, 0x1, R3 ;  /* 0x0000000109037824 */ /* 0x000fe200078e0203 */
[----:B------:R-:W-:Y:S01]  /*8c80*/  LEA R2, P0, R8, c[0x0][0x1f8], 0x1 ;  /* 0x00007e0008027a11 */ /* 0x000fe200078008ff */
[----:B------:R-:W-:-:S03]  /*8c90*/  IMAD.U32 R7, RZ, RZ, UR10 ;  /* 0x0000000aff077e24 */ /* 0x000fc6000f8e00ff */
[----:B------:R-:W-:Y:S02]  /*8ca0*/  LEA.HI.X R3, R8, c[0x0][0x1fc], R3, 0x1, P0 ;  /* 0x00007f0008037a11 */ /* 0x000fe400000f0c03 */
[----:B------:R-:W-:-:S03]  /*8cb0*/  IADD3 R8, P0, R2, UR10, RZ ;  /* 0x0000000a02087c10 */ /* 0x000fc6000ff1e0ff */
[----:B------:R-:W-:Y:S01]  /*8cc0*/  @!PT LDS RZ, [RZ] ;  /* 0x00000000fffff984 */ /* 0x000fe20000000800 */
[----:B------:R-:W-:Y:S01]  /*8cd0*/  @!PT LDS RZ, [RZ] ;  /* 0x00000000fffff984 */ /* 0x000fe20000000800 */
[----:B------:R-:W-:Y:S01]  /*8ce0*/  @!PT LDS RZ, [RZ] ;  /* 0x00000000fffff984 */ /* 0x000fe20000000800 */
[----:B------:R1:W-:Y:S01]  /*8cf0*/  LDGSTS.E.BYPASS.LTC128B.128 [R234+0x2080], [R2.64], !P1 ;  /* 0x0208000002ea7fae */ /* 0x0003e2000c901d46 */
[----:B------:R-:W-:Y:S02]  /*8d00*/  IADD3.X R9, R3, UR5, RZ, P0, !PT ;  /* 0x0000000503097c10 */ /* 0x000fe400087fe4ff */
[----:B------:R-:W-:Y:S01]  /*8d10*/  IADD3 R10, P1, P0, R7, 0x80, R2 ;  /* 0x00000080070a7810 */ /* 0x000fe2000783e002 */
[----:B------:R1:W-:Y:S01]  /*8d20*/  LDGSTS.E.BYPASS.LTC128B.128 [R234+0x3880], [R2.64+0x80], !P2 ;  /* 0x0388008002ea7fae */ /* 0x0003e2000d101d46 */
[----:B------:R-:W-:Y:S02]  /*8d30*/  ISETP.GE.AND P2, PT, R123, c[0x0][0x1d4], PT ;  /* 0x000075007b007a0c */ /* 0x000fe40003f46270 */
[C---:B------:R-:W-:Y:S02]  /*8d40*/  ISETP.LT.OR P4, PT, R0.reuse, 0x11, P3 ;  /* 0x000000110000780c */ /* 0x040fe40001f81670 */
[----:B------:R-:W-:Y:S02]  /*8d50*/  IADD3.X R11, RZ, UR5, R3, P1, P0 ;  /* 0x00000005ff0b7c10 */ /* 0x000fe40008fe0403 */
[----:B------:R-:W-:-:S02]  /*8d60*/  ISETP.LT.OR P3, PT, R0, 0x11, P6 ;  /* 0x000000110000780c */ /* 0x000fc40003761670 */
[C---:B------:R-:W-:Y:S02]  /*8d70*/  ISETP.LT.OR P2, PT, R0.reuse, 0x21, P2 ;  /* 0x000000210000780c */ /* 0x040fe40001741670 */
[----:B------:R-:W-:Y:S01]  /*8d80*/  ISETP.LT.OR P1, PT, R0, 0x21, P6 ;  /* 0x000000210000780c */ /* 0x000fe20003721670 */
[----:B------:R-:W-:Y:S01]  /*8d90*/  IMAD.MOV.U32 R0, RZ, RZ, 0x40 ;  /* 0x00000040ff007424 */ /* 0x000fe200078e00ff */
[----:B------:R-:W-:Y:S03]  /*8da0*/  HMMA.16816.F32.BF16 R64, R12, R24, RZ ;  /* 0x000000180c40723c */ /* 0x000fe600000418ff */
[----:B------:R2:W-:Y:S01]  /*8db0*/  LDGSTS.E.BYPASS.LTC128B.128 [R234+0x2880], [R8.64], !P4 ;  /* 0x0288000008ea7fae */ /* 0x0005e2000e101d46 */
[----:B------:R-:W-:-:S03]  /*8dc0*/  SEL R0, R0, 0xffffffc0, !P5 ;  /* 0xffffffc000007807 */ /* 0x000fc60006800000 */
[----:B------:R2:W-:Y:S01]  /*8dd0*/  LDGSTS.E.BYPASS.LTC128B.128 [R234+0x4080], [R10.64], !P3 ;  /* 0x040800000aea7fae */ /* 0x0005e2000d901d46 */
[----:B-1----:R-:W-:Y:S01]  /*8de0*/  IADD3 R2, P0, R8, UR10, RZ ;  /* 0x0000000a08027c10 */ /* 0x002fe2000ff1e0ff */
[----:B------:R-:W-:-:S03]  /*8df0*/  IMAD.IADD R222, R216, 0x1, R0 ;  /* 0x00000001d8de7824 */ /* 0x000fc600078e0200 */
[----:B------:R-:W-:Y:S01]  /*8e00*/  IADD3.X R3, R9, UR5, RZ, P0, !PT ;  /* 0x0000000509037c10 */ /* 0x000fe200087fe4ff */
[----:B------:R-:W-:Y:S01]  /*8e10*/  HMMA.16816.F32.BF16 R24, R12, R26, RZ ;  /* 0x0000001a0c18723c */ /* 0x000fe200000418ff */
[----:B------:R1:W-:Y:S04]  /*8e20*/  STL.64 [R1+0xb8], R82 ;  /* 0x0000b85201007387 */ /* 0x0003e80000100a00 */
[----:B------:R3:W-:Y:S04]  /*8e30*/  LDGSTS.E.BYPASS.LTC128B.128 [R234+0x3080], [R2.64], !P2 ;  /* 0x0308000002ea7fae */ /* 0x0007e8000d101d46 */
[----:B------:R3:W-:Y:S04]  /*8e40*/  LDGSTS.E.BYPASS.LTC128B.128 [R234+0x4880], [R2.64+0x80], !P1 ;  /* 0x0488008002ea7fae */ /* 0x0007e8000c901d46 */
[----:B------:R-:W-:Y:S04]  /*8e50*/  LDSM.16.M88.4 R12, [R224+0xa080] ;  /* 0x00a08000e00c783b */ /* 0x000fe80000000200 */
[----:B------:R-:W4:Y:S04]  /*8e60*/  LDSM.16.M88.4 R36, [R222+0x6080] ;  /* 0x00608000de24783b */ /* 0x000f280000000200 */
[----:B------:R-:W3:Y:S04]  /*8e70*/  LDSM.16.M88.4 R28, [R222+0x5880] ;  /* 0x00588000de1c783b */ /* 0x000ee80000000200 */
[----:B------:R-:W3:Y:S01]  /*8e80*/  LDSM.16.M88.4 R32, [R222+0x5080] ;  /* 0x00508000de20783b */ /* 0x000ee20000000200 */
[----:B-1----:R-:W-:Y:S03]  /*8e90*/  HMMA.16816.F32.BF16 R80, R16, R42, R56 ;  /* 0x0000002a1050723c */ /* 0x002fe60000041838 */
[----:B------:R-:W1:Y:S01]  /*8ea0*/  LDSM.16.M88.4 R16, [R224+0x8080] ;  /* 0x00808000e010783b */ /* 0x000e620000000200 */
[----:B------:R-:W-:-:S03]  /*8eb0*/  IMAD.IADD R221, R0, 0x1, R227 ;  /* 0x0000000100dd7824 */ /* 0x000fc600078e02e3 */
[----:B--2---:R-:W-:Y:S01]  /*8ec0*/  LDSM.16.M88.4 R8, [R226+0xa080] ;  /* 0x00a08000e208783b */ /* 0x004fe20000000200 */
[----:B------:R-:W-:Y:S03]  /*8ed0*/  HMMA.16816.F32.BF16 R60, R20, R40, R60 ;  /* 0x00000028143c723c */ /* 0x000fe6000004183c */
[----:B------:R-:W-:Y:S01]  /*8ee0*/  LDSM.16.M88.4 R68, [R221+0x1000] ;  /* 0x00100000dd44783b */ /* 0x000fe20000000200 */
[----:B------:R-:W-:-:S03]  /*8ef0*/  IMAD R228, R6, 0x2, R224 ;  /* 0x0000000206e47824 */ /* 0x000fc600078e02e0 */
[----:B------:R-:W0:Y:S01]  /*8f00*/  LDGDEPBAR ;  /* 0x00000000000079af */ /* 0x000e220000000000 */
[C---:B------:R-:W-:Y:S03]  /*8f10*/  HMMA.16816.F32.BF16 R56, R20.reuse, R48, R64 ;  /* 0x000000301438723c */ /* 0x040fe60000041840 */
[----:B------:R-:W-:Y:S05]  /*8f20*/  LDSM.16.M88.4 R64, [R221+0x800] ;  /* 0x00080000dd40783b */ /* 0x000fea0000000200 */
[C---:B------:R-:W-:Y:S01]  /*8f30*/  HMMA.16816.F32.BF16 R44, R20.reuse, R42, R84 ;  /* 0x0000002a142c723c */ /* 0x040fe20000041854 */
[----:B------:R-:W2:Y:S07]  /*8f40*/  LDSM.16.M88.4 R40, [R221] ;  /* 0x00000000dd28783b */ /* 0x000eae0000000200 */
[----:B------:R-:W-:Y:S01]  /*8f50*/  HMMA.16816.F32.BF16 R48, R20, R50, R24 ;  /* 0x000000321430723c */ /* 0x000fe20000041818 */
[----:B------:R-:W1:Y:S04]  /*8f60*/  LDSM.16.M88.4 R24, [R226+0x8080] ;  /* 0x00808000e218783b */ /* 0x000e680000000200 */
[----:B------:R-:W-:Y:S03]  /*8f70*/  LDSM.16.M88.4 R20, [R223+0xe080] ;  /* 0x00e08000df14783b */ /* 0x000fe60000000200 */
[C---:B----4-:R-:W-:Y:S08]  /*8f80*/  HMMA.16816.F32.BF16 R104, R12.reuse, R36, R92 ;  /* 0x000000240c68723c */ /* 0x050ff0000004185c */
[C---:B---3--:R-:W-:Y:S08]  /*8f90*/  HMMA.16816.F32.BF16 R92, R12.reuse, R30, R80 ;  /* 0x0000001e0c5c723c */ /* 0x048ff00000041850 */
[C---:B------:R-:W-:Y:S08]  /*8fa0*/  HMMA.16816.F32.BF16 R84, R12.reuse, R32, R100 ;  /* 0x000000200c54723c */ /* 0x040ff00000041864 */
[C---:B------:R-:W-:Y:S08]  /*8fb0*/  HMMA.16816.F32.BF16 R96, R12.reuse, R28, R96 ;  /* 0x0000001c0c60723c */ /* 0x040ff00000041860 */
[C---:B------:R-:W-:Y:S08]  /*8fc0*/  HMMA.16816.F32.BF16 R88, R12.reuse, R34, R88 ;  /* 0x000000220c58723c */ /* 0x040ff00000041858 */
[----:B------:R-:W-:Y:S08]  /*8fd0*/  HMMA.16816.F32.BF16 R80, R12, R38, R76 ;  /* 0x000000260c50723c */ /* 0x000ff0000004184c */
[C---:B-1----:R-:W-:Y:S08]  /*8fe0*/  HMMA.16816.F32.BF16 R12, R16.reuse, R32, R72 ;  /* 0x00000020100c723c */ /* 0x042ff00000041848 */
[C---:B------:R-:W-:Y:S01]  /*8ff0*/  HMMA.16816.F32.BF16 R52, R16.reuse, R34, R52 ;  /* 0x000000221034723c */ /* 0x040fe20000041834 */
[----:B------:R-:W1:Y:S07]  /*9000*/  LDSM.16.M88.4 R32, [R216+0x6880] ;  /* 0x00688000d820783b */ /* 0x000e6e0000000200 */
[C---:B------:R-:W-:Y:S08]  /*9010*/  HMMA.16816.F32.BF16 R60, R16.reuse, R28, R60 ;  /* 0x0000001c103c723c */ /* 0x040ff0000004183c */
[C---:B------:R-:W-:Y:S01]  /*9020*/  HMMA.16816.F32.BF16 R108, R16.reuse, R30, R44 ;  /* 0x0000001e106c723c */ /* 0x040fe2000004182c */
[----:B------:R-:W3:Y:S07]  /*9030*/  LDSM.16.M88.4 R28, [R216+0x7080] ;  /* 0x00708000d81c783b */ /* 0x000eee0000000200 */
[C---:B------:R-:W-:Y:S08]  /*9040*/  HMMA.16816.F32.BF16 R112, R16.reuse, R36, R56 ;  /* 0x000000241070723c */ /* 0x040ff00000041838 */
[----:B------:R-:W-:Y:S01]  /*9050*/  HMMA.16816.F32.BF16 R56, R16, R38, R48 ;  /* 0x000000261038723c */ /* 0x000fe20000041830 */
[----:B------:R-:W4:Y:S04]  /*9060*/  LDSM.16.M88.4 R16, [R216+0x7880] ;  /* 0x00788000d810783b */ /* 0x000f280000000200 */
[----:B------:R-:W-:Y:S03]  /*9070*/  LDSM.16.M88.4 R48, [R227+0x2000] ;  /* 0x00200000e330783b */ /* 0x000fe60000000200 */
[C---:B--2---:R-:W-:Y:S08]  /*9080*/  HMMA.16816.F32.BF16 R44, R8.reuse, R40, R84 ;  /* 0x00000028082c723c */ /* 0x044ff00000041854 */
[C---:B------:R-:W-:Y:S08]  /*9090*/  HMMA.16816.F32.BF16 R72, R8.reuse, R64, R96 ;  /* 0x000000400848723c */ /* 0x040ff00000041860 */
[----:B------:R-:W-:Y:S08]  /*90a0*/  HMMA.16816.F32.BF16 R36, R8, R42, R88 ;  /* 0x0000002a0824723c */ /* 0x000ff00000041858 */
[----:B------:R-:W-:Y:S01]  /*90b0*/  HMMA.16816.F32.BF16 R96, R24, R40, R12 ;  /* 0x000000281860723c */ /* 0x000fe2000004180c */
[----:B------:R-:W2:Y:S07]  /*90c0*/  LDSM.16.M88.4 R12, [R223+0xc080] ;  /* 0x00c08000df0c783b */ /* 0x000eae0000000200 */
[C---:B------:R-:W-:Y:S08]  /*90d0*/  HMMA.16816.F32.BF16 R76, R8.reuse, R66, R92 ;  /* 0x00000042084c723c */ /* 0x040ff0000004185c */
[C---:B------:R-:W-:Y:S08]  /*90e0*/  HMMA.16816.F32.BF16 R104, R8.reuse, R68, R104 ;  /* 0x000000440868723c */ /* 0x040ff00000041868 */
[----:B------:R-:W-:Y:S01]  /*90f0*/  HMMA.16816.F32.BF16 R100, R8, R70, R80 ;  /* 0x000000460864723c */ /* 0x000fe20000041850 */
[----:B------:R-:W1:Y:S07]  /*9100*/  LDSM.16.M88.4 R8, [R225+0xe080] ;  /* 0x00e08000e108783b */ /* 0x000e6e0000000200 */
[C---:B------:R-:W-:Y:S01]  /*9110*/  HMMA.16816.F32.BF16 R92, R24.reuse, R64, R60 ;  /* 0x00000040185c723c */ /* 0x040fe2000004183c */
[----:B------:R-:W2:Y:S07]  /*9120*/  LDSM.16.M88.4 R60, [R227+0x2800] ;  /* 0x00280000e33c783b */ /* 0x000eae0000000200 */
[C---:B------:R-:W-:Y:S01]  /*9130*/  HMMA.16816.F32.BF16 R88, R24.reuse, R42, R52 ;  /* 0x0000002a1858723c */ /* 0x040fe20000041834 */
[----:B------:R-:W2:Y:S07]  /*9140*/  LDSM.16.M88.4 R52, [R227+0x1800] ;  /* 0x00180000e334783b */ /* 0x000eae0000000200 */
[C---:B------:R-:W-:Y:S08]  /*9150*/  HMMA.16816.F32.BF16 R108, R24.reuse, R66, R108 ;  /* 0x00000042186c723c */ /* 0x040ff0000004186c */
[C---:B------:R-:W-:Y:S08]  /*9160*/  HMMA.16816.F32.BF16 R112, R24.reuse, R68, R112 ;  /* 0x000000441870723c */ /* 0x040ff00000041870 */
[----:B------:R-:W-:Y:S01]  /*9170*/  HMMA.16816.F32.BF16 R84, R24, R70, R56 ;  /* 0x000000461854723c */ /* 0x000fe20000041838 */
[----:B------:R-:W2:Y:S07]  /*9180*/  LDSM.16.M88.4 R24, [R225+0xc080] ;  /* 0x00c08000e118783b */ /* 0x000eae0000000200 */
[C---:B-1----:R-:W-:Y:S08]  /*9190*/  HMMA.16816.F32.BF16 R80, R20.reuse, R32, R44 ;  /* 0x000000201450723c */ /* 0x042ff0000004182c */
[C---:B------:R-:W-:Y:S08]  /*91a0*/  HMMA.16816.F32.BF16 R56, R20.reuse, R34, R36 ;  /* 0x000000221438723c */ /* 0x040ff00000041824 */
[C---:B---3--:R-:W-:Y:S08]  /*91b0*/  HMMA.16816.F32.BF16 R44, R20.reuse, R28, R72 ;  /* 0x0000001c142c723c */ /* 0x048ff00000041848 */
[C---:B------:R-:W-:Y:S08]  /*91c0*/  HMMA.16816.F32.BF16 R40, R20.reuse, R30, R76 ;  /* 0x0000001e1428723c */ /* 0x040ff0000004184c */
[----:B----4-:R-:W-:Y:S08]  /*91d0*/  HMMA.16816.F32.BF16 R36, R20, R16, R104 ;  /* 0x000000101424723c */ /* 0x010ff00000041868 */
[C---:B--2---:R-:W-:Y:S08]  /*91e0*/  HMMA.16816.F32.BF16 R76, R12.reuse, R32, R96 ;  /* 0x000000200c4c723c */ /* 0x044ff00000041860 */
        /* <DEDUP_REMOVED lines=28> */
[----:B------:R-:W-:Y:S01]  /*93b0*/  ISETP.GT.AND P0, PT, R127, R124, PT ;  /* 0x0000007c7f00720c */ /* 0x000fe20003f04270 */
[----:B------:R-:W-:-:S05]  /*93c0*/  DEPBAR.LE SB0, 0x0 ;  /* 0x000080000000791a */ /* 0x000fca0000000000 */
        /* <DEDUP_REMOVED lines=11> */
[----:B------:R-:W-:Y:S01]  /*9480*/  HMMA.16816.F32.BF16 R16, R16, R38, R60 ;  /* 0x000000261010723c */ /* 0x000fe2000004183c */
[----:B------:R-:W-:Y:S01]  /*9490*/  BSSY B0, `(.L_x_1190) ;  /* 0x0000035000007945 */ /* 0x000fe20003800000 */
[----:B------:R-:W-:-:S06]  /*94a0*/  IADD3 R233, R227, 0x800, RZ ;  /* 0x00000800e3e97810 */ /* 0x000fcc0007ffe0ff */
[----:B----4-:R-:W-:Y:S01]  /*94b0*/  HMMA.16816.F32.BF16 R60, R8, R26, R56 ;  /* 0x0000001a083c723c */ /* 0x010fe20000041838 */
[C---:B------:R-:W-:Y:S02]  /*94c0*/  IADD3 R232, R227.reuse, 0x1000, RZ ;  /* 0x00001000e3e87810 */ /* 0x040fe40007ffe0ff */
[----:B------:R-:W-:-:S05]  /*94d0*/  IADD3 R231, R227, 0x1800, RZ ;  /* 0x00001800e3e77810 */ /* 0x000fca0007ffe0ff */
[----:B------:R-:W-:Y:S01]  /*94e0*/  HMMA.16816.F32.BF16 R84, R8, R32, R84 ;  /* 0x000000200854723c */ /* 0x000fe20000041854 */
[C---:B------:R-:W-:Y:S02]  /*94f0*/  IADD3 R230, R227.reuse, 0x2000, RZ ;  /* 0x00002000e3e67810 */ /* 0x040fe40007ffe0ff */
[----:B------:R-:W-:-:S05]  /*9500*/  IADD3 R229, R227, 0x2800, RZ ;  /* 0x00002800e3e57810 */ /* 0x000fca0007ffe0ff */
        /* <DEDUP_REMOVED lines=11> */
[----:B------:R-:W-:Y:S01]  /*95c0*/  @!UPT UIADD3 URZ, URZ, URZ, URZ ;  /* 0x0000003f3f3ff290 */ /* 0x000fe2000fffe03f */
[----:B------:R-:W-:Y:S11]  /*95d0*/  @!P0 BRA `(.L_x_1191) ;  /* 0x0000020000008947 */ /* 0x000ff60003800000 */
[----:B------:R-:W2:Y:S04]  /*95e0*/  LDL.64 R128, [R1+0xb0] ;  /* 0x0000b00001807983 */ /* 0x000ea80000100a00 */
[----:B------:R-:W3:Y:S01]  /*95f0*/  LDL.64 R124, [R1+0xc0] ;  /* 0x0000c000017c7983 */ /* 0x000ee20000100a00 */
[----:B-----5:R-:W-:-:S02]  /*9600*/  IADD3 R0, R191, -0x2, RZ ;  /* 0xfffffffebf007810 */ /* 0x020fc40007ffe0ff */
[----:B------:R-:W-:Y:S02]  /*9610*/  ISETP.GE.AND P4, PT, R123, c[0x0][0x1d4], PT ;  /* 0x000075007b007a0c */ /* 0x000fe40003f86270 */
[----:B------:R-:W-:Y:S01]  /*9620*/  SHF.R.S32.HI R8, RZ, 0x1f, R0 ;  /* 0x0000001fff087819 */ /* 0x000fe20000011400 */
[----:B------:R-:W-:Y:S02]  /*9630*/  IMAD R7, R141, R0, RZ ;  /* 0x000000008d077224 */ /* 0x000fe400078e02ff */
[----:B--2---:R-:W-:Y:S02]  /*9640*/  IMAD.MOV.U32 R3, RZ, RZ, R129 ;  /* 0x000000ffff037224 */ /* 0x004fe400078e0081 */
[----:B---3--:R-:W-:-:S04]  /*9650*/  IMAD.MOV.U32 R2, RZ, RZ, R124 ;  /* 0x000000ffff027224 */ /* 0x008fc800078e007c */
[----:B------:R-:W-:-:S04]  /*9660*/  IMAD.WIDE.U32 R10, R0, R144, R2 ;  /* 0x00000090000a7225 */ /* 0x000fc800078e0002 */
[----:B------:R-:W-:Y:S01]  /*9670*/  IMAD.MOV.U32 R3, RZ, RZ, c[0x0][0x1e0] ;  /* 0x00007800ff037624 */ /* 0x000fe200078e00ff */
[----:B------:R-:W-:Y:S01]  /*9680*/  LEA R2, P0, R10, c[0x0][0x1c8], 0x1 ;  /* 0x000072000a027a11 */ /* 0x000fe200078008ff */
[----:B------:R-:W-:Y:S02]  /*9690*/  IMAD R0, R8, R144, R7 ;  /* 0x0000009008007224 */ /* 0x000fe400078e0207 */
[----:B------:R-:W-:Y:S01]  /*96a0*/  IMAD.MOV.U32 R7, RZ, RZ, c[0x0][0x1e4] ;  /* 0x00007900ff077624 */ /* 0x000fe200078e00ff */
[----:B------:R-:W-:Y:S01]  /*96b0*/  SHF.L.U32 R9, R3, 0x5, RZ ;  /* 0x0000000503097819 */ /* 0x000fe200000006ff */
[----:B------:R-:W-:-:S03]  /*96c0*/  IMAD.IADD R0, R11, 0x1, R0 ;  /* 0x000000010b007824 */ /* 0x000fc600078e0200 */
[----:B------:R-:W-:Y:S02]  /*96d0*/  SHF.L.U64.HI R7, R3, 0x5, R7 ;  /* 0x0000000503077819 */ /* 0x000fe40000010207 */
[-C--:B------:R-:W-:Y:S02]  /*96e0*/  IADD3 R8, P3, R2, R9.reuse, RZ ;  /* 0x0000000902087210 */ /* 0x080fe40007f7e0ff */
[----:B------:R-:W-:Y:S02]  /*96f0*/  LEA.HI.X R3, R10, c[0x0][0x1cc], R0, 0x1, P0 ;  /* 0x000073000a037a11 */ /* 0x000fe400000f0c00 */
[----:B------:R-:W-:Y:S02]  /*9700*/  IADD3 R12, P2, P1, R9, 0x80, R2 ;  /* 0x00000080090c7810 */ /* 0x000fe4000795e002 */
[----:B------:R-:W-:Y:S01]  /*9710*/  IADD3 R10, P0, R8, R9, RZ ;  /* 0x00000009080a7210 */ /* 0x000fe20007f1e0ff */
[C-C-:B------:R-:W-:Y:S01]  /*9720*/  IMAD.X R9, R7.reuse, 0x1, R3.reuse, P3 ;  /* 0x0000000107097824 */ /* 0x140fe200018e0603 */
[----:B------:R-:W-:Y:S01]  /*9730*/  IADD3.X R13, R7, RZ, R3, P2, P1 ;  /* 0x000000ff070d7210 */ /* 0x000fe200017e2403 */
[----:B------:R-:W-:Y:S01]  /*9740*/  @!PT LDS RZ, [RZ] ;  /* 0x00000000fffff984 */ /* 0x000fe20000000800 */
[----:B------:R-:W-:Y:S01]  /*9750*/  @!PT LDS RZ, [RZ] ;  /* 0x00000000fffff984 */ /* 0x000fe20000000800 */
[----:B------:R-:W-:Y:S01]  /*9760*/  @!PT LDS RZ, [RZ] ;  /* 0x00000000fffff984 */ /* 0x000fe20000000800 */
[----:B------:R1:W-:Y:S03]  /*9770*/  LDGSTS.E.BYPASS.LTC128B.128 [R234+0x5080], [R2.64], !P4 ;  /* 0x0508000002ea7fae */ /* 0x0003e6000e101d46 */
[----:B------:R-:W-:Y:S01]  /*9780*/  IADD3.X R11, R9, R7, RZ, P0, !PT ;  /* 0x00000007090b7210 */ /* 0x000fe200007fe4ff */
[----:B------:R1:W-:Y:S04]  /*9790*/  LDGSTS.E.BYPASS.LTC128B.128 [R234+0x6880], [R2.64+0x80], !P6 ;  /* 0x0688008002ea7fae */ /* 0x0003e8000f101d46 */
[----:B------:R1:W-:Y:S04]  /*97a0*/  LDGSTS.E.BYPASS.LTC128B.128 [R234+0x5880], [R8.64], !P4 ;  /* 0x0588000008ea7fae */ /* 0x0003e8000e101d46 */
[----:B------:R1:W-:Y:S04]  /*97b0*/  LDGSTS.E.BYPASS.LTC128B.128 [R234+0x7080], [R12.64], !P6 ;  /* 0x070800000cea7fae */ /* 0x0003e8000f101d46 */
[----:B------:R1:W-:Y:S04]  /*97c0*/  LDGSTS.E.BYPASS.LTC128B.128 [R234+0x6080], [R10.64], !P4 ;  /* 0x060800000aea7fae */ /* 0x0003e8000e101d46 */
[----:B------:R1:W-:Y:S02]  /*97d0*/  LDGSTS.E.BYPASS.LTC128B.128 [R234+0x7880], [R10.64+0x80], !P6 ;  /* 0x078800800aea7fae */ /* 0x0003e4000f101d46 */
.L_x_1191:
[----:B------:R-:W-:Y:S05]  /*97e0*/  BSYNC B0 ;  /* 0x0000000000007941 */ /* 0x000fea0003800000 */
.L_x_1190:
[----:B------:R-:W2:Y:S01]  /*97f0*/  LDL R214, [R1+0x4] ;  /* 0x0000040001d67983 */ /* 0x000ea20000100800 */
[----:B------:R-:W-:Y:S01]  /*9800*/  FMUL.FTZ R0, R49, c[0x0][0x320] ;  /* 0x0000c80031007a20 */ /* 0x000fe20000410000 */
[----:B------:R-:W-:Y:S01]  /*9810*/  LOP3.LUT R236, R236, 0xfffffdff, RZ, 0xc0, !PT ;  /* 0xfffffdffecec7812 */ /* 0x000fe200078ec0ff */
[----:B------:R-:W-:Y:S01]  /*9820*/  IMAD.MOV.U32 R7, RZ, RZ, c[0x0][0x2c4] ;  /* 0x0000b100ff077624 */ /* 0x000fe200078e00ff */
[----:B------:R-:W-:Y:S01]  /*9830*/  MOV R64, c[0x0][0x32c] ;  /* 0x0000cb0000407a02 */ /* 0x000fe20000000f00 */
[----:B------:R3:W4:Y:S01]  /*9840*/  MUFU.TANH R25, R0 ;  /* 0x0000000000197308 */ /* 0x0007220000002400 */
[----:B-1----:R-:W-:Y:S01]  /*9850*/  FMUL.FTZ R2, R40, c[0x0][0x320] ;  /* 0x0000c80028027a20 */ /* 0x002fe20000410000 */
[----:B------:R-:W-:Y:S01]  /*9860*/  ULDC UR4, c[0x0][0x324] ;  /* 0x0000c90000047ab9 */ /* 0x000fe20000000800 */
[----:B------:R-:W-:Y:S01]  /*9870*/  ISETP.NE.AND P0, PT, R7, 0x1, PT ;  /* 0x000000010700780c */ /* 0x000fe20003f05270 */
[----:B------:R-:W-:Y:S01]  /*9880*/  FMUL.FTZ R9, R41, c[0x0][0x320] ;  /* 0x0000c80029097a20 */ /* 0x000fe20000410000 */
[----:B------:R-:W-:Y:S01]  /*9890*/  ULOP3.LUT UR4, URZ, UR4, URZ, 0x33, !UPT ;  /* 0x000000043f047292 */ /* 0x000fe2000f8e333f */
[----:B------:R-:W-:Y:S01]  /*98a0*/  FMUL.FTZ R10, R36, c[0x0][0x320] ;  /* 0x0000c800240a7a20 */ /* 0x000fe20000410000 */
[----:B------:R-:W0:Y:S01]  /*98b0*/  LDGDEPBAR ;  /* 0x00000000000079af */ /* 0x000e220000000000 */
[----:B------:R-:W1:Y:S01]  /*98c0*/  MUFU.TANH R22, R2 ;  /* 0x0000000200167308 */ /* 0x000e620000002400 */
[----:B---3--:R-:W-:-:S07]  /*98d0*/  FMUL.FTZ R0, R44, c[0x0][0x320] ;  /* 0x0000c8002c007a20 */ /* 0x008fce0000410000 */
[----:B------:R-:W3:Y:S01]  /*98e0*/  MUFU.TANH R20, R9 ;  /* 0x0000000900147308 */ /* 0x000ee20000002400 */
[----:B------:R-:W-:-:S04]  /*98f0*/  @P0 LOP3.LUT R236, R236, 0x200, RZ, 0xfc, !PT ;  /* 0x00000200ecec0812 */ /* 0x000fc800078efcff */
[----:B------:R-:W-:-:S03]  /*9900*/  LOP3.LUT R236, R236, 0xfffffeff, RZ, 0xc0, !PT ;  /* 0xfffffeffecec7812 */ /* 0x000fc600078ec0ff */
[----:B------:R1:W1:Y:S08]  /*9910*/  MUFU.TANH R24, R0 ;  /* 0x0000000000187308 */ /* 0x0002700000002400 */
[----:B------:R-:W2:Y:S01]  /*9920*/  MUFU.TANH R19, R10 ;  /* 0x0000000a00137308 */ /* 0x000ea20000002400 */
[----:B-1----:R-:W-:-:S07]  /*9930*/  FMUL.FTZ R0, R45, c[0x0][0x320] ;  /* 0x0000c8002d007a20 */ /* 0x002fce0000410000 */
[----:B------:R1:W1:Y:S02]  /*9940*/  MUFU.TANH R23, R0 ;  /* 0x0000000000177308 */ /* 0x0002640000002400 */
[----:B-1---5:R-:W-:-:S04]  /*9950*/  SHF.R.S32.HI R0, RZ, 0x1f, R120 ;  /* 0x0000001fff007819 */ /* 0x022fc80000011478 */
[CC--:B------:R-:W-:Y:S02]  /*9960*/  LEA.HI R3, R0.reuse, R120.reuse, RZ, 0x2 ;  /* 0x0000007800037211 */ /* 0x0c0fe400078f10ff */
[----:B------:R-:W-:Y:S02]  /*9970*/  LEA.HI R0, R0, R120, RZ, 0x5 ;  /* 0x0000007800007211 */ /* 0x000fe400078f28ff */
[----:B------:R-:W-:Y:S02]  /*9980*/  LOP3.LUT R3, R3, 0xfffffffc, RZ, 0xc0, !PT ;  /* 0xfffffffc03037812 */ /* 0x000fe400078ec0ff */
[--C-:B------:R-:W-:Y:S02]  /*9990*/  SHF.R.S32.HI R7, RZ, 0x5, R0.reuse ;  /* 0x00000005ff077819 */ /* 0x100fe40000011400 */
[----:B------:R-:W-:Y:S01]  /*99a0*/  SHF.R.S32.HI R2, RZ, 0x1f, R0 ;  /* 0x0000001fff027819 */ /* 0x000fe20000011400 */
[----:B------:R-:W-:Y:S01]  /*99b0*/  IMAD.IADD R3, R120, 0x1, -R3 ;  /* 0x0000000178037824 */ /* 0x000fe200078e0a03 */
[----:B------:R-:W-:-:S02]  /*99c0*/  LOP3.LUT R0, R0, 0xffffffe0, RZ, 0xc0, !PT ;  /* 0xffffffe000007812 */ /* 0x000fc400078ec0ff */
[----:B------:R-:W-:Y:S02]  /*99d0*/  LEA.HI R8, R2, R7, RZ, 0x2 ;  /* 0x0000000702087211 */ /* 0x000fe400078f10ff */
[----:B------:R-:W-:Y:S01]  /*99e0*/  LEA.HI R2, R3, R3, RZ, 0x1 ;  /* 0x0000000303027211 */ /* 0x000fe200078f08ff */
[----:B------:R-:W-:Y:S01]  /*99f0*/  IMAD.IADD R0, R120, 0x1, -R0 ;  /* 0x0000000178007824 */ /* 0x000fe200078e0a00 */
[----:B------:R-:W-:Y:S02]  /*9a00*/  LOP3.LUT R8, R8, 0xffffffc, RZ, 0xc0, !PT ;  /* 0x0ffffffc08087812 */ /* 0x000fe400078ec0ff */
[C---:B------:R-:W-:Y:S02]  /*9a10*/  LOP3.LUT R9, R2.reuse, 0x1ffffffe, RZ, 0xc0, !PT ;  /* 0x1ffffffe02097812 */ /* 0x040fe400078ec0ff */
[----:B------:R-:W-:Y:S01]  /*9a20*/  SHF.R.S32.HI R12, RZ, 0x1f, R0 ;  /* 0x0000001fff0c7819 */ /* 0x000fe20000011400 */
[----:B------:R-:W-:Y:S01]  /*9a30*/  IMAD.IADD R11, R7, 0x1, -R8 ;  /* 0x00000001070b7824 */ /* 0x000fe200078e0a08 */
[----:B------:R-:W-:Y:S01]  /*9a40*/  SHF.L.U32 R2, R2, 0x5, RZ ;  /* 0x0000000502027819 */ /* 0x000fe200000006ff */
[----:B------:R-:W-:Y:S01]  /*9a50*/  IMAD.IADD R8, R3, 0x1, -R9 ;  /* 0x0000000103087824 */ /* 0x000fe200078e0a09 */
[----:B------:R-:W-:Y:S01]  /*9a60*/  LEA.HI R7, R12, R0, RZ, 0x2 ;  /* 0x000000000c077211 */ /* 0x000fe200078f10ff */
[----:B------:R-:W-:Y:S01]  /*9a70*/  FMUL.FTZ R3, R37, c[0x0][0x320] ;  /* 0x0000c80025037a20 */ /* 0x000fe20000410000 */
[----:B------:R-:W-:Y:S01]  /*9a80*/  LOP3.LUT R9, R2, 0xffffffc0, RZ, 0xc0, !PT ;  /* 0xffffffc002097812 */ /* 0x000fe200078ec0ff */
[----:B------:R-:W-:Y:S01]  /*9a90*/  IMAD.SHL.U32 R13, R11, 0x10, RZ ;  /* 0x000000100b0d7824 */ /* 0x000fe200078e00ff */
[----:B------:R-:W-:Y:S01]  /*9aa0*/  SHF.R.S32.HI R14, RZ, 0x2, R7 ;  /* 0x00000002ff0e7819 */ /* 0x000fe20000011407 */
[----:B------:R1:W1:Y:S01]  /*9ab0*/  MUFU.TANH R16, R3 ;  /* 0x0000000300107308 */ /* 0x0002620000002400 */
[----:B------:R-:W-:Y:S01]  /*9ac0*/  IMAD.SHL.U32 R8, R8, 0x8, RZ ;  /* 0x0000000808087824 */ /* 0x000fe200078e00ff */
[----:B------:R1:W-:Y:S04]  /*9ad0*/  STL [R1+0xd4], R9 ;  /* 0x0000d40901007387 */ /* 0x0003e80000100800 */
[----:B------:R1:W-:Y:S04]  /*9ae0*/  STL [R1+0xdc], R14 ;  /* 0x0000dc0e01007387 */ /* 0x0003e80000100800 */
[----:B------:R1:W-:Y:S04]  /*9af0*/  STL [R1+0xd8], R13 ;  /* 0x0000d80d01007387 */ /* 0x0003e80000100800 */
[----:B------:R1:W-:Y:S01]  /*9b00*/  STL [R1+0xd0], R8 ;  /* 0x0000d00801007387 */ /* 0x0003e20000100800 */
[----:B--2---:R-:W-:-:S05]  /*9b10*/  IMAD R2, R214, 0x80, R14 ;  /* 0x00000080d6027824 */ /* 0x004fca00078e020e */
[----:B-1----:R-:W-:Y:S01]  /*9b20*/  IADD3 R3, R9, R2, R13 ;  /* 0x0000000209037210 */ /* 0x002fe20007ffe00d */
[----:B------:R-:W-:-:S03]  /*9b30*/  FMUL.FTZ R2, R32, c[0x0][0x320] ;  /* 0x0000c80020027a20 */ /* 0x000fc60000410000 */
[----:B------:R-:W-:Y:S01]  /*9b40*/  IADD3 R9, R8, R3, RZ ;  /* 0x0000000308097210 */ /* 0x000fe20007ffe0ff */
[----:B------:R1:W2:Y:S04]  /*9b50*/  MUFU.TANH R14, R2 ;  /* 0x00000002000e7308 */ /* 0x0002a80000002400 */
[----:B------:R-:W-:-:S05]  /*9b60*/  @P0 IMAD.HI.U32 R3, R9, c[0x0][0x2c8], RZ ;  /* 0x0000b20009030a27 */ /* 0x000fca00078e00ff */
[----:B------:R-:W-:Y:S01]  /*9b70*/  @P0 SHF.R.U32.HI R9, RZ, c[0x0][0x2cc], R3 ;  /* 0x0000b300ff090a19 */ /* 0x000fe20000011603 */
[----:B------:R-:W-:Y:S01]  /*9b80*/  FMUL.FTZ R3, R56, c[0x0][0x320] ;  /* 0x0000c80038037a20 */ /* 0x000fe20000410000 */
[----:B------:R-:W-:-:S03]  /*9b90*/  ISETP.GE.AND P0, PT, R64, 0x1, PT ;  /* 0x000000014000780c */ /* 0x000fc60003f06270 */
[----:B------:R-:W2:Y:S01]  /*9ba0*/  MUFU.TANH R12, R3 ;  /* 0x00000003000c7308 */ /* 0x000ea20000002400 */
[----:B-1----:R-:W-:-:S07]  /*9bb0*/  FMUL.FTZ R2, R33, c[0x0][0x320] ;  /* 0x0000c80021027a20 */ /* 0x002fce0000410000 */
[----:B------:R1:W1:Y:S02]  /*9bc0*/  MUFU.TANH R13, R2 ;  /* 0x00000002000d7308 */ /* 0x0002640000002400 */
[----:B------:R-:W-:Y:S02]  /*9bd0*/  @P0 LOP3.LUT R236, R236, 0x100, RZ, 0xfc, !PT ;  /* 0x00000100ecec0812 */ /* 0x000fe400078efcff */
[----:B-1----:R-:W-:Y:S02]  /*9be0*/  LOP3.LUT R2, R7, 0x7ffffffc, RZ, 0xc0, !PT ;  /* 0x7ffffffc07027812 */ /* 0x002fe400078ec0ff */
[----:B------:R-:W1:Y:S03]  /*9bf0*/  SHFL.IDX PT, R7, R9, RZ, 0x1c1f ;  /* 0x001c1fff09077589 */ /* 0x000e6600000e0000 */
[----:B------:R-:W-:Y:S02]  /*9c00*/  IMAD.IADD R3, R0, 0x1, -R2 ;  /* 0x0000000100037824 */ /* 0x000fe400078e0a02 */
[----:B------:R-:W-:-:S02]  /*9c10*/  FMUL.FTZ R2, R57, c[0x0][0x320] ;  /* 0x0000c80039027a20 */ /* 0x000fc40000410000 */
[----:B------:R-:W-:Y:S02]  /*9c20*/  IMAD.IADD R0, R121, 0x1, R5 ;  /* 0x0000000179007824 */ /* 0x000fe400078e0205 */
[----:B------:R-:W-:Y:S01]  /*9c30*/  IMAD.SHL.U32 R8, R3, 0x2, RZ ;  /* 0x0000000203087824 */ /* 0x000fe200078e00ff */
[----:B------:R1:W1:Y:S01]  /*9c40*/  MUFU.TANH R11, R2 ;  /* 0x00000002000b7308 */ /* 0x0002620000002400 */
[----:B------:R-:W-:Y:S02]  /*9c50*/  FMUL.FTZ R3, R48, c[0x0][0x320] ;  /* 0x0000c80030037a20 */ /* 0x000fe40000410000 */
[--C-:B------:R-:W-:Y:S01]  /*9c60*/  IMAD.IADD R18, R0, 0x1, -R8.reuse ;  /* 0x0000000100127824 */ /* 0x100fe200078e0a08 */
[----:B------:R2:W-:Y:S01]  /*9c70*/  STL [R1+0x90], R8 ;  /* 0x0000900801007387 */ /* 0x0005e20000100800 */
[----:B------:R-:W-:-:S03]  /*9c80*/  IMAD.IADD R21, R121, 0x1, -R8 ;  /* 0x0000000179157824 */ /* 0x000fc600078e0a08 */
[----:B------:R2:W2:Y:S01]  /*9c90*/  MUFU.TANH R10, R3 ;  /* 0x00000003000a7308 */ /* 0x0004a20000002400 */
[----:B-1----:R-:W-:Y:S02]  /*9ca0*/  IADD3 R2, -R8, 0x1, R0 ;  /* 0x0000000108027810 */ /* 0x002fe40007ffe100 */
[----:B------:R-:W-:-:S03]  /*9cb0*/  IADD3 R0, R139, R140, RZ ;  /* 0x0000008c8b007210 */ /* 0x000fc60007ffe0ff */
[----:B------:R-:W-:-:S05]  /*9cc0*/  IMAD.IADD R2, R2, 0x1, -R122 ;  /* 0x0000000102027824 */ /* 0x000fca00078e0a7a */
[C---:B------:R-:W-:Y:S02]  /*9cd0*/  IADD3 R15, R2.reuse, c[0x0][0x328], RZ ;  /* 0x0000ca00020f7a10 */ /* 0x040fe40007ffe0ff */
[----:B------:R-:W-:-:S03]  /*9ce0*/  IADD3 R17, R2, UR4, RZ ;  /* 0x0000000402117c10 */ /* 0x000fc6000fffe0ff */
[--C-:B--2---:R-:W-:Y:S02]  /*9cf0*/  IMAD.IADD R3, R15, 0x1, R7.reuse ;  /* 0x000000010f037824 */ /* 0x104fe400078e0207 */
[----:B------:R-:W-:-:S03]  /*9d00*/  IMAD.IADD R2, R17, 0x1, R7 ;  /* 0x0000000111027824 */ /* 0x000fc600078e0207 */
[----:B------:R-:W-:Y:S01]  /*9d10*/  IMNMX R3, R18, R3, PT ;  /* 0x0000000312037217 */ /* 0x000fe20003800200 */
[----:B------:R-:W-:Y:S05]  /*9d20*/  @!P0 BRA `(.L_x_1192) ;  /* 0x0000012000008947 */ /* 0x000fea0003800000 */
[----:B---34-:R-:W-:Y:S01]  /*9d30*/  IADD3 R7, -R122, R5, R7 ;  /* 0x000000057a077210 */ /* 0x018fe20007ffe107 */
        /* <DEDUP_REMOVED lines=9> */
.L_x_1194:
[----:B------:R-:W-:-:S13]  /*9dd0*/  ISETP.NE.AND P0, PT, R64, 0x1, PT ;  /* 0x000000014000780c */ /* 0x000fda0003f05270 */
[----:B------:R-:W-:-:S05]  /*9de0*/  @P0 IMAD.HI.U32 R8, R7, c[0x0][0x330], RZ ;  /* 0x0000cc0007080a27 */ /* 0x000fca00078e00ff */
[----:B------:R-:W-:Y:S02]  /*9df0*/  @P0 SHF.R.U32.HI R7, RZ, c[0x0][0x334], R8 ;  /* 0x0000cd00ff070a19 */ /* 0x000fe40000011608 */
.L_x_1195:
[----:B------:R-:W-:Y:S05]  /*9e00*/  BSYNC B0 ;  /* 0x0000000000007941 */ /* 0x000fea0003800000 */
.L_x_1193:
[----:B------:R-:W-:-:S05]  /*9e10*/  IMAD R7, R7, c[0x0][0x32c], R21 ;  /* 0x0000cb0007077a24 */ /* 0x000fca00078e0215 */
[----:B------:R-:W-:Y:S02]  /*9e20*/  IADD3 R8, R7, c[0x0][0x32c], RZ ;  /* 0x0000cb0007087a10 */ /* 0x000fe40007ffe0ff */
[----:B------:R-:W-:Y:S02]  /*9e30*/  IMNMX R2, R2, R7, !PT ;  /* 0x0000000702027217 */ /* 0x000fe40007800200 */
[----:B------:R-:W-:Y:S02]  /*9e40*/  IMNMX R3, R3, R8, PT ;  /* 0x0000000803037217 */ /* 0x000fe40003800200 */
.L_x_1192:
[C---:B---34-:R-:W-:Y:S01]  /*9e50*/  ISETP.GE.AND P0, PT, R121.reuse, 0x2, PT ;  /* 0x000000027900780c */ /* 0x058fe20003f06270 */
[----:B------:R-:W1:Y:S01]  /*9e60*/  SHFL.IDX PT, R7, R9, 0x1, 0x1c1f ;  /* 0x003c1f0009077f89 */ /* 0x000e6200000e0000 */
[----:B------:R-:W-:Y:S02]  /*9e70*/  ISETP.GE.AND P1, PT, R121, 0x9, PT ;  /* 0x000000097900780c */ /* 0x000fe40003f26270 */
[----:B------:R-:W-:Y:S02]  /*9e80*/  P2R R31, PR, RZ, 0x1 ;  /* 0x00000001ff1f7803 */ /* 0x000fe40000000000 */
[----:B------:R-:W-:-:S02]  /*9e90*/  ISETP.GT.AND P0, PT, R2, 0x1, !P0 ;  /* 0x000000010200780c */ /* 0x000fc40004704270 */
[----:B------:R-:W-:Y:S02]  /*9ea0*/  P2R R30, PR, RZ, 0x2 ;  /* 0x00000002ff1e7803 */ /* 0x000fe40000000000 */
[----:B------:R-:W-:Y:S02]  /*9eb0*/  ISETP.LT.OR P0, PT, R3, 0x2, P0 ;  /* 0x000000020300780c */ /* 0x000fe40000701670 */
[----:B------:R-:W-:Y:S02]  /*9ec0*/  ISETP.GE.AND P6, PT, R121, 0x11, PT ;  /* 0x000000117900780c */ /* 0x000fe40003fc6270 */
[----:B------:R-:W-:Y:S02]  /*9ed0*/  FSEL R48, R11, -INF , !P0 ;  /* 0xff8000000b307808 */ /* 0x000fe40004000000 */
[----:B------:R-:W-:Y:S02]  /*9ee0*/  ISETP.GT.AND P0, PT, R2, 0x8, !P1 ;  /* 0x000000080200780c */ /* 0x000fe40004f04270 */
[----:B------:R-:W-:-:S02]  /*9ef0*/  ISETP.GE.AND P1, PT, R121, 0xa, PT ;  /* 0x0000000a7900780c */ /* 0x000fc40003f26270 */
[----:B------:R-:W-:Y:S02]  /*9f00*/  ISETP.LT.OR P0, PT, R3, 0x9, P0 ;  /* 0x000000090300780c */ /* 0x000fe40000701670 */
[C---:B------:R-:W-:Y:S02]  /*9f10*/  ISETP.GE.AND P5, PT, R121.reuse, 0x12, PT ;  /* 0x000000127900780c */ /* 0x040fe40003fa6270 */
[----:B------:R-:W-:Y:S02]  /*9f20*/  FSEL R49, R10, -INF , !P0 ;  /* 0xff8000000a317808 */ /* 0x000fe40004000000 */
[----:B------:R-:W-:Y:S02]  /*9f30*/  ISETP.GT.AND P0, PT, R2, 0x9, !P1 ;  /* 0x000000090200780c */ /* 0x000fe40004f04270 */
[----:B------:R-:W-:Y:S02]  /*9f40*/  ISETP.GE.AND P4, PT, R121, 0x19, PT ;  /* 0x000000197900780c */ /* 0x000fe40003f86270 */
[----:B------:R-:W-:-:S02]  /*9f50*/  ISETP.LT.OR P0, PT, R3, 0xa, P0 ;  /* 0x0000000a0300780c */ /* 0x000fc40000701670 */
[----:B------:R-:W-:Y:S02]  /*9f60*/  ISETP.GE.AND P3, PT, R121, 0x1a, PT ;  /* 0x0000001a7900780c */ /* 0x000fe40003f66270 */
[----:B------:R-:W-:Y:S02]  /*9f70*/  FSEL R52, R25, -INF , !P0 ;  /* 0xff80000019347808 */ /* 0x000fe40004000000 */
[----:B------:R-:W-:Y:S02]  /*9f80*/  ISETP.GT.AND P0, PT, R2, 0x10, !P6 ;  /* 0x000000100200780c */ /* 0x000fe40007704270 */
[----:B------:R-:W-:Y:S02]  /*9f90*/  ISETP.GE.AND P2, PT, R121, 0x21, PT ;  /* 0x000000217900780c */ /* 0x000fe40003f46270 */
[----:B------:R-:W-:Y:S02]  /*9fa0*/  ISETP.LT.OR P0, PT, R3, 0x11, P0 ;  /* 0x000000110300780c */ /* 0x000fe40000701670 */
[----:B------:R-:W-:-:S02]  /*9fb0*/  P2R R29, PR, RZ, 0x2 ;  /* 0x00000002ff1d7803 */ /* 0x000fc40000000000 */
[----:B------:R-:W-:Y:S02]  /*9fc0*/  FSEL R53, R24, -INF , !P0 ;  /* 0xff80000018357808 */ /* 0x000fe40004000000 */
[----:B------:R-:W-:Y:S02]  /*9fd0*/  ISETP.GT.AND P0, PT, R2, 0x11, !P5 ;  /* 0x000000110200780c */ /* 0x000fe40006f04270 */
[----:B------:R-:W-:Y:S02]  /*9fe0*/  ISETP.GE.AND P1, PT, R121, 0x22, PT ;  /* 0x000000227900780c */ /* 0x000fe40003f26270 */
[----:B------:R-:W-:Y:S02]  /*9ff0*/  ISETP.LT.OR P0, PT, R3, 0x12, P0 ;  /* 0x000000120300780c */ /* 0x000fe40000701670 */
[----:B------:R-:W-:Y:S02]  /*a000*/  P2R R28, PR, RZ, 0x2 ;  /* 0x00000002ff1c7803 */ /* 0x000fe40000000000 */
[----:B------:R-:W-:-:S02]  /*a010*/  FSEL R55, R23, -INF , !P0 ;  /* 0xff80000017377808 */ /* 0x000fc40004000000 */
        /* <DEDUP_REMOVED lines=21> */
[----:B------:R-:W-:-:S04]  /*a170*/  ISETP.GE.AND P0, PT, R121, 0x2a, PT ;  /* 0x0000002a7900780c */ /* 0x000fc80003f06270 */
[----:B------:R-:W-:Y:S02]  /*a180*/  P2R R26, PR, RZ, 0x1 ;  /* 0x00000001ff1a7803 */ /* 0x000fe40000000000 */
[----:B------:R-:W-:Y:S01]  /*a190*/  ISETP.GT.AND P0, PT, R2, 0x29, !P0 ;  /* 0x000000290200780c */ /* 0x000fe20004704270 */
[----:B------:R-:W-:-:S03]  /*a1a0*/  FMUL.FTZ R2, R42, c[0x0][0x320] ;  /* 0x0000c8002a027a20 */ /* 0x000fc60000410000 */
[----:B------:R-:W-:Y:S01]  /*a1b0*/  ISETP.LT.OR P0, PT, R3, 0x2a, P0 ;  /* 0x0000002a0300780c */ /* 0x000fe20000701670 */
[----:B------:R2:W3:Y:S01]  /*a1c0*/  MUFU.TANH R25, R2 ;  /* 0x0000000200197308 */ /* 0x0004e20000002400 */
[----:B-1----:R-:W-:Y:S02]  /*a1d0*/  IMAD.IADD R3, R15, 0x1, R7 ;  /* 0x000000010f037824 */ /* 0x002fe400078e0207 */
[----:B------:R-:W-:Y:S02]  /*a1e0*/  FSEL R172, R13, -INF , !P0 ;  /* 0xff8000000dac7808 */ /* 0x000fe40004000000 */
[----:B------:R-:W-:Y:S02]  /*a1f0*/  ISETP.GE.AND P0, PT, R64, 0x1, PT ;  /* 0x000000014000780c */ /* 0x000fe40003f06270 */
[----:B------:R-:W-:Y:S01]  /*a200*/  IMNMX R3, R18, R3, PT ;  /* 0x0000000312037217 */ /* 0x000fe20003800200 */
[----:B--2---:R-:W-:-:S04]  /*a210*/  FMUL.FTZ R2, R46, c[0x0][0x320] ;  /* 0x0000c8002e027a20 */ /* 0x004fc80000410000 */
[----:B------:R1:W2:Y:S02]  /*a220*/  MUFU.TANH R24, R2 ;  /* 0x0000000200187308 */ /* 0x0002a40000002400 */
[----:B-1----:R-:W-:-:S06]  /*a230*/  FMUL.FTZ R2, R34, c[0x0][0x320] ;  /* 0x0000c80022027a20 */ /* 0x002fcc0000410000 */
[----:B------:R1:W4:Y:S02]  /*a240*/  MUFU.TANH R23, R2 ;  /* 0x0000000200177308 */ /* 0x0003240000002400 */
        /* <DEDUP_REMOVED lines=30> */
.L_x_1198:
[----:B------:R-:W-:-:S13]  /*a430*/  ISETP.NE.AND P0, PT, R64, 0x1, PT ;  /* 0x000000014000780c */ /* 0x000fda0003f05270 */
[----:B------:R-:W-:-:S05]  /*a440*/  @P0 IMAD.HI.U32 R8, R7, c[0x0][0x330], RZ ;  /* 0x0000cc0007080a27 */ /* 0x000fca00078e00ff */
[----:B------:R-:W-:Y:S02]  /*a450*/  @P0 SHF.R.U32.HI R7, RZ, c[0x0][0x334], R8 ;  /* 0x0000cd00ff070a19 */ /* 0x000fe40000011608 */
.L_x_1199:
[----:B------:R-:W-:Y:S05]  /*a460*/  BSYNC B0 ;  /* 0x0000000000007941 */ /* 0x000fea0003800000 */
.L_x_1197:
[----:B------:R-:W-:-:S05]  /*a470*/  IMAD R7, R7, c[0x0][0x32c], R21 ;  /* 0x0000cb0007077a24 */ /* 0x000fca00078e0215 */
[----:B------:R-:W-:Y:S02]  /*a480*/  IADD3 R8, R7, c[0x0][0x32c], RZ ;  /* 0x0000cb0007087a10 */ /* 0x000fe40007ffe0ff */
[----:B------:R-:W-:Y:S02]  /*a490*/  IMNMX R2, R2, R7, !PT ;  /* 0x0000000702027217 */ /* 0x000fe40007800200 */
[----:B------:R-:W-:Y:S02]  /*a4a0*/  IMNMX R3, R3, R8, PT ;  /* 0x0000000803037217 */ /* 0x000fe40003800200 */
.L_x_1196:
        /* <DEDUP_REMOVED lines=36> */
[----:B------:R-:W-:-:S04]  /*a6f0*/  ISETP.GT.AND P0, PT, R2, RZ, !P1 ;  /* 0x000000ff0200720c */ /* 0x000fc80004f04270 */
[----:B------:R-:W-:-:S04]  /*a700*/  ISETP.LT.OR P0, PT, R3, 0x1, P0 ;  /* 0x000000010300780c */ /* 0x000fc80000701670 */
[----:B------:R-:W-:Y:S02]  /*a710*/  FSEL R32, R16, -INF , !P0 ;  /* 0xff80000010207808 */ /* 0x000fe40004000000 */
[----:B------:R-:W-:-:S04]  /*a720*/  ISETP.NE.AND P0, PT, R26, RZ, PT ;  /* 0x000000ff1a00720c */ /* 0x000fc80003f05270 */
        /* <DEDUP_REMOVED lines=42> */
.L_x_1202:
[----:B------:R-:W-:-:S13]  /*a9d0*/  ISETP.NE.AND P0, PT, R64, 0x1, PT ;  /* 0x000000014000780c */ /* 0x000fda0003f05270 */
[----:B------:R-:W-:-:S05]  /*a9e0*/  @P0 IMAD.HI.U32 R8, R7, c[0x0][0x330], RZ ;  /* 0x0000cc0007080a27 */ /* 0x000fca00078e00ff */
[----:B------:R-:W-:Y:S02]  /*a9f0*/  @P0 SHF.R.U32.HI R7, RZ, c[0x0][0x334], R8 ;  /* 0x0000cd00ff070a19 */ /* 0x000fe40000011608 */
.L_x_1203:
[----:B------:R-:W-:Y:S05]  /*aa00*/  BSYNC B0 ;  /* 0x0000000000007941 */ /* 0x000fea0003800000 */
.L_x_1201:
[----:B------:R-:W-:-:S05]  /*aa10*/  IMAD R7, R7, c[0x0][0x32c], R21 ;  /* 0x0000cb0007077a24 */ /* 0x000fca00078e0215 */
[----:B------:R-:W-:Y:S02]  /*aa20*/  IADD3 R8, R7, c[0x0][0x32c], RZ ;  /* 0x0000cb0007087a10 */ /* 0x000fe40007ffe0ff */
[----:B------:R-:W-:Y:S02]  /*aa30*/  IMNMX R2, R2, R7, !PT ;  /* 0x0000000702027217 */ /* 0x000fe40007800200 */
[----:B------:R-:W-:Y:S02]  /*aa40*/  IMNMX R3, R3, R8, PT ;  /* 0x0000000803037217 */ /* 0x000fe40003800200 */
.L_x_1200:
        /* <DEDUP_REMOVED lines=82> */
.L_x_1206:
[----:B------:R-:W-:-:S13]  /*af70*/  ISETP.NE.AND P0, PT, R64, 0x1, PT ;  /* 0x000000014000780c */ /* 0x000fda0003f05270 */
[----:B------:R-:W-:-:S05]  /*af80*/  @P0 IMAD.HI.U32 R8, R7, c[0x0][0x330], RZ ;  /* 0x0000cc0007080a27 */ /* 0x000fca00078e00ff */
[----:B------:R-:W-:Y:S02]  /*af90*/  @P0 SHF.R.U32.HI R7, RZ, c[0x0][0x334], R8 ;  /* 0x0000cd00ff070a19 */ /* 0x000fe40000011608 */
.L_x_1207:
[----:B------:R-:W-:Y:S05]  /*afa0*/  BSYNC B0 ;  /* 0x0000000000007941 */ /* 0x000fea0003800000 */
.L_x_1205:
[----:B------:R-:W-:-:S05]  /*afb0*/  IMAD R7, R7, c[0x0][0x32c], R21 ;  /* 0x0000cb0007077a24 */ /* 0x000fca00078e0215 */
[----:B------:R-:W-:Y:S02]  /*afc0*/  IADD3 R8, R7, c[0x0][0x32c], RZ ;  /* 0x0000cb0007087a10 */ /* 0x000fe40007ffe0ff */
[----:B------:R-:W-:Y:S02]  /*afd0*/  IMNMX R2, R2, R7, !PT ;  /* 0x0000000702027217 */ /* 0x000fe40007800200 */
[----:B------:R-:W-:Y:S02]  /*afe0*/  IMNMX R3, R3, R8, PT ;  /* 0x0000000803037217 */ /* 0x000fe40003800200 */
.L_x_1204:
[----:B--234-:R-:W-:Y:S01]  /*aff0*/  FMNMX.FTZ R140, R40, R48, !PT ;  /* 0x00000030288c7209 */ /* 0x01cfe20007810000 */
[----:B------:R-:W-:Y:S01]  /*b000*/  STL [R1+0xec], R5 ;  /* 0x0000ec0501007387 */ /* 0x000fe20000100800 */
[----:B------:R-:W-:Y:S01]  /*b010*/  ISETP.NE.AND P0, PT, R31, RZ, PT ;  /* 0x000000ff1f00720c */ /* 0x000fe20003f05270 */
[----:B------:R-:W-:Y:S01]  /*b020*/  IMAD.SHL.U32 R217, R0, 0x2, RZ ;  /* 0x0000000200d97824 */ /* 0x000fe200078e00ff */
[----:B------:R-:W-:Y:S01]  /*b030*/  FMNMX.FTZ R140, R49, R140, !PT ;  /* 0x0000008c318c7209 */ /* 0x000fe20007810000 */
[----:B------:R-:W-:Y:S01]  /*b040*/  STL [R1+0xf8], R222 ;  /* 0x0000f8de01007387 */ /* 0x000fe20000100800 */
[----:B------:R-:W-:Y:S01]  /*b050*/  ISETP.GT.AND P0, PT, R2, 0x1, !P0 ;  /* 0x000000010200780c */ /* 0x000fe20004704270 */
[----:B------:R-:W-:Y:S01]  /*b060*/  IMAD R218, R6, 0x2, R217 ;  /* 0x0000000206da7824 */ /* 0x000fe200078e02d9 */
[----:B------:R-:W-:Y:S01]  /*b070*/  FMNMX.FTZ R140, R52, R140, !PT ;  /* 0x0000008c348c7209 */ /* 0x000fe20007810000 */
[----:B------:R-:W-:Y:S01]  /*b080*/  STL [R1+0xf4], R221 ;  /* 0x0000f4dd01007387 */ /* 0x000fe20000100800 */
[----:B------:R-:W-:Y:S01]  /*b090*/  ISETP.LT.OR P0, PT, R3, 0x2, P0 ;  /* 0x000000020300780c */ /* 0x000fe20000701670 */
[----:B------:R-:W-:Y:S01]  /*b0a0*/  IMAD R219, R4, 0x2, R218 ;  /* 0x0000000204db7824 */ /* 0x000fe200078e02da */
[----:B------:R-:W-:Y:S01]  /*b0b0*/  FMNMX.FTZ R140, R53, R140, !PT ;  /* 0x0000008c358c7209 */ /* 0x000fe20007810000 */
[----:B------:R-:W-:Y:S01]  /*b0c0*/  STL [R1+0xf0], R216 ;  /* 0x0000f0d801007387 */ /* 0x000fe20000100800 */
[----:B------:R-:W-:-:S02]  /*b0d0*/  FSEL R13, R13, -INF , !P0 ;  /* 0xff8000000d0d7808 */ /* 0x000fc40004000000 */
[----:B------:R-:W-:Y:S01]  /*b0e0*/  FMNMX.FTZ R140, R55, R140, !PT ;  /* 0x0000008c378c7209 */ /* 0x000fe20007810000 */
[----:B------:R-:W-:Y:S01]  /*b0f0*/  LDSM.16.MT88.4 R80, [R219+0x2080] ;  /* 0x00208000db50783b */ /* 0x000fe20000004200 */
[----:B------:R-:W-:Y:S02]  /*b100*/  ISETP.NE.AND P0, PT, R30, RZ, PT ;  /* 0x000000ff1e00720c */ /* 0x000fe40003f05270 */
[----:B------:R-:W-:Y:S01]  /*b110*/  FMNMX.FTZ R140, R54, R140, !PT ;  /* 0x0000008c368c7209 */ /* 0x000fe20007810000 */
[----:B------:R-:W-:Y:S01]  /*b120*/  LDSM.16.MT88.4 R84, [R217+0x2880] ;  /* 0x00288000d954783b */ /* 0x000fe20000004200 */
[----:B------:R-:W-:Y:S02]  /*b130*/  ISETP.GT.AND P0, PT, R2, 0x8, !P0 ;  /* 0x000000080200780c */ /* 0x000fe40004704270 */
[----:B------:R-:W-:Y:S01]  /*b140*/  FMNMX.FTZ R140, R56, R140, !PT ;  /* 0x0000008c388c7209 */ /* 0x000fe20007810000 */
[----:B------:R-:W-:Y:S01]  /*b150*/  LDSM.16.MT88.4 R72, [R217+0x3880] ;  /* 0x00388000d948783b */ /* 0x000fe20000004200 */
[----:B------:R-:W-:-:S02]  /*b160*/  ISETP.LT.OR P0, PT, R3, 0x9, P0 ;  /* 0x000000090300780c */ /* 0x000fc40000701670 */
[----:B------:R-:W-:Y:S01]  /*b170*/  FMNMX.FTZ R140, R175, R140, !PT ;  /* 0x0000008caf8c7209 */ /* 0x000fe20007810000 */
[----:B------:R-:W-:Y:S01]  /*b180*/  LDSM.16.MT88.4 R60, [R218+0x2080] ;  /* 0x00208000da3c783b */ /* 0x000fe20000004200 */
[----:B------:R-:W-:Y:S02]  /*b190*/  FSEL R15, R12, -INF , !P0 ;  /* 0xff8000000c0f7808 */ /* 0x000fe40004000000 */
[----:B------:R-:W-:Y:S02]  /*b1a0*/  FMNMX.FTZ R140, R174, R140, !PT ;  /* 0x0000008cae8c7209 */ /* 0x000fe40007810000 */
[----:B------:R-:W-:Y:S02]  /*b1b0*/  ISETP.NE.AND P0, PT, R29, RZ, PT ;  /* 0x000000ff1d00720c */ /* 0x000fe40003f05270 */
[----:B------:R-:W-:Y:S02]  /*b1c0*/  FMNMX.FTZ R140, R173, R140, !PT ;  /* 0x0000008cad8c7209 */ /* 0x000fe40007810000 */
[----:B------:R-:W-:-:S02]  /*b1d0*/  ISETP.GT.AND P0, PT, R2, 0x9, !P0 ;  /* 0x000000090200780c */ /* 0x000fc40004704270 */
[----:B------:R-:W-:Y:S02]  /*b1e0*/  FMNMX.FTZ R140, R172, R140, !PT ;  /* 0x0000008cac8c7209 */ /* 0x000fe40007810000 */
[----:B------:R-:W-:Y:S02]  /*b1f0*/  ISETP.LT.OR P0, PT, R3, 0xa, P0 ;  /* 0x0000000a0300780c */ /* 0x000fe40000701670 */
[----:B------:R-:W-:Y:S01]  /*b200*/  FMNMX.FTZ R142, R32, R35, !PT ;  /* 0x00000023208e7209 */ /* 0x000fe20007810000 */
[----:B------:R-:W1:Y:S01]  /*b210*/  SHFL.BFLY PT, R7, R140, 0x2, 0x1f ;  /* 0x0c401f008c077f89 */ /* 0x000e6200000e0000 */
[----:B------:R-:W-:Y:S02]  /*b220*/  FSEL R12, R11, -INF , !P0 ;  /* 0xff8000000b0c7808 */ /* 0x000fe40004000000 */
[----:B------:R-:W-:Y:S02]  /*b230*/  ISETP.GT.AND P0, PT, R2, 0x10, !P6 ;  /* 0x000000100200780c */ /* 0x000fe40007704270 */
[----:B------:R-:W-:-:S02]  /*b240*/  FMNMX.FTZ R142, R37, R142, !PT ;  /* 0x0000008e258e7209 */ /* 0x000fc40007810000 */
[----:B------:R-:W-:Y:S02]  /*b250*/  ISETP.LT.OR P0, PT, R3, 0x11, P0 ;  /* 0x000000110300780c */ /* 0x000fe40000701670 */
[----:B------:R-:W-:Y:S02]  /*b260*/  FMNMX.FTZ R142, R38, R142, !PT ;  /* 0x0000008e268e7209 */ /* 0x000fe40007810000 */
[----:B------:R-:W-:Y:S02]  /*b270*/  FSEL R17, R20, -INF , !P0 ;  /* 0xff80000014117808 */ /* 0x000fe40004000000 */
[----:B------:R-:W-:Y:S02]  /*b280*/  FMNMX.FTZ R142, R39, R142, !PT ;  /* 0x0000008e278e7209 */ /* 0x000fe40007810000 */
[----:B------:R-:W-:Y:S02]  /*b290*/  ISETP.GT.AND P0, PT, R2, 0x11, !P5 ;  /* 0x000000110200780c */ /* 0x000fe40006f04270 */
[----:B------:R-:W-:-:S02]  /*b2a0*/  FMNMX.FTZ R142, R42, R142, !PT ;  /* 0x0000008e2a8e7209 */ /* 0x000fc40007810000 */
[----:B------:R-:W-:Y:S02]  /*b2b0*/  ISETP.LT.OR P0, PT, R3, 0x12, P0 ;  /* 0x000000120300780c */ /* 0x000fe40000701670 */
[----:B------:R-:W-:Y:S02]  /*b2c0*/  FMNMX.FTZ R142, R43, R142, !PT ;  /* 0x0000008e2b8e7209 */ /* 0x000fe40007810000 */
[----:B------:R-:W-:Y:S02]  /*b2d0*/  FSEL R25, R14, -INF , !P0 ;  /* 0xff8000000e197808 */ /* 0x000fe40004000000 */
[----:B-1----:R-:W-:Y:S02]  /*b2e0*/  FMNMX.FTZ R140, R140, R7, !PT ;  /* 0x000000078c8c7209 */ /* 0x002fe40007810000 */
[----:B------:R-:W-:Y:S02]  /*b2f0*/  ISETP.GT.AND P0, PT, R2, 0x18, !P4 ;  /* 0x000000180200780c */ /* 0x000fe40006704270 */
[----:B------:R-:W-:Y:S01]  /*b300*/  FMNMX.FTZ R142, R44, R142, !PT ;  /* 0x0000008e2c8e7209 */ /* 0x000fe20007810000 */
[----:B------:R-:W1:Y:S01]  /*b310*/  SHFL.BFLY PT, R7, R140, 0x1, 0x1f ;  /* 0x0c201f008c077f89 */ /* 0x000e6200000e0000 */
[----:B------:R-:W-:-:S02]  /*b320*/  ISETP.LT.OR P0, PT, R3, 0x19, P0 ;  /* 0x000000190300780c */ /* 0x000fc40000701670 */
[----:B------:R-:W-:Y:S02]  /*b330*/  FMNMX.FTZ R142, R159, R142, !PT ;  /* 0x0000008e9f8e7209 */ /* 0x000fe40007810000 */
[----:B------:R-:W-:Y:S02]  /*b340*/  ISETP.NE.AND P6, PT, R26, RZ, PT ;  /* 0x000000ff1a00720c */ /* 0x000fe40003fc5270 */
[----:B------:R-:W-:Y:S02]  /*b350*/  FSEL R26, R9, -INF , !P0 ;  /* 0xff800000091a7808 */ /* 0x000fe40004000000 */
[----:B------:R-:W-:Y:S02]  /*b360*/  ISETP.GT.AND P0, PT, R2, 0x19, !P3 ;  /* 0x000000190200780c */ /* 0x000fe40005f04270 */
[----:B------:R-:W-:Y:S02]  /*b370*/  FMNMX.FTZ R142, R158, R142, !PT ;  /* 0x0000008e9e8e7209 */ /* 0x000fe40007810000 */
[----:B------:R-:W-:-:S02]  /*b380*/  ISETP.LT.OR P0, PT, R3, 0x1a, P0 ;  /* 0x0000001a0300780c */ /* 0x000fc40000701670 */
[----:B------:R-:W-:Y:S02]  /*b390*/  FMNMX.FTZ R142, R157, R142, !PT ;  /* 0x0000008e9d8e7209 */ /* 0x000fe40007810000 */
[----:B------:R-:W-:Y:S02]  /*b3a0*/  ISETP.NE.AND P5, PT, R27, RZ, PT ;  /* 0x000000ff1b00720c */ /* 0x000fe40003fa5270 */
[----:B------:R-:W-:Y:S02]  /*b3b0*/  FSEL R27, R16, -INF , !P0 ;  /* 0xff800000101b7808 */ /* 0x000fe40004000000 */
[----:B------:R-:W-:Y:S02]  /*b3c0*/  ISETP.GT.AND P0, PT, R2, 0x20, !P2 ;  /* 0x000000200200780c */ /* 0x000fe40005704270 */
[----:B------:R-:W-:Y:S02]  /*b3d0*/  FMNMX.FTZ R142, R156, R142, !PT ;  /* 0x0000008e9c8e7209 */ /* 0x000fe40007810000 */
[----:B------:R-:W-:-:S02]  /*b3e0*/  ISETP.LT.OR P0, PT, R3, 0x21, P0 ;  /* 0x000000210300780c */ /* 0x000fc40000701670 */
[----:B-1----:R-:W-:Y:S02]  /*b3f0*/  FMNMX.FTZ R140, R140, R7, !PT ;  /* 0x000000078c8c7209 */ /* 0x002fe40007810000 */
[----:B------:R-:W1:Y:S01]  /*b400*/  SHFL.BFLY PT, R7, R142, 0x2, 0x1f ;  /* 0x0c401f008e077f89 */ /* 0x000e6200000e0000 */
[----:B------:R-:W-:Y:S02]  /*b410*/  FSEL R143, R19, -INF , !P0 ;  /* 0xff800000138f7808 */ /* 0x000fe40004000000 */
[----:B------:R-:W-:Y:S01]  /*b420*/  ISETP.GT.AND P0, PT, R2, RZ, !P1 ;  /* 0x000000ff0200720c */ /* 0x000fe20004f04270 */
[----:B------:R-:W-:Y:S01]  /*b430*/  FMUL.FTZ R24, R140, c[0x0][0x2d0] ;  /* 0x0000b4008c187a20 */ /* 0x000fe20000410000 */
[----:B------:R-:W-:Y:S02]  /*b440*/  FMNMX.FTZ R141, R22, R23, !PT ;  /* 0x00000017168d7209 */ /* 0x000fe40007810000 */
[----:B------:R-:W-:Y:S02]  /*b450*/  ISETP.LT.OR P0, PT, R3, 0x1, P0 ;  /* 0x000000010300780c */ /* 0x000fe40000701670 */
[----:B------:R-:W-:-:S02]  /*b460*/  FMNMX.FTZ R141, R33, R141, !PT ;  /* 0x0000008d218d7209 */ /* 0x000fc40007810000 */
[----:B------:R-:W-:Y:S02]  /*b470*/  FSEL R11, R10, -INF , !P0 ;  /* 0xff8000000a0b7808 */ /* 0x000fe40004000000 */
[----:B------:R-:W-:Y:S02]  /*b480*/  FSETP.NEU.FTZ.AND P0, PT, R140, -INF , PT ;  /* 0xff8000008c00780b */ /* 0x000fe40003f1d000 */
[----:B------:R-:W-:Y:S02]  /*b490*/  FMNMX.FTZ R141, R34, R141, !PT ;  /* 0x0000008d228d7209 */ /* 0x000fe40007810000 */
[----:B------:R-:W-:Y:S02]  /*b4a0*/  FSEL R24, R24, RZ, P0 ;  /* 0x000000ff18187208 */ /* 0x000fe40000000000 */
[----:B------:R-:W-:Y:S02]  /*b4b0*/  FMNMX.FTZ R141, R36, R141, !PT ;  /* 0x0000008d248d7209 */ /* 0x000fe40007810000 */
[----:B------:R-:W-:Y:S01]  /*b4c0*/  ISETP.NE.AND P4, PT, R28, RZ, PT ;  /* 0x000000ff1c00720c */ /* 0x000fe20003f85270 */
[--C-:B------:R-:W-:Y:S01]  /*b4d0*/  FFMA.FTZ R8, R40, c[0x0][0x2d0], -R24.reuse ;  /* 0x0000b40028087a23 */ /* 0x100fe20000010818 */
[----:B------:R-:W-:Y:S01]  /*b4e0*/  FMNMX.FTZ R141, R41, R141, !PT ;  /* 0x0000008d298d7209 */ /* 0x000fe20007810000 */
[----:B------:R-:W-:Y:S01]  /*b4f0*/  FFMA.FTZ R9, R56, c[0x0][0x2d0], -R24 ;  /* 0x0000b40038097a23 */ /* 0x000fe20000010818 */
[----:B-1----:R-:W-:Y:S01]  /*b500*/  FMNMX.FTZ R142, R142, R7, !PT ;  /* 0x000000078e8e7209 */ /* 0x002fe20007810000 */
[----:B------:R1:W-:Y:S01]  /*b510*/  MUFU.EX2 R241, R8 ;  /* 0x0000000800f17308 */ /* 0x0003e20000000800 */
[----:B------:R-:W-:Y:S01]  /*b520*/  FMNMX.FTZ R141, R45, R141, !PT ;  /* 0x0000008d2d8d7209 */ /* 0x000fe20007810000 */
[----:B------:R-:W-:Y:S01]  /*b530*/  LDSM.16.MT88.4 R28, [R219+0x3880] ;  /* 0x00388000db1c783b */ /* 0x000fe20000004200 */
[----:B------:R-:W-:-:S02]  /*b540*/  ISETP.GT.AND P1, PT, R2, 0x21, !P4 ;  /* 0x000000210200780c */ /* 0x000fc40006724270 */
[----:B------:R-:W-:Y:S01]  /*b550*/  FMNMX.FTZ R141, R57, R141, !PT ;  /* 0x0000008d398d7209 */ /* 0x000fe20007810000 */
[----:B------:R-:W2:Y:S01]  /*b560*/  SHFL.BFLY PT, R7, R142, 0x1, 0x1f ;  /* 0x0c201f008e077f89 */ /* 0x000ea200000e0000 */
[----:B------:R-:W-:Y:S01]  /*b570*/  ISETP.GT.AND P3, PT, R2, 0x29, !P6 ;  /* 0x000000290200780c */ /* 0x000fe20007764270 */
[----:B------:R-:W-:Y:S01]  /*b580*/  MUFU.EX2 R120, R9 ;  /* 0x0000000900787308 */ /* 0x000fe20000000800 */
[----:B------:R-:W-:Y:S02]  /*b590*/  FMNMX.FTZ R141, R154, R141, !PT ;  /* 0x0000008d9a8d7209 */ /* 0x000fe40007810000 */
[----:B------:R-:W-:Y:S02]  /*b5a0*/  ISETP.LT.OR P2, PT, R3, 0x22, P1 ;  /* 0x000000220300780c */ /* 0x000fe40000f41670 */
[----:B------:R-:W-:Y:S02]  /*b5b0*/  FMNMX.FTZ R141, R153, R141, !PT ;  /* 0x0000008d998d7209 */ /* 0x000fe40007810000 */
[----:B------:R-:W-:Y:S01]  /*b5c0*/  FSEL R137, R46, -INF , !P2 ;  /* 0xff8000002e897808 */ /* 0x000fe20005000000 */
[----:B-1----:R-:W-:Y:S01]  /*b5d0*/  FFMA.FTZ R8, R48, c[0x0][0x2d0], -R24 ;  /* 0x0000b40030087a23 */ /* 0x002fe20000010818 */
[----:B------:R-:W-:-:S02]  /*b5e0*/  FMNMX.FTZ R141, R152, R141, !PT ;  /* 0x0000008d988d7209 */ /* 0x000fc40007810000 */
[----:B------:R-:W-:Y:S01]  /*b5f0*/  LEA R220, R4, R217, 0x1 ;  /* 0x000000d904dc7211 */ /* 0x000fe200078e08ff */
[----:B------:R-:W1:Y:S01]  /*b600*/  MUFU.EX2 R5, R8 ;  /* 0x0000000800057308 */ /* 0x000e620000000800 */
[----:B------:R-:W-:-:S03]  /*b610*/  FMNMX.FTZ R141, R155, R141, !PT ;  /* 0x0000008d9b8d7209 */ /* 0x000fc60007810000 */
[----:B------:R-:W-:Y:S04]  /*b620*/  LDSM.16.MT88.4 R68, [R220+0x2080] ;  /* 0x00208000dc44783b */ /* 0x000fe80000004200 */
[----:B------:R-:W3:Y:S01]  /*b630*/  SHFL.BFLY PT, R10, R141, 0x2, 0x1f ;  /* 0x0c401f008d0a7f89 */ /* 0x000ee200000e0000 */
[----:B--2---:R-:W-:-:S03]  /*b640*/  FMNMX.FTZ R142, R142, R7, !PT ;  /* 0x000000078e8e7209 */ /* 0x004fc60007810000 */
[----:B------:R-:W-:Y:S01]  /*b650*/  LDSM.16.MT88.4 R76, [R220+0x4080] ;  /* 0x00408000dc4c783b */ /* 0x000fe20000004200 */
[C---:B------:R-:W-:Y:S01]  /*b660*/  FSETP.NEU.FTZ.AND P0, PT, R142.reuse, -INF , PT ;  /* 0xff8000008e00780b */ /* 0x040fe20003f1d000 */
[----:B------:R-:W-:Y:S01]  /*b670*/  FMUL.FTZ R7, R142, c[0x0][0x2d0] ;  /* 0x0000b4008e077a20 */ /* 0x000fe20000410000 */
[----:B-1----:R-:W-:Y:S01]  /*b680*/  F2FP.BF16.PACK_AB R20, R5, R241 ;  /* 0x000000f10514723e */ /* 0x002fe200000010ff */
[----:B------:R-:W-:-:S03]  /*b690*/  FFMA.FTZ R8, R49, c[0x0][0x2d0], -R24 ;  /* 0x0000b40031087a23 */ /* 0x000fc60000010818 */
[----:B------:R-:W-:Y:S01]  /*b6a0*/  FSEL R7, R7, RZ, P0 ;  /* 0x000000ff07077208 */ /* 0x000fe20000000000 */
[----:B------:R1:W-:Y:S01]  /*b6b0*/  MUFU.EX2 R235, R8 ;  /* 0x0000000800eb7308 */ /* 0x0003e20000000800 */
[----:B------:R-:W-:-:S03]  /*b6c0*/  ISETP.GT.AND P0, PT, R2, 0x28, !P5 ;  /* 0x000000280200780c */ /* 0x000fc60006f04270 */
[----:B------:R-:W-:Y:S01]  /*b6d0*/  FFMA.FTZ R2, R35, c[0x0][0x2d0], -R7 ;  /* 0x0000b40023027a23 */ /* 0x000fe20000010807 */
[C---:B------:R-:W-:Y:S02]  /*b6e0*/  ISETP.LT.OR P1, PT, R3.reuse, 0x29, P0 ;  /* 0x000000290300780c */ /* 0x040fe40000721670 */
[----:B------:R-:W-:Y:S01]  /*b6f0*/  ISETP.LT.OR P0, PT, R3, 0x2a, P3 ;  /* 0x0000002a0300780c */ /* 0x000fe20001f01670 */
[----:B------:R-:W-:Y:S01]  /*b700*/  MUFU.EX2 R245, R2 ;  /* 0x0000000200f57308 */ /* 0x000fe20000000800 */
[----:B------:R-:W-:Y:S02]  /*b710*/  FSEL R139, R50, -INF , !P1 ;  /* 0xff800000328b7808 */ /* 0x000fe40004800000 */
[----:B---3--:R-:W-:Y:S01]  /*b720*/  FMNMX.FTZ R141, R141, R10, !PT ;  /* 0x0000000a8d8d7209 */ /* 0x008fe20007810000 */
[----:B------:R-:W-:Y:S01]  /*b730*/  LDSM.16.MT88.4 R48, [R217+0x2080] ;  /* 0x00208000d930783b */ /* 0x000fe20000004200 */
[----:B------:R-:W-:Y:S01]  /*b740*/  FSEL R138, R47, -INF , !P0 ;  /* 0xff8000002f8a7808 */ /* 0x000fe20004000000 */
[----:B-1----:R-:W-:-:S02]  /*b750*/  FFMA.FTZ R8, R52, c[0x0][0x2d0], -R24 ;  /* 0x0000b40034087a23 */ /* 0x002fc40000010818 */
[----:B------:R-:W1:Y:S02]  /*b760*/  SHFL.BFLY PT, R10, R141, 0x1, 0x1f ;  /* 0x0c201f008d0a7f89 */ /* 0x000e6400000e0000 */
[----:B------:R2:W-:Y:S02]  /*b770*/  MUFU.EX2 R192, R8 ;  /* 0x0000000800c07308 */ /* 0x0005e40000000800 */
[----:B--2---:R-:W-:-:S06]  /*b780*/  FFMA.FTZ R8, R53, c[0x0][0x2d0], -R24 ;  /* 0x0000b40035087a23 */ /* 0x004fcc0000010818 */
[----:B------:R2:W-:Y:S01]  /*b790*/  MUFU.EX2 R194, R8 ;  /* 0x0000000800c27308 */ /* 0x0005e20000000800 */
[----:B-1----:R-:W-:-:S04]  /*b7a0*/  FMNMX.FTZ R141, R141, R10, !PT ;  /* 0x0000000a8d8d7209 */ /* 0x002fc80007810000 */
[----:B------:R-:W-:Y:S01]  /*b7b0*/  FSETP.NEU.FTZ.AND P0, PT, R141, -INF , PT ;  /* 0xff8000008d00780b */ /* 0x000fe20003f1d000 */
[----:B--2---:R-:W-:-:S04]  /*b7c0*/  FFMA.FTZ R8, R55, c[0x0][0x2d0], -R24 ;  /* 0x0000b40037087a23 */ /* 0x004fc80000010818 */
[----:B------:R1:W-:Y:S02]  /*b7d0*/  MUFU.EX2 R190, R8 ;  /* 0x0000000800be7308 */ /* 0x0003e40000000800 */
[----:B-1----:R-:W-:Y:S02]  /*b7e0*/  FFMA.FTZ R8, R54, c[0x0][0x2d0], -R24 ;  /* 0x0000b40036087a23 */ /* 0x002fe40000010818 */
[----:B------:R-:W-:Y:S04]  /*b7f0*/  LDSM.16.MT88.4 R52, [R219+0x2880] ;  /* 0x00288000db34783b */ /* 0x000fe80000004200 */
[----:B------:R1:W2:Y:S02]  /*b800*/  MUFU.EX2 R247, R8 ;  /* 0x0000000800f77308 */ /* 0x0002a40000000800 */
[----:B-1----:R-:W-:-:S02]  /*b810*/  FMNMX.FTZ R8, R11, R13, !PT ;  /* 0x0000000d0b087209 */ /* 0x002fc40007810000 */
[----:B--2---:R-:W-:Y:S02]  /*b820*/  F2FP.BF16.PACK_AB R14, R120, R247 ;  /* 0x000000f7780e723e */ /* 0x004fe400000010ff */
[----:B------:R-:W-:-:S04]  /*b830*/  FMNMX.FTZ R8, R15, R8, !PT ;  /* 0x000000080f087209 */ /* 0x000fc80007810000 */
[----:B------:R-:W-:Y:S01]  /*b840*/  FMNMX.FTZ R9, R12, R8, !PT ;  /* 0x000000080c097209 */ /* 0x000fe20007810000 */
[----:B------:R-:W-:-:S03]  /*b850*/  FFMA.FTZ R8, R32, c[0x0][0x2d0], -R7 ;  /* 0x0000b40020087a23 */ /* 0x000fc60000010807 */
[----:B------:R-:W-:Y:S01]  /*b860*/  FMNMX.FTZ R9, R17, R9, !PT ;  /* 0x0000000911097209 */ /* 0x000fe20007810000 */
[----:B------:R1:W2:Y:S03]  /*b870*/  MUFU.EX2 R242, R8 ;  /* 0x0000000800f27308 */ /* 0x0002a60000000800 */
[----:B-1----:R-:W-:Y:S02]  /*b880*/  FMNMX.FTZ R8, R25, R9, !PT ;  /* 0x0000000919087209 */ /* 0x002fe40007810000 */
[----:B--2---:R-:W-:Y:S02]  /*b890*/  F2FP.BF16.PACK_AB R21, R245, R242 ;  /* 0x000000f2f515723e */ /* 0x004fe400000010ff */
[----:B------:R-:W-:-:S04]  /*b8a0*/  FMNMX.FTZ R8, R26, R8, !PT ;  /* 0x000000081a087209 */ /* 0x000fc80007810000 */
[----:B------:R-:W-:Y:S01]  /*b8b0*/  FMNMX.FTZ R2, R27, R8, !PT ;  /* 0x000000081b027209 */ /* 0x000fe20007810000 */
[----:B------:R-:W-:-:S03]  /*b8c0*/  FFMA.FTZ R8, R37, c[0x0][0x2d0], -R7 ;  /* 0x0000b40025087a23 */ /* 0x000fc60000010807 */
[----:B------:R-:W-:Y:S01]  /*b8d0*/  FMNMX.FTZ R2, R143, R2, !PT ;  /* 0x000000028f027209 */ /* 0x000fe20007810000 */
[----:B------:R1:W-:Y:S03]  /*b8e0*/  MUFU.EX2 R222, R8 ;  /* 0x0000000800de7308 */ /* 0x0003e60000000800 */
[----:B------:R-:W-:Y:S01]  /*b8f0*/  FMNMX.FTZ R3, R137, R2, !PT ;  /* 0x0000000289037209 */ /* 0x000fe20007810000 */
[----:B------:R-:W-:-:S03]  /*b900*/  FFMA.FTZ R2, R38, c[0x0][0x2d0], -R7 ;  /* 0x0000b40026027a23 */ /* 0x000fc60000010807 */
[----:B------:R-:W-:Y:S01]  /*b910*/  FMNMX.FTZ R3, R139, R3, !PT ;  /* 0x000000038b037209 */ /* 0x000fe20007810000 */
[----:B------:R2:W-:Y:S03]  /*b920*/  MUFU.EX2 R193, R2 ;  /* 0x0000000200c17308 */ /* 0x0005e60000000800 */
[----:B------:R-:W-:-:S05]  /*b930*/  FMNMX.FTZ R3, R138, R3, !PT ;  /* 0x000000038a037209 */ /* 0x000fca0007810000 */
[----:B------:R-:W3:Y:S01]  /*b940*/  SHFL.BFLY PT, R9, R3, 0x2, 0x1f ;  /* 0x0c401f0003097f89 */ /* 0x000ee200000e0000 */
[----:B-1----:R-:W-:-:S04]  /*b950*/  FFMA.FTZ R8, R43, c[0x0][0x2d0], -R7 ;  /* 0x0000b4002b087a23 */ /* 0x002fc80000010807 */
[----:B------:R1:W-:Y:S01]  /*b960*/  MUFU.EX2 R246, R8 ;  /* 0x0000000800f67308 */ /* 0x0003e20000000800 */
[----:B--2---:R-:W-:-:S07]  /*b970*/  FFMA.FTZ R2, R39, c[0x0][0x2d0], -R7 ;  /* 0x0000b40027027a23 */ /* 0x004fce0000010807 */
[----:B------:R2:W-:Y:S01]  /*b980*/  MUFU.EX2 R215, R2 ;  /* 0x0000000200d77308 */ /* 0x0005e20000000800 */
[----:B-1----:R-:W-:Y:S01]  /*b990*/  FFMA.FTZ R8, R44, c[0x0][0x2d0], -R7 ;  /* 0x0000b4002c087a23 */ /* 0x002fe20000010807 */
[----:B---3--:R-:W-:-:S06]  /*b9a0*/  FMNMX.FTZ R3, R3, R9, !PT ;  /* 0x0000000903037209 */ /* 0x008fcc0007810000 */
[----:B------:R-:W-:Y:S01]  /*b9b0*/  MUFU.EX2 R189, R8 ;  /* 0x0000000800bd7308 */ /* 0x000fe20000000800 */
[----:B--2---:R-:W-:-:S07]  /*b9c0*/  FFMA.FTZ R2, R42, c[0x0][0x2d0], -R7 ;  /* 0x0000b4002a027a23 */ /* 0x004fce0000010807 */
[----:B------:R1:W2:Y:S02]  /*b9d0*/  MUFU.EX2 R18, R2 ;  /* 0x0000000200127308 */ /* 0x0002a40000000800 */
[----:B-1----:R-:W-:Y:S02]  /*b9e0*/  FMUL.FTZ R2, R141, c[0x0][0x2d0] ;  /* 0x0000b4008d027a20 */ /* 0x002fe40000410000 */
[----:B--2---:R-:W-:-:S03]  /*b9f0*/  IMAD.MOV.U32 R4, RZ, RZ, R18 ;  /* 0x000000ffff047224 */ /* 0x004fc600078e0012 */
[----:B------:R-:W-:-:S05]  /*ba00*/  FSEL R2, R2, RZ, P0 ;  /* 0x000000ff02027208 */ /* 0x000fca0000000000 */
[--C-:B------:R-:W-:Y:S01]  /*ba10*/  FFMA.FTZ R8, R22, c[0x0][0x2d0], -R2.reuse ;  /* 0x0000b40016087a23 */ /* 0x100fe20000010802 */
[----:B------:R-:W-:Y:S01]  /*ba20*/  F2FP.BF16.PACK_AB R22, R192, R235 ;  /* 0x000000ebc016723e */ /* 0x000fe200000010ff */
[--C-:B------:R-:W-:Y:S02]  /*ba30*/  FFMA.FTZ R0, R33, c[0x0][0x2d0], -R2.reuse ;  /* 0x0000b40021007a23 */ /* 0x100fe40000010802 */
[----:B------:R1:W-:Y:S08]  /*ba40*/  MUFU.EX2 R239, R8 ;  /* 0x0000000800ef7308 */ /* 0x0003f00000000800 */
[----:B------:R2:W-:Y:S01]  /*ba50*/  MUFU.EX2 R221, R0 ;  /* 0x0000000000dd7308 */ /* 0x0005e20000000800 */
[----:B-1----:R-:W-:Y:S01]  /*ba60*/  FFMA.FTZ R8, R23, c[0x0][0x2d0], -R2 ;  /* 0x0000b40017087a23 */ /* 0x002fe20000010802 */
[----:B------:R-:W-:-:S06]  /*ba70*/  F2FP.BF16.PACK_AB R23, R193, R222 ;  /* 0x000000dec117723e */ /* 0x000fcc00000010ff */
[----:B------:R1:W3:Y:S01]  /*ba80*/  MUFU.EX2 R238, R8 ;  /* 0x0000000800ee7308 */ /* 0x0002e20000000800 */
[----:B--2---:R-:W-:Y:S01]  /*ba90*/  FFMA.FTZ R0, R34, c[0x0][0x2d0], -R2 ;  /* 0x0000b40022007a23 */ /* 0x004fe20000010802 */
[C---:B------:R-:W-:Y:S01]  /*baa0*/  HMMA.16816.F32.BF16 R108, R20.reuse, R80, RZ ;  /* 0x00000050146c723c */ /* 0x040fe200000418ff */
[----:B------:R-:W-:Y:S05]  /*bab0*/  LDSM.16.MT88.4 R32, [R220+0x3880] ;  /* 0x00388000dc20783b */ /* 0x000fea0000004200 */
[----:B------:R2:W4:Y:S02]  /*bac0*/  MUFU.EX2 R195, R0 ;  /* 0x0000000000c37308 */ /* 0x0005240000000800 */
[----:B------:R-:W-:Y:S01]  /*bad0*/  HMMA.16816.F32.BF16 R116, R20, R60, RZ ;  /* 0x0000003c1474723c */ /* 0x000fe200000418ff */
[----:B-1----:R-:W1:Y:S01]  /*bae0*/  SHFL.BFLY PT, R8, R3, 0x1, 0x1f ;  /* 0x0c201f0003087f89 */ /* 0x002e6200000e0000 */
[----:B---3--:R-:W-:-:S06]  /*baf0*/  F2FP.BF16.PACK_AB R16, R238, R239 ;  /* 0x000000efee10723e */ /* 0x008fcc00000010ff */
[C---:B------:R-:W-:Y:S01]  /*bb00*/  HMMA.16816.F32.BF16 R112, R20.reuse, R68, RZ ;  /* 0x000000441470723c */ /* 0x040fe200000418ff */
[--C-:B--2---:R-:W-:Y:S01]  /*bb10*/  FFMA.FTZ R0, R36, c[0x0][0x2d0], -R2.reuse ;  /* 0x0000b40024007a23 */ /* 0x104fe20000010802 */
[----:B----4-:R-:W-:Y:S01]  /*bb20*/  F2FP.BF16.PACK_AB R18, R195, R221 ;  /* 0x000000ddc312723e */ /* 0x010fe200000010ff */
[----:B------:R-:W-:Y:S02]  /*bb30*/  LDSM.16.MT88.4 R36, [R218+0x3880] ;  /* 0x00388000da24783b */ /* 0x000fe40000004200 */
[----:B------:R2:W-:Y:S03]  /*bb40*/  MUFU.EX2 R237, R0 ;  /* 0x0000000000ed7308 */ /* 0x0005e60000000800 */
[----:B------:R-:W-:Y:S01]  /*bb50*/  HMMA.16816.F32.BF16 R104, R20, R72, RZ ;  /* 0x000000481468723c */ /* 0x000fe200000418ff */
[----:B-1----:R-:W-:Y:S01]  /*bb60*/  FMNMX.FTZ R136, R3, R8, !PT ;  /* 0x0000000803887209 */ /* 0x002fe20007810000 */
[----:B------:R-:W-:-:S02]  /*bb70*/  FFMA.FTZ R3, R45, c[0x0][0x2d0], -R2 ;  /* 0x0000b4002d037a23 */ /* 0x000fc40000010802 */
[----:B------:R-:W1:Y:S01]  /*bb80*/  LDSM.16.MT88.4 R44, [R218+0x2880] ;  /* 0x00288000da2c783b */ /* 0x000e620000004200 */
[----:B--2---:R-:W-:Y:S01]  /*bb90*/  FFMA.FTZ R0, R41, c[0x0][0x2d0], -R2 ;  /* 0x0000b40029007a23 */ /* 0x004fe20000010802 */
[C---:B------:R-:W-:Y:S01]  /*bba0*/  FSETP.NEU.FTZ.AND P0, PT, R136.reuse, -INF , PT ;  /* 0xff8000008800780b */ /* 0x040fe20003f1d000 */
[----:B------:R-:W-:Y:S01]  /*bbb0*/  MUFU.EX2 R244, R3 ;  /* 0x0000000300f47308 */ /* 0x000fe20000000800 */
[----:B------:R-:W2:Y:S07]  /*bbc0*/  LDSM.16.MT88.4 R40, [R220+0x2880] ;  /* 0x00288000dc28783b */ /* 0x000eae0000004200 */
[----:B------:R3:W4:Y:S02]  /*bbd0*/  MUFU.EX2 R240, R0 ;  /* 0x0000000000f07308 */ /* 0x0007240000000800 */
[----:B---3--:R-:W-:-:S05]  /*bbe0*/  FMUL.FTZ R0, R136, c[0x0][0x2d0] ;  /* 0x0000b40088007a20 */ /* 0x008fca0000410000 */
[----:B------:R-:W-:-:S05]  /*bbf0*/  FSEL R0, R0, RZ, P0 ;  /* 0x000000ff00007208 */ /* 0x000fca0000000000 */
[--C-:B------:R-:W-:Y:S02]  /*bc00*/  FFMA.FTZ R3, R11, c[0x0][0x2d0], -R0.reuse ;  /* 0x0000b4000b037a23 */ /* 0x100fe40000010800 */
[----:B------:R-:W-:Y:S02]  /*bc10*/  HMMA.16816.F32.BF16 R8, R20, R48, RZ ;  /* 0x000000301408723c */ /* 0x000fe400000418ff */
[----:B------:R3:W-:Y:S02]  /*bc20*/  MUFU.EX2 R204, R3 ;  /* 0x0000000300cc7308 */ /* 0x0007e40000000800 */
[----:B---3--:R-:W-:Y:S01]  /*bc30*/  FFMA.FTZ R3, R13, c[0x0][0x2d0], -R0 ;  /* 0x0000b4000d037a23 */ /* 0x008fe20000010800 */
[----:B------:R-:W-:-:S05]  /*bc40*/  F2FP.BF16.PACK_AB R13, R4, R215 ;  /* 0x000000d7040d723e */ /* 0x000fca00000010ff */
[----:B------:R3:W-:Y:S02]  /*bc50*/  MUFU.EX2 R216, R3 ;  /* 0x0000000300d87308 */ /* 0x0007e40000000800 */
[----:B---3--:R-:W-:Y:S01]  /*bc60*/  FFMA.FTZ R3, R15, c[0x0][0x2d0], -R0 ;  /* 0x0000b4000f037a23 */ /* 0x008fe20000010800 */
[----:B------:R-:W-:-:S05]  /*bc70*/  F2FP.BF16.PACK_AB R15, R189, R246 ;  /* 0x000000f6bd0f723e */ /* 0x000fca00000010ff */
[----:B------:R3:W-:Y:S02]  /*bc80*/  MUFU.EX2 R252, R3 ;  /* 0x0000000300fc7308 */ /* 0x0007e40000000800 */
[----:B---3--:R-:W-:Y:S01]  /*bc90*/  FFMA.FTZ R3, R12, c[0x0][0x2d0], -R0 ;  /* 0x0000b4000c037a23 */ /* 0x008fe20000010800 */
[----:B------:R-:W-:-:S05]  /*bca0*/  F2FP.BF16.PACK_AB R12, R190, R194 ;  /* 0x000000c2be0c723e */ /* 0x000fca00000010ff */
[----:B------:R3:W1:Y:S02]  /*bcb0*/  MUFU.EX2 R205, R3 ;  /* 0x0000000300cd7308 */ /* 0x0006640000000800 */
[C---:B------:R-:W-:Y:S07]  /*bcc0*/  HMMA.16816.F32.BF16 R176, R12.reuse, R84, R8 ;  /* 0x000000540cb0723c */ /* 0x040fee0000041808 */
[----:B----4-:R-:W-:Y:S01]  /*bcd0*/  F2FP.BF16.PACK_AB R8, R240, R237 ;  /* 0x000000edf008723e */ /* 0x010fe200000010ff */
[C---:B------:R-:W-:Y:S01]  /*bce0*/  HMMA.16816.F32.BF16 R108, R12.reuse, R52, R108 ;  /* 0x000000340c6c723c */ /* 0x040fe2000004186c */
[----:B---3--:R-:W-:Y:S01]  /*bcf0*/  FFMA.FTZ R3, R57, c[0x0][0x2d0], -R2 ;  /* 0x0000b40039037a23 */ /* 0x008fe20000010802 */
[----:B-1----:R-:W-:Y:S01]  /*bd00*/  F2FP.BF16.PACK_AB R19, R205, R252 ;  /* 0x000000fccd13723e */ /* 0x002fe200000010ff */
[----:B------:R-:W1:Y:S02]  /*bd10*/  LDSM.16.MT88.4 R56, [R217+0x4080] ;  /* 0x00408000d938783b */ /* 0x000e640000004200 */
[----:B------:R3:W-:Y:S03]  /*bd20*/  MUFU.EX2 R6, R3 ;  /* 0x0000000300067308 */ /* 0x0007e60000000800 */
[C---:B------:R-:W-:Y:S08]  /*bd30*/  HMMA.16816.F32.BF16 R164, R12.reuse, R44, R116 ;  /* 0x0000002c0ca4723c */ /* 0x040ff00000041874 */
[----:B--2---:R-:W-:Y:S01]  /*bd40*/  HMMA.16816.F32.BF16 R180, R12, R40, R112 ;  /* 0x000000280cb4723c */ /* 0x004fe20000041870 */
[----:B---3--:R-:W-:Y:S01]  /*bd50*/  FFMA.FTZ R3, R17, c[0x0][0x2d0], -R0 ;  /* 0x0000b40011037a23 */ /* 0x008fe20000010800 */
[----:B------:R-:W-:-:S03]  /*bd60*/  F2FP.BF16.PACK_AB R17, R216, R204 ;  /* 0x000000ccd811723e */ /* 0x000fc600000010ff */
[----:B------:R2:W-:Y:S04]  /*bd70*/  MUFU.EX2 R207, R3 ;  /* 0x0000000300cf7308 */ /* 0x0005e80000000800 */
[C---:B------:R-:W-:Y:S08]  /*bd80*/  HMMA.16816.F32.BF16 R92, R16.reuse, R80, RZ ;  /* 0x00000050105c723c */ /* 0x040ff000000418ff */
[----:B------:R-:W-:Y:S01]  /*bd90*/  HMMA.16816.F32.BF16 R64, R16, R48, RZ ;  /* 0x000000301040723c */ /* 0x000fe200000418ff */
[----:B--2---:R-:W-:-:S04]  /*bda0*/  FFMA.FTZ R3, R25, c[0x0][0x2d0], -R0 ;  /* 0x0000b40019037a23 */ /* 0x004fc80000010800 */
[----:B------:R2:W3:Y:S03]  /*bdb0*/  MUFU.EX2 R206, R3 ;  /* 0x0000000300ce7308 */ /* 0x0004e60000000800 */
[C---:B------:R-:W-:Y:S08]  /*bdc0*/  HMMA.16816.F32.BF16 R88, R16.reuse, R72, RZ ;  /* 0x000000481058723c */ /* 0x040ff000000418ff */
[----:B------:R-:W-:Y:S01]  /*bdd0*/  HMMA.16816.F32.BF16 R100, R16, R60, RZ ;  /* 0x0000003c1064723c */ /* 0x000fe200000418ff */
[----:B--2---:R-:W-:Y:S01]  /*bde0*/  FFMA.FTZ R3, R26, c[0x0][0x2d0], -R0 ;  /* 0x0000b4001a037a23 */ /* 0x004fe20000010800 */
[----:B---3--:R-:W-:-:S06]  /*bdf0*/  F2FP.BF16.PACK_AB R9, R206, R207 ;  /* 0x000000cfce09723e */ /* 0x008fcc00000010ff */
[C---:B------:R-:W-:Y:S01]  /*be00*/  HMMA.16816.F32.BF16 R96, R16.reuse, R68, RZ ;  /* 0x000000441060723c */ /* 0x040fe200000418ff */
[----:B------:R-:W-:Y:S01]  /*be10*/  MOV R26, R120 ;  /* 0x00000078001a7202 */ /* 0x000fe20000000f00 */
[----:B------:R2:W-:Y:S06]  /*be20*/  MUFU.EX2 R213, R3 ;  /* 0x0000000300d57308 */ /* 0x0005ec0000000800 */
[C---:B------:R-:W-:Y:S08]  /*be30*/  HMMA.16816.F32.BF16 R112, R16.reuse, R36, RZ ;  /* 0x000000241070723c */ /* 0x040ff000000418ff */
[----:B------:R-:W-:Y:S01]  /*be40*/  HMMA.16816.F32.BF16 R116, R16, R62, RZ ;  /* 0x0000003e1074723c */ /* 0x000fe200000418ff */
[----:B--2---:R-:W-:Y:S01]  /*be50*/  FFMA.FTZ R3, R27, c[0x0][0x2d0], -R0 ;  /* 0x0000b4001b037a23 */ /* 0x004fe20000010800 */
[----:B------:R-:W-:-:S03]  /*be60*/  MOV R27, R6 ;  /* 0x00000006001b7202 */ /* 0x000fc60000000f00 */
[----:B------:R-:W2:Y:S01]  /*be70*/  MUFU.EX2 R212, R3 ;  /* 0x0000000300d47308 */ /* 0x000ea20000000800 */
[----:B------:R-:W-:Y:S02]  /*be80*/  F2FP.BF16.PACK_AB R10, R27, R244 ;  /* 0x000000f41b0a723e */ /* 0x000fe400000010ff */
[C---:B------:R-:W-:Y:S08]  /*be90*/  HMMA.16816.F32.BF16 R120, R16.reuse, R70, RZ ;  /* 0x000000461078723c */ /* 0x040ff000000418ff */
[----:B------:R-:W-:Y:S01]  /*bea0*/  HMMA.16816.F32.BF16 R124, R16, R82, RZ ;  /* 0x00000052107c723c */ /* 0x000fe200000418ff */
[----:B--2---:R-:W-:-:S07]  /*beb0*/  F2FP.BF16.PACK_AB R11, R212, R213 ;  /* 0x000000d5d40b723e */ /* 0x004fce00000010ff */
[----:B------:R-:W-:Y:S08]  /*bec0*/  HMMA.16816.F32.BF16 R128, R16, R74, RZ ;  /* 0x0000004a1080723c */ /* 0x000ff000000418ff */
[C---:B------:R-:W-:Y:S01]  /*bed0*/  HMMA.16816.F32.BF16 R92, R8.reuse, R52, R92 ;  /* 0x00000034085c723c */ /* 0x040fe2000004185c */
[----:B------:R-:W2:Y:S04]  /*bee0*/  LDL R53, [R1+0x64] ;  /* 0x0000640001357983 */ /* 0x000ea80000100800 */
[----:B------:R-:W2:Y:S03]  /*bef0*/  LDL R52, [R1+0x58] ;  /* 0x0000580001347983 */ /* 0x000ea60000100800 */
[C---:B------:R-:W-:Y:S01]  /*bf00*/  HMMA.16816.F32.BF16 R160, R8.reuse, R84, R64 ;  /* 0x0000005408a0723c */ /* 0x040fe20000041840 */
[----:B------:R-:W3:Y:S07]  /*bf10*/  LDSM.16.MT88.4 R64, [R218+0x4080] ;  /* 0x00408000da40783b */ /* 0x000eee0000004200 */
[C---:B-1----:R-:W-:Y:S08]  /*bf20*/  HMMA.16816.F32.BF16 R88, R8.reuse, R56, R88 ;  /* 0x000000380858723c */ /* 0x042ff00000041858 */
[----:B------:R-:W-:Y:S01]  /*bf30*/  HMMA.16816.F32.BF16 R168, R8, R44, R100 ;  /* 0x0000002c08a8723c */ /* 0x000fe20000041864 */
[----:B------:R-:W-:Y:S01]  /*bf40*/  IMAD.MOV.U32 R25, RZ, RZ, R92 ;  /* 0x000000ffff197224 */ /* 0x000fe200078e005c */
[----:B------:R-:W-:Y:S01]  /*bf50*/  MOV R3, R94 ;  /* 0x0000005e00037202 */ /* 0x000fe20000000f00 */
[----:B------:R-:W-:-:S02]  /*bf60*/  IMAD.MOV.U32 R188, RZ, RZ, R95 ;  /* 0x000000ffffbc7224 */ /* 0x000fc400078e005f */
[----:B------:R-:W-:Y:S02]  /*bf70*/  IMAD.MOV.U32 R6, RZ, RZ, R93 ;  /* 0x000000ffff067224 */ /* 0x000fe400078e005d */
[----:B------:R-:W-:Y:S01]  /*bf80*/  IMAD.MOV.U32 R45, RZ, RZ, R109 ;  /* 0x000000ffff2d7224 */ /* 0x000fe200078e006d */
[----:B------:R-:W-:Y:S01]  /*bf90*/  HMMA.16816.F32.BF16 R184, R8, R40, R96 ;  /* 0x0000002808b8723c */ /* 0x000fe20000041860 */
[----:B------:R-:W-:-:S06]  /*bfa0*/  IMAD.MOV.U32 R44, RZ, RZ, R110 ;  /* 0x000000ffff2c7224 */ /* 0x000fcc00078e006e */
[----:B------:R-:W-:Y:S01]  /*bfb0*/  MOV R41, R111 ;  /* 0x0000006f00297202 */ /* 0x000fe20000000f00 */
[----:B------:R-:W-:Y:S01]  /*bfc0*/  IMAD.MOV.U32 R40, RZ, RZ, R108 ;  /* 0x000000ffff287224 */ /* 0x000fe200078e006c */
[----:B------:R-:W-:Y:S01]  /*bfd0*/  HMMA.16816.F32.BF16 R96, R16, R32, RZ ;  /* 0x000000201060723c */ /* 0x000fe200000418ff */
[----:B------:R-:W-:Y:S02]  /*bfe0*/  IMAD.MOV.U32 R85, RZ, RZ, R88 ;  /* 0x000000ffff557224 */ /* 0x000fe400078e0058 */
[----:B------:R-:W-:-:S05]  /*bff0*/  IMAD.MOV.U32 R84, RZ, RZ, R90 ;  /* 0x000000ffff547224 */ /* 0x000fca00078e005a */
[C---:B------:R-:W-:Y:S08]  /*c000*/  HMMA.16816.F32.BF16 R92, R16.reuse, R28, RZ ;  /* 0x0000001c105c723c */ /* 0x040ff000000418ff */
[C---:B------:R-:W-:Y:S08]  /*c010*/  HMMA.16816.F32.BF16 R108, R16.reuse, R50, RZ ;  /* 0x00000032106c723c */ /* 0x040ff000000418ff */
[C---:B------:R-:W-:Y:S08]  /*c020*/  HMMA.16816.F32.BF16 R132, R16.reuse, R38, RZ ;  /* 0x000000261084723c */ /* 0x040ff000000418ff */
[C---:B------:R-:W-:Y:S08]  /*c030*/  HMMA.16816.F32.BF16 R148, R16.reuse, R34, RZ ;  /* 0x000000221094723c */ /* 0x040ff000000418ff */
[----:B------:R-:W-:Y:S01]  /*c040*/  HMMA.16816.F32.BF16 R144, R16, R30, RZ ;  /* 0x0000001e1090723c */ /* 0x000fe200000418ff */
[----:B------:R-:W1:Y:S07]  /*c050*/  LDSM.16.MT88.4 R16, [R219+0x4080] ;  /* 0x00408000db10783b */ /* 0x000e6e0000004200 */
[----:B------:R-:W-:Y:S07]  /*c060*/  HMMA.16816.F32.BF16 R248, R12, R56, R104 ;  /* 0x000000380cf8723c */ /* 0x000fee0000041868 */
[----:B------:R-:W-:Y:S01]  /*c070*/  MOV R57, R91 ;  /* 0x0000005b00397202 */ /* 0x000fe20000000f00 */
[----:B------:R-:W-:Y:S01]  /*c080*/  HMMA.16816.F32.BF16 R104, R20, R36, RZ ;  /* 0x000000241468723c */ /* 0x000fe200000418ff */
[----:B------:R-:W-:-:S07]  /*c090*/  IMAD.MOV.U32 R56, RZ, RZ, R89 ;  /* 0x000000ffff387224 */ /* 0x000fce00078e0059 */
[C---:B------:R-:W-:Y:S08]  /*c0a0*/  HMMA.16816.F32.BF16 R100, R20.reuse, R32, RZ ;  /* 0x000000201464723c */ /* 0x040ff000000418ff */
[C---:B------:R-:W-:Y:S08]  /*c0b0*/  HMMA.16816.F32.BF16 R80, R20.reuse, R82, RZ ;  /* 0x000000521450723c */ /* 0x040ff000000418ff */
[C---:B------:R-:W-:Y:S08]  /*c0c0*/  HMMA.16816.F32.BF16 R88, R20.reuse, R50, RZ ;  /* 0x000000321458723c */ /* 0x040ff000000418ff */
[C---:B------:R-:W-:Y:S08]  /*c0d0*/  HMMA.16816.F32.BF16 R48, R20.reuse, R38, RZ ;  /* 0x000000261430723c */ /* 0x040ff000000418ff */
[C---:B------:R-:W-:Y:S08]  /*c0e0*/  HMMA.16816.F32.BF16 R36, R20.reuse, R34, RZ ;  /* 0x000000221424723c */ /* 0x040ff000000418ff */
[C---:B------:R-:W-:Y:S08]  /*c0f0*/  HMMA.16816.F32.BF16 R32, R20.reuse, R28, RZ ;  /* 0x0000001c1420723c */ /* 0x040ff000000418ff */
[----:B------:R-:W-:Y:S08]  /*c100*/  HMMA.16816.F32.BF16 R72, R20, R74, RZ ;  /* 0x0000004a1448723c */ /* 0x000ff000000418ff */
[-C--:B---3--:R-:W-:Y:S07]  /*c110*/  HMMA.16816.F32.BF16 R196, R8, R64.reuse, R112 ;  /* 0x0000004008c4723c */ /* 0x088fee0000041870 */
[----:B------:R-:W-:Y:S01]  /*c120*/  IMAD.MOV.U32 R113, RZ, RZ, R3 ;  /* 0x000000ffff717224 */ /* 0x000fe200078e0003 */
[----:B------:R-:W-:Y:S01]  /*c130*/  HMMA.16816.F32.BF16 R208, R12, R64, R104 ;  /* 0x000000400cd0723c */ /* 0x000fe20000041868 */
[----:B------:R-:W-:-:S02]  /*c140*/  FFMA.FTZ R3, R175, c[0x0][0x2d0], -R24 ;  /* 0x0000b400af037a23 */ /* 0x000fc40000010818 */
[----:B------:R-:W-:-:S04]  /*c150*/  IMAD.MOV.U32 R112, RZ, RZ, R242 ;  /* 0x000000ffff707224 */ /* 0x000fc800078e00f2 */
[----:B------:R-:W-:Y:S01]  /*c160*/  MOV R65, R241 ;  /* 0x000000f100417202 */ /* 0x000fe20000000f00 */
[----:B------:R-:W-:Y:S01]  /*c170*/  HMMA.16816.F32.BF16 R104, R12, R76, R100 ;  /* 0x0000004c0c68723c */ /* 0x000fe20000041864 */
[----:B------:R-:W-:-:S07]  /*c180*/  IMAD.MOV.U32 R64, RZ, RZ, R240 ;  /* 0x000000ffff407224 */ /* 0x000fce00078e00f0 */
[C---:B------:R-:W-:Y:S07]  /*c190*/  HMMA.16816.F32.BF16 R100, R12.reuse, R54, R80 ;  /* 0x000000360c64723c */ /* 0x040fee0000041850 */
[----:B------:R-:W-:Y:S01]  /*c1a0*/  IMAD.MOV.U32 R83, RZ, RZ, R252 ;  /* 0x000000ffff537224 */ /* 0x000fe200078e00fc */
[----:B------:R-:W-:Y:S01]  /*c1b0*/  HMMA.16816.F32.BF16 R88, R12, R86, R88 ;  /* 0x000000560c58723c */ /* 0x000fe20000041858 */
[----:B------:R3:W-:Y:S07]  /*c1c0*/  MUFU.EX2 R252, R3 ;  /* 0x0000000300fc7308 */ /* 0x0007ee0000000800 */
[----:B------:R-:W-:Y:S07]  /*c1d0*/  HMMA.16816.F32.BF16 R240, R8, R76, R96 ;  /* 0x0000004c08f0723c */ /* 0x000fee0000041860 */
[----:B------:R-:W-:Y:S01]  /*c1e0*/  IMAD.MOV.U32 R99, RZ, RZ, R247 ;  /* 0x000000ffff637224 */ /* 0x000fe200078e00f7 */
[----:B-1----:R-:W-:Y:S01]  /*c1f0*/  HMMA.16816.F32.BF16 R200, R12, R16, R32 ;  /* 0x000000100cc8723c */ /* 0x002fe20000041820 */
[----:B---3--:R-:W-:Y:S01]  /*c200*/  FFMA.FTZ R3, R174, c[0x0][0x2d0], -R24 ;  /* 0x0000b400ae037a23 */ /* 0x008fe20000010818 */
[----:B------:R-:W-:Y:S01]  /*c210*/  MOV R98, R246 ;  /* 0x000000f600627202 */ /* 0x000fe20000000f00 */
[----:B------:R-:W-:-:S02]  /*c220*/  IMAD.MOV.U32 R97, RZ, RZ, R245 ;  /* 0x000000ffff617224 */ /* 0x000fc400078e00f5 */
[----:B------:R-:W-:-:S03]  /*c230*/  IMAD.MOV.U32 R96, RZ, RZ, R244 ;  /* 0x000000ffff607224 */ /* 0x000fc600078e00f4 */
[----:B------:R-:W-:Y:S01]  /*c240*/  HMMA.16816.F32.BF16 R244, R8, R16, R92 ;  /* 0x0000001008f4723c */ /* 0x000fe2000004185c */
[----:B------:R1:W3:Y:S01]  /*c250*/  MUFU.EX2 R92, R3 ;  /* 0x00000003005c7308 */ /* 0x0002e20000000800 */
[----:B------:R-:W-:-:S05]  /*c260*/  MOV R76, R85 ;  /* 0x00000055004c7202 */ /* 0x000fca0000000f00 */
[----:B------:R-:W-:Y:S01]  /*c270*/  IMAD.MOV.U32 R94, RZ, RZ, R84 ;  /* 0x000000ffff5e7224 */ /* 0x000fe200078e0054 */
[----:B------:R-:W-:Y:S01]  /*c280*/  HMMA.16816.F32.BF16 R32, R12, R58, R72 ;  /* 0x0000003a0c20723c */ /* 0x000fe20000041848 */
[----:B------:R-:W-:-:S07]  /*c290*/  IMAD.MOV.U32 R93, RZ, RZ, R239 ;  /* 0x000000ffff5d7224 */ /* 0x000fce00078e00ef */
[----:B------:R-:W-:Y:S01]  /*c2a0*/  HMMA.16816.F32.BF16 R60, R20, R62, RZ ;  /* 0x0000003e143c723c */ /* 0x000fe200000418ff */
[----:B-1----:R-:W-:-:S07]  /*c2b0*/  FFMA.FTZ R3, R173, c[0x0][0x2d0], -R24 ;  /* 0x0000b400ad037a23 */ /* 0x002fce0000010818 */
[----:B------:R-:W-:Y:S01]  /*c2c0*/  HMMA.16816.F32.BF16 R84, R8, R86, R108 ;  /* 0x000000560854723c */ /* 0x000fe2000004186c */
[----:B------:R1:W4:Y:S01]  /*c2d0*/  MUFU.EX2 R111, R3 ;  /* 0x00000003006f7308 */ /* 0x0003220000000800 */
[----:B------:R-:W-:Y:S01]  /*c2e0*/  IMAD.MOV.U32 R74, RZ, RZ, R235 ;  /* 0x000000ffff4a7224 */ /* 0x000fe200078e00eb */
[----:B------:R-:W-:Y:S02]  /*c2f0*/  MOV R73, R237 ;  /* 0x000000ed00497202 */ /* 0x000fe40000000f00 */
[----:B------:R-:W-:-:S03]  /*c300*/  MOV R72, R238 ;  /* 0x000000ee00487202 */ /* 0x000fc60000000f00 */
[----:B------:R-:W-:Y:S01]  /*c310*/  HMMA.16816.F32.BF16 R68, R20, R70, RZ ;  /* 0x000000461444723c */ /* 0x000fe200000418ff */
[----:B------:R-:W-:-:S07]  /*c320*/  IMAD.MOV.U32 R75, RZ, RZ, R215 ;  /* 0x000000ffff4b7224 */ /* 0x000fce00078e00d7 */
[----:B------:R-:W-:Y:S01]  /*c330*/  HMMA.16816.F32.BF16 R20, R20, R30, RZ ;  /* 0x0000001e1414723c */ /* 0x000fe200000418ff */
[----:B-1----:R-:W-:-:S07]  /*c340*/  FFMA.FTZ R3, R172, c[0x0][0x2d0], -R24 ;  /* 0x0000b400ac037a23 */ /* 0x002fce0000010818 */
[----:B------:R-:W-:Y:S01]  /*c350*/  HMMA.16816.F32.BF16 R124, R8, R54, R124 ;  /* 0x00000036087c723c */ /* 0x000fe2000004187c */
[----:B------:R1:W-:Y:S01]  /*c360*/  MUFU.EX2 R239, R3 ;  /* 0x0000000300ef7308 */ /* 0x0003e20000000800 */
[----:B------:R-:W-:Y:S01]  /*c370*/  IMAD.MOV.U32 R115, RZ, RZ, R27 ;  /* 0x000000ffff737224 */ /* 0x000fe200078e001b */
[----:B------:R-:W-:Y:S01]  /*c380*/  MOV R80, R26 ;  /* 0x0000001a00507202 */ /* 0x000fe20000000f00 */
[----:B------:R-:W-:-:S04]  /*c390*/  IMAD.MOV.U32 R114, RZ, RZ, R25 ;  /* 0x000000ffff727224 */ /* 0x000fc800078e0019 */
[----:B------:R-:W-:Y:S01]  /*c3a0*/  HMMA.16816.F32.BF16 R36, R12, R78, R36 ;  /* 0x0000004e0c24723c */ /* 0x000fe20000041824 */
[----:B------:R-:W-:-:S07]  /*c3b0*/  IMAD.MOV.U32 R109, RZ, RZ, R189 ;  /* 0x000000ffff6d7224 */ /* 0x000fce00078e00bd */
[----:B------:R-:W-:Y:S01]  /*c3c0*/  HMMA.16816.F32.BF16 R144, R8, R18, R144 ;  /* 0x000000120890723c */ /* 0x000fe20000041890 */
[----:B-1----:R-:W-:Y:S01]  /*c3d0*/  FFMA.FTZ R3, R159, c[0x0][0x2d0], -R7 ;  /* 0x0000b4009f037a23 */ /* 0x002fe20000010807 */
[----:B------:R-:W-:Y:S02]  /*c3e0*/  MOV R77, R56 ;  /* 0x00000038004d7202 */ /* 0x000fe40000000f00 */
[----:B------:R-:W-:Y:S01]  /*c3f0*/  MOV R82, R41 ;  /* 0x0000002900527202 */ /* 0x000fe20000000f00 */
[----:B------:R1:W-:Y:S03]  /*c400*/  MUFU.EX2 R235, R3 ;  /* 0x0000000300eb7308 */ /* 0x0003e60000000800 */
[C---:B------:R-:W-:Y:S01]  /*c410*/  HMMA.16816.F32.BF16 R48, R12.reuse, R66, R48 ;  /* 0x000000420c30723c */ /* 0x040fe20000041830 */
[----:B------:R-:W-:Y:S01]  /*c420*/  IMAD.MOV.U32 R95, RZ, RZ, R57 ;  /* 0x000000ffff5f7224 */ /* 0x000fe200078e0039 */
[----:B------:R-:W-:Y:S06]  /*c430*/  LDSM.16.MT88.4 R172, [R218+0x3080] ;  /* 0x00308000daac783b */ /* 0x000fec0000004200 */
[----:B------:R-:W-:Y:S01]  /*c440*/  HMMA.16816.F32.BF16 R28, R12, R18, R20 ;  /* 0x000000120c1c723c */ /* 0x000fe20000041814 */
[----:B-1----:R-:W-:-:S07]  /*c450*/  FFMA.FTZ R3, R158, c[0x0][0x2d0], -R7 ;  /* 0x0000b4009e037a23 */ /* 0x002fce0000010807 */
[----:B------:R-:W-:Y:S01]  /*c460*/  HMMA.16816.F32.BF16 R68, R12, R42, R68 ;  /* 0x0000002a0c44723c */ /* 0x000fe20000041844 */
[----:B------:R1:W-:Y:S01]  /*c470*/  MUFU.EX2 R237, R3 ;  /* 0x0000000300ed7308 */ /* 0x0003e20000000800 */
[----:B------:R-:W-:-:S06]  /*c480*/  IMAD.MOV.U32 R81, RZ, RZ, R44 ;  /* 0x000000ffff517224 */ /* 0x000fcc00078e002c */
[----:B------:R-:W-:Y:S01]  /*c490*/  HMMA.16816.F32.BF16 R60, R12, R46, R60 ;  /* 0x0000002e0c3c723c */ /* 0x000fe2000004183c */
[----:B-1----:R-:W-:-:S04]  /*c4a0*/  FFMA.FTZ R3, R157, c[0x0][0x2d0], -R7 ;  /* 0x0000b4009d037a23 */ /* 0x002fc80000010807 */
[----:B------:R1:W-:Y:S02]  /*c4b0*/  MUFU.EX2 R238, R3 ;  /* 0x0000000300ee7308 */ /* 0x0003e40000000800 */
[----:B-1----:R-:W-:Y:S02]  /*c4c0*/  FFMA.FTZ R3, R156, c[0x0][0x2d0], -R7 ;  /* 0x0000b4009c037a23 */ /* 0x002fe40000010807 */
[----:B------:R-:W1:Y:S04]  /*c4d0*/  LDSM.16.MT88.4 R156, [R217+0x3080] ;  /* 0x00308000d99c783b */ /* 0x000e680000004200 */
[----:B------:R2:W-:Y:S02]  /*c4e0*/  MUFU.EX2 R215, R3 ;  /* 0x0000000300d77308 */ /* 0x0005e40000000800 */
[----:B--2---:R-:W-:-:S06]  /*c4f0*/  FFMA.FTZ R3, R154, c[0x0][0x2d0], -R2 ;  /* 0x0000b4009a037a23 */ /* 0x004fcc0000010802 */
[----:B------:R2:W-:Y:S01]  /*c500*/  MUFU.EX2 R54, R3 ;  /* 0x0000000300367308 */ /* 0x0005e20000000800 */
[----:B------:R-:W-:Y:S01]  /*c510*/  HMMA.16816.F32.BF16 R24, R8, R78, R148 ;  /* 0x0000004e0818723c */ /* 0x000fe20000041894 */
[----:B------:R-:W-:Y:S01]  /*c520*/  MOV R19, R188 ;  /* 0x000000bc00137202 */ /* 0x000fe20000000f00 */
[----:B--2---:R-:W-:-:S05]  /*c530*/  FFMA.FTZ R3, R153, c[0x0][0x2d0], -R2 ;  /* 0x0000b40099037a23 */ /* 0x004fca0000010802 */
[----:B------:R2:W1:Y:S01]  /*c540*/  MUFU.EX2 R55, R3 ;  /* 0x0000000300377308 */ /* 0x0004620000000800 */
[----:B------:R-:W-:Y:S01]  /*c550*/  MOV R79, R191 ;  /* 0x000000bf004f7202 */ /* 0x000fe20000000f00 */
[----:B------:R-:W-:Y:S02]  /*c560*/  IMAD.MOV.U32 R78, RZ, RZ, R190 ;  /* 0x000000ffff4e7224 */ /* 0x000fe400078e00be */
[----:B------:R-:W1:Y:S01]  /*c570*/  LDSM.16.MT88.4 R188, [R220+0x3080] ;  /* 0x00308000dcbc783b */ /* 0x000e620000004200 */
[--C-:B--2---:R-:W-:Y:S02]  /*c580*/  FFMA.FTZ R3, R152, c[0x0][0x2d0], -R2.reuse ;  /* 0x0000b40098037a23 */ /* 0x104fe40000010802 */
[----:B------:R-:W-:-:S04]  /*c590*/  FFMA.FTZ R2, R155, c[0x0][0x2d0], -R2 ;  /* 0x0000b4009b027a23 */ /* 0x000fc80000010802 */
[----:B------:R2:W-:Y:S08]  /*c5a0*/  MUFU.EX2 R16, R2 ;  /* 0x0000000200107308 */ /* 0x0005f00000000800 */
[----:B------:R-:W1:Y:S01]  /*c5b0*/  MUFU.EX2 R17, R3 ;  /* 0x0000000300117308 */ /* 0x000e620000000800 */
[----:B--2---:R-:W-:-:S07]  /*c5c0*/  FFMA.FTZ R2, R143, c[0x0][0x2d0], -R0 ;  /* 0x0000b4008f027a23 */ /* 0x004fce0000010800 */
[----:B------:R2:W-:Y:S01]  /*c5d0*/  MUFU.EX2 R7, R2 ;  /* 0x0000000200077308 */ /* 0x0005e20000000800 */
[----:B------:R-:W-:Y:S02]  /*c5e0*/  IMAD.MOV.U32 R56, RZ, RZ, R40 ;  /* 0x000000ffff387224 */ /* 0x000fe400078e0028 */
[----:B--2---:R-:W-:-:S05]  /*c5f0*/  FFMA.FTZ R2, R137, c[0x0][0x2d0], -R0 ;  /* 0x0000b40089027a23 */ /* 0x004fca0000010800 */
[----:B------:R2:W1:Y:S01]  /*c600*/  MUFU.EX2 R3, R2 ;  /* 0x0000000200037308 */ /* 0x0004620000000800 */
[C---:B------:R-:W-:Y:S01]  /*c610*/  HMMA.16816.F32.BF16 R40, R8.reuse, R42, R120 ;  /* 0x0000002a0828723c */ /* 0x040fe20000041878 */
[--C-:B--2---:R-:W-:Y:S02]  /*c620*/  FFMA.FTZ R2, R139, c[0x0][0x2d0], -R0.reuse ;  /* 0x0000b4008b027a23 */ /* 0x104fe40000010800 */
[----:B------:R-:W-:Y:S02]  /*c630*/  FFMA.FTZ R0, R138, c[0x0][0x2d0], -R0 ;  /* 0x0000b4008a007a23 */ /* 0x000fe40000010800 */
[----:B------:R-:W-:Y:S02]  /*c640*/  IMAD.MOV.U32 R138, RZ, RZ, R6 ;  /* 0x000000ffff8a7224 */ /* 0x000fe400078e0006 */
[----:B------:R-:W-:Y:S08]  /*c650*/  MUFU.EX2 R2, R2 ;  /* 0x0000000200027308 */ /* 0x000ff00000000800 */
[----:B------:R-:W2:Y:S01]  /*c660*/  MUFU.EX2 R6, R0 ;  /* 0x0000000000067308 */ /* 0x000ea20000000800 */
[----:B---3--:R-:W-:Y:S01]  /*c670*/  IMAD.MOV.U32 R18, RZ, RZ, R92 ;  /* 0x000000ffff127224 */ /* 0x008fe200078e005c */
[----:B----4-:R-:W-:Y:S01]  /*c680*/  MOV R143, R111 ;  /* 0x0000006f008f7202 */ /* 0x010fe20000000f00 */
[----:B------:R-:W-:Y:S01]  /*c690*/  HMMA.16816.F32.BF16 R20, R8, R58, R128 ;  /* 0x0000003a0814723c */ /* 0x000fe20000041880 */
[----:B------:R-:W-:-:S06]  /*c6a0*/  IMAD.MOV.U32 R57, RZ, RZ, R45 ;  /* 0x000000ffff397224 */ /* 0x000fcc00078e002d */
[----:B-1----:R-:W-:Y:S01]  /*c6b0*/  F2FP.BF16.PACK_AB R128, R55, R54 ;  /* 0x000000363780723e */ /* 0x002fe200000010ff */
[----:B------:R-:W-:Y:S01]  /*c6c0*/  HMMA.16816.F32.BF16 R12, R8, R66, R132 ;  /* 0x00000042080c723c */ /* 0x000fe20000041884 */
[----:B------:R-:W-:Y:S02]  /*c6d0*/  F2FP.BF16.PACK_AB R130, R16, R17 ;  /* 0x000000111082723e */ /* 0x000fe400000010ff */
[----:B------:R-:W-:Y:S02]  /*c6e0*/  F2FP.BF16.PACK_AB R129, R3, R7 ;  /* 0x000000070381723e */ /* 0x000fe400000010ff */
[----:B--2---:R-:W-:Y:S02]  /*c6f0*/  F2FP.BF16.PACK_AB R131, R6, R2 ;  /* 0x000000020683723e */ /* 0x004fe400000010ff */
[----:B------:R-:W-:Y:S02]  /*c700*/  F2FP.BF16.PACK_AB R132, R18, R252 ;  /* 0x000000fc1284723e */ /* 0x000fe400000010ff */
[----:B------:R-:W-:-:S02]  /*c710*/  F2FP.BF16.PACK_AB R133, R237, R235 ;  /* 0x000000ebed85723e */ /* 0x000fc400000010ff */
[----:B------:R-:W-:Y:S02]  /*c720*/  F2FP.BF16.PACK_AB R134, R239, R143 ;  /* 0x0000008fef86723e */ /* 0x000fe400000010ff */
[----:B------:R-:W-:Y:S01]  /*c730*/  F2FP.BF16.PACK_AB R135, R215, R238 ;  /* 0x000000eed787723e */ /* 0x000fe200000010ff */
[----:B------:R-:W-:Y:S01]  /*c740*/  HMMA.16816.F32.BF16 R44, R8, R46, R116 ;  /* 0x0000002e082c723c */ /* 0x000fe20000041874 */
[----:B------:R-:W-:Y:S02]  /*c750*/  IMAD.MOV.U32 R120, RZ, RZ, R112 ;  /* 0x000000ffff787224 */ /* 0x000fe400078e0070 */
[----:B------:R-:W-:Y:S02]  /*c760*/  IMAD.MOV.U32 R111, RZ, RZ, R93 ;  /* 0x000000ffff6f7224 */ /* 0x000fe400078e005d */
[----:B------:R-:W-:Y:S02]  /*c770*/  IMAD.MOV.U32 R92, RZ, RZ, R193 ;  /* 0x000000ffff5c7224 */ /* 0x000fe400078e00c1 */
[----:B------:R-:W-:Y:S01]  /*c780*/  IMAD.MOV.U32 R123, RZ, RZ, R99 ;  /* 0x000000ffff7b7224 */ /* 0x000fe200078e0063 */
[----:B------:R-:W-:Y:S01]  /*c790*/  MOV R117, R97 ;  /* 0x0000006100757202 */ /* 0x000fe20000000f00 */
[-C--:B------:R-:W-:Y:S01]  /*c7a0*/  HMMA.16816.F32.BF16 R152, R128, R156.reuse, R160 ;  /* 0x0000009c8098723c */ /* 0x080fe200000418a0 */
[----:B------:R-:W-:Y:S01]  /*c7b0*/  MOV R119, R94 ;  /* 0x0000005e00777202 */ /* 0x000fe20000000f00 */
[----:B------:R-:W-:Y:S01]  /*c7c0*/  IMAD.MOV.U32 R118, RZ, RZ, R96 ;  /* 0x000000ffff767224 */ /* 0x000fe200078e0060 */
[----:B------:R-:W-:Y:S01]  /*c7d0*/  MOV R94, R195 ;  /* 0x000000c3005e7202 */ /* 0x000fe20000000f00 */
[----:B------:R-:W-:Y:S01]  /*c7e0*/  IMAD.MOV.U32 R93, RZ, RZ, R194 ;  /* 0x000000ffff5d7224 */ /* 0x000fe200078e00c2 */
[----:B------:R-:W-:Y:S01]  /*c7f0*/  MOV R58, R81 ;  /* 0x00000051003a7202 */ /* 0x000fe20000000f00 */
[----:B------:R-:W-:Y:S01]  /*c800*/  IMAD.MOV.U32 R110, RZ, RZ, R95 ;  /* 0x000000ffff6e7224 */ /* 0x000fe200078e005f */
[----:B------:R-:W-:Y:S01]  /*c810*/  LDSM.16.MT88.4 R8, [R219+0x4880] ;  /* 0x00488000db08783b */ /* 0x000fe20000004200 */
[C---:B------:R-:W-:Y:S08]  /*c820*/  HMMA.16816.F32.BF16 R148, R132.reuse, R156, R176 ;  /* 0x0000009c8494723c */ /* 0x040ff000000418b0 */
[-C--:B------:R-:W-:Y:S07]  /*c830*/  HMMA.16816.F32.BF16 R160, R132, R158.reuse, R88 ;  /* 0x0000009e84a0723c */ /* 0x080fee0000041858 */
[----:B------:R-:W-:Y:S01]  /*c840*/  MOV R91, R192 ;  /* 0x000000c0005b7202 */ /* 0x000fe20000000f00 */
[----:B------:R-:W-:Y:S01]  /*c850*/  HMMA.16816.F32.BF16 R156, R128, R158, R84 ;  /* 0x0000009e809c723c */ /* 0x000fe20000041854 */
[----:B------:R-:W-:Y:S01]  /*c860*/  IMAD.MOV.U32 R88, RZ, RZ, R19 ;  /* 0x000000ffff587224 */ /* 0x000fe200078e0013 */
[----:B------:R-:W-:Y:S01]  /*c870*/  MOV R89, R78 ;  /* 0x0000004e00597202 */ /* 0x000fe20000000f00 */
[----:B------:R-:W-:-:S02]  /*c880*/  IMAD.MOV.U32 R19, RZ, RZ, R79 ;  /* 0x000000ffff137224 */ /* 0x000fc400078e004f */
[----:B------:R-:W-:Y:S02]  /*c890*/  IMAD.MOV.U32 R78, RZ, RZ, R117 ;  /* 0x000000ffff4e7224 */ /* 0x000fe400078e0075 */
[----:B------:R-:W-:Y:S01]  /*c8a0*/  MOV R86, R138 ;  /* 0x0000008a00567202 */ /* 0x000fe20000000f00 */
[-C--:B------:R-:W-:Y:S01]  /*c8b0*/  HMMA.16816.F32.BF16 R180, R132, R188.reuse, R180 ;  /* 0x000000bc84b4723c */ /* 0x080fe200000418b4 */
[----:B------:R-:W-:Y:S01]  /*c8c0*/  IMAD.MOV.U32 R138, RZ, RZ, R120 ;  /* 0x000000ffff8a7224 */ /* 0x000fe200078e0078 */
[----:B------:R-:W-:Y:S01]  /*c8d0*/  MOV R120, R119 ;  /* 0x0000007700787202 */ /* 0x000fe20000000f00 */
[----:B------:R-:W-:Y:S01]  /*c8e0*/  IMAD.MOV.U32 R79, RZ, RZ, R118 ;  /* 0x000000ffff4f7224 */ /* 0x000fe200078e0076 */
[----:B------:R-:W-:Y:S01]  /*c8f0*/  MOV R117, R222 ;  /* 0x000000de00757202 */ /* 0x000fe20000000f00 */
[----:B------:R-:W-:Y:S01]  /*c900*/  IMAD.MOV.U32 R118, RZ, RZ, R221 ;  /* 0x000000ffff767224 */ /* 0x000fe200078e00dd */
[----:B------:R-:W-:Y:S01]  /*c910*/  MOV R119, R5 ;  /* 0x0000000500777202 */ /* 0x000fe20000000f00 */
[----:B------:R1:W5:Y:S01]  /*c920*/  LDL.LU R222, [R1+0xf8] ;  /* 0x0000f80001de7983 */ /* 0x0003620000300800 */
[----:B------:R-:W-:Y:S03]  /*c930*/  HMMA.16816.F32.BF16 R184, R128, R188, R184 ;  /* 0x000000bc80b8723c */ /* 0x000fe600000418b8 */
[----:B------:R1:W5:Y:S04]  /*c940*/  LDL.LU R221, [R1+0xf4] ;  /* 0x0000f40001dd7983 */ /* 0x0003680000300800 */
[----:B------:R1:W5:Y:S01]  /*c950*/  LDL.LU R5, [R1+0xec] ;  /* 0x0000ec0001057983 */ /* 0x0003620000300800 */
[-C--:B------:R-:W-:Y:S08]  /*c960*/  HMMA.16816.F32.BF16 R192, R132, R190.reuse, R68 ;  /* 0x000000be84c0723c */ /* 0x080ff00000041844 */
[----:B------:R-:W-:Y:S07]  /*c970*/  HMMA.16816.F32.BF16 R188, R128, R190, R40 ;  /* 0x000000be80bc723c */ /* 0x000fee0000041828 */
[----:B------:R-:W-:-:S02]  /*c980*/  IMAD.MOV.U32 R42, RZ, RZ, R216 ;  /* 0x000000ffff2a7224 */ /* 0x000fc400078e00d8 */
[----:B------:R1:W5:Y:S01]  /*c990*/  LDL.LU R216, [R1+0xf0] ;  /* 0x0000f00001d87983 */ /* 0x0003620000300800 */
[----:B------:R-:W-:-:S03]  /*c9a0*/  IMAD.MOV.U32 R116, RZ, RZ, R98 ;  /* 0x000000ffff747224 */ /* 0x000fc600078e0062 */
[----:B------:R-:W2:Y:S01]  /*c9b0*/  LDSM.16.MT88.4 R96, [R218+0x4880] ;  /* 0x00488000da60783b */ /* 0x000ea20000004200 */
[----:B------:R-:W-:Y:S02]  /*c9c0*/  IMAD.MOV.U32 R108, RZ, RZ, R80 ;  /* 0x000000ffff6c7224 */ /* 0x000fe400078e0050 */
[----:B------:R-:W-:Y:S02]  /*c9d0*/  IMAD.MOV.U32 R59, RZ, RZ, R82 ;  /* 0x000000ffff3b7224 */ /* 0x000fe400078e0052 */
[----:B------:R-:W-:Y:S02]  /*c9e0*/  IMAD.MOV.U32 R95, RZ, RZ, R83 ;  /* 0x000000ffff5f7224 */ /* 0x000fe400078e0053 */
[----:B------:R-:W3:Y:S01]  /*c9f0*/  LDSM.16.MT88.4 R80, [R217+0x4880] ;  /* 0x00488000d950783b */ /* 0x000ee20000004200 */
[----:B------:R-:W-:Y:S01]  /*ca00*/  MOV R122, R64 ;  /* 0x00000040007a7202 */ /* 0x000fe20000000f00 */
[----:B------:R-:W-:Y:S02]  /*ca10*/  IMAD.MOV.U32 R121, RZ, RZ, R65 ;  /* 0x000000ffff797224 */ /* 0x000fe400078e0041 */
[----:B------:R-:W4:Y:S01]  /*ca20*/  LDSM.16.MT88.4 R64, [R219+0x3080] ;  /* 0x00308000db40783b */ /* 0x000f220000004200 */
[----:B------:R-:W-:Y:S01]  /*ca30*/  MOV R0, R114 ;  /* 0x0000007200007202 */ /* 0x000fe20000000f00 */
[----:B------:R-:W-:Y:S01]  /*ca40*/  IMAD.MOV.U32 R139, RZ, RZ, R113 ;  /* 0x000000ffff8b7224 */ /* 0x000fe200078e0071 */
[----:B------:R-:W-:Y:S01]  /*ca50*/  MOV R90, R121 ;  /* 0x00000079005a7202 */ /* 0x000fe20000000f00 */
[----:B------:R-:W-:-:S02]  /*ca60*/  IMAD.MOV.U32 R84, RZ, RZ, R91 ;  /* 0x000000ffff547224 */ /* 0x000fc400078e005b */
[----:B------:R-:W-:Y:S01]  /*ca70*/  IMAD.MOV.U32 R91, RZ, RZ, R122 ;  /* 0x000000ffff5b7224 */ /* 0x000fe200078e007a */
[-C--:B------:R-:W-:Y:S01]  /*ca80*/  HMMA.16816.F32.BF16 R164, R132, R172.reuse, R164 ;  /* 0x000000ac84a4723c */ /* 0x080fe200000418a4 */
[----:B------:R-:W-:Y:S02]  /*ca90*/  IMAD.MOV.U32 R85, RZ, RZ, R0 ;  /* 0x000000ffff557224 */ /* 0x000fe400078e0000 */
[----:B------:R-:W-:Y:S01]  /*caa0*/  IMAD.MOV.U32 R87, RZ, RZ, R139 ;  /* 0x000000ffff577224 */ /* 0x000fe200078e008b */
[----:B------:R-:W-:Y:S01]  /*cab0*/  MOV R139, R116 ;  /* 0x00000074008b7202 */ /* 0x000fe20000000f00 */
[----:B------:R-:W-:Y:S01]  /*cac0*/  IMAD.MOV.U32 R0, RZ, RZ, R123 ;  /* 0x000000ffff007224 */ /* 0x000fe200078e007b */
[----:B------:R-:W-:Y:S02]  /*cad0*/  MOV R122, R73 ;  /* 0x00000049007a7202 */ /* 0x000fe40000000f00 */
[----:B------:R-:W-:Y:S01]  /*cae0*/  HMMA.16816.F32.BF16 R168, R128, R172, R168 ;  /* 0x000000ac80a8723c */ /* 0x000fe200000418a8 */
[----:B------:R-:W-:Y:S01]  /*caf0*/  IMAD.MOV.U32 R121, RZ, RZ, R110 ;  /* 0x000000ffff797224 */ /* 0x000fe200078e006e */
[----:B------:R-:W-:Y:S01]  /*cb00*/  MOV R43, R89 ;  /* 0x00000059002b7202 */ /* 0x000fe20000000f00 */
[----:B------:R-:W-:-:S05]  /*cb10*/  IMAD.MOV.U32 R123, RZ, RZ, R74 ;  /* 0x000000ffff7b7224 */ /* 0x000fca00078e004a */
[----:B------:R-:W-:Y:S01]  /*cb20*/  HMMA.16816.F32.BF16 R176, R132, R174, R60 ;  /* 0x000000ae84b0723c */ /* 0x000fe2000004183c */
[----:B------:R-:W-:Y:S02]  /*cb30*/  IMAD.MOV.U32 R110, RZ, RZ, R72 ;  /* 0x000000ffff6e7224 */ /* 0x000fe400078e0048 */
[----:B------:R-:W-:-:S04]  /*cb40*/  IMAD.MOV.U32 R116, RZ, RZ, R75 ;  /* 0x000000ffff747224 */ /* 0x000fc800078e004b */
[----:B------:R-:W-:Y:S01]  /*cb50*/  IMAD.MOV.U32 R63, RZ, RZ, R88 ;  /* 0x000000ffff3f7224 */ /* 0x000fe200078e0058 */
[----:B------:R-:W-:Y:S01]  /*cb60*/  HMMA.16816.F32.BF16 R172, R128, R174, R44 ;  /* 0x000000ae80ac723c */ /* 0x000fe2000004182c */
[----:B------:R-:W-:-:S06]  /*cb70*/  IMAD.MOV.U32 R41, RZ, RZ, R122 ;  /* 0x000000ffff297224 */ /* 0x000fcc00078e007a */
[----:B------:R-:W-:Y:S01]  /*cb80*/  IMAD.MOV.U32 R44, RZ, RZ, R90 ;  /* 0x000000ffff2c7224 */ /* 0x000fe200078e005a */
[----:B------:R-:W-:Y:S02]  /*cb90*/  MOV R45, R91 ;  /* 0x0000005b002d7202 */ /* 0x000fe40000000f00 */
[----:B--2---:R-:W-:Y:S01]  /*cba0*/  HMMA.16816.F32.BF16 R88, R132, R96, R208 ;  /* 0x000000608458723c */ /* 0x004fe200000418d0 */
[----:B------:R-:W-:Y:S01]  /*cbb0*/  IMAD.MOV.U32 R46, RZ, RZ, R0 ;  /* 0x000000ffff2e7224 */ /* 0x000fe200078e0000 */
[----:B------:R-:W-:Y:S01]  /*cbc0*/  MOV R47, R139 ;  /* 0x0000008b002f7202 */ /* 0x000fe20000000f00 */
[----:B------:R-:W-:Y:S01]  /*cbd0*/  IMAD.MOV.U32 R0, RZ, RZ, R78 ;  /* 0x000000ffff007224 */ /* 0x000fe200078e004e */
[----:B------:R-:W-:-:S03]  /*cbe0*/  MOV R139, R79 ;  /* 0x0000004f008b7202 */ /* 0x000fc60000000f00 */
[----:B------:R-:W-:Y:S01]  /*cbf0*/  MOV R211, R119 ;  /* 0x0000007700d37202 */ /* 0x000fe20000000f00 */
[----:B---3--:R-:W-:Y:S01]  /*cc00*/  HMMA.16816.F32.BF16 R72, R132, R80, R248 ;  /* 0x000000508448723c */ /* 0x008fe200000418f8 */
[----:B------:R-:W-:Y:S01]  /*cc10*/  IMAD.MOV.U32 R78, RZ, RZ, R120 ;  /* 0x000000ffff4e7224 */ /* 0x000fe200078e0078 */
[----:B------:R-:W-:-:S05]  /*cc20*/  MOV R79, R121 ;  /* 0x00000079004f7202 */ /* 0x000fca0000000f00 */
[----:B------:R-:W-:Y:S02]  /*cc30*/  MOV R248, R123 ;  /* 0x0000007b00f87202 */ /* 0x000fe40000000f00 */
[----:B------:R-:W-:Y:S01]  /*cc40*/  HMMA.16816.F32.BF16 R120, R132, R8, R200 ;  /* 0x000000088478723c */ /* 0x000fe200000418c8 */
[----:B------:R-:W-:Y:S02]  /*cc50*/  IMAD.MOV.U32 R137, RZ, RZ, R115 ;  /* 0x000000ffff897224 */ /* 0x000fe400078e0073 */
[----:B------:R-:W2:Y:S04]  /*cc60*/  LDSM.16.MT88.4 R112, [R220+0x4880] ;  /* 0x00488000dc70783b */ /* 0x000ea80000004200 */
[----:B------:R-:W-:Y:S01]  /*cc70*/  IMAD.MOV.U32 R202, RZ, RZ, R211 ;  /* 0x000000ffffca7224 */ /* 0x000fe200078e00d3 */
[----:B------:R-:W-:Y:S01]  /*cc80*/  MOV R211, R42 ;  /* 0x0000002a00d37202 */ /* 0x000fe20000000f00 */
[----:B------:R-:W-:Y:S01]  /*cc90*/  IMAD.MOV.U32 R42, RZ, RZ, c[0x0][0x2c4] ;  /* 0x0000b100ff2a7624 */ /* 0x000fe200078e00ff */
[----:B------:R-:W-:-:S04]  /*cca0*/  MOV R249, R117 ;  /* 0x0000007500f97202 */ /* 0x000fc80000000f00 */
[----:B------:R-:W-:Y:S01]  /*ccb0*/  ISETP.NE.AND P6, PT, R42, 0x1, PT ;  /* 0x000000012a00780c */ /* 0x000fe20003fc5270 */
[----:B------:R-:W-:Y:S01]  /*ccc0*/  IMAD.MOV.U32 R250, RZ, RZ, R118 ;  /* 0x000000fffffa7224 */ /* 0x000fe200078e0076 */
[----:B------:R-:W-:Y:S01]  /*ccd0*/  MOV R42, R43 ;  /* 0x0000002b002a7202 */ /* 0x000fe20000000f00 */
[----:B------:R-:W-:Y:S02]  /*cce0*/  IMAD.MOV.U32 R251, RZ, RZ, R84 ;  /* 0x000000fffffb7224 */ /* 0x000fe400078e0054 */
[----:B------:R-:W-:Y:S01]  /*ccf0*/  IMAD.MOV.U32 R43, RZ, RZ, R4 ;  /* 0x000000ffff2b7224 */ /* 0x000fe200078e0004 */
[----:B------:R-:W-:Y:S01]  /*cd00*/  SHF.L.U32 R4, R214, 0x7, RZ ;  /* 0x00000007d6047819 */ /* 0x000fe200000006ff */
[----:B------:R-:W-:Y:S01]  /*cd10*/  IMAD.MOV.U32 R208, RZ, RZ, R249 ;  /* 0x000000ffffd07224 */ /* 0x000fe200078e00f9 */
[----:B------:R-:W-:Y:S01]  /*cd20*/  MOV R203, R248 ;  /* 0x000000f800cb7202 */ /* 0x000fe20000000f00 */
[----:B------:R-:W-:Y:S01]  /*cd30*/  IMAD.MOV.U32 R210, RZ, RZ, R251 ;  /* 0x000000ffffd27224 */ /* 0x000fe200078e00fb */
[----:B------:R-:W-:Y:S01]  /*cd40*/  MOV R209, R250 ;  /* 0x000000fa00d17202 */ /* 0x000fe20000000f00 */
[----:B----4-:R-:W-:Y:S01]  /*cd50*/  HMMA.16816.F32.BF16 R68, R132, R66, R100 ;  /* 0x000000428444723c */ /* 0x010fe20000041864 */
[----:B------:R-:W-:Y:S01]  /*cd60*/  IMAD.MOV.U32 R248, RZ, RZ, R92 ;  /* 0x000000fffff87224 */ /* 0x000fe200078e005c */
[----:B------:R-:W-:Y:S01]  /*cd70*/  MOV R251, R93 ;  /* 0x0000005d00fb7202 */ /* 0x000fe20000000f00 */
[----:B------:R-:W-:Y:S01]  /*cd80*/  IMAD.MOV.U32 R249, RZ, RZ, R94 ;  /* 0x000000fffff97224 */ /* 0x000fe200078e005e */
[----:B------:R-:W-:-:S04]  /*cd90*/  MOV R250, R95 ;  /* 0x0000005f00fa7202 */ /* 0x000fc80000000f00 */
[----:B------:R-:W-:Y:S08]  /*cda0*/  HMMA.16816.F32.BF16 R100, R132, R98, R48 ;  /* 0x000000628464723c */ /* 0x000ff00000041830 */
[C---:B------:R-:W-:Y:S08]  /*cdb0*/  HMMA.16816.F32.BF16 R92, R128.reuse, R96, R196 ;  /* 0x00000060805c723c */ /* 0x040ff000000418c4 */
[----:B------:R-:W-:Y:S07]  /*cdc0*/  HMMA.16816.F32.BF16 R96, R128, R98, R12 ;  /* 0x000000628060723c */ /* 0x000fee000004180c */
[----:B------:R-:W-:-:S04]  /*cdd0*/  @P6 IMAD.HI.U32 R12, R4, c[0x0][0x2c8], RZ ;  /* 0x0000b200040c6a27 */ /* 0x000fc800078e00ff */
[----:B------:R-:W-:Y:S02]  /*cde0*/  FADD.FTZ R13, R44, R202 ;  /* 0x000000ca2c0d7221 */ /* 0x000fe40000010000 */
[----:B------:R-:W-:Y:S02]  /*cdf0*/  FADD.FTZ R14, R138, R0 ;  /* 0x000000008a0e7221 */ /* 0x000fe40000010000 */
[----:B------:R-:W-:Y:S01]  /*ce00*/  IMAD.MOV.U32 R0, RZ, RZ, R4 ;  /* 0x000000ffff007224 */ /* 0x000fe200078e0004 */
[----:B------:R-:W-:Y:S01]  /*ce10*/  @P6 SHF.R.U32.HI R0, RZ, c[0x0][0x2cc], R12 ;  /* 0x0000b300ff006a19 */ /* 0x000fe2000001160c */
[----:B------:R-:W-:Y:S02]  /*ce20*/  FADD.FTZ R15, R111, R110 ;  /* 0x0000006e6f0f7221 */ /* 0x000fe40000010000 */
[----:B------:R-:W-:Y:S02]  /*ce30*/  FADD.FTZ R13, R203, R13 ;  /* 0x0000000dcb0d7221 */ /* 0x000fe40000010000 */
[----:B------:R-:W-:Y:S01]  /*ce40*/  FADD.FTZ R14, R208, R14 ;  /* 0x0000000ed00e7221 */ /* 0x000fe20000010000 */
[----:B------:R-:W-:Y:S01]  /*ce50*/  MOV R60, R85 ;  /* 0x00000055003c7202 */ /* 0x000fe20000000f00 */
[----:B------:R-:W-:Y:S01]  /*ce60*/  FADD.FTZ R12, R204, R211 ;  /* 0x000000d3cc0c7221 */ /* 0x000fe20000010000 */
[----:B------:R-:W-:Y:S01]  /*ce70*/  MOV R62, R87 ;  /* 0x00000057003e7202 */ /* 0x000fe20000000f00 */
[----:B------:R-:W-:-:S02]  /*ce80*/  IMAD.MOV.U32 R61, RZ, RZ, R86 ;  /* 0x000000ffff3d7224 */ /* 0x000fc400078e0056 */
[----:B------:R-:W-:Y:S02]  /*ce90*/  FADD.FTZ R15, R209, R15 ;  /* 0x0000000fd10f7221 */ /* 0x000fe40000010000 */
[----:B------:R-:W-:Y:S02]  /*cea0*/  IMAD.MOV.U32 R40, RZ, RZ, R116 ;  /* 0x000000ffff287224 */ /* 0x000fe400078e0074 */
        /* <DEDUP_REMOVED lines=8> */
[----:B------:R-:W-:Y:S01]  /*cf30*/  IMAD.MOV.U32 R44, RZ, RZ, R45 ;  /* 0x000000ffff2c7224 */ /* 0x000fe200078e002d */
[----:B------:R-:W-:Y:S01]  /*cf40*/  HMMA.16816.F32.BF16 R60, R128, R64, R60 ;  /* 0x00000040803c723c */ /* 0x000fe2000004183c */
[----:B------:R-:W-:Y:S01]  /*cf50*/  MOV R45, R46 ;  /* 0x0000002e002d7202 */ /* 0x000fe20000000f00 */
[----:B------:R-:W-:Y:S02]  /*cf60*/  FADD.FTZ R15, R41, R15 ;  /* 0x0000000f290f7221 */ /* 0x000fe40000010000 */
[----:B------:R-:W-:Y:S02]  /*cf70*/  IMAD.MOV.U32 R46, RZ, RZ, R47 ;  /* 0x000000ffff2e7224 */ /* 0x000fe400078e002f */
[----:B------:R-:W-:-:S02]  /*cf80*/  FADD.FTZ R13, R42, R13 ;  /* 0x0000000d2a0d7221 */ /* 0x000fc40000010000 */
[----:B------:R-:W-:Y:S01]  /*cf90*/  HMMA.16816.F32.BF16 R64, R128, R66, R124 ;  /* 0x000000428040723c */ /* 0x000fe2000004187c */
[----:B------:R-:W-:Y:S01]  /*cfa0*/  FADD.FTZ R12, R207, R12 ;  /* 0x0000000ccf0c7221 */ /* 0x000fe20000010000 */
[----:B------:R-:W-:Y:S01]  /*cfb0*/  MOV R47, R139 ;  /* 0x0000008b002f7202 */ /* 0x000fe20000000f00 */
[----:B------:R-:W-:-:S05]  /*cfc0*/  IMAD.MOV.U32 R138, RZ, RZ, R108 ;  /* 0x000000ffff8a7224 */ /* 0x000fca00078e006c */
[----:B------:R-:W-:Y:S01]  /*cfd0*/  HMMA.16816.F32.BF16 R124, R128, R8, R244 ;  /* 0x00000008807c723c */ /* 0x000fe200000418f4 */
[----:B------:R-:W-:Y:S01]  /*cfe0*/  FADD.FTZ R13, R45, R13 ;  /* 0x0000000d2d0d7221 */ /* 0x000fe20000010000 */
[----:B------:R-:W-:-:S05]  /*cff0*/  MOV R139, R109 ;  /* 0x0000006d008b7202 */ /* 0x000fca0000000f00 */
[----:B------:R-:W-:Y:S02]  /*d000*/  FADD.FTZ R9, R43, R14 ;  /* 0x0000000e2b097221 */ /* 0x000fe40000010000 */
[----:B------:R-:W-:Y:S02]  /*d010*/  FADD.FTZ R8, R44, R15 ;  /* 0x0000000f2c087221 */ /* 0x000fe40000010000 */
[----:B------:R-:W-:Y:S02]  /*d020*/  FADD.FTZ R14, R46, R9 ;  /* 0x000000092e0e7221 */ /* 0x000fe40000010000 */
[----:B------:R-:W-:Y:S01]  /*d030*/  FADD.FTZ R9, R206, R12 ;  /* 0x0000000cce097221 */ /* 0x000fe20000010000 */
[----:B--2---:R-:W-:Y:S01]  /*d040*/  HMMA.16816.F32.BF16 R104, R132, R112, R104 ;  /* 0x000000708468723c */ /* 0x004fe20000041868 */
[----:B------:R-:W-:Y:S02]  /*d050*/  FADD.FTZ R12, R47, R8 ;  /* 0x000000082f0c7221 */ /* 0x000fe40000010000 */
[----:B------:R-:W-:-:S02]  /*d060*/  FADD.FTZ R8, R138, R13 ;  /* 0x0000000d8a087221 */ /* 0x000fc40000010000 */
[----:B------:R-:W-:-:S03]  /*d070*/  FADD.FTZ R9, R213, R9 ;  /* 0x00000009d5097221 */ /* 0x000fc60000010000 */
[C---:B------:R-:W-:Y:S08]  /*d080*/  HMMA.16816.F32.BF16 R84, R132.reuse, R82, R32 ;  /* 0x000000528454723c */ /* 0x040ff00000041820 */
[----:B------:R-:W-:Y:S08]  /*d090*/  HMMA.16816.F32.BF16 R116, R132, R114, R36 ;  /* 0x000000728474723c */ /* 0x000ff00000041824 */
[C---:B------:R-:W-:Y:S08]  /*d0a0*/  HMMA.16816.F32.BF16 R76, R128.reuse, R80, R76 ;  /* 0x00000050804c723c */ /* 0x040ff0000004184c */
[C---:B------:R-:W-:Y:S08]  /*d0b0*/  HMMA.16816.F32.BF16 R108, R128.reuse, R112, R240 ;  /* 0x00000070806c723c */ /* 0x040ff000000418f0 */
[C---:B------:R-:W-:Y:S08]  /*d0c0*/  HMMA.16816.F32.BF16 R80, R128.reuse, R82, R20 ;  /* 0x000000528050723c */ /* 0x040ff00000041814 */
[----:B------:R-:W-:Y:S08]  /*d0d0*/  HMMA.16816.F32.BF16 R112, R128, R114, R24 ;  /* 0x000000728070723c */ /* 0x000ff00000041818 */
[-C--:B------:R-:W-:Y:S08]  /*d0e0*/  HMMA.16816.F32.BF16 R132, R132, R10.reuse, R28 ;  /* 0x0000000a8484723c */ /* 0x080ff0000004181c */
[----:B------:R-:W-:Y:S07]  /*d0f0*/  HMMA.16816.F32.BF16 R128, R128, R10, R144 ;  /* 0x0000000a8080723c */ /* 0x000fee0000041890 */
        /* <DEDUP_REMOVED lines=11> */
[----:B------:R-:W-:-:S03]  /*d1b0*/  FADD.FTZ R10, R143, R10 ;  /* 0x0000000a8f0a7221 */ /* 0x000fc60000010000 */
[----:B------:R2:W-:Y:S01]  /*d1c0*/  STL [R1+0x98], R2 ;  /* 0x0000980201007387 */ /* 0x0005e20000100800 */
[----:B------:R-:W-:Y:S02]  /*d1d0*/  FADD.FTZ R8, R239, R10 ;  /* 0x0000000aef087221 */ /* 0x000fe40000010000 */
[----:B------:R-:W-:Y:S01]  /*d1e0*/  FADD.FTZ R12, R137, R12 ;  /* 0x0000000c890c7221 */ /* 0x000fe20000010000 */
[----:B------:R-:W-:Y:S02]  /*d1f0*/  MOV R143, c[0x0][0x32c] ;  /* 0x0000cb00008f7a02 */ /* 0x000fe40000000f00 */
[----:B------:R-:W-:Y:S01]  /*d200*/  STL [R1+0x94], R8 ;  /* 0x0000940801007387 */ /* 0x000fe20000100800 */
[----:B------:R-:W-:Y:S01]  /*d210*/  FADD.FTZ R11, R54, R12 ;  /* 0x0000000c360b7221 */ /* 0x000fe20000010000 */
[----:B------:R-:W-:-:S03]  /*d220*/  ISETP.GE.AND P6, PT, R143, 0x1, PT ;  /* 0x000000018f00780c */ /* 0x000fc60003fc6270 */
[----:B------:R-:W-:Y:S02]  /*d230*/  FADD.FTZ R9, R55, R11 ;  /* 0x0000000b37097221 */ /* 0x000fe40000010000 */
[----:B--2---:R-:W-:-:S05]  /*d240*/  FADD.FTZ R2, R6, R7 ;  /* 0x0000000706027221 */ /* 0x004fca0000010000 */
[----:B------:R-:W-:Y:S01]  /*d250*/  STL [R1+0xa0], R2 ;  /* 0x0000a00201007387 */ /* 0x000fe20000100800 */
[----:B------:R-:W-:Y:S01]  /*d260*/  FADD.FTZ R9, R17, R9 ;  /* 0x0000000911097221 */ /* 0x000fe20000010000 */
[----:B------:R-:W-:-:S03]  /*d270*/  IADD3 R0, -R52, R53, R0 ;  /* 0x0000003534007210 */ /* 0x000fc60007ffe100 */
[----:B------:R-:W-:Y:S01]  /*d280*/  FADD.FTZ R3, R16, R9 ;  /* 0x0000000910037221 */ /* 0x000fe20000010000 */
[----:B------:R-:W-:-:S04]  /*d290*/  IADD3 R235, R19, -0x2, RZ ;  /* 0xfffffffe13eb7810 */ /* 0x000fc80007ffe0ff */
[----:B------:R2:W-:Y:S02]  /*d2a0*/  STL [R1+0x9c], R3 ;  /* 0x00009c0301007387 */ /* 0x0005e40000100800 */
[----:B--2---:R-:W-:Y:S01]  /*d2b0*/  IADD3 R3, R0, c[0x0][0x328], RZ ;  /* 0x0000ca0000037a10 */ /* 0x004fe20007ffe0ff */
        /* <DEDUP_REMOVED lines=11> */
.L_x_1210:
[----:B------:R-:W-:-:S13]  /*d370*/  ISETP.NE.AND P0, PT, R143, 0x1, PT ;  /* 0x000000018f00780c */ /* 0x000fda0003f05270 */
[----:B------:R-:W-:-:S05]  /*d380*/  @P0 IMAD.HI.U32 R0, R2, c[0x0][0x330], RZ ;  /* 0x0000cc0002000a27 */ /* 0x000fca00078e00ff */
[----:B------:R-:W-:Y:S02]  /*d390*/  @P0 SHF.R.U32.HI R2, RZ, c[0x0][0x334], R0 ;  /* 0x0000cd00ff020a19 */ /* 0x000fe40000011600 */
.L_x_1211:
[----:B------:R-:W-:Y:S05]  /*d3a0*/  BSYNC B0 ;  /* 0x0000000000007941 */ /* 0x000fea0003800000 */
.L_x_1209:
[----:B------:R-:W-:-:S05]  /*d3b0*/  IMAD R2, R2, R143, c[0x0][0x32c] ;  /* 0x0000cb0002027624 */ /* 0x000fca00078e028f */
[----:B------:R-:W-:-:S04]  /*d3c0*/  IMNMX R3, R3, R2, PT ;  /* 0x0000000203037217 */ /* 0x000fc80003800200 */
.L_x_1208:
[----:B-1----:R-:W2:Y:S01]  /*d3d0*/  LDL R2, [R1+0xa4] ;  /* 0x0000a40001027983 */ /* 0x002ea20000100800 */
[----:B------:R-:W-:-:S05]  /*d3e0*/  IMAD.HI R3, R3, 0x2aaaaaab, RZ ;  /* 0x2aaaaaab03037827 */ /* 0x000fca00078e02ff */
[----:B------:R-:W-:-:S04]  /*d3f0*/  SHF.R.U32.HI R0, RZ, 0x1f, R3 ;  /* 0x0000001fff007819 */ /* 0x000fc80000011603 */
[----:B------:R-:W-:-:S04]  /*d400*/  LEA.HI.SX32 R3, R3, R0, 0x1d ;  /* 0x0000000003037211 */ /* 0x000fc800078feaff */
[----:B--2---:R-:W-:-:S04]  /*d410*/  IMNMX R2, R2, R3, !PT ;  /* 0x0000000302027217 */ /* 0x004fc80007800200 */
[----:B------:R-:W-:Y:S01]  /*d420*/  ISETP.GE.AND P0, PT, R235, R2, PT ;  /* 0x00000002eb00720c */ /* 0x000fe20003f06270 */
[----:B------:R1:W-:-:S12]  /*d430*/  STL [R1+0xa8], R2 ;  /* 0x0000a80201007387 */ /* 0x0003d80000100800 */
[----:B------:R-:W-:Y:S05]  /*d440*/  @!P0 BRA `(.L_x_1212) ;  /* 0x00004bd000008947 */ /* 0x000fea0003800000 */
.L_x_1229:
[----:B--2---:R-:W2:Y:S01]  /*d450*/  LDL R4, [R1+0xa4] ;  /* 0x0000a40001047983 */ /* 0x004ea20000100800 */
[----:B------:R-:W-:Y:S04]  /*d460*/  DEPBAR.LE SB0, 0x0 ;  /* 0x000080000000791a */ /* 0x000fe80000000000 */
[----:B------:R-:W3:Y:S01]  /*d470*/  LDL.64 R212, [R1+0xb8] ;  /* 0x0000b80001d47983 */ /* 0x000ee20000100a00 */
[----:B------:R-:W-:Y:S05]  /*d480*/  WARPSYNC 0xffffffff ;  /* 0xffffffff00007948 */ /* 0x000fea0003800000 */
[----:B------:R-:W3:Y:S06]  /*d490*/  LDL.64 R138, [R1+0xc8] ;  /* 0x0000c800018a7983 */ /* 0x000eec0000100a00 */
[----:B------:R-:W4:Y:S04]  /*d4a0*/  LDL R143, [R1+0xac] ;  /* 0x0000ac00018f7983 */ /* 0x000f280000100800 */
[----:B------:R-:W4:Y:S04]  /*d4b0*/  LDL R137, [R1+0xe8] ;  /* 0x0000e80001897983 */ /* 0x000f280000100800 */
[----:B------:R-:W-:Y:S08]  /*d4c0*/  BAR.SYNC.DEFER_BLOCKING 0x0 ;  /* 0x0000000000007b1d */ /* 0x000ff00000010000 */
[----:B------:R-:W-:Y:S08]  /*d4d0*/  LDSM.16.M88.4 R52, [R223+0x8080] ;  /* 0x00808000df34783b */ /* 0x000ff00000000200 */
[----:B-----5:R-:W1:Y:S08]  /*d4e0*/  LDSM.16.M88.4 R20, [R216+0x5080] ;  /* 0x00508000d814783b */ /* 0x020e700000000200 */
[----:B------:R-:W1:Y:S08]  /*d4f0*/  LDSM.16.M88.4 R48, [R223+0xa080] ;  /* 0x00a08000df30783b */ /* 0x000e700000000200 */
[----:B------:R-:W1:Y:S08]  /*d500*/  LDSM.16.M88.4 R36, [R216+0x5880] ;  /* 0x00588000d824783b */ /* 0x000e700000000200 */
[----:B------:R-:W4:Y:S06]  /*d510*/  LDL.64 R250, [R1+0xc0] ;  /* 0x0000c00001fa7983 */ /* 0x000f2c0000100a00 */
[----:B------:R-:W1:Y:S08]  /*d520*/  LDSM.16.M88.4 R144, [R216+0x6080] ;  /* 0x00608000d890783b */ /* 0x000e700000000200 */
[----:B------:R-:W4:Y:S01]  /*d530*/  LDL R252, [R1+0xdc] ;  /* 0x0000dc0001fc7983 */ /* 0x000f220000100800 */
[-C--:B-1----:R-:W-:Y:S03]  /*d540*/  HMMA.16816.F32.BF16 R8, R52, R20.reuse, RZ ;  /* 0x000000143408723c */ /* 0x082fe600000418ff */
[----:B------:R-:W-:Y:S05]  /*d550*/  LDSM.16.M88.4 R196, [R225+0x8080] ;  /* 0x00808000e1c4783b */ /* 0x000fea0000000200 */
[C---:B------:R-:W-:Y:S03]  /*d560*/  HMMA.16816.F32.BF16 R12, R48.reuse, R20, RZ ;  /* 0x00000014300c723c */ /* 0x040fe600000418ff */
[----:B------:R-:W4:Y:S04]  /*d570*/  LDL R248, [R1+0xd8] ;  /* 0x0000d80001f87983 */ /* 0x000f280000100800 */
[----:B------:R-:W1:Y:S01]  /*d580*/  LDSM.16.M88.4 R200, [R227] ;  /* 0x00000000e3c8783b */ /* 0x000e620000000200 */
[-C--:B------:R-:W-:Y:S07]  /*d590*/  HMMA.16816.F32.BF16 R16, R48, R22.reuse, RZ ;  /* 0x000000163010723c */ /* 0x080fee00000418ff */
[----:B------:R-:W4:Y:S01]  /*d5a0*/  LDL R249, [R1+0xd0] ;  /* 0x0000d00001f97983 */ /* 0x000f220000100800 */
[C---:B------:R-:W-:Y:S03]  /*d5b0*/  HMMA.16816.F32.BF16 R20, R52.reuse, R22, RZ ;  /* 0x000000163414723c */ /* 0x040fe600000418ff */
[----:B------:R-:W1:Y:S05]  /*d5c0*/  LDSM.16.M88.4 R204, [R225+0xa080] ;  /* 0x00a08000e1cc783b */ /* 0x000e6a0000000200 */
[-C--:B------:R-:W-:Y:S03]  /*d5d0*/  HMMA.16816.F32.BF16 R24, R52, R36.reuse, RZ ;  /* 0x000000243418723c */ /* 0x080fe600000418ff */
[----:B------:R-:W1:Y:S05]  /*d5e0*/  LDSM.16.M88.4 R208, [R233] ;  /* 0x00000000e9d0783b */ /* 0x000e6a0000000200 */
        /* <DEDUP_REMOVED lines=20> */
[----:B--2---:R-:W-:Y:S11]  /*d730*/  ISETP.GT.AND P0, PT, R4, R235, PT ;  /* 0x000000eb0400720c */ /* 0x004ff60003f04270 */
[----:B------:R-:W-:Y:S02]  /*d740*/  @!UPT UIADD3 URZ, URZ, URZ, URZ ;  /* 0x0000003f3f3ff290 */ /* 0x000fe4000fffe03f */
[----:B------:R-:W-:Y:S01]  /*d750*/  @!P0 SHF.R.S32.HI R0, RZ, 0x1f, R235 ;  /* 0x0000001fff008819 */ /* 0x000fe200000114eb */
[----:B------:R-:W-:Y:S01]  /*d760*/  @!P0 IMAD.WIDE.U32 R2, R235, c[0x0][0x208], RZ ;  /* 0x00008200eb028a25 */ /* 0x000fe200078e00ff */
[----:B---3--:R-:W-:Y:S02]  /*d770*/  @!P0 MOV R139, R213 ;  /* 0x000000d5008b8202 */ /* 0x008fe40000000f00 */
[----:B----4-:R-:W-:Y:S01]  /*d780*/  ISETP.GE.AND P4, PT, R143, c[0x0][0x1d4], PT ;  /* 0x000075008f007a0c */ /* 0x010fe20003f86270 */
[----:B------:R-:W-:Y:S01]  /*d790*/  @!P0 IMAD R0, R0, c[0x0][0x208], RZ ;  /* 0x0000820000008a24 */ /* 0x000fe200078e02ff */
[----:B------:R-:W2:Y:S01]  /*d7a0*/  LDL R143, [R1+0xd4] ;  /* 0x0000d400018f7983 */ /* 0x000ea20000100800 */
[----:B------:R-:W-:Y:S01]  /*d7b0*/  @!P0 IMAD.WIDE.U32 R138, R2, 0x30, R138 ;  /* 0x00000030028a8825 */ /* 0x000fe200078e008a */
[----:B------:R-:W-:Y:S03]  /*d7c0*/  ISETP.GE.AND P3, PT, R137, c[0x0][0x1d4], PT ;  /* 0x0000750089007a0c */ /* 0x000fe60003f66270 */
[----:B------:R-:W-:Y:S01]  /*d7d0*/  @!P0 IMAD R0, R235, c[0x0][0x20c], R0 ;  /* 0x00008300eb008a24 */ /* 0x000fe200078e0200 */
[----:B------:R-:W-:Y:S04]  /*d7e0*/  @!P0 LEA R6, P1, R138, c[0x0][0x1f8], 0x1 ;  /* 0x00007e008a068a11 */ /* 0x000fe800078208ff */
[----:B------:R-:W-:Y:S02]  /*d7f0*/  @!P0 IADD3 R0, R3, R0, RZ ;  /* 0x0000000003008210 */ /* 0x000fe40007ffe0ff */
[----:B------:R-:W-:Y:S03]  /*d800*/  @!P0 IADD3 R2, P2, R6, UR10, RZ ;  /* 0x0000000a06028c10 */ /* 0x000fe6000ff5e0ff */
[----:B------:R-:W-:Y:S05]  /*d810*/  @!P0 IMAD R0, R0, 0x30, RZ ;  /* 0x0000003000008824 */ /* 0x000fea00078e02ff */
[----:B------:R-:W-:Y:S04]  /*d820*/  @!P0 IADD3 R0, R139, R0, RZ ;  /* 0x000000008b008210 */ /* 0x000fe80007ffe0ff */
[----:B------:R-:W-:Y:S02]  /*d830*/  @!P0 LEA.HI.X R7, R138, c[0x0][0x1fc], R0, 0x1, P1 ;  /* 0x00007f008a078a11 */ /* 0x000fe400008f0c00 */
[----:B------:R-:W-:Y:S02]  /*d840*/  @!P0 IADD3 R138, P1, R2, UR10, RZ ;  /* 0x0000000a028a8c10 */ /* 0x000fe4000ff3e0ff */
[----:B------:R-:W-:Y:S01]  /*d850*/  @!P0 IADD3.X R3, R7, UR5, RZ, P2, !PT ;  /* 0x0000000507038c10 */ /* 0x000fe200097fe4ff */
[----:B------:R-:W-:Y:S01]  /*d860*/  @!PT LDS RZ, [RZ] ;  /* 0x00000000fffff984 */ /* 0x000fe20000000800 */
[----:B------:R-:W-:Y:S01]  /*d870*/  @!PT LDS RZ, [RZ] ;  /* 0x00000000fffff984 */ /* 0x000fe20000000800 */
[----:B------:R-:W-:Y:S01]  /*d880*/  @!PT LDS RZ, [RZ] ;  /* 0x00000000fffff984 */ /* 0x000fe20000000800 */
[----:B------:R1:W-:Y:S01]  /*d890*/  @!P0 LDGSTS.E.BYPASS.LTC128B.128 [R234+0x2080], [R6.64], !P4 ;  /* 0x0208000006ea8fae */ /* 0x0003e2000e101d46 */
[----:B------:R-:W-:Y:S02]  /*d8a0*/  MOV R0, R4 ;  /* 0x0000000400007202 */ /* 0x000fe40000000f00 */
[----:B------:R-:W-:Y:S05]  /*d8b0*/  @!P0 IADD3.X R139, R3, UR5, RZ, P1, !PT ;  /* 0x00000005038b8c10 */ /* 0x000fea0008ffe4ff */
[----:B------:R1:W-:Y:S08]  /*d8c0*/  @!P0 LDGSTS.E.BYPASS.LTC128B.128 [R234+0x3880], [R6.64+0x80], !P3 ;  /* 0x0388008006ea8fae */ /* 0x0003f0000d901d46 */
[----:B------:R3:W-:Y:S08]  /*d8d0*/  @!P0 LDGSTS.E.BYPASS.LTC128B.128 [R234+0x2880], [R2.64], !P4 ;  /* 0x0288000002ea8fae */ /* 0x0007f0000e101d46 */
[----:B------:R3:W-:Y:S08]  /*d8e0*/  @!P0 LDGSTS.E.BYPASS.LTC128B.128 [R234+0x4080], [R2.64+0x80], !P3 ;  /* 0x0408008002ea8fae */ /* 0x0007f0000d901d46 */
[----:B------:R4:W-:Y:S08]  /*d8f0*/  @!P0 LDGSTS.E.BYPASS.LTC128B.128 [R234+0x3080], [R138.64], !P4 ;  /* 0x030800008aea8fae */ /* 0x0009f0000e101d46 */
[----:B------:R4:W-:Y:S01]  /*d900*/  @!P0 LDGSTS.E.BYPASS.LTC128B.128 [R234+0x4880], [R138.64+0x80], !P3 ;  /* 0x048800808aea8fae */ /* 0x0009e2000d901d46 */
[C---:B------:R-:W-:Y:S07]  /*d910*/  ISETP.GT.AND P0, PT, R235.reuse, R0, PT ;  /* 0x00000000eb00720c */ /* 0x040fee0003f04270 */
[----:B------:R-:W-:Y:S06]  /*d920*/  LDSM.16.M88.4 R200, [R224+0x8080] ;  /* 0x00808000e0c8783b */ /* 0x000fec0000000200 */
[----:B-1----:R-:W-:Y:S02]  /*d930*/  @P0 IADD3 R6, R235, -0x1, RZ ;  /* 0xffffffffeb060810 */ /* 0x002fe40007ffe0ff */
[----:B------:R-:W1:Y:S02]  /*d940*/  LDSM.16.M88.4 R204, [R222+0x5080] ;  /* 0x00508000decc783b */ /* 0x000e640000000200 */
[----:B------:R-:W-:Y:S05]  /*d950*/  @P0 SHF.R.S32.HI R0, RZ, 0x1f, R6 ;  /* 0x0000001fff000819 */ /* 0x000fea0000011406 */
[----:B------:R-:W-:Y:S01]  /*d960*/  @P0 IMAD R0, R0, c[0x0][0x1e0], RZ ;  /* 0x0000780000000a24 */ /* 0x000fe200078e02ff */
[----:B------:R-:W4:Y:S03]  /*d970*/  LDSM.16.M88.4 R208, [R224+0xa080] ;  /* 0x00a08000e0d0783b */ /* 0x000f260000000200 */
[C---:B------:R-:W-:Y:S02]  /*d980*/  @P0 IMAD R0, R6.reuse, c[0x0][0x1e4], R0 ;  /* 0x0000790006000a24 */ /* 0x040fe400078e0200 */
[----:B------:R-:W-:Y:S03]  /*d990*/  @P0 IMAD.WIDE.U32 R6, R6, c[0x0][0x1e0], RZ ;  /* 0x0000780006060a25 */ /* 0x000fe600078e00ff */
[----:B------:R-:W4:Y:S02]  /*d9a0*/  LDSM.16.M88.4 R212, [R222+0x5880] ;  /* 0x00588000ded4783b */ /* 0x000f240000000200 */
[----:B------:R-:W-:Y:S05]  /*d9b0*/  @P0 IADD3 R0, R7, R0, RZ ;  /* 0x0000000007000210 */ /* 0x000fea0007ffe0ff */
[----:B------:R-:W-:Y:S01]  /*d9c0*/  @P0 IMAD R0, R0, 0x30, RZ ;  /* 0x0000003000000824 */ /* 0x000fe200078e02ff */
[----:B------:R-:W2:Y:S04]  /*d9d0*/  LDL R4, [R1+0x4] ;  /* 0x0000040001047983 */ /* 0x000ea80000100800 */
[----:B------:R-:W4:Y:S08]  /*d9e0*/  LDSM.16.M88.4 R144, [R222+0x6080] ;  /* 0x00608000de90783b */ /* 0x000f300000000200 */
[----:B---3--:R-:W3:Y:S01]  /*d9f0*/  LDL.64 R2, [R1+0xb0] ;  /* 0x0000b00001027983 */ /* 0x008ee20000100a00 */
[-C--:B-1----:R-:W-:Y:S05]  /*da00*/  HMMA.16816.F32.BF16 R8, R200, R204.reuse, R8 ;  /* 0x000000ccc808723c */ /* 0x082fea0000041808 */
[----:B------:R-:W-:Y:S03]  /*da10*/  LDSM.16.M88.4 R196, [R226+0x8080] ;  /* 0x00808000e2c4783b */ /* 0x000fe60000000200 */
[C---:B----4-:R-:W-:Y:S05]  /*da20*/  HMMA.16816.F32.BF16 R12, R208.reuse, R204, R12 ;  /* 0x000000ccd00c723c */ /* 0x050fea000004180c */
[----:B------:R-:W0:Y:S03]  /*da30*/  LDGDEPBAR ;  /* 0x00000000000079af */ /* 0x000e260000000000 */
[-C--:B------:R-:W-:Y:S08]  /*da40*/  HMMA.16816.F32.BF16 R16, R208, R206.reuse, R16 ;  /* 0x000000ced010723c */ /* 0x080ff00000041810 */
[C---:B------:R-:W-:Y:S01]  /*da50*/  HMMA.16816.F32.BF16 R20, R200.reuse, R206, R20 ;  /* 0x000000cec814723c */ /* 0x040fe20000041814 */
[----:B------:R-:W1:Y:S07]  /*da60*/  LDSM.16.M88.4 R204, [R221] ;  /* 0x00000000ddcc783b */ /* 0x000e6e0000000200 */
        /* <DEDUP_REMOVED lines=8> */
[----:B------:R-:W4:Y:S07]  /*daf0*/  LDSM.16.M88.4 R208, [R226+0xa080] ;  /* 0x00a08000e2d0783b */ /* 0x000f2e0000000200 */
[----:B------:R-:W-:Y:S01]  /*db00*/  HMMA.16816.F32.BF16 R52, R200, R146, R52 ;  /* 0x00000092c834723c */ /* 0x000fe20000041834 */
[----:B------:R-:W4:Y:S07]  /*db10*/  LDSM.16.M88.4 R144, [R221+0x1000] ;  /* 0x00100000dd90783b */ /* 0x000f2e0000000200 */
[-C--:B-1----:R-:W-:Y:S01]  /*db20*/  HMMA.16816.F32.BF16 R8, R196, R204.reuse, R8 ;  /* 0x000000ccc408723c */ /* 0x082fe20000041808 */
[----:B------:R-:W-:Y:S07]  /*db30*/  LDSM.16.M88.4 R200, [R223+0xc080] ;  /* 0x00c08000dfc8783b */ /* 0x000fee0000000200 */
[C---:B----4-:R-:W-:Y:S08]  /*db40*/  HMMA.16816.F32.BF16 R12, R208.reuse, R204, R12 ;  /* 0x000000ccd00c723c */ /* 0x050ff0000004180c */
        /* <DEDUP_REMOVED lines=13> */
[----:B------:R-:W2:Y:S07]  /*dc20*/  LDSM.16.M88.4 R144, [R216+0x7880] ;  /* 0x00788000d890783b */ /* 0x000eae0000000200 */
[-C--:B-1----:R-:W-:Y:S01]  /*dc30*/  HMMA.16816.F32.BF16 R8, R200, R204.reuse, R8 ;  /* 0x000000ccc808723c */ /* 0x082fe20000041808 */
[----:B------:R-:W-:Y:S07]  /*dc40*/  LDSM.16.M88.4 R196, [R225+0xc080] ;  /* 0x00c08000e1c4783b */ /* 0x000fee0000000200 */
[C---:B----4-:R-:W-:Y:S08]  /*dc50*/  HMMA.16816.F32.BF16 R12, R208.reuse, R204, R12 ;  /* 0x000000ccd00c723c */ /* 0x050ff0000004180c */
[-C--:B------:R-:W-:Y:S08]  /*dc60*/  HMMA.16816.F32.BF16 R16, R208, R206.reuse, R16 ;  /* 0x000000ced010723c */ /* 0x080ff00000041810 */
[C---:B------:R-:W-:Y:S01]  /*dc70*/  HMMA.16816.F32.BF16 R20, R200.reuse, R206, R20 ;  /* 0x000000cec814723c */ /* 0x040fe20000041814 */
[----:B------:R-:W1:Y:S07]  /*dc80*/  LDSM.16.M88.4 R204, [R231] ;  /* 0x00000000e7cc783b */ /* 0x000e6e0000000200 */
[-C--:B------:R-:W-:Y:S08]  /*dc90*/  HMMA.16816.F32.BF16 R24, R200, R212.reuse, R24 ;  /* 0x000000d4c818723c */ /* 0x080ff00000041818 */
[C---:B------:R-:W-:Y:S08]  /*dca0*/  HMMA.16816.F32.BF16 R28, R208.reuse, R212, R28 ;  /* 0x000000d4d01c723c */ /* 0x040ff0000004181c */
[-C--:B------:R-:W-:Y:S08]  /*dcb0*/  HMMA.16816.F32.BF16 R32, R208, R214.reuse, R32 ;  /* 0x000000d6d020723c */ /* 0x080ff00000041820 */
[C---:B------:R-:W-:Y:S01]  /*dcc0*/  HMMA.16816.F32.BF16 R36, R200.reuse, R214, R36 ;  /* 0x000000d6c824723c */ /* 0x040fe20000041824 */
[----:B------:R-:W4:Y:S07]  /*dcd0*/  LDSM.16.M88.4 R212, [R225+0xe080] ;  /* 0x00e08000e1d4783b */ /* 0x000f2e0000000200 */
[-C--:B--2---:R-:W-:Y:S01]  /*dce0*/  HMMA.16816.F32.BF16 R40, R200, R144.reuse, R40 ;  /* 0x00000090c828723c */ /* 0x084fe20000041828 */
[----:B------:R2:W-:Y:S03]  /*dcf0*/  STL [R1+0x70], R4 ;  /* 0x0000700401007387 */ /* 0x0005e60000100800 */
[----:B---3--:R-:W-:Y:S04]  /*dd00*/  @P0 MOV R2, R250 ;  /* 0x000000fa00020202 */ /* 0x008fe80000000f00 */
[C---:B------:R-:W-:Y:S04]  /*dd10*/  HMMA.16816.F32.BF16 R44, R208.reuse, R144, R44 ;  /* 0x00000090d02c723c */ /* 0x040fe8000004182c */
[----:B------:R-:W-:Y:S04]  /*dd20*/  @P0 IMAD.WIDE.U32 R2, R6, 0x30, R2 ;  /* 0x0000003006020825 */ /* 0x000fe800078e0002 */
[-C--:B------:R-:W-:Y:S01]  /*dd30*/  HMMA.16816.F32.BF16 R48, R208, R146.reuse, R48 ;  /* 0x00000092d030723c */ /* 0x080fe20000041830 */
[----:B------:R-:W3:Y:S03]  /*dd40*/  LDSM.16.M88.4 R208, [R230] ;  /* 0x00000000e6d0783b */ /* 0x000ee60000000200 */
[----:B------:R-:W-:Y:S04]  /*dd50*/  @P0 IADD3 R0, R3, R0, RZ ;  /* 0x0000000003000210 */ /* 0x000fe80007ffe0ff */
[----:B------:R-:W-:Y:S01]  /*dd60*/  HMMA.16816.F32.BF16 R52, R200, R146, R52 ;  /* 0x00000092c834723c */ /* 0x000fe20000041834 */
[----:B------:R-:W3:Y:S03]  /*dd70*/  LDSM.16.M88.4 R144, [R229] ;  /* 0x00000000e590783b */ /* 0x000ee60000000200 */
[----:B--2---:R-:W-:Y:S04]  /*dd80*/  LEA R4, R4, R252, 0x7 ;  /* 0x000000fc04047211 */ /* 0x004fe800078e38ff */
[-C--:B-1----:R-:W-:Y:S01]  /*dd90*/  HMMA.16816.F32.BF16 R8, R196, R204.reuse, R8 ;  /* 0x000000ccc408723c */ /* 0x082fe20000041808 */
[----:B------:R-:W-:Y:S04]  /*dda0*/  LDSM.16.M88.4 R200, [R224+0xc080] ;  /* 0x00c08000e0c8783b */ /* 0x000fe80000000200 */
[----:B------:R-:W-:Y:S02]  /*ddb0*/  IADD3 R4, R143, R4, R248 ;  /* 0x000000048f047210 */ /* 0x000fe40007ffe0f8 */
[----:B------:R-:W-:Y:S01]  /*ddc0*/  MOV R143, c[0x0][0x1e0] ;  /* 0x00007800008f7a02 */ /* 0x000fe20000000f00 */
[C---:B----4-:R-:W-:Y:S01]  /*ddd0*/  HMMA.16816.F32.BF16 R12, R212.reuse, R204, R12 ;  /* 0x000000ccd40c723c */ /* 0x050fe2000004180c */
[----:B------:R-:W-:Y:S03]  /*dde0*/  MOV R248, c[0x0][0x2c4] ;  /* 0x0000b10000f87a02 */ /* 0x000fe60000000f00 */
[----:B------:R-:W-:Y:S02]  /*ddf0*/  IADD3 R6, R249, R4, RZ ;  /* 0x00000004f9067210 */ /* 0x000fe40007ffe0ff */
[----:B------:R-:W-:Y:S02]  /*de00*/  ISETP.NE.AND P5, PT, R248, 0x1, PT ;  /* 0x00000001f800780c */ /* 0x000fe40003fa5270 */
[-C--:B------:R-:W-:Y:S08]  /*de10*/  HMMA.16816.F32.BF16 R16, R212, R206.reuse, R16 ;  /* 0x000000ced410723c */ /* 0x080ff00000041810 */
[C---:B------:R-:W-:Y:S01]  /*de20*/  HMMA.16816.F32.BF16 R20, R196.reuse, R206, R20 ;  /* 0x000000cec414723c */ /* 0x040fe20000041814 */
[----:B------:R-:W1:Y:S03]  /*de30*/  LDSM.16.M88.4 R204, [R222+0x6880] ;  /* 0x00688000decc783b */ /* 0x000e660000000200 */
[----:B------:R-:W-:Y:S04]  /*de40*/  @P5 IMAD.HI.U32 R3, R6, c[0x0][0x2c8], RZ ;  /* 0x0000b20006035a27 */ /* 0x000fe800078e00ff */
[-C--:B---3--:R-:W-:Y:S04]  /*de50*/  HMMA.16816.F32.BF16 R24, R196, R208.reuse, R24 ;  /* 0x000000d0c418723c */ /* 0x088fe80000041818 */
[----:B------:R-:W-:Y:S04]  /*de60*/  @P5 SHF.R.U32.HI R6, RZ, c[0x0][0x2cc], R3 ;  /* 0x0000b300ff065a19 */ /* 0x000fe80000011603 */
[C---:B------:R-:W-:Y:S01]  /*de70*/  HMMA.16816.F32.BF16 R28, R212.reuse, R208, R28 ;  /* 0x000000d0d41c723c */ /* 0x040fe2000004181c */
[----:B------:R-:W-:Y:S07]  /*de80*/  SHFL.IDX PT, R4, R6, RZ, 0x1c1f ;  /* 0x001c1fff06047589 */ /* 0x000fee00000e0000 */
        /* <DEDUP_REMOVED lines=9> */
[-C--:B-1----:R-:W-:Y:S01]  /*df20*/  HMMA.16816.F32.BF16 R8, R200, R204.reuse, R8 ;  /* 0x000000ccc808723c */ /* 0x082fe20000041808 */
[----:B------:R-:W-:Y:S07]  /*df30*/  LDSM.16.M88.4 R196, [R226+0xc080] ;  /* 0x00c08000e2c4783b */ /* 0x000fee0000000200 */
[C---:B--2---:R-:W-:Y:S08]  /*df40*/  HMMA.16816.F32.BF16 R12, R208.reuse, R204, R12 ;  /* 0x000000ccd00c723c */ /* 0x044ff0000004180c */
[-C--:B------:R-:W-:Y:S08]  /*df50*/  HMMA.16816.F32.BF16 R16, R208, R206.reuse, R16 ;  /* 0x000000ced010723c */ /* 0x080ff00000041810 */
[C---:B------:R-:W-:Y:S01]  /*df60*/  HMMA.16816.F32.BF16 R20, R200.reuse, R206, R20 ;  /* 0x000000cec814723c */ /* 0x040fe20000041814 */
[----:B------:R-:W1:Y:S07]  /*df70*/  LDSM.16.M88.4 R204, [R221+0x1800] ;  /* 0x00180000ddcc783b */ /* 0x000e6e0000000200 */
[-C--:B---3--:R-:W-:Y:S08]  /*df80*/  HMMA.16816.F32.BF16 R24, R200, R212.reuse, R24 ;  /* 0x000000d4c818723c */ /* 0x088ff00000041818 */
[C---:B------:R-:W-:Y:S08]  /*df90*/  HMMA.16816.F32.BF16 R28, R208.reuse, R212, R28 ;  /* 0x000000d4d01c723c */ /* 0x040ff0000004181c */
[-C--:B------:R-:W-:Y:S08]  /*dfa0*/  HMMA.16816.F32.BF16 R32, R208, R214.reuse, R32 ;  /* 0x000000d6d020723c */ /* 0x080ff00000041820 */
[C---:B------:R-:W-:Y:S01]  /*dfb0*/  HMMA.16816.F32.BF16 R36, R200.reuse, R214, R36 ;  /* 0x000000d6c824723c */ /* 0x040fe20000041824 */
[----:B------:R-:W2:Y:S07]  /*dfc0*/  LDSM.16.M88.4 R212, [R228+0xe080] ;  /* 0x00e08000e4d4783b */ /* 0x000eae0000000200 */
[-C--:B----4-:R-:W-:Y:S08]  /*dfd0*/  HMMA.16816.F32.BF16 R40, R200, R144.reuse, R40 ;  /* 0x00000090c828723c */ /* 0x090ff00000041828 */
[C---:B------:R-:W-:Y:S08]  /*dfe0*/  HMMA.16816.F32.BF16 R44, R208.reuse, R144, R44 ;  /* 0x00000090d02c723c */ /* 0x040ff0000004182c */
[-C--:B------:R-:W-:Y:S08]  /*dff0*/  HMMA.16816.F32.BF16 R48, R208, R146.reuse, R48 ;  /* 0x00000092d030723c */ /* 0x080ff00000041830 */
[----:B------:R-:W-:Y:S08]  /*e000*/  HMMA.16816.F32.BF16 R52, R200, R146, R52 ;  /* 0x00000092c834723c */ /* 0x000ff00000041834 */
[-C--:B-1----:R-:W-:Y:S08]  /*e010*/  HMMA.16816.F32.BF16 R8, R196, R204.reuse, R8 ;  /* 0x000000ccc408723c */ /* 0x082ff00000041808 */
[C---:B--2---:R-:W-:Y:S08]  /*e020*/  HMMA.16816.F32.BF16 R12, R212.reuse, R204, R12 ;  /* 0x000000ccd40c723c */ /* 0x044ff0000004180c */
        /* <DEDUP_REMOVED lines=21> */
[----:B------:R-:W-:Y:S09]  /*e180*/  FMUL.FTZ R23, R23, c[0x0][0x320] ;  /* 0x0000c80017177a20 */ /* 0x000ff20000410000 */
[----:B------:R1:W1:Y:S10]  /*e190*/  MUFU.TANH R211, R11 ;  /* 0x0000000b00d37308 */ /* 0x0002740000002400 */
        /* <DEDUP_REMOVED lines=14> */
[C---:B------:R-:W-:Y:S01]  /*e280*/  @P0 LEA R8, P1, R2.reuse, c[0x0][0x1c8], 0x1 ;  /* 0x0000720002080a11 */ /* 0x040fe200078208ff */
[-C--:B------:R-:W-:Y:S04]  /*e290*/  HMMA.16816.F32.BF16 R32, R212, R10.reuse, R32 ;  /* 0x0000000ad420723c */ /* 0x080fe80000041820 */
[----:B------:R-:W-:Y:S04]  /*e2a0*/  @P0 LEA.HI.X R9, R2, c[0x0][0x1cc], R0, 0x1, P1 ;  /* 0x0000730002090a11 */ /* 0x000fe800008f0c00 */
[----:B------:R-:W2:Y:S01]  /*e2b0*/  MUFU.TANH R139, R21 ;  /* 0x00000015008b7308 */ /* 0x000ea20000002400 */
[----:B------:R-:W-:Y:S01]  /*e2c0*/  FMUL.FTZ R24, R24, c[0x0][0x320] ;  /* 0x0000c80018187a20 */ /* 0x000fe20000410000 */
[C---:B------:R-:W-:Y:S01]  /*e2d0*/  HMMA.16816.F32.BF16 R36, R196.reuse, R10, R36 ;  /* 0x0000000ac424723c */ /* 0x040fe20000041824 */
[----:B------:R-:W-:Y:S01]  /*e2e0*/  @!PT LDS RZ, [RZ] ;  /* 0x00000000fffff984 */ /* 0x000fe20000000800 */
[----:B------:R-:W-:Y:S01]  /*e2f0*/  @!PT LDS RZ, [RZ] ;  /* 0x00000000fffff984 */ /* 0x000fe20000000800 */
[----:B------:R-:W-:Y:S01]  /*e300*/  @!PT LDS RZ, [RZ] ;  /* 0x00000000fffff984 */ /* 0x000fe20000000800 */
[----:B------:R2:W-:Y:S03]  /*e310*/  @P0 LDGSTS.E.BYPASS.LTC128B.128 [R234+0x5080], [R8.64], !P4 ;  /* 0x0508000008ea0fae */ /* 0x0005e6000e101d46 */
[----:B------:R-:W-:Y:S04]  /*e320*/  FMUL.FTZ R25, R25, c[0x0][0x320] ;  /* 0x0000c80019197a20 */ /* 0x000fe80000410000 */
[----:B------:R2:W2:Y:S01]  /*e330*/  MUFU.TANH R138, R24 ;  /* 0x00000018008a7308 */ /* 0x0004a20000002400 */
[----:B------:R-:W-:Y:S03]  /*e340*/  @P0 SHF.L.U32 R10, R143, 0x5, RZ ;  /* 0x000000058f0a0819 */ /* 0x000fe600000006ff */
[----:B------:R-:W-:Y:S01]  /*e350*/  FMUL.FTZ R27, R27, c[0x0][0x320] ;  /* 0x0000c8001b1b7a20 */ /* 0x000fe20000410000 */
[----:B------:R-:W-:Y:S01]  /*e360*/  MOV R11, c[0x0][0x1e4] ;  /* 0x00007900000b7a02 */ /* 0x000fe20000000f00 */
[----:B------:R3:W-:Y:S01]  /*e370*/  @P0 LDGSTS.E.BYPASS.LTC128B.128 [R234+0x6880], [R8.64+0x80], !P3 ;  /* 0x0688008008ea0fae */ /* 0x0007e2000d901d46 */
[-C--:B-1----:R-:W-:Y:S03]  /*e380*/  HMMA.16816.F32.BF16 R40, R196, R12.reuse, R40 ;  /* 0x0000000cc428723c */ /* 0x082fe60000041828 */
[-C--:B------:R-:W-:Y:S01]  /*e390*/  @P0 IADD3 R2, P2, R8, R10.reuse, RZ ;  /* 0x0000000a08020210 */ /* 0x080fe20007f5e0ff */
[----:B------:R-:W-:Y:S01]  /*e3a0*/  FMUL.FTZ R28, R28, c[0x0][0x320] ;  /* 0x0000c8001c1c7a20 */ /* 0x000fe20000410000 */
[----:B------:R-:W1:Y:S01]  /*e3b0*/  MUFU.TANH R137, R25 ;  /* 0x0000001900897308 */ /* 0x000e620000002400 */
[----:B------:R-:W-:Y:S01]  /*e3c0*/  @P0 SHF.L.U64.HI R0, R143, 0x5, R11 ;  /* 0x000000058f000819 */ /* 0x000fe2000001020b */
[----:B------:R-:W-:Y:S01]  /*e3d0*/  FMUL.FTZ R29, R29, c[0x0][0x320] ;  /* 0x0000c8001d1d7a20 */ /* 0x000fe20000410000 */
[----:B------:R-:W-:Y:S01]  /*e3e0*/  @P0 IADD3 R10, P1, R2, R10, RZ ;  /* 0x0000000a020a0210 */ /* 0x000fe20007f3e0ff */
[C---:B------:R-:W-:Y:S04]  /*e3f0*/  HMMA.16816.F32.BF16 R44, R212.reuse, R12, R44 ;  /* 0x0000000cd42c723c */ /* 0x040fe8000004182c */
[----:B------:R-:W-:Y:S01]  /*e400*/  FMUL.FTZ R20, R37, c[0x0][0x320] ;  /* 0x0000c80025147a20 */ /* 0x000fe20000410000 */
[-C--:B------:R-:W-:Y:S01]  /*e410*/  @P0 IADD3.X R3, R9, R0.reuse, RZ, P2, !PT ;  /* 0x0000000009030210 */ /* 0x080fe200017fe4ff */
[----:B------:R1:W1:Y:S01]  /*e420*/  MUFU.TANH R201, R27 ;  /* 0x0000001b00c97308 */ /* 0x0002620000002400 */
[----:B------:R-:W3:Y:S01]  /*e430*/  LDL R37, [R1+0x74] ;  /* 0x0000740001257983 */ /* 0x000ee20000100800 */
[-C--:B------:R-:W-:Y:S03]  /*e440*/  HMMA.16816.F32.BF16 R48, R212, R14.reuse, R48 ;  /* 0x0000000ed430723c */ /* 0x080fe60000041830 */
[----:B------:R3:W-:Y:S01]  /*e450*/  @P0 LDGSTS.E.BYPASS.LTC128B.128 [R234+0x5880], [R2.64], !P4 ;  /* 0x0588000002ea0fae */ /* 0x0007e2000e101d46 */
[----:B--2---:R-:W-:Y:S01]  /*e460*/  FMUL.FTZ R24, R36, c[0x0][0x320] ;  /* 0x0000c80024187a20 */ /* 0x004fe20000410000 */
[----:B------:R-:W-:Y:S01]  /*e470*/  @P0 IADD3.X R11, R3, R0, RZ, P1, !PT ;  /* 0x00000000030b0210 */ /* 0x000fe20000ffe4ff */
[----:B------:R-:W-:Y:S02]  /*e480*/  FMUL.FTZ R30, R30, c[0x0][0x320] ;  /* 0x0000c8001e1e7a20 */ /* 0x000fe40000410000 */
[----:B------:R2:W2:Y:S01]  /*e490*/  MUFU.TANH R207, R28 ;  /* 0x0000001c00cf7308 */ /* 0x0004a20000002400 */
[----:B------:R-:W-:Y:S01]  /*e4a0*/  FMUL.FTZ R31, R31, c[0x0][0x320] ;  /* 0x0000c8001f1f7a20 */ /* 0x000fe20000410000 */
[----:B------:R-:W-:Y:S01]  /*e4b0*/  HMMA.16816.F32.BF16 R52, R196, R14, R52 ;  /* 0x0000000ec434723c */ /* 0x000fe20000041834 */
[----:B------:R-:W3:Y:S03]  /*e4c0*/  LDL R36, [R1+0x90] ;  /* 0x0000900001247983 */ /* 0x000ee60000100800 */
[----:B------:R-:W-:Y:S01]  /*e4d0*/  FMUL.FTZ R32, R32, c[0x0][0x320] ;  /* 0x0000c80020207a20 */ /* 0x000fe20000410000 */
[----:B------:R3:W-:Y:S01]  /*e4e0*/  @P0 LDGSTS.E.BYPASS.LTC128B.128 [R234+0x7080], [R2.64+0x80], !P3 ;  /* 0x0708008002ea0fae */ /* 0x0007e2000d901d46 */
[----:B------:R-:W-:Y:S02]  /*e4f0*/  FMUL.FTZ R33, R33, c[0x0][0x320] ;  /* 0x0000c80021217a20 */ /* 0x000fe40000410000 */
[----:B------:R4:W3:Y:S01]  /*e500*/  MUFU.TANH R206, R29 ;  /* 0x0000001d00ce7308 */ /* 0x0008e20000002400 */
[----:B------:R-:W-:Y:S03]  /*e510*/  FMUL.FTZ R34, R34, c[0x0][0x320] ;  /* 0x0000c80022227a20 */ /* 0x000fe60000410000 */
[----:B------:R-:W-:Y:S01]  /*e520*/  FMUL.FTZ R35, R35, c[0x0][0x320] ;  /* 0x0000c80023237a20 */ /* 0x000fe20000410000 */
[----:B------:R3:W-:Y:S01]  /*e530*/  @P0 LDGSTS.E.BYPASS.LTC128B.128 [R234+0x6080], [R10.64], !P4 ;  /* 0x060800000aea0fae */ /* 0x0007e2000e101d46 */
[----:B------:R-:W-:Y:S02]  /*e540*/  FMUL.FTZ R19, R40, c[0x0][0x320] ;  /* 0x0000c80028137a20 */ /* 0x000fe40000410000 */
[----:B------:R-:W-:Y:S02]  /*e550*/  FMUL.FTZ R18, R41, c[0x0][0x320] ;  /* 0x0000c80029127a20 */ /* 0x000fe40000410000 */
[----:B------:R4:W3:Y:S01]  /*e560*/  MUFU.TANH R238, R30 ;  /* 0x0000001e00ee7308 */ /* 0x0008e20000002400 */
[----:B-1----:R-:W-:Y:S02]  /*e570*/  FMUL.FTZ R27, R42, c[0x0][0x320] ;  /* 0x0000c8002a1b7a20 */ /* 0x002fe40000410000 */
[----:B------:R1:W-:Y:S01]  /*e580*/  @P0 LDGSTS.E.BYPASS.LTC128B.128 [R234+0x7880], [R10.64+0x80], !P3 ;  /* 0x078800800aea0fae */ /* 0x0003e2000d901d46 */
[----:B------:R-:W-:Y:S02]  /*e590*/  FMUL.FTZ R25, R43, c[0x0][0x320] ;  /* 0x0000c8002b197a20 */ /* 0x000fe40000410000 */
[----:B------:R-:W-:Y:S02]  /*e5a0*/  FMUL.FTZ R47, R47, c[0x0][0x320] ;  /* 0x0000c8002f2f7a20 */ /* 0x000fe40000410000 */
[----:B--2---:R-:W-:Y:S02]  /*e5b0*/  FMUL.FTZ R28, R48, c[0x0][0x320] ;  /* 0x0000c800301c7a20 */ /* 0x004fe40000410000 */
[----:B------:R2:W1:Y:S01]  /*e5c0*/  MUFU.TANH R237, R31 ;  /* 0x0000001f00ed7308 */ /* 0x0004620000002400 */
[----:B------:R-:W0:Y:S01]  /*e5d0*/  LDGDEPBAR ;  /* 0x00000000000079af */ /* 0x000e220000000000 */
[----:B------:R-:W-:Y:S02]  /*e5e0*/  FMUL.FTZ R50, R50, c[0x0][0x320] ;  /* 0x0000c80032327a20 */ /* 0x000fe40000410000 */
[----:B----4-:R-:W-:Y:S02]  /*e5f0*/  FMUL.FTZ R29, R45, c[0x0][0x320] ;  /* 0x0000c8002d1d7a20 */ /* 0x010fe40000410000 */
[----:B------:R-:W-:Y:S02]  /*e600*/  FMUL.FTZ R51, R51, c[0x0][0x320] ;  /* 0x0000c80033337a20 */ /* 0x000fe40000410000 */
[----:B------:R-:W-:Y:S02]  /*e610*/  FMUL.FTZ R15, R52, c[0x0][0x320] ;  /* 0x0000c800340f7a20 */ /* 0x000fe40000410000 */
[----:B------:R4:W1:Y:S01]  /*e620*/  MUFU.TANH R200, R32 ;  /* 0x0000002000c87308 */ /* 0x0008620000002400 */
[----:B------:R-:W-:Y:S02]  /*e630*/  FMUL.FTZ R16, R54, c[0x0][0x320] ;  /* 0x0000c80036107a20 */ /* 0x000fe40000410000 */
[----:B------:R-:W-:Y:S02]  /*e640*/  FMUL.FTZ R26, R26, c[0x0][0x320] ;  /* 0x0000c8001a1a7a20 */ /* 0x000fe40000410000 */
[----:B------:R-:W-:Y:S02]  /*e650*/  FMUL.FTZ R30, R44, c[0x0][0x320] ;  /* 0x0000c8002c1e7a20 */ /* 0x000fe40000410000 */
[----:B------:R-:W-:Y:S02]  /*e660*/  FMUL.FTZ R49, R49, c[0x0][0x320] ;  /* 0x0000c80031317a20 */ /* 0x000fe40000410000 */
[----:B------:R-:W-:Y:S01]  /*e670*/  FMUL.FTZ R53, R53, c[0x0][0x320] ;  /* 0x0000c80035357a20 */ /* 0x000fe20000410000 */
[----:B------:R1:W1:Y:S01]  /*e680*/  MUFU.TANH R147, R33 ;  /* 0x0000002100937308 */ /* 0x0002620000002400 */
[----:B------:R-:W-:Y:S02]  /*e690*/  FMUL.FTZ R55, R55, c[0x0][0x320] ;  /* 0x0000c80037377a20 */ /* 0x000fe40000410000 */
[----:B------:R-:W-:Y:S02]  /*e6a0*/  IMAD R0, R235, -0x30, RZ ;  /* 0xffffffd0eb007824 */ /* 0x000fe400078e02ff */
[----:B--2---:R-:W-:Y:S05]  /*e6b0*/  FMUL.FTZ R31, R39, c[0x0][0x320] ;  /* 0x0000c800271f7a20 */ /* 0x004fea0000410000 */
[----:B------:R2:W2:Y:S01]  /*e6c0*/  MUFU.TANH R208, R22 ;  /* 0x0000001600d07308 */ /* 0x0004a20000002400 */
[----:B----4-:R-:W-:Y:S01]  /*e6d0*/  FMUL.FTZ R32, R38, c[0x0][0x320] ;  /* 0x0000c80026207a20 */ /* 0x010fe20000410000 */
[----:B------:R-:W-:Y:S04]  /*e6e0*/  MOV R38, c[0x0][0x32c] ;  /* 0x0000cb0000267a02 */ /* 0x000fe80000000f00 */
[----:B------:R-:W-:Y:S04]  /*e6f0*/  ISETP.GE.AND P3, PT, R38, 0x1, PT ;  /* 0x000000012600780c */ /* 0x000fe80003f66270 */
[----:B------:R4:W2:Y:S01]  /*e700*/  MUFU.TANH R205, R23 ;  /* 0x0000001700cd7308 */ /* 0x0008a20000002400 */
[----:B-1----:R-:W-:Y:S09]  /*e710*/  FMUL.FTZ R33, R46, c[0x0][0x320] ;  /* 0x0000c8002e217a20 */ /* 0x002ff20000410000 */
        /* <DEDUP_REMOVED lines=17> */
[----:B------:R-:W1:Y:S10]  /*e830*/  MUFU.TANH R50, R50 ;  /* 0x0000003200327308 */ /* 0x000e740000002400 */
[----:B------:R-:W1:Y:S10]  /*e840*/  MUFU.TANH R51, R51 ;  /* 0x0000003300337308 */ /* 0x000e740000002400 */
[----:B------:R-:W1:Y:S10]  /*e850*/  MUFU.TANH R15, R15 ;  /* 0x0000000f000f7308 */ /* 0x000e740000002400 */
[----:B------:R4:W1:Y:S10]  /*e860*/  MUFU.TANH R143, R53 ;  /* 0x00000035008f7308 */ /* 0x0008740000002400 */
[----:B------:R-:W1:Y:S10]  /*e870*/  MUFU.TANH R16, R16 ;  /* 0x0000001000107308 */ /* 0x000e740000002400 */
[----:B------:R4:W1:Y:S01]  /*e880*/  MUFU.TANH R144, R55 ;  /* 0x0000003700907308 */ /* 0x0008620000002400 */
[----:B---3--:R-:W-:Y:S04]  /*e890*/  IADD3 R8, -R36, 0x1, R0 ;  /* 0x0000000124087810 */ /* 0x008fe80007ffe100 */
[----:B------:R-:W-:Y:S04]  /*e8a0*/  IADD3 R8, -R37, R8, R5 ;  /* 0x0000000825087210 */ /* 0x000fe80007ffe105 */
[C---:B------:R-:W-:Y:S02]  /*e8b0*/  IADD3 R7, R8.reuse, c[0x0][0x328], RZ ;  /* 0x0000ca0008077a10 */ /* 0x040fe40007ffe0ff */
[----:B------:R-:W-:Y:S02]  /*e8c0*/  IADD3 R8, R8, UR4, RZ ;  /* 0x0000000408087c10 */ /* 0x000fe4000fffe0ff */
[C---:B------:R-:W-:Y:S02]  /*e8d0*/  IADD3 R3, R4.reuse, R7, RZ ;  /* 0x0000000704037210 */ /* 0x040fe40007ffe0ff */
[----:B------:R-:W-:Y:S01]  /*e8e0*/  IADD3 R2, R4, R8, RZ ;  /* 0x0000000804027210 */ /* 0x000fe20007ffe0ff */
[----:B------:R-:W-:-:S05]  /*e8f0*/  @!P3 BRA `(.L_x_1213) ;  /* 0x000001800000b947 */ /* 0x000fca0003800000 */
[----:B--2---:R-:W-:Y:S01]  /*e900*/  IADD3 R4, -R37, R5, R4 ;  /* 0x0000000525047210 */ /* 0x004fe20007ffe104 */
        /* <DEDUP_REMOVED lines=12> */
.L_x_1215:
[----:B------:R-:W-:Y:S04]  /*e9d0*/  MOV R9, c[0x0][0x32c] ;  /* 0x0000cb0000097a02 */ /* 0x000fe80000000f00 */
[----:B------:R-:W-:Y:S11]  /*e9e0*/  ISETP.NE.AND P0, PT, R9, 0x1, PT ;  /* 0x000000010900780c */ /* 0x000ff60003f05270 */
[----:B------:R-:W-:Y:S02]  /*e9f0*/  @!UPT UIADD3 URZ, URZ, URZ, URZ ;  /* 0x0000003f3f3ff290 */ /* 0x000fe4000fffe03f */
[----:B------:R-:W-:Y:S05]  /*ea00*/  @P0 IMAD.HI.U32 R9, R4, c[0x0][0x330], RZ ;  /* 0x0000cc0004090a27 */ /* 0x000fea00078e00ff */
[----:B------:R-:W-:Y:S02]  /*ea10*/  @P0 SHF.R.U32.HI R4, RZ, c[0x0][0x334], R9 ;  /* 0x0000cd00ff040a19 */ /* 0x000fe40000011609 */
.L_x_1216:
[----:B------:R-:W-:Y:S05]  /*ea20*/  BSYNC B0 ;  /* 0x0000000000007941 */ /* 0x000fea0003800000 */
.L_x_1214:
[----:B------:R-:W-:Y:S04]  /*ea30*/  IMAD.IADD R9, R0, 0x1, -R36 ;  /* 0x0000000100097824 */ /* 0x000fe800078e0a24 */
[----:B------:R-:W-:Y:S05]  /*ea40*/  IMAD R4, R4, c[0x0][0x32c], R9 ;  /* 0x0000cb0004047a24 */ /* 0x000fea00078e0209 */
[----:B------:R-:W-:Y:S02]  /*ea50*/  IADD3 R9, R4, c[0x0][0x32c], RZ ;  /* 0x0000cb0004097a10 */ /* 0x000fe40007ffe0ff */
[----:B------:R-:W-:Y:S02]  /*ea60*/  IMNMX R2, R2, R4, !PT ;  /* 0x0000000402027217 */ /* 0x000fe40007800200 */
[----:B------:R-:W-:Y:S02]  /*ea70*/  IMNMX R3, R3, R9, PT ;  /* 0x0000000903037217 */ /* 0x000fe40003800200 */
.L_x_1213:
[C---:B--2---:R-:W-:Y:S01]  /*ea80*/  ISETP.GE.AND P0, PT, R0.reuse, 0x1, PT ;  /* 0x000000010000780c */ /* 0x044fe20003f06270 */
[----:B------:R-:W2:Y:S01]  /*ea90*/  SHFL.IDX PT, R4, R6, 0x1, 0x1c1f ;  /* 0x003c1f0006047f89 */ /* 0x000ea200000e0000 */
[----:B------:R-:W-:Y:S02]  /*eaa0*/  ISETP.GE.AND P1, PT, R0, 0x2, PT ;  /* 0x000000020000780c */ /* 0x000fe40003f26270 */
[----:B------:R-:W-:Y:S02]  /*eab0*/  P2R R14, PR, RZ, 0x1 ;  /* 0x00000001ff0e7803 */ /* 0x000fe40000000000 */
[----:B------:R-:W-:Y:S02]  /*eac0*/  ISETP.GT.AND P0, PT, R2, RZ, !P0 ;  /* 0x000000ff0200720c */ /* 0x000fe40004704270 */
[----:B------:R-:W-:Y:S02]  /*ead0*/  P2R R13, PR, RZ, 0x2 ;  /* 0x00000002ff0d7803 */ /* 0x000fe40000000000 */
[C---:B------:R-:W-:Y:S02]  /*eae0*/  ISETP.LT.OR P0, PT, R3.reuse, 0x1, P0 ;  /* 0x000000010300780c */ /* 0x040fe40000701670 */
[----:B------:R-:W-:Y:S02]  /*eaf0*/  ISETP.GE.AND P6, PT, R0, 0x11, PT ;  /* 0x000000110000780c */ /* 0x000fe40003fc6270 */
[----:B------:R-:W-:Y:S02]  /*eb00*/  FSEL R17, R204, -INF , !P0 ;  /* 0xff800000cc117808 */ /* 0x000fe40004000000 */
[----:B------:R-:W-:Y:S02]  /*eb10*/  ISETP.GT.AND P0, PT, R2, 0x1, !P1 ;  /* 0x000000010200780c */ /* 0x000fe40004f04270 */
[----:B------:R-:W-:Y:S02]  /*eb20*/  ISETP.GE.AND P1, PT, R0, 0x9, PT ;  /* 0x000000090000780c */ /* 0x000fe40003f26270 */
[----:B------:R-:W-:Y:S02]  /*eb30*/  ISETP.LT.OR P0, PT, R3, 0x2, P0 ;  /* 0x000000020300780c */ /* 0x000fe40000701670 */
[----:B------:R-:W-:Y:S02]  /*eb40*/  P2R R12, PR, RZ, 0x2 ;  /* 0x00000002ff0c7803 */ /* 0x000fe40000000000 */
[----:B------:R-:W-:Y:S02]  /*eb50*/  FSEL R21, R203, -INF , !P0 ;  /* 0xff800000cb157808 */ /* 0x000fe40004000000 */
[----:B------:R-:W-:Y:S02]  /*eb60*/  ISETP.GT.AND P0, PT, R2, 0x8, !P1 ;  /* 0x000000080200780c */ /* 0x000fe40004f04270 */
[C---:B------:R-:W-:Y:S02]  /*eb70*/  ISETP.GE.AND P1, PT, R0.reuse, 0xa, PT ;  /* 0x0000000a0000780c */ /* 0x040fe40003f26270 */
[C---:B------:R-:W-:Y:S02]  /*eb80*/  ISETP.LT.OR P0, PT, R3.reuse, 0x9, P0 ;  /* 0x000000090300780c */ /* 0x040fe40000701670 */
[----:B------:R-:W-:Y:S02]  /*eb90*/  ISETP.GE.AND P5, PT, R0, 0x12, PT ;  /* 0x000000120000780c */ /* 0x000fe40003fa6270 */
[----:B----4-:R-:W-:Y:S02]  /*eba0*/  FSEL R23, R146, -INF , !P0 ;  /* 0xff80000092177808 */ /* 0x010fe40004000000 */
[----:B------:R-:W-:Y:S02]  /*ebb0*/  ISETP.GT.AND P0, PT, R2, 0x9, !P1 ;  /* 0x000000090200780c */ /* 0x000fe40004f04270 */
[C---:B------:R-:W-:Y:S02]  /*ebc0*/  ISETP.GE.AND P4, PT, R0.reuse, 0x19, PT ;  /* 0x000000190000780c */ /* 0x040fe40003f86270 */
[----:B------:R-:W-:Y:S02]  /*ebd0*/  ISETP.LT.OR P0, PT, R3, 0xa, P0 ;  /* 0x0000000a0300780c */ /* 0x000fe40000701670 */
[----:B------:R-:W-:Y:S02]  /*ebe0*/  ISETP.GE.AND P3, PT, R0, 0x1a, PT ;  /* 0x0000001a0000780c */ /* 0x000fe40003f66270 */
[----:B------:R-:W-:Y:S02]  /*ebf0*/  FSEL R22, R139, -INF , !P0 ;  /* 0xff8000008b167808 */ /* 0x000fe40004000000 */
[----:B------:R-:W-:Y:S02]  /*ec00*/  ISETP.GT.AND P0, PT, R2, 0x10, !P6 ;  /* 0x000000100200780c */ /* 0x000fe40007704270 */
[----:B------:R-:W-:Y:S02]  /*ec10*/  ISETP.GE.AND P2, PT, R0, 0x21, PT ;  /* 0x000000210000780c */ /* 0x000fe40003f46270 */
[C---:B------:R-:W-:Y:S02]  /*ec20*/  ISETP.LT.OR P0, PT, R3.reuse, 0x11, P0 ;  /* 0x000000110300780c */ /* 0x040fe40000701670 */
[----:B------:R-:W-:Y:S02]  /*ec30*/  P2R R11, PR, RZ, 0x2 ;  /* 0x00000002ff0b7803 */ /* 0x000fe40000000000 */
[----:B------:R-:W-:Y:S02]  /*ec40*/  FSEL R203, R138, -INF , !P0 ;  /* 0xff8000008acb7808 */ /* 0x000fe40004000000 */
[----:B------:R-:W-:Y:S02]  /*ec50*/  ISETP.GT.AND P0, PT, R2, 0x11, !P5 ;  /* 0x000000110200780c */ /* 0x000fe40006f04270 */
[----:B------:R-:W-:Y:S02]  /*ec60*/  ISETP.GE.AND P1, PT, R0, 0x22, PT ;  /* 0x000000220000780c */ /* 0x000fe40003f26270 */
[----:B------:R-:W-:Y:S04]  /*ec70*/  ISETP.LT.OR P0, PT, R3, 0x12, P0 ;  /* 0x000000120300780c */ /* 0x000fe80000701670 */
[----:B------:R-:W-:Y:S02]  /*ec80*/  FSEL R204, R137, -INF , !P0 ;  /* 0xff80000089cc7808 */ /* 0x000fe40004000000 */
[----:B------:R-:W-:Y:S04]  /*ec90*/  ISETP.GT.AND P0, PT, R2, 0x18, !P4 ;  /* 0x000000180200780c */ /* 0x000fe80006704270 */
[C---:B------:R-:W-:Y:S04]  /*eca0*/  ISETP.LT.OR P0, PT, R3.reuse, 0x19, P0 ;  /* 0x000000190300780c */ /* 0x040fe80000701670 */
[----:B-1----:R-:W-:Y:S02]  /*ecb0*/  FSEL R209, R24, -INF , !P0 ;  /* 0xff80000018d17808 */ /* 0x002fe40004000000 */
[----:B------:R-:W-:Y:S04]  /*ecc0*/  ISETP.GT.AND P0, PT, R2, 0x19, !P3 ;  /* 0x000000190200780c */ /* 0x000fe80005f04270 */
[C---:B------:R-:W-:Y:S04]  /*ecd0*/  ISETP.LT.OR P0, PT, R3.reuse, 0x1a, P0 ;  /* 0x0000001a0300780c */ /* 0x040fe80000701670 */
[----:B------:R-:W-:Y:S02]  /*ece0*/  FSEL R210, R20, -INF , !P0 ;  /* 0xff80000014d27808 */ /* 0x000fe40004000000 */
[C---:B------:R-:W-:Y:S04]  /*ecf0*/  ISETP.GT.AND P0, PT, R2.reuse, 0x20, !P2 ;  /* 0x000000200200780c */ /* 0x040fe80005704270 */
[----:B------:R-:W-:Y:S04]  /*ed00*/  ISETP.LT.OR P0, PT, R3, 0x21, P0 ;  /* 0x000000210300780c */ /* 0x000fe80000701670 */
[----:B------:R-:W-:Y:S02]  /*ed10*/  FSEL R250, R19, -INF , !P0 ;  /* 0xff80000013fa7808 */ /* 0x000fe40004000000 */
[----:B------:R-:W-:Y:S04]  /*ed20*/  ISETP.GT.AND P0, PT, R2, 0x21, !P1 ;  /* 0x000000210200780c */ /* 0x000fe80004f04270 */
[C---:B------:R-:W-:Y:S04]  /*ed30*/  ISETP.LT.OR P0, PT, R3.reuse, 0x22, P0 ;  /* 0x000000220300780c */ /* 0x040fe80000701670 */
[----:B------:R-:W-:Y:S02]  /*ed40*/  FSEL R252, R18, -INF , !P0 ;  /* 0xff80000012fc7808 */ /* 0x000fe40004000000 */
[----:B------:R-:W-:Y:S04]  /*ed50*/  ISETP.GE.AND P0, PT, R0, 0x29, PT ;  /* 0x000000290000780c */ /* 0x000fe80003f06270 */
[----:B------:R-:W-:Y:S02]  /*ed60*/  P2R R10, PR, RZ, 0x1 ;  /* 0x00000001ff0a7803 */ /* 0x000fe40000000000 */
[----:B------:R-:W-:Y:S04]  /*ed70*/  ISETP.GT.AND P0, PT, R2, 0x28, !P0 ;  /* 0x000000280200780c */ /* 0x000fe80004704270 */
[----:B------:R-:W-:Y:S04]  /*ed80*/  ISETP.LT.OR P0, PT, R3, 0x29, P0 ;  /* 0x000000290300780c */ /* 0x000fe80000701670 */
[----:B------:R-:W-:Y:S02]  /*ed90*/  FSEL R44, R15, -INF , !P0 ;  /* 0xff8000000f2c7808 */ /* 0x000fe40004000000 */
[----:B------:R-:W-:Y:S04]  /*eda0*/  ISETP.GE.AND P0, PT, R0, 0x2a, PT ;  /* 0x0000002a0000780c */ /* 0x000fe80003f06270 */
[----:B------:R-:W-:Y:S02]  /*edb0*/  P2R R9, PR, RZ, 0x1 ;  /* 0x00000001ff097803 */ /* 0x000fe40000000000 */
[----:B------:R-:W-:Y:S01]  /*edc0*/  ISETP.GT.AND P0, PT, R2, 0x29, !P0 ;  /* 0x000000290200780c */ /* 0x000fe20004704270 */
[--C-:B--2---:R-:W-:Y:S03]  /*edd0*/  IMAD.IADD R2, R8, 0x1, R4.reuse ;  /* 0x0000000108027824 */ /* 0x104fe600078e0204 */
[----:B------:R-:W-:Y:S01]  /*ede0*/  ISETP.LT.OR P0, PT, R3, 0x2a, P0 ;  /* 0x0000002a0300780c */ /* 0x000fe20000701670 */
[----:B------:R-:W-:Y:S03]  /*edf0*/  IMAD.IADD R3, R7, 0x1, R4 ;  /* 0x0000000107037824 */ /* 0x000fe600078e0204 */
        /* <DEDUP_REMOVED lines=17> */
.L_x_1219:
[----:B------:R-:W-:Y:S04]  /*ef10*/  MOV R15, c[0x0][0x32c] ;  /* 0x0000cb00000f7a02 */ /* 0x000fe80000000f00 */
[----:B------:R-:W-:Y:S11]  /*ef20*/  ISETP.NE.AND P0, PT, R15, 0x1, PT ;  /* 0x000000010f00780c */ /* 0x000ff60003f05270 */
[----:B------:R-:W-:Y:S02]  /*ef30*/  @!UPT UIADD3 URZ, URZ, URZ, URZ ;  /* 0x0000003f3f3ff290 */ /* 0x000fe4000fffe03f */
[----:B------:R-:W-:Y:S05]  /*ef40*/  @P0 IMAD.HI.U32 R15, R4, c[0x0][0x330], RZ ;  /* 0x0000cc00040f0a27 */ /* 0x000fea00078e00ff */
[----:B------:R-:W-:Y:S02]  /*ef50*/  @P0 SHF.R.U32.HI R4, RZ, c[0x0][0x334], R15 ;  /* 0x0000cd00ff040a19 */ /* 0x000fe4000001160f */
.L_x_1220:
[----:B------:R-:W-:Y:S05]  /*ef60*/  BSYNC B0 ;  /* 0x0000000000007941 */ /* 0x000fea0003800000 */
.L_x_1218:
[----:B------:R-:W-:Y:S04]  /*ef70*/  IMAD.IADD R15, R0, 0x1, -R36 ;  /* 0x00000001000f7824 */ /* 0x000fe800078e0a24 */
[----:B------:R-:W-:Y:S05]  /*ef80*/  IMAD R4, R4, c[0x0][0x32c], R15 ;  /* 0x0000cb0004047a24 */ /* 0x000fea00078e020f */
[----:B------:R-:W-:Y:S02]  /*ef90*/  IADD3 R15, R4, c[0x0][0x32c], RZ ;  /* 0x0000cb00040f7a10 */ /* 0x000fe40007ffe0ff */
[----:B------:R-:W-:Y:S02]  /*efa0*/  IMNMX R2, R2, R4, !PT ;  /* 0x0000000402027217 */ /* 0x000fe40007800200 */
[----:B------:R-:W-:Y:S02]  /*efb0*/  IMNMX R3, R3, R15, PT ;  /* 0x0000000f03037217 */ /* 0x000fe40003800200 */
.L_x_1217:
        /* <DEDUP_REMOVED lines=25> */
[C---:B------:R-:W-:Y:S04]  /*f150*/  ISETP.GT.AND P0, PT, R2.reuse, 0x20, !P2 ;  /* 0x000000200200780c */ /* 0x040fe80005704270 */
[----:B------:R-:W-:Y:S04]  /*f160*/  ISETP.LT.OR P0, PT, R3, 0x21, P0 ;  /* 0x000000210300780c */ /* 0x000fe80000701670 */
[----:B------:R-:W-:Y:S02]  /*f170*/  FSEL R248, R27, -INF , !P0 ;  /* 0xff8000001bf87808 */ /* 0x000fe40004000000 */
        /* <DEDUP_REMOVED lines=8> */
[C---:B------:R-:W-:Y:S04]  /*f200*/  ISETP.GT.AND P0, PT, R2.reuse, RZ, !P0 ;  /* 0x000000ff0200720c */ /* 0x040fe80004704270 */
[----:B------:R-:W-:Y:S04]  /*f210*/  ISETP.LT.OR P0, PT, R3, 0x1, P0 ;  /* 0x000000010300780c */ /* 0x000fe80000701670 */
[----:B------:R-:W-:Y:S02]  /*f220*/  FSEL R16, R241, -INF , !P0 ;  /* 0xff800000f1107808 */ /* 0x000fe40004000000 */
[----:B------:R-:W-:Y:S04]  /*f230*/  ISETP.NE.AND P0, PT, R9, RZ, PT ;  /* 0x000000ff0900720c */ /* 0x000fe80003f05270 */
[----:B------:R-:W-:Y:S01]  /*f240*/  ISETP.GT.AND P0, PT, R2, 0x29, !P0 ;  /* 0x000000290200780c */ /* 0x000fe20004704270 */
[--C-:B-1----:R-:W-:Y:S03]  /*f250*/  IMAD.IADD R2, R8, 0x1, R4.reuse ;  /* 0x0000000108027824 */ /* 0x102fe600078e0204 */
        /* <DEDUP_REMOVED lines=19> */
.L_x_1223:
[----:B------:R-:W-:Y:S04]  /*f390*/  MOV R15, c[0x0][0x32c] ;  /* 0x0000cb00000f7a02 */ /* 0x000fe80000000f00 */
[----:B------:R-:W-:Y:S11]  /*f3a0*/  ISETP.NE.AND P0, PT, R15, 0x1, PT ;  /* 0x000000010f00780c */ /* 0x000ff60003f05270 */
[----:B------:R-:W-:Y:S02]  /*f3b0*/  @!UPT UIADD3 URZ, URZ, URZ, URZ ;  /* 0x0000003f3f3ff290 */ /* 0x000fe4000fffe03f */
[----:B------:R-:W-:Y:S05]  /*f3c0*/  @P0 IMAD.HI.U32 R15, R4, c[0x0][0x330], RZ ;  /* 0x0000cc00040f0a27 */ /* 0x000fea00078e00ff */
[----:B------:R-:W-:Y:S02]  /*f3d0*/  @P0 SHF.R.U32.HI R4, RZ, c[0x0][0x334], R15 ;  /* 0x0000cd00ff040a19 */ /* 0x000fe4000001160f */
.L_x_1224:
[----:B------:R-:W-:Y:S05]  /*f3e0*/  BSYNC B0 ;  /* 0x0000000000007941 */ /* 0x000fea0003800000 */
.L_x_1222:
[----:B------:R-:W-:Y:S04]  /*f3f0*/  IMAD.IADD R15, R0, 0x1, -R36 ;  /* 0x00000001000f7824 */ /* 0x000fe800078e0a24 */
[----:B------:R-:W-:Y:S05]  /*f400*/  IMAD R4, R4, c[0x0][0x32c], R15 ;  /* 0x0000cb0004047a24 */ /* 0x000fea00078e020f */
[----:B------:R-:W-:Y:S02]  /*f410*/  IADD3 R15, R4, c[0x0][0x32c], RZ ;  /* 0x0000cb00040f7a10 */ /* 0x000fe40007ffe0ff */
[----:B------:R-:W-:Y:S02]  /*f420*/  IMNMX R2, R2, R4, !PT ;  /* 0x0000000402027217 */ /* 0x000fe40007800200 */
[----:B------:R-:W-:Y:S02]  /*f430*/  IMNMX R3, R3, R15, PT ;  /* 0x0000000f03037217 */ /* 0x000fe40003800200 */
.L_x_1221:
[----:B------:R-:W-:Y:S04]  /*f440*/  ISETP.NE.AND P0, PT, R13, RZ, PT ;  /* 0x000000ff0d00720c */ /* 0x000fe80003f05270 */
[----:B------:R-:W-:Y:S04]  /*f450*/  ISETP.GT.AND P0, PT, R2, 0x1, !P0 ;  /* 0x000000010200780c */ /* 0x000fe80004704270 */
[C---:B------:R-:W-:Y:S04]  /*f460*/  ISETP.LT.OR P0, PT, R3.reuse, 0x2, P0 ;  /* 0x000000020300780c */ /* 0x040fe80000701670 */
        /* <DEDUP_REMOVED lines=36> */
[----:B------:R-:W-:Y:S02]  /*f6b0*/  ISETP.GT.AND P0, PT, R2, 0x29, !P0 ;  /* 0x000000290200780c */ /* 0x000fe40004704270 */
[----:B------:R-:W1:Y:S02]  /*f6c0*/  SHFL.IDX PT, R2, R6, 0x3, 0x1c1f ;  /* 0x007c1f0006027f89 */ /* 0x000e6400000e0000 */
[----:B------:R-:W-:Y:S04]  /*f6d0*/  ISETP.LT.OR P0, PT, R3, 0x2a, P0 ;  /* 0x0000002a0300780c */ /* 0x000fe80000701670 */
[----:B------:R-:W-:Y:S02]  /*f6e0*/  FSEL R145, R145, -INF , !P0 ;  /* 0xff80000091917808 */ /* 0x000fe40004000000 */
[----:B------:R-:W-:Y:S01]  /*f6f0*/  ISETP.GE.AND P0, PT, R38, 0x1, PT ;  /* 0x000000012600780c */ /* 0x000fe20003f06270 */
[--C-:B-1----:R-:W-:Y:S02]  /*f700*/  IMAD.IADD R7, R7, 0x1, R2.reuse ;  /* 0x0000000107077824 */ /* 0x102fe400078e0202 */
[----:B------:R-:W-:Y:S10]  /*f710*/  IMAD.IADD R6, R8, 0x1, R2 ;  /* 0x0000000108067824 */ /* 0x000ff400078e0202 */
        /* <DEDUP_REMOVED lines=14> */
.L_x_1227:
[----:B------:R-:W-:Y:S04]  /*f800*/  MOV R3, c[0x0][0x32c] ;  /* 0x0000cb0000037a02 */ /* 0x000fe80000000f00 */
[----:B------:R-:W-:Y:S11]  /*f810*/  ISETP.NE.AND P0, PT, R3, 0x1, PT ;  /* 0x000000010300780c */ /* 0x000ff60003f05270 */
[----:B------:R-:W-:Y:S02]  /*f820*/  @!UPT UIADD3 URZ, URZ, URZ, URZ ;  /* 0x0000003f3f3ff290 */ /* 0x000fe4000fffe03f */
[----:B------:R-:W-:Y:S05]  /*f830*/  @P0 IMAD.HI.U32 R3, R2, c[0x0][0x330], RZ ;  /* 0x0000cc0002030a27 */ /* 0x000fea00078e00ff */
[----:B------:R-:W-:Y:S02]  /*f840*/  @P0 SHF.R.U32.HI R2, RZ, c[0x0][0x334], R3 ;  /* 0x0000cd00ff020a19 */ /* 0x000fe40000011603 */
.L_x_1228:
[----:B------:R-:W-:Y:S05]  /*f850*/  BSYNC B0 ;  /* 0x0000000000007941 */ /* 0x000fea0003800000 */
.L_x_1226:
[----:B------:R-:W-:Y:S04]  /*f860*/  IMAD.IADD R0, R0, 0x1, -R36 ;  /* 0x0000000100007824 */ /* 0x000fe800078e0a24 */
[----:B------:R-:W-:Y:S05]  /*f870*/  IMAD R2, R2, c[0x0][0x32c], R0 ;  /* 0x0000cb0002027a24 */ /* 0x000fea00078e0200 */
[----:B------:R-:W-:Y:S02]  /*f880*/  IADD3 R0, R2, c[0x0][0x32c], RZ ;  /* 0x0000cb0002007a10 */ /* 0x000fe40007ffe0ff */
[----:B------:R-:W-:Y:S02]  /*f890*/  IMNMX R6, R6, R2, !PT ;  /* 0x0000000206067217 */ /* 0x000fe40007800200 */
[----:B------:R-:W-:Y:S02]  /*f8a0*/  IMNMX R7, R7, R0, PT ;  /* 0x0000000007077217 */ /* 0x000fe40003800200 */
.L_x_1225:
[----:B------:R-:W-:Y:S01]  /*f8b0*/  FMNMX.FTZ R0, R17, R140, !PT ;  /* 0x0000008c11007209 */ /* 0x000fe20007810000 */
[----:B------:R-:W-:Y:S01]  /*f8c0*/  LDSM.16.MT88.4 R40, [R218+0x2080] ;  /* 0x00208000da28783b */ /* 0x000fe20000004200 */
[----:B------:R-:W-:Y:S02]  /*f8d0*/  FMNMX.FTZ R2, R16, R142, !PT ;  /* 0x0000008e10027209 */ /* 0x000fe40007810000 */
[----:B------:R-:W-:Y:S02]  /*f8e0*/  FMNMX.FTZ R0, R21, R0, !PT ;  /* 0x0000000015007209 */ /* 0x000fe40007810000 */
[----:B------:R-:W-:Y:S02]  /*f8f0*/  ISETP.NE.AND P0, PT, R14, RZ, PT ;  /* 0x000000ff0e00720c */ /* 0x000fe40003f05270 */
[----:B------:R-:W-:Y:S02]  /*f900*/  FMNMX.FTZ R0, R23, R0, !PT ;  /* 0x0000000017007209 */ /* 0x000fe40007810000 */
[----:B------:R-:W-:Y:S02]  /*f910*/  FMNMX.FTZ R2, R20, R2, !PT ;  /* 0x0000000214027209 */ /* 0x000fe40007810000 */
[----:B------:R-:W-:Y:S02]  /*f920*/  FMNMX.FTZ R0, R22, R0, !PT ;  /* 0x0000000016007209 */ /* 0x000fe40007810000 */
[----:B------:R-:W-:Y:S02]  /*f930*/  ISETP.GT.AND P0, PT, R6, RZ, !P0 ;  /* 0x000000ff0600720c */ /* 0x000fe40004704270 */
[----:B------:R-:W-:Y:S02]  /*f940*/  FMNMX.FTZ R0, R203, R0, !PT ;  /* 0x00000000cb007209 */ /* 0x000fe40007810000 */
[----:B------:R-:W-:Y:S02]  /*f950*/  FMNMX.FTZ R2, R24, R2, !PT ;  /* 0x0000000218027209 */ /* 0x000fe40007810000 */
        /* <DEDUP_REMOVED lines=27> */
[----:B------:R-:W-:Y:S02]  /*fb10*/  FMNMX.FTZ R4, R15, R141, !PT ;  /* 0x0000008d0f047209 */ /* 0x000fe40007810000 */
[----:B------:R-:W-:Y:S02]  /*fb20*/  ISETP.GT.AND P0, PT, R6, 0x9, !P0 ;  /* 0x000000090600780c */ /* 0x000fe40004704270 */
[----:B------:R-:W-:Y:S02]  /*fb30*/  FMNMX.FTZ R2, R144, R2, !PT ;  /* 0x0000000290027209 */ /* 0x000fe40007810000 */
[----:B------:R-:W-:Y:S02]  /*fb40*/  ISETP.LT.OR P0, PT, R7, 0xa, P0 ;  /* 0x0000000a0700780c */ /* 0x000fe40000701670 */
[----:B------:R-:W-:Y:S02]  /*fb50*/  FMNMX.FTZ R4, R19, R4, !PT ;  /* 0x0000000413047209 */ /* 0x000fe40007810000 */
[----:B-1----:R-:W-:Y:S02]  /*fb60*/  FMNMX.FTZ R0, R0, R3, !PT ;  /* 0x0000000300007209 */ /* 0x002fe40007810000 */
[----:B------:R-:W-:Y:S01]  /*fb70*/  FSEL R11, R243, -INF , !P0 ;  /* 0xff800000f30b7808 */ /* 0x000fe20004000000 */
[----:B------:R-:W1:Y:S01]  /*fb80*/  SHFL.BFLY PT, R3, R2, 0x2, 0x1f ;  /* 0x0c401f0002037f89 */ /* 0x000e6200000e0000 */
[----:B------:R-:W-:Y:S02]  /*fb90*/  ISETP.GT.AND P0, PT, R6, 0x10, !P6 ;  /* 0x000000100600780c */ /* 0x000fe40007704270 */
[----:B------:R-:W-:Y:S02]  /*fba0*/  ISETP.NE.AND P6, PT, R9, RZ, PT ;  /* 0x000000ff0900720c */ /* 0x000fe40003fc5270 */
[----:B------:R-:W-:Y:S02]  /*fbb0*/  FMNMX.FTZ R9, R18, R4, !PT ;  /* 0x0000000412097209 */ /* 0x000fe40007810000 */
[----:B------:R-:W-:Y:S01]  /*fbc0*/  ISETP.LT.OR P0, PT, R7, 0x11, P0 ;  /* 0x000000110700780c */ /* 0x000fe20000701670 */
[----:B------:R-:W2:Y:S01]  /*fbd0*/  SHFL.BFLY PT, R4, R0, 0x1, 0x1f ;  /* 0x0c201f0000047f89 */ /* 0x000ea200000e0000 */
[----:B------:R-:W-:Y:S02]  /*fbe0*/  FMNMX.FTZ R9, R25, R9, !PT ;  /* 0x0000000919097209 */ /* 0x000fe40007810000 */
[----:B------:R-:W-:Y:S02]  /*fbf0*/  FSEL R238, R238, -INF , !P0 ;  /* 0xff800000eeee7808 */ /* 0x000fe40004000000 */
[----:B------:R-:W-:Y:S02]  /*fc00*/  FMNMX.FTZ R9, R207, R9, !PT ;  /* 0x00000009cf097209 */ /* 0x000fe40007810000 */
[----:B------:R-:W-:Y:S02]  /*fc10*/  ISETP.GT.AND P0, PT, R6, 0x11, !P5 ;  /* 0x000000110600780c */ /* 0x000fe40006f04270 */
[----:B------:R-:W-:Y:S02]  /*fc20*/  FMNMX.FTZ R9, R206, R9, !PT ;  /* 0x00000009ce097209 */ /* 0x000fe40007810000 */
[----:B------:R-:W-:Y:S02]  /*fc30*/  ISETP.LT.OR P0, PT, R7, 0x12, P0 ;  /* 0x000000120700780c */ /* 0x000fe40000701670 */
[----:B------:R-:W-:Y:S02]  /*fc40*/  FMNMX.FTZ R9, R212, R9, !PT ;  /* 0x00000009d4097209 */ /* 0x000fe40007810000 */
[----:B------:R-:W-:Y:S02]  /*fc50*/  FSEL R237, R237, -INF , !P0 ;  /* 0xff800000eded7808 */ /* 0x000fe40004000000 */
[----:B------:R-:W-:Y:S02]  /*fc60*/  FMNMX.FTZ R9, R213, R9, !PT ;  /* 0x00000009d5097209 */ /* 0x000fe40007810000 */
[----:B-1----:R-:W-:Y:S02]  /*fc70*/  FMNMX.FTZ R3, R2, R3, !PT ;  /* 0x0000000302037209 */ /* 0x002fe40007810000 */
[----:B------:R-:W-:Y:S02]  /*fc80*/  FMNMX.FTZ R2, R251, R9, !PT ;  /* 0x00000009fb027209 */ /* 0x000fe40007810000 */
[----:B------:R-:W-:Y:S02]  /*fc90*/  ISETP.GT.AND P0, PT, R6, 0x18, !P4 ;  /* 0x000000180600780c */ /* 0x000fe40006704270 */
[----:B--2---:R-:W-:Y:S02]  /*fca0*/  FMNMX.FTZ R139, R0, R4, !PT ;  /* 0x00000004008b7209 */ /* 0x004fe40007810000 */
[----:B------:R-:W-:Y:S01]  /*fcb0*/  FMNMX.FTZ R0, R29, R2, !PT ;  /* 0x000000021d007209 */ /* 0x000fe20007810000 */
[----:B------:R-:W1:Y:S01]  /*fcc0*/  SHFL.BFLY PT, R4, R3, 0x1, 0x1f ;  /* 0x0c201f0003047f89 */ /* 0x000e6200000e0000 */
[----:B------:R-:W-:Y:S01]  /*fcd0*/  ISETP.LT.OR P0, PT, R7, 0x19, P0 ;  /* 0x000000190700780c */ /* 0x000fe20000701670 */
[----:B------:R-:W-:Y:S01]  /*fce0*/  FMUL.FTZ R147, R139, c[0x0][0x2d0] ;  /* 0x0000b4008b937a20 */ /* 0x000fe20000410000 */
[----:B------:R-:W-:Y:S02]  /*fcf0*/  FMNMX.FTZ R0, R54, R0, !PT ;  /* 0x0000000036007209 */ /* 0x000fe40007810000 */
[----:B------:R-:W-:Y:S02]  /*fd00*/  FMNMX.FTZ R9, R8, R136, !PT ;  /* 0x0000008808097209 */ /* 0x000fe40007810000 */
[----:B------:R-:W-:Y:S02]  /*fd10*/  FMNMX.FTZ R0, R145, R0, !PT ;  /* 0x0000000091007209 */ /* 0x000fe40007810000 */
[----:B------:R-:W-:Y:S02]  /*fd20*/  FSEL R214, R34, -INF , !P0 ;  /* 0xff80000022d67808 */ /* 0x000fe40004000000 */
[----:B------:R-:W-:Y:S01]  /*fd30*/  ISETP.GT.AND P0, PT, R6, 0x19, !P3 ;  /* 0x000000190600780c */ /* 0x000fe20005f04270 */
[----:B------:R-:W2:Y:S01]  /*fd40*/  SHFL.BFLY PT, R2, R0, 0x2, 0x1f ;  /* 0x0c401f0000027f89 */ /* 0x000ea200000e0000 */
[----:B------:R-:W-:Y:S02]  /*fd50*/  FMNMX.FTZ R9, R13, R9, !PT ;  /* 0x000000090d097209 */ /* 0x000fe40007810000 */
[----:B------:R-:W-:Y:S02]  /*fd60*/  ISETP.LT.OR P0, PT, R7, 0x1a, P0 ;  /* 0x0000001a0700780c */ /* 0x000fe40000701670 */
[----:B------:R-:W-:Y:S02]  /*fd70*/  FMNMX.FTZ R9, R12, R9, !PT ;  /* 0x000000090c097209 */ /* 0x000fe40007810000 */
[----:B------:R-:W-:Y:S02]  /*fd80*/  FSEL R215, R35, -INF , !P0 ;  /* 0xff80000023d77808 */ /* 0x000fe40004000000 */
[----:B------:R-:W-:Y:S02]  /*fd90*/  ISETP.GT.AND P0, PT, R6, 0x20, !P2 ;  /* 0x000000200600780c */ /* 0x000fe40005704270 */
[----:B------:R-:W-:Y:S02]  /*fda0*/  ISETP.NE.AND P5, PT, R10, RZ, PT ;  /* 0x000000ff0a00720c */ /* 0x000fe40003fa5270 */
[----:B-1----:R-:W-:Y:S02]  /*fdb0*/  FMNMX.FTZ R138, R3, R4, !PT ;  /* 0x00000004038a7209 */ /* 0x002fe40007810000 */
[----:B------:R-:W-:Y:S02]  /*fdc0*/  FMNMX.FTZ R3, R11, R9, !PT ;  /* 0x000000090b037209 */ /* 0x000fe40007810000 */
[----:B------:R-:W-:Y:S01]  /*fdd0*/  ISETP.LT.OR P0, PT, R7, 0x21, P0 ;  /* 0x000000210700780c */ /* 0x000fe20000701670 */
[----:B------:R-:W-:Y:S01]  /*fde0*/  FMUL.FTZ R200, R138, c[0x0][0x2d0] ;  /* 0x0000b4008ac87a20 */ /* 0x000fe20000410000 */
[----:B------:R-:W-:Y:S02]  /*fdf0*/  FMNMX.FTZ R3, R238, R3, !PT ;  /* 0x00000003ee037209 */ /* 0x000fe40007810000 */
[----:B------:R-:W-:Y:S02]  /*fe00*/  FSEL R242, R33, -INF , !P0 ;  /* 0xff80000021f27808 */ /* 0x000fe40004000000 */
[----:B------:R-:W-:Y:S02]  /*fe10*/  ISETP.GT.AND P0, PT, R6, 0x21, !P1 ;  /* 0x000000210600780c */ /* 0x000fe40004f04270 */
[----:B--2---:R-:W-:Y:S02]  /*fe20*/  FMNMX.FTZ R0, R0, R2, !PT ;  /* 0x0000000200007209 */ /* 0x004fe40007810000 */
[----:B------:R-:W-:Y:S02]  /*fe30*/  FMNMX.FTZ R2, R237, R3, !PT ;  /* 0x00000003ed027209 */ /* 0x000fe40007810000 */
[----:B------:R-:W-:Y:S01]  /*fe40*/  ISETP.LT.OR P0, PT, R7, 0x22, P0 ;  /* 0x000000220700780c */ /* 0x000fe20000701670 */
[----:B------:R-:W1:Y:S01]  /*fe50*/  SHFL.BFLY PT, R3, R0, 0x1, 0x1f ;  /* 0x0c201f0000037f89 */ /* 0x000e6200000e0000 */
[----:B------:R-:W-:Y:S02]  /*fe60*/  FMNMX.FTZ R2, R214, R2, !PT ;  /* 0x00000002d6027209 */ /* 0x000fe40007810000 */
[----:B------:R-:W-:Y:S02]  /*fe70*/  FSEL R240, R47, -INF , !P0 ;  /* 0xff8000002ff07808 */ /* 0x000fe40004000000 */
[----:B------:R-:W-:Y:S02]  /*fe80*/  ISETP.GT.AND P0, PT, R6, 0x28, !P5 ;  /* 0x000000280600780c */ /* 0x000fe40006f04270 */
[----:B------:R-:W-:Y:S02]  /*fe90*/  FMNMX.FTZ R2, R215, R2, !PT ;  /* 0x00000002d7027209 */ /* 0x000fe40007810000 */
[C---:B------:R-:W-:Y:S02]  /*fea0*/  ISETP.LT.OR P0, PT, R7.reuse, 0x29, P0 ;  /* 0x000000290700780c */ /* 0x040fe40000701670 */
[----:B------:R-:W-:Y:S02]  /*feb0*/  FMNMX.FTZ R2, R242, R2, !PT ;  /* 0x00000002f2027209 */ /* 0x000fe40007810000 */
[----:B------:R-:W-:Y:S02]  /*fec0*/  FSEL R239, R50, -INF , !P0 ;  /* 0xff80000032ef7808 */ /* 0x000fe40004000000 */
[----:B------:R-:W-:Y:S02]  /*fed0*/  ISETP.GT.AND P0, PT, R6, 0x29, !P6 ;  /* 0x000000290600780c */ /* 0x000fe40007704270 */
[----:B------:R-:W-:Y:S02]  /*fee0*/  FSETP.NEU.FTZ.AND P1, PT, R138, -INF , PT ;  /* 0xff8000008a00780b */ /* 0x000fe40003f3d000 */
[----:B------:R-:W-:Y:S02]  /*fef0*/  ISETP.LT.OR P0, PT, R7, 0x2a, P0 ;  /* 0x0000002a0700780c */ /* 0x000fe40000701670 */
[----:B------:R-:W-:Y:S02]  /*ff00*/  FMNMX.FTZ R2, R240, R2, !PT ;  /* 0x00000002f0027209 */ /* 0x000fe40007810000 */
[----:B------:R-:W-:Y:S02]  /*ff10*/  FSEL R200, R200, RZ, P1 ;  /* 0x000000ffc8c87208 */ /* 0x000fe40000800000 */
[----:B------:R-:W-:Y:S02]  /*ff20*/  FSEL R146, R51, -INF , !P0 ;  /* 0xff80000033927808 */ /* 0x000fe40004000000 */
[----:B------:R-:W-:Y:S01]  /*ff30*/  FMNMX.FTZ R2, R239, R2, !PT ;  /* 0x00000002ef027209 */ /* 0x000fe20007810000 */
[--C-:B------:R-:W-:Y:S01]  /*ff40*/  FFMA.FTZ R4, R24, c[0x0][0x2d0], -R200.reuse ;  /* 0x0000b40018047a23 */ /* 0x100fe200000108c8 */
[----:B-1----:R-:W-:Y:S01]  /*ff50*/  FMNMX.FTZ R137, R0, R3, !PT ;  /* 0x0000000300897209 */ /* 0x002fe20007810000 */
[--C-:B------:R-:W-:Y:S01]  /*ff60*/  FFMA.FTZ R3, R26, c[0x0][0x2d0], -R200.reuse ;  /* 0x0000b4001a037a23 */ /* 0x100fe200000108c8 */
[----:B------:R-:W-:Y:S01]  /*ff70*/  FMNMX.FTZ R2, R146, R2, !PT ;  /* 0x0000000292027209 */ /* 0x000fe20007810000 */
[----:B------:R-:W-:Y:S01]  /*ff80*/  MUFU.EX2 R39, R4 ;  /* 0x0000000400277308 */ /* 0x000fe20000000800 */
[----:B------:R-:W-:Y:S01]  /*ff90*/  FSETP.NEU.FTZ.AND P2, PT, R139, -INF , PT ;  /* 0xff8000008b00780b */ /* 0x000fe20003f5d000 */
[C---:B------:R-:W-:Y:S01]  /*ffa0*/  FMUL.FTZ R201, R137.reuse, c[0x0][0x2d0] ;  /* 0x0000b40089c97a20 */ /* 0x040fe20000410000 */
[----:B------:R-:W-:Y:S01]  /*ffb0*/  FSETP.NEU.FTZ.AND P0, PT, R137, -INF , PT ;  /* 0xff8000008900780b */ /* 0x000fe20003f1d000 */
[----:B------:R-:W1:Y:S01]  /*ffc0*/  SHFL.BFLY PT, R0, R2, 0x2, 0x1f ;  /* 0x0c401f0002007f89 */ /* 0x000e6200000e0000 */
[----:B------:R-:W-:Y:S01]  /*ffd0*/  FSEL R147, R147, RZ, P2 ;  /* 0x000000ff93937208 */ /* 0x000fe20001000000 */
[--C-:B------:R-:W-:Y:S01]  /*ffe0*/  FFMA.FTZ R16, R16, c[0x0][0x2d0], -R200.reuse ;  /* 0x0000b40010107a23 */ /* 0x100fe200000108c8 */
[----:B------:R-:W-:Y:S01]  /*fff0*/  FSEL R201, R201, RZ, P0 ;  /* 0x000000ffc9c97208 */ /* 0x000fe20000000000 */
[----:B------:R-:W-:Y:S02]  /*10000*/  FFMA.FTZ R20, R20, c[0x0][0x2d0], -R200 ;  /* 0x0000b40014147a23 */ /* 0x000fe400000108c8 */
[----:B------:R1:W2:Y:S01]  /*10010*/  MUFU.EX2 R53, R3 ;  /* 0x0000000300357308 */ /* 0x0002a20000000800 */
[--C-:B------:R-:W-:Y:S02]  /*10020*/  FFMA.FTZ R22, R22, c[0x0][0x2d0], -R147.reuse ;  /* 0x0000b40016167a23 */ /* 0x100fe40000010893 */
[--C-:B------:R-:W-:Y:S02]  /*10030*/  FFMA.FTZ R23, R23, c[0x0][0x2d0], -R147.reuse ;  /* 0x0000b40017177a23 */ /* 0x100fe40000010893 */
[--C-:B------:R-:W-:Y:S02]  /*10040*/  FFMA.FTZ R17, R17, c[0x0][0x2d0], -R147.reuse ;  /* 0x0000b40011117a23 */ /* 0x100fe40000010893 */
[----:B------:R-:W-:Y:S02]  /*10050*/  FFMA.FTZ R21, R21, c[0x0][0x2d0], -R147 ;  /* 0x0000b40015157a23 */ /* 0x000fe40000010893 */
[--C-:B------:R-:W-:Y:S01]  /*10060*/  FFMA.FTZ R15, R15, c[0x0][0x2d0], -R201.reuse ;  /* 0x0000b4000f0f7a23 */ /* 0x100fe200000108c9 */
[----:B------:R-:W-:Y:S01]  /*10070*/  MUFU.EX2 R27, R22 ;  /* 0x00000016001b7308 */ /* 0x000fe20000000800 */
[--C-:B------:R-:W-:Y:S02]  /*10080*/  FFMA.FTZ R19, R19, c[0x0][0x2d0], -R201.reuse ;  /* 0x0000b40013137a23 */ /* 0x100fe400000108c9 */
[--C-:B------:R-:W-:Y:S07]  /*10090*/  FFMA.FTZ R18, R18, c[0x0][0x2d0], -R201.reuse ;  /* 0x0000b40012127a23 */ /* 0x100fee00000108c9 */
[----:B------:R-:W3:Y:S01]  /*100a0*/  MUFU.EX2 R31, R23 ;  /* 0x00000017001f7308 */ /* 0x000ee20000000800 */
[----:B-1----:R-:W-:Y:S01]  /*100b0*/  FMNMX.FTZ R3, R2, R0, !PT ;  /* 0x0000000002037209 */ /* 0x002fe20007810000 */
[----:B------:R-:W-:Y:S01]  /*100c0*/  FFMA.FTZ R2, R25, c[0x0][0x2d0], -R201 ;  /* 0x0000b40019027a23 */ /* 0x000fe200000108c9 */
[----:B------:R-:W-:Y:S02]  /*100d0*/  FSEL R0, R139, RZ, P2 ;  /* 0x000000ff8b007208 */ /* 0x000fe40001000000 */
[----:B--2---:R-:W-:Y:S01]  /*100e0*/  F2FP.BF16.PACK_AB R199, R53, R39 ;  /* 0x0000002735c7723e */ /* 0x004fe200000010ff */
[----:B------:R-:W1:Y:S04]  /*100f0*/  SHFL.BFLY PT, R4, R3, 0x1, 0x1f ;  /* 0x0c201f0003047f89 */ /* 0x000e6800000e0000 */
[----:B------:R2:W-:Y:S01]  /*10100*/  MUFU.EX2 R52, R2 ;  /* 0x0000000200347308 */ /* 0x0005e20000000800 */
[----:B------:R-:W-:Y:S04]  /*10110*/  FADD.FTZ R0, -R0, R140 ;  /* 0x0000008c00007221 */ /* 0x000fe80000010100 */
[----:B------:R-:W-:Y:S05]  /*10120*/  FMUL.FTZ R0, R0, c[0x0][0x2d0] ;  /* 0x0000b40000007a20 */ /* 0x000fea0000410000 */
[----:B------:R4:W5:Y:S01]  /*10130*/  MUFU.EX2 R7, R0 ;  /* 0x0000000000077308 */ /* 0x0009620000000800 */
[----:B---3--:R-:W-:Y:S09]  /*10140*/  MOV R140, R31 ;  /* 0x0000001f008c7202 */ /* 0x008ff20000000f00 */
[----:B------:R-:W-:Y:S01]  /*10150*/  MUFU.EX2 R46, R17 ;  /* 0x00000011002e7308 */ /* 0x000fe20000000800 */
[----:B-1----:R-:W-:Y:S02]  /*10160*/  FMNMX.FTZ R3, R3, R4, !PT ;  /* 0x0000000403037209 */ /* 0x002fe40007810000 */
[----:B--2---:R-:W-:Y:S03]  /*10170*/  FSEL R2, R138, RZ, P1 ;  /* 0x000000ff8a027208 */ /* 0x004fe60000800000 */
[----:B------:R-:W-:Y:S02]  /*10180*/  FMUL.FTZ R4, R3, c[0x0][0x2d0] ;  /* 0x0000b40003047a20 */ /* 0x000fe40000410000 */
[----:B------:R-:W-:Y:S01]  /*10190*/  FADD.FTZ R2, -R2, R142 ;  /* 0x0000008e02027221 */ /* 0x000fe20000010100 */
[----:B------:R-:W-:Y:S01]  /*101a0*/  MOV R142, R27 ;  /* 0x0000001b008e7202 */ /* 0x000fe20000000f00 */
[----:B------:R-:W1:Y:S01]  /*101b0*/  MUFU.EX2 R30, R21 ;  /* 0x00000015001e7308 */ /* 0x000e620000000800 */
[----:B------:R-:W2:Y:S01]  /*101c0*/  LDSM.16.MT88.4 R24, [R217+0x2080] ;  /* 0x00208000d918783b */ /* 0x000ea20000004200 */
[----:B----4-:R-:W-:Y:S01]  /*101d0*/  FSEL R0, R137, RZ, P0 ;  /* 0x000000ff89007208 */ /* 0x010fe20000000000 */
[----:B------:R-:W-:Y:S01]  /*101e0*/  FMUL.FTZ R2, R2, c[0x0][0x2d0] ;  /* 0x0000b40002027a20 */ /* 0x000fe20000410000 */
[----:B------:R-:W-:Y:S01]  /*101f0*/  FSETP.NEU.FTZ.AND P0, PT, R3, -INF , PT ;  /* 0xff8000000300780b */ /* 0x000fe20003f1d000 */
[C---:B-----5:R-:W-:Y:S01]  /*10200*/  FMUL.FTZ R9, R7.reuse, R149 ;  /* 0x0000009507097220 */ /* 0x060fe20000410000 */
[----:B------:R-:W-:Y:S01]  /*10210*/  F2FP.BF16.PACK_AB R198, R142, R140 ;  /* 0x0000008c8ec6723e */ /* 0x000fe200000010ff */
[----:B------:R-:W-:Y:S01]  /*10220*/  FADD.FTZ R0, -R0, R141 ;  /* 0x0000008d00007221 */ /* 0x000fe20000010100 */
[----:B------:R-:W-:Y:S01]  /*10230*/  FSEL R4, R4, RZ, P0 ;  /* 0x000000ff04047208 */ /* 0x000fe20000000000 */
[C---:B------:R-:W-:Y:S01]  /*10240*/  FMUL.FTZ R56, R7.reuse, R56 ;  /* 0x0000003807387220 */ /* 0x040fe20000410000 */
[----:B------:R-:W3:Y:S01]  /*10250*/  MUFU.EX2 R6, R2 ;  /* 0x0000000200067308 */ /* 0x000ee20000000800 */
[----:B------:R-:W-:Y:S02]  /*10260*/  FMUL.FTZ R0, R0, c[0x0][0x2d0] ;  /* 0x0000b40000007a20 */ /* 0x000fe40000410000 */
[--C-:B------:R-:W-:Y:S02]  /*10270*/  FFMA.FTZ R8, R8, c[0x0][0x2d0], -R4.reuse ;  /* 0x0000b40008087a23 */ /* 0x100fe40000010804 */
[C---:B------:R-:W-:Y:S02]  /*10280*/  FMUL.FTZ R57, R7.reuse, R57 ;  /* 0x0000003907397220 */ /* 0x040fe40000410000 */
[C---:B------:R-:W-:Y:S02]  /*10290*/  FMUL.FTZ R68, R7.reuse, R68 ;  /* 0x0000004407447220 */ /* 0x040fe40000410000 */
[C---:B------:R-:W-:Y:S01]  /*102a0*/  FMUL.FTZ R69, R7.reuse, R69 ;  /* 0x0000004507457220 */ /* 0x040fe20000410000 */
[----:B------:R4:W5:Y:S01]  /*102b0*/  MUFU.EX2 R2, R0 ;  /* 0x0000000000027308 */ /* 0x0009620000000800 */
[C---:B------:R-:W-:Y:S02]  /*102c0*/  FMUL.FTZ R72, R7.reuse, R72 ;  /* 0x0000004807487220 */ /* 0x040fe40000410000 */
[C---:B------:R-:W-:Y:S01]  /*102d0*/  FMUL.FTZ R73, R7.reuse, R73 ;  /* 0x0000004907497220 */ /* 0x040fe20000410000 */
[----:B-1----:R-:W-:Y:S01]  /*102e0*/  F2FP.BF16.PACK_AB R196, R30, R46 ;  /* 0x0000002e1ec4723e */ /* 0x002fe200000010ff */
[C---:B------:R-:W-:Y:S01]  /*102f0*/  FMUL.FTZ R21, R7.reuse, R161 ;  /* 0x000000a107157220 */ /* 0x040fe20000410000 */
[----:B------:R-:W-:Y:S01]  /*10300*/  MOV R161, R30 ;  /* 0x0000001e00a17202 */ /* 0x000fe20000000f00 */
[C---:B------:R-:W-:Y:S02]  /*10310*/  FMUL.FTZ R84, R7.reuse, R84 ;  /* 0x0000005407547220 */ /* 0x040fe40000410000 */
[C---:B------:R-:W-:Y:S01]  /*10320*/  FMUL.FTZ R85, R7.reuse, R85 ;  /* 0x0000005507557220 */ /* 0x040fe20000410000 */
[----:B------:R1:W-:Y:S01]  /*10330*/  MUFU.EX2 R141, R8 ;  /* 0x00000008008d7308 */ /* 0x0003e20000000800 */
[C---:B------:R-:W-:Y:S02]  /*10340*/  FMUL.FTZ R88, R7.reuse, R88 ;  /* 0x0000005807587220 */ /* 0x040fe40000410000 */
[----:B------:R-:W-:Y:S02]  /*10350*/  FMUL.FTZ R89, R7, R89 ;  /* 0x0000005907597220 */ /* 0x000fe40000410000 */
[C---:B---3--:R-:W-:Y:S02]  /*10360*/  FMUL.FTZ R10, R6.reuse, R150 ;  /* 0x00000096060a7220 */ /* 0x048fe40000410000 */
[C---:B------:R-:W-:Y:S01]  /*10370*/  FMUL.FTZ R22, R6.reuse, R162 ;  /* 0x000000a206167220 */ /* 0x040fe20000410000 */
[----:B------:R-:W-:Y:S01]  /*10380*/  MOV R162, R29 ;  /* 0x0000001d00a27202 */ /* 0x000fe20000000f00 */
[C---:B------:R-:W-:Y:S01]  /*10390*/  FMUL.FTZ R23, R6.reuse, R163 ;  /* 0x000000a306177220 */ /* 0x040fe20000410000 */
[----:B------:R3:W-:Y:S01]  /*103a0*/  MUFU.EX2 R48, R16 ;  /* 0x0000001000307308 */ /* 0x0007e20000000800 */
[C---:B------:R-:W-:Y:S02]  /*103b0*/  FMUL.FTZ R55, R6.reuse, R195 ;  /* 0x000000c306377220 */ /* 0x040fe40000410000 */
[----:B------:R-:W-:Y:S02]  /*103c0*/  FMUL.FTZ R58, R6, R58 ;  /* 0x0000003a063a7220 */ /* 0x000fe40000410000 */
[--C-:B----4-:R-:W-:Y:S02]  /*103d0*/  FFMA.FTZ R0, R13, c[0x0][0x2d0], -R4.reuse ;  /* 0x0000b4000d007a23 */ /* 0x110fe40000010804 */
[C---:B-----5:R-:W-:Y:S02]  /*103e0*/  FMUL.FTZ R13, R2.reuse, R153 ;  /* 0x00000099020d7220 */ /* 0x060fe40000410000 */
[C---:B------:R-:W-:Y:S01]  /*103f0*/  FMUL.FTZ R17, R2.reuse, R157 ;  /* 0x0000009d02117220 */ /* 0x040fe20000410000 */
[----:B------:R-:W4:Y:S01]  /*10400*/  MUFU.EX2 R47, R0 ;  /* 0x00000000002f7308 */ /* 0x000f220000000800 */
[C---:B------:R-:W-:Y:S02]  /*10410*/  FMUL.FTZ R29, R2.reuse, R169 ;  /* 0x000000a9021d7220 */ /* 0x040fe40000410000 */
[----:B------:R-:W-:Y:S02]  /*10420*/  FMUL.FTZ R32, R2, R172 ;  /* 0x000000ac02207220 */ /* 0x000fe40000410000 */
[--C-:B-1----:R-:W-:Y:S02]  /*10430*/  FFMA.FTZ R8, R11, c[0x0][0x2d0], -R4.reuse ;  /* 0x0000b4000b087a23 */ /* 0x102fe40000010804 */
[----:B------:R-:W-:Y:S02]  /*10440*/  FMUL.FTZ R11, R6, R151 ;  /* 0x00000097060b7220 */ /* 0x000fe40000410000 */
[----:B------:R-:W-:Y:S01]  /*10450*/  FMUL.FTZ R33, R2, R173 ;  /* 0x000000ad02217220 */ /* 0x000fe20000410000 */
[----:B------:R-:W1:Y:S01]  /*10460*/  MUFU.EX2 R38, R20 ;  /* 0x0000001400267308 */ /* 0x000e620000000800 */
[----:B------:R-:W-:Y:S01]  /*10470*/  MOV R173, R39 ;  /* 0x0000002700ad7202 */ /* 0x000fe20000000f00 */
[----:B------:R-:W-:Y:S01]  /*10480*/  FMUL.FTZ R39, R6, R179 ;  /* 0x000000b306277220 */ /* 0x000fe20000410000 */
[----:B------:R-:W-:Y:S01]  /*10490*/  MOV R179, R45 ;  /* 0x0000002d00b37202 */ /* 0x000fe20000000f00 */
[C---:B---3--:R-:W-:Y:S02]  /*104a0*/  FMUL.FTZ R16, R2.reuse, R156 ;  /* 0x0000009c02107220 */ /* 0x048fe40000410000 */
[----:B------:R-:W-:Y:S01]  /*104b0*/  FMUL.FTZ R45, R2, R185 ;  /* 0x000000b9022d7220 */ /* 0x000fe20000410000 */
[----:B------:R-:W-:Y:S01]  /*104c0*/  MOV R185, R179 ;  /* 0x000000b300b97202 */ /* 0x000fe20000000f00 */
[----:B------:R-:W-:Y:S02]  /*104d0*/  FMUL.FTZ R59, R6, R59 ;  /* 0x0000003b063b7220 */ /* 0x000fe40000410000 */
[----:B------:R3:W-:Y:S01]  /*104e0*/  MUFU.EX2 R241, R8 ;  /* 0x0000000800f17308 */ /* 0x0007e20000000800 */
[C---:B------:R-:W-:Y:S02]  /*104f0*/  FMUL.FTZ R60, R2.reuse, R60 ;  /* 0x0000003c023c7220 */ /* 0x040fe40000410000 */
[----:B------:R-:W-:Y:S01]  /*10500*/  FMUL.FTZ R61, R2, R61 ;  /* 0x0000003d023d7220 */ /* 0x000fe20000410000 */
[----:B----4-:R-:W-:Y:S01]  /*10510*/  F2FP.BF16.PACK_AB R149, R47, R141 ;  /* 0x0000008d2f95723e */ /* 0x010fe200000010ff */
[----:B------:R-:W-:Y:S02]  /*10520*/  FFMA.FTZ R0, R12, c[0x0][0x2d0], -R4 ;  /* 0x0000b4000c007a23 */ /* 0x000fe40000010804 */
[C---:B------:R-:W-:Y:S02]  /*10530*/  FMUL.FTZ R12, R2.reuse, R152 ;  /* 0x00000098020c7220 */ /* 0x040fe40000410000 */
[C---:B------:R-:W-:Y:S01]  /*10540*/  FMUL.FTZ R64, R2.reuse, R64 ;  /* 0x0000004002407220 */ /* 0x040fe20000410000 */
[----:B------:R4:W5:Y:S01]  /*10550*/  MUFU.EX2 R37, R0 ;  /* 0x0000000000257308 */ /* 0x0009620000000800 */
[----:B------:R-:W-:Y:S02]  /*10560*/  FMUL.FTZ R65, R2, R65 ;  /* 0x0000004102417220 */ /* 0x000fe40000410000 */
[----:B------:R-:W-:Y:S01]  /*10570*/  FMUL.FTZ R70, R6, R70 ;  /* 0x0000004606467220 */ /* 0x000fe20000410000 */
[----:B-1----:R-:W-:Y:S01]  /*10580*/  F2FP.BF16.PACK_AB R197, R38, R48 ;  /* 0x0000003026c5723e */ /* 0x002fe200000010ff */
[C---:B------:R-:W-:Y:S01]  /*10590*/  FMUL.FTZ R20, R7.reuse, R160 ;  /* 0x000000a007147220 */ /* 0x040fe20000410000 */
[----:B------:R-:W-:Y:S01]  /*105a0*/  MOV R160, R44 ;  /* 0x0000002c00a07202 */ /* 0x000fe20000000f00 */
[----:B------:R-:W-:Y:S02]  /*105b0*/  FMUL.FTZ R44, R2, R184 ;  /* 0x000000b8022c7220 */ /* 0x000fe40000410000 */
[C---:B------:R-:W-:Y:S01]  /*105c0*/  FMUL.FTZ R71, R6.reuse, R71 ;  /* 0x0000004706477220 */ /* 0x040fe20000410000 */
[----:B------:R-:W1:Y:S01]  /*105d0*/  MUFU.EX2 R49, R15 ;  /* 0x0000000f00317308 */ /* 0x000e620000000800 */
[C---:B------:R-:W-:Y:S02]  /*105e0*/  FMUL.FTZ R74, R6.reuse, R74 ;  /* 0x0000004a064a7220 */ /* 0x040fe40000410000 */
[----:B------:R-:W-:Y:S02]  /*105f0*/  FMUL.FTZ R75, R6, R75 ;  /* 0x0000004b064b7220 */ /* 0x000fe40000410000 */
[----:B---3--:R-:W-:Y:S02]  /*10600*/  FMUL.FTZ R8, R7, R148 ;  /* 0x0000009407087220 */ /* 0x008fe40000410000 */
[C---:B------:R-:W-:Y:S02]  /*10610*/  FMUL.FTZ R76, R2.reuse, R76 ;  /* 0x0000004c024c7220 */ /* 0x040fe40000410000 */
[C---:B------:R-:W-:Y:S01]  /*10620*/  FMUL.FTZ R77, R2.reuse, R77 ;  /* 0x0000004d024d7220 */ /* 0x040fe20000410000 */
[----:B------:R-:W3:Y:S01]  /*10630*/  MUFU.EX2 R28, R19 ;  /* 0x00000013001c7308 */ /* 0x000ee20000000800 */
[C---:B------:R-:W-:Y:S01]  /*10640*/  FMUL.FTZ R80, R2.reuse, R80 ;  /* 0x0000005002507220 */ /* 0x040fe20000410000 */
[-C--:B--2---:R-:W-:Y:S05]  /*10650*/  HMMA.16816.F32.BF16 R8, R196, R24.reuse, R8 ;  /* 0x00000018c408723c */ /* 0x084fea0000041808 */
[----:B----4-:R-:W-:Y:S01]  /*10660*/  FSEL R0, R3, RZ, P0 ;  /* 0x000000ff03007208 */ /* 0x010fe20000000000 */
[----:B------:R-:W-:Y:S01]  /*10670*/  FMUL.FTZ R81, R2, R81 ;  /* 0x0000005102517220 */ /* 0x000fe20000410000 */
[-C--:B-----5:R-:W-:Y:S01]  /*10680*/  F2FP.BF16.PACK_AB R151, R241, R37.reuse ;  /* 0x00000025f197723e */ /* 0x0a0fe200000010ff */
[----:B------:R-:W2:Y:S01]  /*10690*/  MUFU.EX2 R36, R18 ;  /* 0x0000001200247308 */ /* 0x000ea20000000800 */
[----:B------:R-:W-:Y:S03]  /*106a0*/  MOV R169, R37 ;  /* 0x0000002500a97202 */ /* 0x000fe60000000f00 */
[----:B------:R-:W-:Y:S02]  /*106b0*/  FADD.FTZ R0, -R0, R136 ;  /* 0x0000008800007221 */ /* 0x000fe40000010100 */
[--C-:B------:R-:W-:Y:S02]  /*106c0*/  FFMA.FTZ R136, R203, c[0x0][0x2d0], -R147.reuse ;  /* 0x0000b400cb887a23 */ /* 0x100fe40000010893 */
[----:B------:R-:W-:Y:S02]  /*106d0*/  FMUL.FTZ R0, R0, c[0x0][0x2d0] ;  /* 0x0000b40000007a20 */ /* 0x000fe40000410000 */
[C---:B------:R-:W-:Y:S01]  /*106e0*/  FMUL.FTZ R37, R7.reuse, R177 ;  /* 0x000000b107257220 */ /* 0x040fe20000410000 */
[----:B------:R-:W-:Y:S01]  /*106f0*/  MOV R177, R38 ;  /* 0x0000002600b17202 */ /* 0x000fe20000000f00 */
[----:B------:R-:W-:Y:S01]  /*10700*/  FMUL.FTZ R38, R6, R178 ;  /* 0x000000b206267220 */ /* 0x000fe20000410000 */
[-C--:B-1----:R-:W-:Y:S01]  /*10710*/  MOV R178, R49.reuse ;  /* 0x0000003100b27202 */ /* 0x082fe20000000f00 */
[----:B------:R-:W1:Y:S01]  /*10720*/  MUFU.EX2 R0, R0 ;  /* 0x0000000000007308 */ /* 0x000e620000000800 */
[----:B---3--:R-:W-:Y:S01]  /*10730*/  F2FP.BF16.PACK_AB R148, R28, R49 ;  /* 0x000000311c94723e */ /* 0x008fe200000010ff */
[C---:B------:R-:W-:Y:S01]  /*10740*/  FMUL.FTZ R49, R2.reuse, R189 ;  /* 0x000000bd02317220 */ /* 0x040fe20000410000 */
[----:B------:R-:W-:Y:S01]  /*10750*/  MOV R163, R28 ;  /* 0x0000001c00a37202 */ /* 0x000fe20000000f00 */
[----:B------:R-:W-:Y:S01]  /*10760*/  FMUL.FTZ R28, R2, R168 ;  /* 0x000000a8021c7220 */ /* 0x000fe20000410000 */
[----:B------:R-:W-:Y:S01]  /*10770*/  MOV R179, R177 ;  /* 0x000000b100b37202 */ /* 0x000fe20000000f00 */
[C---:B------:R-:W-:Y:S01]  /*10780*/  FMUL.FTZ R86, R6.reuse, R86 ;  /* 0x0000005606567220 */ /* 0x040fe20000410000 */
[----:B------:R-:W-:Y:S01]  /*10790*/  MOV R177, R163 ;  /* 0x000000a300b17202 */ /* 0x000fe20000000f00 */
[----:B------:R-:W-:Y:S01]  /*107a0*/  FMUL.FTZ R87, R6, R87 ;  /* 0x0000005706577220 */ /* 0x000fe20000410000 */
[----:B--2---:R-:W-:Y:S01]  /*107b0*/  F2FP.BF16.PACK_AB R150, R52, R36 ;  /* 0x000000243496723e */ /* 0x004fe200000010ff */
[C---:B------:R-:W-:Y:S01]  /*107c0*/  FMUL.FTZ R90, R6.reuse, R90 ;  /* 0x0000005a065a7220 */ /* 0x040fe20000410000 */
[----:B------:R-:W-:Y:S01]  /*107d0*/  MOV R172, R36 ;  /* 0x0000002400ac7202 */ /* 0x000fe20000000f00 */
[C---:B------:R-:W-:Y:S01]  /*107e0*/  FMUL.FTZ R36, R7.reuse, R176 ;  /* 0x000000b007247220 */ /* 0x040fe20000410000 */
[----:B------:R-:W-:Y:S01]  /*107f0*/  MOV R176, R54 ;  /* 0x0000003600b07202 */ /* 0x000fe20000000f00 */
[C---:B------:R-:W-:Y:S02]  /*10800*/  FMUL.FTZ R54, R6.reuse, R194 ;  /* 0x000000c206367220 */ /* 0x040fe40000410000 */
[----:B------:R-:W-:Y:S02]  /*10810*/  FMUL.FTZ R91, R6, R91 ;  /* 0x0000005b065b7220 */ /* 0x000fe40000410000 */
[C---:B------:R-:W-:Y:S02]  /*10820*/  FMUL.FTZ R92, R2.reuse, R92 ;  /* 0x0000005c025c7220 */ /* 0x040fe40000410000 */
[C---:B------:R-:W-:Y:S02]  /*10830*/  FMUL.FTZ R93, R2.reuse, R93 ;  /* 0x0000005d025d7220 */ /* 0x040fe40000410000 */
[----:B------:R-:W-:Y:S02]  /*10840*/  FMUL.FTZ R96, R2, R96 ;  /* 0x0000006002607220 */ /* 0x000fe40000410000 */
[C---:B-1----:R-:W-:Y:S02]  /*10850*/  FMUL.FTZ R14, R0.reuse, R154 ;  /* 0x0000009a000e7220 */ /* 0x042fe40000410000 */
[C---:B------:R-:W-:Y:S02]  /*10860*/  FMUL.FTZ R15, R0.reuse, R155 ;  /* 0x0000009b000f7220 */ /* 0x040fe40000410000 */
[----:B------:R-:W1:Y:S01]  /*10870*/  LDSM.16.MT88.4 R152, [R220+0x2080] ;  /* 0x00208000dc98783b */ /* 0x000e620000004200 */
[C---:B------:R-:W-:Y:S02]  /*10880*/  FMUL.FTZ R18, R0.reuse, R158 ;  /* 0x0000009e00127220 */ /* 0x040fe40000410000 */
[C---:B------:R-:W-:Y:S02]  /*10890*/  FMUL.FTZ R19, R0.reuse, R159 ;  /* 0x0000009f00137220 */ /* 0x040fe40000410000 */
[C---:B------:R-:W-:Y:S03]  /*108a0*/  HMMA.16816.F32.BF16 R12, R148.reuse, R24, R12 ;  /* 0x00000018940c723c */ /* 0x040fe6000004180c */
[----:B------:R-:W2:Y:S01]  /*108b0*/  LDSM.16.MT88.4 R156, [R219+0x2080] ;  /* 0x00208000db9c783b */ /* 0x000ea20000004200 */
[C---:B------:R-:W-:Y:S02]  /*108c0*/  FMUL.FTZ R50, R0.reuse, R190 ;  /* 0x000000be00327220 */ /* 0x040fe40000410000 */
[C---:B------:R-:W-:Y:S02]  /*108d0*/  FMUL.FTZ R51, R0.reuse, R191 ;  /* 0x000000bf00337220 */ /* 0x040fe40000410000 */
[-C--:B------:R-:W-:Y:S04]  /*108e0*/  HMMA.16816.F32.BF16 R16, R148, R26.reuse, R16 ;  /* 0x0000001a9410723c */ /* 0x080fe80000041810 */
[C---:B------:R-:W-:Y:S02]  /*108f0*/  FMUL.FTZ R62, R0.reuse, R62 ;  /* 0x0000003e003e7220 */ /* 0x040fe40000410000 */
[C---:B------:R-:W-:Y:S02]  /*10900*/  FMUL.FTZ R63, R0.reuse, R63 ;  /* 0x0000003f003f7220 */ /* 0x040fe40000410000 */
[C---:B------:R-:W-:Y:S04]  /*10910*/  HMMA.16816.F32.BF16 R20, R196.reuse, R26, R20 ;  /* 0x0000001ac414723c */ /* 0x040fe80000041814 */
[C---:B------:R-:W-:Y:S02]  /*10920*/  FMUL.FTZ R30, R0.reuse, R170 ;  /* 0x000000aa001e7220 */ /* 0x040fe40000410000 */
[----:B------:R-:W-:Y:S02]  /*10930*/  FMUL.FTZ R31, R0, R171 ;  /* 0x000000ab001f7220 */ /* 0x000fe40000410000 */
[C---:B------:R-:W-:Y:S02]  /*10940*/  FMUL.FTZ R27, R6.reuse, R167 ;  /* 0x000000a7061b7220 */ /* 0x040fe40000410000 */
[----:B------:R3:W-:Y:S02]  /*10950*/  MUFU.EX2 R167, R136 ;  /* 0x0000008800a77308 */ /* 0x0007e40000000800 */
[C---:B------:R-:W-:Y:S01]  /*10960*/  FMUL.FTZ R24, R7.reuse, R164 ;  /* 0x000000a407187220 */ /* 0x040fe20000410000 */
[----:B------:R-:W-:Y:S01]  /*10970*/  MOV R164, R53 ;  /* 0x0000003500a47202 */ /* 0x000fe20000000f00 */
[C---:B------:R-:W-:Y:S01]  /*10980*/  FMUL.FTZ R25, R7.reuse, R165 ;  /* 0x000000a507197220 */ /* 0x040fe20000410000 */
[----:B------:R-:W-:Y:S01]  /*10990*/  MOV R165, R47 ;  /* 0x0000002f00a57202 */ /* 0x000fe20000000f00 */
[----:B------:R-:W-:Y:S01]  /*109a0*/  FMUL.FTZ R26, R6, R166 ;  /* 0x000000a6061a7220 */ /* 0x000fe20000410000 */
[----:B------:R-:W-:Y:S01]  /*109b0*/  MOV R166, R52 ;  /* 0x0000003400a67202 */ /* 0x000fe20000000f00 */
[C---:B------:R-:W-:Y:S02]  /*109c0*/  FMUL.FTZ R52, R7.reuse, R192 ;  /* 0x000000c007347220 */ /* 0x040fe40000410000 */
[C---:B------:R-:W-:Y:S02]  /*109d0*/  FMUL.FTZ R53, R7.reuse, R193 ;  /* 0x000000c107357220 */ /* 0x040fe40000410000 */
[----:B------:R-:W-:Y:S01]  /*109e0*/  LDSM.16.MT88.4 R192, [R220+0x3080] ;  /* 0x00308000dcc0783b */ /* 0x000fe20000004200 */
[-C--:B------:R-:W-:Y:S03]  /*109f0*/  HMMA.16816.F32.BF16 R24, R196, R40.reuse, R24 ;  /* 0x00000028c418723c */ /* 0x080fe60000041818 */
[C---:B------:R-:W-:Y:S02]  /*10a00*/  FMUL.FTZ R47, R0.reuse, R187 ;  /* 0x000000bb002f7220 */ /* 0x040fe40000410000 */
[C---:B------:R-:W-:Y:S02]  /*10a10*/  FMUL.FTZ R66, R0.reuse, R66 ;  /* 0x0000004200427220 */ /* 0x040fe40000410000 */
[----:B------:R-:W-:Y:S01]  /*10a20*/  FMUL.FTZ R67, R0, R67 ;  /* 0x0000004300437220 */ /* 0x000fe20000410000 */
[C---:B------:R-:W-:Y:S04]  /*10a30*/  HMMA.16816.F32.BF16 R28, R148.reuse, R40, R28 ;  /* 0x00000028941c723c */ /* 0x040fe8000004181c */
[--C-:B---3--:R-:W-:Y:S02]  /*10a40*/  FFMA.FTZ R136, R204, c[0x0][0x2d0], -R147.reuse ;  /* 0x0000b400cc887a23 */ /* 0x108fe40000010893 */
[C---:B------:R-:W-:Y:S01]  /*10a50*/  FMUL.FTZ R34, R0.reuse, R174 ;  /* 0x000000ae00227220 */ /* 0x040fe20000410000 */
[----:B------:R-:W-:Y:S01]  /*10a60*/  MOV R174, R46 ;  /* 0x0000002e00ae7202 */ /* 0x000fe20000000f00 */
[----:B------:R3:W4:Y:S01]  /*10a70*/  MUFU.EX2 R170, R136 ;  /* 0x0000008800aa7308 */ /* 0x0007220000000800 */
[C---:B------:R-:W-:Y:S03]  /*10a80*/  FMUL.FTZ R40, R7.reuse, R180 ;  /* 0x000000b407287220 */ /* 0x040fe60000410000 */
[C---:B------:R-:W-:Y:S01]  /*10a90*/  FMUL.FTZ R35, R0.reuse, R175 ;  /* 0x000000af00237220 */ /* 0x040fe20000410000 */
[----:B------:R-:W-:Y:S01]  /*10aa0*/  MOV R175, R48 ;  /* 0x0000003000af7202 */ /* 0x000fe20000000f00 */
[----:B------:R-:W-:Y:S02]  /*10ab0*/  FMUL.FTZ R46, R0, R186 ;  /* 0x000000ba002e7220 */ /* 0x000fe40000410000 */
[----:B------:R-:W5:Y:S01]  /*10ac0*/  LDL.LU R186, [R1+0x94] ;  /* 0x0000940001ba7983 */ /* 0x000f620000300800 */
[C---:B------:R-:W-:Y:S02]  /*10ad0*/  FMUL.FTZ R41, R7.reuse, R181 ;  /* 0x000000b507297220 */ /* 0x040fe40000410000 */
[-C--:B------:R-:W-:Y:S03]  /*10ae0*/  HMMA.16816.F32.BF16 R32, R148, R42.reuse, R32 ;  /* 0x0000002a9420723c */ /* 0x080fe60000041820 */
[----:B------:R-:W-:Y:S02]  /*10af0*/  FMUL.FTZ R48, R2, R188 ;  /* 0x000000bc02307220 */ /* 0x000fe40000410000 */
[C---:B------:R-:W-:Y:S02]  /*10b00*/  FMUL.FTZ R78, R0.reuse, R78 ;  /* 0x0000004e004e7220 */ /* 0x040fe40000410000 */
[C---:B------:R-:W-:Y:S01]  /*10b10*/  FMUL.FTZ R79, R0.reuse, R79 ;  /* 0x0000004f004f7220 */ /* 0x040fe20000410000 */
[C---:B------:R-:W-:Y:S04]  /*10b20*/  HMMA.16816.F32.BF16 R36, R196.reuse, R42, R36 ;  /* 0x0000002ac424723c */ /* 0x040fe80000041824 */
[----:B------:R-:W-:Y:S02]  /*10b30*/  FMUL.FTZ R82, R0, R82 ;  /* 0x0000005200527220 */ /* 0x000fe40000410000 */
[--C-:B---3--:R-:W-:Y:S02]  /*10b40*/  FFMA.FTZ R136, R202, c[0x0][0x2d0], -R200.reuse ;  /* 0x0000b400ca887a23 */ /* 0x108fe400000108c8 */
[C---:B------:R-:W-:Y:S02]  /*10b50*/  FMUL.FTZ R42, R6.reuse, R182 ;  /* 0x000000b6062a7220 */ /* 0x040fe40000410000 */
[----:B------:R3:W-:Y:S02]  /*10b60*/  MUFU.EX2 R168, R136 ;  /* 0x0000008800a87308 */ /* 0x0007e40000000800 */
[----:B------:R-:W-:Y:S02]  /*10b70*/  FMUL.FTZ R43, R6, R183 ;  /* 0x000000b7062b7220 */ /* 0x000fe40000410000 */
[C---:B------:R-:W-:Y:S02]  /*10b80*/  FMUL.FTZ R83, R0.reuse, R83 ;  /* 0x0000005300537220 */ /* 0x040fe40000410000 */
[C---:B------:R-:W-:Y:S02]  /*10b90*/  FMUL.FTZ R94, R0.reuse, R94 ;  /* 0x0000005e005e7220 */ /* 0x040fe40000410000 */
[----:B------:R-:W-:Y:S01]  /*10ba0*/  FMUL.FTZ R95, R0, R95 ;  /* 0x0000005f005f7220 */ /* 0x000fe20000410000 */
[-C--:B-1----:R-:W-:Y:S03]  /*10bb0*/  HMMA.16816.F32.BF16 R40, R196, R152.reuse, R40 ;  /* 0x00000098c428723c */ /* 0x082fe60000041828 */
[----:B------:R-:W-:Y:S02]  /*10bc0*/  FMUL.FTZ R97, R2, R97 ;  /* 0x0000006102617220 */ /* 0x000fe40000410000 */
[C---:B------:R-:W-:Y:S02]  /*10bd0*/  FMUL.FTZ R98, R0.reuse, R98 ;  /* 0x0000006200627220 */ /* 0x040fe40000410000 */
[----:B------:R-:W-:Y:S01]  /*10be0*/  FMUL.FTZ R99, R0, R99 ;  /* 0x0000006300637220 */ /* 0x000fe20000410000 */
[C---:B------:R-:W-:Y:S04]  /*10bf0*/  HMMA.16816.F32.BF16 R44, R148.reuse, R152, R44 ;  /* 0x00000098942c723c */ /* 0x040fe8000004182c */
[C---:B------:R-:W-:Y:S02]  /*10c00*/  FMUL.FTZ R100, R7.reuse, R100 ;  /* 0x0000006407647220 */ /* 0x040fe40000410000 */
[----:B------:R-:W-:Y:S02]  /*10c10*/  FMUL.FTZ R101, R7, R101 ;  /* 0x0000006507657220 */ /* 0x000fe40000410000 */
[-C--:B------:R-:W-:Y:S04]  /*10c20*/  HMMA.16816.F32.BF16 R48, R148, R154.reuse, R48 ;  /* 0x0000009a9430723c */ /* 0x080fe80000041830 */
[--C-:B---3--:R-:W-:Y:S02]  /*10c30*/  FFMA.FTZ R136, R205, c[0x0][0x2d0], -R200.reuse ;  /* 0x0000b400cd887a23 */ /* 0x108fe400000108c8 */
[C---:B------:R-:W-:Y:S02]  /*10c40*/  FMUL.FTZ R102, R6.reuse, R102 ;  /* 0x0000006606667220 */ /* 0x040fe40000410000 */
[C---:B------:R-:W-:Y:S01]  /*10c50*/  HMMA.16816.F32.BF16 R52, R196.reuse, R154, R52 ;  /* 0x0000009ac434723c */ /* 0x040fe20000041834 */
[----:B------:R1:W3:Y:S01]  /*10c60*/  MUFU.EX2 R171, R136 ;  /* 0x0000008800ab7308 */ /* 0x0002e20000000800 */
[----:B------:R-:W3:Y:S02]  /*10c70*/  LDSM.16.MT88.4 R152, [R217+0x3880] ;  /* 0x00388000d998783b */ /* 0x000ee40000004200 */
[C---:B------:R-:W-:Y:S02]  /*10c80*/  FMUL.FTZ R103, R6.reuse, R103 ;  /* 0x0000006706677220 */ /* 0x040fe40000410000 */
[C---:B------:R-:W-:Y:S02]  /*10c90*/  FMUL.FTZ R104, R7.reuse, R104 ;  /* 0x0000006807687220 */ /* 0x040fe40000410000 */
[-C--:B--2---:R-:W-:Y:S04]  /*10ca0*/  HMMA.16816.F32.BF16 R56, R196, R156.reuse, R56 ;  /* 0x0000009cc438723c */ /* 0x084fe80000041838 */
        /* <DEDUP_REMOVED lines=10> */
[----:B------:R-:W2:Y:S02]  /*10d50*/  LDSM.16.MT88.4 R156, [R218+0x3880] ;  /* 0x00388000da9c783b */ /* 0x000ea40000004200 */
[C---:B------:R-:W-:Y:S02]  /*10d60*/  FMUL.FTZ R110, R0.reuse, R110 ;  /* 0x0000006e006e7220 */ /* 0x040fe40000410000 */
[----:B------:R-:W-:Y:S02]  /*10d70*/  FMUL.FTZ R111, R0, R111 ;  /* 0x0000006f006f7220 */ /* 0x000fe40000410000 */
[C---:B------:R-:W-:Y:S01]  /*10d80*/  FMUL.FTZ R112, R2.reuse, R112 ;  /* 0x0000007002707220 */ /* 0x040fe20000410000 */
[-C--:B---3--:R-:W-:Y:S03]  /*10d90*/  HMMA.16816.F32.BF16 R72, R196, R152.reuse, R72 ;  /* 0x00000098c448723c */ /* 0x088fe60000041848 */
[----:B------:R-:W-:Y:S02]  /*10da0*/  FMUL.FTZ R113, R2, R113 ;  /* 0x0000007102717220 */ /* 0x000fe40000410000 */
[C---:B------:R-:W-:Y:S02]  /*10db0*/  FMUL.FTZ R114, R0.reuse, R114 ;  /* 0x0000007200727220 */ /* 0x040fe40000410000 */
[----:B------:R-:W-:Y:S01]  /*10dc0*/  FMUL.FTZ R115, R0, R115 ;  /* 0x0000007300737220 */ /* 0x000fe20000410000 */
[C---:B------:R-:W-:Y:S04]  /*10dd0*/  HMMA.16816.F32.BF16 R76, R148.reuse, R152, R76 ;  /* 0x00000098944c723c */ /* 0x040fe8000004184c */
[C---:B------:R-:W-:Y:S02]  /*10de0*/  FMUL.FTZ R116, R7.reuse, R116 ;  /* 0x0000007407747220 */ /* 0x040fe40000410000 */
[C---:B------:R-:W-:Y:S02]  /*10df0*/  FMUL.FTZ R117, R7.reuse, R117 ;  /* 0x0000007507757220 */ /* 0x040fe40000410000 */
[-C--:B------:R-:W-:Y:S04]  /*10e00*/  HMMA.16816.F32.BF16 R80, R148, R154.reuse, R80 ;  /* 0x0000009a9450723c */ /* 0x080fe80000041850 */
[----:B-1----:R-:W-:Y:S02]  /*10e10*/  FFMA.FTZ R136, R210, c[0x0][0x2d0], -R147 ;  /* 0x0000b400d2887a23 */ /* 0x002fe40000010893 */
[C---:B------:R-:W-:Y:S02]  /*10e20*/  FMUL.FTZ R118, R6.reuse, R118 ;  /* 0x0000007606767220 */ /* 0x040fe40000410000 */
[C---:B------:R-:W-:Y:S01]  /*10e30*/  HMMA.16816.F32.BF16 R84, R196.reuse, R154, R84 ;  /* 0x0000009ac454723c */ /* 0x040fe20000041854 */
[----:B------:R1:W-:Y:S01]  /*10e40*/  MUFU.EX2 R182, R136 ;  /* 0x0000008800b67308 */ /* 0x0003e20000000800 */
[----:B------:R-:W3:Y:S02]  /*10e50*/  LDSM.16.MT88.4 R152, [R220+0x3880] ;  /* 0x00388000dc98783b */ /* 0x000ee40000004200 */
[C---:B------:R-:W-:Y:S02]  /*10e60*/  FMUL.FTZ R119, R6.reuse, R119 ;  /* 0x0000007706777220 */ /* 0x040fe40000410000 */
[C---:B------:R-:W-:Y:S02]  /*10e70*/  FMUL.FTZ R132, R7.reuse, R132 ;  /* 0x0000008407847220 */ /* 0x040fe40000410000 */
[-C--:B--2---:R-:W-:Y:S04]  /*10e80*/  HMMA.16816.F32.BF16 R88, R196, R156.reuse, R88 ;  /* 0x0000009cc458723c */ /* 0x084fe80000041858 */
[C---:B------:R-:W-:Y:S02]  /*10e90*/  FMUL.FTZ R133, R7.reuse, R133 ;  /* 0x0000008507857220 */ /* 0x040fe40000410000 */
        /* <DEDUP_REMOVED lines=25> */
[----:B------:R-:W3:Y:S02]  /*11030*/  LDSM.16.MT88.4 R152, [R217+0x2880] ;  /* 0x00288000d998783b */ /* 0x000ee40000004200 */
[----:B------:R-:W-:Y:S04]  /*11040*/  FMUL.FTZ R131, R0, R131 ;  /* 0x0000008300837220 */ /* 0x000fe80000410000 */
[-C--:B--2---:R-:W-:Y:S08]  /*11050*/  HMMA.16816.F32.BF16 R120, R196, R156.reuse, R120 ;  /* 0x0000009cc478723c */ /* 0x084ff00000041878 */
[C---:B------:R-:W-:Y:S08]  /*11060*/  HMMA.16816.F32.BF16 R124, R148.reuse, R156, R124 ;  /* 0x0000009c947c723c */ /* 0x040ff0000004187c */
[-C--:B------:R-:W-:Y:S04]  /*11070*/  HMMA.16816.F32.BF16 R128, R148, R158.reuse, R128 ;  /* 0x0000009e9480723c */ /* 0x080fe80000041880 */
[--C-:B-1----:R-:W-:Y:S03]  /*11080*/  FFMA.FTZ R136, R207, c[0x0][0x2d0], -R201.reuse ;  /* 0x0000b400cf887a23 */ /* 0x102fe600000108c9 */
[----:B----4-:R-:W-:Y:S01]  /*11090*/  F2FP.BF16.PACK_AB R148, R170, R167 ;  /* 0x000000a7aa94723e */ /* 0x010fe200000010ff */
[----:B------:R-:W-:Y:S01]  /*110a0*/  HMMA.16816.F32.BF16 R132, R196, R158, R132 ;  /* 0x0000009ec484723c */ /* 0x000fe20000041884 */
[----:B------:R1:W-:Y:S03]  /*110b0*/  MUFU.EX2 R246, R136 ;  /* 0x0000008800f67308 */ /* 0x0003e60000000800 */
[----:B------:R-:W-:Y:S01]  /*110c0*/  F2FP.BF16.PACK_AB R149, R171, R168 ;  /* 0x000000a8ab95723e */ /* 0x000fe200000010ff */
[--C-:B-1----:R-:W-:Y:S06]  /*110d0*/  FFMA.FTZ R136, R206, c[0x0][0x2d0], -R201.reuse ;  /* 0x0000b400ce887a23 */ /* 0x102fec00000108c9 */
[----:B------:R1:W2:Y:S02]  /*110e0*/  MUFU.EX2 R245, R136 ;  /* 0x0000008800f57308 */ /* 0x0002a40000000800 */
[--C-:B-1----:R-:W-:Y:S01]  /*110f0*/  FFMA.FTZ R136, R212, c[0x0][0x2d0], -R201.reuse ;  /* 0x0000b400d4887a23 */ /* 0x102fe200000108c9 */
[----:B--2---:R-:W-:Y:S07]  /*11100*/  F2FP.BF16.PACK_AB R156, R245, R246 ;  /* 0x000000f6f59c723e */ /* 0x004fee00000010ff */
[----:B------:R1:W-:Y:S02]  /*11110*/  MUFU.EX2 R244, R136 ;  /* 0x0000008800f47308 */ /* 0x0003e40000000800 */
[----:B-1----:R-:W-:Y:S08]  /*11120*/  FFMA.FTZ R136, R213, c[0x0][0x2d0], -R201 ;  /* 0x0000b400d5887a23 */ /* 0x002ff000000108c9 */
[----:B------:R1:W2:Y:S02]  /*11130*/  MUFU.EX2 R243, R136 ;  /* 0x0000008800f37308 */ /* 0x0002a40000000800 */
[--C-:B-1----:R-:W-:Y:S01]  /*11140*/  FFMA.FTZ R136, R238, c[0x0][0x2d0], -R4.reuse ;  /* 0x0000b400ee887a23 */ /* 0x102fe20000010804 */
[----:B------:R-:W-:Y:S02]  /*11150*/  MOV R238, R182 ;  /* 0x000000b600ee7202 */ /* 0x000fe40000000f00 */
[----:B------:R-:W-:Y:S05]  /*11160*/  MOV R182, R160 ;  /* 0x000000a000b67202 */ /* 0x000fea0000000f00 */
[----:B------:R1:W-:Y:S01]  /*11170*/  MUFU.EX2 R205, R136 ;  /* 0x0000008800cd7308 */ /* 0x0003e20000000800 */
[----:B--2---:R-:W-:Y:S01]  /*11180*/  F2FP.BF16.PACK_AB R158, R243, R244 ;  /* 0x000000f4f39e723e */ /* 0x004fe200000010ff */
[--C-:B-1----:R-:W-:Y:S01]  /*11190*/  FFMA.FTZ R136, R237, c[0x0][0x2d0], -R4.reuse ;  /* 0x0000b400ed887a23 */ /* 0x102fe20000010804 */
[----:B------:R-:W-:Y:S02]  /*111a0*/  MOV R237, R181 ;  /* 0x000000b500ed7202 */ /* 0x000fe40000000f00 */
[----:B------:R-:W-:Y:S05]  /*111b0*/  MOV R181, R162 ;  /* 0x000000a200b57202 */ /* 0x000fea0000000f00 */
[----:B------:R1:W2:Y:S01]  /*111c0*/  MUFU.EX2 R204, R136 ;  /* 0x0000008800cc7308 */ /* 0x0002a20000000800 */
[----:B------:R-:W-:Y:S02]  /*111d0*/  F2FP.BF16.PACK_AB R151, R247, R237 ;  /* 0x000000edf797723e */ /* 0x000fe400000010ff */
[----:B------:R-:W-:Y:S02]  /*111e0*/  MOV R184, R181 ;  /* 0x000000b500b87202 */ /* 0x000fe40000000f00 */
[----:B------:R-:W-:Y:S02]  /*111f0*/  MOV R181, R178 ;  /* 0x000000b200b57202 */ /* 0x000fe40000000f00 */
[----:B------:R-:W-:Y:S01]  /*11200*/  MOV R178, R140 ;  /* 0x0000008c00b27202 */ /* 0x000fe20000000f00 */
[--C-:B-1----:R-:W-:Y:S01]  /*11210*/  FFMA.FTZ R136, R214, c[0x0][0x2d0], -R4.reuse ;  /* 0x0000b400d6887a23 */ /* 0x102fe20000010804 */
[----:B--2---:R-:W-:Y:S03]  /*11220*/  F2FP.BF16.PACK_AB R157, R204, R205 ;  /* 0x000000cdcc9d723e */ /* 0x004fe600000010ff */
[----:B------:R1:W-:Y:S02]  /*11230*/  MUFU.EX2 R203, R136 ;  /* 0x0000008800cb7308 */ /* 0x0003e40000000800 */
[----:B-1----:R-:W-:Y:S01]  /*11240*/  FFMA.FTZ R136, R215, c[0x0][0x2d0], -R4 ;  /* 0x0000b400d7887a23 */ /* 0x002fe20000010804 */
[----:B------:R-:W-:Y:S02]  /*11250*/  MOV R215, R180 ;  /* 0x000000b400d77202 */ /* 0x000fe40000000f00 */
[----:B------:R-:W-:Y:S05]  /*11260*/  MOV R180, R176 ;  /* 0x000000b000b47202 */ /* 0x000fea0000000f00 */
[----:B------:R1:W2:Y:S01]  /*11270*/  MUFU.EX2 R202, R136 ;  /* 0x0000008800ca7308 */ /* 0x0002a20000000800 */
[----:B------:R-:W-:Y:S02]  /*11280*/  MOV R176, R161 ;  /* 0x000000a100b07202 */ /* 0x000fe40000000f00 */
[----:B------:R-:W4:Y:S01]  /*11290*/  LDSM.16.MT88.4 R160, [R218+0x2880] ;  /* 0x00288000daa0783b */ /* 0x000f220000004200 */
[----:B------:R-:W-:Y:S02]  /*112a0*/  F2FP.BF16.PACK_AB R150, R238, R215 ;  /* 0x000000d7ee96723e */ /* 0x000fe400000010ff */
[----:B------:R-:W-:Y:S02]  /*112b0*/  MOV R183, R180 ;  /* 0x000000b400b77202 */ /* 0x000fe40000000f00 */
[----:B------:R-:W-:Y:S02]  /*112c0*/  MOV R180, R175 ;  /* 0x000000af00b47202 */ /* 0x000fe40000000f00 */
[----:B------:R-:W-:Y:S01]  /*112d0*/  MOV R175, R142 ;  /* 0x0000008e00af7202 */ /* 0x000fe20000000f00 */
[-C--:B---3--:R-:W-:Y:S05]  /*112e0*/  HMMA.16816.F32.BF16 R8, R148, R152.reuse, R8 ;  /* 0x000000989408723c */ /* 0x088fea0000041808 */
[--C-:B-1----:R-:W-:Y:S01]  /*112f0*/  FFMA.FTZ R136, R250, c[0x0][0x2d0], -R147.reuse ;  /* 0x0000b400fa887a23 */ /* 0x102fe20000010893 */
[----:B--2---:R-:W-:Y:S02]  /*11300*/  F2FP.BF16.PACK_AB R159, R202, R203 ;  /* 0x000000cbca9f723e */ /* 0x004fe400000010ff */
[----:B------:R-:W-:Y:S01]  /*11310*/  MOV R250, R171 ;  /* 0x000000ab00fa7202 */ /* 0x000fe20000000f00 */
[----:B------:R1:W-:Y:S04]  /*11320*/  MUFU.EX2 R214, R136 ;  /* 0x0000008800d67308 */ /* 0x0003e80000000800 */
[C---:B------:R-:W-:Y:S08]  /*11330*/  HMMA.16816.F32.BF16 R12, R156.reuse, R152, R12 ;  /* 0x000000989c0c723c */ /* 0x040ff0000004180c */
[-C--:B------:R-:W-:Y:S08]  /*11340*/  HMMA.16816.F32.BF16 R16, R156, R154.reuse, R16 ;  /* 0x0000009a9c10723c */ /* 0x080ff00000041810 */
[C---:B------:R-:W-:Y:S01]  /*11350*/  HMMA.16816.F32.BF16 R20, R148.reuse, R154, R20 ;  /* 0x0000009a9414723c */ /* 0x040fe20000041814 */
[----:B------:R-:W2:Y:S03]  /*11360*/  LDSM.16.MT88.4 R152, [R220+0x2880] ;  /* 0x00288000dc98783b */ /* 0x000ea60000004200 */
[--C-:B-1----:R-:W-:Y:S01]  /*11370*/  FFMA.FTZ R136, R252, c[0x0][0x2d0], -R147.reuse ;  /* 0x0000b400fc887a23 */ /* 0x102fe20000010893 */
[----:B------:R-:W-:Y:S03]  /*11380*/  MOV R252, R170 ;  /* 0x000000aa00fc7202 */ /* 0x000fe60000000f00 */
[-C--:B----4-:R-:W-:Y:S01]  /*11390*/  HMMA.16816.F32.BF16 R24, R148, R160.reuse, R24 ;  /* 0x000000a09418723c */ /* 0x090fe20000041818 */
[----:B------:R1:W3:Y:S07]  /*113a0*/  MUFU.EX2 R213, R136 ;  /* 0x0000008800d57308 */ /* 0x0002ee0000000800 */
[C---:B------:R-:W-:Y:S08]  /*113b0*/  HMMA.16816.F32.BF16 R28, R156.reuse, R160, R28 ;  /* 0x000000a09c1c723c */ /* 0x040ff0000004181c */
[-C--:B------:R-:W-:Y:S08]  /*113c0*/  HMMA.16816.F32.BF16 R32, R156, R162.reuse, R32 ;  /* 0x000000a29c20723c */ /* 0x080ff00000041820 */
[C---:B------:R-:W-:Y:S01]  /*113d0*/  HMMA.16816.F32.BF16 R36, R148.reuse, R162, R36 ;  /* 0x000000a29424723c */ /* 0x040fe20000041824 */
[----:B------:R-:W4:Y:S03]  /*113e0*/  LDSM.16.MT88.4 R160, [R219+0x2880] ;  /* 0x00288000dba0783b */ /* 0x000f260000004200 */
[--C-:B-1----:R-:W-:Y:S01]  /*113f0*/  FFMA.FTZ R136, R248, c[0x0][0x2d0], -R200.reuse ;  /* 0x0000b400f8887a23 */ /* 0x102fe200000108c8 */
[----:B------:R-:W-:Y:S03]  /*11400*/  MOV R248, R169 ;  /* 0x000000a900f87202 */ /* 0x000fe60000000f00 */
[----:B------:R1:W-:Y:S01]  /*11410*/  MUFU.EX2 R212, R136 ;  /* 0x0000008800d47308 */ /* 0x0003e20000000800 */
[-C--:B--2---:R-:W-:Y:S08]  /*11420*/  HMMA.16816.F32.BF16 R40, R148, R152.reuse, R40 ;  /* 0x000000989428723c */ /* 0x084ff00000041828 */
[C---:B------:R-:W-:Y:S08]  /*11430*/  HMMA.16816.F32.BF16 R44, R156.reuse, R152, R44 ;  /* 0x000000989c2c723c */ /* 0x040ff0000004182c */
[-C--:B------:R-:W-:Y:S04]  /*11440*/  HMMA.16816.F32.BF16 R48, R156, R154.reuse, R48 ;  /* 0x0000009a9c30723c */ /* 0x080fe80000041830 */
[--C-:B-1----:R-:W-:Y:S04]  /*11450*/  FFMA.FTZ R136, R249, c[0x0][0x2d0], -R200.reuse ;  /* 0x0000b400f9887a23 */ /* 0x102fe800000108c8 */
[C---:B------:R-:W-:Y:S01]  /*11460*/  HMMA.16816.F32.BF16 R52, R148.reuse, R154, R52 ;  /* 0x0000009a9434723c */ /* 0x040fe20000041834 */
[----:B------:R-:W1:Y:S01]  /*11470*/  LDSM.16.MT88.4 R152, [R217+0x4080] ;  /* 0x00408000d998783b */ /* 0x000e620000004200 */
[----:B------:R2:W1:Y:S02]  /*11480*/  MUFU.EX2 R211, R136 ;  /* 0x0000008800d37308 */ /* 0x0004640000000800 */
[----:B------:R-:W-:Y:S04]  /*11490*/  MOV R249, R168 ;  /* 0x000000a800f97202 */ /* 0x000fe80000000f00 */
[-C--:B----4-:R-:W-:Y:S08]  /*114a0*/  HMMA.16816.F32.BF16 R56, R148, R160.reuse, R56 ;  /* 0x000000a09438723c */ /* 0x090ff00000041838 */
[C---:B------:R-:W-:Y:S08]  /*114b0*/  HMMA.16816.F32.BF16 R60, R156.reuse, R160, R60 ;  /* 0x000000a09c3c723c */ /* 0x040ff0000004183c */
[-C--:B------:R-:W-:Y:S04]  /*114c0*/  HMMA.16816.F32.BF16 R64, R156, R162.reuse, R64 ;  /* 0x000000a29c40723c */ /* 0x080fe80000041840 */
[--C-:B--2---:R-:W-:Y:S01]  /*114d0*/  FFMA.FTZ R136, R182, c[0x0][0x2d0], -R147.reuse ;  /* 0x0000b400b6887a23 */ /* 0x104fe20000010893 */
[----:B------:R-:W-:Y:S01]  /*114e0*/  MOV R182, R179 ;  /* 0x000000b300b67202 */ /* 0x000fe20000000f00 */
[----:B------:R-:W-:Y:S01]  /*114f0*/  FFMA.FTZ R147, R143, c[0x0][0x2d0], -R147 ;  /* 0x0000b4008f937a23 */ /* 0x000fe20000010893 */
[----:B------:R-:W-:Y:S01]  /*11500*/  MOV R179, R174 ;  /* 0x000000ae00b37202 */ /* 0x000fe20000000f00 */
[C---:B------:R-:W-:Y:S01]  /*11510*/  HMMA.16816.F32.BF16 R68, R148.reuse, R162, R68 ;  /* 0x000000a29444723c */ /* 0x040fe20000041844 */
[----:B------:R2:W-:Y:S01]  /*11520*/  MUFU.EX2 R210, R136 ;  /* 0x0000008800d27308 */ /* 0x0005e20000000800 */
[----:B------:R-:W4:Y:S02]  /*11530*/  LDSM.16.MT88.4 R160, [R218+0x4080] ;  /* 0x00408000daa0783b */ /* 0x000f240000004200 */
[----:B------:R-:W-:Y:S02]  /*11540*/  MOV R174, R141 ;  /* 0x0000008d00ae7202 */ /* 0x000fe40000000f00 */
[----:B------:R-:W-:Y:S02]  /*11550*/  MOV R187, R179 ;  /* 0x000000b300bb7202 */ /* 0x000fe40000000f00 */
[-C--:B-1----:R-:W-:Y:S02]  /*11560*/  HMMA.16816.F32.BF16 R72, R148, R152.reuse, R72 ;  /* 0x000000989448723c */ /* 0x082fe40000041848 */
[----:B------:R-:W1:Y:S01]  /*11570*/  LDSM.16.MT88.4 R140, [R220+0x4080] ;  /* 0x00408000dc8c783b */ /* 0x000e620000004200 */
[----:B------:R3:W1:Y:S01]  /*11580*/  MUFU.EX2 R209, R147 ;  /* 0x0000009300d17308 */ /* 0x0006620000000800 */
[----:B-----5:R-:W-:Y:S04]  /*11590*/  FFMA.FTZ R7, R7, R186, R187 ;  /* 0x000000ba07077223 */ /* 0x020fe800000100bb */
[C---:B------:R-:W-:Y:S08]  /*115a0*/  HMMA.16816.F32.BF16 R76, R156.reuse, R152, R76 ;  /* 0x000000989c4c723c */ /* 0x040ff0000004184c */
[-C--:B------:R-:W-:Y:S04]  /*115b0*/  HMMA.16816.F32.BF16 R80, R156, R154.reuse, R80 ;  /* 0x0000009a9c50723c */ /* 0x080fe80000041850 */
[--C-:B--2---:R-:W-:Y:S01]  /*115c0*/  FFMA.FTZ R136, R185, c[0x0][0x2d0], -R200.reuse ;  /* 0x0000b400b9887a23 */ /* 0x104fe200000108c8 */
[----:B------:R-:W-:Y:S01]  /*115d0*/  MOV R185, R180 ;  /* 0x000000b400b97202 */ /* 0x000fe20000000f00 */
[----:B------:R-:W-:Y:S01]  /*115e0*/  FFMA.FTZ R200, R144, c[0x0][0x2d0], -R200 ;  /* 0x0000b40090c87a23 */ /* 0x000fe200000108c8 */
[----:B------:R-:W-:Y:S01]  /*115f0*/  MOV R180, R178 ;  /* 0x000000b200b47202 */ /* 0x000fe20000000f00 */
[C---:B------:R-:W-:Y:S01]  /*11600*/  HMMA.16816.F32.BF16 R84, R148.reuse, R154, R84 ;  /* 0x0000009a9454723c */ /* 0x040fe20000041854 */
[----:B------:R-:W2:Y:S01]  /*11610*/  LDL.LU R144, [R1+0x9c] ;  /* 0x00009c0001907983 */ /* 0x000ea20000300800 */
[----:B------:R5:W-:Y:S03]  /*11620*/  MUFU.EX2 R207, R136 ;  /* 0x0000008800cf7308 */ /* 0x000be60000000800 */
[----:B---3--:R-:W3:Y:S03]  /*11630*/  LDL.LU R147, [R1+0x98] ;  /* 0x0000980001937983 */ /* 0x008ee60000300800 */
[-C--:B----4-:R-:W-:Y:S01]  /*11640*/  HMMA.16816.F32.BF16 R88, R148, R160.reuse, R88 ;  /* 0x000000a09458723c */ /* 0x090fe20000041858 */
[----:B------:R-:W4:Y:S03]  /*11650*/  LDSM.16.MT88.4 R152, [R219+0x4080] ;  /* 0x00408000db98783b */ /* 0x000f260000004200 */
[----:B------:R-:W1:Y:S04]  /*11660*/  MUFU.EX2 R208, R200 ;  /* 0x000000c800d07308 */ /* 0x000e680000000800 */
[C---:B------:R-:W-:Y:S08]  /*11670*/  HMMA.16816.F32.BF16 R92, R156.reuse, R160, R92 ;  /* 0x000000a09c5c723c */ /* 0x040ff0000004185c */
[-C--:B------:R-:W-:Y:S04]  /*11680*/  HMMA.16816.F32.BF16 R96, R156, R162.reuse, R96 ;  /* 0x000000a29c60723c */ /* 0x080fe80000041860 */
[--C-:B-----5:R-:W-:Y:S01]  /*11690*/  FFMA.FTZ R136, R251, c[0x0][0x2d0], -R201.reuse ;  /* 0x0000b400fb887a23 */ /* 0x120fe200000108c9 */
[----:B------:R-:W-:Y:S03]  /*116a0*/  MOV R251, R167 ;  /* 0x000000a700fb7202 */ /* 0x000fe60000000f00 */
[C---:B------:R-:W-:Y:S01]  /*116b0*/  HMMA.16816.F32.BF16 R100, R148.reuse, R162, R100 ;  /* 0x000000a29464723c */ /* 0x040fe20000041864 */
[----:B------:R5:W-:Y:S01]  /*116c0*/  MUFU.EX2 R206, R136 ;  /* 0x0000008800ce7308 */ /* 0x000be20000000800 */
[----:B------:R-:W4:Y:S06]  /*116d0*/  LDSM.16.MT88.4 R160, [R217+0x3080] ;  /* 0x00308000d9a0783b */ /* 0x000f2c0000004200 */
[-C--:B-1----:R-:W-:Y:S08]  /*116e0*/  HMMA.16816.F32.BF16 R104, R148, R140.reuse, R104 ;  /* 0x0000008c9468723c */ /* 0x082ff00000041868 */
[C---:B------:R-:W-:Y:S07]  /*116f0*/  HMMA.16816.F32.BF16 R108, R156.reuse, R140, R108 ;  /* 0x0000008c9c6c723c */ /* 0x040fee000004186c */
[----:B------:R-:W-:Y:S01]  /*11700*/  F2FP.BF16.PACK_AB R140, R213, R214 ;  /* 0x000000d6d58c723e */ /* 0x000fe200000010ff */
[-C--:B------:R-:W-:Y:S04]  /*11710*/  HMMA.16816.F32.BF16 R112, R156, R142.reuse, R112 ;  /* 0x0000008e9c70723c */ /* 0x080fe80000041870 */
[--C-:B-----5:R-:W-:Y:S01]  /*11720*/  FFMA.FTZ R136, R184, c[0x0][0x2d0], -R201.reuse ;  /* 0x0000b400b8887a23 */ /* 0x120fe200000108c9 */
[----:B------:R-:W-:Y:S02]  /*11730*/  MOV R184, R181 ;  /* 0x000000b500b87202 */ /* 0x000fe40000000f00 */
[----:B------:R-:W-:Y:S01]  /*11740*/  MOV R181, R177 ;  /* 0x000000b100b57202 */ /* 0x000fe20000000f00 */
[C---:B------:R-:W-:Y:S01]  /*11750*/  HMMA.16816.F32.BF16 R116, R148.reuse, R142, R116 ;  /* 0x0000008e9474723c */ /* 0x040fe20000041874 */
[----:B------:R1:W-:Y:S03]  /*11760*/  MUFU.EX2 R200, R136 ;  /* 0x0000008800c87308 */ /* 0x0003e60000000800 */
[----:B------:R-:W-:Y:S03]  /*11770*/  F2FP.BF16.PACK_AB R141, R211, R212 ;  /* 0x000000d4d38d723e */ /* 0x000fe600000010ff */
[----:B------:R-:W-:Y:S01]  /*11780*/  F2FP.BF16.PACK_AB R142, R209, R210 ;  /* 0x000000d2d18e723e */ /* 0x000fe200000010ff */
[-C--:B----4-:R-:W-:Y:S04]  /*11790*/  HMMA.16816.F32.BF16 R120, R148, R152.reuse, R120 ;  /* 0x000000989478723c */ /* 0x090fe80000041878 */
[----:B------:R-:W-:Y:S04]  /*117a0*/  F2FP.BF16.PACK_AB R143, R208, R207 ;  /* 0x000000cfd08f723e */ /* 0x000fe800000010ff */
[C---:B------:R-:W-:Y:S08]  /*117b0*/  HMMA.16816.F32.BF16 R124, R156.reuse, R152, R124 ;  /* 0x000000989c7c723c */ /* 0x040ff0000004187c */
[-C--:B------:R-:W-:Y:S04]  /*117c0*/  HMMA.16816.F32.BF16 R128, R156, R154.reuse, R128 ;  /* 0x0000009a9c80723c */ /* 0x080fe80000041880 */
[--C-:B-1----:R-:W-:Y:S01]  /*117d0*/  FFMA.FTZ R136, R183, c[0x0][0x2d0], -R201.reuse ;  /* 0x0000b400b7887a23 */ /* 0x102fe200000108c9 */
[----:B------:R-:W-:Y:S01]  /*117e0*/  MOV R183, R176 ;  /* 0x000000b000b77202 */ /* 0x000fe20000000f00 */
[----:B------:R-:W-:Y:S01]  /*117f0*/  FFMA.FTZ R201, R145, c[0x0][0x2d0], -R201 ;  /* 0x0000b40091c97a23 */ /* 0x000fe200000108c9 */
[----:B------:R-:W1:Y:S01]  /*11800*/  LDSM.16.MT88.4 R176, [R218+0x3080] ;  /* 0x00308000dab0783b */ /* 0x000e620000004200 */
[----:B------:R-:W-:Y:S01]  /*11810*/  HMMA.16816.F32.BF16 R132, R148, R154, R132 ;  /* 0x0000009a9484723c */ /* 0x000fe20000041884 */
[----:B------:R4:W-:Y:S07]  /*11820*/  MUFU.EX2 R199, R136 ;  /* 0x0000008800c77308 */ /* 0x0009ee0000000800 */
[-C--:B------:R-:W-:Y:S01]  /*11830*/  HMMA.16816.F32.BF16 R148, R140, R160.reuse, R8 ;  /* 0x000000a08c94723c */ /* 0x080fe20000041808 */
[----:B------:R-:W5:Y:S02]  /*11840*/  LDSM.16.MT88.4 R8, [R219+0x3080] ;  /* 0x00308000db08783b */ /* 0x000f640000004200 */
[----:B------:R-:W-:Y:S02]  /*11850*/  MUFU.EX2 R201, R201 ;  /* 0x000000c900c97308 */ /* 0x000fe40000000800 */
[--C-:B----4-:R-:W-:Y:S01]  /*11860*/  FFMA.FTZ R136, R242, c[0x0][0x2d0], -R4.reuse ;  /* 0x0000b400f2887a23 */ /* 0x110fe20000010804 */
[----:B------:R-:W-:Y:S07]  /*11870*/  MOV R242, R166 ;  /* 0x000000a600f27202 */ /* 0x000fee0000000f00 */
[----:B------:R4:W-:Y:S02]  /*11880*/  MUFU.EX2 R198, R136 ;  /* 0x0000008800c67308 */ /* 0x0009e40000000800 */
[--C-:B----4-:R-:W-:Y:S01]  /*11890*/  FFMA.FTZ R136, R240, c[0x0][0x2d0], -R4.reuse ;  /* 0x0000b400f0887a23 */ /* 0x110fe20000010804 */
[----:B------:R-:W-:Y:S07]  /*118a0*/  MOV R240, R165 ;  /* 0x000000a500f07202 */ /* 0x000fee0000000f00 */
[----:B------:R4:W1:Y:S02]  /*118b0*/  MUFU.EX2 R197, R136 ;  /* 0x0000008800c57308 */ /* 0x0008640000000800 */
[--C-:B----4-:R-:W-:Y:S01]  /*118c0*/  FFMA.FTZ R136, R239, c[0x0][0x2d0], -R4.reuse ;  /* 0x0000b400ef887a23 */ /* 0x110fe20000010804 */
[----:B-1----:R-:W-:Y:S01]  /*118d0*/  F2FP.BF16.PACK_AB R145, R197, R198 ;  /* 0x000000c6c591723e */ /* 0x002fe200000010ff */
[----:B------:R-:W-:Y:S01]  /*118e0*/  FFMA.FTZ R4, R146, c[0x0][0x2d0], -R4 ;  /* 0x0000b40092047a23 */ /* 0x000fe20000010804 */
[----:B------:R-:W-:Y:S05]  /*118f0*/  F2FP.BF16.PACK_AB R146, R201, R199 ;  /* 0x000000c7c992723e */ /* 0x000fea00000010ff */
[----:B------:R-:W-:Y:S01]  /*11900*/  MUFU.EX2 R196, R136 ;  /* 0x0000008800c47308 */ /* 0x000fe20000000800 */
[----:B------:R-:W-:Y:S09]  /*11910*/  MOV R239, R164 ;  /* 0x000000a400ef7202 */ /* 0x000ff20000000f00 */
[----:B------:R1:W4:Y:S02]  /*11920*/  MUFU.EX2 R136, R4 ;  /* 0x0000000400887308 */ /* 0x0003240000000800 */
[----:B-1----:R-:W-:Y:S01]  /*11930*/  FADD.FTZ R4, R183, R7 ;  /* 0x00000007b7047221 */ /* 0x002fe20000010000 */
[----:B------:R-:W-:Y:S01]  /*11940*/  MOV R7, R173 ;  /* 0x000000ad00077202 */ /* 0x000fe20000000f00 */
[----:B--2---:R-:W-:Y:S01]  /*11950*/  FFMA.FTZ R2, R2, R144, R184 ;  /* 0x0000009002027223 */ /* 0x004fe200000100b8 */
[----:B------:R-:W-:Y:S01]  /*11960*/  F2FP.BF16.PACK_AB R144, R200, R206 ;  /* 0x000000cec890723e */ /* 0x000fe200000010ff */
[----:B---3--:R-:W-:Y:S01]  /*11970*/  FFMA.FTZ R6, R6, R147, R185 ;  /* 0x0000009306067223 */ /* 0x008fe200000100b9 */
[----:B----4-:R-:W-:Y:S03]  /*11980*/  F2FP.BF16.PACK_AB R147, R136, R196 ;  /* 0x000000c48893723e */ /* 0x010fe600000010ff */
[----:B------:R-:W-:Y:S04]  /*11990*/  FADD.FTZ R6, R182, R6 ;  /* 0x00000006b6067221 */ /* 0x000fe80000010000 */
[C---:B------:R-:W-:Y:S01]  /*119a0*/  HMMA.16816.F32.BF16 R152, R144.reuse, R160, R12 ;  /* 0x000000a09098723c */ /* 0x040fe2000004180c */
[----:B------:R-:W1:Y:S03]  /*119b0*/  LDSM.16.MT88.4 R12, [R217+0x4880] ;  /* 0x00488000d90c783b */ /* 0x000e660000004200 */
[----:B------:R-:W-:Y:S04]  /*119c0*/  FADD.FTZ R7, R7, R6 ;  /* 0x0000000607077221 */ /* 0x000fe80000010000 */
[-C--:B------:R-:W-:Y:S01]  /*119d0*/  HMMA.16816.F32.BF16 R156, R144, R162.reuse, R16 ;  /* 0x000000a2909c723c */ /* 0x080fe20000041810 */
[----:B------:R-:W2:Y:S07]  /*119e0*/  LDSM.16.MT88.4 R16, [R218+0x4880] ;  /* 0x00488000da10783b */ /* 0x000eae0000004200 */
[C---:B------:R-:W-:Y:S01]  /*119f0*/  HMMA.16816.F32.BF16 R160, R140.reuse, R162, R20 ;  /* 0x000000a28ca0723c */ /* 0x040fe20000041814 */
[----:B------:R-:W3:Y:S07]  /*11a00*/  LDSM.16.MT88.4 R20, [R220+0x4880] ;  /* 0x00488000dc14783b */ /* 0x000eee0000004200 */
[-C--:B------:R-:W-:Y:S01]  /*11a10*/  HMMA.16816.F32.BF16 R164, R140, R176.reuse, R24 ;  /* 0x000000b08ca4723c */ /* 0x080fe20000041818 */
[----:B------:R-:W2:Y:S07]  /*11a20*/  LDSM.16.MT88.4 R24, [R219+0x4880] ;  /* 0x00488000db18783b */ /* 0x000eae0000004200 */
[C---:B------:R-:W-:Y:S01]  /*11a30*/  HMMA.16816.F32.BF16 R168, R144.reuse, R176, R28 ;  /* 0x000000b090a8723c */ /* 0x040fe2000004181c */
[----:B------:R-:W4:Y:S06]  /*11a40*/  LDL.LU R28, [R1+0xa0] ;  /* 0x0000a000011c7983 */ /* 0x000f2c0000300800 */
[----:B------:R-:W-:Y:S02]  /*11a50*/  MOV R31, R175 ;  /* 0x000000af001f7202 */ /* 0x000fe40000000f00 */
[----:B------:R-:W-:Y:S03]  /*11a60*/  MOV R30, R174 ;  /* 0x000000ae001e7202 */ /* 0x000fe60000000f00 */
[----:B------:R-:W-:Y:S02]  /*11a70*/  MOV R29, R172 ;  /* 0x000000ac001d7202 */ /* 0x000fe40000000f00 */
[-C--:B------:R-:W-:Y:S07]  /*11a80*/  HMMA.16816.F32.BF16 R172, R144, R178.reuse, R32 ;  /* 0x000000b290ac723c */ /* 0x080fee0000041820 */
[----:B------:R-:W-:Y:S01]  /*11a90*/  MOV R34, R181 ;  /* 0x000000b500227202 */ /* 0x000fe20000000f00 */
[C---:B------:R-:W-:Y:S04]  /*11aa0*/  HMMA.16816.F32.BF16 R176, R140.reuse, R178, R36 ;  /* 0x000000b28cb0723c */ /* 0x040fe80000041824 */
[----:B------:R-:W-:Y:S01]  /*11ab0*/  MOV R35, R180 ;  /* 0x000000b400237202 */ /* 0x000fe20000000f00 */
[----:B------:R-:W-:Y:S03]  /*11ac0*/  FADD.FTZ R2, R34, R2 ;  /* 0x0000000222027221 */ /* 0x000fe60000010000 */
[-C--:B------:R-:W-:Y:S04]  /*11ad0*/  HMMA.16816.F32.BF16 R180, R140, R192.reuse, R40 ;  /* 0x000000c08cb4723c */ /* 0x080fe80000041828 */
[----:B------:R-:W-:Y:S04]  /*11ae0*/  FADD.FTZ R4, R35, R4 ;  /* 0x0000000423047221 */ /* 0x000fe80000010000 */
[C---:B------:R-:W-:Y:S08]  /*11af0*/  HMMA.16816.F32.BF16 R184, R144.reuse, R192, R44 ;  /* 0x000000c090b8723c */ /* 0x040ff0000004182c */
[-C--:B------:R-:W-:Y:S08]  /*11b00*/  HMMA.16816.F32.BF16 R188, R144, R194.reuse, R48 ;  /* 0x000000c290bc723c */ /* 0x080ff00000041830 */
[C---:B------:R-:W-:Y:S08]  /*11b10*/  HMMA.16816.F32.BF16 R192, R140.reuse, R194, R52 ;  /* 0x000000c28cc0723c */ /* 0x040ff00000041834 */
[-C--:B-----5:R-:W-:Y:S08]  /*11b20*/  HMMA.16816.F32.BF16 R56, R140, R8.reuse, R56 ;  /* 0x000000088c38723c */ /* 0x0a0ff00000041838 */
[C---:B------:R-:W-:Y:S01]  /*11b30*/  HMMA.16816.F32.BF16 R60, R144.reuse, R8, R60 ;  /* 0x00000008903c723c */ /* 0x040fe2000004183c */
[----:B------:R-:W5:Y:S06]  /*11b40*/  LDL R9, [R1+0xa8] ;  /* 0x0000a80001097983 */ /* 0x000f6c0000100800 */
[----:B------:R-:W-:Y:S01]  /*11b50*/  FADD.FTZ R8, R29, R2 ;  /* 0x000000021d087221 */ /* 0x000fe20000010000 */
[-C--:B------:R-:W-:Y:S04]  /*11b60*/  HMMA.16816.F32.BF16 R64, R144, R10.reuse, R64 ;  /* 0x0000000a9040723c */ /* 0x080fe80000041840 */
[----:B------:R-:W-:Y:S04]  /*11b70*/  FADD.FTZ R2, R31, R4 ;  /* 0x000000041f027221 */ /* 0x000fe80000010000 */
[C---:B------:R-:W-:Y:S08]  /*11b80*/  HMMA.16816.F32.BF16 R68, R140.reuse, R10, R68 ;  /* 0x0000000a8c44723c */ /* 0x040ff00000041844 */
[-C--:B-1----:R-:W-:Y:S08]  /*11b90*/  HMMA.16816.F32.BF16 R72, R140, R12.reuse, R72 ;  /* 0x0000000c8c48723c */ /* 0x082ff00000041848 */
        /* <DEDUP_REMOVED lines=14> */
[----:B------:R-:W-:Y:S07]  /*11c80*/  HMMA.16816.F32.BF16 R132, R140, R26, R132 ;  /* 0x0000001a8c84723c */ /* 0x000fee0000041884 */
[----:B------:R-:W-:Y:S02]  /*11c90*/  MOV R142, R138 ;  /* 0x0000008a008e7202 */ /* 0x000fe40000000f00 */
[----:B------:R-:W-:Y:S03]  /*11ca0*/  MOV R140, R139 ;  /* 0x0000008b008c7202 */ /* 0x000fe60000000f00 */
[----:B------:R-:W-:Y:S01]  /*11cb0*/  MOV R141, R137 ;  /* 0x00000089008d7202 */ /* 0x000fe20000000f00 */
[----:B----4-:R-:W-:Y:S02]  /*11cc0*/  FFMA.FTZ R6, R0, R28, R30 ;  /* 0x0000001c00067223 */ /* 0x010fe4000001001e */
        /* <DEDUP_REMOVED lines=36> */
[----:B-----5:R-:W-:Y:S01]  /*11f10*/  ISETP.GT.AND P0, PT, R235, R9, PT ;  /* 0x00000009eb00720c */ /* 0x020fe20003f04270 */
[----:B------:R-:W-:Y:S02]  /*11f20*/  FADD.FTZ R4, R201, R4 ;  /* 0x00000004c9047221 */ /* 0x000fe40000010000 */
[----:B------:R-:W-:Y:S01]  /*11f30*/  FADD.FTZ R2, R136, R2 ;  /* 0x0000000288027221 */ /* 0x000fe20000010000 */
[----:B------:R2:W-:Y:S01]  /*11f40*/  STL [R1+0x98], R6 ;  /* 0x0000980601007387 */ /* 0x0005e20000100800 */
[----:B------:R-:W-:Y:S03]  /*11f50*/  MOV R136, R3 ;  /* 0x0000000300887202 */ /* 0x000fe60000000f00 */
[----:B------:R2:W-:Y:S04]  /*11f60*/  STL [R1+0x9c], R4 ;  /* 0x00009c0401007387 */ /* 0x0005e80000100800 */
[----:B------:R2:W-:Y:S01]  /*11f70*/  STL [R1+0xa0], R2 ;  /* 0x0000a00201007387 */ /* 0x0005e20000100800 */
[----:B-1----:R-:W-:Y:S04]  /*11f80*/  IADD3 R0, R235, -0x1, RZ ;  /* 0xffffffffeb007810 */ /* 0x002fe80007ffe0ff */
[----:B------:R-:W-:Y:S01]  /*11f90*/  MOV R235, R0 ;  /* 0x0000000000eb7202 */ /* 0x000fe20000000f00 */
[----:B------:R-:W-:-:S05]  /*11fa0*/  @P0 BRA `(.L_x_1229) ;  /* 0xffffb4a000000947 */ /* 0x000fca000383ffff */
[----:B------:R-:W3:Y:S01]  /*11fb0*/  LDL.LU R238, [R1+0x70] ;  /* 0x0000700001ee7983 */ /* 0x000ee20000300800 */
[----:B------:R-:W-:Y:S01]  /*11fc0*/  IMAD.MOV.U32 R142, RZ, RZ, R138 ;  /* 0x000000ffff8e7224 */ /* 0x000fe200078e008a */
[----:B------:R-:W-:Y:S01]  /*11fd0*/  MOV R140, R139 ;  /* 0x0000008b008c7202 */ /* 0x000fe20000000f00 */
[----:B------:R-:W-:Y:S01]  /*11fe0*/  IMAD.MOV.U32 R136, RZ, RZ, R3 ;  /* 0x000000ffff887224 */ /* 0x000fe200078e0003 */
[----:B------:R-:W-:-:S02]  /*11ff0*/  MOV R141, R137 ;  /* 0x00000089008d7202 */ /* 0x000fc40000000f00 */
[----:B------:R-:W-:Y:S01]  /*12000*/  MOV R235, R0 ;  /* 0x0000000000eb7202 */ /* 0x000fe20000000f00 */
[----:B--23--:R-:W-:Y:S02]  /*12010*/  IMAD.SHL.U32 R4, R238, 0x80, RZ ;  /* 0x00000080ee047824 */ /* 0x00cfe400078e00ff */
.L_x_1212:
[----:B-1----:R-:W2:Y:S04]  /*12020*/  LDL R2, [R1+0x64] ;  /* 0x0000640001027983 */ /* 0x002ea80000100800 */
[----:B------:R-:W3:Y:S01]  /*12030*/  LDL R3, [R1+0x58] ;  /* 0x0000580001037983 */ /* 0x000ee20000100800 */
[----:B------:R-:W-:Y:S01]  /*12040*/  IMAD.MOV.U32 R0, RZ, RZ, c[0x0][0x2c4] ;  /* 0x0000b100ff007624 */ /* 0x000fe200078e00ff */
[----:B------:R-:W-:Y:S01]  /*12050*/  IADD3 R4, R4, 0x7f, RZ ;  /* 0x0000007f04047810 */ /* 0x000fe20007ffe0ff */
[----:B------:R-:W-:Y:S01]  /*12060*/  IMAD.MOV.U32 R6, RZ, RZ, c[0x0][0x32c] ;  /* 0x0000cb00ff067624 */ /* 0x000fe200078e00ff */
[----:B------:R-:W-:Y:S02]  /*12070*/  LOP3.LUT R236, R236, 0xfffffdff, RZ, 0xc0, !PT ;  /* 0xfffffdffecec7812 */ /* 0x000fe400078ec0ff */
[----:B------:R-:W-:-:S13]  /*12080*/  ISETP.NE.AND P0, PT, R0, 0x1, PT ;  /* 0x000000010000780c */ /* 0x000fda0003f05270 */
[----:B------:R-:W-:Y:S01]  /*12090*/  @P0 IMAD.HI.U32 R0, R4, c[0x0][0x2c8], RZ ;  /* 0x0000b20004000a27 */ /* 0x000fe200078e00ff */
[----:B------:R-:W-:-:S04]  /*120a0*/  @P0 LOP3.LUT R236, R236, 0x200, RZ, 0xfc, !PT ;  /* 0x00000200ecec0812 */ /* 0x000fc800078efcff */
[----:B------:R-:W-:Y:S02]  /*120b0*/  @P0 SHF.R.U32.HI R4, RZ, c[0x0][0x2cc], R0 ;  /* 0x0000b300ff040a19 */ /* 0x000fe40000011600 */
[----:B------:R-:W-:Y:S02]  /*120c0*/  ISETP.GE.AND P0, PT, R6, 0x1, PT ;  /* 0x000000010600780c */ /* 0x000fe40003f06270 */
[----:B------:R-:W-:-:S11]  /*120d0*/  LOP3.LUT R236, R236, 0xfffffeff, RZ, 0xc0, !PT ;  /* 0xfffffeffecec7812 */ /* 0x000fd600078ec0ff */
[----:B------:R-:W-:Y:S02]  /*120e0*/  @P0 LOP3.LUT R236, R236, 0x100, RZ, 0xfc, !PT ;  /* 0x00000100ecec0812 */ /* 0x000fe400078efcff */
[----:B--2---:R-:W-:-:S05]  /*120f0*/  IADD3 R4, R4, 0x1, R2 ;  /* 0x0000000104047810 */ /* 0x004fca0007ffe002 */
[----:B---3--:R-:W-:-:S05]  /*12100*/  IMAD.IADD R3, R4, 0x1, -R3 ;  /* 0x0000000104037824 */ /* 0x008fca00078e0a03 */
[----:B------:R-:W-:Y:S01]  /*12110*/  IADD3 R2, R3, -c[0x0][0x324], RZ ;  /* 0x8000c90003027a10 */ /* 0x000fe20007ffe0ff */
[----:B------:R-:W-:Y:S05]  /*12120*/  @!P0 BRA `(.L_x_1230) ;  /* 0x0000010000008947 */ /* 0x000fea0003800000 */
[----:B------:R-:W-:Y:S01]  /*12130*/  MOV R0, R3 ;  /* 0x0000000300007202 */ /* 0x000fe20000000f00 */
        /* <DEDUP_REMOVED lines=9> */
.L_x_1232:
[----:B------:R-:W-:-:S13]  /*121d0*/  ISETP.NE.AND P0, PT, R6, 0x1, PT ;  /* 0x000000010600780c */ /* 0x000fda0003f05270 */
[----:B------:R-:W-:-:S05]  /*121e0*/  @P0 IMAD.HI.U32 R3, R0, c[0x0][0x330], RZ ;  /* 0x0000cc0000030a27 */ /* 0x000fca00078e00ff */
[----:B------:R-:W-:Y:S02]  /*121f0*/  @P0 SHF.R.U32.HI R0, RZ, c[0x0][0x334], R3 ;  /* 0x0000cd00ff000a19 */ /* 0x000fe40000011603 */
.L_x_1233:
[----:B------:R-:W-:Y:S05]  /*12200*/  BSYNC B0 ;  /* 0x0000000000007941 */ /* 0x000fea0003800000 */
.L_x_1231:
[----:B------:R-:W-:-:S05]  /*12210*/  IMAD R0, R0, c[0x0][0x32c], RZ ;  /* 0x0000cb0000007a24 */ /* 0x000fca00078e02ff */
[----:B------:R-:W-:-:S03]  /*12220*/  IMNMX R2, R2, R0, !PT ;  /* 0x0000000002027217 */ /* 0x000fc60007800200 */
.L_x_1230:
[----:B------:R-:W2:Y:S01]  /*12230*/  LDL R3, [R1+0xa4] ;  /* 0x0000a40001037983 */ /* 0x000ea20000100800 */
[----:B------:R-:W-:-:S05]  /*12240*/  IADD3 R2, R2, 0x2f, RZ ;  /* 0x0000002f02027810 */ /* 0x000fca0007ffe0ff */
[----:B------:R-:W-:-:S05]  /*12250*/  IMAD.HI R2, R2, 0x2aaaaaab, RZ ;  /* 0x2aaaaaab02027827 */ /* 0x000fca00078e02ff */
[----:B------:R-:W-:-:S04]  /*12260*/  SHF.R.U32.HI R0, RZ, 0x1f, R2 ;  /* 0x0000001fff007819 */ /* 0x000fc80000011602 */
[----:B------:R-:W-:-:S04]  /*12270*/  LEA.HI.SX32 R0, R2, R0, 0x1d ;  /* 0x0000000002007211 */ /* 0x000fc800078feaff */
[----:B--2---:R-:W-:-:S04]  /*12280*/  IMNMX R3, R3, R0, !PT ;  /* 0x0000000003037217 */ /* 0x004fc80007800200 */
[----:B------:R-:W-:Y:S01]  /*12290*/  ISETP.GE.AND P0, PT, R235, R3, PT ;  /* 0x00000003eb00720c */ /* 0x000fe20003f06270 */
[----:B------:R1:W-:-:S12]  /*122a0*/  STL [R1+0xa8], R3 ;  /* 0x0000a80301007387 */ /* 0x0003d80000100800 */
[----:B------:R-:W-:Y:S05]  /*122b0*/  @!P0 BRA `(.L_x_1234) ;  /* 0x000036f000008947 */ /* 0x000fea0003800000 */
[----:B-1----:R-:W-:Y:S01]  /*122c0*/  MOV R3, R142 ;  /* 0x0000008e00037202 */ /* 0x002fe20000000f00 */
[----:B------:R-:W-:Y:S01]  /*122d0*/  IMAD.MOV.U32 R137, RZ, RZ, R136 ;  /* 0x000000ffff897224 */ /* 0x000fe200078e0088 */
[----:B------:R-:W-:Y:S01]  /*122e0*/  MOV R2, R140 ;  /* 0x0000008c00027202 */ /* 0x000fe20000000f00 */
[----:B------:R-:W-:Y:S01]  /*122f0*/  IMAD.MOV.U32 R237, RZ, RZ, R235 ;  /* 0x000000ffffed7224 */ /* 0x000fe200078e00eb */
[----:B------:R-:W-:Y:S02]  /*12300*/  MOV R6, R141 ;  /* 0x0000008d00067202 */ /* 0x000fe40000000f00 */
.L_x_1235:
[----:B------:R-:W2:Y:S01]  /*12310*/  LDL R235, [R1+0xa4] ;  /* 0x0000a40001eb7983 */ /* 0x000ea20000100800 */
[----:B------:R-:W-:Y:S04]  /*12320*/  DEPBAR.LE SB0, 0x0 ;  /* 0x000080000000791a */ /* 0x000fe80000000000 */
[----:B------:R-:W3:Y:S01]  /*12330*/  LDL.64 R210, [R1+0xb8] ;  /* 0x0000b80001d27983 */ /* 0x000ee20000100a00 */
[----:B------:R-:W-:Y:S05]  /*12340*/  WARPSYNC 0xffffffff ;  /* 0xffffffff00007948 */ /* 0x000fea0003800000 */
[----:B------:R-:W4:Y:S06]  /*12350*/  LDL.64 R208, [R1+0xc8] ;  /* 0x0000c80001d07983 */ /* 0x000f2c0000100a00 */
[----:B------:R-:W3:Y:S04]  /*12360*/  LDL R7, [R1+0xac] ;  /* 0x0000ac0001077983 */ /* 0x000ee80000100800 */
[----:B------:R-:W3:Y:S04]  /*12370*/  LDL R4, [R1+0xe8] ;  /* 0x0000e80001047983 */ /* 0x000ee80000100800 */
[----:B------:R-:W-:Y:S08]  /*12380*/  BAR.SYNC.DEFER_BLOCKING 0x0 ;  /* 0x0000000000007b1d */ /* 0x000ff00000010000 */
[----:B------:R-:W-:Y:S08]  /*12390*/  LDSM.16.M88.4 R52, [R223+0x8080] ;  /* 0x00808000df34783b */ /* 0x000ff00000000200 */
[----:B-----5:R-:W1:Y:S08]  /*123a0*/  LDSM.16.M88.4 R20, [R216+0x5080] ;  /* 0x00508000d814783b */ /* 0x020e700000000200 */
[----:B------:R-:W1:Y:S08]  /*123b0*/  LDSM.16.M88.4 R48, [R223+0xa080] ;  /* 0x00a08000df30783b */ /* 0x000e700000000200 */
[----:B------:R-:W1:Y:S08]  /*123c0*/  LDSM.16.M88.4 R36, [R216+0x5880] ;  /* 0x00588000d824783b */ /* 0x000e700000000200 */
[----:B------:R-:W1:Y:S08]  /*123d0*/  LDSM.16.M88.4 R140, [R216+0x6080] ;  /* 0x00608000d88c783b */ /* 0x000e700000000200 */
[----:B------:R-:W-:Y:S01]  /*123e0*/  LDSM.16.M88.4 R144, [R225+0x8080] ;  /* 0x00808000e190783b */ /* 0x000fe20000000200 */
[-C--:B-1----:R-:W-:Y:S07]  /*123f0*/  HMMA.16816.F32.BF16 R8, R52, R20.reuse, RZ ;  /* 0x000000143408723c */ /* 0x082fee00000418ff */
[----:B------:R-:W1:Y:S01]  /*12400*/  LDSM.16.M88.4 R196, [R227] ;  /* 0x00000000e3c4783b */ /* 0x000e620000000200 */
[C---:B------:R-:W-:Y:S07]  /*12410*/  HMMA.16816.F32.BF16 R12, R48.reuse, R20, RZ ;  /* 0x00000014300c723c */ /* 0x040fee00000418ff */
[----:B------:R-:W1:Y:S01]  /*12420*/  LDSM.16.M88.4 R200, [R225+0xa080] ;  /* 0x00a08000e1c8783b */ /* 0x000e620000000200 */
[-C--:B------:R-:W-:Y:S07]  /*12430*/  HMMA.16816.F32.BF16 R16, R48, R22.reuse, RZ ;  /* 0x000000163010723c */ /* 0x080fee00000418ff */
[----:B------:R-:W1:Y:S01]  /*12440*/  LDSM.16.M88.4 R204, [R233] ;  /* 0x00000000e9cc783b */ /* 0x000e620000000200 */
        /* <DEDUP_REMOVED lines=26> */
[----:B----4-:R-:W-:Y:S02]  /*125f0*/  @!P0 MOV R198, R208 ;  /* 0x000000d000c68202 */ /* 0x010fe40000000f00 */
[----:B---3--:R-:W-:Y:S01]  /*12600*/  @!P0 MOV R199, R211 ;  /* 0x000000d300c78202 */ /* 0x008fe20000000f00 */
[----:B------:R-:W-:Y:S01]  /*12610*/  @!P0 IMAD R0, R0, c[0x0][0x208], RZ ;  /* 0x0000820000008a24 */ /* 0x000fe200078e02ff */
[----:B------:R-:W-:Y:S02]  /*12620*/  ISETP.GE.AND P4, PT, R7, c[0x0][0x1d4], PT ;  /* 0x0000750007007a0c */ /* 0x000fe40003f86270 */
[----:B------:R-:W-:Y:S01]  /*12630*/  ISETP.GE.AND P3, PT, R4, c[0x0][0x1d4], PT ;  /* 0x0000750004007a0c */ /* 0x000fe20003f66270 */
[----:B------:R-:W-:Y:S02]  /*12640*/  @!P0 IMAD R0, R237, c[0x0][0x20c], R0 ;  /* 0x00008300ed008a24 */ /* 0x000fe400078e0200 */
[----:B------:R-:W-:Y:S03]  /*12650*/  @!P0 IMAD.WIDE.U32 R198, R138, 0x30, R198 ;  /* 0x000000308ac68825 */ /* 0x000fe600078e00c6 */
[----:B------:R-:W-:Y:S02]  /*12660*/  @!P0 IADD3 R0, R139, R0, RZ ;  /* 0x000000008b008210 */ /* 0x000fe40007ffe0ff */
[----:B------:R-:W-:Y:S03]  /*12670*/  @!P0 LEA R138, P1, R198, c[0x0][0x1f8], 0x1 ;  /* 0x00007e00c68a8a11 */ /* 0x000fe600078208ff */
[----:B------:R-:W-:Y:S01]  /*12680*/  @!P0 IMAD R0, R0, 0x30, RZ ;  /* 0x0000003000008824 */ /* 0x000fe200078e02ff */
[----:B------:R-:W-:Y:S04]  /*12690*/  @!P0 IADD3 R196, P2, R138, UR10, RZ ;  /* 0x0000000a8ac48c10 */ /* 0x000fe8000ff5e0ff */
[----:B------:R-:W-:Y:S04]  /*126a0*/  @!P0 IADD3 R0, R199, R0, RZ ;  /* 0x00000000c7008210 */ /* 0x000fe80007ffe0ff */
[----:B------:R-:W-:Y:S02]  /*126b0*/  @!P0 LEA.HI.X R139, R198, c[0x0][0x1fc], R0, 0x1, P1 ;  /* 0x00007f00c68b8a11 */ /* 0x000fe400008f0c00 */
[----:B------:R-:W-:Y:S02]  /*126c0*/  @!P0 IADD3 R198, P1, R196, UR10, RZ ;  /* 0x0000000ac4c68c10 */ /* 0x000fe4000ff3e0ff */
[----:B------:R-:W-:Y:S01]  /*126d0*/  @!P0 IADD3.X R197, R139, UR5, RZ, P2, !PT ;  /* 0x000000058bc58c10 */ /* 0x000fe200097fe4ff */
[----:B------:R-:W-:Y:S01]  /*126e0*/  @!PT LDS RZ, [RZ] ;  /* 0x00000000fffff984 */ /* 0x000fe20000000800 */
[----:B------:R-:W-:Y:S01]  /*126f0*/  @!PT LDS RZ, [RZ] ;  /* 0x00000000fffff984 */ /* 0x000fe20000000800 */
[----:B------:R-:W-:Y:S01]  /*12700*/  @!PT LDS RZ, [RZ] ;  /* 0x00000000fffff984 */ /* 0x000fe20000000800 */
[----:B------:R1:W-:Y:S03]  /*12710*/  @!P0 LDGSTS.E.BYPASS.LTC128B.128 [R234+0x2080], [R138.64], !P4 ;  /* 0x020800008aea8fae */ /* 0x0003e6000e101d46 */
[----:B------:R-:W-:Y:S05]  /*12720*/  @!P0 IADD3.X R199, R197, UR5, RZ, P1, !PT ;  /* 0x00000005c5c78c10 */ /* 0x000fea0008ffe4ff */
[----:B------:R1:W-:Y:S08]  /*12730*/  @!P0 LDGSTS.E.BYPASS.LTC128B.128 [R234+0x3880], [R138.64+0x80], !P3 ;  /* 0x038800808aea8fae */ /* 0x0003f0000d901d46 */
[----:B------:R2:W-:Y:S08]  /*12740*/  @!P0 LDGSTS.E.BYPASS.LTC128B.128 [R234+0x2880], [R196.64], !P4 ;  /* 0x02880000c4ea8fae */ /* 0x0005f0000e101d46 */
[----:B------:R2:W-:Y:S08]  /*12750*/  @!P0 LDGSTS.E.BYPASS.LTC128B.128 [R234+0x4080], [R196.64+0x80], !P3 ;  /* 0x04080080c4ea8fae */ /* 0x0005f0000d901d46 */
[----:B------:R2:W-:Y:S08]  /*12760*/  @!P0 LDGSTS.E.BYPASS.LTC128B.128 [R234+0x3080], [R198.64], !P4 ;  /* 0x03080000c6ea8fae */ /* 0x0005f0000e101d46 */
[----:B------:R2:W-:Y:S01]  /*12770*/  @!P0 LDGSTS.E.BYPASS.LTC128B.128 [R234+0x4880], [R198.64+0x80], !P3 ;  /* 0x04880080c6ea8fae */ /* 0x0005e2000d901d46 */
[C---:B------:R-:W-:Y:S02]  /*12780*/  ISETP.GT.AND P0, PT, R237.reuse, R235, PT ;  /* 0x000000ebed00720c */ /* 0x040fe40003f04270 */
[----:B------:R-:W-:Y:S05]  /*12790*/  IADD3 R235, R237, -0x1, RZ ;  /* 0xffffffffedeb7810 */ /* 0x000fea0007ffe0ff */
[----:B------:R-:W-:Y:S08]  /*127a0*/  LDSM.16.M88.4 R204, [R222+0x5080] ;  /* 0x00508000decc783b */ /* 0x000ff00000000200 */
[----:B------:R-:W-:Y:S08]  /*127b0*/  LDSM.16.M88.4 R208, [R224+0xa080] ;  /* 0x00a08000e0d0783b */ /* 0x000ff00000000200 */
[----:B------:R-:W-:Y:S08]  /*127c0*/  LDSM.16.M88.4 R212, [R222+0x5880] ;  /* 0x00588000ded4783b */ /* 0x000ff00000000200 */
[----:B--2---:R-:W2:Y:S08]  /*127d0*/  LDSM.16.M88.4 R196, [R224+0x8080] ;  /* 0x00808000e0c4783b */ /* 0x004eb00000000200 */
[----:B------:R-:W0:Y:S08]  /*127e0*/  LDGDEPBAR ;  /* 0x00000000000079af */ /* 0x000e300000000000 */
[----:B------:R-:W3:Y:S08]  /*127f0*/  LDSM.16.M88.4 R200, [R222+0x6080] ;  /* 0x00608000dec8783b */ /* 0x000ef00000000200 */
[----:B------:R-:W-:Y:S08]  /*12800*/  LDSM.16.M88.4 R140, [R226+0x8080] ;  /* 0x00808000e28c783b */ /* 0x000ff00000000200 */
[----:B------:R-:W4:Y:S01]  /*12810*/  LDSM.16.M88.4 R144, [R221] ;  /* 0x00000000dd90783b */ /* 0x000f220000000200 */
        /* <DEDUP_REMOVED lines=9> */
[----:B------:R-:W1:Y:S07]  /*128b0*/  LDSM.16.M88.4 R212, [R221+0x800] ;  /* 0x00080000ddd4783b */ /* 0x000e6e0000000200 */
[-C--:B---3--:R-:W-:Y:S08]  /*128c0*/  HMMA.16816.F32.BF16 R40, R196, R200.reuse, R40 ;  /* 0x000000c8c428723c */ /* 0x088ff00000041828 */
[C---:B------:R-:W-:Y:S08]  /*128d0*/  HMMA.16816.F32.BF16 R44, R208.reuse, R200, R44 ;  /* 0x000000c8d02c723c */ /* 0x040ff0000004182c */
[-C--:B------:R-:W-:Y:S01]  /*128e0*/  HMMA.16816.F32.BF16 R48, R208, R202.reuse, R48 ;  /* 0x000000cad030723c */ /* 0x080fe20000041830 */
[----:B------:R-:W3:Y:S07]  /*128f0*/  LDSM.16.M88.4 R208, [R221+0x1000] ;  /* 0x00100000ddd0783b */ /* 0x000eee0000000200 */
[----:B------:R-:W-:Y:S01]  /*12900*/  HMMA.16816.F32.BF16 R52, R196, R202, R52 ;  /* 0x000000cac434723c */ /* 0x000fe20000041834 */
[----:B------:R-:W-:Y:S07]  /*12910*/  LDSM.16.M88.4 R196, [R216+0x6880] ;  /* 0x00688000d8c4783b */ /* 0x000fee0000000200 */
[-C--:B----4-:R-:W-:Y:S01]  /*12920*/  HMMA.16816.F32.BF16 R8, R140, R144.reuse, R8 ;  /* 0x000000908c08723c */ /* 0x090fe20000041808 */
[----:B------:R-:W-:Y:S07]  /*12930*/  LDSM.16.M88.4 R200, [R223+0xe080] ;  /* 0x00e08000dfc8783b */ /* 0x000fee0000000200 */
[C---:B--2---:R-:W-:Y:S08]  /*12940*/  HMMA.16816.F32.BF16 R12, R204.reuse, R144, R12 ;  /* 0x00000090cc0c723c */ /* 0x044ff0000004180c */
[-C--:B------:R-:W-:Y:S08]  /*12950*/  HMMA.16816.F32.BF16 R16, R204, R146.reuse, R16 ;  /* 0x00000092cc10723c */ /* 0x080ff00000041810 */
[C---:B------:R-:W-:Y:S01]  /*12960*/  HMMA.16816.F32.BF16 R20, R140.reuse, R146, R20 ;  /* 0x000000928c14723c */ /* 0x040fe20000041814 */
[----:B------:R-:W2:Y:S07]  /*12970*/  LDSM.16.M88.4 R144, [R223+0xc080] ;  /* 0x00c08000df90783b */ /* 0x000eae0000000200 */
[-C--:B-1----:R-:W-:Y:S08]  /*12980*/  HMMA.16816.F32.BF16 R24, R140, R212.reuse, R24 ;  /* 0x000000d48c18723c */ /* 0x082ff00000041818 */
        /* <DEDUP_REMOVED lines=10> */
[-C--:B--2---:R-:W-:Y:S01]  /*12a30*/  HMMA.16816.F32.BF16 R8, R144, R196.reuse, R8 ;  /* 0x000000c49008723c */ /* 0x084fe20000041808 */
[----:B------:R-:W-:Y:S07]  /*12a40*/  LDSM.16.M88.4 R208, [R225+0xe080] ;  /* 0x00e08000e1d0783b */ /* 0x000fee0000000200 */
[C---:B------:R-:W-:Y:S08]  /*12a50*/  HMMA.16816.F32.BF16 R12, R200.reuse, R196, R12 ;  /* 0x000000c4c80c723c */ /* 0x040ff0000004180c */
[-C--:B------:R-:W-:Y:S08]  /*12a60*/  HMMA.16816.F32.BF16 R16, R200, R198.reuse, R16 ;  /* 0x000000c6c810723c */ /* 0x080ff00000041810 */
[C---:B------:R-:W-:Y:S01]  /*12a70*/  HMMA.16816.F32.BF16 R20, R144.reuse, R198, R20 ;  /* 0x000000c69014723c */ /* 0x040fe20000041814 */
[----:B------:R-:W2:Y:S07]  /*12a80*/  LDSM.16.M88.4 R196, [R231] ;  /* 0x00000000e7c4783b */ /* 0x000eae0000000200 */
[-C--:B-1----:R-:W-:Y:S08]  /*12a90*/  HMMA.16816.F32.BF16 R24, R144, R212.reuse, R24 ;  /* 0x000000d49018723c */ /* 0x082ff00000041818 */
[C---:B------:R-:W-:Y:S08]  /*12aa0*/  HMMA.16816.F32.BF16 R28, R200.reuse, R212, R28 ;  /* 0x000000d4c81c723c */ /* 0x040ff0000004181c */
[-C--:B------:R-:W-:Y:S08]  /*12ab0*/  HMMA.16816.F32.BF16 R32, R200, R214.reuse, R32 ;  /* 0x000000d6c820723c */ /* 0x080ff00000041820 */
[C---:B------:R-:W-:Y:S01]  /*12ac0*/  HMMA.16816.F32.BF16 R36, R144.reuse, R214, R36 ;  /* 0x000000d69024723c */ /* 0x040fe20000041824 */
[----:B------:R-:W1:Y:S07]  /*12ad0*/  LDSM.16.M88.4 R212, [R230] ;  /* 0x00000000e6d4783b */ /* 0x000e6e0000000200 */
[-C--:B---3--:R-:W-:Y:S08]  /*12ae0*/  HMMA.16816.F32.BF16 R40, R144, R204.reuse, R40 ;  /* 0x000000cc9028723c */ /* 0x088ff00000041828 */
[C---:B------:R-:W-:Y:S08]  /*12af0*/  HMMA.16816.F32.BF16 R44, R200.reuse, R204, R44 ;  /* 0x000000ccc82c723c */ /* 0x040ff0000004182c */
[-C--:B------:R-:W-:Y:S01]  /*12b00*/  HMMA.16816.F32.BF16 R48, R200, R206.reuse, R48 ;  /* 0x000000cec830723c */ /* 0x080fe20000041830 */
[----:B------:R-:W3:Y:S07]  /*12b10*/  LDSM.16.M88.4 R200, [R229] ;  /* 0x00000000e5c8783b */ /* 0x000eee0000000200 */
[----:B------:R-:W-:Y:S01]  /*12b20*/  HMMA.16816.F32.BF16 R52, R144, R206, R52 ;  /* 0x000000ce9034723c */ /* 0x000fe20000041834 */
[----:B------:R-:W-:Y:S07]  /*12b30*/  LDSM.16.M88.4 R144, [R224+0xc080] ;  /* 0x00c08000e090783b */ /* 0x000fee0000000200 */
[-C--:B--2---:R-:W-:Y:S01]  /*12b40*/  HMMA.16816.F32.BF16 R8, R140, R196.reuse, R8 ;  /* 0x000000c48c08723c */ /* 0x084fe20000041808 */
[----:B------:R-:W-:Y:S07]  /*12b50*/  LDSM.16.M88.4 R204, [R224+0xe080] ;  /* 0x00e08000e0cc783b */ /* 0x000fee0000000200 */
        /* <DEDUP_REMOVED lines=12> */
[----:B------:R-:W-:Y:S07]  /*12c20*/  LDSM.16.M88.4 R208, [R221+0x1800] ;  /* 0x00180000ddd0783b */ /* 0x000fee0000000200 */
[----:B------:R-:W-:Y:S01]  /*12c30*/  HMMA.16816.F32.BF16 R52, R140, R202, R52 ;  /* 0x000000ca8c34723c */ /* 0x000fe20000041834 */
[----:B------:R-:W3:Y:S07]  /*12c40*/  LDSM.16.M88.4 R140, [R222+0x7880] ;  /* 0x00788000de8c783b */ /* 0x000eee0000000200 */
[-C--:B--2---:R-:W-:Y:S01]  /*12c50*/  HMMA.16816.F32.BF16 R8, R144, R196.reuse, R8 ;  /* 0x000000c49008723c */ /* 0x084fe20000041808 */
[----:B------:R-:W2:Y:S07]  /*12c60*/  LDSM.16.M88.4 R200, [R226+0xc080] ;  /* 0x00c08000e2c8783b */ /* 0x000eae0000000200 */
[C---:B------:R-:W-:Y:S08]  /*12c70*/  HMMA.16816.F32.BF16 R12, R204.reuse, R196, R12 ;  /* 0x000000c4cc0c723c */ /* 0x040ff0000004180c */
[-C--:B------:R-:W-:Y:S08]  /*12c80*/  HMMA.16816.F32.BF16 R16, R204, R198.reuse, R16 ;  /* 0x000000c6cc10723c */ /* 0x080ff00000041810 */
[C---:B------:R-:W-:Y:S01]  /*12c90*/  HMMA.16816.F32.BF16 R20, R144.reuse, R198, R20 ;  /* 0x000000c69014723c */ /* 0x040fe20000041814 */
[----:B------:R-:W4:Y:S07]  /*12ca0*/  LDSM.16.M88.4 R196, [R228+0xe080] ;  /* 0x00e08000e4c4783b */ /* 0x000f2e0000000200 */
[-C--:B-1----:R-:W-:Y:S08]  /*12cb0*/  HMMA.16816.F32.BF16 R24, R144, R212.reuse, R24 ;  /* 0x000000d49018723c */ /* 0x082ff00000041818 */
[C---:B------:R-:W-:Y:S08]  /*12cc0*/  HMMA.16816.F32.BF16 R28, R204.reuse, R212, R28 ;  /* 0x000000d4cc1c723c */ /* 0x040ff0000004181c */
[-C--:B------:R-:W-:Y:S08]  /*12cd0*/  HMMA.16816.F32.BF16 R32, R204, R214.reuse, R32 ;  /* 0x000000d6cc20723c */ /* 0x080ff00000041820 */
[C---:B------:R-:W-:Y:S08]  /*12ce0*/  HMMA.16816.F32.BF16 R36, R144.reuse, R214, R36 ;  /* 0x000000d69024723c */ /* 0x040ff00000041824 */
[-C--:B---3--:R-:W-:Y:S08]  /*12cf0*/  HMMA.16816.F32.BF16 R40, R144, R140.reuse, R40 ;  /* 0x0000008c9028723c */ /* 0x088ff00000041828 */
[C---:B------:R-:W-:Y:S08]  /*12d00*/  HMMA.16816.F32.BF16 R44, R204.reuse, R140, R44 ;  /* 0x0000008ccc2c723c */ /* 0x040ff0000004182c */
[-C--:B------:R-:W-:Y:S08]  /*12d10*/  HMMA.16816.F32.BF16 R48, R204, R142.reuse, R48 ;  /* 0x0000008ecc30723c */ /* 0x080ff00000041830 */
[----:B------:R-:W-:Y:S08]  /*12d20*/  HMMA.16816.F32.BF16 R52, R144, R142, R52 ;  /* 0x0000008e9034723c */ /* 0x000ff00000041834 */
[-C--:B--2---:R-:W-:Y:S08]  /*12d30*/  HMMA.16816.F32.BF16 R8, R200, R208.reuse, R8 ;  /* 0x000000d0c808723c */ /* 0x084ff00000041808 */
        /* <DEDUP_REMOVED lines=22> */
[----:B------:R1:W-:Y:S01]  /*12ea0*/  MUFU.TANH R145, R11 ;  /* 0x0000000b00917308 */ /* 0x0003e20000002400 */
[----:B------:R-:W-:Y:S01]  /*12eb0*/  FMUL.FTZ R23, R23, c[0x0][0x320] ;  /* 0x0000c80017177a20 */ /* 0x000fe20000410000 */
[----:B--2---:R-:W-:Y:S08]  /*12ec0*/  FMNMX.FTZ R140, R136, R140, !PT ;  /* 0x0000008c888c7209 */ /* 0x004ff00007810000 */
[----:B------:R-:W-:Y:S10]  /*12ed0*/  MUFU.TANH R147, R12 ;  /* 0x0000000c00937308 */ /* 0x000ff40000002400 */
[----:B------:R-:W-:Y:S01]  /*12ee0*/  MUFU.TANH R204, R13 ;  /* 0x0000000d00cc7308 */ /* 0x000fe20000002400 */
[----:B-1----:R-:W1:Y:S09]  /*12ef0*/  LDSM.16.M88.4 R8, [R221+0x2000] ;  /* 0x00200000dd08783b */ /* 0x002e720000000200 */
[----:B------:R-:W-:Y:S10]  /*12f00*/  MUFU.TANH R205, R14 ;  /* 0x0000000e00cd7308 */ /* 0x000ff40000002400 */
[----:B------:R2:W-:Y:S10]  /*12f10*/  MUFU.TANH R206, R15 ;  /* 0x0000000f00ce7308 */ /* 0x0005f40000002400 */
[----:B------:R-:W3:Y:S10]  /*12f20*/  MUFU.TANH R20, R20 ;  /* 0x0000001400147308 */ /* 0x000ef40000002400 */
[----:B------:R-:W4:Y:S01]  /*12f30*/  MUFU.TANH R21, R21 ;  /* 0x0000001500157308 */ /* 0x000f220000002400 */
[----:B--2---:R-:W2:Y:S01]  /*12f40*/  LDSM.16.M88.4 R12, [R221+0x2800] ;  /* 0x00280000dd0c783b */ /* 0x004ea20000000200 */
[-C--:B-1----:R-:W-:Y:S01]  /*12f50*/  HMMA.16816.F32.BF16 R24, R200, R8.reuse, R24 ;  /* 0x00000008c818723c */ /* 0x082fe20000041818 */
[----:B------:R-:W-:Y:S07]  /*12f60*/  DEPBAR.LE SB0, 0x0 ;  /* 0x000080000000791a */ /* 0x000fee0000000000 */
[----:B------:R-:W-:Y:S01]  /*12f70*/  MUFU.TANH R16, R16 ;  /* 0x0000001000107308 */ /* 0x000fe20000002400 */
[----:B------:R-:W-:Y:S01]  /*12f80*/  BAR.SYNC.DEFER_BLOCKING 0x0 ;  /* 0x0000000000007b1d */ /* 0x000fe20000010000 */
[C---:B------:R-:W-:Y:S05]  /*12f90*/  HMMA.16816.F32.BF16 R28, R196.reuse, R8, R28 ;  /* 0x00000008c41c723c */ /* 0x040fea000004181c */
[----:B---3--:R-:W-:Y:S03]  /*12fa0*/  FMNMX.FTZ R140, R20, R140, !PT ;  /* 0x0000008c148c7209 */ /* 0x008fe60007810000 */
[----:B------:R-:W-:Y:S01]  /*12fb0*/  MUFU.TANH R17, R17 ;  /* 0x0000001100117308 */ /* 0x000fe20000002400 */
[-C--:B------:R-:W-:Y:S03]  /*12fc0*/  HMMA.16816.F32.BF16 R32, R196, R10.reuse, R32 ;  /* 0x0000000ac420723c */ /* 0x080fe60000041820 */
[----:B----4-:R-:W-:Y:S05]  /*12fd0*/  FMNMX.FTZ R140, R21, R140, !PT ;  /* 0x0000008c158c7209 */ /* 0x010fea0007810000 */
[C---:B------:R-:W-:Y:S01]  /*12fe0*/  HMMA.16816.F32.BF16 R36, R200.reuse, R10, R36 ;  /* 0x0000000ac824723c */ /* 0x040fe20000041824 */
[----:B------:R-:W-:Y:S03]  /*12ff0*/  MUFU.TANH R22, R22 ;  /* 0x0000001600167308 */ /* 0x000fe60000002400 */
[----:B------:R-:W-:Y:S02]  /*13000*/  FMUL.FTZ R24, R24, c[0x0][0x320] ;  /* 0x0000c80018187a20 */ /* 0x000fe40000410000 */
[----:B------:R-:W-:Y:S01]  /*13010*/  FMUL.FTZ R25, R25, c[0x0][0x320] ;  /* 0x0000c80019197a20 */ /* 0x000fe20000410000 */
[----:B------:R-:W-:Y:S01]  /*13020*/  @P0 MOV R11, c[0x0][0x1e0] ;  /* 0x00007800000b0a02 */ /* 0x000fe20000000f00 */
[----:B------:R-:W-:Y:S03]  /*13030*/  FMUL.FTZ R26, R26, c[0x0][0x320] ;  /* 0x0000c8001a1a7a20 */ /* 0x000fe60000410000 */
[----:B------:R-:W1:Y:S01]  /*13040*/  MUFU.TANH R213, R24 ;  /* 0x0000001800d57308 */ /* 0x000e620000002400 */
[----:B------:R-:W-:Y:S02]  /*13050*/  FMUL.FTZ R27, R27, c[0x0][0x320] ;  /* 0x0000c8001b1b7a20 */ /* 0x000fe40000410000 */
[----:B------:R-:W-:Y:S01]  /*13060*/  FMUL.FTZ R28, R28, c[0x0][0x320] ;  /* 0x0000c8001c1c7a20 */ /* 0x000fe20000410000 */
[-C--:B--2---:R-:W-:Y:S03]  /*13070*/  HMMA.16816.F32.BF16 R40, R200, R12.reuse, R40 ;  /* 0x0000000cc828723c */ /* 0x084fe60000041828 */
[----:B------:R-:W-:Y:S02]  /*13080*/  FMUL.FTZ R33, R33, c[0x0][0x320] ;  /* 0x0000c80021217a20 */ /* 0x000fe40000410000 */
[----:B------:R-:W-:Y:S01]  /*13090*/  FMUL.FTZ R29, R29, c[0x0][0x320] ;  /* 0x0000c8001d1d7a20 */ /* 0x000fe20000410000 */
[----:B------:R-:W2:Y:S01]  /*130a0*/  MUFU.TANH R212, R25 ;  /* 0x0000001900d47308 */ /* 0x000ea20000002400 */
[----:B------:R-:W-:Y:S01]  /*130b0*/  FMUL.FTZ R32, R32, c[0x0][0x320] ;  /* 0x0000c80020207a20 */ /* 0x000fe20000410000 */
[C---:B------:R-:W-:Y:S04]  /*130c0*/  HMMA.16816.F32.BF16 R44, R196.reuse, R12, R44 ;  /* 0x0000000cc42c723c */ /* 0x040fe8000004182c */
[----:B------:R-:W-:Y:S02]  /*130d0*/  FMUL.FTZ R36, R36, c[0x0][0x320] ;  /* 0x0000c80024247a20 */ /* 0x000fe40000410000 */
[----:B------:R-:W-:Y:S01]  /*130e0*/  FMUL.FTZ R37, R37, c[0x0][0x320] ;  /* 0x0000c80025257a20 */ /* 0x000fe20000410000 */
[----:B------:R-:W-:Y:S01]  /*130f0*/  @P0 MOV R12, c[0x0][0x1e4] ;  /* 0x00007900000c0a02 */ /* 0x000fe20000000f00 */
[----:B------:R-:W3:Y:S01]  /*13100*/  MUFU.TANH R207, R36 ;  /* 0x0000002400cf7308 */ /* 0x000ee20000002400 */
[-C--:B------:R-:W-:Y:S03]  /*13110*/  HMMA.16816.F32.BF16 R48, R196, R14.reuse, R48 ;  /* 0x0000000ec430723c */ /* 0x080fe60000041830 */
[----:B-1----:R-:W-:Y:S01]  /*13120*/  FMNMX.FTZ R140, R213, R140, !PT ;  /* 0x0000008cd58c7209 */ /* 0x002fe20007810000 */
[----:B------:R-:W-:Y:S02]  /*13130*/  FMUL.FTZ R38, R38, c[0x0][0x320] ;  /* 0x0000c80026267a20 */ /* 0x000fe40000410000 */
[----:B------:R-:W-:Y:S02]  /*13140*/  FMUL.FTZ R39, R39, c[0x0][0x320] ;  /* 0x0000c80027277a20 */ /* 0x000fe40000410000 */
[----:B------:R-:W-:Y:S01]  /*13150*/  HMMA.16816.F32.BF16 R52, R200, R14, R52 ;  /* 0x0000000ec834723c */ /* 0x000fe20000041834 */
[----:B------:R-:W-:Y:S01]  /*13160*/  MUFU.TANH R242, R28 ;  /* 0x0000001c00f27308 */ /* 0x000fe20000002400 */
[----:B------:R-:W4:Y:S02]  /*13170*/  LDL.64 R14, [R1+0xc0] ;  /* 0x0000c000010e7983 */ /* 0x000f240000100a00 */
[----:B------:R-:W-:Y:S01]  /*13180*/  FMUL.FTZ R41, R41, c[0x0][0x320] ;  /* 0x0000c80029297a20 */ /* 0x000fe20000410000 */
[----:B--2---:R-:W-:Y:S01]  /*13190*/  FMNMX.FTZ R140, R212, R140, !PT ;  /* 0x0000008cd48c7209 */ /* 0x004fe20007810000 */
[----:B------:R-:W-:Y:S02]  /*131a0*/  FMUL.FTZ R40, R40, c[0x0][0x320] ;  /* 0x0000c80028287a20 */ /* 0x000fe40000410000 */
[----:B------:R-:W2:Y:S01]  /*131b0*/  LDL.64 R24, [R1+0xb0] ;  /* 0x0000b00001187983 */ /* 0x000ea20000100a00 */
[----:B------:R-:W-:Y:S02]  /*131c0*/  FMUL.FTZ R42, R42, c[0x0][0x320] ;  /* 0x0000c8002a2a7a20 */ /* 0x000fe40000410000 */
[----:B------:R-:W-:Y:S01]  /*131d0*/  MUFU.TANH R0, R41 ;  /* 0x0000002900007308 */ /* 0x000fe20000002400 */
[----:B------:R-:W-:Y:S02]  /*131e0*/  FMUL.FTZ R43, R43, c[0x0][0x320] ;  /* 0x0000c8002b2b7a20 */ /* 0x000fe40000410000 */
[----:B------:R-:W-:Y:S01]  /*131f0*/  FMUL.FTZ R44, R44, c[0x0][0x320] ;  /* 0x0000c8002c2c7a20 */ /* 0x000fe20000410000 */
[----:B---3--:R-:W-:Y:S01]  /*13200*/  FMNMX.FTZ R140, R207, R140, !PT ;  /* 0x0000008ccf8c7209 */ /* 0x008fe20007810000 */
        /* <DEDUP_REMOVED lines=16> */
[----:B------:R-:W-:Y:S01]  /*13310*/  FMUL.FTZ R35, R35, c[0x0][0x320] ;  /* 0x0000c80023237a20 */ /* 0x000fe20000410000 */
[----:B-1----:R-:W-:Y:S08]  /*13320*/  FMNMX.FTZ R140, R208, R140, !PT ;  /* 0x0000008cd08c7209 */ /* 0x002ff00007810000 */
[----:B------:R-:W1:Y:S01]  /*13330*/  MUFU.TANH R241, R29 ;  /* 0x0000001d00f17308 */ /* 0x000e620000002400 */
[----:B---3--:R-:W-:Y:S02]  /*13340*/  MOV R53, R0 ;  /* 0x0000000000357202 */ /* 0x008fe40000000f00 */
[----:B------:R-:W-:Y:S07]  /*13350*/  FMNMX.FTZ R0, R147, R6, !PT ;  /* 0x0000000693007209 */ /* 0x000fee0007810000 */
[----:B------:R-:W3:Y:S01]  /*13360*/  MUFU.TANH R243, R32 ;  /* 0x0000002000f37308 */ /* 0x000ee20000002400 */
[----:B------:R-:W-:Y:S02]  /*13370*/  FMNMX.FTZ R0, R204, R0, !PT ;  /* 0x00000000cc007209 */ /* 0x000fe40007810000 */
[----:B------:R-:W-:Y:S02]  /*13380*/  MOV R203, R4 ;  /* 0x0000000400cb7202 */ /* 0x000fe40000000f00 */
[----:B------:R-:W-:Y:S02]  /*13390*/  FMNMX.FTZ R0, R16, R0, !PT ;  /* 0x0000000010007209 */ /* 0x000fe40007810000 */
[----:B------:R-:W-:Y:S03]  /*133a0*/  FMNMX.FTZ R140, R203, R140, !PT ;  /* 0x0000008ccb8c7209 */ /* 0x000fe60007810000 */
[----:B------:R-:W3:Y:S01]  /*133b0*/  MUFU.TANH R244, R33 ;  /* 0x0000002100f47308 */ /* 0x000ee20000002400 */
[----:B------:R-:W-:Y:S02]  /*133c0*/  FMNMX.FTZ R0, R17, R0, !PT ;  /* 0x0000000011007209 */ /* 0x000fe40007810000 */
[----:B------:R-:W-:Y:S02]  /*133d0*/  FMNMX.FTZ R140, R53, R140, !PT ;  /* 0x0000008c358c7209 */ /* 0x000fe40007810000 */
[----:B------:R-:W-:Y:S02]  /*133e0*/  FMNMX.FTZ R0, R242, R0, !PT ;  /* 0x00000000f2007209 */ /* 0x000fe40007810000 */
[----:B------:R-:W-:Y:S02]  /*133f0*/  FMNMX.FTZ R4, R146, R3, !PT ;  /* 0x0000000392047209 */ /* 0x000fe40007810000 */
[----:B-1----:R-:W-:Y:S01]  /*13400*/  FMNMX.FTZ R0, R241, R0, !PT ;  /* 0x00000000f1007209 */ /* 0x002fe20007810000 */
[----:B------:R-:W-:Y:S01]  /*13410*/  MUFU.TANH R214, R38 ;  /* 0x0000002600d67308 */ /* 0x000fe20000002400 */
[----:B------:R-:W-:Y:S02]  /*13420*/  FMNMX.FTZ R4, R145, R4, !PT ;  /* 0x0000000491047209 */ /* 0x000fe40007810000 */
[----:B---3--:R-:W-:Y:S02]  /*13430*/  FMNMX.FTZ R0, R243, R0, !PT ;  /* 0x00000000f3007209 */ /* 0x008fe40007810000 */
[----:B------:R-:W-:Y:S05]  /*13440*/  FMNMX.FTZ R4, R22, R4, !PT ;  /* 0x0000000416047209 */ /* 0x000fea0007810000 */
[----:B------:R-:W1:Y:S01]  /*13450*/  MUFU.TANH R38, R52 ;  /* 0x0000003400267308 */ /* 0x000e620000002400 */
[----:B------:R-:W-:Y:S09]  /*13460*/  FMNMX.FTZ R0, R244, R0, !PT ;  /* 0x00000000f4007209 */ /* 0x000ff20007810000 */
[----:B------:R-:W3:Y:S10]  /*13470*/  MUFU.TANH R247, R44 ;  /* 0x0000002c00f77308 */ /* 0x000ef40000002400 */
[----:B------:R-:W3:Y:S01]  /*13480*/  MUFU.TANH R245, R45 ;  /* 0x0000002d00f57308 */ /* 0x000ee20000002400 */
[----:B-1----:R-:W-:Y:S04]  /*13490*/  FMNMX.FTZ R140, R38, R140, !PT ;  /* 0x0000008c268c7209 */ /* 0x002fe80007810000 */
[----:B------:R-:W-:Y:S05]  /*134a0*/  FMNMX.FTZ R140, R248, R140, !PT ;  /* 0x0000008cf88c7209 */ /* 0x000fea0007810000 */
[----:B------:R-:W1:Y:S01]  /*134b0*/  MUFU.TANH R13, R48 ;  /* 0x00000030000d7308 */ /* 0x000e620000002400 */
[----:B------:R-:W1:Y:S01]  /*134c0*/  SHFL.BFLY PT, R7, R140, 0x2, 0x1f ;  /* 0x0c401f008c077f89 */ /* 0x000e6200000e0000 */
[----:B---3--:R-:W-:Y:S08]  /*134d0*/  FMNMX.FTZ R0, R247, R0, !PT ;  /* 0x00000000f7007209 */ /* 0x008ff00007810000 */
[----:B------:R-:W3:Y:S01]  /*134e0*/  MUFU.TANH R23, R23 ;  /* 0x0000001700177308 */ /* 0x000ee20000002400 */
[----:B------:R-:W-:Y:S09]  /*134f0*/  FMNMX.FTZ R0, R245, R0, !PT ;  /* 0x00000000f5007209 */ /* 0x000ff20007810000 */
[----:B------:R-:W3:Y:S01]  /*13500*/  MUFU.TANH R28, R49 ;  /* 0x00000031001c7308 */ /* 0x000ee20000002400 */
[----:B-1----:R-:W-:Y:S02]  /*13510*/  FMNMX.FTZ R0, R13, R0, !PT ;  /* 0x000000000d007209 */ /* 0x002fe40007810000 */
[----:B------:R-:W-:Y:S02]  /*13520*/  FMNMX.FTZ R140, R140, R7, !PT ;  /* 0x000000078c8c7209 */ /* 0x000fe40007810000 */
[----:B------:R-:W-:Y:S05]  /*13530*/  FMNMX.FTZ R7, R205, R137, !PT ;  /* 0x00000089cd077209 */ /* 0x000fea0007810000 */
[----:B------:R-:W1:Y:S01]  /*13540*/  MUFU.TANH R239, R26 ;  /* 0x0000001a00ef7308 */ /* 0x000e620000002400 */
[----:B------:R-:W1:Y:S01]  /*13550*/  SHFL.BFLY PT, R9, R140, 0x1, 0x1f ;  /* 0x0c201f008c097f89 */ /* 0x000e6200000e0000 */
[----:B------:R-:W-:Y:S02]  /*13560*/  FMNMX.FTZ R7, R206, R7, !PT ;  /* 0x00000007ce077209 */ /* 0x000fe40007810000 */
[----:B---3--:R-:W-:Y:S06]  /*13570*/  FMNMX.FTZ R4, R23, R4, !PT ;  /* 0x0000000417047209 */ /* 0x008fec0007810000 */
[----:B------:R-:W3:Y:S01]  /*13580*/  MUFU.TANH R238, R27 ;  /* 0x0000001b00ee7308 */ /* 0x000ee20000002400 */
[----:B------:R-:W-:Y:S05]  /*13590*/  FMNMX.FTZ R0, R28, R0, !PT ;  /* 0x000000001c007209 */ /* 0x000fea0007810000 */
[----:B------:R-:W3:Y:S04]  /*135a0*/  SHFL.BFLY PT, R141, R0, 0x2, 0x1f ;  /* 0x0c401f00008d7f89 */ /* 0x000ee800000e0000 */
[----:B------:R-:W3:Y:S01]  /*135b0*/  MUFU.TANH R215, R39 ;  /* 0x0000002700d77308 */ /* 0x000ee20000002400 */
[----:B-1----:R-:W-:Y:S02]  /*135c0*/  FMNMX.FTZ R4, R239, R4, !PT ;  /* 0x00000004ef047209 */ /* 0x002fe40007810000 */
[----:B------:R-:W-:Y:S07]  /*135d0*/  FMNMX.FTZ R140, R140, R9, !PT ;  /* 0x000000098c8c7209 */ /* 0x000fee0007810000 */
[----:B------:R-:W1:Y:S01]  /*135e0*/  MUFU.TANH R209, R42 ;  /* 0x0000002a00d17308 */ /* 0x000e620000002400 */
[----:B------:R-:W-:Y:S01]  /*135f0*/  FMUL.FTZ R143, R140, c[0x0][0x2d0] ;  /* 0x0000b4008c8f7a20 */ /* 0x000fe20000410000 */
[----:B---3--:R-:W-:Y:S04]  /*13600*/  FMNMX.FTZ R4, R238, R4, !PT ;  /* 0x00000004ee047209 */ /* 0x008fe80007810000 */
[----:B------:R-:W-:Y:S04]  /*13610*/  FMNMX.FTZ R4, R214, R4, !PT ;  /* 0x00000004d6047209 */ /* 0x000fe80007810000 */
[----:B------:R-:W3:Y:S01]  /*13620*/  MUFU.TANH R33, R43 ;  /* 0x0000002b00217308 */ /* 0x000ee20000002400 */
[----:B------:R-:W-:Y:S02]  /*13630*/  FMNMX.FTZ R141, R0, R141, !PT ;  /* 0x0000008d008d7209 */ /* 0x000fe40007810000 */
[----:B------:R-:W-:Y:S07]  /*13640*/  FMNMX.FTZ R4, R215, R4, !PT ;  /* 0x00000004d7047209 */ /* 0x000fee0007810000 */
[----:B------:R-:W3:Y:S01]  /*13650*/  MUFU.TANH R18, R18 ;  /* 0x0000001200127308 */ /* 0x000ee20000002400 */
[----:B-1----:R-:W-:Y:S09]  /*13660*/  FMNMX.FTZ R4, R209, R4, !PT ;  /* 0x00000004d1047209 */ /* 0x002ff20007810000 */
        /* <DEDUP_REMOVED lines=9> */
[----:B------:R-:W-:Y:S05]  /*13700*/  FMNMX.FTZ R4, R249, R4, !PT ;  /* 0x00000004f9047209 */ /* 0x000fea0007810000 */
[----:B------:R-:W3:Y:S04]  /*13710*/  SHFL.BFLY PT, R8, R4, 0x2, 0x1f ;  /* 0x0c401f0004087f89 */ /* 0x000ee800000e0000 */
[----:B------:R-:W3:Y:S01]  /*13720*/  MUFU.TANH R202, R34 ;  /* 0x0000002200ca7308 */ /* 0x000ee20000002400 */
[----:B-1----:R-:W-:Y:S01]  /*13730*/  FMNMX.FTZ R7, R201, R0, !PT ;  /* 0x00000000c9077209 */ /* 0x002fe20007810000 */
[----:B------:R-:W-:Y:S08]  /*13740*/  FMUL.FTZ R0, R51, c[0x0][0x320] ;  /* 0x0000c80033007a20 */ /* 0x000ff00000410000 */
[----:B------:R1:W-:Y:S01]  /*13750*/  MUFU.TANH R139, R0 ;  /* 0x00000000008b7308 */ /* 0x0003e20000002400 */
[----:B---3--:R-:W-:Y:S09]  /*13760*/  FMNMX.FTZ R7, R200, R7, !PT ;  /* 0x00000007c8077209 */ /* 0x008ff20007810000 */
[----:B------:R-:W3:Y:S01]  /*13770*/  MUFU.TANH R240, R35 ;  /* 0x0000002300f07308 */ /* 0x000ee20000002400 */
[----:B------:R-:W-:Y:S02]  /*13780*/  FMNMX.FTZ R4, R4, R8, !PT ;  /* 0x0000000804047209 */ /* 0x000fe40007810000 */
[----:B------:R-:W-:Y:S01]  /*13790*/  FMNMX.FTZ R7, R202, R7, !PT ;  /* 0x00000007ca077209 */ /* 0x000fe20007810000 */
[----:B------:R-:W2:Y:S06]  /*137a0*/  SHFL.BFLY PT, R8, R141, 0x1, 0x1f ;  /* 0x0c201f008d087f89 */ /* 0x000eac00000e0000 */
[----:B------:R-:W4:Y:S01]  /*137b0*/  MUFU.TANH R48, R46 ;  /* 0x0000002e00307308 */ /* 0x000f220000002400 */
[----:B-1----:R-:W-:Y:S01]  /*137c0*/  FADD.FTZ R0, -R140, R2 ;  /* 0x000000028c007221 */ /* 0x002fe20000010100 */
[----:B------:R-:W1:Y:S03]  /*137d0*/  SHFL.BFLY PT, R142, R4, 0x1, 0x1f ;  /* 0x0c201f00048e7f89 */ /* 0x000e6600000e0000 */
[----:B------:R-:W-:Y:S05]  /*137e0*/  FMUL.FTZ R0, R0, c[0x0][0x2d0] ;  /* 0x0000b40000007a20 */ /* 0x000fea0000410000 */
[----:B------:R-:W1:Y:S01]  /*137f0*/  MUFU.TANH R246, R47 ;  /* 0x0000002f00f67308 */ /* 0x000e620000002400 */
[----:B---3--:R-:W-:Y:S09]  /*13800*/  FMNMX.FTZ R2, R240, R7, !PT ;  /* 0x00000007f0027209 */ /* 0x008ff20007810000 */
[----:B------:R3:W3:Y:S01]  /*13810*/  MUFU.EX2 R7, R0 ;  /* 0x0000000000077308 */ /* 0x0006e20000000800 */
[----:B--2---:R-:W-:Y:S01]  /*13820*/  FMNMX.FTZ R141, R141, R8, !PT ;  /* 0x000000088d8d7209 */ /* 0x004fe20007810000 */
[----:B------:R-:W-:Y:S01]  /*13830*/  FFMA.FTZ R8, R144, c[0x0][0x2d0], -R143 ;  /* 0x0000b40090087a23 */ /* 0x000fe2000001088f */
[----:B----4-:R-:W-:Y:S03]  /*13840*/  FMNMX.FTZ R2, R48, R2, !PT ;  /* 0x0000000230027209 */ /* 0x010fe60007810000 */
[----:B------:R-:W-:Y:S01]  /*13850*/  FMUL.FTZ R198, R141, c[0x0][0x2d0] ;  /* 0x0000b4008dc67a20 */ /* 0x000fe20000410000 */
[----:B-1----:R-:W-:Y:S03]  /*13860*/  FMNMX.FTZ R142, R4, R142, !PT ;  /* 0x0000008e048e7209 */ /* 0x002fe60007810000 */
[----:B------:R-:W1:Y:S01]  /*13870*/  MUFU.TANH R138, R50 ;  /* 0x00000032008a7308 */ /* 0x000e620000002400 */
[--C-:B------:R-:W-:Y:S02]  /*13880*/  FFMA.FTZ R10, R147, c[0x0][0x2d0], -R198.reuse ;  /* 0x0000b400930a7a23 */ /* 0x100fe400000108c6 */
[----:B------:R-:W-:Y:S07]  /*13890*/  FMUL.FTZ R197, R142, c[0x0][0x2d0] ;  /* 0x0000b4008ec57a20 */ /* 0x000fee0000410000 */
[----:B------:R2:W-:Y:S01]  /*138a0*/  MUFU.EX2 R29, R8 ;  /* 0x00000008001d7308 */ /* 0x0005e20000000800 */
[----:B---3--:R-:W-:Y:S01]  /*138b0*/  FMNMX.FTZ R0, R246, R2, !PT ;  /* 0x00000002f6007209 */ /* 0x008fe20007810000 */
[----:B------:R-:W-:Y:S02]  /*138c0*/  FADD.FTZ R2, -R142, R3 ;  /* 0x000000038e027221 */ /* 0x000fe40000010100 */
[C---:B------:R-:W-:Y:S02]  /*138d0*/  FMUL.FTZ R56, R7.reuse, R56 ;  /* 0x0000003807387220 */ /* 0x040fe40000410000 */
[----:B------:R-:W-:Y:S04]  /*138e0*/  FMUL.FTZ R2, R2, c[0x0][0x2d0] ;  /* 0x0000b40002027a20 */ /* 0x000fe80000410000 */
[----:B------:R3:W-:Y:S01]  /*138f0*/  MUFU.EX2 R199, R10 ;  /* 0x0000000a00c77308 */ /* 0x0007e20000000800 */
[C---:B------:R-:W-:Y:S02]  /*13900*/  FMUL.FTZ R57, R7.reuse, R57 ;  /* 0x0000003907397220 */ /* 0x040fe40000410000 */
[C---:B------:R-:W-:Y:S01]  /*13910*/  FMUL.FTZ R68, R7.reuse, R68 ;  /* 0x0000004407447220 */ /* 0x040fe20000410000 */
[----:B-1----:R-:W-:Y:S01]  /*13920*/  FMNMX.FTZ R0, R138, R0, !PT ;  /* 0x000000008a007209 */ /* 0x002fe20007810000 */
[C---:B------:R-:W-:Y:S02]  /*13930*/  FMUL.FTZ R69, R7.reuse, R69 ;  /* 0x0000004507457220 */ /* 0x040fe40000410000 */
[----:B------:R-:W-:Y:S01]  /*13940*/  FMUL.FTZ R72, R7, R72 ;  /* 0x0000004807487220 */ /* 0x000fe20000410000 */
[----:B------:R-:W-:Y:S01]  /*13950*/  FMNMX.FTZ R0, R139, R0, !PT ;  /* 0x000000008b007209 */ /* 0x000fe20007810000 */
[C---:B------:R-:W-:Y:S01]  /*13960*/  FMUL.FTZ R73, R7.reuse, R73 ;  /* 0x0000004907497220 */ /* 0x040fe20000410000 */
[----:B------:R1:W4:Y:S01]  /*13970*/  MUFU.EX2 R4, R2 ;  /* 0x0000000200047308 */ /* 0x0003220000000800 */
[----:B------:R-:W-:Y:S02]  /*13980*/  FMUL.FTZ R84, R7, R84 ;  /* 0x0000005407547220 */ /* 0x000fe40000410000 */
[----:B------:R-:W4:Y:S01]  /*13990*/  SHFL.BFLY PT, R3, R0, 0x2, 0x1f ;  /* 0x0c401f0000037f89 */ /* 0x000f2200000e0000 */
[----:B--2---:R-:W-:Y:S04]  /*139a0*/  @P0 IMAD.WIDE.U32 R8, R235, c[0x0][0x1e0], RZ ;  /* 0x00007800eb080a25 */ /* 0x004fe800078e00ff */
[C---:B------:R-:W-:Y:S02]  /*139b0*/  FMUL.FTZ R85, R7.reuse, R85 ;  /* 0x0000005507557220 */ /* 0x040fe40000410000 */
[C---:B------:R-:W-:Y:S02]  /*139c0*/  FMUL.FTZ R88, R7.reuse, R88 ;  /* 0x0000005807587220 */ /* 0x040fe40000410000 */
[C---:B------:R-:W-:Y:S02]  /*139d0*/  FMUL.FTZ R89, R7.reuse, R89 ;  /* 0x0000005907597220 */ /* 0x040fe40000410000 */
[----:B---3--:R-:W-:Y:S01]  /*139e0*/  FFMA.FTZ R10, R204, c[0x0][0x2d0], -R198 ;  /* 0x0000b400cc0a7a23 */ /* 0x008fe200000108c6 */
[----:B------:R-:W-:Y:S01]  /*139f0*/  MOV R204, R13 ;  /* 0x0000000d00cc7202 */ /* 0x000fe20000000f00 */
[C---:B------:R-:W-:Y:S02]  /*13a00*/  FMUL.FTZ R100, R7.reuse, R100 ;  /* 0x0000006407647220 */ /* 0x040fe40000410000 */
[C---:B------:R-:W-:Y:S02]  /*13a10*/  FMUL.FTZ R101, R7.reuse, R101 ;  /* 0x0000006507657220 */ /* 0x040fe40000410000 */
[C---:B------:R-:W-:Y:S02]  /*13a20*/  FMUL.FTZ R104, R7.reuse, R104 ;  /* 0x0000006807687220 */ /* 0x040fe40000410000 */
[----:B------:R-:W-:Y:S02]  /*13a30*/  FMUL.FTZ R105, R7, R105 ;  /* 0x0000006907697220 */ /* 0x000fe40000410000 */
[----:B-1----:R-:W-:Y:S02]  /*13a40*/  FADD.FTZ R2, -R141, R6 ;  /* 0x000000068d027221 */ /* 0x002fe40000010100 */
[----:B----4-:R-:W-:Y:S01]  /*13a50*/  FMUL.FTZ R54, R4, R194 ;  /* 0x000000c204367220 */ /* 0x010fe20000410000 */
[----:B------:R-:W-:Y:S01]  /*13a60*/  FMNMX.FTZ R0, R0, R3, !PT ;  /* 0x0000000300007209 */ /* 0x000fe20007810000 */
[----:B------:R-:W-:Y:S02]  /*13a70*/  FMUL.FTZ R2, R2, c[0x0][0x2d0] ;  /* 0x0000b40002027a20 */ /* 0x000fe40000410000 */
[--C-:B------:R-:W-:Y:S02]  /*13a80*/  FFMA.FTZ R3, R21, c[0x0][0x2d0], -R143.reuse ;  /* 0x0000b40015037a23 */ /* 0x100fe4000001088f */
[----:B------:R1:W2:Y:S01]  /*13a90*/  MUFU.EX2 R6, R2 ;  /* 0x0000000200067308 */ /* 0x0002a20000000800 */
        /* <DEDUP_REMOVED lines=15> */
[C---:B--2---:R-:W-:Y:S02]  /*13b90*/  FMUL.FTZ R13, R6.reuse, R153 ;  /* 0x00000099060d7220 */ /* 0x044fe40000410000 */
[----:B------:R-:W1:Y:S01]  /*13ba0*/  MUFU.EX2 R250, R2 ;  /* 0x0000000200fa7308 */ /* 0x000e620000000800 */
[C---:B------:R-:W-:Y:S02]  /*13bb0*/  FMUL.FTZ R33, R6.reuse, R173 ;  /* 0x000000ad06217220 */ /* 0x040fe40000410000 */
[----:B------:R-:W-:Y:S02]  /*13bc0*/  FMUL.FTZ R49, R6, R189 ;  /* 0x000000bd06317220 */ /* 0x000fe40000410000 */
[----:B---3--:R-:W-:Y:S02]  /*13bd0*/  FFMA.FTZ R3, R146, c[0x0][0x2d0], -R197 ;  /* 0x0000b40092037a23 */ /* 0x008fe400000108c5 */
        /* <DEDUP_REMOVED lines=10> */
[----:B-1----:R-:W-:Y:S01]  /*13c80*/  F2FP.BF16.PACK_AB R144, R250, R29 ;  /* 0x0000001dfa90723e */ /* 0x002fe200000010ff */
[----:B------:R-:W-:Y:S02]  /*13c90*/  FFMA.FTZ R2, R20, c[0x0][0x2d0], -R143 ;  /* 0x0000b40014027a23 */ /* 0x000fe4000001088f */
[C---:B------:R-:W-:Y:S01]  /*13ca0*/  FMUL.FTZ R20, R7.reuse, R160 ;  /* 0x000000a007147220 */ /* 0x040fe20000410000 */
[----:B------:R-:W-:Y:S01]  /*13cb0*/  MOV R160, R53 ;  /* 0x0000003500a07202 */ /* 0x000fe20000000f00 */
[----:B------:R1:W3:Y:S01]  /*13cc0*/  MUFU.EX2 R252, R2 ;  /* 0x0000000200fc7308 */ /* 0x0002e20000000800 */
[----:B------:R-:W-:Y:S02]  /*13cd0*/  FMUL.FTZ R53, R7, R193 ;  /* 0x000000c107357220 */ /* 0x000fe40000410000 */
[C---:B------:R-:W-:Y:S02]  /*13ce0*/  FMUL.FTZ R93, R6.reuse, R93 ;  /* 0x0000005d065d7220 */ /* 0x040fe40000410000 */
[--C-:B--2---:R-:W-:Y:S02]  /*13cf0*/  FFMA.FTZ R3, R145, c[0x0][0x2d0], -R197.reuse ;  /* 0x0000b40091037a23 */ /* 0x104fe400000108c5 */
[C---:B------:R-:W-:Y:S02]  /*13d00*/  FMUL.FTZ R96, R6.reuse, R96 ;  /* 0x0000006006607220 */ /* 0x040fe40000410000 */
[----:B------:R-:W-:Y:S01]  /*13d10*/  FMUL.FTZ R97, R6, R97 ;  /* 0x0000006106617220 */ /* 0x000fe20000410000 */
[----:B------:R2:W4:Y:S01]  /*13d20*/  MUFU.EX2 R32, R3 ;  /* 0x0000000300207308 */ /* 0x0005220000000800 */
[C---:B------:R-:W-:Y:S02]  /*13d30*/  FMUL.FTZ R102, R4.reuse, R102 ;  /* 0x0000006604667220 */ /* 0x040fe40000410000 */
[C---:B------:R-:W-:Y:S02]  /*13d40*/  FMUL.FTZ R103, R4.reuse, R103 ;  /* 0x0000006704677220 */ /* 0x040fe40000410000 */
[C---:B------:R-:W-:Y:S02]  /*13d50*/  FMUL.FTZ R106, R4.reuse, R106 ;  /* 0x0000006a046a7220 */ /* 0x040fe40000410000 */
[----:B------:R-:W-:Y:S02]  /*13d60*/  FMUL.FTZ R107, R4, R107 ;  /* 0x0000006b046b7220 */ /* 0x000fe40000410000 */
[C---:B------:R-:W-:Y:S02]  /*13d70*/  FMUL.FTZ R108, R6.reuse, R108 ;  /* 0x0000006c066c7220 */ /* 0x040fe40000410000 */
[C---:B------:R-:W-:Y:S02]  /*13d80*/  FMUL.FTZ R109, R6.reuse, R109 ;  /* 0x0000006d066d7220 */ /* 0x040fe40000410000 */
[C---:B------:R-:W-:Y:S01]  /*13d90*/  FMUL.FTZ R112, R6.reuse, R112 ;  /* 0x0000007006707220 */ /* 0x040fe20000410000 */
[----:B-1----:R-:W1:Y:S01]  /*13da0*/  SHFL.BFLY PT, R2, R0, 0x1, 0x1f ;  /* 0x0c201f0000027f89 */ /* 0x002e6200000e0000 */
[----:B---3--:R-:W-:Y:S01]  /*13db0*/  F2FP.BF16.PACK_AB R146, R39, R252 ;  /* 0x000000fc2792723e */ /* 0x008fe200000010ff */
[----:B------:R-:W-:Y:S02]  /*13dc0*/  FMUL.FTZ R113, R6, R113 ;  /* 0x0000007106717220 */ /* 0x000fe40000410000 */
[C---:B------:R-:W-:Y:S02]  /*13dd0*/  FMUL.FTZ R116, R7.reuse, R116 ;  /* 0x0000007407747220 */ /* 0x040fe40000410000 */
[C---:B------:R-:W-:Y:S02]  /*13de0*/  FMUL.FTZ R117, R7.reuse, R117 ;  /* 0x0000007507757220 */ /* 0x040fe40000410000 */
[----:B------:R-:W-:Y:S02]  /*13df0*/  FMUL.FTZ R118, R4, R118 ;  /* 0x0000007604767220 */ /* 0x000fe40000410000 */
[--C-:B--2---:R-:W-:Y:S01]  /*13e00*/  FFMA.FTZ R3, R22, c[0x0][0x2d0], -R197.reuse ;  /* 0x0000b40016037a23 */ /* 0x104fe200000108c5 */
[----:B----4-:R-:W-:Y:S01]  /*13e10*/  F2FP.BF16.PACK_AB R145, R32, R52 ;  /* 0x000000342091723e */ /* 0x010fe200000010ff */
[----:B------:R-:W-:Y:S01]  /*13e20*/  FMUL.FTZ R22, R4, R162 ;  /* 0x000000a204167220 */ /* 0x000fe20000410000 */
[----:B------:R-:W-:Y:S01]  /*13e30*/  MOV R162, R29 ;  /* 0x0000001d00a27202 */ /* 0x000fe20000000f00 */
[----:B------:R2:W-:Y:S01]  /*13e40*/  MUFU.EX2 R37, R3 ;  /* 0x0000000300257308 */ /* 0x0005e20000000800 */
[----:B------:R-:W-:Y:S02]  /*13e50*/  FMUL.FTZ R29, R6, R169 ;  /* 0x000000a9061d7220 */ /* 0x000fe40000410000 */
[C---:B------:R-:W-:Y:S02]  /*13e60*/  FMUL.FTZ R119, R4.reuse, R119 ;  /* 0x0000007704777220 */ /* 0x040fe40000410000 */
[C---:B------:R-:W-:Y:S02]  /*13e70*/  FMUL.FTZ R120, R7.reuse, R120 ;  /* 0x0000007807787220 */ /* 0x040fe40000410000 */
[----:B------:R-:W-:Y:S02]  /*13e80*/  FMUL.FTZ R121, R7, R121 ;  /* 0x0000007907797220 */ /* 0x000fe40000410000 */
[----:B------:R-:W-:Y:S01]  /*13e90*/  FMUL.FTZ R122, R4, R122 ;  /* 0x0000007a047a7220 */ /* 0x000fe20000410000 */
[----:B-1----:R-:W-:Y:S01]  /*13ea0*/  FMNMX.FTZ R136, R0, R2, !PT ;  /* 0x0000000200887209 */ /* 0x002fe20007810000 */
[----:B------:R-:W-:Y:S01]  /*13eb0*/  FFMA.FTZ R0, R23, c[0x0][0x2d0], -R197 ;  /* 0x0000b40017007a23 */ /* 0x000fe200000108c5 */
[----:B------:R-:W-:Y:S01]  /*13ec0*/  @P0 SHF.R.S32.HI R2, RZ, 0x1f, R235 ;  /* 0x0000001fff020819 */ /* 0x000fe200000114eb */
[----:B------:R-:W-:Y:S01]  /*13ed0*/  FMUL.FTZ R23, R4, R163 ;  /* 0x000000a304177220 */ /* 0x000fe20000410000 */
[----:B------:R-:W-:Y:S01]  /*13ee0*/  MOV R163, R28 ;  /* 0x0000001c00a37202 */ /* 0x000fe20000000f00 */
[----:B------:R1:W3:Y:S01]  /*13ef0*/  MUFU.EX2 R45, R0 ;  /* 0x00000000002d7308 */ /* 0x0002e20000000800 */
[----:B------:R-:W-:Y:S02]  /*13f00*/  FMUL.FTZ R28, R6, R168 ;  /* 0x000000a8061c7220 */ /* 0x000fe40000410000 */
[----:B------:R-:W-:Y:S02]  /*13f10*/  @P0 IMAD R2, R2, c[0x0][0x1e0], RZ ;  /* 0x0000780002020a24 */ /* 0x000fe400078e02ff */
[----:B------:R-:W-:Y:S02]  /*13f20*/  FMUL.FTZ R123, R4, R123 ;  /* 0x0000007b047b7220 */ /* 0x000fe40000410000 */
[----:B------:R-:W-:Y:S01]  /*13f30*/  @P0 IMAD R2, R235, c[0x0][0x1e4], R2 ;  /* 0x00007900eb020a24 */ /* 0x000fe200078e0202 */
[----:B--2---:R-:W-:Y:S01]  /*13f40*/  @P0 MOV R3, R25 ;  /* 0x0000001900030202 */ /* 0x004fe20000000f00 */
[C---:B------:R-:W-:Y:S03]  /*13f50*/  FMUL.FTZ R124, R6.reuse, R124 ;  /* 0x0000007c067c7220 */ /* 0x040fe60000410000 */
[----:B------:R-:W-:Y:S01]  /*13f60*/  @P0 IADD3 R9, R9, R2, RZ ;  /* 0x0000000209090210 */ /* 0x000fe20007ffe0ff */
[C---:B------:R-:W-:Y:S01]  /*13f70*/  FMUL.FTZ R125, R6.reuse, R125 ;  /* 0x0000007d067d7220 */ /* 0x040fe20000410000 */
[----:B------:R-:W-:Y:S01]  /*13f80*/  @P0 MOV R2, R14 ;  /* 0x0000000e00020202 */ /* 0x000fe20000000f00 */
[----:B------:R-:W-:Y:S01]  /*13f90*/  FMUL.FTZ R128, R6, R128 ;  /* 0x0000008006807220 */ /* 0x000fe20000410000 */
[----:B------:R2:W-:Y:S01]  /*13fa0*/  MUFU.EX2 R14, R10 ;  /* 0x0000000a000e7308 */ /* 0x0005e20000000800 */
[----:B------:R-:W-:Y:S02]  /*13fb0*/  @P0 IMAD R9, R9, 0x30, RZ ;  /* 0x0000003009090824 */ /* 0x000fe400078e02ff */
[----:B------:R-:W-:Y:S04]  /*13fc0*/  @P0 IMAD.WIDE.U32 R2, R8, 0x30, R2 ;  /* 0x0000003008020825 */ /* 0x000fe800078e0002 */
[----:B------:R-:W-:Y:S01]  /*13fd0*/  FMUL.FTZ R129, R6, R129 ;  /* 0x0000008106817220 */ /* 0x000fe20000410000 */
[----:B------:R-:W-:Y:S01]  /*13fe0*/  @P0 IADD3 R9, R3, R9, RZ ;  /* 0x0000000903090210 */ /* 0x000fe20007ffe0ff */
[----:B------:R-:W-:Y:S01]  /*13ff0*/  FFMA.FTZ R3, R16, c[0x0][0x2d0], -R198 ;  /* 0x0000b40010037a23 */ /* 0x000fe200000108c6 */
[----:B------:R-:W-:Y:S01]  /*14000*/  @P0 LEA R8, P1, R2, c[0x0][0x1c8], 0x1 ;  /* 0x0000720002080a11 */ /* 0x000fe200078208ff */
[----:B-1----:R-:W-:Y:S01]  /*14010*/  FADD.FTZ R0, -R136, R137 ;  /* 0x0000008988007221 */ /* 0x002fe20000010100 */
[----:B---3--:R-:W-:Y:S01]  /*14020*/  F2FP.BF16.PACK_AB R147, R45, R37 ;  /* 0x000000252d93723e */ /* 0x008fe200000010ff */
[----:B------:R1:W-:Y:S01]  /*14030*/  MUFU.EX2 R36, R3 ;  /* 0x0000000300247308 */ /* 0x0003e20000000800 */
[----:B------:R-:W-:Y:S01]  /*14040*/  @P0 LEA.HI.X R9, R2, c[0x0][0x1cc], R9, 0x1, P1 ;  /* 0x0000730002090a11 */ /* 0x000fe200008f0c09 */
[----:B------:R-:W-:Y:S01]  /*14050*/  FMUL.FTZ R137, R136, c[0x0][0x2d0] ;  /* 0x0000b40088897a20 */ /* 0x000fe20000410000 */
[----:B------:R-:W-:Y:S01]  /*14060*/  MOV R173, R45 ;  /* 0x0000002d00ad7202 */ /* 0x000fe20000000f00 */
[----:B------:R-:W-:Y:S02]  /*14070*/  FMUL.FTZ R0, R0, c[0x0][0x2d0] ;  /* 0x0000b40000007a20 */ /* 0x000fe40000410000 */
[----:B------:R3:W-:Y:S01]  /*14080*/  @P0 LDGSTS.E.BYPASS.LTC128B.128 [R234+0x5080], [R8.64], !P4 ;  /* 0x0508000008ea0fae */ /* 0x0007e2000e101d46 */
[C---:B------:R-:W-:Y:S02]  /*14090*/  FMUL.FTZ R16, R6.reuse, R156 ;  /* 0x0000009c06107220 */ /* 0x040fe40000410000 */
[----:B------:R-:W-:Y:S01]  /*140a0*/  FMUL.FTZ R45, R6, R185 ;  /* 0x000000b9062d7220 */ /* 0x000fe20000410000 */
[----:B------:R-:W4:Y:S01]  /*140b0*/  MUFU.EX2 R0, R0 ;  /* 0x0000000000007308 */ /* 0x000f220000000800 */
[----:B--2---:R-:W-:Y:S01]  /*140c0*/  @P0 SHF.L.U32 R10, R11, 0x5, RZ ;  /* 0x000000050b0a0819 */ /* 0x004fe200000006ff */
[----:B------:R-:W-:Y:S01]  /*140d0*/  FMUL.FTZ R132, R7, R132 ;  /* 0x0000008407847220 */ /* 0x000fe20000410000 */
[----:B------:R-:W-:Y:S01]  /*140e0*/  @P0 SHF.L.U64.HI R11, R11, 0x5, R12 ;  /* 0x000000050b0b0819 */ /* 0x000fe2000001020c */
[----:B------:R3:W-:Y:S01]  /*140f0*/  @P0 LDGSTS.E.BYPASS.LTC128B.128 [R234+0x6880], [R8.64+0x80], !P3 ;  /* 0x0688008008ea0fae */ /* 0x0007e2000d901d46 */
[----:B------:R-:W-:Y:S01]  /*14100*/  @P0 IADD3 R2, P2, R8, R10, RZ ;  /* 0x0000000a08020210 */ /* 0x000fe20007f5e0ff */
[--C-:B------:R-:W-:Y:S01]  /*14110*/  FFMA.FTZ R12, R17, c[0x0][0x2d0], -R198.reuse ;  /* 0x0000b400110c7a23 */ /* 0x100fe200000108c6 */
[----:B------:R-:W-:Y:S01]  /*14120*/  MOV R185, R160 ;  /* 0x000000a000b97202 */ /* 0x000fe20000000f00 */
[----:B------:R-:W-:Y:S01]  /*14130*/  FMUL.FTZ R17, R6, R157 ;  /* 0x0000009d06117220 */ /* 0x000fe20000410000 */
[----:B------:R-:W-:Y:S01]  /*14140*/  @P0 IADD3 R10, P1, R2, R10, RZ ;  /* 0x0000000a020a0210 */ /* 0x000fe20007f3e0ff */
[----:B------:R-:W2:Y:S01]  /*14150*/  MUFU.EX2 R44, R12 ;  /* 0x0000000c002c7308 */ /* 0x000ea20000000800 */
[----:B------:R-:W-:Y:S02]  /*14160*/  FMUL.FTZ R133, R7, R133 ;  /* 0x0000008507857220 */ /* 0x000fe40000410000 */
[C---:B------:R-:W-:Y:S01]  /*14170*/  FMUL.FTZ R134, R4.reuse, R134 ;  /* 0x0000008604867220 */ /* 0x040fe20000410000 */
[----:B-1----:R-:W-:Y:S01]  /*14180*/  @P0 IADD3.X R3, R9, R11, RZ, P2, !PT ;  /* 0x0000000b09030210 */ /* 0x002fe200017fe4ff */
[----:B------:R-:W-:Y:S02]  /*14190*/  FMUL.FTZ R135, R4, R135 ;  /* 0x0000008704877220 */ /* 0x000fe40000410000 */
[--C-:B------:R-:W-:Y:S01]  /*141a0*/  FFMA.FTZ R138, R138, c[0x0][0x2d0], -R137.reuse ;  /* 0x0000b4008a8a7a23 */ /* 0x100fe20000010889 */
[----:B------:R-:W-:Y:S01]  /*141b0*/  @P0 IADD3.X R11, R3, R11, RZ, P1, !PT ;  /* 0x0000000b030b0210 */ /* 0x000fe20000ffe4ff */
[----:B------:R1:W-:Y:S04]  /*141c0*/  @P0 LDGSTS.E.BYPASS.LTC128B.128 [R234+0x5880], [R2.64], !P4 ;  /* 0x0588000002ea0fae */ /* 0x0003e8000e101d46 */
[----:B------:R-:W-:Y:S01]  /*141d0*/  MUFU.EX2 R138, R138 ;  /* 0x0000008a008a7308 */ /* 0x000fe20000000800 */
[C---:B----4-:R-:W-:Y:S02]  /*141e0*/  FMUL.FTZ R15, R0.reuse, R155 ;  /* 0x0000009b000f7220 */ /* 0x050fe40000410000 */
[C---:B------:R-:W-:Y:S01]  /*141f0*/  FMUL.FTZ R35, R0.reuse, R175 ;  /* 0x000000af00237220 */ /* 0x040fe20000410000 */
[----:B------:R1:W-:Y:S01]  /*14200*/  @P0 LDGSTS.E.BYPASS.LTC128B.128 [R234+0x7080], [R2.64+0x80], !P3 ;  /* 0x0708008002ea0fae */ /* 0x0003e2000d901d46 */
[----:B------:R-:W-:Y:S01]  /*14210*/  MOV R175, R251 ;  /* 0x000000fb00af7202 */ /* 0x000fe20000000f00 */
[----:B------:R-:W-:Y:S01]  /*14220*/  FMUL.FTZ R30, R0, R170 ;  /* 0x000000aa001e7220 */ /* 0x000fe20000410000 */
[----:B------:R-:W-:Y:S01]  /*14230*/  MOV R170, R32 ;  /* 0x0000002000aa7202 */ /* 0x000fe20000000f00 */
[--C-:B---3--:R-:W-:Y:S01]  /*14240*/  FFMA.FTZ R8, R205, c[0x0][0x2d0], -R137.reuse ;  /* 0x0000b400cd087a23 */ /* 0x108fe20000010889 */
[----:B------:R-:W-:Y:S01]  /*14250*/  MOV R205, R14 ;  /* 0x0000000e00cd7202 */ /* 0x000fe20000000f00 */
[C---:B------:R-:W-:Y:S01]  /*14260*/  FMUL.FTZ R9, R7.reuse, R149 ;  /* 0x0000009507097220 */ /* 0x040fe20000410000 */
[----:B--2---:R-:W-:Y:S01]  /*14270*/  MOV R168, R44 ;  /* 0x0000002c00a87202 */ /* 0x004fe20000000f00 */
[----:B------:R2:W-:Y:S01]  /*14280*/  @P0 LDGSTS.E.BYPASS.LTC128B.128 [R234+0x6080], [R10.64], !P4 ;  /* 0x060800000aea0fae */ /* 0x0005e2000e101d46 */
[----:B------:R3:W-:Y:S01]  /*14290*/  MUFU.EX2 R196, R8 ;  /* 0x0000000800c47308 */ /* 0x0007e20000000800 */
[----:B------:R-:W-:Y:S02]  /*142a0*/  FMUL.FTZ R12, R6, R152 ;  /* 0x00000098060c7220 */ /* 0x000fe40000410000 */
[----:B------:R-:W-:Y:S02]  /*142b0*/  FMUL.FTZ R14, R0, R154 ;  /* 0x0000009a000e7220 */ /* 0x000fe40000410000 */
[----:B------:R-:W-:Y:S01]  /*142c0*/  FMUL.FTZ R32, R6, R172 ;  /* 0x000000ac06207220 */ /* 0x000fe20000410000 */
[----:B------:R-:W-:Y:S01]  /*142d0*/  MOV R172, R250 ;  /* 0x000000fa00ac7202 */ /* 0x000fe20000000f00 */
[----:B------:R2:W-:Y:S01]  /*142e0*/  @P0 LDGSTS.E.BYPASS.LTC128B.128 [R234+0x7880], [R10.64+0x80], !P3 ;  /* 0x078800800aea0fae */ /* 0x0005e2000d901d46 */
[----:B------:R-:W-:Y:S01]  /*142f0*/  FMUL.FTZ R31, R0, R171 ;  /* 0x000000ab001f7220 */ /* 0x000fe20000410000 */
[----:B------:R-:W-:Y:S01]  /*14300*/  MOV R171, R39 ;  /* 0x0000002700ab7202 */ /* 0x000fe20000000f00 */
[----:B------:R-:W-:Y:S01]  /*14310*/  FMUL.FTZ R39, R4, R179 ;  /* 0x000000b304277220 */ /* 0x000fe20000410000 */
[----:B------:R-:W-:Y:S01]  /*14320*/  MOV R179, R247 ;  /* 0x000000f700b37202 */ /* 0x000fe20000000f00 */
[C---:B------:R-:W-:Y:S01]  /*14330*/  FMUL.FTZ R34, R0.reuse, R174 ;  /* 0x000000ae00227220 */ /* 0x040fe20000410000 */
[----:B------:R-:W-:Y:S01]  /*14340*/  MOV R174, R52 ;  /* 0x0000003400ae7202 */ /* 0x000fe20000000f00 */
[C---:B------:R-:W-:Y:S01]  /*14350*/  FMUL.FTZ R46, R0.reuse, R186 ;  /* 0x000000ba002e7220 */ /* 0x040fe20000410000 */
[----:B------:R-:W4:Y:S01]  /*14360*/  LDSM.16.MT88.4 R24, [R217+0x2080] ;  /* 0x00208000d918783b */ /* 0x000f220000004200 */
[----:B------:R-:W-:Y:S01]  /*14370*/  FMUL.FTZ R47, R0, R187 ;  /* 0x000000bb002f7220 */ /* 0x000fe20000410000 */
[----:B------:R-:W-:Y:S01]  /*14380*/  MOV R186, R203 ;  /* 0x000000cb00ba7202 */ /* 0x000fe20000000f00 */
[--C-:B-1----:R-:W-:Y:S01]  /*14390*/  FFMA.FTZ R2, R206, c[0x0][0x2d0], -R137.reuse ;  /* 0x0000b400ce027a23 */ /* 0x102fe20000010889 */
[----:B------:R-:W-:Y:S01]  /*143a0*/  MOV R206, R209 ;  /* 0x000000d100ce7202 */ /* 0x000fe20000000f00 */
[C---:B------:R-:W-:Y:S01]  /*143b0*/  FMUL.FTZ R50, R0.reuse, R190 ;  /* 0x000000be00327220 */ /* 0x040fe20000410000 */
[----:B------:R-:W-:Y:S01]  /*143c0*/  MOV R3, R248 ;  /* 0x000000f800037202 */ /* 0x000fe20000000f00 */
[----:B------:R1:W1:Y:S01]  /*143d0*/  MUFU.EX2 R209, R2 ;  /* 0x0000000200d17308 */ /* 0x0002620000000800 */
[----:B------:R-:W4:Y:S01]  /*143e0*/  LDSM.16.MT88.4 R40, [R218+0x2080] ;  /* 0x00208000da28783b */ /* 0x000f220000004200 */
[----:B---3--:R-:W-:Y:S01]  /*143f0*/  FMUL.FTZ R8, R7, R148 ;  /* 0x0000009407087220 */ /* 0x008fe20000410000 */
[----:B------:R-:W-:Y:S01]  /*14400*/  F2FP.BF16.PACK_AB R148, R205, R199 ;  /* 0x000000c7cd94723e */ /* 0x000fe200000010ff */
[C---:B------:R-:W-:Y:S02]  /*14410*/  FMUL.FTZ R51, R0.reuse, R191 ;  /* 0x000000bf00337220 */ /* 0x040fe40000410000 */
[----:B------:R-:W-:Y:S02]  /*14420*/  FMUL.FTZ R52, R7, R192 ;  /* 0x000000c007347220 */ /* 0x000fe40000410000 */
[C---:B------:R-:W-:Y:S01]  /*14430*/  FMUL.FTZ R62, R0.reuse, R62 ;  /* 0x0000003e003e7220 */ /* 0x040fe20000410000 */
[----:B------:R-:W3:Y:S01]  /*14440*/  LDSM.16.MT88.4 R152, [R220+0x2080] ;  /* 0x00208000dc98783b */ /* 0x000ee20000004200 */
[----:B------:R-:W-:Y:S02]  /*14450*/  FMUL.FTZ R63, R0, R63 ;  /* 0x0000003f003f7220 */ /* 0x000fe40000410000 */
[----:B--2---:R-:W-:Y:S01]  /*14460*/  FMUL.FTZ R10, R4, R150 ;  /* 0x00000096040a7220 */ /* 0x004fe20000410000 */
[----:B------:R-:W-:Y:S01]  /*14470*/  F2FP.BF16.PACK_AB R150, R44, R36 ;  /* 0x000000242c96723e */ /* 0x000fe200000010ff */
[----:B------:R-:W-:Y:S02]  /*14480*/  FMUL.FTZ R11, R4, R151 ;  /* 0x00000097040b7220 */ /* 0x000fe40000410000 */
[----:B------:R-:W-:Y:S01]  /*14490*/  FMUL.FTZ R44, R6, R184 ;  /* 0x000000b8062c7220 */ /* 0x000fe20000410000 */
[----:B------:R-:W-:Y:S01]  /*144a0*/  LDSM.16.MT88.4 R192, [R220+0x3080] ;  /* 0x00308000dcc0783b */ /* 0x000fe20000004200 */
[C---:B------:R-:W-:Y:S02]  /*144b0*/  FMUL.FTZ R66, R0.reuse, R66 ;  /* 0x0000004200427220 */ /* 0x040fe40000410000 */
[C---:B------:R-:W-:Y:S02]  /*144c0*/  FMUL.FTZ R67, R0.reuse, R67 ;  /* 0x0000004300437220 */ /* 0x040fe40000410000 */
[----:B------:R-:W-:Y:S02]  /*144d0*/  FMUL.FTZ R78, R0, R78 ;  /* 0x0000004e004e7220 */ /* 0x000fe40000410000 */
[--C-:B-1----:R-:W-:Y:S01]  /*144e0*/  FFMA.FTZ R2, R18, c[0x0][0x2d0], -R137.reuse ;  /* 0x0000b40012027a23 */ /* 0x102fe20000010889 */
[----:B------:R-:W0:Y:S01]  /*144f0*/  LDGDEPBAR ;  /* 0x00000000000079af */ /* 0x000e220000000000 */
[C---:B------:R-:W-:Y:S01]  /*14500*/  FMUL.FTZ R18, R0.reuse, R158 ;  /* 0x0000009e00127220 */ /* 0x040fe20000410000 */
[----:B------:R-:W-:Y:S01]  /*14510*/  F2FP.BF16.PACK_AB R149, R209, R196 ;  /* 0x000000c4d195723e */ /* 0x000fe200000010ff */
[----:B------:R1:W-:Y:S01]  /*14520*/  MUFU.EX2 R210, R2 ;  /* 0x0000000200d27308 */ /* 0x0003e20000000800 */
[C---:B------:R-:W-:Y:S02]  /*14530*/  FMUL.FTZ R79, R0.reuse, R79 ;  /* 0x0000004f004f7220 */ /* 0x040fe40000410000 */
[C---:B------:R-:W-:Y:S01]  /*14540*/  FMUL.FTZ R82, R0.reuse, R82 ;  /* 0x0000005200527220 */ /* 0x040fe20000410000 */
[-C--:B----4-:R-:W-:Y:S05]  /*14550*/  HMMA.16816.F32.BF16 R8, R144, R24.reuse, R8 ;  /* 0x000000189008723c */ /* 0x090fea0000041808 */
[C---:B------:R-:W-:Y:S02]  /*14560*/  FMUL.FTZ R83, R0.reuse, R83 ;  /* 0x0000005300537220 */ /* 0x040fe40000410000 */
[C---:B------:R-:W-:Y:S02]  /*14570*/  FMUL.FTZ R94, R0.reuse, R94 ;  /* 0x0000005e005e7220 */ /* 0x040fe40000410000 */
[C---:B------:R-:W-:Y:S03]  /*14580*/  FMUL.FTZ R95, R0.reuse, R95 ;  /* 0x0000005f005f7220 */ /* 0x040fe60000410000 */
[C---:B------:R-:W-:Y:S02]  /*14590*/  FMUL.FTZ R98, R0.reuse, R98 ;  /* 0x0000006200627220 */ /* 0x040fe40000410000 */
[C---:B------:R-:W-:Y:S02]  /*145a0*/  FMUL.FTZ R99, R0.reuse, R99 ;  /* 0x0000006300637220 */ /* 0x040fe40000410000 */
[C---:B------:R-:W-:Y:S02]  /*145b0*/  FMUL.FTZ R110, R0.reuse, R110 ;  /* 0x0000006e006e7220 */ /* 0x040fe40000410000 */
[C---:B------:R-:W-:Y:S02]  /*145c0*/  FMUL.FTZ R111, R0.reuse, R111 ;  /* 0x0000006f006f7220 */ /* 0x040fe40000410000 */
[----:B-1----:R-:W-:Y:S02]  /*145d0*/  FFMA.FTZ R2, R19, c[0x0][0x2d0], -R137 ;  /* 0x0000b40013027a23 */ /* 0x002fe40000010889 */
[C---:B------:R-:W-:Y:S02]  /*145e0*/  FMUL.FTZ R19, R0.reuse, R159 ;  /* 0x0000009f00137220 */ /* 0x040fe40000410000 */
[----:B------:R1:W2:Y:S01]  /*145f0*/  MUFU.EX2 R211, R2 ;  /* 0x0000000200d37308 */ /* 0x0002a20000000800 */
[----:B------:R-:W4:Y:S01]  /*14600*/  LDSM.16.MT88.4 R156, [R219+0x2080] ;  /* 0x00208000db9c783b */ /* 0x000f220000004200 */
[C---:B------:R-:W-:Y:S02]  /*14610*/  FMUL.FTZ R114, R0.reuse, R114 ;  /* 0x0000007200727220 */ /* 0x040fe40000410000 */
[C---:B------:R-:W-:Y:S02]  /*14620*/  FMUL.FTZ R115, R0.reuse, R115 ;  /* 0x0000007300737220 */ /* 0x040fe40000410000 */
[C---:B------:R-:W-:Y:S02]  /*14630*/  FMUL.FTZ R126, R0.reuse, R126 ;  /* 0x0000007e007e7220 */ /* 0x040fe40000410000 */
[C---:B------:R-:W-:Y:S02]  /*14640*/  FMUL.FTZ R127, R0.reuse, R127 ;  /* 0x0000007f007f7220 */ /* 0x040fe40000410000 */
[C---:B------:R-:W-:Y:S02]  /*14650*/  FMUL.FTZ R130, R0.reuse, R130 ;  /* 0x0000008200827220 */ /* 0x040fe40000410000 */
[----:B------:R-:W-:Y:S02]  /*14660*/  FMUL.FTZ R131, R0, R131 ;  /* 0x0000008300837220 */ /* 0x000fe40000410000 */
[--C-:B------:R-:W-:Y:S02]  /*14670*/  FFMA.FTZ R3, R3, c[0x0][0x2d0], -R143.reuse ;  /* 0x0000b40003037a23 */ /* 0x100fe4000001088f */
[--C-:B-1----:R-:W-:Y:S01]  /*14680*/  FFMA.FTZ R2, R213, c[0x0][0x2d0], -R143.reuse ;  /* 0x0000b400d5027a23 */ /* 0x102fe2000001088f */
[----:B--2---:R-:W-:Y:S03]  /*14690*/  F2FP.BF16.PACK_AB R151, R211, R210 ;  /* 0x000000d2d397723e */ /* 0x004fe600000010ff */
[----:B------:R1:W-:Y:S04]  /*146a0*/  MUFU.EX2 R169, R2 ;  /* 0x0000000200a97308 */ /* 0x0003e80000000800 */
[C---:B------:R-:W-:Y:S07]  /*146b0*/  HMMA.16816.F32.BF16 R12, R148.reuse, R24, R12 ;  /* 0x00000018940c723c */ /* 0x040fee000004180c */
[C---:B------:R-:W-:Y:S01]  /*146c0*/  FMUL.FTZ R25, R7.reuse, R165 ;  /* 0x000000a507197220 */ /* 0x040fe20000410000 */
[-C--:B------:R-:W-:Y:S04]  /*146d0*/  HMMA.16816.F32.BF16 R16, R148, R26.reuse, R16 ;  /* 0x0000001a9410723c */ /* 0x080fe80000041810 */
[----:B------:R-:W-:Y:S01]  /*146e0*/  MOV R165, R252 ;  /* 0x000000fc00a57202 */ /* 0x000fe20000000f00 */
[C---:B------:R-:W-:Y:S01]  /*146f0*/  FMUL.FTZ R24, R7.reuse, R164 ;  /* 0x000000a407187220 */ /* 0x040fe20000410000 */
[----:B------:R-:W-:Y:S01]  /*14700*/  MOV R164, R48 ;  /* 0x0000003000a47202 */ /* 0x000fe20000000f00 */
[----:B------:R-:W-:Y:S01]  /*14710*/  FMUL.FTZ R48, R6, R188 ;  /* 0x000000bc06307220 */ /* 0x000fe20000410000 */
[C---:B------:R-:W-:Y:S04]  /*14720*/  HMMA.16816.F32.BF16 R20, R144.reuse, R26, R20 ;  /* 0x0000001a9014723c */ /* 0x040fe80000041814 */
[--C-:B-1----:R-:W-:Y:S03]  /*14730*/  FFMA.FTZ R2, R212, c[0x0][0x2d0], -R143.reuse ;  /* 0x0000b400d4027a23 */ /* 0x102fe6000001088f */
[C---:B------:R-:W-:Y:S01]  /*14740*/  FMUL.FTZ R26, R4.reuse, R166 ;  /* 0x000000a6041a7220 */ /* 0x040fe20000410000 */
[----:B------:R1:W2:Y:S01]  /*14750*/  MUFU.EX2 R252, R2 ;  /* 0x0000000200fc7308 */ /* 0x0002a20000000800 */
[C---:B------:R-:W-:Y:S03]  /*14760*/  FMUL.FTZ R27, R4.reuse, R167 ;  /* 0x000000a7041b7220 */ /* 0x040fe60000410000 */
[----:B------:R-:W-:Y:S01]  /*14770*/  MOV R166, R36 ;  /* 0x0000002400a67202 */ /* 0x000fe20000000f00 */
[C---:B------:R-:W-:Y:S01]  /*14780*/  FMUL.FTZ R36, R7.reuse, R176 ;  /* 0x000000b007247220 */ /* 0x040fe20000410000 */
[----:B------:R-:W-:Y:S02]  /*14790*/  MOV R176, R246 ;  /* 0x000000f600b07202 */ /* 0x000fe40000000f00 */
[-C--:B------:R-:W-:Y:S03]  /*147a0*/  HMMA.16816.F32.BF16 R24, R144, R40.reuse, R24 ;  /* 0x000000289018723c */ /* 0x080fe60000041818 */
[----:B------:R-:W-:Y:S01]  /*147b0*/  MOV R167, R37 ;  /* 0x0000002500a77202 */ /* 0x000fe20000000f00 */
[C---:B------:R-:W-:Y:S01]  /*147c0*/  FMUL.FTZ R37, R7.reuse, R177 ;  /* 0x000000b107257220 */ /* 0x040fe20000410000 */
[----:B------:R-:W-:Y:S01]  /*147d0*/  MOV R177, R38 ;  /* 0x0000002600b17202 */ /* 0x000fe20000000f00 */
[C---:B------:R-:W-:Y:S01]  /*147e0*/  FMUL.FTZ R38, R4.reuse, R178 ;  /* 0x000000b204267220 */ /* 0x040fe20000410000 */
[----:B------:R-:W-:Y:S01]  /*147f0*/  MOV R178, R245 ;  /* 0x000000f500b27202 */ /* 0x000fe20000000f00 */
[C---:B------:R-:W-:Y:S04]  /*14800*/  HMMA.16816.F32.BF16 R28, R148.reuse, R40, R28 ;  /* 0x00000028941c723c */ /* 0x040fe8000004181c */
[----:B------:R-:W-:Y:S02]  /*14810*/  MOV R184, R177 ;  /* 0x000000b100b87202 */ /* 0x000fe40000000f00 */
[----:B------:R-:W-:Y:S01]  /*14820*/  MOV R177, R163 ;  /* 0x000000a300b17202 */ /* 0x000fe20000000f00 */
[----:B------:R-:W-:Y:S01]  /*14830*/  FMUL.FTZ R40, R7, R180 ;  /* 0x000000b407287220 */ /* 0x000fe20000410000 */
[-C--:B------:R-:W-:Y:S04]  /*14840*/  HMMA.16816.F32.BF16 R32, R148, R42.reuse, R32 ;  /* 0x0000002a9420723c */ /* 0x080fe80000041820 */
[--C-:B-1----:R-:W-:Y:S01]  /*14850*/  FFMA.FTZ R2, R207, c[0x0][0x2d0], -R143.reuse ;  /* 0x0000b400cf027a23 */ /* 0x102fe2000001088f */
[----:B------:R-:W-:Y:S01]  /*14860*/  MOV R180, R249 ;  /* 0x000000f900b47202 */ /* 0x000fe20000000f00 */
[----:B------:R-:W-:Y:S01]  /*14870*/  FMUL.FTZ R41, R7, R181 ;  /* 0x000000b507297220 */ /* 0x000fe20000410000 */
[----:B------:R-:W-:Y:S01]  /*14880*/  MOV R181, R244 ;  /* 0x000000f400b57202 */ /* 0x000fe20000000f00 */
[C---:B------:R-:W-:Y:S01]  /*14890*/  HMMA.16816.F32.BF16 R36, R144.reuse, R42, R36 ;  /* 0x0000002a9024723c */ /* 0x040fe20000041824 */
[----:B------:R1:W-:Y:S06]  /*148a0*/  MUFU.EX2 R251, R2 ;  /* 0x0000000200fb7308 */ /* 0x0003ec0000000800 */
[C---:B------:R-:W-:Y:S01]  /*148b0*/  FMUL.FTZ R42, R4.reuse, R182 ;  /* 0x000000b6042a7220 */ /* 0x040fe20000410000 */
[----:B------:R-:W-:Y:S01]  /*148c0*/  MOV R182, R161 ;  /* 0x000000a100b67202 */ /* 0x000fe20000000f00 */
[----:B------:R-:W-:Y:S03]  /*148d0*/  FMUL.FTZ R43, R4, R183 ;  /* 0x000000b7042b7220 */ /* 0x000fe60000410000 */
[----:B------:R-:W-:Y:S02]  /*148e0*/  MOV R183, R206 ;  /* 0x000000ce00b77202 */ /* 0x000fe40000000f00 */
[----:B------:R-:W-:Y:S02]  /*148f0*/  MOV R206, R204 ;  /* 0x000000cc00ce7202 */ /* 0x000fe40000000f00 */
[-C--:B---3--:R-:W-:Y:S08]  /*14900*/  HMMA.16816.F32.BF16 R40, R144, R152.reuse, R40 ;  /* 0x000000989028723c */ /* 0x088ff00000041828 */
[C---:B------:R-:W-:Y:S04]  /*14910*/  HMMA.16816.F32.BF16 R44, R148.reuse, R152, R44 ;  /* 0x00000098942c723c */ /* 0x040fe8000004182c */
[----:B-1----:R-:W-:Y:S04]  /*14920*/  FFMA.FTZ R2, R208, c[0x0][0x2d0], -R143 ;  /* 0x0000b400d0027a23 */ /* 0x002fe8000001088f */
        /* <DEDUP_REMOVED lines=13> */
[--C-:B-1----:R-:W-:Y:S02]  /*14a00*/  FFMA.FTZ R2, R238, c[0x0][0x2d0], -R197.reuse ;  /* 0x0000b400ee027a23 */ /* 0x102fe400000108c5 */
[----:B------:R1:W-:Y:S02]  /*14a10*/  MUFU.EX2 R238, R3 ;  /* 0x0000000300ee7308 */ /* 0x0003e40000000800 */
[-C--:B------:R-:W-:Y:S08]  /*14a20*/  HMMA.16816.F32.BF16 R80, R148, R154.reuse, R80 ;  /* 0x0000009a9450723c */ /* 0x080ff00000041850 */
[C---:B------:R-:W-:Y:S01]  /*14a30*/  HMMA.16816.F32.BF16 R84, R144.reuse, R154, R84 ;  /* 0x0000009a9054723c */ /* 0x040fe20000041854 */
[----:B------:R2:W2:Y:S01]  /*14a40*/  MUFU.EX2 R248, R2 ;  /* 0x0000000200f87308 */ /* 0x0004a20000000800 */
[----:B------:R-:W3:Y:S06]  /*14a50*/  LDSM.16.MT88.4 R152, [R220+0x3880] ;  /* 0x00388000dc98783b */ /* 0x000eec0000004200 */
[-C--:B----4-:R-:W-:Y:S04]  /*14a60*/  HMMA.16816.F32.BF16 R88, R144, R156.reuse, R88 ;  /* 0x0000009c9058723c */ /* 0x090fe80000041858 */
[--C-:B-1----:R-:W-:Y:S01]  /*14a70*/  FFMA.FTZ R3, R180, c[0x0][0x2d0], -R197.reuse ;  /* 0x0000b400b4037a23 */ /* 0x102fe200000108c5 */
[----:B------:R-:W-:Y:S03]  /*14a80*/  MOV R180, R165 ;  /* 0x000000a500b47202 */ /* 0x000fe60000000f00 */
[C---:B------:R-:W-:Y:S01]  /*14a90*/  HMMA.16816.F32.BF16 R92, R148.reuse, R156, R92 ;  /* 0x0000009c945c723c */ /* 0x040fe2000004185c */
[----:B------:R1:W-:Y:S07]  /*14aa0*/  MUFU.EX2 R212, R3 ;  /* 0x0000000300d47308 */ /* 0x0003ee0000000800 */
[-C--:B------:R-:W-:Y:S04]  /*14ab0*/  HMMA.16816.F32.BF16 R96, R148, R158.reuse, R96 ;  /* 0x0000009e9460723c */ /* 0x080fe80000041860 */
[--C-:B--2---:R-:W-:Y:S04]  /*14ac0*/  FFMA.FTZ R2, R214, c[0x0][0x2d0], -R197.reuse ;  /* 0x0000b400d6027a23 */ /* 0x104fe800000108c5 */
[C---:B------:R-:W-:Y:S01]  /*14ad0*/  HMMA.16816.F32.BF16 R100, R144.reuse, R158, R100 ;  /* 0x0000009e9064723c */ /* 0x040fe20000041864 */
[----:B------:R2:W-:Y:S01]  /*14ae0*/  MUFU.EX2 R247, R2 ;  /* 0x0000000200f77308 */ /* 0x0005e20000000800 */
[----:B------:R-:W4:Y:S06]  /*14af0*/  LDSM.16.MT88.4 R156, [R219+0x3880] ;  /* 0x00388000db9c783b */ /* 0x000f2c0000004200 */
[-C--:B---3--:R-:W-:Y:S02]  /*14b00*/  HMMA.16816.F32.BF16 R104, R144, R152.reuse, R104 ;  /* 0x000000989068723c */ /* 0x088fe40000041868 */
[----:B-1----:R-:W3:Y:S06]  /*14b10*/  LDL.LU R3, [R1+0x9c] ;  /* 0x00009c0001037983 */ /* 0x002eec0000300800 */
[C---:B------:R-:W-:Y:S04]  /*14b20*/  HMMA.16816.F32.BF16 R108, R148.reuse, R152, R108 ;  /* 0x00000098946c723c */ /* 0x040fe8000004186c */
[----:B--2---:R-:W-:Y:S04]  /*14b30*/  FFMA.FTZ R2, R215, c[0x0][0x2d0], -R197 ;  /* 0x0000b400d7027a23 */ /* 0x004fe800000108c5 */
[-C--:B------:R-:W-:Y:S01]  /*14b40*/  HMMA.16816.F32.BF16 R112, R148, R154.reuse, R112 ;  /* 0x0000009a9470723c */ /* 0x080fe20000041870 */
[----:B------:R1:W2:Y:S07]  /*14b50*/  MUFU.EX2 R246, R2 ;  /* 0x0000000200f67308 */ /* 0x0002ae0000000800 */
[C---:B------:R-:W-:Y:S01]  /*14b60*/  HMMA.16816.F32.BF16 R116, R144.reuse, R154, R116 ;  /* 0x0000009a9074723c */ /* 0x040fe20000041874 */
[----:B------:R-:W2:Y:S07]  /*14b70*/  LDSM.16.MT88.4 R152, [R217+0x2880] ;  /* 0x00288000d998783b */ /* 0x000eae0000004200 */
[-C--:B----4-:R-:W-:Y:S08]  /*14b80*/  HMMA.16816.F32.BF16 R120, R144, R156.reuse, R120 ;  /* 0x0000009c9078723c */ /* 0x090ff00000041878 */
[C---:B------:R-:W-:Y:S04]  /*14b90*/  HMMA.16816.F32.BF16 R124, R148.reuse, R156, R124 ;  /* 0x0000009c947c723c */ /* 0x040fe8000004187c */
[--C-:B-1----:R-:W-:Y:S04]  /*14ba0*/  FFMA.FTZ R2, R242, c[0x0][0x2d0], -R198.reuse ;  /* 0x0000b400f2027a23 */ /* 0x102fe800000108c6 */
[-C--:B------:R-:W-:Y:S01]  /*14bb0*/  HMMA.16816.F32.BF16 R128, R148, R158.reuse, R128 ;  /* 0x0000009e9480723c */ /* 0x080fe20000041880 */
[----:B------:R1:W-:Y:S07]  /*14bc0*/  MUFU.EX2 R245, R2 ;  /* 0x0000000200f57308 */ /* 0x0003ee0000000800 */
[----:B------:R-:W-:Y:S01]  /*14bd0*/  HMMA.16816.F32.BF16 R132, R144, R158, R132 ;  /* 0x0000009e9084723c */ /* 0x000fe20000041884 */
[----:B------:R-:W-:Y:S06]  /*14be0*/  LDSM.16.MT88.4 R156, [R220+0x2880] ;  /* 0x00288000dc9c783b */ /* 0x000fec0000004200 */
[----:B------:R-:W-:Y:S02]  /*14bf0*/  F2FP.BF16.PACK_AB R144, R252, R169 ;  /* 0x000000a9fc90723e */ /* 0x000fe400000010ff */
[----:B------:R-:W-:Y:S03]  /*14c00*/  F2FP.BF16.PACK_AB R146, R250, R251 ;  /* 0x000000fbfa92723e */ /* 0x000fe600000010ff */
[----:B------:R-:W-:Y:S02]  /*14c10*/  F2FP.BF16.PACK_AB R145, R248, R249 ;  /* 0x000000f9f891723e */ /* 0x000fe400000010ff */
[----:B--2---:R-:W-:Y:S01]  /*14c20*/  F2FP.BF16.PACK_AB R147, R246, R247 ;  /* 0x000000f7f693723e */ /* 0x004fe200000010ff */
[--C-:B-1----:R-:W-:Y:S06]  /*14c30*/  FFMA.FTZ R2, R241, c[0x0][0x2d0], -R198.reuse ;  /* 0x0000b400f1027a23 */ /* 0x102fec00000108c6 */
[-C--:B------:R-:W-:Y:S01]  /*14c40*/  HMMA.16816.F32.BF16 R8, R144, R152.reuse, R8 ;  /* 0x000000989008723c */ /* 0x080fe20000041808 */
[----:B------:R1:W2:Y:S02]  /*14c50*/  MUFU.EX2 R244, R2 ;  /* 0x0000000200f47308 */ /* 0x0002a40000000800 */
[--C-:B-1----:R-:W-:Y:S01]  /*14c60*/  FFMA.FTZ R2, R243, c[0x0][0x2d0], -R198.reuse ;  /* 0x0000b400f3027a23 */ /* 0x102fe200000108c6 */
[----:B--2---:R-:W-:Y:S07]  /*14c70*/  F2FP.BF16.PACK_AB R148, R244, R245 ;  /* 0x000000f5f494723e */ /* 0x004fee00000010ff */
[----:B------:R1:W-:Y:S02]  /*14c80*/  MUFU.EX2 R243, R2 ;  /* 0x0000000200f37308 */ /* 0x0003e40000000800 */
[--C-:B-1----:R-:W-:Y:S01]  /*14c90*/  FFMA.FTZ R2, R181, c[0x0][0x2d0], -R198.reuse ;  /* 0x0000b400b5027a23 */ /* 0x102fe200000108c6 */
[----:B------:R-:W-:Y:S02]  /*14ca0*/  MOV R181, R175 ;  /* 0x000000af00b57202 */ /* 0x000fe40000000f00 */
[----:B------:R-:W-:Y:S05]  /*14cb0*/  MOV R175, R174 ;  /* 0x000000ae00af7202 */ /* 0x000fea0000000f00 */
[----:B------:R1:W2:Y:S01]  /*14cc0*/  MUFU.EX2 R242, R2 ;  /* 0x0000000200f27308 */ /* 0x0002a20000000800 */
[----:B------:R-:W-:Y:S02]  /*14cd0*/  MOV R174, R162 ;  /* 0x000000a200ae7202 */ /* 0x000fe40000000f00 */
[----:B------:R-:W4:Y:S01]  /*14ce0*/  LDSM.16.MT88.4 R160, [R218+0x2880] ;  /* 0x00288000daa0783b */ /* 0x000f220000004200 */
[--C-:B-1----:R-:W-:Y:S01]  /*14cf0*/  FFMA.FTZ R2, R201, c[0x0][0x2d0], -R137.reuse ;  /* 0x0000b400c9027a23 */ /* 0x102fe20000010889 */
[----:B--2---:R-:W-:Y:S05]  /*14d00*/  F2FP.BF16.PACK_AB R150, R242, R243 ;  /* 0x000000f3f296723e */ /* 0x004fea00000010ff */
[----:B------:R1:W-:Y:S02]  /*14d10*/  MUFU.EX2 R204, R2 ;  /* 0x0000000200cc7308 */ /* 0x0003e40000000800 */
[--C-:B-1----:R-:W-:Y:S08]  /*14d20*/  FFMA.FTZ R2, R200, c[0x0][0x2d0], -R137.reuse ;  /* 0x0000b400c8027a23 */ /* 0x102ff00000010889 */
[----:B------:R1:W2:Y:S02]  /*14d30*/  MUFU.EX2 R203, R2 ;  /* 0x0000000200cb7308 */ /* 0x0002a40000000800 */
[--C-:B-1----:R-:W-:Y:S01]  /*14d40*/  FFMA.FTZ R2, R202, c[0x0][0x2d0], -R137.reuse ;  /* 0x0000b400ca027a23 */ /* 0x102fe20000010889 */
[----:B--2---:R-:W-:Y:S07]  /*14d50*/  F2FP.BF16.PACK_AB R149, R203, R204 ;  /* 0x000000cccb95723e */ /* 0x004fee00000010ff */
[----:B------:R1:W-:Y:S02]  /*14d60*/  MUFU.EX2 R201, R2 ;  /* 0x0000000200c97308 */ /* 0x0003e40000000800 */
[----:B-1----:R-:W-:Y:S08]  /*14d70*/  FFMA.FTZ R2, R240, c[0x0][0x2d0], -R137 ;  /* 0x0000b400f0027a23 */ /* 0x002ff00000010889 */
[----:B------:R-:W1:Y:S02]  /*14d80*/  MUFU.EX2 R202, R2 ;  /* 0x0000000200ca7308 */ /* 0x000e640000000800 */
[----:B-1----:R-:W-:Y:S01]  /*14d90*/  F2FP.BF16.PACK_AB R151, R202, R201 ;  /* 0x000000c9ca97723e */ /* 0x002fe200000010ff */
[--C-:B------:R-:W-:Y:S07]  /*14da0*/  FFMA.FTZ R2, R186, c[0x0][0x2d0], -R143.reuse ;  /* 0x0000b400ba027a23 */ /* 0x100fee000001088f */
[----:B------:R1:W-:Y:S01]  /*14db0*/  MUFU.EX2 R241, R2 ;  /* 0x0000000200f17308 */ /* 0x0003e20000000800 */
[C---:B------:R-:W-:Y:S08]  /*14dc0*/  HMMA.16816.F32.BF16 R12, R148.reuse, R152, R12 ;  /* 0x00000098940c723c */ /* 0x040ff0000004180c */
[-C--:B------:R-:W-:Y:S08]  /*14dd0*/  HMMA.16816.F32.BF16 R16, R148, R154.reuse, R16 ;  /* 0x0000009a9410723c */ /* 0x080ff00000041810 */
[C---:B------:R-:W-:Y:S01]  /*14de0*/  HMMA.16816.F32.BF16 R20, R144.reuse, R154, R20 ;  /* 0x0000009a9014723c */ /* 0x040fe20000041814 */
[----:B------:R-:W2:Y:S03]  /*14df0*/  LDSM.16.MT88.4 R152, [R219+0x2880] ;  /* 0x00288000db98783b */ /* 0x000ea60000004200 */
[----:B-1----:R-:W-:Y:S04]  /*14e00*/  FFMA.FTZ R2, R185, c[0x0][0x2d0], -R143 ;  /* 0x0000b400b9027a23 */ /* 0x002fe8000001088f */
[-C--:B----4-:R-:W-:Y:S01]  /*14e10*/  HMMA.16816.F32.BF16 R24, R144, R160.reuse, R24 ;  /* 0x000000a09018723c */ /* 0x090fe20000041818 */
[----:B------:R1:W4:Y:S03]  /*14e20*/  MUFU.EX2 R239, R2 ;  /* 0x0000000200ef7308 */ /* 0x0003260000000800 */
[----:B---3--:R-:W-:Y:S01]  /*14e30*/  FFMA.FTZ R3, R6, R3, R199 ;  /* 0x0000000306037223 */ /* 0x008fe200000100c7 */
[----:B------:R-:W-:Y:S03]  /*14e40*/  MOV R6, R168 ;  /* 0x000000a800067202 */ /* 0x000fe60000000f00 */
[C---:B------:R-:W-:Y:S08]  /*14e50*/  HMMA.16816.F32.BF16 R28, R148.reuse, R160, R28 ;  /* 0x000000a0941c723c */ /* 0x040ff0000004181c */
[-C--:B------:R-:W-:Y:S08]  /*14e60*/  HMMA.16816.F32.BF16 R32, R148, R162.reuse, R32 ;  /* 0x000000a29420723c */ /* 0x080ff00000041820 */
[C---:B------:R-:W-:Y:S01]  /*14e70*/  HMMA.16816.F32.BF16 R36, R144.reuse, R162, R36 ;  /* 0x000000a29024723c */ /* 0x040fe20000041824 */
[----:B------:R-:W3:Y:S03]  /*14e80*/  LDSM.16.MT88.4 R160, [R217+0x4080] ;  /* 0x00408000d9a0783b */ /* 0x000ee60000004200 */
[----:B-1----:R-:W-:Y:S01]  /*14e90*/  FFMA.FTZ R2, R184, c[0x0][0x2d0], -R143 ;  /* 0x0000b400b8027a23 */ /* 0x002fe2000001088f */
[----:B------:R-:W-:Y:S02]  /*14ea0*/  MOV R184, R174 ;  /* 0x000000ae00b87202 */ /* 0x000fe40000000f00 */
[----:B------:R-:W-:Y:S01]  /*14eb0*/  MOV R174, R171 ;  /* 0x000000ab00ae7202 */ /* 0x000fe20000000f00 */
[-C--:B------:R-:W-:Y:S01]  /*14ec0*/  HMMA.16816.F32.BF16 R40, R144, R156.reuse, R40 ;  /* 0x0000009c9028723c */ /* 0x080fe20000041828 */
[----:B------:R1:W1:Y:S03]  /*14ed0*/  MUFU.EX2 R240, R2 ;  /* 0x0000000200f07308 */ /* 0x0002660000000800 */
[----:B------:R-:W-:Y:S04]  /*14ee0*/  MOV R171, R205 ;  /* 0x000000cd00ab7202 */ /* 0x000fe80000000f00 */
[C---:B------:R-:W-:Y:S08]  /*14ef0*/  HMMA.16816.F32.BF16 R44, R148.reuse, R156, R44 ;  /* 0x0000009c942c723c */ /* 0x040ff0000004182c */
[-C--:B------:R-:W-:Y:S08]  /*14f00*/  HMMA.16816.F32.BF16 R48, R148, R158.reuse, R48 ;  /* 0x0000009e9430723c */ /* 0x080ff00000041830 */
[C---:B------:R-:W-:Y:S01]  /*14f10*/  HMMA.16816.F32.BF16 R52, R144.reuse, R158, R52 ;  /* 0x0000009e9034723c */ /* 0x040fe20000041834 */
[----:B------:R-:W4:Y:S03]  /*14f20*/  LDSM.16.MT88.4 R156, [R218+0x4080] ;  /* 0x00408000da9c783b */ /* 0x000f260000004200 */
[--C-:B-1----:R-:W-:Y:S04]  /*14f30*/  FFMA.FTZ R2, R183, c[0x0][0x2d0], -R197.reuse ;  /* 0x0000b400b7027a23 */ /* 0x102fe800000108c5 */
[-C--:B--2---:R-:W-:Y:S01]  /*14f40*/  HMMA.16816.F32.BF16 R56, R144, R152.reuse, R56 ;  /* 0x000000989038723c */ /* 0x084fe20000041838 */
[----:B------:R-:W2:Y:S01]  /*14f50*/  LDL.LU R183, [R1+0x94] ;  /* 0x0000940001b77983 */ /* 0x000ea20000300800 */
[----:B------:R1:W-:Y:S06]  /*14f60*/  MUFU.EX2 R215, R2 ;  /* 0x0000000200d77308 */ /* 0x0003ec0000000800 */
[C---:B------:R-:W-:Y:S08]  /*14f70*/  HMMA.16816.F32.BF16 R60, R148.reuse, R152, R60 ;  /* 0x00000098943c723c */ /* 0x040ff0000004183c */
[-C--:B------:R-:W-:Y:S08]  /*14f80*/  HMMA.16816.F32.BF16 R64, R148, R154.reuse, R64 ;  /* 0x0000009a9440723c */ /* 0x080ff00000041840 */
[C---:B------:R-:W-:Y:S01]  /*14f90*/  HMMA.16816.F32.BF16 R68, R144.reuse, R154, R68 ;  /* 0x0000009a9044723c */ /* 0x040fe20000041844 */
[----:B------:R-:W4:Y:S03]  /*14fa0*/  LDSM.16.MT88.4 R152, [R220+0x4080] ;  /* 0x00408000dc98783b */ /* 0x000f260000004200 */
[--C-:B-1----:R-:W-:Y:S01]  /*14fb0*/  FFMA.FTZ R2, R182, c[0x0][0x2d0], -R197.reuse ;  /* 0x0000b400b6027a23 */ /* 0x102fe200000108c5 */
[----:B------:R-:W-:Y:S02]  /*14fc0*/  MOV R182, R175 ;  /* 0x000000af00b67202 */ /* 0x000fe40000000f00 */
[----:B------:R-:W-:Y:S01]  /*14fd0*/  MOV R175, R172 ;  /* 0x000000ac00af7202 */ /* 0x000fe20000000f00 */
[-C--:B---3--:R-:W-:Y:S01]  /*14fe0*/  HMMA.16816.F32.BF16 R72, R144, R160.reuse, R72 ;  /* 0x000000a09048723c */ /* 0x088fe20000041848 */
[----:B------:R1:W3:Y:S03]  /*14ff0*/  MUFU.EX2 R213, R2 ;  /* 0x0000000200d57308 */ /* 0x0002e60000000800 */
[----:B------:R-:W-:Y:S04]  /*15000*/  MOV R172, R166 ;  /* 0x000000a600ac7202 */ /* 0x000fe80000000f00 */
[C---:B------:R-:W-:Y:S08]  /*15010*/  HMMA.16816.F32.BF16 R76, R148.reuse, R160, R76 ;  /* 0x000000a0944c723c */ /* 0x040ff0000004184c */
[-C--:B------:R-:W-:Y:S08]  /*15020*/  HMMA.16816.F32.BF16 R80, R148, R162.reuse, R80 ;  /* 0x000000a29450723c */ /* 0x080ff00000041850 */
[C---:B------:R-:W-:Y:S01]  /*15030*/  HMMA.16816.F32.BF16 R84, R144.reuse, R162, R84 ;  /* 0x000000a29054723c */ /* 0x040fe20000041854 */
[----:B------:R-:W3:Y:S03]  /*15040*/  LDSM.16.MT88.4 R160, [R219+0x4080] ;  /* 0x00408000dba0783b */ /* 0x000ee60000004200 */
[----:B-1----:R-:W-:Y:S01]  /*15050*/  FFMA.FTZ R2, R181, c[0x0][0x2d0], -R197 ;  /* 0x0000b400b5027a23 */ /* 0x002fe200000108c5 */
[----:B------:R-:W-:Y:S02]  /*15060*/  MOV R181, R173 ;  /* 0x000000ad00b57202 */ /* 0x000fe40000000f00 */
[----:B------:R-:W-:Y:S01]  /*15070*/  MOV R173, R167 ;  /* 0x000000a700ad7202 */ /* 0x000fe20000000f00 */
[-C--:B----4-:R-:W-:Y:S01]  /*15080*/  HMMA.16816.F32.BF16 R88, R144, R156.reuse, R88 ;  /* 0x0000009c9058723c */ /* 0x090fe20000041858 */
[----:B------:R1:W4:Y:S07]  /*15090*/  MUFU.EX2 R214, R2 ;  /* 0x0000000200d67308 */ /* 0x00032e0000000800 */
[C---:B------:R-:W-:Y:S01]  /*150a0*/  HMMA.16816.F32.BF16 R92, R148.reuse, R156, R92 ;  /* 0x0000009c945c723c */ /* 0x040fe2000004185c */
[----:B------:R-:W2:Y:S04]  /*150b0*/  LDL.LU R156, [R1+0xa0] ;  /* 0x0000a000019c7983 */ /* 0x000ea80000300800 */
[----:B------:R-:W2:Y:S03]  /*150c0*/  LDL.LU R157, [R1+0x98] ;  /* 0x00009800019d7983 */ /* 0x000ea60000300800 */
[-C--:B------:R-:W-:Y:S08]  /*150d0*/  HMMA.16816.F32.BF16 R96, R148, R158.reuse, R96 ;  /* 0x0000009e9460723c */ /* 0x080ff00000041860 */
[C---:B------:R-:W-:Y:S04]  /*150e0*/  HMMA.16816.F32.BF16 R100, R144.reuse, R158, R100 ;  /* 0x0000009e9064723c */ /* 0x040fe80000041864 */
[--C-:B-1----:R-:W-:Y:S04]  /*150f0*/  FFMA.FTZ R2, R179, c[0x0][0x2d0], -R198.reuse ;  /* 0x0000b400b3027a23 */ /* 0x102fe800000108c6 */
[-C--:B------:R-:W-:Y:S01]  /*15100*/  HMMA.16816.F32.BF16 R104, R144, R152.reuse, R104 ;  /* 0x000000989068723c */ /* 0x080fe20000041868 */
[----:B------:R1:W-:Y:S07]  /*15110*/  MUFU.EX2 R207, R2 ;  /* 0x0000000200cf7308 */ /* 0x0003ee0000000800 */
[C---:B------:R-:W-:Y:S08]  /*15120*/  HMMA.16816.F32.BF16 R108, R148.reuse, R152, R108 ;  /* 0x00000098946c723c */ /* 0x040ff0000004186c */
[-C--:B------:R-:W-:Y:S08]  /*15130*/  HMMA.16816.F32.BF16 R112, R148, R154.reuse, R112 ;  /* 0x0000009a9470723c */ /* 0x080ff00000041870 */
[C---:B------:R-:W-:Y:S04]  /*15140*/  HMMA.16816.F32.BF16 R116, R144.reuse, R154, R116 ;  /* 0x0000009a9074723c */ /* 0x040fe80000041874 */
[--C-:B-1----:R-:W-:Y:S04]  /*15150*/  FFMA.FTZ R2, R178, c[0x0][0x2d0], -R198.reuse ;  /* 0x0000b400b2027a23 */ /* 0x102fe800000108c6 */
[-C--:B---3--:R-:W-:Y:S01]  /*15160*/  HMMA.16816.F32.BF16 R120, R144, R160.reuse, R120 ;  /* 0x000000a09078723c */ /* 0x088fe20000041878 */
[----:B------:R1:W-:Y:S07]  /*15170*/  MUFU.EX2 R208, R2 ;  /* 0x0000000200d07308 */ /* 0x0003ee0000000800 */
[C---:B------:R-:W-:Y:S08]  /*15180*/  HMMA.16816.F32.BF16 R124, R148.reuse, R160, R124 ;  /* 0x000000a0947c723c */ /* 0x040ff0000004187c */
[-C--:B------:R-:W-:Y:S08]  /*15190*/  HMMA.16816.F32.BF16 R128, R148, R162.reuse, R128 ;  /* 0x000000a29480723c */ /* 0x080ff00000041880 */
[----:B------:R-:W-:Y:S04]  /*151a0*/  HMMA.16816.F32.BF16 R132, R144, R162, R132 ;  /* 0x000000a29084723c */ /* 0x000fe80000041884 */
[--C-:B-1----:R-:W-:Y:S03]  /*151b0*/  FFMA.FTZ R2, R206, c[0x0][0x2d0], -R198.reuse ;  /* 0x0000b400ce027a23 */ /* 0x102fe600000108c6 */
[----:B------:R-:W-:Y:S01]  /*151c0*/  F2FP.BF16.PACK_AB R144, R239, R241 ;  /* 0x000000f1ef90723e */ /* 0x000fe200000010ff */
[----:B------:R1:W-:Y:S01]  /*151d0*/  MUFU.EX2 R206, R2 ;  /* 0x0000000200ce7308 */ /* 0x0003e20000000800 */
[----:B------:R-:W-:Y:S03]  /*151e0*/  F2FP.BF16.PACK_AB R146, R238, R240 ;  /* 0x000000f0ee92723e */ /* 0x000fe600000010ff */
[----:B------:R-:W-:Y:S02]  /*151f0*/  F2FP.BF16.PACK_AB R145, R213, R215 ;  /* 0x000000d7d591723e */ /* 0x000fe400000010ff */
[----:B----4-:R-:W-:Y:S01]  /*15200*/  F2FP.BF16.PACK_AB R147, R212, R214 ;  /* 0x000000d6d493723e */ /* 0x010fe200000010ff */
[----:B-1----:R-:W-:Y:S04]  /*15210*/  FFMA.FTZ R2, R177, c[0x0][0x2d0], -R198 ;  /* 0x0000b400b1027a23 */ /* 0x002fe800000108c6 */
[----:B------:R1:W3:Y:S02]  /*15220*/  MUFU.EX2 R205, R2 ;  /* 0x0000000200cd7308 */ /* 0x0002e40000000800 */
[--C-:B-1----:R-:W-:Y:S01]  /*15230*/  FFMA.FTZ R2, R164, c[0x0][0x2d0], -R137.reuse ;  /* 0x0000b400a4027a23 */ /* 0x102fe20000010889 */
[----:B---3--:R-:W-:Y:S01]  /*15240*/  F2FP.BF16.PACK_AB R198, R205, R206 ;  /* 0x000000cecdc6723e */ /* 0x008fe200000010ff */
[----:B------:R-:W1:Y:S06]  /*15250*/  LDSM.16.MT88.4 R164, [R217+0x3080] ;  /* 0x00308000d9a4783b */ /* 0x000e6c0000004200 */
[----:B------:R3:W-:Y:S02]  /*15260*/  MUFU.EX2 R143, R2 ;  /* 0x00000002008f7308 */ /* 0x0007e40000000800 */
[--C-:B---3--:R-:W-:Y:S02]  /*15270*/  FFMA.FTZ R2, R176, c[0x0][0x2d0], -R137.reuse ;  /* 0x0000b400b0027a23 */ /* 0x108fe40000010889 */
[----:B------:R-:W-:Y:S01]  /*15280*/  FFMA.FTZ R137, R139, c[0x0][0x2d0], -R137 ;  /* 0x0000b4008b897a23 */ /* 0x000fe20000010889 */
[----:B------:R-:W3:Y:S05]  /*15290*/  LDSM.16.MT88.4 R176, [R218+0x3080] ;  /* 0x00308000dab0783b */ /* 0x000eea0000004200 */
[----:B------:R-:W4:Y:S01]  /*152a0*/  MUFU.EX2 R200, R2 ;  /* 0x0000000200c87308 */ /* 0x000f220000000800 */
[----:B------:R-:W-:Y:S01]  /*152b0*/  MOV R139, R169 ;  /* 0x000000a9008b7202 */ /* 0x000fe20000000f00 */
[-C--:B-1----:R-:W-:Y:S08]  /*152c0*/  HMMA.16816.F32.BF16 R148, R144, R164.reuse, R8 ;  /* 0x000000a49094723c */ /* 0x082ff00000041808 */
[----:B------:R-:W1:Y:S01]  /*152d0*/  MUFU.EX2 R137, R137 ;  /* 0x0000008900897308 */ /* 0x000e620000000800 */
[----:B------:R-:W2:Y:S03]  /*152e0*/  LDSM.16.MT88.4 R8, [R219+0x3080] ;  /* 0x00308000db08783b */ /* 0x000ea60000004200 */
[----:B----4-:R-:W-:Y:S02]  /*152f0*/  F2FP.BF16.PACK_AB R197, R200, R143 ;  /* 0x0000008fc8c5723e */ /* 0x010fe400000010ff */
[----:B-1----:R-:W-:Y:S01]  /*15300*/  F2FP.BF16.PACK_AB R199, R137, R138 ;  /* 0x0000008a89c7723e */ /* 0x002fe200000010ff */
[----:B--2---:R-:W-:Y:S01]  /*15310*/  FFMA.FTZ R7, R7, R183, R184 ;  /* 0x000000b707077223 */ /* 0x004fe200000100b8 */
[----:B------:R-:W-:Y:S02]  /*15320*/  MOV R183, R181 ;  /* 0x000000b500b77202 */ /* 0x000fe40000000f00 */
[----:B------:R-:W-:Y:S01]  /*15330*/  MOV R181, R171 ;  /* 0x000000ab00b57202 */ /* 0x000fe20000000f00 */
[----:B------:R-:W-:Y:S01]  /*15340*/  FFMA.FTZ R2, R0, R156, R196 ;  /* 0x0000009c00027223 */ /* 0x000fe200000100c4 */
[----:B------:R-:W-:Y:S02]  /*15350*/  F2FP.BF16.PACK_AB R196, R208, R207 ;  /* 0x000000cfd0c4723e */ /* 0x000fe400000010ff */
[----:B------:R-:W-:Y:S01]  /*15360*/  MOV R0, R175 ;  /* 0x000000af00007202 */ /* 0x000fe20000000f00 */
[----:B------:R-:W-:Y:S01]  /*15370*/  FFMA.FTZ R4, R4, R157, R182 ;  /* 0x0000009d04047223 */ /* 0x000fe200000100b6 */
[----:B------:R-:W-:Y:S01]  /*15380*/  MOV R182, R170 ;  /* 0x000000aa00b67202 */ /* 0x000fe20000000f00 */
[----:B------:R-:W-:Y:S02]  /*15390*/  FADD.FTZ R2, R209, R2 ;  /* 0x00000002d1027221 */ /* 0x000fe40000010000 */
[C---:B------:R-:W-:Y:S01]  /*153a0*/  HMMA.16816.F32.BF16 R152, R196.reuse, R164, R12 ;  /* 0x000000a4c498723c */ /* 0x040fe2000004180c */
[----:B------:R-:W1:Y:S03]  /*153b0*/  LDSM.16.MT88.4 R12, [R217+0x4880] ;  /* 0x00488000d90c783b */ /* 0x000e660000004200 */
[----:B------:R-:W-:Y:S02]  /*153c0*/  FADD.FTZ R2, R210, R2 ;  /* 0x00000002d2027221 */ /* 0x000fe40000010000 */
[----:B------:R-:W-:Y:S02]  /*153d0*/  FADD.FTZ R0, R0, R7 ;  /* 0x0000000700007221 */ /* 0x000fe40000010000 */
[-C--:B------:R-:W-:Y:S01]  /*153e0*/  HMMA.16816.F32.BF16 R156, R196, R166.reuse, R16 ;  /* 0x000000a6c49c723c */ /* 0x080fe20000041810 */
[----:B------:R-:W2:Y:S07]  /*153f0*/  LDSM.16.MT88.4 R16, [R218+0x4880] ;  /* 0x00488000da10783b */ /* 0x000eae0000004200 */
[C---:B------:R-:W-:Y:S01]  /*15400*/  HMMA.16816.F32.BF16 R160, R144.reuse, R166, R20 ;  /* 0x000000a690a0723c */ /* 0x040fe20000041814 */
[----:B------:R-:W4:Y:S07]  /*15410*/  LDSM.16.MT88.4 R20, [R220+0x4880] ;  /* 0x00488000dc14783b */ /* 0x000f2e0000004200 */
[-C--:B---3--:R-:W-:Y:S01]  /*15420*/  HMMA.16816.F32.BF16 R164, R144, R176.reuse, R24 ;  /* 0x000000b090a4723c */ /* 0x088fe20000041818 */
[----:B------:R-:W2:Y:S07]  /*15430*/  LDSM.16.MT88.4 R24, [R219+0x4880] ;  /* 0x00488000db18783b */ /* 0x000eae0000004200 */
[C---:B------:R-:W-:Y:S07]  /*15440*/  HMMA.16816.F32.BF16 R168, R196.reuse, R176, R28 ;  /* 0x000000b0c4a8723c */ /* 0x040fee000004181c */
[----:B------:R-:W-:Y:S02]  /*15450*/  MOV R30, R174 ;  /* 0x000000ae001e7202 */ /* 0x000fe40000000f00 */
[----:B------:R-:W-:Y:S03]  /*15460*/  MOV R28, R173 ;  /* 0x000000ad001c7202 */ /* 0x000fe60000000f00 */
[----:B------:R-:W-:Y:S02]  /*15470*/  MOV R29, R172 ;  /* 0x000000ac001d7202 */ /* 0x000fe40000000f00 */
[-C--:B------:R-:W-:Y:S01]  /*15480*/  HMMA.16816.F32.BF16 R172, R196, R178.reuse, R32 ;  /* 0x000000b2c4ac723c */ /* 0x080fe20000041820 */
[----:B------:R-:W3:Y:S02]  /*15490*/  LDL R32, [R1+0xa8] ;  /* 0x0000a80001207983 */ /* 0x000ee40000100800 */
[----:B------:R-:W-:Y:S04]  /*154a0*/  MOV R31, R183 ;  /* 0x000000b7001f7202 */ /* 0x000fe80000000f00 */
[----:B------:R-:W-:Y:S01]  /*154b0*/  MOV R33, R182 ;  /* 0x000000b600217202 */ /* 0x000fe20000000f00 */
[C---:B------:R-:W-:Y:S04]  /*154c0*/  HMMA.16816.F32.BF16 R176, R144.reuse, R178, R36 ;  /* 0x000000b290b0723c */ /* 0x040fe80000041824 */
[----:B------:R-:W-:Y:S02]  /*154d0*/  MOV R34, R181 ;  /* 0x000000b500227202 */ /* 0x000fe40000000f00 */
[----:B------:R-:W-:Y:S02]  /*154e0*/  MOV R35, R180 ;  /* 0x000000b400237202 */ /* 0x000fe40000000f00 */
[-C--:B------:R-:W-:Y:S04]  /*154f0*/  HMMA.16816.F32.BF16 R180, R144, R192.reuse, R40 ;  /* 0x000000c090b4723c */ /* 0x080fe80000041828 */
[----:B------:R-:W-:Y:S02]  /*15500*/  FADD.FTZ R3, R34, R3 ;  /* 0x0000000322037221 */ /* 0x000fe40000010000 */
        /* <DEDUP_REMOVED lines=8> */
[----:B------:R-:W-:Y:S04]  /*15590*/  FADD.FTZ R2, R245, R7 ;  /* 0x00000007f5027221 */ /* 0x000fe80000010000 */
[-C--:B------:R-:W-:Y:S08]  /*155a0*/  HMMA.16816.F32.BF16 R56, R144, R8.reuse, R56 ;  /* 0x000000089038723c */ /* 0x080ff00000041838 */
[C---:B------:R-:W-:Y:S07]  /*155b0*/  HMMA.16816.F32.BF16 R60, R196.reuse, R8, R60 ;  /* 0x00000008c43c723c */ /* 0x040fee000004183c */
[----:B------:R-:W-:Y:S01]  /*155c0*/  FADD.FTZ R8, R33, R4 ;  /* 0x0000000421087221 */ /* 0x000fe20000010000 */
        /* <DEDUP_REMOVED lines=17> */
[-C--:B--2---:R-:W-:Y:S04]  /*156e0*/  HMMA.16816.F32.BF16 R88, R144, R16.reuse, R88 ;  /* 0x000000109058723c */ /* 0x084fe80000041858 */
        /* <DEDUP_REMOVED lines=11> */
[-C--:B----4-:R-:W-:Y:S04]  /*157a0*/  HMMA.16816.F32.BF16 R104, R144, R20.reuse, R104 ;  /* 0x000000149068723c */ /* 0x090fe80000041868 */
        /* <DEDUP_REMOVED lines=14> */
[C---:B------:R-:W-:Y:S01]  /*15890*/  HMMA.16816.F32.BF16 R124, R196.reuse, R24, R124 ;  /* 0x00000018c47c723c */ /* 0x040fe2000004187c */
[----:B------:R1:W-:Y:S03]  /*158a0*/  STL [R1+0x94], R6 ;  /* 0x0000940601007387 */ /* 0x0003e60000100800 */
[----:B------:R-:W-:Y:S02]  /*158b0*/  FADD.FTZ R2, R205, R2 ;  /* 0x00000002cd027221 */ /* 0x000fe40000010000 */
[----:B------:R-:W-:Y:S02]  /*158c0*/  FADD.FTZ R0, R138, R3 ;  /* 0x000000038a007221 */ /* 0x000fe40000010000 */
[-C--:B------:R-:W-:Y:S01]  /*158d0*/  HMMA.16816.F32.BF16 R128, R196, R26.reuse, R128 ;  /* 0x0000001ac480723c */ /* 0x080fe20000041880 */
[----:B------:R2:W-:Y:S03]  /*158e0*/  STL [R1+0x9c], R2 ;  /* 0x00009c0201007387 */ /* 0x0005e60000100800 */
[----:B------:R-:W-:Y:S02]  /*158f0*/  FADD.FTZ R3, R212, R4 ;  /* 0x00000004d4037221 */ /* 0x000fe40000010000 */
[----:B------:R-:W-:Y:S01]  /*15900*/  FADD.FTZ R0, R137, R0 ;  /* 0x0000000089007221 */ /* 0x000fe20000010000 */
[----:B------:R-:W-:Y:S01]  /*15910*/  MOV R137, R136 ;  /* 0x0000008800897202 */ /* 0x000fe20000000f00 */
[----:B------:R-:W-:Y:S01]  /*15920*/  HMMA.16816.F32.BF16 R132, R144, R26, R132 ;  /* 0x0000001a9084723c */ /* 0x000fe20000041884 */
[----:B------:R4:W-:Y:S04]  /*15930*/  STL [R1+0x98], R3 ;  /* 0x0000980301007387 */ /* 0x0009e80000100800 */
[----:B------:R3:W-:Y:S01]  /*15940*/  STL [R1+0xa0], R0 ;  /* 0x0000a00001007387 */ /* 0x0007e20000100800 */
[----:B-1----:R-:W-:Y:S02]  /*15950*/  MOV R6, R141 ;  /* 0x0000008d00067202 */ /* 0x002fe40000000f00 */
[----:B--2---:R-:W-:Y:S04]  /*15960*/  MOV R2, R140 ;  /* 0x0000008c00027202 */ /* 0x004fe80000000f00 */
[----:B----4-:R-:W-:Y:S02]  /*15970*/  MOV R3, R142 ;  /* 0x0000008e00037202 */ /* 0x010fe40000000f00 */
[----:B---3--:R-:W-:Y:S02]  /*15980*/  ISETP.GT.AND P0, PT, R237, R32, PT ;  /* 0x00000020ed00720c */ /* 0x008fe40003f04270 */
[----:B------:R-:W-:Y:S11]  /*15990*/  MOV R237, R235 ;  /* 0x000000eb00ed7202 */ /* 0x000ff60000000f00 */
[----:B------:R-:W-:-:S05]  /*159a0*/  @P0 BRA `(.L_x_1235) ;  /* 0xffffc96000000947 */ /* 0x000fca000383ffff */
.L_x_1234:
[----:B------:R-:W2:Y:S02]  /*159b0*/  LDL R0, [R1+0xa4] ;  /* 0x0000a40001007983 */ /* 0x000ea40000100800 */
[----:B--2---:R-:W-:-:S13]  /*159c0*/  ISETP.GE.AND P0, PT, R235, R0, PT ;  /* 0x00000000eb00720c */ /* 0x004fda0003f06270 */
[----:B------:R-:W-:Y:S05]  /*159d0*/  @!P0 BRA `(.L_x_1236) ;  /* 0x00004d6000008947 */ /* 0x000fea0003800000 */
[----:B------:R-:W2:Y:S04]  /*159e0*/  LDL.64 R10, [R1+0xc8] ;  /* 0x0000c800010a7983 */ /* 0x000ea80000100a00 */
[----:B------:R-:W3:Y:S01]  /*159f0*/  LDL.64 R14, [R1+0xb8] ;  /* 0x0000b800010e7983 */ /* 0x000ee20000100a00 */
[----:B------:R-:W-:Y:S01]  /*15a00*/  MOV R0, UR12 ;  /* 0x0000000c00007c02 */ /* 0x000fe20008000f00 */
[----:B-1----:R-:W-:Y:S01]  /*15a10*/  IMAD.MOV.U32 R3, RZ, RZ, 0x30 ;  /* 0x00000030ff037424 */ /* 0x002fe200078e00ff */
[----:B------:R-:W-:Y:S01]  /*15a20*/  MOV R8, c[0x0][0x1e4] ;  /* 0x0000790000087a02 */ /* 0x000fe20000000f00 */
[----:B------:R-:W-:Y:S01]  /*15a30*/  IMAD.U32 R2, RZ, RZ, UR10 ;  /* 0x0000000aff027e24 */ /* 0x000fe2000f8e00ff */
[----:B------:R-:W-:Y:S01]  /*15a40*/  IADD3 R9, P1, R0, 0x80, RZ ;  /* 0x0000008000097810 */ /* 0x000fe20007f3e0ff */
[----:B------:R-:W-:Y:S01]  /*15a50*/  IMAD R0, R3, c[0x0][0x20c], RZ ;  /* 0x0000830003007a24 */ /* 0x000fe200078e02ff */
[----:B------:R-:W-:Y:S01]  /*15a60*/  MOV R6, R140 ;  /* 0x0000008c00067202 */ /* 0x000fe20000000f00 */
[----:B------:R-:W-:Y:S01]  /*15a70*/  IMAD.MOV.U32 R4, RZ, RZ, c[0x0][0x1e0] ;  /* 0x00007800ff047624 */ /* 0x000fe200078e00ff */
[----:B------:R-:W-:Y:S01]  /*15a80*/  MOV R137, R141 ;  /* 0x0000008d00897202 */ /* 0x000fe20000000f00 */
[----:B------:R-:W-:Y:S01]  /*15a90*/  STL [R1+0x84], R9 ;  /* 0x0000840901007387 */ /* 0x000fe20000100800 */
[----:B------:R-:W-:-:S02]  /*15aa0*/  IMAD.MOV.U32 R7, RZ, RZ, R142 ;  /* 0x000000ffff077224 */ /* 0x000fc400078e008e */
[----:B------:R-:W-:Y:S01]  /*15ab0*/  IMAD.MOV.U32 R138, RZ, RZ, R136 ;  /* 0x000000ffff8a7224 */ /* 0x000fe200078e0088 */
[----:B--2---:R-:W-:Y:S01]  /*15ac0*/  IADD3 R12, P2, R10, 0x40, RZ ;  /* 0x000000400a0c7810 */ /* 0x004fe20007f5e0ff */
[----:B------:R-:W-:Y:S01]  /*15ad0*/  IMAD.WIDE.U32 R10, R3, c[0x0][0x208], RZ ;  /* 0x00008200030a7a25 */ /* 0x000fe200078e00ff */
[----:B------:R-:W-:Y:S02]  /*15ae0*/  IADD3 R3, P0, R2, 0x80, RZ ;  /* 0x0000008002037810 */ /* 0x000fe40007f1e0ff */
[----:B------:R-:W-:Y:S02]  /*15af0*/  SHF.L.U64.HI R2, R4, 0x5, R8 ;  /* 0x0000000504027819 */ /* 0x000fe40000010208 */
[----:B---3--:R-:W-:Y:S01]  /*15b00*/  IADD3.X R13, RZ, R15, RZ, P2, !PT ;  /* 0x0000000fff0d7210 */ /* 0x008fe200017fe4ff */
[----:B------:R1:W-:Y:S01]  /*15b10*/  STL [R1+0x8c], R3 ;  /* 0x00008c0301007387 */ /* 0x0003e20000100800 */
[----:B------:R-:W-:-:S03]  /*15b20*/  IADD3.X R2, RZ, UR9, RZ, P1, !PT ;  /* 0x00000009ff027c10 */ /* 0x000fc60008ffe4ff */
[----:B------:R2:W-:Y:S04]  /*15b30*/  STL.64 [R1+0x78], R12 ;  /* 0x0000780c01007387 */ /* 0x0005e80000100a00 */
[----:B------:R2:W-:Y:S01]  /*15b40*/  STL [R1+0x80], R2 ;  /* 0x0000800201007387 */ /* 0x0005e20000100800 */
[----:B-1----:R-:W-:Y:S02]  /*15b50*/  IMAD.IADD R3, R11, 0x1, R0 ;  /* 0x000000010b037824 */ /* 0x002fe400078e0200 */
[----:B------:R-:W-:-:S05]  /*15b60*/  IMAD.X R0, RZ, RZ, UR5, P0 ;  /* 0x00000005ff007e24 */ /* 0x000fca00080e06ff */
[----:B------:R2:W-:Y:S02]  /*15b70*/  STL [R1+0x88], R0 ;  /* 0x0000880001007387 */ /* 0x0005e40000100800 */
.L_x_1253:
[----:B------:R-:W3:Y:S01]  /*15b80*/  LDL.64 R18, [R1+0xb8] ;  /* 0x0000b80001127983 */ /* 0x000ee20000100a00 */
[----:B------:R-:W-:Y:S04]  /*15b90*/  DEPBAR.LE SB0, 0x0 ;  /* 0x000080000000791a */ /* 0x000fe80000000000 */
[----:B------:R-:W-:Y:S01]  /*15ba0*/  WARPSYNC 0xffffffff ;  /* 0xffffffff00007948 */ /* 0x000fe20003800000 */
[----:B------:R-:W4:Y:S01]  /*15bb0*/  LDL.64 R16, [R1+0xc8] ;  /* 0x0000c80001107983 */ /* 0x000f220000100a00 */
[----:B--2---:R-:W-:Y:S02]  /*15bc0*/  MOV R2, 0x30 ;  /* 0x0000003000027802 */ /* 0x004fe40000000f00 */
[----:B------:R-:W-:Y:S02]  /*15bd0*/  MOV R0, 0x30 ;  /* 0x0000003000007802 */ /* 0x000fe40000000f00 */
[----:B------:R-:W-:Y:S01]  /*15be0*/  MOV R26, 0x30 ;  /* 0x00000030001a7802 */ /* 0x000fe20000000f00 */
[----:B------:R-:W2:Y:S01]  /*15bf0*/  LDL R29, [R1+0xac] ;  /* 0x0000ac00011d7983 */ /* 0x000ea20000100800 */
[----:B------:R-:W-:Y:S01]  /*15c00*/  IMAD.WIDE.U32 R2, R2, c[0x0][0x208], RZ ;  /* 0x0000820002027a25 */ /* 0x000fe200078e00ff */
[----:B------:R-:W-:Y:S02]  /*15c10*/  SHF.R.S32.HI R2, RZ, 0x1f, R235 ;  /* 0x0000001fff027819 */ /* 0x000fe400000114eb */
[----:B------:R-:W2:Y:S01]  /*15c20*/  LDL.64 R30, [R1+0x78] ;  /* 0x00007800011e7983 */ /* 0x000ea20000100a00 */
[----:B------:R-:W-:Y:S02]  /*15c30*/  IMAD R0, R0, c[0x0][0x20c], RZ ;  /* 0x0000830000007a24 */ /* 0x000fe400078e02ff */
[----:B------:R-:W-:Y:S03]  /*15c40*/  IMAD.WIDE.U32 R26, R26, c[0x0][0x208], RZ ;  /* 0x000082001a1a7a25 */ /* 0x000fe600078e00ff */
[----:B------:R-:W2:Y:S01]  /*15c50*/  LDL R28, [R1+0xe8] ;  /* 0x0000e800011c7983 */ /* 0x000ea20000100800 */
[----:B------:R-:W-:Y:S03]  /*15c60*/  IADD3 R0, R3, R0, RZ ;  /* 0x0000000003007210 */ /* 0x000fe60007ffe0ff */
[----:B------:R-:W2:Y:S02]  /*15c70*/  LDL R41, [R1+0x8c] ;  /* 0x00008c0001297983 */ /* 0x000ea40000100800 */
[----:B------:R-:W-:Y:S02]  /*15c80*/  IMAD R0, R0, R235, RZ ;  /* 0x000000eb00007224 */ /* 0x000fe400078e02ff */
[----:B------:R-:W2:Y:S02]  /*15c90*/  LDL R40, [R1+0x88] ;  /* 0x0000880001287983 */ /* 0x000ea40000100800 */
[----:B------:R-:W-:Y:S02]  /*15ca0*/  IMAD R0, R2, R26, R0 ;  /* 0x0000001a02007224 */ /* 0x000fe400078e0200 */
[----:B------:R-:W-:Y:S08]  /*15cb0*/  BAR.SYNC.DEFER_BLOCKING 0x0 ;  /* 0x0000000000007b1d */ /* 0x000ff00000010000 */
[----:B------:R-:W-:Y:S08]  /*15cc0*/  LDSM.16.M88.4 R52, [R223+0x8080] ;  /* 0x00808000df34783b */ /* 0x000ff00000000200 */
[----:B-----5:R-:W1:Y:S08]  /*15cd0*/  LDSM.16.M88.4 R20, [R216+0x5080] ;  /* 0x00508000d814783b */ /* 0x020e700000000200 */
[----:B------:R-:W1:Y:S08]  /*15ce0*/  LDSM.16.M88.4 R48, [R223+0xa080] ;  /* 0x00a08000df30783b */ /* 0x000e700000000200 */
[----:B------:R-:W2:Y:S08]  /*15cf0*/  LDSM.16.M88.4 R36, [R216+0x5880] ;  /* 0x00588000d824783b */ /* 0x000eb00000000200 */
[----:B------:R-:W2:Y:S04]  /*15d00*/  LDL R250, [R1+0xa4] ;  /* 0x0000a40001fa7983 */ /* 0x000ea80000100800 */
[----:B------:R-:W2:Y:S08]  /*15d10*/  LDSM.16.M88.4 R140, [R216+0x6080] ;  /* 0x00608000d88c783b */ /* 0x000eb00000000200 */
[----:B------:R-:W2:Y:S01]  /*15d20*/  LDL.64 R248, [R1+0xb0] ;  /* 0x0000b00001f87983 */ /* 0x000ea20000100a00 */
[-C--:B-1----:R-:W-:Y:S05]  /*15d30*/  HMMA.16816.F32.BF16 R8, R52, R20.reuse, RZ ;  /* 0x000000143408723c */ /* 0x082fea00000418ff */
[----:B------:R-:W-:Y:S03]  /*15d40*/  LDSM.16.M88.4 R144, [R225+0x8080] ;  /* 0x00808000e190783b */ /* 0x000fe60000000200 */
[C---:B------:R-:W-:Y:S05]  /*15d50*/  HMMA.16816.F32.BF16 R12, R48.reuse, R20, RZ ;  /* 0x00000014300c723c */ /* 0x040fea00000418ff */
[----:B------:R-:W1:Y:S08]  /*15d60*/  LDSM.16.M88.4 R196, [R227] ;  /* 0x00000000e3c4783b */ /* 0x000e700000000200 */
[----:B------:R-:W1:Y:S08]  /*15d70*/  LDSM.16.M88.4 R200, [R225+0xa080] ;  /* 0x00a08000e1c8783b */ /* 0x000e700000000200 */
[----:B------:R-:W1:Y:S08]  /*15d80*/  LDSM.16.M88.4 R204, [R233] ;  /* 0x00000000e9cc783b */ /* 0x000e700000000200 */
[----:B------:R-:W1:Y:S08]  /*15d90*/  LDSM.16.M88.4 R208, [R232] ;  /* 0x00000000e8d0783b */ /* 0x000e700000000200 */
[----:B------:R-:W2:Y:S06]  /*15da0*/  LDL.64 R246, [R1+0xc0] ;  /* 0x0000c00001f67983 */ /* 0x000eac0000100a00 */
[----:B------:R-:W2:Y:S04]  /*15db0*/  LDL R244, [R1+0xdc] ;  /* 0x0000dc0001f47983 */ /* 0x000ea80000100800 */
[----:B------:R-:W2:Y:S04]  /*15dc0*/  LDL R139, [R1+0x4] ;  /* 0x00000400018b7983 */ /* 0x000ea80000100800 */
[----:B------:R-:W2:Y:S04]  /*15dd0*/  LDL R242, [R1+0xd8] ;  /* 0x0000d80001f27983 */ /* 0x000ea80000100800 */
[----:B------:R-:W2:Y:S04]  /*15de0*/  LDL R240, [R1+0xd4] ;  /* 0x0000d40001f07983 */ /* 0x000ea80000100800 */
[----:B------:R-:W2:Y:S01]  /*15df0*/  LDL R241, [R1+0xd0] ;  /* 0x0000d00001f17983 */ /* 0x000ea20000100800 */
[----:B---3--:R-:W-:Y:S02]  /*15e00*/  MOV R25, R19 ;  /* 0x0000001300197202 */ /* 0x008fe40000000f00 */
[----:B----4-:R-:W-:Y:S02]  /*15e10*/  MOV R24, R16 ;  /* 0x0000001000187202 */ /* 0x010fe40000000f00 */
[-C--:B------:R-:W-:Y:S03]  /*15e20*/  HMMA.16816.F32.BF16 R16, R48, R22.reuse, RZ ;  /* 0x000000163010723c */ /* 0x080fe600000418ff */
[-C--:B------:R-:W-:Y:S01]  /*15e30*/  IMAD.WIDE.U32 R24, R235, R26.reuse, R24 ;  /* 0x0000001aeb187225 */ /* 0x080fe200078e0018 */
[----:B--2---:R-:W-:Y:S04]  /*15e40*/  ISETP.GE.AND P4, PT, R29, c[0x0][0x1d4], PT ;  /* 0x000075001d007a0c */ /* 0x004fe80003f86270 */
[C---:B------:R-:W-:Y:S04]  /*15e50*/  HMMA.16816.F32.BF16 R20, R52.reuse, R22, RZ ;  /* 0x000000163414723c */ /* 0x040fe800000418ff */
[----:B------:R-:W-:Y:S01]  /*15e60*/  LEA R32, P1, R24, c[0x0][0x1f8], 0x1 ;  /* 0x00007e0018207a11 */ /* 0x000fe200078208ff */
[----:B------:R-:W-:Y:S01]  /*15e70*/  IMAD.WIDE.U32 R2, R235, R26, R30 ;  /* 0x0000001aeb027225 */ /* 0x000fe200078e001e */
[----:B------:R-:W-:Y:S02]  /*15e80*/  IADD3 R4, R25, R0, RZ ;  /* 0x0000000019047210 */ /* 0x000fe40007ffe0ff */
[----:B------:R-:W-:Y:S04]  /*15e90*/  ISETP.GE.AND P3, PT, R28, c[0x0][0x1d4], PT ;  /* 0x000075001c007a0c */ /* 0x000fe80003f66270 */
[----:B------:R-:W-:Y:S02]  /*15ea0*/  LEA.HI.X R33, R24, c[0x0][0x1fc], R4, 0x1, P1 ;  /* 0x00007f0018217a11 */ /* 0x000fe400008f0c04 */
[-C--:B------:R-:W-:Y:S01]  /*15eb0*/  HMMA.16816.F32.BF16 R24, R52, R36.reuse, RZ ;  /* 0x000000243418723c */ /* 0x080fe200000418ff */
[----:B------:R-:W-:Y:S02]  /*15ec0*/  LEA R34, P0, R2, c[0x0][0x1f8], 0x1 ;  /* 0x00007e0002227a11 */ /* 0x000fe400078008ff */
[----:B------:R-:W-:Y:S01]  /*15ed0*/  IADD3 R0, R0, R3, RZ ;  /* 0x0000000300007210 */ /* 0x000fe20007ffe0ff */
[----:B------:R-:W-:Y:S01]  /*15ee0*/  @!PT LDS RZ, [RZ] ;  /* 0x00000000fffff984 */ /* 0x000fe20000000800 */
[----:B------:R-:W-:Y:S01]  /*15ef0*/  @!PT LDS RZ, [RZ] ;  /* 0x00000000fffff984 */ /* 0x000fe20000000800 */
[----:B------:R-:W-:Y:S01]  /*15f00*/  @!PT LDS RZ, [RZ] ;  /* 0x00000000fffff984 */ /* 0x000fe20000000800 */
[----:B------:R2:W-:Y:S03]  /*15f10*/  LDGSTS.E.BYPASS.LTC128B.128 [R234+0x2080], [R32.64], !P4 ;  /* 0x0208000020ea7fae */ /* 0x0005e6000e101d46 */
[----:B------:R-:W-:Y:S01]  /*15f20*/  LEA.HI.X R35, R2, c[0x0][0x1fc], R0, 0x1, P0 ;  /* 0x00007f0002237a11 */ /* 0x000fe200000f0c00 */
[C---:B------:R-:W-:Y:S04]  /*15f30*/  HMMA.16816.F32.BF16 R28, R48.reuse, R36, RZ ;  /* 0x00000024301c723c */ /* 0x040fe800000418ff */
[----:B------:R-:W-:Y:S01]  /*15f40*/  IADD3 R2, P0, R32, UR10, RZ ;  /* 0x0000000a20027c10 */ /* 0x000fe2000ff1e0ff */
[----:B------:R2:W-:Y:S03]  /*15f50*/  LDGSTS.E.BYPASS.LTC128B.128 [R234+0x3880], [R34.64], !P3 ;  /* 0x0388000022ea7fae */ /* 0x0005e6000d901d46 */
[----:B------:R-:W-:Y:S04]  /*15f60*/  IADD3.X R3, R33, UR5, RZ, P0, !PT ;  /* 0x0000000521037c10 */ /* 0x000fe800087fe4ff */
[C---:B------:R-:W-:Y:S01]  /*15f70*/  IADD3 R36, P0, R2.reuse, UR10, RZ ;  /* 0x0000000a02247c10 */ /* 0x040fe2000ff1e0ff */
[----:B------:R3:W-:Y:S03]  /*15f80*/  LDGSTS.E.BYPASS.LTC128B.128 [R234+0x2880], [R2.64], !P4 ;  /* 0x0288000002ea7fae */ /* 0x0007e6000e101d46 */
[C---:B------:R-:W-:Y:S05]  /*15f90*/  IADD3.X R37, R3.reuse, UR5, RZ, P0, !PT ;  /* 0x0000000503257c10 */ /* 0x040fea00087fe4ff */
[----:B------:R3:W-:Y:S08]  /*15fa0*/  LDGSTS.E.BYPASS.LTC128B.128 [R234+0x4080], [R2.64+0x80], !P3 ;  /* 0x0408008002ea7fae */ /* 0x0007f0000d901d46 */
[----:B------:R4:W-:Y:S01]  /*15fb0*/  LDGSTS.E.BYPASS.LTC128B.128 [R234+0x3080], [R36.64], !P4 ;  /* 0x0308000024ea7fae */ /* 0x0009e2000e101d46 */
[-C--:B--2---:R-:W-:Y:S01]  /*15fc0*/  HMMA.16816.F32.BF16 R32, R48, R38.reuse, RZ ;  /* 0x000000263020723c */ /* 0x084fe200000418ff */
[----:B---3--:R-:W-:Y:S04]  /*15fd0*/  IADD3 R2, P0, R2, R41, RZ ;  /* 0x0000002902027210 */ /* 0x008fe80007f1e0ff */
[----:B------:R-:W-:Y:S02]  /*15fe0*/  IADD3.X R3, R3, R40, RZ, P0, !PT ;  /* 0x0000002803037210 */ /* 0x000fe400007fe4ff */
[C---:B------:R-:W-:Y:S01]  /*15ff0*/  ISETP.GT.AND P0, PT, R235.reuse, R250, PT ;  /* 0x000000faeb00720c */ /* 0x040fe20003f04270 */
[C---:B----4-:R-:W-:Y:S02]  /*16000*/  HMMA.16816.F32.BF16 R36, R52.reuse, R38, RZ ;  /* 0x000000263424723c */ /* 0x050fe400000418ff */
[----:B------:R2:W-:Y:S06]  /*16010*/  LDGSTS.E.BYPASS.LTC128B.128 [R234+0x4880], [R2.64], !P3 ;  /* 0x0488000002ea7fae */ /* 0x0005ec000d901d46 */
[-C--:B------:R-:W-:Y:S02]  /*16020*/  HMMA.16816.F32.BF16 R40, R52, R140.reuse, RZ ;  /* 0x0000008c3428723c */ /* 0x080fe400000418ff */
[----:B------:R-:W0:Y:S02]  /*16030*/  LDGDEPBAR ;  /* 0x00000000000079af */ /* 0x000e240000000000 */
[----:B------:R-:W-:Y:S04]  /*16040*/  @P0 IADD3 R0, R235, -0x1, RZ ;  /* 0xffffffffeb000810 */ /* 0x000fe80007ffe0ff */
[C---:B------:R-:W-:Y:S08]  /*16050*/  HMMA.16816.F32.BF16 R44, R48.reuse, R140, RZ ;  /* 0x0000008c302c723c */ /* 0x040ff000000418ff */
[-C--:B------:R-:W-:Y:S01]  /*16060*/  HMMA.16816.F32.BF16 R48, R48, R142.reuse, RZ ;  /* 0x0000008e3030723c */ /* 0x080fe200000418ff */
[----:B--2---:R-:W-:Y:S03]  /*16070*/  @P0 SHF.R.S32.HI R2, RZ, 0x1f, R0 ;  /* 0x0000001fff020819 */ /* 0x004fe60000011400 */
[----:B------:R-:W-:Y:S04]  /*16080*/  @P0 MOV R3, R249 ;  /* 0x000000f900030202 */ /* 0x000fe80000000f00 */
[----:B------:R-:W-:Y:S01]  /*16090*/  HMMA.16816.F32.BF16 R52, R52, R142, RZ ;  /* 0x0000008e3434723c */ /* 0x000fe200000418ff */
[----:B------:R-:W-:Y:S03]  /*160a0*/  LDSM.16.M88.4 R140, [R224+0x8080] ;  /* 0x00808000e08c783b */ /* 0x000fe60000000200 */
[----:B------:R-:W-:Y:S04]  /*160b0*/  @P0 IMAD R2, R2, c[0x0][0x1e0], RZ ;  /* 0x0000780002020a24 */ /* 0x000fe800078e02ff */
[-C--:B-1----:R-:W-:Y:S05]  /*160c0*/  HMMA.16816.F32.BF16 R8, R144, R196.reuse, R8 ;  /* 0x000000c49008723c */ /* 0x082fea0000041808 */
[----:B------:R-:W-:Y:S03]  /*160d0*/  @P0 IMAD R2, R0, c[0x0][0x1e4], R2 ;  /* 0x0000790000020a24 */ /* 0x000fe600078e0202 */
        /* <DEDUP_REMOVED lines=12> */
[----:B------:R-:W2:Y:S07]  /*161a0*/  LDSM.16.M88.4 R200, [R224+0xa080] ;  /* 0x00a08000e0c8783b */ /* 0x000eae0000000200 */
        /* <DEDUP_REMOVED lines=14> */
[-C--:B------:R-:W-:Y:S01]  /*16290*/  HMMA.16816.F32.BF16 R48, R200, R206.reuse, R48 ;  /* 0x000000cec830723c */ /* 0x080fe20000041830 */
[----:B------:R-:W2:Y:S07]  /*162a0*/  LDSM.16.M88.4 R200, [R226+0xa080] ;  /* 0x00a08000e2c8783b */ /* 0x000eae0000000200 */
        /* <DEDUP_REMOVED lines=13> */
[-C--:B-1----:R-:W-:Y:S08]  /*16380*/  HMMA.16816.F32.BF16 R40, R144, R204.reuse, R40 ;  /* 0x000000cc9028723c */ /* 0x082ff00000041828 */
[C---:B------:R-:W-:Y:S08]  /*16390*/  HMMA.16816.F32.BF16 R44, R200.reuse, R204, R44 ;  /* 0x000000ccc82c723c */ /* 0x040ff0000004182c */
[-C--:B------:R-:W-:Y:S01]  /*163a0*/  HMMA.16816.F32.BF16 R48, R200, R206.reuse, R48 ;  /* 0x000000cec830723c */ /* 0x080fe20000041830 */
[----:B------:R-:W1:Y:S07]  /*163b0*/  LDSM.16.M88.4 R200, [R223+0xe080] ;  /* 0x00e08000dfc8783b */ /* 0x000e6e0000000200 */
[----:B------:R-:W-:Y:S01]  /*163c0*/  HMMA.16816.F32.BF16 R52, R144, R206, R52 ;  /* 0x000000ce9034723c */ /* 0x000fe20000041834 */
[----:B------:R-:W3:Y:S07]  /*163d0*/  LDSM.16.M88.4 R144, [R216+0x7080] ;  /* 0x00708000d890783b */ /* 0x000eee0000000200 */
[-C--:B--2---:R-:W-:Y:S01]  /*163e0*/  HMMA.16816.F32.BF16 R8, R140, R196.reuse, R8 ;  /* 0x000000c48c08723c */ /* 0x084fe20000041808 */
[----:B------:R-:W2:Y:S07]  /*163f0*/  LDSM.16.M88.4 R204, [R216+0x7880] ;  /* 0x00788000d8cc783b */ /* 0x000eae0000000200 */
[C---:B-1----:R-:W-:Y:S08]  /*16400*/  HMMA.16816.F32.BF16 R12, R200.reuse, R196, R12 ;  /* 0x000000c4c80c723c */ /* 0x042ff0000004180c */
        /* <DEDUP_REMOVED lines=8> */
[-C--:B--2---:R-:W-:Y:S08]  /*16490*/  HMMA.16816.F32.BF16 R40, R140, R204.reuse, R40 ;  /* 0x000000cc8c28723c */ /* 0x084ff00000041828 */
[C---:B------:R-:W-:Y:S08]  /*164a0*/  HMMA.16816.F32.BF16 R44, R200.reuse, R204, R44 ;  /* 0x000000ccc82c723c */ /* 0x040ff0000004182c */
[-C--:B------:R-:W-:Y:S01]  /*164b0*/  HMMA.16816.F32.BF16 R48, R200, R206.reuse, R48 ;  /* 0x000000cec830723c */ /* 0x080fe20000041830 */
[----:B------:R-:W2:Y:S07]  /*164c0*/  LDSM.16.M88.4 R200, [R225+0xe080] ;  /* 0x00e08000e1c8783b */ /* 0x000eae0000000200 */
[----:B------:R-:W-:Y:S01]  /*164d0*/  HMMA.16816.F32.BF16 R52, R140, R206, R52 ;  /* 0x000000ce8c34723c */ /* 0x000fe20000041834 */
[----:B------:R-:W3:Y:S07]  /*164e0*/  LDSM.16.M88.4 R140, [R230] ;  /* 0x00000000e68c783b */ /* 0x000eee0000000200 */
[-C--:B-1----:R-:W-:Y:S01]  /*164f0*/  HMMA.16816.F32.BF16 R8, R144, R196.reuse, R8 ;  /* 0x000000c49008723c */ /* 0x082fe20000041808 */
[----:B------:R-:W1:Y:S07]  /*16500*/  LDSM.16.M88.4 R204, [R229] ;  /* 0x00000000e5cc783b */ /* 0x000e6e0000000200 */
        /* <DEDUP_REMOVED lines=20> */
[----:B------:R-:W-:Y:S07]  /*16650*/  LDSM.16.M88.4 R196, [R221+0x1800] ;  /* 0x00180000ddc4783b */ /* 0x000fee0000000200 */
        /* <DEDUP_REMOVED lines=9> */
[----:B------:R-:W-:Y:S08]  /*166f0*/  HMMA.16816.F32.BF16 R52, R140, R206, R52 ;  /* 0x000000ce8c34723c */ /* 0x000ff00000041834 */
[-C--:B-1----:R-:W-:Y:S11]  /*16700*/  HMMA.16816.F32.BF16 R8, R144, R196.reuse, R8 ;  /* 0x000000c49008723c */ /* 0x082ff60000041808 */
[----:B------:R-:W-:Y:S11]  /*16710*/  @!UPT UIADD3 URZ, URZ, URZ, URZ ;  /* 0x0000003f3f3ff290 */ /* 0x000ff6000fffe03f */
[----:B------:R-:W-:Y:S02]  /*16720*/  @!UPT UIADD3 URZ, URZ, URZ, URZ ;  /* 0x0000003f3f3ff290 */ /* 0x000fe4000fffe03f */
[----:B------:R-:W-:Y:S01]  /*16730*/  FMUL.FTZ R8, R8, c[0x0][0x320] ;  /* 0x0000c80008087a20 */ /* 0x000fe20000410000 */
[C---:B--2---:R-:W-:Y:S03]  /*16740*/  HMMA.16816.F32.BF16 R12, R200.reuse, R196, R12 ;  /* 0x000000c4c80c723c */ /* 0x044fe6000004180c */
[----:B------:R-:W1:Y:S01]  /*16750*/  MUFU.TANH R210, R8 ;  /* 0x0000000800d27308 */ /* 0x000e620000002400 */
[----:B------:R-:W-:Y:S02]  /*16760*/  FMUL.FTZ R9, R9, c[0x0][0x320] ;  /* 0x0000c80009097a20 */ /* 0x000fe40000410000 */
[----:B------:R-:W-:Y:S02]  /*16770*/  FMUL.FTZ R10, R10, c[0x0][0x320] ;  /* 0x0000c8000a0a7a20 */ /* 0x000fe40000410000 */
[----:B------:R-:W-:Y:S01]  /*16780*/  FMUL.FTZ R11, R11, c[0x0][0x320] ;  /* 0x0000c8000b0b7a20 */ /* 0x000fe20000410000 */
[-C--:B------:R-:W-:Y:S04]  /*16790*/  HMMA.16816.F32.BF16 R16, R200, R198.reuse, R16 ;  /* 0x000000c6c810723c */ /* 0x080fe80000041810 */
[----:B------:R-:W2:Y:S04]  /*167a0*/  MUFU.TANH R208, R9 ;  /* 0x0000000900d07308 */ /* 0x000ea80000002400 */
[C---:B------:R-:W-:Y:S06]  /*167b0*/  HMMA.16816.F32.BF16 R20, R144.reuse, R198, R20 ;  /* 0x000000c69014723c */ /* 0x040fec0000041814 */
[----:B------:R-:W3:Y:S01]  /*167c0*/  MUFU.TANH R214, R10 ;  /* 0x0000000a00d67308 */ /* 0x000ee20000002400 */
[----:B------:R-:W-:Y:S02]  /*167d0*/  FMUL.FTZ R12, R12, c[0x0][0x320] ;  /* 0x0000c8000c0c7a20 */ /* 0x000fe40000410000 */
[----:B------:R-:W-:Y:S03]  /*167e0*/  FMUL.FTZ R13, R13, c[0x0][0x320] ;  /* 0x0000c8000d0d7a20 */ /* 0x000fe60000410000 */
        /* <DEDUP_REMOVED lines=11> */
[----:B------:R-:W-:Y:S05]  /*168a0*/  FMUL.FTZ R20, R20, c[0x0][0x320] ;  /* 0x0000c80014147a20 */ /* 0x000fea0000410000 */
[----:B------:R1:W1:Y:S01]  /*168b0*/  MUFU.TANH R136, R21 ;  /* 0x0000001500887308 */ /* 0x0002620000002400 */
[----:B----4-:R-:W4:Y:S09]  /*168c0*/  LDSM.16.M88.4 R8, [R221+0x2000] ;  /* 0x00200000dd08783b */ /* 0x010f320000000200 */
[----:B------:R-:W2:Y:S10]  /*168d0*/  MUFU.TANH R213, R13 ;  /* 0x0000000d00d57308 */ /* 0x000eb40000002400 */
[----:B------:R-:W2:Y:S01]  /*168e0*/  MUFU.TANH R243, R14 ;  /* 0x0000000e00f37308 */ /* 0x000ea20000002400 */
[----:B-1----:R-:W2:Y:S09]  /*168f0*/  LDL R21, [R1+0x90] ;  /* 0x0000900001157983 */ /* 0x002eb20000100800 */
[----:B------:R1:W1:Y:S10]  /*16900*/  MUFU.TANH R239, R15 ;  /* 0x0000000f00ef7308 */ /* 0x0002740000002400 */
[----:B------:R3:W2:Y:S01]  /*16910*/  MUFU.TANH R140, R20 ;  /* 0x00000014008c7308 */ /* 0x0006a20000002400 */
[-C--:B----4-:R-:W-:Y:S09]  /*16920*/  HMMA.16816.F32.BF16 R24, R144, R8.reuse, R24 ;  /* 0x000000089018723c */ /* 0x090ff20000041818 */
[----:B------:R-:W4:Y:S01]  /*16930*/  MUFU.TANH R205, R22 ;  /* 0x0000001600cd7308 */ /* 0x000f220000002400 */
[C---:B------:R-:W-:Y:S01]  /*16940*/  HMMA.16816.F32.BF16 R28, R200.reuse, R8, R28 ;  /* 0x00000008c81c723c */ /* 0x040fe2000004181c */
[----:B-1----:R-:W1:Y:S01]  /*16950*/  LDSM.16.M88.4 R12, [R221+0x2800] ;  /* 0x00280000dd0c783b */ /* 0x002e620000000200 */
[----:B------:R-:W-:Y:S05]  /*16960*/  DEPBAR.LE SB0, 0x0 ;  /* 0x000080000000791a */ /* 0x000fea0000000000 */
[----:B------:R-:W-:Y:S02]  /*16970*/  @P0 IMAD.WIDE.U32 R8, R0, c[0x0][0x1e0], RZ ;  /* 0x0000780000080a25 */ /* 0x000fe400078e00ff */
[----:B------:R1:W1:Y:S01]  /*16980*/  MUFU.TANH R22, R23 ;  /* 0x0000001700167308 */ /* 0x0002620000002400 */
[-C--:B------:R-:W-:Y:S01]  /*16990*/  HMMA.16816.F32.BF16 R32, R200, R10.reuse, R32 ;  /* 0x0000000ac820723c */ /* 0x080fe20000041820 */
[----:B------:R-:W-:Y:S04]  /*169a0*/  BAR.SYNC.DEFER_BLOCKING 0x0 ;  /* 0x0000000000007b1d */ /* 0x000fe80000010000 */
[----:B------:R-:W-:Y:S02]  /*169b0*/  @P0 IADD3 R0, R9, R2, RZ ;  /* 0x0000000209000210 */ /* 0x000fe40007ffe0ff */
[----:B------:R-:W-:Y:S01]  /*169c0*/  @P0 MOV R2, R246 ;  /* 0x000000f600020202 */ /* 0x000fe20000000f00 */
[C---:B------:R-:W-:Y:S01]  /*169d0*/  HMMA.16816.F32.BF16 R36, R144.reuse, R10, R36 ;  /* 0x0000000a9024723c */ /* 0x040fe20000041824 */
[----:B------:R-:W1:Y:S01]  /*169e0*/  MUFU.TANH R211, R16 ;  /* 0x0000001000d37308 */ /* 0x000e620000002400 */
[----:B------:R-:W2:Y:S02]  /*169f0*/  LDL R9, [R1+0x80] ;  /* 0x0000800001097983 */ /* 0x000ea40000100800 */
[----:B------:R-:W-:Y:S01]  /*16a00*/  @P0 IMAD.WIDE.U32 R2, R8, 0x30, R2 ;  /* 0x0000003008020825 */ /* 0x000fe200078e0002 */
[----:B------:R-:W-:Y:S03]  /*16a10*/  LEA R8, R139, R244, 0x7 ;  /* 0x000000f48b087211 */ /* 0x000fe600078e38ff */
[----:B------:R-:W-:Y:S01]  /*16a20*/  FMUL.FTZ R30, R30, c[0x0][0x320] ;  /* 0x0000c8001e1e7a20 */ /* 0x000fe20000410000 */
[----:B------:R-:W-:Y:S02]  /*16a30*/  IADD3 R8, R240, R8, R242 ;  /* 0x00000008f0087210 */ /* 0x000fe40007ffe0f2 */
[----:B------:R-:W2:Y:S01]  /*16a40*/  MUFU.TANH R209, R17 ;  /* 0x0000001100d17308 */ /* 0x000ea20000002400 */
[----:B------:R-:W-:Y:S01]  /*16a50*/  @P0 IMAD R0, R0, 0x30, RZ ;  /* 0x0000003000000824 */ /* 0x000fe200078e02ff */
[----:B------:R-:W-:Y:S01]  /*16a60*/  MOV R240, c[0x0][0x2c4] ;  /* 0x0000b10000f07a02 */ /* 0x000fe20000000f00 */
[----:B---3--:R-:W-:Y:S01]  /*16a70*/  FMUL.FTZ R20, R24, c[0x0][0x320] ;  /* 0x0000c80018147a20 */ /* 0x008fe20000410000 */
[----:B------:R-:W-:Y:S01]  /*16a80*/  MOV R24, c[0x0][0x1e4] ;  /* 0x0000790000187a02 */ /* 0x000fe20000000f00 */
[----:B------:R-:W-:Y:S01]  /*16a90*/  FMUL.FTZ R26, R26, c[0x0][0x320] ;  /* 0x0000c8001a1a7a20 */ /* 0x000fe20000410000 */
[----:B------:R-:W-:Y:S01]  /*16aa0*/  @P0 IADD3 R4, R3, R0, RZ ;  /* 0x0000000003040210 */ /* 0x000fe20007ffe0ff */
[----:B------:R-:W-:Y:S01]  /*16ab0*/  FMUL.FTZ R27, R27, c[0x0][0x320] ;  /* 0x0000c8001b1b7a20 */ /* 0x000fe20000410000 */
[----:B------:R-:W-:Y:S01]  /*16ac0*/  @P0 SHF.L.U32 R0, R2, 0x1, RZ ;  /* 0x0000000102000819 */ /* 0x000fe200000006ff */
[----:B------:R-:W-:Y:S01]  /*16ad0*/  FMUL.FTZ R28, R28, c[0x0][0x320] ;  /* 0x0000c8001c1c7a20 */ /* 0x000fe20000410000 */
[----:B------:R3:W2:Y:S01]  /*16ae0*/  MUFU.TANH R207, R30 ;  /* 0x0000001e00cf7308 */ /* 0x0006a20000002400 */
[----:B------:R-:W-:Y:S01]  /*16af0*/  @P0 SHF.L.U64.HI R4, R2, 0x1, R4 ;  /* 0x0000000102040819 */ /* 0x000fe20000010204 */
[----:B------:R-:W-:Y:S01]  /*16b00*/  FMUL.FTZ R29, R29, c[0x0][0x320] ;  /* 0x0000c8001d1d7a20 */ /* 0x000fe20000410000 */
[----:B------:R-:W-:Y:S01]  /*16b10*/  @P0 IADD3 R2, P1, R0, c[0x0][0x1c8], RZ ;  /* 0x0000720000020a10 */ /* 0x000fe20007f3e0ff */
[-C--:B-1----:R-:W-:Y:S01]  /*16b20*/  HMMA.16816.F32.BF16 R40, R144, R12.reuse, R40 ;  /* 0x0000000c9028723c */ /* 0x082fe20000041828 */
[----:B------:R-:W-:Y:S02]  /*16b30*/  MOV R23, c[0x0][0x1e0] ;  /* 0x0000780000177a02 */ /* 0x000fe40000000f00 */
[----:B------:R-:W-:Y:S01]  /*16b40*/  @P0 IADD3.X R3, R4, c[0x0][0x1cc], RZ, P1, !PT ;  /* 0x0000730004030a10 */ /* 0x000fe20000ffe4ff */
[----:B------:R-:W-:Y:S01]  /*16b50*/  FMUL.FTZ R31, R31, c[0x0][0x320] ;  /* 0x0000c8001f1f7a20 */ /* 0x000fe20000410000 */
[----:B------:R-:W-:Y:S01]  /*16b60*/  @P0 IADD3 R0, P2, R0, 0x80, RZ ;  /* 0x0000008000000810 */ /* 0x000fe20007f5e0ff */
[----:B------:R1:W1:Y:S01]  /*16b70*/  MUFU.TANH R237, R18 ;  /* 0x0000001200ed7308 */ /* 0x0002620000002400 */
[----:B------:R-:W-:Y:S01]  /*16b80*/  SHF.L.U64.HI R23, R23, 0x5, R24 ;  /* 0x0000000517177819 */ /* 0x000fe20000010218 */
[C---:B------:R-:W-:Y:S01]  /*16b90*/  HMMA.16816.F32.BF16 R44, R200.reuse, R12, R44 ;  /* 0x0000000cc82c723c */ /* 0x040fe2000004182c */
[----:B------:R-:W2:Y:S03]  /*16ba0*/  LDL R12, [R1+0x84] ;  /* 0x00008400010c7983 */ /* 0x000ea60000100800 */
[----:B------:R-:W-:Y:S01]  /*16bb0*/  @P0 IADD3 R10, P1, R0, c[0x0][0x1c8], RZ ;  /* 0x00007200000a0a10 */ /* 0x000fe20007f3e0ff */
[----:B------:R-:W-:Y:S01]  /*16bc0*/  @!PT LDS RZ, [RZ] ;  /* 0x00000000fffff984 */ /* 0x000fe20000000800 */
[----:B------:R-:W-:Y:S01]  /*16bd0*/  @!PT LDS RZ, [RZ] ;  /* 0x00000000fffff984 */ /* 0x000fe20000000800 */
[----:B------:R-:W-:Y:S01]  /*16be0*/  @!PT LDS RZ, [RZ] ;  /* 0x00000000fffff984 */ /* 0x000fe20000000800 */
[----:B------:R4:W-:Y:S01]  /*16bf0*/  @P0 LDGSTS.E.BYPASS.LTC128B.128 [R234+0x5080], [R2.64], !P4 ;  /* 0x0508000002ea0fae */ /* 0x0009e2000e101d46 */
[----:B------:R-:W-:Y:S01]  /*16c00*/  FMUL.FTZ R32, R32, c[0x0][0x320] ;  /* 0x0000c80020207a20 */ /* 0x000fe20000410000 */
[----:B------:R-:W-:Y:S01]  /*16c10*/  MOV R13, c[0x0][0x1e0] ;  /* 0x00007800000d7a02 */ /* 0x000fe20000000f00 */
[----:B------:R4:W2:Y:S01]  /*16c20*/  MUFU.TANH R215, R19 ;  /* 0x0000001300d77308 */ /* 0x0008a20000002400 */
[----:B------:R-:W-:Y:S01]  /*16c30*/  @P0 IADD3.X R11, RZ, c[0x0][0x1cc], R4, P1, P2 ;  /* 0x00007300ff0b0a10 */ /* 0x000fe20000fe4404 */
[-C--:B------:R-:W-:Y:S03]  /*16c40*/  HMMA.16816.F32.BF16 R48, R200, R14.reuse, R48 ;  /* 0x0000000ec830723c */ /* 0x080fe60000041830 */
[----:B------:R-:W-:Y:S01]  /*16c50*/  SHF.L.U32 R13, R13, 0x5, RZ ;  /* 0x000000050d0d7819 */ /* 0x000fe200000006ff */
[----:B------:R4:W-:Y:S01]  /*16c60*/  @P0 LDGSTS.E.BYPASS.LTC128B.128 [R234+0x6880], [R10.64], !P3 ;  /* 0x068800000aea0fae */ /* 0x0009e2000d901d46 */
[----:B------:R-:W-:Y:S01]  /*16c70*/  ISETP.NE.AND P5, PT, R240, 0x1, PT ;  /* 0x00000001f000780c */ /* 0x000fe20003fa5270 */
[----:B---3--:R-:W-:Y:S01]  /*16c80*/  FMUL.FTZ R30, R40, c[0x0][0x320] ;  /* 0x0000c800281e7a20 */ /* 0x008fe20000410000 */
[----:B------:R-:W-:Y:S01]  /*16c90*/  IADD3 R8, R241, R8, RZ ;  /* 0x00000008f1087210 */ /* 0x000fe20007ffe0ff */
[----:B------:R3:W2:Y:S01]  /*16ca0*/  MUFU.TANH R196, R26 ;  /* 0x0000001a00c47308 */ /* 0x0006a20000002400 */
[----:B------:R-:W-:Y:S03]  /*16cb0*/  HMMA.16816.F32.BF16 R52, R144, R14, R52 ;  /* 0x0000000e9034723c */ /* 0x000fe60000041834 */
[----:B------:R-:W2:Y:S01]  /*16cc0*/  LDL R40, [R1+0x74] ;  /* 0x0000740001287983 */ /* 0x000ea20000100800 */
[----:B-1----:R-:W-:Y:S02]  /*16cd0*/  FMUL.FTZ R18, R25, c[0x0][0x320] ;  /* 0x0000c80019127a20 */ /* 0x002fe40000410000 */
[----:B------:R-:W-:Y:S02]  /*16ce0*/  FMUL.FTZ R17, R43, c[0x0][0x320] ;  /* 0x0000c8002b117a20 */ /* 0x000fe40000410000 */
[----:B------:R-:W-:Y:S01]  /*16cf0*/  FMUL.FTZ R47, R47, c[0x0][0x320] ;  /* 0x0000c8002f2f7a20 */ /* 0x000fe20000410000 */
[----:B------:R1:W1:Y:S03]  /*16d00*/  MUFU.TANH R143, R27 ;  /* 0x0000001b008f7308 */ /* 0x0002660000002400 */
[----:B------:R-:W-:Y:S01]  /*16d10*/  @P5 IMAD.HI.U32 R0, R8, c[0x0][0x2c8], RZ ;  /* 0x0000b20008005a27 */ /* 0x000fe200078e00ff */
[----:B----4-:R-:W-:Y:S03]  /*16d20*/  @P0 IADD3 R2, P1, R2, R13, RZ ;  /* 0x0000000d02020210 */ /* 0x010fe60007f3e0ff */
[----:B------:R-:W-:Y:S01]  /*16d30*/  FMUL.FTZ R19, R42, c[0x0][0x320] ;  /* 0x0000c8002a137a20 */ /* 0x000fe20000410000 */
[----:B------:R-:W-:Y:S01]  /*16d40*/  @P0 IADD3.X R3, R3, R23, RZ, P1, !PT ;  /* 0x0000001703030210 */ /* 0x000fe20000ffe4ff */
[----:B------:R-:W-:Y:S01]  /*16d50*/  FMUL.FTZ R25, R49, c[0x0][0x320] ;  /* 0x0000c80031197a20 */ /* 0x000fe20000410000 */
[----:B------:R4:W2:Y:S01]  /*16d60*/  MUFU.TANH R204, R28 ;  /* 0x0000001c00cc7308 */ /* 0x0008a20000002400 */
[----:B------:R-:W-:Y:S01]  /*16d70*/  @P5 SHF.R.U32.HI R8, RZ, c[0x0][0x2cc], R0 ;  /* 0x0000b300ff085a19 */ /* 0x000fe20000011600 */
[----:B------:R-:W-:Y:S01]  /*16d80*/  FMUL.FTZ R50, R50, c[0x0][0x320] ;  /* 0x0000c80032327a20 */ /* 0x000fe20000410000 */
[----:B------:R2:W-:Y:S01]  /*16d90*/  @P0 LDGSTS.E.BYPASS.LTC128B.128 [R234+0x5880], [R2.64], !P4 ;  /* 0x0588000002ea0fae */ /* 0x0005e2000e101d46 */
[----:B------:R-:W-:Y:S01]  /*16da0*/  @P0 IADD3 R10, P2, R2, R13, RZ ;  /* 0x0000000d020a0210 */ /* 0x000fe20007f5e0ff */
[----:B---3--:R-:W-:Y:S02]  /*16db0*/  FMUL.FTZ R26, R48, c[0x0][0x320] ;  /* 0x0000c800301a7a20 */ /* 0x008fe40000410000 */
[----:B------:R-:W-:Y:S01]  /*16dc0*/  FMUL.FTZ R51, R51, c[0x0][0x320] ;  /* 0x0000c80033337a20 */ /* 0x000fe20000410000 */
[----:B------:R-:W-:Y:S01]  /*16dd0*/  @P0 IADD3.X R11, R3, R23, RZ, P2, !PT ;  /* 0x00000017030b0210 */ /* 0x000fe200017fe4ff */
[----:B------:R-:W-:Y:S01]  /*16de0*/  FMUL.FTZ R15, R52, c[0x0][0x320] ;  /* 0x0000c800340f7a20 */ /* 0x000fe20000410000 */
[----:B------:R3:W2:Y:S01]  /*16df0*/  MUFU.TANH R199, R29 ;  /* 0x0000001d00c77308 */ /* 0x0006a20000002400 */
[----:B------:R2:W-:Y:S01]  /*16e00*/  @P0 LDGSTS.E.BYPASS.LTC128B.128 [R234+0x7080], [R2.64+0x80], !P3 ;  /* 0x0708008002ea0fae */ /* 0x0005e2000d901d46 */
[----:B------:R-:W-:Y:S02]  /*16e10*/  FMUL.FTZ R14, R53, c[0x0][0x320] ;  /* 0x0000c800350e7a20 */ /* 0x000fe40000410000 */
[----:B-1----:R-:W-:Y:S02]  /*16e20*/  FMUL.FTZ R27, R45, c[0x0][0x320] ;  /* 0x0000c8002d1b7a20 */ /* 0x002fe40000410000 */
[----:B------:R-:W-:Y:S02]  /*16e30*/  FMUL.FTZ R16, R54, c[0x0][0x320] ;  /* 0x0000c80036107a20 */ /* 0x000fe40000410000 */
[----:B------:R-:W-:Y:S01]  /*16e40*/  FMUL.FTZ R33, R33, c[0x0][0x320] ;  /* 0x0000c80021217a20 */ /* 0x000fe20000410000 */
[----:B------:R1:W-:Y:S01]  /*16e50*/  @P0 LDGSTS.E.BYPASS.LTC128B.128 [R234+0x6080], [R10.64], !P4 ;  /* 0x060800000aea0fae */ /* 0x0003e2000e101d46 */
[----:B------:R1:W1:Y:S01]  /*16e60*/  MUFU.TANH R206, R31 ;  /* 0x0000001f00ce7308 */ /* 0x0002620000002400 */
[----:B------:R-:W-:Y:S02]  /*16e70*/  FMUL.FTZ R34, R34, c[0x0][0x320] ;  /* 0x0000c80022227a20 */ /* 0x000fe40000410000 */
[----:B------:R-:W-:Y:S02]  /*16e80*/  FMUL.FTZ R35, R35, c[0x0][0x320] ;  /* 0x0000c80023237a20 */ /* 0x000fe40000410000 */
[----:B----4-:R-:W-:Y:S02]  /*16e90*/  FMUL.FTZ R28, R39, c[0x0][0x320] ;  /* 0x0000c800271c7a20 */ /* 0x010fe40000410000 */
[----:B------:R-:W-:Y:S01]  /*16ea0*/  FMUL.FTZ R39, R46, c[0x0][0x320] ;  /* 0x0000c8002e277a20 */ /* 0x000fe20000410000 */
[----:B------:R-:W4:Y:S01]  /*16eb0*/  SHFL.IDX PT, R4, R8, RZ, 0x1c1f ;  /* 0x001c1fff08047589 */ /* 0x000f2200000e0000 */
[----:B------:R-:W-:Y:S01]  /*16ec0*/  FMUL.FTZ R55, R55, c[0x0][0x320] ;  /* 0x0000c80037377a20 */ /* 0x000fe20000410000 */
[----:B------:R4:W2:Y:S01]  /*16ed0*/  MUFU.TANH R142, R32 ;  /* 0x00000020008e7308 */ /* 0x0008a20000002400 */
[----:B---3--:R-:W-:Y:S01]  /*16ee0*/  FMUL.FTZ R29, R41, c[0x0][0x320] ;  /* 0x0000c800291d7a20 */ /* 0x008fe20000410000 */
[----:B------:R-:W-:Y:S08]  /*16ef0*/  MOV R41, c[0x0][0x32c] ;  /* 0x0000cb0000297a02 */ /* 0x000ff00000000f00 */
[----:B------:R-:W3:Y:S01]  /*16f00*/  MUFU.TANH R20, R20 ;  /* 0x0000001400147308 */ /* 0x000ee20000002400 */
[----:B-1----:R-:W-:Y:S02]  /*16f10*/  FMUL.FTZ R31, R37, c[0x0][0x320] ;  /* 0x0000c800251f7a20 */ /* 0x002fe40000410000 */
[----:B------:R-:W-:Y:S02]  /*16f20*/  FMUL.FTZ R37, R38, c[0x0][0x320] ;  /* 0x0000c80026257a20 */ /* 0x000fe40000410000 */
[----:B------:R-:W-:Y:S05]  /*16f30*/  FMUL.FTZ R38, R44, c[0x0][0x320] ;  /* 0x0000c8002c267a20 */ /* 0x000fea0000410000 */
[----:B------:R-:W1:Y:S01]  /*16f40*/  MUFU.TANH R18, R18 ;  /* 0x0000001200127308 */ /* 0x000e620000002400 */
[----:B----4-:R-:W-:Y:S09]  /*16f50*/  FMUL.FTZ R32, R36, c[0x0][0x320] ;  /* 0x0000c80024207a20 */ /* 0x010ff20000410000 */
        /* <DEDUP_REMOVED lines=21> */
[----:B--2---:R-:W-:Y:S01]  /*170b0*/  @P0 IADD3 R12, P1, R2, R12, RZ ;  /* 0x0000000c020c0210 */ /* 0x004fe20007f3e0ff */
[----:B------:R-:W-:Y:S03]  /*170c0*/  IMAD R2, R235, -0x30, RZ ;  /* 0xffffffd0eb027824 */ /* 0x000fe600078e02ff */
[----:B------:R-:W-:Y:S02]  /*170d0*/  @P0 IADD3.X R13, R3, R9, RZ, P1, !PT ;  /* 0x00000009030d0210 */ /* 0x000fe40000ffe4ff */
[C---:B------:R-:W-:Y:S03]  /*170e0*/  IADD3 R10, -R21.reuse, 0x1, R2 ;  /* 0x00000001150a7810 */ /* 0x040fe60007ffe102 */
[----:B------:R-:W2:Y:S01]  /*170f0*/  MUFU.TANH R16, R16 ;  /* 0x0000001000107308 */ /* 0x000ea20000002400 */
[----:B------:R-:W-:Y:S01]  /*17100*/  IADD3 R11, -R21, R2, RZ ;  /* 0x00000002150b7210 */ /* 0x000fe20007ffe1ff */
[----:B------:R1:W-:Y:S01]  /*17110*/  @P0 LDGSTS.E.BYPASS.LTC128B.128 [R234+0x7880], [R12.64], !P3 ;  /* 0x078800000cea0fae */ /* 0x0003e2000d901d46 */
[----:B------:R-:W-:Y:S07]  /*17120*/  ISETP.GE.AND P3, PT, R41, 0x1, PT ;  /* 0x000000012900780c */ /* 0x000fee0003f66270 */
[----:B------:R-:W0:Y:S01]  /*17130*/  LDGDEPBAR ;  /* 0x00000000000079af */ /* 0x000e220000000000 */
[----:B------:R-:W-:Y:S04]  /*17140*/  IADD3 R10, -R40, R10, R5 ;  /* 0x0000000a280a7210 */ /* 0x000fe80007ffe105 */
[C---:B------:R-:W-:Y:S02]  /*17150*/  IADD3 R9, R10.reuse, c[0x0][0x328], RZ ;  /* 0x0000ca000a097a10 */ /* 0x040fe40007ffe0ff */
[----:B------:R-:W-:Y:S02]  /*17160*/  IADD3 R10, R10, UR4, RZ ;  /* 0x000000040a0a7c10 */ /* 0x000fe4000fffe0ff */
[-C--:B------:R-:W-:Y:S02]  /*17170*/  IADD3 R3, R9, R4.reuse, RZ ;  /* 0x0000000409037210 */ /* 0x080fe40007ffe0ff */
[----:B------:R-:W-:Y:S01]  /*17180*/  IADD3 R0, R10, R4, RZ ;  /* 0x000000040a007210 */ /* 0x000fe20007ffe0ff */
[----:B-1----:R4:W1:Y:S01]  /*17190*/  MUFU.TANH R13, R55 ;  /* 0x00000037000d7308 */ /* 0x0028620000002400 */
[----:B------:R-:W-:-:S05]  /*171a0*/  @!P3 BRA `(.L_x_1237) ;  /* 0x000001700000b947 */ /* 0x000fca0003800000 */
[----:B--23--:R-:W-:Y:S01]  /*171b0*/  IADD3 R4, -R40, R5, R4 ;  /* 0x0000000528047210 */ /* 0x00cfe20007ffe104 */
        /* <DEDUP_REMOVED lines=12> */
.L_x_1239:
[----:B------:R-:W-:Y:S04]  /*17280*/  MOV R12, c[0x0][0x32c] ;  /* 0x0000cb00000c7a02 */ /* 0x000fe80000000f00 */
[----:B------:R-:W-:Y:S11]  /*17290*/  ISETP.NE.AND P0, PT, R12, 0x1, PT ;  /* 0x000000010c00780c */ /* 0x000ff60003f05270 */
[----:B------:R-:W-:Y:S02]  /*172a0*/  @!UPT UIADD3 URZ, URZ, URZ, URZ ;  /* 0x0000003f3f3ff290 */ /* 0x000fe4000fffe03f */
[----:B------:R-:W-:Y:S05]  /*172b0*/  @P0 IMAD.HI.U32 R12, R4, c[0x0][0x330], RZ ;  /* 0x0000cc00040c0a27 */ /* 0x000fea00078e00ff */
[----:B------:R-:W-:Y:S02]  /*172c0*/  @P0 SHF.R.U32.HI R4, RZ, c[0x0][0x334], R12 ;  /* 0x0000cd00ff040a19 */ /* 0x000fe4000001160c */
.L_x_1240:
[----:B------:R-:W-:Y:S05]  /*172d0*/  BSYNC B0 ;  /* 0x0000000000007941 */ /* 0x000fea0003800000 */
.L_x_1238:
[----:B------:R-:W-:Y:S05]  /*172e0*/  IMAD R4, R4, c[0x0][0x32c], R11 ;  /* 0x0000cb0004047a24 */ /* 0x000fea00078e020b */
[----:B------:R-:W-:Y:S02]  /*172f0*/  IADD3 R12, R4, c[0x0][0x32c], RZ ;  /* 0x0000cb00040c7a10 */ /* 0x000fe40007ffe0ff */
[----:B------:R-:W-:Y:S02]  /*17300*/  IMNMX R0, R0, R4, !PT ;  /* 0x0000000400007217 */ /* 0x000fe40007800200 */
[----:B------:R-:W-:Y:S02]  /*17310*/  IMNMX R3, R3, R12, PT ;  /* 0x0000000c03037217 */ /* 0x000fe40003800200 */
.L_x_1237:
[C---:B--23--:R-:W-:Y:S02]  /*17320*/  ISETP.GE.AND P0, PT, R2.reuse, 0x2, PT ;  /* 0x000000020200780c */ /* 0x04cfe40003f06270 */
[----:B------:R-:W-:Y:S02]  /*17330*/  ISETP.GE.AND P1, PT, R2, 0x9, PT ;  /* 0x000000090200780c */ /* 0x000fe40003f26270 */
        /* <DEDUP_REMOVED lines=8> */
[C---:B------:R-:W-:Y:S02]  /*173c0*/  ISETP.LT.OR P0, PT, R3.reuse, 0x2, P0 ;  /* 0x000000020300780c */ /* 0x040fe40000701670 */
[----:B------:R-:W-:Y:S02]  /*173d0*/  @P1 LOP3.LUT R236, R236, 0x10, RZ, 0xfc, !PT ;  /* 0x00000010ecec1812 */ /* 0x000fe400078efcff */
[----:B------:R-:W-:Y:S02]  /*173e0*/  FSEL R21, R208, -INF , !P0 ;  /* 0xff800000d0157808 */ /* 0x000fe40004000000 */
[----:B------:R-:W-:Y:S02]  /*173f0*/  ISETP.GT.AND P0, PT, R0, 0x8, !P1 ;  /* 0x000000080000780c */ /* 0x000fe40004f04270 */
[----:B------:R-:W-:Y:S02]  /*17400*/  ISETP.GE.AND P1, PT, R2, 0xa, PT ;  /* 0x0000000a0200780c */ /* 0x000fe40003f26270 */
[C---:B------:R-:W-:Y:S02]  /*17410*/  ISETP.LT.OR P0, PT, R3.reuse, 0x9, P0 ;  /* 0x000000090300780c */ /* 0x040fe40000701670 */
[----:B------:R-:W-:Y:S02]  /*17420*/  LOP3.LUT R236, R236, 0xfffffffd, RZ, 0xc0, !PT ;  /* 0xfffffffdecec7812 */ /* 0x000fe400078ec0ff */
[----:B------:R-:W-:Y:S02]  /*17430*/  FSEL R24, R140, -INF , !P0 ;  /* 0xff8000008c187808 */ /* 0x000fe40004000000 */
[----:B------:R-:W-:Y:S02]  /*17440*/  ISETP.GT.AND P0, PT, R0, 0x9, !P1 ;  /* 0x000000090000780c */ /* 0x000fe40004f04270 */
[----:B------:R-:W-:Y:S02]  /*17450*/  ISETP.GE.AND P2, PT, R2, 0x22, PT ;  /* 0x000000220200780c */ /* 0x000fe40003f46270 */
[C---:B------:R-:W-:Y:S02]  /*17460*/  ISETP.LT.OR P0, PT, R3.reuse, 0xa, P0 ;  /* 0x0000000a0300780c */ /* 0x040fe40000701670 */
[----:B------:R-:W-:Y:S02]  /*17470*/  @P1 LOP3.LUT R236, R236, 0x2, RZ, 0xfc, !PT ;  /* 0x00000002ecec1812 */ /* 0x000fe400078efcff */
[----:B------:R-:W-:Y:S02]  /*17480*/  ISETP.GE.AND P1, PT, R2, 0x11, PT ;  /* 0x000000110200780c */ /* 0x000fe40003f26270 */
[----:B------:R-:W-:Y:S02]  /*17490*/  FSEL R23, R136, -INF , !P0 ;  /* 0xff80000088177808 */ /* 0x000fe40004000000 */
[----:B------:R-:W-:Y:S02]  /*174a0*/  ISETP.GT.AND P0, PT, R0, 0x10, !P1 ;  /* 0x000000100000780c */ /* 0x000fe40004f04270 */
[----:B------:R-:W-:Y:S02]  /*174b0*/  LOP3.LUT R236, R236, 0xfffffffe, RZ, 0xc0, !PT ;  /* 0xfffffffeecec7812 */ /* 0x000fe400078ec0ff */
[C---:B------:R-:W-:Y:S04]  /*174c0*/  ISETP.LT.OR P0, PT, R3.reuse, 0x11, P0 ;  /* 0x000000110300780c */ /* 0x040fe80000701670 */
[----:B----4-:R-:W-:Y:S02]  /*174d0*/  FSEL R34, R20, -INF , !P0 ;  /* 0xff80000014227808 */ /* 0x010fe40004000000 */
[----:B------:R-:W-:Y:S02]  /*174e0*/  ISETP.GT.AND P0, PT, R0, 0x11, !P6 ;  /* 0x000000110000780c */ /* 0x000fe40007704270 */
[----:B------:R-:W-:Y:S02]  /*174f0*/  @P1 LOP3.LUT R236, R236, 0x1, RZ, 0xfc, !PT ;  /* 0x00000001ecec1812 */ /* 0x000fe400078efcff */
[C---:B------:R-:W-:Y:S02]  /*17500*/  ISETP.LT.OR P0, PT, R3.reuse, 0x12, P0 ;  /* 0x000000120300780c */ /* 0x040fe40000701670 */
        /* <DEDUP_REMOVED lines=9> */
[----:B------:R-:W-:Y:S02]  /*175a0*/  LOP3.LUT R236, R236, 0xffffffdf, RZ, 0xc0, !PT ;  /* 0xffffffdfecec7812 */ /* 0x000fe400078ec0ff */
[----:B------:R-:W-:Y:S02]  /*175b0*/  FSEL R31, R31, -INF , !P0 ;  /* 0xff8000001f1f7808 */ /* 0x000fe40004000000 */
[----:B------:R-:W-:Y:S04]  /*175c0*/  ISETP.GT.AND P0, PT, R0, 0x20, !P3 ;  /* 0x000000200000780c */ /* 0x000fe80005f04270 */
[C---:B------:R-:W-:Y:S04]  /*175d0*/  ISETP.LT.OR P0, PT, R3.reuse, 0x21, P0 ;  /* 0x000000210300780c */ /* 0x040fe80000701670 */
[----:B------:R-:W-:Y:S02]  /*175e0*/  FSEL R30, R30, -INF , !P0 ;  /* 0xff8000001e1e7808 */ /* 0x000fe40004000000 */
[C---:B------:R-:W-:Y:S04]  /*175f0*/  ISETP.GT.AND P0, PT, R0.reuse, 0x21, !P2 ;  /* 0x000000210000780c */ /* 0x040fe80005704270 */
[----:B------:R-:W-:Y:S04]  /*17600*/  ISETP.LT.OR P0, PT, R3, 0x22, P0 ;  /* 0x000000220300780c */ /* 0x000fe80000701670 */
[----:B------:R-:W-:Y:S02]  /*17610*/  FSEL R29, R29, -INF , !P0 ;  /* 0xff8000001d1d7808 */ /* 0x000fe40004000000 */
[----:B------:R-:W-:Y:S02]  /*17620*/  ISETP.GT.AND P0, PT, R0, 0x28, !P1 ;  /* 0x000000280000780c */ /* 0x000fe40004f04270 */
[----:B------:R-:W-:Y:S02]  /*17630*/  ISETP.GE.AND P1, PT, R2, 0x1, PT ;  /* 0x000000010200780c */ /* 0x000fe40003f26270 */
[----:B------:R-:W-:Y:S04]  /*17640*/  ISETP.LT.OR P0, PT, R3, 0x29, P0 ;  /* 0x000000290300780c */ /* 0x000fe80000701670 */
[----:B------:R-:W-:Y:S02]  /*17650*/  FSEL R36, R15, -INF , !P0 ;  /* 0xff8000000f247808 */ /* 0x000fe40004000000 */
[----:B------:R-:W-:Y:S04]  /*17660*/  ISETP.GT.AND P0, PT, R0, RZ, !P1 ;  /* 0x000000ff0000720c */ /* 0x000fe80004f04270 */
[C---:B------:R-:W-:Y:S04]  /*17670*/  ISETP.LT.OR P0, PT, R3.reuse, 0x1, P0 ;  /* 0x000000010300780c */ /* 0x040fe80000701670 */
[----:B------:R-:W-:Y:S02]  /*17680*/  FSEL R15, R210, -INF , !P0 ;  /* 0xff800000d20f7808 */ /* 0x000fe40004000000 */
[----:B------:R-:W-:Y:S11]  /*17690*/  ISETP.GE.AND P0, PT, R2, 0x2a, PT ;  /* 0x0000002a0200780c */ /* 0x000ff60003f06270 */
[----:B------:R-:W-:Y:S02]  /*176a0*/  @!UPT UIADD3 URZ, URZ, URZ, URZ ;  /* 0x0000003f3f3ff290 */ /* 0x000fe4000fffe03f */
[----:B------:R-:W-:Y:S02]  /*176b0*/  @P0 LOP3.LUT R236, R236, 0x20, RZ, 0xfc, !PT ;  /* 0x00000020ecec0812 */ /* 0x000fe400078efcff */
[----:B------:R-:W-:Y:S04]  /*176c0*/  ISETP.GT.AND P0, PT, R0, 0x29, !P0 ;  /* 0x000000290000780c */ /* 0x000fe80004704270 */
[----:B------:R-:W-:Y:S02]  /*176d0*/  ISETP.LT.OR P0, PT, R3, 0x2a, P0 ;  /* 0x0000002a0300780c */ /* 0x000fe40000701670 */
[----:B------:R-:W2:Y:S02]  /*176e0*/  SHFL.IDX PT, R3, R8, 0x1, 0x1c1f ;  /* 0x003c1f0008037f89 */ /* 0x000ea400000e0000 */
[----:B------:R-:W-:Y:S02]  /*176f0*/  FSEL R35, R14, -INF , !P0 ;  /* 0xff8000000e237808 */ /* 0x000fe40004000000 */
[----:B------:R-:W-:Y:S01]  /*17700*/  ISETP.GE.AND P0, PT, R41, 0x1, PT ;  /* 0x000000012900780c */ /* 0x000fe20003f06270 */
[--C-:B--2---:R-:W-:Y:S02]  /*17710*/  IMAD.IADD R2, R9, 0x1, R3.reuse ;  /* 0x0000000109027824 */ /* 0x104fe400078e0203 */
        /* <DEDUP_REMOVED lines=15> */
.L_x_1243:
[----:B------:R-:W-:Y:S04]  /*17810*/  MOV R4, c[0x0][0x32c] ;  /* 0x0000cb0000047a02 */ /* 0x000fe80000000f00 */
[----:B------:R-:W-:Y:S11]  /*17820*/  ISETP.NE.AND P0, PT, R4, 0x1, PT ;  /* 0x000000010400780c */ /* 0x000ff60003f05270 */
[----:B------:R-:W-:Y:S02]  /*17830*/  @!UPT UIADD3 URZ, URZ, URZ, URZ ;  /* 0x0000003f3f3ff290 */ /* 0x000fe4000fffe03f */
[----:B------:R-:W-:Y:S05]  /*17840*/  @P0 IMAD.HI.U32 R4, R3, c[0x0][0x330], RZ ;  /* 0x0000cc0003040a27 */ /* 0x000fea00078e00ff */
[----:B------:R-:W-:Y:S02]  /*17850*/  @P0 SHF.R.U32.HI R3, RZ, c[0x0][0x334], R4 ;  /* 0x0000cd00ff030a19 */ /* 0x000fe40000011604 */
.L_x_1244:
[----:B------:R-:W-:Y:S05]  /*17860*/  BSYNC B0 ;  /* 0x0000000000007941 */ /* 0x000fea0003800000 */
.L_x_1242:
[----:B------:R-:W-:Y:S05]  /*17870*/  IMAD R3, R3, c[0x0][0x32c], R11 ;  /* 0x0000cb0003037a24 */ /* 0x000fea00078e020b */
[----:B------:R-:W-:Y:S02]  /*17880*/  IADD3 R4, R3, c[0x0][0x32c], RZ ;  /* 0x0000cb0003047a10 */ /* 0x000fe40007ffe0ff */
[----:B------:R-:W-:Y:S02]  /*17890*/  IMNMX R0, R0, R3, !PT ;  /* 0x0000000300007217 */ /* 0x000fe40007800200 */
[----:B------:R-:W-:Y:S02]  /*178a0*/  IMNMX R2, R2, R4, PT ;  /* 0x0000000402027217 */ /* 0x000fe40003800200 */
.L_x_1241:
[----:B------:R-:W-:Y:S01]  /*178b0*/  LOP3.LUT P0, RZ, R236, 0x4, RZ, 0xc0, !PT ;  /* 0x00000004ecff7812 */ /* 0x000fe2000780c0ff */
[----:B------:R-:W2:Y:S03]  /*178c0*/  SHFL.IDX PT, R3, R8, 0x2, 0x1c1f ;  /* 0x005c1f0008037f89 */ /* 0x000ea600000e0000 */
[----:B------:R-:W-:Y:S04]  /*178d0*/  ISETP.GT.AND P0, PT, R0, 0x1, !P0 ;  /* 0x000000010000780c */ /* 0x000fe80004704270 */
[----:B------:R-:W-:Y:S04]  /*178e0*/  ISETP.LT.OR P0, PT, R2, 0x2, P0 ;  /* 0x000000020200780c */ /* 0x000fe80000701670 */
[----:B------:R-:W-:Y:S02]  /*178f0*/  FSEL R18, R212, -INF , !P0 ;  /* 0xff800000d4127808 */ /* 0x000fe40004000000 */
[----:B------:R-:W-:Y:S04]  /*17900*/  LOP3.LUT P0, RZ, R236, 0x10, RZ, 0xc0, !PT ;  /* 0x00000010ecff7812 */ /* 0x000fe8000780c0ff */
        /* <DEDUP_REMOVED lines=26> */
[----:B------:R-:W-:Y:S04]  /*17ab0*/  LOP3.LUT P0, RZ, R236, 0x8, RZ, 0xc0, !PT ;  /* 0x00000008ecff7812 */ /* 0x000fe8000780c0ff */
[----:B------:R-:W-:Y:S04]  /*17ac0*/  ISETP.GT.AND P0, PT, R0, 0x28, !P0 ;  /* 0x000000280000780c */ /* 0x000fe80004704270 */
[----:B------:R-:W-:Y:S04]  /*17ad0*/  ISETP.LT.OR P0, PT, R2, 0x29, P0 ;  /* 0x000000290200780c */ /* 0x000fe80000701670 */
[----:B------:R-:W-:Y:S02]  /*17ae0*/  FSEL R240, R16, -INF , !P0 ;  /* 0xff80000010f07808 */ /* 0x000fe40004000000 */
[----:B------:R-:W-:Y:S04]  /*17af0*/  ISETP.GT.AND P0, PT, R0, RZ, !P1 ;  /* 0x000000ff0000720c */ /* 0x000fe80004f04270 */
[----:B------:R-:W-:Y:S04]  /*17b00*/  ISETP.LT.OR P0, PT, R2, 0x1, P0 ;  /* 0x000000010200780c */ /* 0x000fe80000701670 */
[----:B------:R-:W-:Y:S02]  /*17b10*/  FSEL R14, R214, -INF , !P0 ;  /* 0xff800000d60e7808 */ /* 0x000fe40004000000 */
[----:B------:R-:W-:Y:S04]  /*17b20*/  LOP3.LUT P0, RZ, R236, 0x20, RZ, 0xc0, !PT ;  /* 0x00000020ecff7812 */ /* 0x000fe8000780c0ff */
[----:B------:R-:W-:Y:S01]  /*17b30*/  ISETP.GT.AND P0, PT, R0, 0x29, !P0 ;  /* 0x000000290000780c */ /* 0x000fe20004704270 */
[--C-:B--2---:R-:W-:Y:S03]  /*17b40*/  IMAD.IADD R0, R10, 0x1, R3.reuse ;  /* 0x000000010a007824 */ /* 0x104fe600078e0203 */
[----:B------:R-:W-:Y:S01]  /*17b50*/  ISETP.LT.OR P0, PT, R2, 0x2a, P0 ;  /* 0x0000002a0200780c */ /* 0x000fe20000701670 */
[----:B------:R-:W-:Y:S03]  /*17b60*/  IMAD.IADD R2, R9, 0x1, R3 ;  /* 0x0000000109027824 */ /* 0x000fe600078e0203 */
[----:B-1----:R-:W-:Y:S02]  /*17b70*/  FSEL R212, R13, -INF , !P0 ;  /* 0xff8000000dd47808 */ /* 0x002fe40004000000 */
        /* <DEDUP_REMOVED lines=16> */
.L_x_1247:
[----:B------:R-:W-:Y:S04]  /*17c80*/  MOV R4, c[0x0][0x32c] ;  /* 0x0000cb0000047a02 */ /* 0x000fe80000000f00 */
[----:B------:R-:W-:Y:S11]  /*17c90*/  ISETP.NE.AND P0, PT, R4, 0x1, PT ;  /* 0x000000010400780c */ /* 0x000ff60003f05270 */
[----:B------:R-:W-:Y:S02]  /*17ca0*/  @!UPT UIADD3 URZ, URZ, URZ, URZ ;  /* 0x0000003f3f3ff290 */ /* 0x000fe4000fffe03f */
[----:B------:R-:W-:Y:S05]  /*17cb0*/  @P0 IMAD.HI.U32 R4, R3, c[0x0][0x330], RZ ;  /* 0x0000cc0003040a27 */ /* 0x000fea00078e00ff */
[----:B------:R-:W-:Y:S02]  /*17cc0*/  @P0 SHF.R.U32.HI R3, RZ, c[0x0][0x334], R4 ;  /* 0x0000cd00ff030a19 */ /* 0x000fe40000011604 */
.L_x_1248:
[----:B------:R-:W-:Y:S05]  /*17cd0*/  BSYNC B0 ;  /* 0x0000000000007941 */ /* 0x000fea0003800000 */
.L_x_1246:
[----:B------:R-:W-:Y:S05]  /*17ce0*/  IMAD R3, R3, c[0x0][0x32c], R11 ;  /* 0x0000cb0003037a24 */ /* 0x000fea00078e020b */
[----:B------:R-:W-:Y:S02]  /*17cf0*/  IADD3 R4, R3, c[0x0][0x32c], RZ ;  /* 0x0000cb0003047a10 */ /* 0x000fe40007ffe0ff */
[----:B------:R-:W-:Y:S02]  /*17d00*/  IMNMX R0, R0, R3, !PT ;  /* 0x0000000300007217 */ /* 0x000fe40007800200 */
[----:B------:R-:W-:Y:S02]  /*17d10*/  IMNMX R2, R2, R4, PT ;  /* 0x0000000402027217 */ /* 0x000fe40003800200 */
.L_x_1245:
[----:B------:R-:W-:Y:S01]  /*17d20*/  LOP3.LUT P0, RZ, R236, 0x4, RZ, 0xc0, !PT ;  /* 0x00000004ecff7812 */ /* 0x000fe2000780c0ff */
[----:B------:R-:W1:Y:S03]  /*17d30*/  SHFL.IDX PT, R3, R8, 0x3, 0x1c1f ;  /* 0x007c1f0008037f89 */ /* 0x000e6600000e0000 */
        /* <DEDUP_REMOVED lines=59> */
.L_x_1251:
[----:B------:R-:W-:Y:S04]  /*180f0*/  MOV R4, c[0x0][0x32c] ;  /* 0x0000cb0000047a02 */ /* 0x000fe80000000f00 */
[----:B------:R-:W-:Y:S11]  /*18100*/  ISETP.NE.AND P0, PT, R4, 0x1, PT ;  /* 0x000000010400780c */ /* 0x000ff60003f05270 */
[----:B------:R-:W-:Y:S02]  /*18110*/  @!UPT UIADD3 URZ, URZ, URZ, URZ ;  /* 0x0000003f3f3ff290 */ /* 0x000fe4000fffe03f */
[----:B------:R-:W-:Y:S05]  /*18120*/  @P0 IMAD.HI.U32 R4, R3, c[0x0][0x330], RZ ;  /* 0x0000cc0003040a27 */ /* 0x000fea00078e00ff */
[----:B------:R-:W-:Y:S02]  /*18130*/  @P0 SHF.R.U32.HI R3, RZ, c[0x0][0x334], R4 ;  /* 0x0000cd00ff030a19 */ /* 0x000fe40000011604 */
.L_x_1252:
[----:B------:R-:W-:Y:S05]  /*18140*/  BSYNC B0 ;  /* 0x0000000000007941 */ /* 0x000fea0003800000 */
.L_x_1250:
[----:B------:R-:W-:Y:S05]  /*18150*/  IMAD R11, R3, c[0x0][0x32c], R11 ;  /* 0x0000cb00030b7a24 */ /* 0x000fea00078e020b */
[----:B------:R-:W-:Y:S02]  /*18160*/  IADD3 R3, R11, c[0x0][0x32c], RZ ;  /* 0x0000cb000b037a10 */ /* 0x000fe40007ffe0ff */
[----:B------:R-:W-:Y:S02]  /*18170*/  IMNMX R0, R0, R11, !PT ;  /* 0x0000000b00007217 */ /* 0x000fe40007800200 */
[----:B------:R-:W-:Y:S02]  /*18180*/  IMNMX R2, R2, R3, PT ;  /* 0x0000000302027217 */ /* 0x000fe40003800200 */
.L_x_1249:
        /* <DEDUP_REMOVED lines=23> */
[----:B------:R-:W-:Y:S02]  /*18300*/  LOP3.LUT P0, RZ, R236, 0x4, RZ, 0xc0, !PT ;  /* 0x00000004ecff7812 */ /* 0x000fe4000780c0ff */
[----:B------:R-:W-:Y:S01]  /*18310*/  FMNMX.FTZ R3, R242, R3, !PT ;  /* 0x00000003f2037209 */ /* 0x000fe20007810000 */
[----:B------:R-:W1:Y:S01]  /*18320*/  SHFL.BFLY PT, R10, R140, 0x2, 0x1f ;  /* 0x0c401f008c0a7f89 */ /* 0x000e6200000e0000 */
        /* <DEDUP_REMOVED lines=12> */
[----:B-1----:R-:W-:Y:S02]  /*183f0*/  FMNMX.FTZ R140, R140, R10, !PT ;  /* 0x0000000a8c8c7209 */ /* 0x002fe40007810000 */
[----:B------:R-:W1:Y:S01]  /*18400*/  SHFL.BFLY PT, R10, R3, 0x2, 0x1f ;  /* 0x0c401f00030a7f89 */ /* 0x000e6200000e0000 */
[----:B------:R-:W-:Y:S02]  /*18410*/  LOP3.LUT P0, RZ, R236, 0x2, RZ, 0xc0, !PT ;  /* 0x00000002ecff7812 */ /* 0x000fe4000780c0ff */
[----:B------:R-:W-:Y:S02]  /*18420*/  FMNMX.FTZ R4, R17, R4, !PT ;  /* 0x0000000411047209 */ /* 0x000fe40007810000 */
[----:B------:R-:W-:Y:S02]  /*18430*/  ISETP.GT.AND P0, PT, R0, 0x9, !P0 ;  /* 0x000000090000780c */ /* 0x000fe40004704270 */
[----:B------:R-:W-:Y:S01]  /*18440*/  FMNMX.FTZ R4, R16, R4, !PT ;  /* 0x0000000410047209 */ /* 0x000fe20007810000 */
[----:B------:R-:W-:Y:S01]  /*18450*/  SHFL.BFLY PT, R12, R140, 0x1, 0x1f ;  /* 0x0c201f008c0c7f89 */ /* 0x000fe200000e0000 */
        /* <DEDUP_REMOVED lines=8> */
[----:B-1----:R-:W-:Y:S02]  /*184e0*/  FMNMX.FTZ R3, R3, R10, !PT ;  /* 0x0000000a03037209 */ /* 0x002fe40007810000 */
[----:B------:R-:W-:Y:S02]  /*184f0*/  ISETP.GT.AND P0, PT, R0, 0x11, !P6 ;  /* 0x000000110000780c */ /* 0x000fe40007704270 */
[----:B------:R-:W-:Y:S01]  /*18500*/  FMNMX.FTZ R10, R8, R138, !PT ;  /* 0x0000008a080a7209 */ /* 0x000fe20007810000 */
[----:B------:R-:W1:Y:S01]  /*18510*/  SHFL.BFLY PT, R142, R3, 0x1, 0x1f ;  /* 0x0c201f00038e7f89 */ /* 0x000e6200000e0000 */
[----:B------:R-:W-:Y:S02]  /*18520*/  ISETP.LT.OR P0, PT, R2, 0x12, P0 ;  /* 0x000000120200780c */ /* 0x000fe40000701670 */
[----:B------:R-:W-:Y:S02]  /*18530*/  FMNMX.FTZ R10, R9, R10, !PT ;  /* 0x0000000a090a7209 */ /* 0x000fe40007810000 */
        /* <DEDUP_REMOVED lines=8> */
[----:B------:R-:W-:Y:S02]  /*185c0*/  ISETP.LT.OR P0, PT, R2, 0x1a, P0 ;  /* 0x0000001a0200780c */ /* 0x000fe40000701670 */
[----:B------:R-:W-:Y:S02]  /*185d0*/  FMNMX.FTZ R4, R202, R4, !PT ;  /* 0x00000004ca047209 */ /* 0x000fe40007810000 */
[----:B------:R-:W-:Y:S02]  /*185e0*/  FSEL R197, R197, -INF , !P0 ;  /* 0xff800000c5c57808 */ /* 0x000fe40004000000 */
[----:B------:R-:W-:Y:S02]  /*185f0*/  ISETP.GT.AND P0, PT, R0, 0x20, !P3 ;  /* 0x000000200000780c */ /* 0x000fe40005f04270 */
[----:B-1----:R-:W-:Y:S02]  /*18600*/  FMNMX.FTZ R142, R3, R142, !PT ;  /* 0x0000008e038e7209 */ /* 0x002fe40007810000 */
[----:B------:R-:W-:Y:S02]  /*18610*/  ISETP.LT.OR P0, PT, R2, 0x21, P0 ;  /* 0x000000210200780c */ /* 0x000fe40000701670 */
[----:B------:R-:W-:Y:S01]  /*18620*/  FMNMX.FTZ R3, R28, R10, !PT ;  /* 0x0000000a1c037209 */ /* 0x000fe20007810000 */
[----:B------:R-:W-:Y:S01]  /*18630*/  FMUL.FTZ R139, R142, c[0x0][0x2d0] ;  /* 0x0000b4008e8b7a20 */ /* 0x000fe20000410000 */
[----:B------:R-:W-:Y:S02]  /*18640*/  FSEL R243, R39, -INF , !P0 ;  /* 0xff80000027f37808 */ /* 0x000fe40004000000 */
        /* <DEDUP_REMOVED lines=11> */
[----:B------:R-:W-:Y:S02]  /*18700*/  FMNMX.FTZ R4, R208, R4, !PT ;  /* 0x00000004d0047209 */ /* 0x000fe40007810000 */
[----:B------:R-:W-:Y:S02]  /*18710*/  ISETP.GT.AND P0, PT, R0, 0x29, !P6 ;  /* 0x000000290000780c */ /* 0x000fe40007704270 */
[----:B------:R-:W-:Y:S02]  /*18720*/  FMNMX.FTZ R0, R243, R3, !PT ;  /* 0x00000003f3007209 */ /* 0x000fe40007810000 */
[----:B------:R-:W-:Y:S02]  /*18730*/  FMNMX.FTZ R4, R211, R4, !PT ;  /* 0x00000004d3047209 */ /* 0x000fe40007810000 */
[----:B------:R-:W-:Y:S02]  /*18740*/  FMNMX.FTZ R0, R238, R0, !PT ;  /* 0x00000000ee007209 */ /* 0x000fe40007810000 */
[----:B------:R-:W-:Y:S02]  /*18750*/  ISETP.LT.OR P0, PT, R2, 0x2a, P0 ;  /* 0x0000002a0200780c */ /* 0x000fe40000701670 */
[----:B------:R-:W-:Y:S02]  /*18760*/  FMNMX.FTZ R4, R210, R4, !PT ;  /* 0x00000004d2047209 */ /* 0x000fe40007810000 */
[----:B------:R-:W-:Y:S02]  /*18770*/  FSEL R136, R51, -INF , !P0 ;  /* 0xff80000033887808 */ /* 0x000fe40004000000 */
[----:B------:R-:W-:Y:S02]  /*18780*/  FMNMX.FTZ R0, R237, R0, !PT ;  /* 0x00000000ed007209 */ /* 0x000fe40007810000 */
[----:B------:R-:W-:Y:S02]  /*18790*/  FMNMX.FTZ R4, R209, R4, !PT ;  /* 0x00000004d1047209 */ /* 0x000fe40007810000 */
[----:B------:R-:W-:Y:S02]  /*187a0*/  FMNMX.FTZ R0, R136, R0, !PT ;  /* 0x0000000088007209 */ /* 0x000fe40007810000 */
[----:B------:R-:W-:Y:S01]  /*187b0*/  FMNMX.FTZ R140, R140, R12, !PT ;  /* 0x0000000c8c8c7209 */ /* 0x000fe20007810000 */
[----:B------:R-:W1:Y:S01]  /*187c0*/  SHFL.BFLY PT, R25, R4, 0x2, 0x1f ;  /* 0x0c401f0004197f89 */ /* 0x000e6200000e0000 */
[----:B------:R-:W-:Y:S02]  /*187d0*/  FSETP.NEU.FTZ.AND P1, PT, R142, -INF , PT ;  /* 0xff8000008e00780b */ /* 0x000fe40003f3d000 */
[C---:B------:R-:W-:Y:S01]  /*187e0*/  FSETP.NEU.FTZ.AND P2, PT, R140.reuse, -INF , PT ;  /* 0xff8000008c00780b */ /* 0x040fe20003f5d000 */
[----:B------:R-:W-:Y:S01]  /*187f0*/  FMUL.FTZ R12, R140, c[0x0][0x2d0] ;  /* 0x0000b4008c0c7a20 */ /* 0x000fe20000410000 */
[----:B------:R-:W-:Y:S03]  /*18800*/  FSEL R139, R139, RZ, P1 ;  /* 0x000000ff8b8b7208 */ /* 0x000fe60000800000 */
[----:B------:R-:W2:Y:S01]  /*18810*/  SHFL.BFLY PT, R2, R0, 0x2, 0x1f ;  /* 0x0c401f0000027f89 */ /* 0x000ea200000e0000 */
[----:B------:R-:W-:Y:S01]  /*18820*/  FSEL R12, R12, RZ, P2 ;  /* 0x000000ff0c0c7208 */ /* 0x000fe20001000000 */
[--C-:B------:R-:W-:Y:S02]  /*18830*/  FFMA.FTZ R14, R14, c[0x0][0x2d0], -R139.reuse ;  /* 0x0000b4000e0e7a23 */ /* 0x100fe4000001088b */
[--C-:B------:R-:W-:Y:S02]  /*18840*/  FFMA.FTZ R18, R18, c[0x0][0x2d0], -R139.reuse ;  /* 0x0000b40012127a23 */ /* 0x100fe4000001088b */
[--C-:B------:R-:W-:Y:S01]  /*18850*/  FFMA.FTZ R24, R24, c[0x0][0x2d0], -R12.reuse ;  /* 0x0000b40018187a23 */ /* 0x100fe2000001080c */
[----:B------:R-:W-:Y:S01]  /*18860*/  MUFU.EX2 R53, R14 ;  /* 0x0000000e00357308 */ /* 0x000fe20000000800 */
[--C-:B------:R-:W-:Y:S02]  /*18870*/  FFMA.FTZ R15, R15, c[0x0][0x2d0], -R12.reuse ;  /* 0x0000b4000f0f7a23 */ /* 0x100fe4000001080c */
[--C-:B------:R-:W-:Y:S02]  /*18880*/  FFMA.FTZ R21, R21, c[0x0][0x2d0], -R12.reuse ;  /* 0x0000b40015157a23 */ /* 0x100fe4000001080c */
[--C-:B------:R-:W-:Y:S02]  /*18890*/  FFMA.FTZ R23, R23, c[0x0][0x2d0], -R12.reuse ;  /* 0x0000b40017177a23 */ /* 0x100fe4000001080c */
[--C-:B------:R-:W-:Y:S01]  /*188a0*/  FFMA.FTZ R20, R20, c[0x0][0x2d0], -R139.reuse ;  /* 0x0000b40014147a23 */ /* 0x100fe2000001088b */
[----:B-1----:R-:W-:Y:S02]  /*188b0*/  FMNMX.FTZ R4, R4, R25, !PT ;  /* 0x0000001904047209 */ /* 0x002fe40007810000 */
[----:B------:R1:W-:Y:S01]  /*188c0*/  MUFU.EX2 R45, R24 ;  /* 0x00000018002d7308 */ /* 0x0003e20000000800 */
[----:B------:R-:W-:Y:S02]  /*188d0*/  FFMA.FTZ R22, R22, c[0x0][0x2d0], -R139 ;  /* 0x0000b40016167a23 */ /* 0x000fe4000001088b */
[--C-:B------:R-:W-:Y:S01]  /*188e0*/  FFMA.FTZ R213, R32, c[0x0][0x2d0], -R12.reuse ;  /* 0x0000b40020d57a23 */ /* 0x100fe2000001080c */
[----:B------:R-:W3:Y:S01]  /*188f0*/  SHFL.BFLY PT, R141, R4, 0x1, 0x1f ;  /* 0x0c201f00048d7f89 */ /* 0x000ee200000e0000 */
[--C-:B------:R-:W-:Y:S01]  /*18900*/  FFMA.FTZ R214, R31, c[0x0][0x2d0], -R12.reuse ;  /* 0x0000b4001fd67a23 */ /* 0x100fe2000001080c */
[----:B--2---:R-:W-:Y:S01]  /*18910*/  FMNMX.FTZ R3, R0, R2, !PT ;  /* 0x0000000200037209 */ /* 0x004fe20007810000 */
[--C-:B------:R-:W-:Y:S01]  /*18920*/  FFMA.FTZ R247, R30, c[0x0][0x2d0], -R12.reuse ;  /* 0x0000b4001ef77a23 */ /* 0x100fe2000001080c */
[----:B------:R-:W-:Y:S02]  /*18930*/  FSEL R0, R140, RZ, P2 ;  /* 0x000000ff8c007208 */ /* 0x000fe40001000000 */
[----:B------:R-:W-:Y:S01]  /*18940*/  MUFU.EX2 R40, R15 ;  /* 0x0000000f00287308 */ /* 0x000fe20000000800 */
[----:B------:R-:W-:Y:S01]  /*18950*/  FSEL R2, R142, RZ, P1 ;  /* 0x000000ff8e027208 */ /* 0x000fe20000800000 */
[----:B------:R-:W-:Y:S02]  /*18960*/  FFMA.FTZ R246, R29, c[0x0][0x2d0], -R12 ;  /* 0x0000b4001df67a23 */ /* 0x000fe4000001080c */
[----:B------:R-:W-:Y:S02]  /*18970*/  FADD.FTZ R0, -R0, R6 ;  /* 0x0000000600007221 */ /* 0x000fe40000010100 */
[----:B------:R-:W-:Y:S02]  /*18980*/  FADD.FTZ R2, -R2, R7 ;  /* 0x0000000702027221 */ /* 0x000fe40000010100 */
[----:B------:R-:W-:Y:S02]  /*18990*/  FMUL.FTZ R0, R0, c[0x0][0x2d0] ;  /* 0x0000b40000007a20 */ /* 0x000fe40000410000 */
[----:B------:R-:W-:Y:S01]  /*189a0*/  FMUL.FTZ R2, R2, c[0x0][0x2d0] ;  /* 0x0000b40002027a20 */ /* 0x000fe20000410000 */
[----:B------:R-:W2:Y:S01]  /*189b0*/  MUFU.EX2 R49, R21 ;  /* 0x0000001500317308 */ /* 0x000ea20000000800 */
[--C-:B------:R-:W-:Y:S01]  /*189c0*/  FFMA.FTZ R245, R36, c[0x0][0x2d0], -R12.reuse ;  /* 0x0000b40024f57a23 */ /* 0x100fe2000001080c */
[----:B-1----:R-:W-:Y:S01]  /*189d0*/  LDSM.16.MT88.4 R24, [R217+0x2080] ;  /* 0x00208000d918783b */ /* 0x002fe20000004200 */
[--C-:B------:R-:W-:Y:S01]  /*189e0*/  FFMA.FTZ R244, R35, c[0x0][0x2d0], -R12.reuse ;  /* 0x0000b40023f47a23 */ /* 0x100fe2000001080c */
[----:B---3--:R-:W-:Y:S06]  /*189f0*/  FMNMX.FTZ R141, R4, R141, !PT ;  /* 0x0000008d048d7209 */ /* 0x008fec0007810000 */
[----:B------:R1:W3:Y:S01]  /*18a00*/  MUFU.EX2 R6, R0 ;  /* 0x0000000000067308 */ /* 0x0002e20000000800 */
[C---:B------:R-:W-:Y:S01]  /*18a10*/  FSETP.NEU.FTZ.AND P0, PT, R141.reuse, -INF , PT ;  /* 0xff8000008d00780b */ /* 0x040fe20003f1d000 */
[----:B------:R-:W4:Y:S01]  /*18a20*/  SHFL.BFLY PT, R4, R3, 0x1, 0x1f ;  /* 0x0c201f0003047f89 */ /* 0x000f2200000e0000 */
[----:B------:R-:W-:Y:S05]  /*18a30*/  FMUL.FTZ R143, R141, c[0x0][0x2d0] ;  /* 0x0000b4008d8f7a20 */ /* 0x000fea0000410000 */
[----:B------:R-:W-:Y:S02]  /*18a40*/  FSEL R143, R143, RZ, P0 ;  /* 0x000000ff8f8f7208 */ /* 0x000fe40000000000 */
[----:B------:R-:W5:Y:S03]  /*18a50*/  MUFU.EX2 R7, R2 ;  /* 0x0000000200077308 */ /* 0x000f660000000800 */
[--C-:B------:R-:W-:Y:S01]  /*18a60*/  FFMA.FTZ R16, R16, c[0x0][0x2d0], -R143.reuse ;  /* 0x0000b40010107a23 */ /* 0x100fe2000001088f */
[----:B--2---:R-:W-:Y:S01]  /*18a70*/  F2FP.BF16.PACK_AB R144, R49, R40 ;  /* 0x000000283190723e */ /* 0x004fe200000010ff */
[--C-:B------:R-:W-:Y:S02]  /*18a80*/  FFMA.FTZ R13, R13, c[0x0][0x2d0], -R143.reuse ;  /* 0x0000b4000d0d7a23 */ /* 0x100fe4000001088f */
[--C-:B------:R-:W-:Y:S02]  /*18a90*/  FFMA.FTZ R17, R17, c[0x0][0x2d0], -R143.reuse ;  /* 0x0000b40011117a23 */ /* 0x100fe4000001088f */
[----:B------:R-:W-:Y:S01]  /*18aa0*/  FFMA.FTZ R19, R19, c[0x0][0x2d0], -R143 ;  /* 0x0000b40013137a23 */ /* 0x000fe2000001088f */
[----:B------:R2:W2:Y:S01]  /*18ab0*/  MUFU.EX2 R248, R22 ;  /* 0x0000001600f87308 */ /* 0x0004a20000000800 */
[----:B-1----:R-:W-:Y:S01]  /*18ac0*/  FSEL R0, R141, RZ, P0 ;  /* 0x000000ff8d007208 */ /* 0x002fe20000000000 */
[C---:B---3--:R-:W-:Y:S01]  /*18ad0*/  FMUL.FTZ R21, R6.reuse, R161 ;  /* 0x000000a106157220 */ /* 0x048fe20000410000 */
[----:B----4-:R-:W-:Y:S01]  /*18ae0*/  FMNMX.FTZ R3, R3, R4, !PT ;  /* 0x0000000403037209 */ /* 0x010fe20007810000 */
[----:B------:R-:W-:Y:S02]  /*18af0*/  FMUL.FTZ R36, R6, R176 ;  /* 0x000000b006247220 */ /* 0x000fe40000410000 */
[----:B------:R-:W-:Y:S01]  /*18b00*/  FADD.FTZ R0, -R0, R137 ;  /* 0x0000008900007221 */ /* 0x000fe20000010100 */
[C---:B------:R-:W-:Y:S01]  /*18b10*/  FSETP.NEU.FTZ.AND P0, PT, R3.reuse, -INF , PT ;  /* 0xff8000000300780b */ /* 0x040fe20003f1d000 */
[----:B------:R-:W-:Y:S02]  /*18b20*/  FMUL.FTZ R4, R3, c[0x0][0x2d0] ;  /* 0x0000b40003047a20 */ /* 0x000fe40000410000 */
[----:B------:R-:W1:Y:S01]  /*18b30*/  MUFU.EX2 R37, R23 ;  /* 0x0000001700257308 */ /* 0x000e620000000800 */
[----:B------:R-:W-:Y:S02]  /*18b40*/  FMUL.FTZ R0, R0, c[0x0][0x2d0] ;  /* 0x0000b40000007a20 */ /* 0x000fe40000410000 */
[C---:B-----5:R-:W-:Y:S01]  /*18b50*/  FMUL.FTZ R10, R7.reuse, R150 ;  /* 0x00000096070a7220 */ /* 0x060fe20000410000 */
[----:B------:R-:W-:Y:S01]  /*18b60*/  FSEL R4, R4, RZ, P0 ;  /* 0x000000ff04047208 */ /* 0x000fe20000000000 */
[----:B------:R-:W-:Y:S02]  /*18b70*/  FFMA.FTZ R137, R34, c[0x0][0x2d0], -R12 ;  /* 0x0000b40022897a23 */ /* 0x000fe4000001080c */
[----:B------:R-:W-:Y:S02]  /*18b80*/  FMUL.FTZ R39, R7, R179 ;  /* 0x000000b307277220 */ /* 0x000fe40000410000 */
[--C-:B------:R-:W-:Y:S01]  /*18b90*/  FFMA.FTZ R8, R8, c[0x0][0x2d0], -R4.reuse ;  /* 0x0000b40008087a23 */ /* 0x100fe20000010804 */
[----:B------:R3:W4:Y:S01]  /*18ba0*/  MUFU.EX2 R2, R0 ;  /* 0x0000000000027308 */ /* 0x0007220000000800 */
[--C-:B------:R-:W-:Y:S02]  /*18bb0*/  FFMA.FTZ R9, R9, c[0x0][0x2d0], -R4.reuse ;  /* 0x0000b40009097a23 */ /* 0x100fe40000010804 */
[C---:B--2---:R-:W-:Y:S01]  /*18bc0*/  FMUL.FTZ R22, R7.reuse, R162 ;  /* 0x000000a207167220 */ /* 0x044fe20000410000 */
[----:B------:R-:W-:Y:S01]  /*18bd0*/  MOV R162, R248 ;  /* 0x000000f800a27202 */ /* 0x000fe20000000f00 */
[C---:B------:R-:W-:Y:S02]  /*18be0*/  FMUL.FTZ R56, R6.reuse, R56 ;  /* 0x0000003806387220 */ /* 0x040fe40000410000 */
[C---:B------:R-:W-:Y:S02]  /*18bf0*/  FMUL.FTZ R57, R6.reuse, R57 ;  /* 0x0000003906397220 */ /* 0x040fe40000410000 */
[C---:B------:R-:W-:Y:S01]  /*18c00*/  FMUL.FTZ R58, R7.reuse, R58 ;  /* 0x0000003a073a7220 */ /* 0x040fe20000410000 */
[----:B------:R2:W-:Y:S01]  /*18c10*/  MUFU.EX2 R215, R8 ;  /* 0x0000000800d77308 */ /* 0x0005e20000000800 */
[----:B------:R-:W-:Y:S02]  /*18c20*/  FMUL.FTZ R59, R7, R59 ;  /* 0x0000003b073b7220 */ /* 0x000fe40000410000 */
[C---:B------:R-:W-:Y:S01]  /*18c30*/  FMUL.FTZ R68, R6.reuse, R68 ;  /* 0x0000004406447220 */ /* 0x040fe20000410000 */
[----:B-1----:R-:W-:Y:S01]  /*18c40*/  F2FP.BF16.PACK_AB R146, R37, R45 ;  /* 0x0000002d2592723e */ /* 0x002fe200000010ff */
[C---:B------:R-:W-:Y:S02]  /*18c50*/  FMUL.FTZ R23, R7.reuse, R163 ;  /* 0x000000a307177220 */ /* 0x040fe40000410000 */
[C---:B------:R-:W-:Y:S02]  /*18c60*/  FMUL.FTZ R69, R6.reuse, R69 ;  /* 0x0000004506457220 */ /* 0x040fe40000410000 */
[C---:B------:R-:W-:Y:S01]  /*18c70*/  FMUL.FTZ R70, R7.reuse, R70 ;  /* 0x0000004607467220 */ /* 0x040fe20000410000 */
[----:B------:R-:W1:Y:S01]  /*18c80*/  MUFU.EX2 R55, R9 ;  /* 0x0000000900377308 */ /* 0x000e620000000800 */
[----:B------:R-:W-:Y:S02]  /*18c90*/  FMUL.FTZ R71, R7, R71 ;  /* 0x0000004707477220 */ /* 0x000fe40000410000 */
[----:B------:R-:W-:Y:S02]  /*18ca0*/  FMUL.FTZ R72, R6, R72 ;  /* 0x0000004806487220 */ /* 0x000fe40000410000 */
[--C-:B---3--:R-:W-:Y:S02]  /*18cb0*/  FFMA.FTZ R0, R11, c[0x0][0x2d0], -R4.reuse ;  /* 0x0000b4000b007a23 */ /* 0x108fe40000010804 */
[----:B------:R-:W-:Y:S02]  /*18cc0*/  FMUL.FTZ R11, R7, R151 ;  /* 0x00000097070b7220 */ /* 0x000fe40000410000 */
[C---:B----4-:R-:W-:Y:S01]  /*18cd0*/  FMUL.FTZ R29, R2.reuse, R169 ;  /* 0x000000a9021d7220 */ /* 0x050fe20000410000 */
[----:B------:R3:W4:Y:S01]  /*18ce0*/  MUFU.EX2 R249, R0 ;  /* 0x0000000000f97308 */ /* 0x0007220000000800 */
[----:B------:R-:W-:Y:S01]  /*18cf0*/  FMUL.FTZ R32, R2, R172 ;  /* 0x000000ac02207220 */ /* 0x000fe20000410000 */
[----:B------:R-:W-:Y:S01]  /*18d00*/  MOV R172, R37 ;  /* 0x0000002500ac7202 */ /* 0x000fe20000000f00 */
[----:B------:R-:W-:Y:S01]  /*18d10*/  FMUL.FTZ R37, R6, R177 ;  /* 0x000000b106257220 */ /* 0x000fe20000410000 */
[----:B------:R-:W-:Y:S01]  /*18d20*/  MOV R169, R49 ;  /* 0x0000003100a97202 */ /* 0x000fe20000000f00 */
[----:B--2---:R-:W-:Y:S02]  /*18d30*/  FFMA.FTZ R8, R28, c[0x0][0x2d0], -R4 ;  /* 0x0000b4001c087a23 */ /* 0x004fe40000010804 */
[C---:B------:R-:W-:Y:S02]  /*18d40*/  FMUL.FTZ R28, R2.reuse, R168 ;  /* 0x000000a8021c7220 */ /* 0x040fe40000410000 */
[C---:B------:R-:W-:Y:S01]  /*18d50*/  FMUL.FTZ R49, R2.reuse, R189 ;  /* 0x000000bd02317220 */ /* 0x040fe20000410000 */
[----:B------:R-:W2:Y:S01]  /*18d60*/  MUFU.EX2 R239, R8 ;  /* 0x0000000800ef7308 */ /* 0x000ea20000000800 */
[C---:B------:R-:W-:Y:S02]  /*18d70*/  FMUL.FTZ R60, R2.reuse, R60 ;  /* 0x0000003c023c7220 */ /* 0x040fe40000410000 */
[----:B------:R-:W-:Y:S01]  /*18d80*/  FMUL.FTZ R61, R2, R61 ;  /* 0x0000003d023d7220 */ /* 0x000fe20000410000 */
[----:B-1----:R-:W-:Y:S01]  /*18d90*/  MOV R161, R55 ;  /* 0x0000003700a17202 */ /* 0x002fe20000000f00 */
[----:B------:R-:W-:Y:S01]  /*18da0*/  FMUL.FTZ R9, R6, R149 ;  /* 0x0000009506097220 */ /* 0x000fe20000410000 */
[----:B------:R-:W-:Y:S01]  /*18db0*/  F2FP.BF16.PACK_AB R149, R55, R215 ;  /* 0x000000d73795723e */ /* 0x000fe200000010ff */
[----:B------:R-:W-:Y:S02]  /*18dc0*/  FMUL.FTZ R55, R7, R195 ;  /* 0x000000c307377220 */ /* 0x000fe40000410000 */
[C---:B------:R-:W-:Y:S01]  /*18dd0*/  FMUL.FTZ R64, R2.reuse, R64 ;  /* 0x0000004002407220 */ /* 0x040fe20000410000 */
[----:B------:R-:W1:Y:S01]  /*18de0*/  MUFU.EX2 R48, R18 ;  /* 0x0000001200307308 */ /* 0x000e620000000800 */
[----:B------:R-:W-:Y:S02]  /*18df0*/  FMUL.FTZ R65, R2, R65 ;  /* 0x0000004102417220 */ /* 0x000fe40000410000 */
[----:B------:R-:W-:Y:S01]  /*18e00*/  FMUL.FTZ R73, R6, R73 ;  /* 0x0000004906497220 */ /* 0x000fe20000410000 */
[----:B---3--:R-:W-:Y:S01]  /*18e10*/  FSEL R0, R3, RZ, P0 ;  /* 0x000000ff03007208 */ /* 0x008fe20000000000 */
[C---:B------:R-:W-:Y:S01]  /*18e20*/  FMUL.FTZ R74, R7.reuse, R74 ;  /* 0x0000004a074a7220 */ /* 0x040fe20000410000 */
[----:B----4-:R-:W-:Y:S01]  /*18e30*/  MOV R163, R249 ;  /* 0x000000f900a37202 */ /* 0x010fe20000000f00 */
[----:B------:R-:W-:Y:S02]  /*18e40*/  FMUL.FTZ R75, R7, R75 ;  /* 0x0000004b074b7220 */ /* 0x000fe40000410000 */
[----:B------:R-:W-:Y:S01]  /*18e50*/  FADD.FTZ R0, -R0, R138 ;  /* 0x0000008a00007221 */ /* 0x000fe20000010100 */
[----:B------:R-:W3:Y:S01]  /*18e60*/  MUFU.EX2 R44, R20 ;  /* 0x00000014002c7308 */ /* 0x000ee20000000800 */
[----:B------:R-:W-:Y:S02]  /*18e70*/  FFMA.FTZ R138, R33, c[0x0][0x2d0], -R12 ;  /* 0x0000b400218a7a23 */ /* 0x000fe4000001080c */
[----:B------:R-:W-:Y:S01]  /*18e80*/  FMUL.FTZ R0, R0, c[0x0][0x2d0] ;  /* 0x0000b40000007a20 */ /* 0x000fe20000410000 */
[----:B--2---:R-:W-:Y:S01]  /*18e90*/  F2FP.BF16.PACK_AB R151, R239, R249 ;  /* 0x000000f9ef97723e */ /* 0x004fe200000010ff */
[----:B------:R-:W-:Y:S02]  /*18ea0*/  FMUL.FTZ R8, R6, R148 ;  /* 0x0000009406087220 */ /* 0x000fe40000410000 */
[C---:B------:R-:W-:Y:S02]  /*18eb0*/  FMUL.FTZ R12, R2.reuse, R152 ;  /* 0x00000098020c7220 */ /* 0x040fe40000410000 */
[C---:B------:R-:W-:Y:S01]  /*18ec0*/  FMUL.FTZ R33, R2.reuse, R173 ;  /* 0x000000ad02217220 */ /* 0x040fe20000410000 */
[----:B------:R2:W4:Y:S01]  /*18ed0*/  MUFU.EX2 R38, R16 ;  /* 0x0000001000267308 */ /* 0x0005220000000800 */
[C---:B------:R-:W-:Y:S02]  /*18ee0*/  FMUL.FTZ R76, R2.reuse, R76 ;  /* 0x0000004c024c7220 */ /* 0x040fe40000410000 */
[----:B------:R-:W-:Y:S01]  /*18ef0*/  FMUL.FTZ R77, R2, R77 ;  /* 0x0000004d024d7220 */ /* 0x000fe20000410000 */
[----:B-1----:R-:W-:Y:S01]  /*18f00*/  F2FP.BF16.PACK_AB R145, R48, R53 ;  /* 0x000000353091723e */ /* 0x002fe200000010ff */
[C---:B------:R-:W-:Y:S02]  /*18f10*/  FMUL.FTZ R80, R2.reuse, R80 ;  /* 0x0000005002507220 */ /* 0x040fe40000410000 */
[----:B------:R-:W-:Y:S02]  /*18f20*/  FMUL.FTZ R81, R2, R81 ;  /* 0x0000005102517220 */ /* 0x000fe40000410000 */
[C---:B------:R-:W-:Y:S01]  /*18f30*/  FMUL.FTZ R84, R6.reuse, R84 ;  /* 0x0000005406547220 */ /* 0x040fe20000410000 */
[----:B------:R1:W-:Y:S01]  /*18f40*/  MUFU.EX2 R52, R13 ;  /* 0x0000000d00347308 */ /* 0x0003e20000000800 */
[----:B------:R-:W-:Y:S02]  /*18f50*/  FMUL.FTZ R85, R6, R85 ;  /* 0x0000005506557220 */ /* 0x000fe40000410000 */
[C---:B------:R-:W-:Y:S01]  /*18f60*/  FMUL.FTZ R86, R7.reuse, R86 ;  /* 0x0000005607567220 */ /* 0x040fe20000410000 */
[----:B---3--:R-:W-:Y:S01]  /*18f70*/  F2FP.BF16.PACK_AB R147, R248, R44 ;  /* 0x0000002cf893723e */ /* 0x008fe200000010ff */
[C---:B------:R-:W-:Y:S02]  /*18f80*/  FMUL.FTZ R20, R6.reuse, R160 ;  /* 0x000000a006147220 */ /* 0x040fe40000410000 */
[C---:B------:R-:W-:Y:S02]  /*18f90*/  FMUL.FTZ R87, R7.reuse, R87 ;  /* 0x0000005707577220 */ /* 0x040fe40000410000 */
[----:B------:R-:W-:Y:S01]  /*18fa0*/  FMUL.FTZ R88, R6, R88 ;  /* 0x0000005806587220 */ /* 0x000fe20000410000 */
[----:B------:R-:W3:Y:S01]  /*18fb0*/  MUFU.EX2 R46, R17 ;  /* 0x00000011002e7308 */ /* 0x000ee20000000800 */
[-C--:B------:R-:W-:Y:S05]  /*18fc0*/  HMMA.16816.F32.BF16 R8, R144, R24.reuse, R8 ;  /* 0x000000189008723c */ /* 0x080fea0000041808 */
[----:B--2---:R-:W-:Y:S01]  /*18fd0*/  FMUL.FTZ R16, R2, R156 ;  /* 0x0000009c02107220 */ /* 0x004fe20000410000 */
[----:B------:R-:W-:Y:S01]  /*18fe0*/  MOV R156, R40 ;  /* 0x00000028009c7202 */ /* 0x000fe20000000f00 */
[----:B------:R-:W-:Y:S01]  /*18ff0*/  FMUL.FTZ R89, R6, R89 ;  /* 0x0000005906597220 */ /* 0x000fe20000410000 */
[----:B------:R-:W2:Y:S01]  /*19000*/  LDSM.16.MT88.4 R40, [R218+0x2080] ;  /* 0x00208000da28783b */ /* 0x000ea20000004200 */
[----:B------:R-:W5:Y:S03]  /*19010*/  MUFU.EX2 R54, R19 ;  /* 0x0000001300367308 */ /* 0x000f660000000800 */
[----:B----4-:R-:W-:Y:S01]  /*19020*/  MOV R173, R38 ;  /* 0x0000002600ad7202 */ /* 0x010fe20000000f00 */
[C---:B-1----:R-:W-:Y:S02]  /*19030*/  FMUL.FTZ R13, R2.reuse, R153 ;  /* 0x00000099020d7220 */ /* 0x042fe40000410000 */
[C---:B------:R-:W-:Y:S02]  /*19040*/  FMUL.FTZ R90, R7.reuse, R90 ;  /* 0x0000005a075a7220 */ /* 0x040fe40000410000 */
[C---:B------:R-:W-:Y:S02]  /*19050*/  FMUL.FTZ R91, R7.reuse, R91 ;  /* 0x0000005b075b7220 */ /* 0x040fe40000410000 */
[----:B------:R-:W1:Y:S01]  /*19060*/  MUFU.EX2 R0, R0 ;  /* 0x0000000000007308 */ /* 0x000e620000000800 */
[C---:B------:R-:W-:Y:S02]  /*19070*/  FMUL.FTZ R92, R2.reuse, R92 ;  /* 0x0000005c025c7220 */ /* 0x040fe40000410000 */
[----:B------:R-:W-:Y:S01]  /*19080*/  FMUL.FTZ R93, R2, R93 ;  /* 0x0000005d025d7220 */ /* 0x000fe20000410000 */
[----:B---3--:R-:W-:Y:S01]  /*19090*/  F2FP.BF16.PACK_AB R148, R46, R52 ;  /* 0x000000342e94723e */ /* 0x008fe200000010ff */
[C---:B------:R-:W-:Y:S01]  /*190a0*/  FMUL.FTZ R17, R2.reuse, R157 ;  /* 0x0000009d02117220 */ /* 0x040fe20000410000 */
[----:B------:R-:W-:Y:S01]  /*190b0*/  MOV R176, R46 ;  /* 0x0000002e00b07202 */ /* 0x000fe20000000f00 */
[C---:B------:R-:W-:Y:S02]  /*190c0*/  FMUL.FTZ R96, R2.reuse, R96 ;  /* 0x0000006002607220 */ /* 0x040fe40000410000 */
[----:B------:R-:W-:Y:S01]  /*190d0*/  FMUL.FTZ R97, R2, R97 ;  /* 0x0000006102617220 */ /* 0x000fe20000410000 */
[----:B------:R-:W-:Y:S01]  /*190e0*/  MUFU.EX2 R252, R214 ;  /* 0x000000d600fc7308 */ /* 0x000fe20000000800 */
[C---:B------:R-:W-:Y:S02]  /*190f0*/  FMUL.FTZ R100, R6.reuse, R100 ;  /* 0x0000006406647220 */ /* 0x040fe40000410000 */
[----:B------:R-:W-:Y:S01]  /*19100*/  FMUL.FTZ R101, R6, R101 ;  /* 0x0000006506657220 */ /* 0x000fe20000410000 */
[----:B-----5:R-:W-:Y:S01]  /*19110*/  F2FP.BF16.PACK_AB R150, R54, R38 ;  /* 0x000000263696723e */ /* 0x020fe200000010ff */
[C---:B------:R-:W-:Y:S01]  /*19120*/  FMUL.FTZ R38, R7.reuse, R178 ;  /* 0x000000b207267220 */ /* 0x040fe20000410000 */
[----:B------:R-:W-:Y:S01]  /*19130*/  MOV R160, R54 ;  /* 0x0000003600a07202 */ /* 0x000fe20000000f00 */
[C---:B------:R-:W-:Y:S02]  /*19140*/  FMUL.FTZ R54, R7.reuse, R194 ;  /* 0x000000c207367220 */ /* 0x040fe40000410000 */
[C---:B------:R-:W-:Y:S01]  /*19150*/  FMUL.FTZ R102, R7.reuse, R102 ;  /* 0x0000006607667220 */ /* 0x040fe20000410000 */
[----:B------:R-:W3:Y:S01]  /*19160*/  MUFU.EX2 R157, R213 ;  /* 0x000000d5009d7308 */ /* 0x000ee20000000800 */
[C---:B------:R-:W-:Y:S02]  /*19170*/  FMUL.FTZ R103, R7.reuse, R103 ;  /* 0x0000006707677220 */ /* 0x040fe40000410000 */
[----:B------:R-:W-:Y:S02]  /*19180*/  FMUL.FTZ R104, R6, R104 ;  /* 0x0000006806687220 */ /* 0x000fe40000410000 */
[C---:B-1----:R-:W-:Y:S02]  /*19190*/  FMUL.FTZ R14, R0.reuse, R154 ;  /* 0x0000009a000e7220 */ /* 0x042fe40000410000 */
[C---:B------:R-:W-:Y:S02]  /*191a0*/  FMUL.FTZ R15, R0.reuse, R155 ;  /* 0x0000009b000f7220 */ /* 0x040fe40000410000 */
[----:B------:R-:W1:Y:S01]  /*191b0*/  LDSM.16.MT88.4 R152, [R220+0x2080] ;  /* 0x00208000dc98783b */ /* 0x000e620000004200 */
[C---:B------:R-:W-:Y:S01]  /*191c0*/  FMUL.FTZ R18, R0.reuse, R158 ;  /* 0x0000009e00127220 */ /* 0x040fe20000410000 */
[----:B------:R-:W-:Y:S01]  /*191d0*/  MUFU.EX2 R244, R244 ;  /* 0x000000f400f47308 */ /* 0x000fe20000000800 */
[C---:B------:R-:W-:Y:S02]  /*191e0*/  FMUL.FTZ R19, R0.reuse, R159 ;  /* 0x0000009f00137220 */ /* 0x040fe40000410000 */
[C---:B------:R-:W-:Y:S04]  /*191f0*/  HMMA.16816.F32.BF16 R12, R148.reuse, R24, R12 ;  /* 0x00000018940c723c */ /* 0x040fe8000004180c */
[C---:B------:R-:W-:Y:S01]  /*19200*/  FMUL.FTZ R30, R0.reuse, R170 ;  /* 0x000000aa001e7220 */ /* 0x040fe20000410000 */
[----:B------:R-:W-:Y:S01]  /*19210*/  MOV R170, R48 ;  /* 0x0000003000aa7202 */ /* 0x000fe20000000f00 */
[----:B------:R-:W-:Y:S01]  /*19220*/  FMUL.FTZ R31, R0, R171 ;  /* 0x000000ab001f7220 */ /* 0x000fe20000410000 */
[----:B------:R-:W-:Y:S01]  /*19230*/  MUFU.EX2 R245, R245 ;  /* 0x000000f500f57308 */ /* 0x000fe20000000800 */
[-C--:B------:R-:W-:Y:S04]  /*19240*/  HMMA.16816.F32.BF16 R16, R148, R26.reuse, R16 ;  /* 0x0000001a9410723c */ /* 0x080fe80000041810 */
[C---:B------:R-:W-:Y:S01]  /*19250*/  FMUL.FTZ R25, R6.reuse, R165 ;  /* 0x000000a506197220 */ /* 0x040fe20000410000 */
[----:B------:R-:W-:Y:S01]  /*19260*/  MOV R165, R53 ;  /* 0x0000003500a57202 */ /* 0x000fe20000000f00 */
[C---:B------:R-:W-:Y:S02]  /*19270*/  FMUL.FTZ R53, R6.reuse, R193 ;  /* 0x000000c106357220 */ /* 0x040fe40000410000 */
[C---:B------:R-:W-:Y:S01]  /*19280*/  HMMA.16816.F32.BF16 R20, R144.reuse, R26, R20 ;  /* 0x0000001a9014723c */ /* 0x040fe20000041814 */
[----:B------:R-:W-:Y:S03]  /*19290*/  MUFU.EX2 R171, R138 ;  /* 0x0000008a00ab7308 */ /* 0x000fe60000000800 */
[----:B------:R-:W-:Y:S01]  /*192a0*/  FMUL.FTZ R24, R6, R164 ;  /* 0x000000a406187220 */ /* 0x000fe20000410000 */
[----:B------:R-:W-:Y:S01]  /*192b0*/  MOV R164, R250 ;  /* 0x000000fa00a47202 */ /* 0x000fe20000000f00 */
[----:B------:R-:W-:Y:S01]  /*192c0*/  FMUL.FTZ R34, R0, R174 ;  /* 0x000000ae00227220 */ /* 0x000fe20000410000 */
[----:B------:R-:W-:Y:S01]  /*192d0*/  MOV R174, R44 ;  /* 0x0000002c00ae7202 */ /* 0x000fe20000000f00 */
[C---:B------:R-:W-:Y:S01]  /*192e0*/  FMUL.FTZ R26, R7.reuse, R166 ;  /* 0x000000a6071a7220 */ /* 0x040fe20000410000 */
[----:B------:R-:W-:Y:S03]  /*192f0*/  MOV R166, R52 ;  /* 0x0000003400a67202 */ /* 0x000fe60000000f00 */
[C---:B------:R-:W-:Y:S02]  /*19300*/  FMUL.FTZ R27, R7.reuse, R167 ;  /* 0x000000a7071b7220 */ /* 0x040fe40000410000 */
[----:B------:R-:W-:Y:S01]  /*19310*/  FMUL.FTZ R52, R6, R192 ;  /* 0x000000c006347220 */ /* 0x000fe20000410000 */
[----:B------:R-:W-:Y:S01]  /*19320*/  MUFU.EX2 R167, R137 ;  /* 0x0000008900a77308 */ /* 0x000fe20000000800 */
[----:B------:R-:W-:Y:S01]  /*19330*/  LDSM.16.MT88.4 R192, [R220+0x3080] ;  /* 0x00308000dcc0783b */ /* 0x000fe20000004200 */
[----:B------:R-:W-:Y:S01]  /*19340*/  FMUL.FTZ R35, R0, R175 ;  /* 0x000000af00237220 */ /* 0x000fe20000410000 */
[----:B------:R-:W-:Y:S01]  /*19350*/  MOV R175, R45 ;  /* 0x0000002d00af7202 */ /* 0x000fe20000000f00 */
[-C--:B--2---:R-:W-:Y:S03]  /*19360*/  HMMA.16816.F32.BF16 R24, R144, R40.reuse, R24 ;  /* 0x000000289018723c */ /* 0x084fe60000041818 */
[C---:B------:R-:W-:Y:S02]  /*19370*/  FMUL.FTZ R45, R2.reuse, R185 ;  /* 0x000000b9022d7220 */ /* 0x040fe40000410000 */
[----:B------:R-:W2:Y:S01]  /*19380*/  LDL.LU R185, [R1+0x98] ;  /* 0x0000980001b97983 */ /* 0x000ea20000300800 */
[----:B------:R-:W-:Y:S01]  /*19390*/  FMUL.FTZ R44, R2, R184 ;  /* 0x000000b8022c7220 */ /* 0x000fe20000410000 */
[----:B------:R-:W-:Y:S01]  /*193a0*/  MOV R184, R166 ;  /* 0x000000a600b87202 */ /* 0x000fe20000000f00 */
[C---:B------:R-:W-:Y:S04]  /*193b0*/  HMMA.16816.F32.BF16 R28, R148.reuse, R40, R28 ;  /* 0x00000028941c723c */ /* 0x040fe8000004181c */
[C---:B------:R-:W-:Y:S01]  /*193c0*/  FMUL.FTZ R46, R0.reuse, R186 ;  /* 0x000000ba002e7220 */ /* 0x040fe20000410000 */
[----:B------:R-:W-:Y:S01]  /*193d0*/  MOV R186, R165 ;  /* 0x000000a500ba7202 */ /* 0x000fe20000000f00 */
[----:B------:R-:W-:Y:S01]  /*193e0*/  FMUL.FTZ R47, R0, R187 ;  /* 0x000000bb002f7220 */ /* 0x000fe20000410000 */
[----:B------:R-:W4:Y:S01]  /*193f0*/  LDL.LU R165, [R1+0x94] ;  /* 0x0000940001a57983 */ /* 0x000f220000300800 */
[-C--:B------:R-:W-:Y:S04]  /*19400*/  HMMA.16816.F32.BF16 R32, R148, R42.reuse, R32 ;  /* 0x0000002a9420723c */ /* 0x080fe80000041820 */
[C---:B------:R-:W-:Y:S01]  /*19410*/  FMUL.FTZ R40, R6.reuse, R180 ;  /* 0x000000b406287220 */ /* 0x040fe20000410000 */
[----:B------:R-:W-:Y:S01]  /*19420*/  MOV R180, R176 ;  /* 0x000000b000b47202 */ /* 0x000fe20000000f00 */
[----:B------:R-:W-:Y:S01]  /*19430*/  FMUL.FTZ R41, R6, R181 ;  /* 0x000000b506297220 */ /* 0x000fe20000410000 */
[----:B------:R-:W-:Y:S01]  /*19440*/  MOV R166, R156 ;  /* 0x0000009c00a67202 */ /* 0x000fe20000000f00 */
[C---:B------:R-:W-:Y:S04]  /*19450*/  HMMA.16816.F32.BF16 R36, R144.reuse, R42, R36 ;  /* 0x0000002a9024723c */ /* 0x040fe80000041824 */
[----:B------:R-:W-:Y:S01]  /*19460*/  FMUL.FTZ R48, R2, R188 ;  /* 0x000000bc02307220 */ /* 0x000fe20000410000 */
[----:B------:R-:W-:Y:S01]  /*19470*/  MOV R181, R170 ;  /* 0x000000aa00b57202 */ /* 0x000fe20000000f00 */
[----:B------:R-:W-:Y:S01]  /*19480*/  FMUL.FTZ R50, R0, R190 ;  /* 0x000000be00327220 */ /* 0x000fe20000410000 */
[----:B------:R-:W-:Y:S01]  /*19490*/  MOV R170, R164 ;  /* 0x000000a400aa7202 */ /* 0x000fe20000000f00 */
[C---:B------:R-:W-:Y:S01]  /*194a0*/  FMUL.FTZ R43, R7.reuse, R183 ;  /* 0x000000b7072b7220 */ /* 0x040fe20000410000 */
[----:B------:R-:W-:Y:S01]  /*194b0*/  MOV R164, R162 ;  /* 0x000000a200a47202 */ /* 0x000fe20000000f00 */
[----:B------:R-:W5:Y:S02]  /*194c0*/  LDL.LU R183, [R1+0x9c] ;  /* 0x00009c0001b77983 */ /* 0x000f640000300800 */
[C---:B------:R-:W-:Y:S01]  /*194d0*/  FMUL.FTZ R42, R7.reuse, R182 ;  /* 0x000000b6072a7220 */ /* 0x040fe20000410000 */
[----:B------:R-:W-:Y:S01]  /*194e0*/  MOV R182, R169 ;  /* 0x000000a900b67202 */ /* 0x000fe20000000f00 */
[----:B------:R-:W-:Y:S01]  /*194f0*/  FFMA.FTZ R156, R208, c[0x0][0x2d0], -R143 ;  /* 0x0000b400d09c7a23 */ /* 0x000fe2000001088f */
[----:B------:R-:W-:Y:S01]  /*19500*/  MOV R169, R163 ;  /* 0x000000a300a97202 */ /* 0x000fe20000000f00 */
[C---:B------:R-:W-:Y:S01]  /*19510*/  FMUL.FTZ R51, R0.reuse, R191 ;  /* 0x000000bf00337220 */ /* 0x040fe20000410000 */
[----:B------:R3:W-:Y:S01]  /*19520*/  MUFU.EX2 R208, R246 ;  /* 0x000000f600d07308 */ /* 0x0007e20000000800 */
[C---:B------:R-:W-:Y:S01]  /*19530*/  FMUL.FTZ R62, R0.reuse, R62 ;  /* 0x0000003e003e7220 */ /* 0x040fe20000410000 */
[-C--:B-1----:R-:W-:Y:S03]  /*19540*/  HMMA.16816.F32.BF16 R40, R144, R152.reuse, R40 ;  /* 0x000000989028723c */ /* 0x082fe60000041828 */
[C---:B------:R-:W-:Y:S02]  /*19550*/  FMUL.FTZ R63, R0.reuse, R63 ;  /* 0x0000003f003f7220 */ /* 0x040fe40000410000 */
[C---:B------:R-:W-:Y:S02]  /*19560*/  FMUL.FTZ R66, R0.reuse, R66 ;  /* 0x0000004200427220 */ /* 0x040fe40000410000 */
[C---:B------:R-:W-:Y:S01]  /*19570*/  FMUL.FTZ R67, R0.reuse, R67 ;  /* 0x0000004300437220 */ /* 0x040fe20000410000 */
[C---:B------:R-:W-:Y:S04]  /*19580*/  HMMA.16816.F32.BF16 R44, R148.reuse, R152, R44 ;  /* 0x00000098942c723c */ /* 0x040fe8000004182c */
[C---:B------:R-:W-:Y:S02]  /*19590*/  FMUL.FTZ R78, R0.reuse, R78 ;  /* 0x0000004e004e7220 */ /* 0x040fe40000410000 */
[C---:B------:R-:W-:Y:S02]  /*195a0*/  FMUL.FTZ R79, R0.reuse, R79 ;  /* 0x0000004f004f7220 */ /* 0x040fe40000410000 */
[-C--:B------:R-:W-:Y:S04]  /*195b0*/  HMMA.16816.F32.BF16 R48, R148, R154.reuse, R48 ;  /* 0x0000009a9430723c */ /* 0x080fe80000041830 */
[C---:B------:R-:W-:Y:S02]  /*195c0*/  FMUL.FTZ R82, R0.reuse, R82 ;  /* 0x0000005200527220 */ /* 0x040fe40000410000 */
[----:B------:R-:W-:Y:S01]  /*195d0*/  FMUL.FTZ R83, R0, R83 ;  /* 0x0000005300537220 */ /* 0x000fe20000410000 */
[----:B---3--:R-:W-:Y:S01]  /*195e0*/  MOV R246, R169 ;  /* 0x000000a900f67202 */ /* 0x008fe20000000f00 */
[C---:B------:R-:W-:Y:S01]  /*195f0*/  HMMA.16816.F32.BF16 R52, R144.reuse, R154, R52 ;  /* 0x0000009a9034723c */ /* 0x040fe20000041834 */
[----:B------:R-:W1:Y:S03]  /*19600*/  LDSM.16.MT88.4 R152, [R219+0x2080] ;  /* 0x00208000db98783b */ /* 0x000e660000004200 */
[--C-:B------:R-:W-:Y:S02]  /*19610*/  FFMA.FTZ R137, R196, c[0x0][0x2d0], -R139.reuse ;  /* 0x0000b400c4897a23 */ /* 0x100fe4000001088b */
[C---:B------:R-:W-:Y:S02]  /*19620*/  FMUL.FTZ R94, R0.reuse, R94 ;  /* 0x0000005e005e7220 */ /* 0x040fe40000410000 */
[----:B------:R3:W-:Y:S01]  /*19630*/  MUFU.EX2 R168, R137 ;  /* 0x0000008900a87308 */ /* 0x0007e20000000800 */
[C---:B------:R-:W-:Y:S03]  /*19640*/  FMUL.FTZ R95, R0.reuse, R95 ;  /* 0x0000005f005f7220 */ /* 0x040fe60000410000 */
[C---:B------:R-:W-:Y:S02]  /*19650*/  FMUL.FTZ R98, R0.reuse, R98 ;  /* 0x0000006200627220 */ /* 0x040fe40000410000 */
[----:B------:R-:W-:Y:S02]  /*19660*/  FMUL.FTZ R99, R0, R99 ;  /* 0x0000006300637220 */ /* 0x000fe40000410000 */
[----:B------:R-:W-:Y:S02]  /*19670*/  FMUL.FTZ R105, R6, R105 ;  /* 0x0000006906697220 */ /* 0x000fe40000410000 */
[C---:B------:R-:W-:Y:S02]  /*19680*/  FMUL.FTZ R106, R7.reuse, R106 ;  /* 0x0000006a076a7220 */ /* 0x040fe40000410000 */
[C---:B------:R-:W-:Y:S02]  /*19690*/  FMUL.FTZ R107, R7.reuse, R107 ;  /* 0x0000006b076b7220 */ /* 0x040fe40000410000 */
[C---:B------:R-:W-:Y:S02]  /*196a0*/  FMUL.FTZ R108, R2.reuse, R108 ;  /* 0x0000006c026c7220 */ /* 0x040fe40000410000 */
[----:B------:R-:W-:Y:S02]  /*196b0*/  FMUL.FTZ R109, R2, R109 ;  /* 0x0000006d026d7220 */ /* 0x000fe40000410000 */
[C---:B------:R-:W-:Y:S02]  /*196c0*/  FMUL.FTZ R110, R0.reuse, R110 ;  /* 0x0000006e006e7220 */ /* 0x040fe40000410000 */
[----:B------:R-:W-:Y:S02]  /*196d0*/  FMUL.FTZ R111, R0, R111 ;  /* 0x0000006f006f7220 */ /* 0x000fe40000410000 */
[----:B------:R-:W-:Y:S02]  /*196e0*/  FMUL.FTZ R112, R2, R112 ;  /* 0x0000007002707220 */ /* 0x000fe40000410000 */
[--C-:B---3--:R-:W-:Y:S02]  /*196f0*/  FFMA.FTZ R137, R200, c[0x0][0x2d0], -R139.reuse ;  /* 0x0000b400c8897a23 */ /* 0x108fe4000001088b */
[----:B------:R-:W-:Y:S02]  /*19700*/  FMUL.FTZ R113, R2, R113 ;  /* 0x0000007102717220 */ /* 0x000fe40000410000 */
[----:B------:R3:W3:Y:S01]  /*19710*/  MUFU.EX2 R177, R137 ;  /* 0x0000008900b17308 */ /* 0x0006e20000000800 */
[C---:B------:R-:W-:Y:S02]  /*19720*/  FMUL.FTZ R114, R0.reuse, R114 ;  /* 0x0000007200727220 */ /* 0x040fe40000410000 */
[----:B------:R-:W-:Y:S01]  /*19730*/  FMUL.FTZ R115, R0, R115 ;  /* 0x0000007300737220 */ /* 0x000fe20000410000 */
        /* <DEDUP_REMOVED lines=8> */
[----:B------:R-:W-:Y:S02]  /*197c0*/  FMUL.FTZ R125, R2, R125 ;  /* 0x0000007d027d7220 */ /* 0x000fe40000410000 */
[C---:B------:R-:W-:Y:S02]  /*197d0*/  FMUL.FTZ R126, R0.reuse, R126 ;  /* 0x0000007e007e7220 */ /* 0x040fe40000410000 */
[C---:B------:R-:W-:Y:S01]  /*197e0*/  HMMA.16816.F32.BF16 R68, R144.reuse, R154, R68 ;  /* 0x0000009a9044723c */ /* 0x040fe20000041844 */
[----:B------:R-:W1:Y:S03]  /*197f0*/  LDSM.16.MT88.4 R152, [R217+0x3880] ;  /* 0x00388000d998783b */ /* 0x000e660000004200 */
[--C-:B---3--:R-:W-:Y:S02]  /*19800*/  FFMA.FTZ R137, R205, c[0x0][0x2d0], -R139.reuse ;  /* 0x0000b400cd897a23 */ /* 0x108fe4000001088b */
[----:B------:R-:W-:Y:S02]  /*19810*/  FMUL.FTZ R127, R0, R127 ;  /* 0x0000007f007f7220 */ /* 0x000fe40000410000 */
[----:B------:R3:W-:Y:S01]  /*19820*/  MUFU.EX2 R250, R137 ;  /* 0x0000008900fa7308 */ /* 0x0007e20000000800 */
[C---:B------:R-:W-:Y:S03]  /*19830*/  FMUL.FTZ R128, R2.reuse, R128 ;  /* 0x0000008002807220 */ /* 0x040fe60000410000 */
[----:B------:R-:W-:Y:S02]  /*19840*/  FMUL.FTZ R129, R2, R129 ;  /* 0x0000008102817220 */ /* 0x000fe40000410000 */
[C---:B------:R-:W-:Y:S02]  /*19850*/  FMUL.FTZ R130, R0.reuse, R130 ;  /* 0x0000008200827220 */ /* 0x040fe40000410000 */
[----:B------:R-:W-:Y:S02]  /*19860*/  FMUL.FTZ R131, R0, R131 ;  /* 0x0000008300837220 */ /* 0x000fe40000410000 */
[--C-:B------:R-:W-:Y:S01]  /*19870*/  FFMA.FTZ R158, R241, c[0x0][0x2d0], -R139.reuse ;  /* 0x0000b400f19e7a23 */ /* 0x100fe2000001088b */
[----:B------:R-:W-:Y:S01]  /*19880*/  MOV R241, R157 ;  /* 0x0000009d00f17202 */ /* 0x000fe20000000f00 */
[--C-:B------:R-:W-:Y:S01]  /*19890*/  FFMA.FTZ R157, R240, c[0x0][0x2d0], -R139.reuse ;  /* 0x0000b400f09d7a23 */ /* 0x100fe2000001088b */
[----:B------:R-:W-:Y:S01]  /*198a0*/  MOV R240, R177 ;  /* 0x000000b100f07202 */ /* 0x000fe20000000f00 */
[--C-:B------:R-:W-:Y:S01]  /*198b0*/  FFMA.FTZ R159, R242, c[0x0][0x2d0], -R139.reuse ;  /* 0x0000b400f29f7a23 */ /* 0x100fe2000001088b */
[----:B------:R-:W-:Y:S01]  /*198c0*/  LDSM.16.MT88.4 R176, [R218+0x3080] ;  /* 0x00308000dab0783b */ /* 0x000fe20000004200 */
[C---:B------:R-:W-:Y:S01]  /*198d0*/  FMUL.FTZ R120, R6.reuse, R120 ;  /* 0x0000007806787220 */ /* 0x040fe20000410000 */
[----:B------:R-:W-:Y:S01]  /*198e0*/  MOV R242, R170 ;  /* 0x000000aa00f27202 */ /* 0x000fe20000000f00 */
[----:B------:R-:W-:Y:S01]  /*198f0*/  MUFU.EX2 R205, R159 ;  /* 0x0000009f00cd7308 */ /* 0x000fe20000000800 */
[C---:B------:R-:W-:Y:S02]  /*19900*/  FMUL.FTZ R121, R6.reuse, R121 ;  /* 0x0000007906797220 */ /* 0x040fe40000410000 */
[----:B------:R-:W-:Y:S01]  /*19910*/  FMUL.FTZ R122, R7, R122 ;  /* 0x0000007a077a7220 */ /* 0x000fe20000410000 */
[----:B------:R-:W-:Y:S01]  /*19920*/  ISETP.GT.AND P0, PT, R235, R242, PT ;  /* 0x000000f2eb00720c */ /* 0x000fe20003f04270 */
[----:B------:R-:W-:Y:S02]  /*19930*/  FMUL.FTZ R123, R7, R123 ;  /* 0x0000007b077b7220 */ /* 0x000fe40000410000 */
[----:B---3--:R-:W-:Y:S02]  /*19940*/  FFMA.FTZ R137, R203, c[0x0][0x2d0], -R139 ;  /* 0x0000b400cb897a23 */ /* 0x008fe4000001088b */
[C---:B------:R-:W-:Y:S01]  /*19950*/  FMUL.FTZ R132, R6.reuse, R132 ;  /* 0x0000008406847220 */ /* 0x040fe20000410000 */
[----:B------:R3:W-:Y:S01]  /*19960*/  MUFU.EX2 R203, R247 ;  /* 0x000000f700cb7308 */ /* 0x0007e20000000800 */
[----:B------:R-:W-:Y:S02]  /*19970*/  FMUL.FTZ R133, R6, R133 ;  /* 0x0000008506857220 */ /* 0x000fe40000410000 */
[C---:B------:R-:W-:Y:S01]  /*19980*/  FMUL.FTZ R134, R7.reuse, R134 ;  /* 0x0000008607867220 */ /* 0x040fe20000410000 */
[-C--:B-1----:R-:W-:Y:S03]  /*19990*/  HMMA.16816.F32.BF16 R72, R144, R152.reuse, R72 ;  /* 0x000000989048723c */ /* 0x082fe60000041848 */
[----:B------:R-:W-:Y:S03]  /*199a0*/  FMUL.FTZ R135, R7, R135 ;  /* 0x0000008707877220 */ /* 0x000fe60000410000 */
[----:B------:R1:W-:Y:S01]  /*199b0*/  MUFU.EX2 R251, R137 ;  /* 0x0000008900fb7308 */ /* 0x0003e20000000800 */
[----:B------:R-:W-:Y:S01]  /*199c0*/  FFMA.FTZ R138, R211, c[0x0][0x2d0], -R143 ;  /* 0x0000b400d38a7a23 */ /* 0x000fe2000001088f */
[C---:B------:R-:W-:Y:S04]  /*199d0*/  HMMA.16816.F32.BF16 R76, R148.reuse, R152, R76 ;  /* 0x00000098944c723c */ /* 0x040fe8000004184c */
[----:B------:R-:W-:Y:S04]  /*199e0*/  FFMA.FTZ R139, R212, c[0x0][0x2d0], -R139 ;  /* 0x0000b400d48b7a23 */ /* 0x000fe8000001088b */
[----:B------:R-:W-:Y:S01]  /*199f0*/  MUFU.EX2 R211, R157 ;  /* 0x0000009d00d37308 */ /* 0x000fe20000000800 */
[-C--:B------:R-:W-:Y:S03]  /*19a00*/  HMMA.16816.F32.BF16 R80, R148, R154.reuse, R80 ;  /* 0x0000009a9450723c */ /* 0x080fe60000041850 */
[----:B---3--:R-:W-:Y:S05]  /*19a10*/  MOV R247, R171 ;  /* 0x000000ab00f77202 */ /* 0x008fea0000000f00 */
[C---:B------:R-:W-:Y:S01]  /*19a20*/  HMMA.16816.F32.BF16 R84, R144.reuse, R154, R84 ;  /* 0x0000009a9054723c */ /* 0x040fe20000041854 */
[----:B------:R-:W3:Y:S01]  /*19a30*/  LDSM.16.MT88.4 R152, [R218+0x3880] ;  /* 0x00388000da98783b */ /* 0x000ee20000004200 */
[----:B------:R-:W3:Y:S02]  /*19a40*/  MUFU.EX2 R212, R139 ;  /* 0x0000008b00d47308 */ /* 0x000ee40000000800 */
[--C-:B-1----:R-:W-:Y:S08]  /*19a50*/  FFMA.FTZ R137, R204, c[0x0][0x2d0], -R143.reuse ;  /* 0x0000b400cc897a23 */ /* 0x102ff0000001088f */
[----:B------:R1:W-:Y:S10]  /*19a60*/  MUFU.EX2 R214, R137 ;  /* 0x0000008900d67308 */ /* 0x0003f40000000800 */
[----:B------:R3:W-:Y:S02]  /*19a70*/  MUFU.EX2 R204, R156 ;  /* 0x0000009c00cc7308 */ /* 0x0007e40000000800 */
[----:B---3--:R-:W-:Y:S01]  /*19a80*/  F2FP.BF16.PACK_AB R139, R212, R211 ;  /* 0x000000d3d48b723e */ /* 0x008fe200000010ff */
[--C-:B-1----:R-:W-:Y:S07]  /*19a90*/  FFMA.FTZ R137, R201, c[0x0][0x2d0], -R143.reuse ;  /* 0x0000b400c9897a23 */ /* 0x102fee000001088f */
[----:B------:R1:W3:Y:S01]  /*19aa0*/  MUFU.EX2 R248, R137 ;  /* 0x0000008900f87308 */ /* 0x0002e20000000800 */
[-C--:B------:R-:W-:Y:S01]  /*19ab0*/  HMMA.16816.F32.BF16 R88, R144, R152.reuse, R88 ;  /* 0x000000989058723c */ /* 0x080fe20000041858 */
[----:B------:R-:W5:Y:S07]  /*19ac0*/  LDL.LU R156, [R1+0xa0] ;  /* 0x0000a000019c7983 */ /* 0x000f6e0000300800 */
[C---:B------:R-:W-:Y:S08]  /*19ad0*/  HMMA.16816.F32.BF16 R92, R148.reuse, R152, R92 ;  /* 0x00000098945c723c */ /* 0x040ff0000004185c */
[-C--:B------:R-:W-:Y:S04]  /*19ae0*/  HMMA.16816.F32.BF16 R96, R148, R154.reuse, R96 ;  /* 0x0000009a9460723c */ /* 0x080fe80000041860 */
[--C-:B-1----:R-:W-:Y:S04]  /*19af0*/  FFMA.FTZ R137, R199, c[0x0][0x2d0], -R143.reuse ;  /* 0x0000b400c7897a23 */ /* 0x102fe8000001088f */
[C---:B------:R-:W-:Y:S01]  /*19b00*/  HMMA.16816.F32.BF16 R100, R144.reuse, R154, R100 ;  /* 0x0000009a9064723c */ /* 0x040fe20000041864 */
[----:B------:R-:W1:Y:S01]  /*19b10*/  LDSM.16.MT88.4 R152, [R220+0x3880] ;  /* 0x00388000dc98783b */ /* 0x000e620000004200 */
[----:B------:R3:W-:Y:S02]  /*19b20*/  MUFU.EX2 R249, R137 ;  /* 0x0000008900f97308 */ /* 0x0007e40000000800 */
[----:B---3--:R-:W-:Y:S08]  /*19b30*/  FFMA.FTZ R137, R202, c[0x0][0x2d0], -R143 ;  /* 0x0000b400ca897a23 */ /* 0x008ff0000001088f */
[----:B------:R3:W-:Y:S01]  /*19b40*/  MUFU.EX2 R213, R137 ;  /* 0x0000008900d57308 */ /* 0x0007e20000000800 */
[-C--:B-1----:R-:W-:Y:S03]  /*19b50*/  HMMA.16816.F32.BF16 R104, R144, R152.reuse, R104 ;  /* 0x000000989068723c */ /* 0x082fe60000041868 */
[----:B--2---:R-:W-:Y:S05]  /*19b60*/  FFMA.FTZ R7, R7, R185, R186 ;  /* 0x000000b907077223 */ /* 0x004fea00000100ba */
[C---:B------:R-:W-:Y:S04]  /*19b70*/  HMMA.16816.F32.BF16 R108, R148.reuse, R152, R108 ;  /* 0x00000098946c723c */ /* 0x040fe8000004186c */
[--C-:B---3--:R-:W-:Y:S04]  /*19b80*/  FFMA.FTZ R137, R207, c[0x0][0x2d0], -R4.reuse ;  /* 0x0000b400cf897a23 */ /* 0x108fe80000010804 */
[-C--:B------:R-:W-:Y:S01]  /*19b90*/  HMMA.16816.F32.BF16 R112, R148, R154.reuse, R112 ;  /* 0x0000009a9470723c */ /* 0x080fe20000041870 */
[----:B------:R-:W-:Y:S07]  /*19ba0*/  MUFU.EX2 R207, R158 ;  /* 0x0000009e00cf7308 */ /* 0x000fee0000000800 */
[C---:B------:R-:W-:Y:S01]  /*19bb0*/  HMMA.16816.F32.BF16 R116, R144.reuse, R154, R116 ;  /* 0x0000009a9074723c */ /* 0x040fe20000041874 */
[----:B------:R-:W1:Y:S02]  /*19bc0*/  LDSM.16.MT88.4 R152, [R219+0x3880] ;  /* 0x00388000db98783b */ /* 0x000e640000004200 */
[----:B------:R2:W-:Y:S02]  /*19bd0*/  MUFU.EX2 R200, R137 ;  /* 0x0000008900c87308 */ /* 0x0005e40000000800 */
[----:B--2---:R-:W-:Y:S08]  /*19be0*/  FFMA.FTZ R137, R206, c[0x0][0x2d0], -R4 ;  /* 0x0000b400ce897a23 */ /* 0x004ff00000010804 */
[----:B------:R4:W-:Y:S10]  /*19bf0*/  MUFU.EX2 R206, R138 ;  /* 0x0000008a00ce7308 */ /* 0x0009f40000000800 */
[----:B------:R2:W3:Y:S01]  /*19c00*/  MUFU.EX2 R199, R137 ;  /* 0x0000008900c77308 */ /* 0x0004e20000000800 */
[-C--:B-1----:R-:W-:Y:S08]  /*19c10*/  HMMA.16816.F32.BF16 R120, R144, R152.reuse, R120 ;  /* 0x000000989078723c */ /* 0x082ff00000041878 */
[C---:B------:R-:W-:Y:S04]  /*19c20*/  HMMA.16816.F32.BF16 R124, R148.reuse, R152, R124 ;  /* 0x00000098947c723c */ /* 0x040fe8000004187c */
[----:B----4-:R-:W-:Y:S01]  /*19c30*/  FFMA.FTZ R138, R6, R165, R166 ;  /* 0x000000a5068a7223 */ /* 0x010fe200000100a6 */
[----:B------:R-:W-:Y:S01]  /*19c40*/  MOV R165, R161 ;  /* 0x000000a100a57202 */ /* 0x000fe20000000f00 */
[--C-:B------:R-:W-:Y:S01]  /*19c50*/  FFMA.FTZ R6, R237, c[0x0][0x2d0], -R4.reuse ;  /* 0x0000b400ed067a23 */ /* 0x100fe20000010804 */
[----:B------:R-:W-:Y:S01]  /*19c60*/  MOV R166, R160 ;  /* 0x000000a000a67202 */ /* 0x000fe20000000f00 */
[-C--:B------:R-:W-:Y:S01]  /*19c70*/  HMMA.16816.F32.BF16 R128, R148, R154.reuse, R128 ;  /* 0x0000009a9480723c */ /* 0x080fe20000041880 */
[----:B------:R-:W1:Y:S03]  /*19c80*/  LDSM.16.MT88.4 R148, [R217+0x2880] ;  /* 0x00288000d994783b */ /* 0x000e660000004200 */
[----:B------:R-:W-:Y:S01]  /*19c90*/  F2FP.BF16.PACK_AB R152, R248, R214 ;  /* 0x000000d6f898723e */ /* 0x000fe200000010ff */
[--C-:B--2---:R-:W-:Y:S01]  /*19ca0*/  FFMA.FTZ R137, R198, c[0x0][0x2d0], -R4.reuse ;  /* 0x0000b400c6897a23 */ /* 0x104fe20000010804 */
[----:B---3--:R-:W-:Y:S02]  /*19cb0*/  F2FP.BF16.PACK_AB R153, R199, R200 ;  /* 0x000000c8c799723e */ /* 0x008fe400000010ff */
[----:B------:R-:W-:Y:S01]  /*19cc0*/  HMMA.16816.F32.BF16 R132, R144, R154, R132 ;  /* 0x0000009a9084723c */ /* 0x000fe20000041884 */
[----:B------:R-:W-:Y:S01]  /*19cd0*/  LDSM.16.MT88.4 R160, [R217+0x3080] ;  /* 0x00308000d9a0783b */ /* 0x000fe20000004200 */
[----:B------:R2:W-:Y:S02]  /*19ce0*/  MUFU.EX2 R201, R137 ;  /* 0x0000008900c97308 */ /* 0x0005e40000000800 */
[----:B------:R-:W-:Y:S03]  /*19cf0*/  MOV R237, R166 ;  /* 0x000000a600ed7202 */ /* 0x000fe60000000f00 */
[----:B------:R-:W-:Y:S02]  /*19d00*/  F2FP.BF16.PACK_AB R144, R171, R167 ;  /* 0x000000a7ab90723e */ /* 0x000fe400000010ff */
[----:B------:R-:W-:Y:S03]  /*19d10*/  F2FP.BF16.PACK_AB R145, R240, R168 ;  /* 0x000000a8f091723e */ /* 0x000fe600000010ff */
[----:B------:R-:W-:Y:S02]  /*19d20*/  F2FP.BF16.PACK_AB R146, R252, R241 ;  /* 0x000000f1fc92723e */ /* 0x000fe400000010ff */
[----:B------:R-:W-:Y:S02]  /*19d30*/  F2FP.BF16.PACK_AB R147, R251, R250 ;  /* 0x000000fafb93723e */ /* 0x000fe400000010ff */
[----:B------:R-:W-:Y:S01]  /*19d40*/  F2FP.BF16.PACK_AB R154, R213, R249 ;  /* 0x000000f9d59a723e */ /* 0x000fe200000010ff */
[----:B--2---:R-:W-:Y:S02]  /*19d50*/  FFMA.FTZ R137, R197, c[0x0][0x2d0], -R4 ;  /* 0x0000b400c5897a23 */ /* 0x004fe40000010804 */
[----:B------:R5:W-:Y:S02]  /*19d60*/  MUFU.EX2 R197, R6 ;  /* 0x0000000600c57308 */ /* 0x000be40000000800 */
[-C--:B-1----:R-:W-:Y:S08]  /*19d70*/  HMMA.16816.F32.BF16 R8, R144, R148.reuse, R8 ;  /* 0x000000949008723c */ /* 0x082ff00000041808 */
[----:B------:R-:W1:Y:S01]  /*19d80*/  MUFU.EX2 R202, R137 ;  /* 0x0000008900ca7308 */ /* 0x000e620000000800 */
[----:B-----5:R-:W-:Y:S03]  /*19d90*/  FFMA.FTZ R6, R2, R183, R184 ;  /* 0x000000b702067223 */ /* 0x020fe600000100b8 */
[----:B------:R-:W-:Y:S02]  /*19da0*/  FADD.FTZ R2, R181, R7 ;  /* 0x00000007b5027221 */ /* 0x000fe40000010000 */
[----:B------:R-:W-:Y:S02]  /*19db0*/  FADD.FTZ R6, R180, R6 ;  /* 0x00000006b4067221 */ /* 0x000fe40000010000 */
[----:B------:R-:W-:Y:S02]  /*19dc0*/  FADD.FTZ R2, R174, R2 ;  /* 0x00000002ae027221 */ /* 0x000fe40000010000 */
[----:B------:R-:W-:Y:S01]  /*19dd0*/  FADD.FTZ R6, R173, R6 ;  /* 0x00000006ad067221 */ /* 0x000fe20000010000 */
[----:B-1----:R-:W-:Y:S01]  /*19de0*/  F2FP.BF16.PACK_AB R155, R202, R201 ;  /* 0x000000c9ca9b723e */ /* 0x002fe200000010ff */
[--C-:B------:R-:W-:Y:S02]  /*19df0*/  FFMA.FTZ R137, R210, c[0x0][0x2d0], -R143.reuse ;  /* 0x0000b400d2897a23 */ /* 0x100fe4000001088f */
[----:B------:R-:W-:Y:S02]  /*19e00*/  FFMA.FTZ R143, R209, c[0x0][0x2d0], -R143 ;  /* 0x0000b400d18f7a23 */ /* 0x000fe4000001088f */
[----:B------:R1:W-:Y:S02]  /*19e10*/  MUFU.EX2 R209, R137 ;  /* 0x0000008900d17308 */ /* 0x0003e40000000800 */
[C---:B------:R-:W-:Y:S08]  /*19e20*/  HMMA.16816.F32.BF16 R12, R152.reuse, R148, R12 ;  /* 0x00000094980c723c */ /* 0x040ff0000004180c */
[-C--:B------:R-:W-:Y:S01]  /*19e30*/  HMMA.16816.F32.BF16 R16, R152, R150.reuse, R16 ;  /* 0x000000969810723c */ /* 0x080fe20000041810 */
[----:B------:R-:W2:Y:S07]  /*19e40*/  MUFU.EX2 R210, R143 ;  /* 0x0000008f00d27308 */ /* 0x000eae0000000800 */
[C---:B------:R-:W-:Y:S01]  /*19e50*/  HMMA.16816.F32.BF16 R20, R144.reuse, R150, R20 ;  /* 0x000000969014723c */ /* 0x040fe20000041814 */
[----:B------:R-:W3:Y:S03]  /*19e60*/  LDSM.16.MT88.4 R148, [R218+0x2880] ;  /* 0x00288000da94783b */ /* 0x000ee60000004200 */
[--C-:B-1----:R-:W-:Y:S01]  /*19e70*/  FFMA.FTZ R137, R243, c[0x0][0x2d0], -R4.reuse ;  /* 0x0000b400f3897a23 */ /* 0x102fe20000010804 */
[----:B------:R-:W-:Y:S03]  /*19e80*/  MOV R243, R168 ;  /* 0x000000a800f37202 */ /* 0x000fe60000000f00 */
[----:B------:R1:W-:Y:S04]  /*19e90*/  MUFU.EX2 R198, R137 ;  /* 0x0000008900c67308 */ /* 0x0003e80000000800 */
[--C-:B-1----:R-:W-:Y:S01]  /*19ea0*/  FFMA.FTZ R137, R238, c[0x0][0x2d0], -R4.reuse ;  /* 0x0000b400ee897a23 */ /* 0x102fe20000010804 */
[----:B------:R-:W-:Y:S01]  /*19eb0*/  MOV R238, R167 ;  /* 0x000000a700ee7202 */ /* 0x000fe20000000f00 */
[----:B------:R-:W-:Y:S01]  /*19ec0*/  FFMA.FTZ R4, R136, c[0x0][0x2d0], -R4 ;  /* 0x0000b40088047a23 */ /* 0x000fe20000010804 */
[----:B------:R-:W-:Y:S03]  /*19ed0*/  F2FP.BF16.PACK_AB R136, R208, R203 ;  /* 0x000000cbd088723e */ /* 0x000fe600000010ff */
[----:B------:R1:W4:Y:S01]  /*19ee0*/  MUFU.EX2 R196, R137 ;  /* 0x0000008900c47308 */ /* 0x0003220000000800 */
[-C--:B---3--:R-:W-:Y:S09]  /*19ef0*/  HMMA.16816.F32.BF16 R24, R144, R148.reuse, R24 ;  /* 0x000000949018723c */ /* 0x088ff20000041818 */
[----:B------:R3:W5:Y:S01]  /*19f00*/  MUFU.EX2 R143, R4 ;  /* 0x00000004008f7308 */ /* 0x0007620000000800 */
[C---:B------:R-:W-:Y:S08]  /*19f10*/  HMMA.16816.F32.BF16 R28, R152.reuse, R148, R28 ;  /* 0x00000094981c723c */ /* 0x040ff0000004181c */
[-C--:B------:R-:W-:Y:S04]  /*19f20*/  HMMA.16816.F32.BF16 R32, R152, R150.reuse, R32 ;  /* 0x000000969820723c */ /* 0x080fe80000041820 */
[----:B-1----:R-:W-:Y:S04]  /*19f30*/  F2FP.BF16.PACK_AB R137, R207, R205 ;  /* 0x000000cdcf89723e */ /* 0x002fe800000010ff */
[C---:B------:R-:W-:Y:S01]  /*19f40*/  HMMA.16816.F32.BF16 R36, R144.reuse, R150, R36 ;  /* 0x000000969024723c */ /* 0x040fe20000041824 */
[----:B------:R-:W1:Y:S03]  /*19f50*/  LDSM.16.MT88.4 R148, [R220+0x2880] ;  /* 0x00288000dc94783b */ /* 0x000e660000004200 */
[----:B------:R-:W-:Y:S01]  /*19f60*/  FFMA.FTZ R0, R0, R156, R215 ;  /* 0x0000009c00007223 */ /* 0x000fe200000100d7 */
[----:B------:R-:W-:Y:S01]  /*19f70*/  MOV R215, R165 ;  /* 0x000000a500d77202 */ /* 0x000fe20000000f00 */
[----:B---3--:R-:W-:Y:S01]  /*19f80*/  FADD.FTZ R4, R182, R138 ;  /* 0x0000008ab6047221 */ /* 0x008fe20000010000 */
[----:B------:R-:W-:Y:S05]  /*19f90*/  F2FP.BF16.PACK_AB R138, R244, R245 ;  /* 0x000000f5f48a723e */ /* 0x000fea00000010ff */
[----:B------:R-:W-:Y:S04]  /*19fa0*/  FADD.FTZ R4, R175, R4 ;  /* 0x00000004af047221 */ /* 0x000fe80000010000 */
[----:B------:R-:W-:Y:S01]  /*19fb0*/  FADD.FTZ R7, R172, R4 ;  /* 0x00000004ac077221 */ /* 0x000fe20000010000 */
[----:B------:R-:W-:Y:S03]  /*19fc0*/  MOV R4, R164 ;  /* 0x000000a400047202 */ /* 0x000fe60000000f00 */
        /* <DEDUP_REMOVED lines=8> */
[----:B------:R-:W-:Y:S04]  /*1a050*/  FADD.FTZ R4, R200, R4 ;  /* 0x00000004c8047221 */ /* 0x000fe80000010000 */
[----:B------:R-:W-:Y:S01]  /*1a060*/  FADD.FTZ R4, R199, R4 ;  /* 0x00000004c7047221 */ /* 0x000fe20000010000 */
[-C--:B-1----:R-:W-:Y:S03]  /*1a070*/  HMMA.16816.F32.BF16 R40, R144, R148.reuse, R40 ;  /* 0x000000949028723c */ /* 0x082fe60000041828 */
[----:B------:R-:W-:Y:S04]  /*1a080*/  FADD.FTZ R4, R201, R4 ;  /* 0x00000004c9047221 */ /* 0x000fe80000010000 */
[----:B------:R-:W-:Y:S01]  /*1a090*/  FADD.FTZ R4, R202, R4 ;  /* 0x00000004ca047221 */ /* 0x000fe20000010000 */
        /* <DEDUP_REMOVED lines=27> */
[----:B------:R-:W-:Y:S07]  /*1a250*/  HMMA.16816.F32.BF16 R132, R144, R150, R132 ;  /* 0x000000969084723c */ /* 0x000fee0000041884 */
[----:B------:R-:W-:Y:S01]  /*1a260*/  F2FP.BF16.PACK_AB R144, R206, R204 ;  /* 0x000000ccce90723e */ /* 0x000fe200000010ff */
[-C--:B------:R-:W-:Y:S01]  /*1a270*/  HMMA.16816.F32.BF16 R148, R136, R160.reuse, R8 ;  /* 0x000000a08894723c */ /* 0x080fe20000041808 */
[----:B------:R-:W1:Y:S04]  /*1a280*/  LDSM.16.MT88.4 R8, [R219+0x3080] ;  /* 0x00308000db08783b */ /* 0x000e680000004200 */
[----:B--2---:R-:W-:Y:S02]  /*1a290*/  F2FP.BF16.PACK_AB R146, R210, R209 ;  /* 0x000000d1d292723e */ /* 0x004fe400000010ff */
[----:B----4-:R-:W-:Y:S02]  /*1a2a0*/  F2FP.BF16.PACK_AB R145, R196, R198 ;  /* 0x000000c6c491723e */ /* 0x010fe400000010ff */
[----:B-----5:R-:W-:Y:S07]  /*1a2b0*/  F2FP.BF16.PACK_AB R147, R143, R197 ;  /* 0x000000c58f93723e */ /* 0x020fee00000010ff */
[C---:B------:R-:W-:Y:S01]  /*1a2c0*/  HMMA.16816.F32.BF16 R152, R144.reuse, R160, R12 ;  /* 0x000000a09098723c */ /* 0x040fe2000004180c */
[----:B------:R-:W2:Y:S07]  /*1a2d0*/  LDSM.16.MT88.4 R12, [R217+0x4880] ;  /* 0x00488000d90c783b */ /* 0x000eae0000004200 */
[-C--:B------:R-:W-:Y:S01]  /*1a2e0*/  HMMA.16816.F32.BF16 R156, R144, R162.reuse, R16 ;  /* 0x000000a2909c723c */ /* 0x080fe20000041810 */
[----:B------:R-:W3:Y:S07]  /*1a2f0*/  LDSM.16.MT88.4 R16, [R218+0x4880] ;  /* 0x00488000da10783b */ /* 0x000eee0000004200 */
[C---:B------:R-:W-:Y:S01]  /*1a300*/  HMMA.16816.F32.BF16 R160, R136.reuse, R162, R20 ;  /* 0x000000a288a0723c */ /* 0x040fe20000041814 */
[----:B------:R-:W4:Y:S07]  /*1a310*/  LDSM.16.MT88.4 R20, [R220+0x4880] ;  /* 0x00488000dc14783b */ /* 0x000f2e0000004200 */
[-C--:B------:R-:W-:Y:S01]  /*1a320*/  HMMA.16816.F32.BF16 R164, R136, R176.reuse, R24 ;  /* 0x000000b088a4723c */ /* 0x080fe20000041818 */
[----:B------:R-:W5:Y:S07]  /*1a330*/  LDSM.16.MT88.4 R24, [R219+0x4880] ;  /* 0x00488000db18783b */ /* 0x000f6e0000004200 */
        /* <DEDUP_REMOVED lines=28> */
[-C--:B---3--:R-:W-:Y:S04]  /*1a500*/  HMMA.16816.F32.BF16 R88, R136, R16.reuse, R88 ;  /* 0x000000108858723c */ /* 0x088fe80000041858 */
[----:B------:R-:W-:Y:S02]  /*1a510*/  FADD.FTZ R7, R207, R2 ;  /* 0x00000002cf077221 */ /* 0x000fe40000010000 */
[----:B------:R-:W-:Y:S02]  /*1a520*/  FADD.FTZ R2, R198, R4 ;  /* 0x00000004c6027221 */ /* 0x000fe40000010000 */
[C---:B------:R-:W-:Y:S04]  /*1a530*/  HMMA.16816.F32.BF16 R92, R144.reuse, R16, R92 ;  /* 0x00000010905c723c */ /* 0x040fe8000004185c */
[----:B------:R-:W-:Y:S02]  /*1a540*/  FADD.FTZ R4, R206, R0 ;  /* 0x00000000ce047221 */ /* 0x000fe40000010000 */
[----:B------:R-:W-:Y:S02]  /*1a550*/  FADD.FTZ R0, R245, R6 ;  /* 0x00000006f5007221 */ /* 0x000fe40000010000 */
[-C--:B------:R-:W-:Y:S04]  /*1a560*/  HMMA.16816.F32.BF16 R96, R144, R18.reuse, R96 ;  /* 0x000000129060723c */ /* 0x080fe80000041860 */
[----:B------:R-:W-:Y:S02]  /*1a570*/  FADD.FTZ R0, R244, R0 ;  /* 0x00000000f4007221 */ /* 0x000fe40000010000 */
[----:B------:R-:W-:Y:S01]  /*1a580*/  FADD.FTZ R6, R211, R7 ;  /* 0x00000007d3067221 */ /* 0x000fe20000010000 */
[----:B------:R-:W-:Y:S01]  /*1a590*/  MOV R7, R142 ;  /* 0x0000008e00077202 */ /* 0x000fe20000000f00 */
[C---:B------:R-:W-:Y:S01]  /*1a5a0*/  HMMA.16816.F32.BF16 R100, R136.reuse, R18, R100 ;  /* 0x000000128864723c */ /* 0x040fe20000041864 */
[----:B------:R1:W-:Y:S03]  /*1a5b0*/  STL [R1+0x94], R0 ;  /* 0x0000940001007387 */ /* 0x0003e60000100800 */
[----:B------:R-:W-:Y:S02]  /*1a5c0*/  FADD.FTZ R6, R212, R6 ;  /* 0x00000006d4067221 */ /* 0x000fe40000010000 */
[----:B------:R-:W-:Y:S02]  /*1a5d0*/  FADD.FTZ R4, R209, R4 ;  /* 0x00000004d1047221 */ /* 0x000fe40000010000 */
[-C--:B----4-:R-:W-:Y:S01]  /*1a5e0*/  HMMA.16816.F32.BF16 R104, R136, R20.reuse, R104 ;  /* 0x000000148868723c */ /* 0x090fe20000041868 */
[----:B------:R2:W-:Y:S03]  /*1a5f0*/  STL [R1+0x98], R6 ;  /* 0x0000980601007387 */ /* 0x0005e60000100800 */
[----:B------:R-:W-:Y:S02]  /*1a600*/  FADD.FTZ R4, R210, R4 ;  /* 0x00000004d2047221 */ /* 0x000fe40000010000 */
[----:B------:R-:W-:Y:S02]  /*1a610*/  FADD.FTZ R2, R196, R2 ;  /* 0x00000002c4027221 */ /* 0x000fe40000010000 */
[C---:B------:R-:W-:Y:S01]  /*1a620*/  HMMA.16816.F32.BF16 R108, R144.reuse, R20, R108 ;  /* 0x00000014906c723c */ /* 0x040fe2000004186c */
[----:B------:R3:W-:Y:S03]  /*1a630*/  STL [R1+0x9c], R4 ;  /* 0x00009c0401007387 */ /* 0x0007e60000100800 */
[----:B------:R-:W-:Y:S04]  /*1a640*/  FADD.FTZ R2, R197, R2 ;  /* 0x00000002c5027221 */ /* 0x000fe80000010000 */
[-C--:B------:R-:W-:Y:S04]  /*1a650*/  HMMA.16816.F32.BF16 R112, R144, R22.reuse, R112 ;  /* 0x000000169070723c */ /* 0x080fe80000041870 */
[----:B------:R-:W-:Y:S01]  /*1a660*/  FADD.FTZ R2, R143, R2 ;  /* 0x000000028f027221 */ /* 0x000fe20000010000 */
[----:B-1----:R-:W-:Y:S03]  /*1a670*/  IADD3 R0, R235, -0x1, RZ ;  /* 0xffffffffeb007810 */ /* 0x002fe60007ffe0ff */
[C---:B------:R-:W-:Y:S01]  /*1a680*/  HMMA.16816.F32.BF16 R116, R136.reuse, R22, R116 ;  /* 0x000000168874723c */ /* 0x040fe20000041874 */
[----:B------:R3:W-:Y:S03]  /*1a690*/  STL [R1+0xa0], R2 ;  /* 0x0000a00201007387 */ /* 0x0007e60000100800 */
[----:B------:R-:W-:Y:S02]  /*1a6a0*/  MOV R235, R0 ;  /* 0x0000000000eb7202 */ /* 0x000fe40000000f00 */
[----:B--2---:R-:W-:Y:S02]  /*1a6b0*/  MOV R6, R140 ;  /* 0x0000008c00067202 */ /* 0x004fe40000000f00 */
[-C--:B-----5:R-:W-:Y:S08]  /*1a6c0*/  HMMA.16816.F32.BF16 R120, R136, R24.reuse, R120 ;  /* 0x000000188878723c */ /* 0x0a0ff00000041878 */
[C---:B------:R-:W-:Y:S08]  /*1a6d0*/  HMMA.16816.F32.BF16 R124, R144.reuse, R24, R124 ;  /* 0x00000018907c723c */ /* 0x040ff0000004187c */
[-C--:B------:R-:W-:Y:S08]  /*1a6e0*/  HMMA.16816.F32.BF16 R128, R144, R26.reuse, R128 ;  /* 0x0000001a9080723c */ /* 0x080ff00000041880 */
[----:B------:R-:W-:Y:S07]  /*1a6f0*/  HMMA.16816.F32.BF16 R132, R136, R26, R132 ;  /* 0x0000001a8884723c */ /* 0x000fee0000041884 */
[----:B------:R-:W-:Y:S02]  /*1a700*/  MOV R136, R3 ;  /* 0x0000000300887202 */ /* 0x000fe40000000f00 */
[----:B------:R-:W-:Y:S03]  /*1a710*/  MOV R137, R141 ;  /* 0x0000008d00897202 */ /* 0x000fe60000000f00 */
[----:B------:R-:W-:Y:S01]  /*1a720*/  MOV R138, R3 ;  /* 0x00000003008a7202 */ /* 0x000fe20000000f00 */
[----:B---3--:R-:W-:-:S05]  /*1a730*/  @P0 BRA `(.L_x_1253) ;  /* 0xffffb44000000947 */ /* 0x008fca000383ffff */
.L_x_1236:
[----:B------:R-:W-:Y:S02]  /*1a740*/  MOV R10, 0x1f ;  /* 0x0000001f000a7802 */ /* 0x000fe40000000f00 */
[----:B------:R-:W-:Y:S01]  /*1a750*/  MOV R8, 0xffffffff ;  /* 0xffffffff00087802 */ /* 0x000fe20000000f00 */
[----:B------:R-:W-:Y:S05]  /*1a760*/  BRA.DIV ~URZ, `(.L_x_1254) ;  /* 0x00003fa27f007947 */ /* 0x000fea000b800000 */
[----:B------:R-:W2:Y:S04]  /*1a770*/  LDL R0, [R1+0x94] ;  /* 0x0000940001007983 */ /* 0x000ea80000100800 */
[----:B--2---:R2:W3:Y:S02]  /*1a780*/  SHFL.BFLY PT, R4, R0, 0x2, 0x1f ;  /* 0x0c401f0000047f89 */ /* 0x0044e400000e0000 */
.L_x_1313:
[----:B--2---:R-:W2:Y:S02]  /*1a790*/  LDL.LU R0, [R1+0x94] ;  /* 0x0000940001007983 */ /* 0x004ea40000300800 */
[----:B--23--:R-:W-:Y:S01]  /*1a7a0*/  FADD.FTZ R4, R4, R0 ;  /* 0x0000000004047221 */ /* 0x00cfe20000010000 */
[----:B------:R-:W-:Y:S05]  /*1a7b0*/  BRA.DIV ~URZ, `(.L_x_1255) ;  /* 0x00003fb27f007947 */ /* 0x000fea000b800000 */
[----:B------:R-:W2:Y:S04]  /*1a7c0*/  LDL.LU R2, [R1+0x98] ;  /* 0x0000980001027983 */ /* 0x000ea80000300800 */
[----:B------:R-:W3:Y:S04]  /*1a7d0*/  LDL.LU R0, [R1+0x9c] ;  /* 0x00009c0001007983 */ /* 0x000ee80000300800 */
[----:B------:R-:W4:Y:S04]  /*1a7e0*/  LDL.LU R8, [R1+0xa0] ;  /* 0x0000a00001087983 */ /* 0x000f280000300800 */
[----:B--2--5:R-:W2:Y:S04]  /*1a7f0*/  SHFL.BFLY PT, R5, R2, 0x2, 0x1f ;  /* 0x0c401f0002057f89 */ /* 0x024ea800000e0000 */
[----:B---3--:R-:W3:Y:S04]  /*1a800*/  SHFL.BFLY PT, R6, R0, 0x2, 0x1f ;  /* 0x0c401f0000067f89 */ /* 0x008ee800000e0000 */
[----:B----4-:R-:W4:Y:S01]  /*1a810*/  SHFL.BFLY PT, R9, R8, 0x2, 0x1f ;  /* 0x0c401f0008097f89 */ /* 0x010f2200000e0000 */
[----:B--2---:R-:W-:-:S02]  /*1a820*/  FADD.FTZ R5, R5, R2 ;  /* 0x0000000205057221 */ /* 0x004fc40000010000 */
[----:B---3--:R-:W-:-:S03]  /*1a830*/  FADD.FTZ R6, R6, R0 ;  /* 0x0000000006067221 */ /* 0x008fc60000010000 */
[----:B------:R-:W2:Y:S01]  /*1a840*/  SHFL.BFLY PT, R2, R5, 0x1, 0x1f ;  /* 0x0c201f0005027f89 */ /* 0x000ea200000e0000 */
[----:B----4-:R-:W-:-:S03]  /*1a850*/  FADD.FTZ R9, R9, R8 ;  /* 0x0000000809097221 */ /* 0x010fc60000010000 */
[----:B------:R-:W3:Y:S04]  /*1a860*/  SHFL.BFLY PT, R0, R4, 0x1, 0x1f ;  /* 0x0c201f0004007f89 */ /* 0x000ee800000e0000 */
[----:B-1----:R-:W1:Y:S04]  /*1a870*/  SHFL.BFLY PT, R3, R6, 0x1, 0x1f ;  /* 0x0c201f0006037f89 */ /* 0x002e6800000e0000 */
[----:B------:R4:W4:Y:S01]  /*1a880*/  SHFL.BFLY PT, R7, R9, 0x1, 0x1f ;  /* 0x0c201f0009077f89 */ /* 0x00092200000e0000 */
[----:B--2---:R-:W-:Y:S02]  /*1a890*/  FADD.FTZ R5, R5, R2 ;  /* 0x0000000205057221 */ /* 0x004fe40000010000 */
[----:B---3--:R-:W-:-:S02]  /*1a8a0*/  FADD.FTZ R4, R4, R0 ;  /* 0x0000000004047221 */ /* 0x008fc40000010000 */
[----:B-1----:R-:W-:-:S03]  /*1a8b0*/  FADD.FTZ R6, R6, R3 ;  /* 0x0000000306067221 */ /* 0x002fc60000010000 */
.L_x_1314:
[----:B------:R-:W-:Y:S01]  /*1a8c0*/  FSETP.NE.FTZ.AND P2, PT, R4, RZ, PT ;  /* 0x000000ff0400720b */ /* 0x000fe20003f55000 */
[----:B------:R-:W-:Y:S01]  /*1a8d0*/  CS2R R2, SRZ ;  /* 0x0000000000027805 */ /* 0x000fe2000001ff00 */
[----:B------:R-:W-:Y:S01]  /*1a8e0*/  FSETP.NE.FTZ.AND P0, PT, R6, RZ, PT ;  /* 0x000000ff0600720b */ /* 0x000fe20003f15000 */
[----:B----4-:R-:W-:Y:S01]  /*1a8f0*/  FADD.FTZ R9, R7, R9 ;  /* 0x0000000907097221 */ /* 0x010fe20000010000 */
[----:B------:R-:W-:Y:S02]  /*1a900*/  FSETP.NE.FTZ.AND P1, PT, R5, RZ, PT ;  /* 0x000000ff0500720b */ /* 0x000fe40003f35000 */
[----:B------:R-:W-:Y:S02]  /*1a910*/  MOV R0, RZ ;  /* 0x000000ff00007202 */ /* 0x000fe40000000f00 */
[----:B------:R-:W-:-:S05]  /*1a920*/  FSETP.NE.FTZ.AND P3, PT, R9, RZ, PT ;  /* 0x000000ff0900720b */ /* 0x000fca0003f75000 */
[----:B------:R-:W1:Y:S08]  /*1a930*/  @P2 MUFU.RCP R0, R4 ;  /* 0x0000000400002308 */ /* 0x000e700000001000 */
[----:B------:R-:W2:Y:S08]  /*1a940*/  @P0 MUFU.RCP R2, R6 ;  /* 0x0000000600020308 */ /* 0x000eb00000001000 */
[----:B------:R-:W3:Y:S01]  /*1a950*/  @P1 MUFU.RCP R3, R5 ;  /* 0x0000000500031308 */ /* 0x000ee20000001000 */
        /* <DEDUP_REMOVED lines=9> */
[----:B------:R4:W5:Y:S01]  /*1a9f0*/  @P2 MUFU.LG2 R8, R4 ;  /* 0x0000000400082308 */ /* 0x0009620000000c00 */
[C---:B------:R-:W-:Y:S02]  /*1aa00*/  FMUL.FTZ R180, R0.reuse, R180 ;  /* 0x000000b400b47220 */ /* 0x040fe40000410000 */
[C---:B------:R-:W-:Y:S02]  /*1aa10*/  FMUL.FTZ R47, R0.reuse, R181 ;  /* 0x000000b5002f7220 */ /* 0x040fe40000410000 */
[C---:B------:R-:W-:Y:S02]  /*1aa20*/  FMUL.FTZ R192, R0.reuse, R192 ;  /* 0x000000c000c07220 */ /* 0x040fe40000410000 */
[C---:B------:R-:W-:Y:S01]  /*1aa30*/  FMUL.FTZ R43, R0.reuse, R193 ;  /* 0x000000c1002b7220 */ /* 0x040fe20000410000 */
[----:B------:R1:W1:Y:S01]  /*1aa40*/  @P1 MUFU.LG2 R7, R5 ;  /* 0x0000000500071308 */ /* 0x0002620000000c00 */
[----:B------:R-:W-:-:S02]  /*1aa50*/  FMUL.FTZ R10, R0, R56 ;  /* 0x00000038000a7220 */ /* 0x000fc40000410000 */
[C---:B------:R-:W-:Y:S02]  /*1aa60*/  FMUL.FTZ R42, R0.reuse, R57 ;  /* 0x00000039002a7220 */ /* 0x040fe40000410000 */
[C---:B------:R-:W-:Y:S02]  /*1aa70*/  FMUL.FTZ R68, R0.reuse, R68 ;  /* 0x0000004400447220 */ /* 0x040fe40000410000 */
[C---:B------:R-:W-:Y:S01]  /*1aa80*/  FMUL.FTZ R39, R0.reuse, R69 ;  /* 0x0000004500277220 */ /* 0x040fe20000410000 */
[----:B----4-:R-:W-:Y:S01]  /*1aa90*/  @P1 MOV R4, 0x3f317218 ;  /* 0x3f31721800041802 */ /* 0x010fe20000000f00 */
[C---:B------:R-:W-:Y:S01]  /*1aaa0*/  FMUL.FTZ R72, R0.reuse, R72 ;  /* 0x0000004800487220 */ /* 0x040fe20000410000 */
[----:B------:R-:W-:Y:S01]  /*1aab0*/  MOV R69, 0xff800000 ;  /* 0xff80000000457802 */ /* 0x000fe20000000f00 */
[C---:B------:R-:W-:Y:S01]  /*1aac0*/  FMUL.FTZ R36, R0.reuse, R73 ;  /* 0x0000004900247220 */ /* 0x040fe20000410000 */
[----:B------:R-:W-:Y:S01]  /*1aad0*/  MOV R73, 0xff800000 ;  /* 0xff80000000497802 */ /* 0x000fe20000000f00 */
[----:B------:R-:W-:-:S02]  /*1aae0*/  FMUL.FTZ R84, R0, R84 ;  /* 0x0000005400547220 */ /* 0x000fc40000410000 */
[C---:B------:R-:W-:Y:S01]  /*1aaf0*/  FMUL.FTZ R33, R0.reuse, R85 ;  /* 0x0000005500217220 */ /* 0x040fe20000410000 */
[----:B-1----:R-:W-:Y:S01]  /*1ab00*/  @P2 MOV R5, 0x3f317218 ;  /* 0x3f31721800052802 */ /* 0x002fe20000000f00 */
        /* <DEDUP_REMOVED lines=12> */
[----:B------:R-:W-:Y:S01]  /*1abd0*/  MOV R0, RZ ;  /* 0x000000ff00007202 */ /* 0x000fe20000000f00 */
[C---:B--2---:R-:W-:Y:S02]  /*1abe0*/  FMUL.FTZ R56, R2.reuse, R152 ;  /* 0x0000009802387220 */ /* 0x044fe40000410000 */
[C---:B------:R-:W-:Y:S02]  /*1abf0*/  FMUL.FTZ R153, R2.reuse, R153 ;  /* 0x0000009902997220 */ /* 0x040fe40000410000 */
[C---:B------:R-:W-:Y:S01]  /*1ac00*/  FMUL.FTZ R156, R2.reuse, R156 ;  /* 0x0000009c029c7220 */ /* 0x040fe20000410000 */
[----:B------:R-:W-:Y:S01]  /*1ac10*/  @P3 MUFU.RCP R0, R9 ;  /* 0x0000000900003308 */ /* 0x000fe20000001000 */
        /* <DEDUP_REMOVED lines=28> */
[----:B------:R-:W-:Y:S02]  /*1ade0*/  FMUL.FTZ R16, R2, R129 ;  /* 0x0000008102107220 */ /* 0x000fe40000410000 */
[C---:B---3--:R-:W-:Y:S01]  /*1adf0*/  FMUL.FTZ R150, R3.reuse, R150 ;  /* 0x0000009603967220 */ /* 0x048fe20000410000 */
[----:B------:R-:W1:Y:S01]  /*1ae00*/  @P3 MUFU.LG2 R2, R9 ;  /* 0x0000000900023308 */ /* 0x000e620000000c00 */
        /* <DEDUP_REMOVED lines=13> */
[----:B------:R-:W-:Y:S01]  /*1aee0*/  MOV R59, 0xff800000 ;  /* 0xff800000003b7802 */ /* 0x000fe20000000f00 */
        /* <DEDUP_REMOVED lines=20> */
[----:B------:R-:W-:-:S02]  /*1b030*/  @P0 FMUL.FTZ R6, R6, 0.69314718246459960938 ;  /* 0x3f31721806060820 */ /* 0x000fc40000410000 */
[----:B-----5:R-:W-:Y:S02]  /*1b040*/  @P2 FMUL.FTZ R8, R8, 0.69314718246459960938 ;  /* 0x3f31721808082820 */ /* 0x020fe40000410000 */
[----:B------:R-:W-:Y:S02]  /*1b050*/  @P0 FMUL.FTZ R3, R3, c[0x0][0x2d0] ;  /* 0x0000b40003030a20 */ /* 0x000fe40000410000 */
[----:B------:R-:W-:Y:S02]  /*1b060*/  @P2 FMUL.FTZ R5, R5, c[0x0][0x2d0] ;  /* 0x0000b40005052a20 */ /* 0x000fe40000410000 */
[----:B------:R-:W-:Y:S01]  /*1b070*/  @P0 FFMA.FTZ R73, R3, R141, R6 ;  /* 0x0000008d03490223 */ /* 0x000fe20000010006 */
[----:B------:R-:W-:Y:S01]  /*1b080*/  @P3 MOV R3, 0x3f317218 ;  /* 0x3f31721800033802 */ /* 0x000fe20000000f00 */
[----:B------:R-:W-:Y:S01]  /*1b090*/  @P1 FMUL.FTZ R7, R7, 0.69314718246459960938 ;  /* 0x3f31721807071820 */ /* 0x000fe20000410000 */
[----:B------:R-:W-:Y:S01]  /*1b0a0*/  PLOP3.LUT P0, PT, PT, PT, PT, 0x8, 0x0 ;  /* 0x000000000000781c */ /* 0x000fe20003f0e170 */
[----:B------:R-:W-:-:S02]  /*1b0b0*/  @P1 FMUL.FTZ R4, R4, c[0x0][0x2d0] ;  /* 0x0000b40004041a20 */ /* 0x000fc40000410000 */
[----:B-1----:R-:W-:Y:S02]  /*1b0c0*/  @P3 FMUL.FTZ R2, R2, 0.69314718246459960938 ;  /* 0x3f31721802023820 */ /* 0x002fe40000410000 */
[----:B------:R-:W-:Y:S02]  /*1b0d0*/  @P3 FMUL.FTZ R3, R3, c[0x0][0x2d0] ;  /* 0x0000b40003033a20 */ /* 0x000fe40000410000 */
[----:B------:R-:W-:Y:S02]  /*1b0e0*/  @P2 FFMA.FTZ R69, R5, R140, R8 ;  /* 0x0000008c05452223 */ /* 0x000fe40000010008 */
[----:B------:R-:W-:Y:S02]  /*1b0f0*/  @P1 FFMA.FTZ R71, R4, R142, R7 ;  /* 0x0000008e04471223 */ /* 0x000fe40000010007 */
        /* <DEDUP_REMOVED lines=33> */
.L_x_1162:
[----:B--2---:R-:W-:Y:S05]  /*1b310*/  @P0 BRA `(.L_x_1256) ;  /* 0x00001c6000000947 */ /* 0x004fea0003800000 */
[----:B------:R-:W2:Y:S01]  /*1b320*/  LDL R65, [R1+0xe0] ;  /* 0x0000e00001417983 */ /* 0x000ea20000100800 */
[----:B------:R-:W-:Y:S01]  /*1b330*/  F2FP.BF16.PACK_AB R40, R40, R60 ;  /* 0x0000003c2828723e */ /* 0x000fe200000010ff */
[----:B------:R-:W-:Y:S01]  /*1b340*/  WARPSYNC 0xffffffff ;  /* 0xffffffff00007948 */ /* 0x000fe20003800000 */
[----:B------:R-:W-:Y:S01]  /*1b350*/  F2FP.BF16.PACK_AB R41, R41, R58 ;  /* 0x0000003a2929723e */ /* 0x000fe200000010ff */
[----:B------:R-:W3:Y:S01]  /*1b360*/  S2R R61, SR_TID.X ;  /* 0x00000000003d7919 */ /* 0x000ee20000002100 */
        /* <DEDUP_REMOVED lines=12> */
[----:B---3--:R-:W-:Y:S02]  /*1b430*/  SHF.R.S32.HI R60, RZ, 0x1f, R61 ;  /* 0x0000001fff3c7819 */ /* 0x008fe4000001143d */
[----:B------:R-:W-:Y:S02]  /*1b440*/  F2FP.BF16.PACK_AB R52, R52, R168 ;  /* 0x000000a83434723e */ /* 0x000fe400000010ff */
[CC--:B------:R-:W-:Y:S02]  /*1b450*/  LEA.HI R2, R60.reuse, R61.reuse, RZ, 0x2 ;  /* 0x0000003d3c027211 */ /* 0x0c0fe400078f10ff */
[----:B------:R-:W-:-:S02]  /*1b460*/  LEA.HI R58, R60, R61, RZ, 0x5 ;  /* 0x0000003d3c3a7211 */ /* 0x000fc400078f28ff */
[--C-:B------:R-:W-:Y:S02]  /*1b470*/  SHF.R.S32.HI R4, RZ, 0x2, R2.reuse ;  /* 0x00000002ff047819 */ /* 0x100fe40000011402 */
[----:B------:R-:W-:Y:S02]  /*1b480*/  SHF.R.S32.HI R0, RZ, 0x1f, R2 ;  /* 0x0000001fff007819 */ /* 0x000fe40000011402 */
[----:B-1----:R-:W-:Y:S02]  /*1b490*/  SHF.R.S32.HI R57, RZ, 0x5, R58 ;  /* 0x00000005ff397819 */ /* 0x002fe4000001143a */
        /* <DEDUP_REMOVED lines=148> */
[----:B------:R-:W-:Y:S01]  /*1bde0*/  ISETP.NE.AND.EX P0, PT, RZ, c[0x0][0x50c], PT, P0 ;  /* 0x00014300ff007a0c */ /* 0x000fe20003f05300 */
[----:B------:R-:W-:-:S12]  /*1bdf0*/  IMAD.MOV.U32 R20, RZ, RZ, c[0x0][0x388] ;  /* 0x0000e200ff147624 */ /* 0x000fd800078e00ff */
[----:B------:R-:W-:-:S05]  /*1be00*/  @P0 IMAD.WIDE R2, R65, R2, c[0x0][0x508] ;  /* 0x0001420041020625 */ /* 0x000fca00078e0202 */
[----:B------:R3:W5:Y:S02]  /*1be10*/  @P0 LDG.E R20, [R2.64] ;  /* 0x0000000602140981 */ /* 0x000764000c1e1900 */
[----:B---3--:R-:W-:Y:S02]  /*1be20*/  CS2R R2, SRZ ;  /* 0x0000000000027805 */ /* 0x008fe4000001ff00 */
[--C-:B--2---:R-:W-:Y:S01]  /*1be30*/  @P1 SHF.R.S32.HI R3, RZ, 0x1f, R0.reuse ;  /* 0x0000001fff031819 */ /* 0x104fe20000011400 */
[----:B------:R-:W-:Y:S01]  /*1be40*/  @P1 IMAD.MOV.U32 R2, RZ, RZ, R0 ;  /* 0x000000ffff021224 */ /* 0x000fe200078e0000 */
[----:B------:R-:W-:Y:S05]  /*1be50*/  @P0 BRA `(.L_x_1257) ;  /* 0x0000004000000947 */ /* 0x000fea0003800000 */
[----:B-1----:R-:W-:Y:S05]  /*1be60*/  @!P1 BRA `(.L_x_1257) ;  /* 0x0000003000009947 */ /* 0x002fea0003800000 */
[----:B------:R1:W2:Y:S04]  /*1be70*/  LDG.E R0, [R4.64] ;  /* 0x0000000604007981 */ /* 0x0002a8000c1e1900 */
[----:B-1----:R-:W2:Y:S02]  /*1be80*/  LDG.E R4, [R4.64+0x4] ;  /* 0x0000040604047981 */ /* 0x002ea4000c1e1900 */
[----:B--2--5:R-:W-:-:S02]  /*1be90*/  IADD3 R20, -R0, R4, RZ ;  /* 0x0000000400147210 */ /* 0x024fc40007ffe1ff */
.L_x_1257:
[----:B-1----:R-:W-:Y:S01]  /*1bea0*/  LOP3.LUT R0, R58, 0xffffffe0, RZ, 0xc0, !PT ;  /* 0xffffffe03a007812 */ /* 0x002fe200078ec0ff */
[----:B------:R-:W1:Y:S01]  /*1beb0*/  S2R R11, SR_CTAID.Y ;  /* 0x00000000000b7919 */ /* 0x000e620000002600 */
[----:B------:R-:W-:Y:S01]  /*1bec0*/  LEA.HI R4, R21, R21, RZ, 0x1 ;  /* 0x0000001515047211 */ /* 0x000fe200078f08ff */
[----:B-----5:R-:W-:Y:S01]  /*1bed0*/  IMAD R20, R20, c[0x0][0x4e8], RZ ;  /* 0x00013a0014147a24 */ /* 0x020fe200078e02ff */
[----:B------:R-:W-:Y:S01]  /*1bee0*/  SHF.R.S32.HI R6, RZ, 0x1f, R57 ;  /* 0x0000001fff067819 */ /* 0x000fe20000011439 */
[----:B------:R-:W-:Y:S01]  /*1bef0*/  IMAD.IADD R0, R61, 0x1, -R0 ;  /* 0x000000013d007824 */ /* 0x000fe200078e0a00 */
[----:B------:R-:W-:Y:S01]  /*1bf00*/  LOP3.LUT R5, R4, 0x1ffffffe, RZ, 0xc0, !PT ;  /* 0x1ffffffe04057812 */ /* 0x000fe200078ec0ff */
[----:B------:R-:W2:Y:S01]  /*1bf10*/  S2R R80, SR_CTAID.X ;  /* 0x0000000000507919 */ /* 0x000ea20000002500 */
[----:B------:R-:W-:Y:S01]  /*1bf20*/  LEA.HI R6, R6, R57, RZ, 0x2 ;  /* 0x0000003906067211 */ /* 0x000fe200078f10ff */
[----:B------:R-:W-:Y:S01]  /*1bf30*/  IMAD.SHL.U32 R4, R4, 0x20, RZ ;  /* 0x0000002004047824 */ /* 0x000fe200078e00ff */
[----:B------:R-:W-:Y:S01]  /*1bf40*/  SHF.R.S32.HI R7, RZ, 0x1f, R0 ;  /* 0x0000001fff077819 */ /* 0x000fe20000011400 */
[----:B------:R-:W-:Y:S01]  /*1bf50*/  IMAD.IADD R8, R21, 0x1, -R5 ;  /* 0x0000000115087824 */ /* 0x000fe200078e0a05 */
[----:B------:R-:W-:Y:S01]  /*1bf60*/  LOP3.LUT R5, R6, 0xffffffc, RZ, 0xc0, !PT ;  /* 0x0ffffffc06057812 */ /* 0x000fe200078ec0ff */
[----:B------:R-:W3:Y:S01]  /*1bf70*/  S2R R10, SR_CTAID.Y ;  /* 0x00000000000a7919 */ /* 0x000ee20000002600 */
[----:B------:R-:W-:Y:S01]  /*1bf80*/  LEA.HI R7, R7, R0, RZ, 0x2 ;  /* 0x0000000007077211 */ /* 0x000fe200078f10ff */
[----:B------:R-:W-:Y:S01]  /*1bf90*/  BSSY B0, `(.L_x_1258) ;  /* 0x0000087000007945 */ /* 0x000fe20003800000 */
[----:B------:R-:W-:Y:S01]  /*1bfa0*/  LOP3.LUT R4, R4, 0xffffffc0, RZ, 0xc0, !PT ;  /* 0xffffffc004047812 */ /* 0x000fe200078ec0ff */
[----:B------:R-:W-:Y:S01]  /*1bfb0*/  IMAD.IADD R6, R57, 0x1, -R5 ;  /* 0x0000000139067824 */ /* 0x000fe200078e0a05 */
[----:B------:R-:W-:-:S02]  /*1bfc0*/  SHF.R.S32.HI R5, RZ, 0x2, R7 ;  /* 0x00000002ff057819 */ /* 0x000fc40000011407 */
[----:B------:R-:W-:Y:S01]  /*1bfd0*/  MOV R9, c[0x0][0x4e8] ;  /* 0x00013a0000097a02 */ /* 0x000fe20000000f00 */
[----:B------:R-:W-:Y:S01]  /*1bfe0*/  IMAD R7, R8, 0x8, R4 ;  /* 0x0000000808077824 */ /* 0x000fe200078e0204 */
[----:B------:R-:W-:Y:S01]  /*1bff0*/  LOP3.LUT P0, RZ, R0, 0x3, RZ, 0xc0, !PT ;  /* 0x0000000300ff7812 */ /* 0x000fe2000780c0ff */
[----:B------:R-:W-:Y:S01]  /*1c000*/  IMAD R19, R6, 0x10, R5 ;  /* 0x0000001006137824 */ /* 0x000fe200078e0205 */
[----:B------:R-:W-:Y:S01]  /*1c010*/  ISETP.NE.AND P2, PT, R9, 0x1, PT ;  /* 0x000000010900780c */ /* 0x000fe20003f45270 */
[----:B------:R-:W-:Y:S01]  /*1c020*/  IMAD R0, R3, c[0x0][0x3a0], RZ ;  /* 0x0000e80003007a24 */ /* 0x000fe200078e02ff */
[----:B------:R-:W-:Y:S01]  /*1c030*/  SEL R18, R65, RZ, !P1 ;  /* 0x000000ff41127207 */ /* 0x000fe20004800000 */
[----:B-1----:R-:W-:Y:S01]  /*1c040*/  IMAD.WIDE.U32 R4, R11, c[0x0][0x490], R2 ;  /* 0x000124000b047a25 */ /* 0x002fe200078e0002 */
[----:B------:R-:W-:Y:S02]  /*1c050*/  IADD3 R6, R19, R7, RZ ;  /* 0x0000000713067210 */ /* 0x000fe40007ffe0ff */
[----:B------:R-:W-:Y:S01]  /*1c060*/  LEA.HI R23, R60, R61, RZ, 0x6 ;  /* 0x0000003d3c177211 */ /* 0x000fe200078f30ff */
[----:B------:R-:W-:-:S02]  /*1c070*/  IMAD R7, R2, c[0x0][0x3a4], R0 ;  /* 0x0000e90002077a24 */ /* 0x000fc400078e0200 */
[----:B------:R-:W-:-:S04]  /*1c080*/  IMAD.WIDE.U32 R2, R2, c[0x0][0x3a0], RZ ;  /* 0x0000e80002027a25 */ /* 0x000fc800078e00ff */
[----:B--2---:R-:W-:Y:S01]  /*1c090*/  IMAD R0, R80, 0x80, R6 ;  /* 0x0000008050007824 */ /* 0x004fe200078e0206 */
[----:B---3--:R-:W-:Y:S02]  /*1c0a0*/  SHF.R.S32.HI R13, RZ, 0x1f, R10 ;  /* 0x0000001fff0d7819 */ /* 0x008fe4000001140a */
[----:B------:R-:W-:Y:S01]  /*1c0b0*/  IADD3 R3, R3, R7, RZ ;  /* 0x0000000703037210 */ /* 0x000fe20007ffe0ff */
[----:B------:R-:W-:Y:S01]  /*1c0c0*/  @P2 IMAD.HI.U32 R7, R0, c[0x0][0x4ec], RZ ;  /* 0x00013b0000072a27 */ /* 0x000fe200078e00ff */
[----:B------:R-:W-:Y:S02]  /*1c0d0*/  LEA.HI R10, R60, R61, RZ, 0x3 ;  /* 0x0000003d3c0a7211 */ /* 0x000fe400078f18ff */
[----:B------:R-:W-:Y:S01]  /*1c0e0*/  SHF.R.S32.HI R6, RZ, 0x1f, R65 ;  /* 0x0000001fff067819 */ /* 0x000fe20000011441 */
[----:B------:R-:W-:Y:S01]  /*1c0f0*/  IMAD R8, R13, c[0x0][0x490], RZ ;  /* 0x000124000d087a24 */ /* 0x000fe200078e02ff */
[----:B------:R-:W-:Y:S01]  /*1c100*/  SHF.R.S32.HI R21, RZ, 0x3, R10 ;  /* 0x00000003ff157819 */ /* 0x000fe2000001140a */
[----:B------:R-:W-:Y:S01]  /*1c110*/  IMAD.MOV.U32 R9, RZ, RZ, R0 ;  /* 0x000000ffff097224 */ /* 0x000fe200078e0000 */
[----:B------:R-:W-:Y:S01]  /*1c120*/  @P2 SHF.R.U32.HI R9, RZ, c[0x0][0x4f0], R7 ;  /* 0x00013c00ff092a19 */ /* 0x000fe20000011607 */
[----:B------:R-:W-:Y:S01]  /*1c130*/  IMAD R8, R11, c[0x0][0x494], R8 ;  /* 0x000125000b087a24 */ /* 0x000fe200078e0208 */
[----:B------:R-:W-:Y:S01]  /*1c140*/  LOP3.LUT R12, R10, 0xfffffff8, RZ, 0xc0, !PT ;  /* 0xfffffff80a0c7812 */ /* 0x000fe200078ec0ff */
[----:B------:R-:W-:Y:S01]  /*1c150*/  IMAD R14, R13, c[0x0][0x3e8], RZ ;  /* 0x0000fa000d0e7a24 */ /* 0x000fe200078e02ff */
[----:B------:R-:W-:Y:S01]  /*1c160*/  SEL R15, R6, RZ, !P1 ;  /* 0x000000ff060f7207 */ /* 0x000fe20004800000 */
[----:B------:R-:W-:-:S02]  /*1c170*/  IMAD.MOV R10, RZ, RZ, -R9 ;  /* 0x000000ffff0a7224 */ /* 0x000fc400078e0a09 */
[----:B------:R-:W-:Y:S01]  /*1c180*/  IMAD.WIDE.U32 R6, R11, c[0x0][0x3e8], R2 ;  /* 0x0000fa000b067a25 */ /* 0x000fe200078e0002 */
[----:B------:R-:W-:-:S03]  /*1c190*/  SHF.L.U32 R2, R21, 0x6, RZ ;  /* 0x0000000615027819 */ /* 0x000fc600000006ff */
[----:B------:R-:W-:Y:S02]  /*1c1a0*/  IMAD.IADD R5, R5, 0x1, R8 ;  /* 0x0000000105057824 */ /* 0x000fe400078e0208 */
[----:B------:R-:W-:Y:S01]  /*1c1b0*/  IMAD R10, R10, c[0x0][0x4e8], R0 ;  /* 0x00013a000a0a7a24 */ /* 0x000fe200078e0200 */
[----:B------:R-:W-:Y:S01]  /*1c1c0*/  LOP3.LUT R0, R2, 0x1c0, RZ, 0xc0, !PT ;  /* 0x000001c002007812 */ /* 0x000fe200078ec0ff */
[----:B------:R-:W-:Y:S02]  /*1c1d0*/  IMAD.IADD R12, R61, 0x1, -R12 ;  /* 0x000000013d0c7824 */ /* 0x000fe400078e0a0c */
[----:B------:R-:W-:Y:S01]  /*1c1e0*/  IMAD R8, R15, c[0x0][0x498], RZ ;  /* 0x000126000f087a24 */ /* 0x000fe200078e02ff */
[----:B------:R-:W-:Y:S01]  /*1c1f0*/  SHF.R.U32.HI R13, RZ, 0x3, R0 ;  /* 0x00000003ff0d7819 */ /* 0x000fe20000011600 */
[----:B------:R-:W-:Y:S02]  /*1c200*/  IMAD R14, R11, c[0x0][0x3ec], R14 ;  /* 0x0000fb000b0e7a24 */ /* 0x000fe400078e020e */
        /* <DEDUP_REMOVED lines=95> */
.L_x_1259:
[----:B--234-:R-:W-:Y:S05]  /*1c800*/  BSYNC B0 ;  /* 0x0000000000007941 */ /* 0x01cfea0003800000 */
.L_x_1258:
        /* <DEDUP_REMOVED lines=16> */
.L_x_1261:
[----:B------:R-:W-:Y:S05]  /*1c910*/  BSYNC B0 ;  /* 0x0000000000007941 */ /* 0x000fea0003800000 */
.L_x_1260:
        /* <DEDUP_REMOVED lines=16> */
.L_x_1263:
[----:B------:R-:W-:Y:S05]  /*1ca20*/  BSYNC B0 ;  /* 0x0000000000007941 */ /* 0x000fea0003800000 */
.L_x_1262:
        /* <DEDUP_REMOVED lines=16> */
.L_x_1265:
[----:B------:R-:W-:Y:S05]  /*1cb30*/  BSYNC B0 ;  /* 0x0000000000007941 */ /* 0x000fea0003800000 */
.L_x_1264:
        /* <DEDUP_REMOVED lines=16> */
.L_x_1267:
[----:B------:R-:W-:Y:S05]  /*1cc40*/  BSYNC B0 ;  /* 0x0000000000007941 */ /* 0x000fea0003800000 */
.L_x_1266:
        /* <DEDUP_REMOVED lines=16> */
.L_x_1269:
[----:B------:R-:W-:Y:S05]  /*1cd50*/  BSYNC B0 ;  /* 0x0000000000007941 */ /* 0x000fea0003800000 */
.L_x_1268:
        /* <DEDUP_REMOVED lines=16> */
.L_x_1271:
[----:B------:R-:W-:Y:S05]  /*1ce60*/  BSYNC B0 ;  /* 0x0000000000007941 */ /* 0x000fea0003800000 */
.L_x_1270:
        /* <DEDUP_REMOVED lines=17> */
.L_x_1256:
        /* <DEDUP_REMOVED lines=15> */
[----:B---3--:R-:W-:Y:S05]  /*1d070*/  @!P0 BRA `(.L_x_1272) ;  /* 0x0000003000008947 */ /* 0x008fea0003800000 */
[----:B------:R2:W3:Y:S04]  /*1d080*/  LDG.E R0, [R6.64] ;  /* 0x0000000606007981 */ /* 0x0004e8000c1e1900 */
[----:B--2---:R-:W3:Y:S02]  /*1d090*/  LDG.E R6, [R6.64+0x4] ;  /* 0x0000040606067981 */ /* 0x004ee4000c1e1900 */
[----:B---3-5:R-:W-:-:S02]  /*1d0a0*/  IADD3 R12, -R0, R6, RZ ;  /* 0x00000006000c7210 */ /* 0x028fc40007ffe1ff */
.L_x_1272:
[----:B---3--:R-:W2:Y:S01]  /*1d0b0*/  S2R R10, SR_TID.X ;  /* 0x00000000000a7919 */ /* 0x008ea20000002100 */
[----:B------:R-:W-:Y:S01]  /*1d0c0*/  SHF.R.S32.HI R0, RZ, 0x1f, R8 ;  /* 0x0000001fff007819 */ /* 0x000fe20000011408 */
[----:B------:R-:W-:Y:S01]  /*1d0d0*/  BSSY B0, `(.L_x_1273) ;  /* 0x0000029000007945 */ /* 0x000fe20003800000 */
[----:B------:R-:W-:Y:S01]  /*1d0e0*/  SEL R9, R8, RZ, !P0 ;  /* 0x000000ff08097207 */ /* 0x000fe20004000000 */
[----:B------:R-:W3:Y:S01]  /*1d0f0*/  S2R R2, SR_CTAID.Y ;  /* 0x0000000000027919 */ /* 0x000ee20000002600 */
[----:B------:R-:W-:-:S03]  /*1d100*/  SEL R11, R0, RZ, !P0 ;  /* 0x000000ff000b7207 */ /* 0x000fc60004000000 */
[----:B------:R-:W4:Y:S01]  /*1d110*/  S2R R14, SR_CTAID.Y ;  /* 0x00000000000e7919 */ /* 0x000f220000002600 */
[----:B--2---:R-:W-:Y:S02]  /*1d120*/  ISETP.GE.AND P1, PT, R10, 0x80, PT ;  /* 0x000000800a00780c */ /* 0x004fe40003f26270 */
[----:B---3--:R-:W-:-:S11]  /*1d130*/  SHF.R.S32.HI R15, RZ, 0x1f, R2 ;  /* 0x0000001fff0f7819 */ /* 0x008fd60000011402 */
[----:B------:R-:W-:Y:S05]  /*1d140*/  @P1 BRA `(.L_x_1274) ;  /* 0x0000021000001947 */ /* 0x000fea0003800000 */
[----:B----4-:R-:W2:Y:S01]  /*1d150*/  S2R R8, SR_CTAID.X ;  /* 0x0000000000087919 */ /* 0x010ea20000002500 */
[----:B-----5:R-:W-:Y:S01]  /*1d160*/  IMAD R0, R12, c[0x0][0x4e8], RZ ;  /* 0x00013a000c007a24 */ /* 0x020fe200078e02ff */
[----:B--2---:R-:W-:-:S04]  /*1d170*/  LEA R8, R8, R10, 0x7 ;  /* 0x0000000a08087211 */ /* 0x004fc800078e38ff */
        /* <DEDUP_REMOVED lines=30> */
.L_x_1274:
[----:B----4-:R-:W-:Y:S05]  /*1d360*/  BSYNC B0 ;  /* 0x0000000000007941 */ /* 0x010fea0003800000 */
.L_x_1273:
[----:B------:R-:W3:Y:S01]  /*1d370*/  S2R R13, SR_CTAID.X ;  /* 0x00000000000d7919 */ /* 0x000ee20000002500 */
[----:B--2---:R-:W-:Y:S01]  /*1d380*/  IMAD R0, R5, c[0x0][0x3a0], RZ ;  /* 0x0000e80005007a24 */ /* 0x004fe200078e02ff */
[----:B------:R-:W-:Y:S01]  /*1d390*/  SHF.R.S32.HI R5, RZ, 0x1f, R10 ;  /* 0x0000001fff057819 */ /* 0x000fe2000001140a */
[C---:B------:R-:W-:Y:S01]  /*1d3a0*/  IMAD.WIDE.U32 R2, R4.reuse, c[0x0][0x3a0], RZ ;  /* 0x0000e80004027a25 */ /* 0x040fe200078e00ff */
[----:B------:R-:W-:Y:S02]  /*1d3b0*/  MOV R6, c[0x0][0x4e8] ;  /* 0x00013a0000067a02 */ /* 0x000fe40000000f00 */
[----:B------:R-:W-:Y:S01]  /*1d3c0*/  LEA.HI R5, R5, R10, RZ, 0x3 ;  /* 0x0000000a05057211 */ /* 0x000fe200078f18ff */
[----:B------:R-:W-:Y:S01]  /*1d3d0*/  IMAD R0, R4, c[0x0][0x3a4], R0 ;  /* 0x0000e90004007a24 */ /* 0x000fe200078e0200 */
[----:B------:R-:W-:Y:S01]  /*1d3e0*/  ISETP.NE.AND P0, PT, R6, 0x1, PT ;  /* 0x000000010600780c */ /* 0x000fe20003f05270 */
[----:B------:R-:W-:Y:S01]  /*1d3f0*/  IMAD R6, R11, c[0x0][0x3f0], RZ ;  /* 0x0000fc000b067a24 */ /* 0x000fe200078e02ff */
[----:B------:R-:W-:-:S02]  /*1d400*/  LOP3.LUT R4, R5, 0xfffffff8, RZ, 0xc0, !PT ;  /* 0xfffffff805047812 */ /* 0x000fc400078ec0ff */
[----:B------:R-:W-:Y:S01]  /*1d410*/  IADD3 R3, R3, R0, RZ ;  /* 0x0000000003037210 */ /* 0x000fe20007ffe0ff */
[----:B------:R-:W-:Y:S01]  /*1d420*/  IMAD R0, R15, c[0x0][0x3e8], RZ ;  /* 0x0000fa000f007a24 */ /* 0x000fe200078e02ff */
[----:B------:R-:W-:Y:S01]  /*1d430*/  IADD3 R8, -R4, R10, RZ ;  /* 0x0000000a04087210 */ /* 0x000fe20007ffe1ff */
[----:B------:R-:W-:Y:S01]  /*1d440*/  IMAD R7, R9, c[0x0][0x3f4], R6 ;  /* 0x0000fd0009077a24 */ /* 0x000fe200078e0206 */
[----:B------:R-:W-:Y:S01]  /*1d450*/  SHF.R.S32.HI R10, RZ, 0x3, R5 ;  /* 0x00000003ff0a7819 */ /* 0x000fe20000011405 */
[C---:B------:R-:W-:Y:S02]  /*1d460*/  IMAD R0, R14.reuse, c[0x0][0x3ec], R0 ;  /* 0x0000fb000e007a24 */ /* 0x040fe400078e0200 */
[----:B------:R-:W-:-:S04]  /*1d470*/  IMAD.WIDE.U32 R2, R14, c[0x0][0x3e8], R2 ;  /* 0x0000fa000e027a25 */ /* 0x000fc800078e0002 */
[----:B------:R-:W-:Y:S01]  /*1d480*/  IMAD R4, R8, 0x10, R10 ;  /* 0x0000001008047824 */ /* 0x000fe200078e020a */
[----:B------:R-:W-:-:S04]  /*1d490*/  IADD3 R3, R0, R3, RZ ;  /* 0x0000000300037210 */ /* 0x000fc80007ffe0ff */
[----:B---3--:R-:W-:Y:S01]  /*1d4a0*/  LEA R4, R13, R4, 0x7 ;  /* 0x000000040d047211 */ /* 0x008fe200078e38ff */
[----:B------:R-:W-:-:S04]  /*1d4b0*/  IMAD.WIDE.U32 R2, R9, c[0x0][0x3f0], R2 ;  /* 0x0000fc0009027a25 */ /* 0x000fc800078e0002 */
[----:B------:R-:W-:Y:S01]  /*1d4c0*/  @P0 IMAD.HI.U32 R5, R4, c[0x0][0x4ec], RZ ;  /* 0x00013b0004050a27 */ /* 0x000fe200078e00ff */
[----:B------:R-:W-:-:S03]  /*1d4d0*/  IADD3 R3, R3, R7, RZ ;  /* 0x0000000703037210 */ /* 0x000fc60007ffe0ff */
[----:B------:R-:W-:Y:S01]  /*1d4e0*/  IMAD.MOV.U32 R0, RZ, RZ, R4 ;  /* 0x000000ffff007224 */ /* 0x000fe200078e0004 */
[----:B------:R-:W-:-:S04]  /*1d4f0*/  @P0 SHF.R.U32.HI R0, RZ, c[0x0][0x4f0], R5 ;  /* 0x00013c00ff000a19 */ /* 0x000fc80000011605 */
[C---:B------:R-:W-:Y:S01]  /*1d500*/  IADD3 R5, -R0.reuse, RZ, RZ ;  /* 0x000000ff00057210 */ /* 0x040fe20007ffe1ff */
[----:B------:R-:W-:Y:S01]  /*1d510*/  IMAD.WIDE.U32 R2, R0, c[0x0][0x3e0], R2 ;  /* 0x0000f80000027a25 */ /* 0x000fe200078e0002 */
[----:B------:R-:W-:-:S03]  /*1d520*/  SHF.R.S32.HI R6, RZ, 0x1f, R0 ;  /* 0x0000001fff067819 */ /* 0x000fc60000011400 */
[----:B------:R-:W-:Y:S02]  /*1d530*/  IMAD R5, R5, c[0x0][0x4e8], R4 ;  /* 0x00013a0005057a24 */ /* 0x000fe400078e0204 */
[----:B------:R-:W-:-:S03]  /*1d540*/  IMAD R6, R6, c[0x0][0x3e0], RZ ;  /* 0x0000f80006067a24 */ /* 0x000fc600078e02ff */
[----:B------:R-:W-:Y:S01]  /*1d550*/  SHF.R.S32.HI R4, RZ, 0x1f, R5 ;  /* 0x0000001fff047819 */ /* 0x000fe20000011405 */
[----:B------:R-:W-:Y:S01]  /*1d560*/  IMAD R0, R0, c[0x0][0x3e4], R6 ;  /* 0x0000f90000007a24 */ /* 0x000fe200078e0206 */
[----:B------:R-:W-:Y:S02]  /*1d570*/  SHF.L.U32 R6, R8, 0x3, RZ ;  /* 0x0000000308067819 */ /* 0x000fe400000006ff */
[----:B------:R-:W-:Y:S01]  /*1d580*/  LEA R8, R13, R10, 0x7 ;  /* 0x0000000a0d087211 */ /* 0x000fe200078e38ff */
[----:B------:R-:W-:Y:S01]  /*1d590*/  IMAD.IADD R3, R3, 0x1, R0 ;  /* 0x0000000103037824 */ /* 0x000fe200078e0200 */
[----:B------:R-:W-:Y:S01]  /*1d5a0*/  IADD3 R7, R6, 0x40, RZ ;  /* 0x0000004006077810 */ /* 0x000fe20007ffe0ff */
[----:B------:R-:W-:Y:S02]  /*1d5b0*/  IMAD R0, R4, c[0x0][0x3d8], RZ ;  /* 0x0000f60004007a24 */ /* 0x000fe400078e02ff */
[----:B------:R-:W-:-:S04]  /*1d5c0*/  IMAD.WIDE.U32 R2, R5, c[0x0][0x3d8], R2 ;  /* 0x0000f60005027a25 */ /* 0x000fc800078e0002 */
[----:B------:R-:W-:Y:S01]  /*1d5d0*/  IMAD R0, R5, c[0x0][0x3dc], R0 ;  /* 0x0000f70005007a24 */ /* 0x000fe200078e0200 */
[----:B------:R-:W-:-:S04]  /*1d5e0*/  LEA R11, P0, R2, c[0x0][0x380], 0x1 ;  /* 0x0000e000020b7a11 */ /* 0x000fc800078008ff */
[----:B------:R-:W-:-:S04]  /*1d5f0*/  IADD3 R0, R3, R0, RZ ;  /* 0x0000000003007210 */ /* 0x000fc80007ffe0ff */
[----:B------:R-:W-:Y:S01]  /*1d600*/  LEA.HI.X R9, R2, c[0x0][0x384], R0, 0x1, P0 ;  /* 0x0000e10002097a11 */ /* 0x000fe200000f0c00 */
[----:B------:R-:W-:Y:S05]  /*1d610*/  BRA.DIV ~URZ, `(.L_x_1275) ;  /* 0x000013b27f007947 */ /* 0x000fea000b800000 */
[----:B------:R2:W3:Y:S02]  /*1d620*/  SHFL.IDX PT, R0, R9, RZ, 0x181f ;  /* 0x00181fff09007589 */ /* 0x0004e400000e0000 */
.L_x_1315:
[----:B------:R-:W-:Y:S05]  /*1d630*/  BRA.DIV ~URZ, `(.L_x_1276) ;  /* 0x000014127f007947 */ /* 0x000fea000b800000 */
[----:B------:R4:W1:Y:S02]  /*1d640*/  SHFL.IDX PT, R2, R11, RZ, 0x181f ;  /* 0x00181fff0b027589 */ /* 0x00086400000e0000 */
.L_x_1316:
[----:B-----5:R-:W-:Y:S01]  /*1d650*/  IMAD R10, R12, c[0x0][0x4e8], RZ ;  /* 0x00013a000c0a7a24 */ /* 0x020fe200078e02ff */
[----:B------:R-:W-:Y:S01]  /*1d660*/  BSSY B0, `(.L_x_1277) ;  /* 0x000000d000007945 */ /* 0x000fe20003800000 */
[----:B---3--:R-:W-:-:S03]  /*1d670*/  MOV R3, R0 ;  /* 0x0000000000037202 */ /* 0x008fc60000000f00 */
[----:B------:R-:W-:-:S13]  /*1d680*/  ISETP.GE.AND P0, PT, R8, R10, PT ;  /* 0x0000000a0800720c */ /* 0x000fda0003f06270 */
[----:B------:R-:W-:Y:S05]  /*1d690*/  @P0 BRA `(.L_x_1278) ;  /* 0x0000009000000947 */ /* 0x000fea0003800000 */
[----:B------:R-:W-:Y:S02]  /*1d6a0*/  ISETP.GE.AND P0, PT, R7, c[0x0][0x3c8], PT ;  /* 0x0000f20007007a0c */ /* 0x000fe40003f06270 */
[----:B------:R-:W-:-:S11]  /*1d6b0*/  ISETP.GE.AND P1, PT, R6, c[0x0][0x3c8], PT ;  /* 0x0000f20006007a0c */ /* 0x000fd60003f26270 */
[----:B------:R-:W-:Y:S02]  /*1d6c0*/  @!P0 SHF.R.S32.HI R0, RZ, 0x1f, R7 ;  /* 0x0000001fff008819 */ /* 0x000fe40000011407 */
[----:B-1----:R-:W-:Y:S02]  /*1d6d0*/  @!P1 IMAD.WIDE R4, R6, 0x2, R2 ;  /* 0x0000000206049825 */ /* 0x002fe400078e0202 */
[----:B------:R-:W-:-:S03]  /*1d6e0*/  @!P0 LEA.HI R0, R0, R7, RZ, 0x3 ;  /* 0x0000000700008211 */ /* 0x000fc600078f18ff */
[----:B------:R1:W-:Y:S01]  /*1d6f0*/  @!P1 ST.E.128 [R4.64], RZ ;  /* 0x000000ff04009985 */ /* 0x0003e2000c101d06 */
[----:B------:R-:W-:-:S05]  /*1d700*/  @!P0 LOP3.LUT R0, R0, 0xfffffff8, RZ, 0xc0, !PT ;  /* 0xfffffff800008812 */ /* 0x000fca00078ec0ff */
[----:B------:R-:W-:-:S05]  /*1d710*/  @!P0 IMAD.WIDE R2, R0, 0x2, R2 ;  /* 0x0000000200028825 */ /* 0x000fca00078e0202 */
[----:B------:R1:W-:Y:S02]  /*1d720*/  @!P0 ST.E.128 [R2.64], RZ ;  /* 0x000000ff02008985 */ /* 0x0003e4000c101d06 */
.L_x_1278:
[----:B------:R-:W-:Y:S05]  /*1d730*/  BSYNC B0 ;  /* 0x0000000000007941 */ /* 0x000fea0003800000 */
.L_x_1277:
[----:B------:R-:W-:Y:S05]  /*1d740*/  BRA.DIV ~URZ, `(.L_x_1279) ;  /* 0x000013827f007947 */ /* 0x000fea000b800000 */
[----:B------:R3:W2:Y:S04]  /*1d750*/  SHFL.IDX PT, R0, R9, 0x1, 0x181f ;  /* 0x00381f0009007f89 */ /* 0x0006a800000e0000 */
[----:B-1----:R3:W1:Y:S02]  /*1d760*/  SHFL.IDX PT, R2, R11, 0x1, 0x181f ;  /* 0x00381f000b027f89 */ /* 0x00266400000e0000 */
.L_x_1317:
[----:B------:R-:W-:Y:S01]  /*1d770*/  IADD3 R3, R8, 0x10, RZ ;  /* 0x0000001008037810 */ /* 0x000fe20007ffe0ff */
[----:B------:R-:W-:Y:S03]  /*1d780*/  BSSY B0, `(.L_x_1280) ;  /* 0x000000d000007945 */ /* 0x000fe60003800000 */
[----:B------:R-:W-:Y:S01]  /*1d790*/  ISETP.GE.AND P0, PT, R3, R10, PT ;  /* 0x0000000a0300720c */ /* 0x000fe20003f06270 */
[----:B--2---:R-:W-:-:S12]  /*1d7a0*/  IMAD.MOV.U32 R3, RZ, RZ, R0 ;  /* 0x000000ffff037224 */ /* 0x004fd800078e0000 */
        /* <DEDUP_REMOVED lines=10> */
.L_x_1281:
[----:B------:R-:W-:Y:S05]  /*1d850*/  BSYNC B0 ;  /* 0x0000000000007941 */ /* 0x000fea0003800000 */
.L_x_1280:
[----:B------:R-:W-:Y:S05]  /*1d860*/  BRA.DIV ~URZ, `(.L_x_1282) ;  /* 0x000013527f007947 */ /* 0x000fea000b800000 */
[----:B------:R2:W3:Y:S02]  /*1d870*/  SHFL.IDX PT, R0, R9, 0x2, 0x181f ;  /* 0x00581f0009007f89 */ /* 0x0004e400000e0000 */
.L_x_1318:
[----:B------:R-:W-:Y:S05]  /*1d880*/  BRA.DIV ~URZ, `(.L_x_1283) ;  /* 0x000013b27f007947 */ /* 0x000fea000b800000 */
[----:B-1----:R1:W2:Y:S02]  /*1d890*/  SHFL.IDX PT, R2, R11, 0x2, 0x181f ;  /* 0x00581f000b027f89 */ /* 0x0022a400000e0000 */
.L_x_1319:
[----:B------:R-:W-:Y:S01]  /*1d8a0*/  IADD3 R3, R8, 0x20, RZ ;  /* 0x0000002008037810 */ /* 0x000fe20007ffe0ff */
[----:B------:R-:W-:Y:S03]  /*1d8b0*/  BSSY B0, `(.L_x_1284) ;  /* 0x000000d000007945 */ /* 0x000fe60003800000 */
[----:B------:R-:W-:Y:S01]  /*1d8c0*/  ISETP.GE.AND P0, PT, R3, R10, PT ;  /* 0x0000000a0300720c */ /* 0x000fe20003f06270 */
[----:B---3--:R-:W-:-:S12]  /*1d8d0*/  IMAD.MOV.U32 R3, RZ, RZ, R0 ;  /* 0x000000ffff037224 */ /* 0x008fd800078e0000 */
[----:B------:R-:W-:Y:S05]  /*1d8e0*/  @P0 BRA `(.L_x_1285) ;  /* 0x0000009000000947 */ /* 0x000fea0003800000 */
[----:B------:R-:W-:Y:S02]  /*1d8f0*/  ISETP.GE.AND P0, PT, R7, c[0x0][0x3c8], PT ;  /* 0x0000f20007007a0c */ /* 0x000fe40003f06270 */
[----:B------:R-:W-:-:S11]  /*1d900*/  ISETP.GE.AND P1, PT, R6, c[0x0][0x3c8], PT ;  /* 0x0000f20006007a0c */ /* 0x000fd60003f26270 */
[----:B------:R-:W-:Y:S02]  /*1d910*/  @!P0 SHF.R.S32.HI R0, RZ, 0x1f, R7 ;  /* 0x0000001fff008819 */ /* 0x000fe40000011407 */
[----:B--2---:R-:W-:Y:S02]  /*1d920*/  @!P1 IMAD.WIDE R4, R6, 0x2, R2 ;  /* 0x0000000206049825 */ /* 0x004fe400078e0202 */
[----:B------:R-:W-:-:S03]  /*1d930*/  @!P0 LEA.HI R0, R0, R7, RZ, 0x3 ;  /* 0x0000000700008211 */ /* 0x000fc600078f18ff */
[----:B------:R2:W-:Y:S01]  /*1d940*/  @!P1 ST.E.128 [R4.64], RZ ;  /* 0x000000ff04009985 */ /* 0x0005e2000c101d06 */
[----:B------:R-:W-:-:S05]  /*1d950*/  @!P0 LOP3.LUT R0, R0, 0xfffffff8, RZ, 0xc0, !PT ;  /* 0xfffffff800008812 */ /* 0x000fca00078ec0ff */
[----:B------:R-:W-:-:S05]  /*1d960*/  @!P0 IMAD.WIDE R2, R0, 0x2, R2 ;  /* 0x0000000200028825 */ /* 0x000fca00078e0202 */
[----:B------:R2:W-:Y:S02]  /*1d970*/  @!P0 ST.E.128 [R2.64], RZ ;  /* 0x000000ff02008985 */ /* 0x0005e4000c101d06 */
.L_x_1285:
[----:B------:R-:W-:Y:S05]  /*1d980*/  BSYNC B0 ;  /* 0x0000000000007941 */ /* 0x000fea0003800000 */
.L_x_1284:
[----:B------:R-:W-:Y:S05]  /*1d990*/  BRA.DIV ~URZ, `(.L_x_1286) ;  /* 0x000013227f007947 */ /* 0x000fea000b800000 */
[----:B------:R3:W1:Y:S04]  /*1d9a0*/  SHFL.IDX PT, R0, R9, 0x3, 0x181f ;  /* 0x00781f0009007f89 */ /* 0x00066800000e0000 */
[----:B--2---:R3:W2:Y:S02]  /*1d9b0*/  SHFL.IDX PT, R2, R11, 0x3, 0x181f ;  /* 0x00781f000b027f89 */ /* 0x0046a400000e0000 */
.L_x_1320:
[----:B------:R-:W-:Y:S01]  /*1d9c0*/  IADD3 R3, R8, 0x30, RZ ;  /* 0x0000003008037810 */ /* 0x000fe20007ffe0ff */
[----:B------:R-:W-:Y:S03]  /*1d9d0*/  BSSY B0, `(.L_x_1287) ;  /* 0x000000d000007945 */ /* 0x000fe60003800000 */
[----:B------:R-:W-:Y:S01]  /*1d9e0*/  ISETP.GE.AND P0, PT, R3, R10, PT ;  /* 0x0000000a0300720c */ /* 0x000fe20003f06270 */
[----:B-1----:R-:W-:-:S12]  /*1d9f0*/  IMAD.MOV.U32 R3, RZ, RZ, R0 ;  /* 0x000000ffff037224 */ /* 0x002fd800078e0000 */
        /* <DEDUP_REMOVED lines=10> */
.L_x_1288:
[----:B------:R-:W-:Y:S05]  /*1daa0*/  BSYNC B0 ;  /* 0x0000000000007941 */ /* 0x000fea0003800000 */
.L_x_1287:
[----:B------:R-:W-:Y:S05]  /*1dab0*/  BRA.DIV ~URZ, `(.L_x_1289) ;  /* 0x000012f27f007947 */ /* 0x000fea000b800000 */
[----:B------:R1:W3:Y:S02]  /*1dac0*/  SHFL.IDX PT, R0, R9, 0x4, 0x181f ;  /* 0x00981f0009007f89 */ /* 0x0002e400000e0000 */
.L_x_1321:
[----:B------:R-:W-:Y:S05]  /*1dad0*/  BRA.DIV ~URZ, `(.L_x_1290) ;  /* 0x000013527f007947 */ /* 0x000fea000b800000 */
[----:B-12---:R1:W2:Y:S02]  /*1dae0*/  SHFL.IDX PT, R2, R11, 0x4, 0x181f ;  /* 0x00981f000b027f89 */ /* 0x0062a400000e0000 */
.L_x_1322:
        /* <DEDUP_REMOVED lines=14> */
.L_x_1292:
[----:B------:R-:W-:Y:S05]  /*1dbd0*/  BSYNC B0 ;  /* 0x0000000000007941 */ /* 0x000fea0003800000 */
.L_x_1291:
[----:B------:R-:W-:Y:S05]  /*1dbe0*/  BRA.DIV ~URZ, `(.L_x_1293) ;  /* 0x000012c27f007947 */ /* 0x000fea000b800000 */
[----:B------:R3:W1:Y:S04]  /*1dbf0*/  SHFL.IDX PT, R0, R9, 0x5, 0x181f ;  /* 0x00b81f0009007f89 */ /* 0x00066800000e0000 */
[----:B--2---:R3:W2:Y:S02]  /*1dc00*/  SHFL.IDX PT, R2, R11, 0x5, 0x181f ;  /* 0x00b81f000b027f89 */ /* 0x0046a400000e0000 */
.L_x_1323:
        /* <DEDUP_REMOVED lines=14> */
.L_x_1295:
[----:B------:R-:W-:Y:S05]  /*1dcf0*/  BSYNC B0 ;  /* 0x0000000000007941 */ /* 0x000fea0003800000 */
.L_x_1294:
[----:B------:R-:W-:Y:S05]  /*1dd00*/  BRA.DIV ~URZ, `(.L_x_1296) ;  /* 0x000012927f007947 */ /* 0x000fea000b800000 */
[----:B------:R1:W3:Y:S02]  /*1dd10*/  SHFL.IDX PT, R0, R9, 0x6, 0x181f ;  /* 0x00d81f0009007f89 */ /* 0x0002e400000e0000 */
.L_x_1324:
[----:B------:R-:W-:Y:S05]  /*1dd20*/  BRA.DIV ~URZ, `(.L_x_1297) ;  /* 0x000012f27f007947 */ /* 0x000fea000b800000 */
[----:B-12---:R1:W2:Y:S02]  /*1dd30*/  SHFL.IDX PT, R2, R11, 0x6, 0x181f ;  /* 0x00d81f000b027f89 */ /* 0x0062a400000e0000 */
.L_x_1325:
        /* <DEDUP_REMOVED lines=14> */
.L_x_1299:
[----:B------:R-:W-:Y:S05]  /*1de20*/  BSYNC B0 ;  /* 0x0000000000007941 */ /* 0x000fea0003800000 */
.L_x_1298:
[----:B------:R-:W-:Y:S05]  /*1de30*/  BRA.DIV ~URZ, `(.L_x_1300) ;  /* 0x000012627f007947 */ /* 0x000fea000b800000 */
[----:B------:R3:W1:Y:S04]  /*1de40*/  SHFL.IDX PT, R0, R9, 0x7, 0x181f ;  /* 0x00f81f0009007f89 */ /* 0x00066800000e0000 */
[----:B--2---:R3:W2:Y:S02]  /*1de50*/  SHFL.IDX PT, R2, R11, 0x7, 0x181f ;  /* 0x00f81f000b027f89 */ /* 0x0046a400000e0000 */
.L_x_1326:
[----:B------:R-:W-:-:S04]  /*1de60*/  IADD3 R3, R8, 0x70, RZ ;  /* 0x0000007008037810 */ /* 0x000fc80007ffe0ff */
[----:B------:R-:W-:Y:S01]  /*1de70*/  ISETP.GE.AND P0, PT, R3, R10, PT ;  /* 0x0000000a0300720c */ /* 0x000fe20003f06270 */
[----:B-1----:R-:W-:-:S12]  /*1de80*/  IMAD.MOV.U32 R3, RZ, RZ, R0 ;  /* 0x000000ffff037224 */ /* 0x002fd800078e0000 */
[----:B------:R-:W-:Y:S05]  /*1de90*/  @P0 EXIT ;  /* 0x000000000000094d */ /* 0x000fea0003800000 */
[----:B------:R-:W-:-:S13]  /*1dea0*/  ISETP.GE.AND P0, PT, R6, c[0x0][0x3c8], PT ;  /* 0x0000f20006007a0c */ /* 0x000fda0003f06270 */
[----:B--2---:R-:W-:-:S05]  /*1deb0*/  @!P0 IMAD.WIDE R4, R6, 0x2, R2 ;  /* 0x0000000206048825 */ /* 0x004fca00078e0202 */
        /* <DEDUP_REMOVED lines=9> */
.L_x_1163:
[----:B------:R-:W-:Y:S01]  /*1df50*/  IMAD.MOV.U32 R106, RZ, RZ, R17 ;  /* 0x000000ffff6a7224 */ /* 0x000fe200078e0011 */
[----:B------:R-:W-:Y:S01]  /*1df60*/  MOV R133, 0x181f ;  /* 0x0000181f00857802 */ /* 0x000fe20000000f00 */
[----:B-1----:R-:W-:Y:S01]  /*1df70*/  IMAD.MOV.U32 R3, RZ, RZ, RZ ;  /* 0x000000ffff037224 */ /* 0x002fe200078e00ff */
[----:B------:R-:W-:Y:S02]  /*1df80*/  MOV R132, 0xffffffff ;  /* 0xffffffff00847802 */ /* 0x000fe40000000f00 */
[----:B------:R-:W-:Y:S02]  /*1df90*/  MOV R2, 0x1dfb0 ;  /* 0x0001dfb000027802 */ /* 0x000fe40000000f00 */
[----:B------:R-:W-:Y:S05]  /*1dfa0*/  CALL.REL.NOINC `($__internal_3_$__cuda_sm70_shflsync_idx_p) ;  /* 0x0000d27000007944 */ /* 0x000fea0003c00000 */
[----:B------:R-:W-:Y:S01]  /*1dfb0*/  MOV R7, R105 ;  /* 0x0000006900077202 */ /* 0x000fe20000000f00 */
[----:B------:R-:W-:Y:S05]  /*1dfc0*/  BRA `(.L_x_1301) ;  /* 0xfffe957000007947 */ /* 0x000fea000383ffff */
.L_x_1164:
[----:B------:R-:W-:Y:S01]  /*1dfd0*/  IMAD.MOV.U32 R106, RZ, RZ, R16 ;  /* 0x000000ffff6a7224 */ /* 0x000fe200078e0010 */
[----:B------:R-:W-:Y:S01]  /*1dfe0*/  MOV R133, 0x181f ;  /* 0x0000181f00857802 */ /* 0x000fe20000000f00 */
[----:B-1----:R-:W-:Y:S01]  /*1dff0*/  IMAD.MOV.U32 R3, RZ, RZ, RZ ;  /* 0x000000ffff037224 */ /* 0x002fe200078e00ff */
[----:B------:R-:W-:-:S02]  /*1e000*/  MOV R132, 0xffffffff ;  /* 0xffffffff00847802 */ /* 0x000fc40000000f00 */
[----:B------:R-:W-:Y:S02]  /*1e010*/  MOV R2, 0x1e030 ;  /* 0x0001e03000027802 */ /* 0x000fe40000000f00 */
[----:B--23--:R-:W-:Y:S05]  /*1e020*/  CALL.REL.NOINC `($__internal_3_$__cuda_sm70_shflsync_idx_p) ;  /* 0x0000d1f000007944 */ /* 0x00cfea0003c00000 */
[----:B------:R-:W-:Y:S01]  /*1e030*/  MOV R0, R105 ;  /* 0x0000006900007202 */ /* 0x000fe20000000f00 */
[----:B------:R-:W-:Y:S05]  /*1e040*/  BRA `(.L_x_1302) ;  /* 0xfffe951000007947 */ /* 0x000fea000383ffff */
.L_x_1167:
[----:B------:R-:W-:Y:S01]  /*1e050*/  IMAD.MOV.U32 R106, RZ, RZ, R17 ;  /* 0x000000ffff6a7224 */ /* 0x000fe200078e0011 */
[----:B------:R-:W-:Y:S01]  /*1e060*/  MOV R133, 0x181f ;  /* 0x0000181f00857802 */ /* 0x000fe20000000f00 */
[----:B-1----:R-:W-:Y:S01]  /*1e070*/  IMAD.MOV.U32 R3, RZ, RZ, 0x1 ;  /* 0x00000001ff037424 */ /* 0x002fe200078e00ff */
[----:B------:R-:W-:Y:S02]  /*1e080*/  MOV R132, 0xffffffff ;  /* 0xffffffff00847802 */ /* 0x000fe40000000f00 */
[----:B------:R-:W-:Y:S02]  /*1e090*/  MOV R2, 0x1e0b0 ;  /* 0x0001e0b000027802 */ /* 0x000fe40000000f00 */
[----:B--234-:R-:W-:Y:S05]  /*1e0a0*/  CALL.REL.NOINC `($__internal_3_$__cuda_sm70_shflsync_idx_p) ;  /* 0x0000d17000007944 */ /* 0x01cfea0003c00000 */
[----:B------:R-:W-:Y:S01]  /*1e0b0*/  IMAD.MOV.U32 R7, RZ, RZ, R105 ;  /* 0x000000ffff077224 */ /* 0x000fe200078e0069 */
[----:B------:R-:W-:Y:S01]  /*1e0c0*/  MOV R106, R16 ;  /* 0x00000010006a7202 */ /* 0x000fe20000000f00 */
[----:B------:R-:W-:Y:S01]  /*1e0d0*/  IMAD.MOV.U32 R3, RZ, RZ, 0x1 ;  /* 0x00000001ff037424 */ /* 0x000fe200078e00ff */
[----:B------:R-:W-:Y:S01]  /*1e0e0*/  MOV R133, 0x181f ;  /* 0x0000181f00857802 */ /* 0x000fe20000000f00 */
[----:B------:R-:W-:Y:S01]  /*1e0f0*/  IMAD.MOV.U32 R132, RZ, RZ, -0x1 ;  /* 0xffffffffff847424 */ /* 0x000fe200078e00ff */
[----:B------:R-:W-:-:S02]  /*1e100*/  MOV R2, 0x1e120 ;  /* 0x0001e12000027802 */ /* 0x000fc40000000f00 */
[----:B------:R-:W-:Y:S05]  /*1e110*/  CALL.REL.NOINC `($__internal_3_$__cuda_sm70_shflsync_idx_p) ;  /* 0x0000d10000007944 */ /* 0x000fea0003c00000 */
[----:B------:R-:W-:Y:S01]  /*1e120*/  MOV R0, R105 ;  /* 0x0000006900007202 */ /* 0x000fe20000000f00 */
[----:B------:R-:W-:Y:S05]  /*1e130*/  BRA `(.L_x_1303) ;  /* 0xfffe95c000007947 */ /* 0x000fea000383ffff */
.L_x_1170:
[----:B------:R-:W-:Y:S01]  /*1e140*/  IMAD.MOV.U32 R106, RZ, RZ, R17 ;  /* 0x000000ffff6a7224 */ /* 0x000fe200078e0011 */
[----:B------:R-:W-:Y:S01]  /*1e150*/  MOV R133, 0x181f ;  /* 0x0000181f00857802 */ /* 0x000fe20000000f00 */
[----:B-1----:R-:W-:Y:S01]  /*1e160*/  IMAD.MOV.U32 R3, RZ, RZ, 0x2 ;  /* 0x00000002ff037424 */ /* 0x002fe200078e00ff */
[----:B------:R-:W-:-:S02]  /*1e170*/  MOV R132, 0xffffffff ;  /* 0xffffffff00847802 */ /* 0x000fc40000000f00 */
[----:B------:R-:W-:Y:S02]  /*1e180*/  MOV R2, 0x1e1a0 ;  /* 0x0001e1a000027802 */ /* 0x000fe40000000f00 */
[----:B--234-:R-:W-:Y:S05]  /*1e190*/  CALL.REL.NOINC `($__internal_3_$__cuda_sm70_shflsync_idx_p) ;  /* 0x0000d08000007944 */ /* 0x01cfea0003c00000 */
[----:B------:R-:W-:Y:S01]  /*1e1a0*/  MOV R7, R105 ;  /* 0x0000006900077202 */ /* 0x000fe20000000f00 */
[----:B------:R-:W-:Y:S05]  /*1e1b0*/  BRA `(.L_x_1304) ;  /* 0xfffe96c000007947 */ /* 0x000fea000383ffff */
.L_x_1171:
[----:B------:R-:W-:Y:S01]  /*1e1c0*/  IMAD.MOV.U32 R106, RZ, RZ, R16 ;  /* 0x000000ffff6a7224 */ /* 0x000fe200078e0010 */
[----:B------:R-:W-:Y:S01]  /*1e1d0*/  MOV R133, 0x181f ;  /* 0x0000181f00857802 */ /* 0x000fe20000000f00 */
[----:B-1----:R-:W-:Y:S01]  /*1e1e0*/  IMAD.MOV.U32 R3, RZ, RZ, 0x2 ;  /* 0x00000002ff037424 */ /* 0x002fe200078e00ff */
[----:B------:R-:W-:Y:S02]  /*1e1f0*/  MOV R132, 0xffffffff ;  /* 0xffffffff00847802 */ /* 0x000fe40000000f00 */
[----:B------:R-:W-:Y:S02]  /*1e200*/  MOV R2, 0x1e220 ;  /* 0x0001e22000027802 */ /* 0x000fe40000000f00 */
[----:B--234-:R-:W-:Y:S05]  /*1e210*/  CALL.REL.NOINC `($__internal_3_$__cuda_sm70_shflsync_idx_p) ;  /* 0x0000d00000007944 */ /* 0x01cfea0003c00000 */
[----:B------:R-:W-:Y:S01]  /*1e220*/  MOV R0, R105 ;  /* 0x0000006900007202 */ /* 0x000fe20000000f00 */
[----:B------:R-:W-:Y:S05]  /*1e230*/  BRA `(.L_x_1305) ;  /* 0xfffe966000007947 */ /* 0x000fea000383ffff */
.L_x_1174:
[----:B------:R-:W-:Y:S01]  /*1e240*/  IMAD.MOV.U32 R106, RZ, RZ, R17 ;  /* 0x000000ffff6a7224 */ /* 0x000fe200078e0011 */
[----:B------:R-:W-:Y:S01]  /*1e250*/  MOV R133, 0x181f ;  /* 0x0000181f00857802 */ /* 0x000fe20000000f00 */
[----:B--2---:R-:W-:Y:S01]  /*1e260*/  IMAD.MOV.U32 R3, RZ, RZ, 0x3 ;  /* 0x00000003ff037424 */ /* 0x004fe200078e00ff */
[----:B------:R-:W-:-:S02]  /*1e270*/  MOV R132, 0xffffffff ;  /* 0xffffffff00847802 */ /* 0x000fc40000000f00 */
[----:B------:R-:W-:Y:S02]  /*1e280*/  MOV R2, 0x1e2a0 ;  /* 0x0001e2a000027802 */ /* 0x000fe40000000f00 */
[----:B-1-34-:R-:W-:Y:S05]  /*1e290*/  CALL.REL.NOINC `($__internal_3_$__cuda_sm70_shflsync_idx_p) ;  /* 0x0000cf8000007944 */ /* 0x01afea0003c00000 */
[----:B------:R-:W-:Y:S01]  /*1e2a0*/  IMAD.MOV.U32 R7, RZ, RZ, R105 ;  /* 0x000000ffff077224 */ /* 0x000fe200078e0069 */
[----:B------:R-:W-:Y:S01]  /*1e2b0*/  MOV R106, R16 ;  /* 0x00000010006a7202 */ /* 0x000fe20000000f00 */
[----:B------:R-:W-:Y:S01]  /*1e2c0*/  IMAD.MOV.U32 R3, RZ, RZ, 0x3 ;  /* 0x00000003ff037424 */ /* 0x000fe200078e00ff */
[----:B------:R-:W-:Y:S01]  /*1e2d0*/  MOV R133, 0x181f ;  /* 0x0000181f00857802 */ /* 0x000fe20000000f00 */
[----:B------:R-:W-:Y:S01]  /*1e2e0*/  IMAD.MOV.U32 R132, RZ, RZ, -0x1 ;  /* 0xffffffffff847424 */ /* 0x000fe200078e00ff */
[----:B------:R-:W-:Y:S02]  /*1e2f0*/  MOV R2, 0x1e310 ;  /* 0x0001e31000027802 */ /* 0x000fe40000000f00 */
[----:B------:R-:W-:Y:S05]  /*1e300*/  CALL.REL.NOINC `($__internal_3_$__cuda_sm70_shflsync_idx_p) ;  /* 0x0000cf1000007944 */ /* 0x000fea0003c00000 */
[----:B------:R-:W-:Y:S01]  /*1e310*/  MOV R0, R105 ;  /* 0x0000006900007202 */ /* 0x000fe20000000f00 */
[----:B------:R-:W-:Y:S05]  /*1e320*/  BRA `(.L_x_1306) ;  /* 0xfffe970000007947 */ /* 0x000fea000383ffff */
.L_x_1177:
[----:B------:R-:W-:Y:S01]  /*1e330*/  IMAD.MOV.U32 R106, RZ, RZ, R17 ;  /* 0x000000ffff6a7224 */ /* 0x000fe200078e0011 */
[----:B------:R-:W-:Y:S01]  /*1e340*/  MOV R133, 0x181f ;  /* 0x0000181f00857802 */ /* 0x000fe20000000f00 */
[----:B-1----:R-:W-:Y:S01]  /*1e350*/  IMAD.MOV.U32 R3, RZ, RZ, 0x4 ;  /* 0x00000004ff037424 */ /* 0x002fe200078e00ff */
[----:B------:R-:W-:Y:S02]  /*1e360*/  MOV R132, 0xffffffff ;  /* 0xffffffff00847802 */ /* 0x000fe40000000f00 */
[----:B------:R-:W-:-:S02]  /*1e370*/  MOV R2, 0x1e390 ;  /* 0x0001e39000027802 */ /* 0x000fc40000000f00 */
[----:B--234-:R-:W-:Y:S05]  /*1e380*/  CALL.REL.NOINC `($__internal_3_$__cuda_sm70_shflsync_idx_p) ;  /* 0x0000ce9000007944 */ /* 0x01cfea0003c00000 */
[----:B------:R-:W-:Y:S01]  /*1e390*/  MOV R7, R105 ;  /* 0x0000006900077202 */ /* 0x000fe20000000f00 */
[----:B------:R-:W-:Y:S05]  /*1e3a0*/  BRA `(.L_x_1307) ;  /* 0xfffe980000007947 */ /* 0x000fea000383ffff */
.L_x_1178:
[----:B------:R-:W-:Y:S01]  /*1e3b0*/  IMAD.MOV.U32 R106, RZ, RZ, R16 ;  /* 0x000000ffff6a7224 */ /* 0x000fe200078e0010 */
[----:B------:R-:W-:Y:S01]  /*1e3c0*/  MOV R133, 0x181f ;  /* 0x0000181f00857802 */ /* 0x000fe20000000f00 */
[----:B------:R-:W-:Y:S01]  /*1e3d0*/  IMAD.MOV.U32 R3, RZ, RZ, 0x4 ;  /* 0x00000004ff037424 */ /* 0x000fe200078e00ff */
[----:B------:R-:W-:-:S02]  /*1e3e0*/  MOV R132, 0xffffffff ;  /* 0xffffffff00847802 */ /* 0x000fc40000000f00 */
[----:B------:R-:W-:Y:S02]  /*1e3f0*/  MOV R2, 0x1e410 ;  /* 0x0001e41000027802 */ /* 0x000fe40000000f00 */
[----:B-1234-:R-:W-:Y:S05]  /*1e400*/  CALL.REL.NOINC `($__internal_3_$__cuda_sm70_shflsync_idx_p) ;  /* 0x0000ce1000007944 */ /* 0x01efea0003c00000 */
[----:B------:R-:W-:Y:S01]  /*1e410*/  MOV R0, R105 ;  /* 0x0000006900007202 */ /* 0x000fe20000000f00 */
[----:B------:R-:W-:Y:S05]  /*1e420*/  BRA `(.L_x_1308) ;  /* 0xfffe97a000007947 */ /* 0x000fea000383ffff */
.L_x_1181:
        /* <DEDUP_REMOVED lines=15> */
.L_x_1184:
        /* <DEDUP_REMOVED lines=8> */
.L_x_1185:
        /* <DEDUP_REMOVED lines=8> */
.L_x_1188:
        /* <DEDUP_REMOVED lines=15> */
.L_x_1254:
[----:B------:R2:W5:Y:S01]  /*1e710*/  LDL R0, [R1+0x94] ;  /* 0x0000940001007983 */ /* 0x0005620000100800 */
[----:B-1----:R-:W-:Y:S02]  /*1e720*/  MOV R3, 0x2 ;  /* 0x0000000200037802 */ /* 0x002fe40000000f00 */
[----:B------:R-:W-:Y:S02]  /*1e730*/  MOV R2, 0x1e750 ;  /* 0x0001e75000027802 */ /* 0x000fe40000000f00 */
[----:B--2--5:R-:W-:Y:S05]  /*1e740*/  CALL.REL.NOINC `($__internal_2_$__cuda_sm70_shflsync_bfly_p) ;  /* 0x0000ca9000007944 */ /* 0x024fea0003c00000 */
[----:B------:R-:W-:Y:S01]  /*1e750*/  MOV R4, R7 ;  /* 0x0000000700047202 */ /* 0x000fe20000000f00 */
[----:B------:R-:W-:Y:S05]  /*1e760*/  BRA `(.L_x_1313) ;  /* 0xffffc02000007947 */ /* 0x000fea000383ffff */
.L_x_1255:
[----:B------:R-:W-:Y:S01]  /*1e770*/  IMAD.MOV.U32 R0, RZ, RZ, R4 ;  /* 0x000000ffff007224 */ /* 0x000fe200078e0004 */
[----:B-1----:R-:W-:-:S02]  /*1e780*/  MOV R3, 0x1 ;  /* 0x0000000100037802 */ /* 0x002fc40000000f00 */
[----:B------:R-:W-:Y:S02]  /*1e790*/  MOV R2, 0x1e7b0 ;  /* 0x0001e7b000027802 */ /* 0x000fe40000000f00 */
[----:B-----5:R-:W-:Y:S05]  /*1e7a0*/  CALL.REL.NOINC `($__internal_2_$__cuda_sm70_shflsync_bfly_p) ;  /* 0x0000ca3000007944 */ /* 0x020fea0003c00000 */
[----:B------:R1:W5:Y:S01]  /*1e7b0*/  LDL R0, [R1+0x98] ;  /* 0x0000980001007983 */ /* 0x0003620000100800 */
[----:B------:R-:W-:Y:S01]  /*1e7c0*/  FADD.FTZ R4, R4, R7 ;  /* 0x0000000704047221 */ /* 0x000fe20000010000 */
[----:B------:R-:W-:Y:S02]  /*1e7d0*/  MOV R3, 0x2 ;  /* 0x0000000200037802 */ /* 0x000fe40000000f00 */
[----:B------:R-:W-:Y:S02]  /*1e7e0*/  MOV R2, 0x1e800 ;  /* 0x0001e80000027802 */ /* 0x000fe40000000f00 */
[----:B-1---5:R-:W-:Y:S05]  /*1e7f0*/  CALL.REL.NOINC `($__internal_2_$__cuda_sm70_shflsync_bfly_p) ;  /* 0x0000c9e000007944 */ /* 0x022fea0003c00000 */
[----:B------:R-:W2:Y:S01]  /*1e800*/  LDL.LU R0, [R1+0x98] ;  /* 0x0000980001007983 */ /* 0x000ea20000300800 */
[----:B------:R-:W-:Y:S02]  /*1e810*/  MOV R3, 0x1 ;  /* 0x0000000100037802 */ /* 0x000fe40000000f00 */
[----:B------:R-:W-:Y:S01]  /*1e820*/  MOV R2, 0x1e860 ;  /* 0x0001e86000027802 */ /* 0x000fe20000000f00 */
[----:B--2---:R-:W-:-:S05]  /*1e830*/  FADD.FTZ R5, R0, R7 ;  /* 0x0000000700057221 */ /* 0x004fca0000010000 */
[----:B------:R-:W-:Y:S02]  /*1e840*/  MOV R0, R5 ;  /* 0x0000000500007202 */ /* 0x000fe40000000f00 */
[----:B------:R-:W-:Y:S05]  /*1e850*/  CALL.REL.NOINC `($__internal_2_$__cuda_sm70_shflsync_bfly_p) ;  /* 0x0000c98000007944 */ /* 0x000fea0003c00000 */
        /* <DEDUP_REMOVED lines=22> */
[----:B------:R-:W-:Y:S05]  /*1e9c0*/  BRA `(.L_x_1314) ;  /* 0xffffbef000007947 */ /* 0x000fea000383ffff */
.L_x_1275:
[----:B------:R-:W-:Y:S01]  /*1e9d0*/  IMAD.MOV.U32 R106, RZ, RZ, R9 ;  /* 0x000000ffff6a7224 */ /* 0x000fe200078e0009 */
[----:B------:R-:W-:Y:S01]  /*1e9e0*/  MOV R133, 0x181f ;  /* 0x0000181f00857802 */ /* 0x000fe20000000f00 */
[----:B------:R-:W-:Y:S01]  /*1e9f0*/  IMAD.MOV.U32 R3, RZ, RZ, RZ ;  /* 0x000000ffff037224 */ /* 0x000fe200078e00ff */
[----:B------:R-:W-:Y:S02]  /*1ea00*/  MOV R132, 0xffffffff ;  /* 0xffffffff00847802 */ /* 0x000fe40000000f00 */
[----:B------:R-:W-:Y:S02]  /*1ea10*/  MOV R2, 0x1ea30 ;  /* 0x0001ea3000027802 */ /* 0x000fe40000000f00 */
[----:B-1---5:R-:W-:Y:S05]  /*1ea20*/  CALL.REL.NOINC `($__internal_3_$__cuda_sm70_shflsync_idx_p) ;  /* 0x0000c7f000007944 */ /* 0x022fea0003c00000 */
[----:B------:R-:W-:Y:S01]  /*1ea30*/  MOV R0, R105 ;  /* 0x0000006900007202 */ /* 0x000fe20000000f00 */
[----:B------:R-:W-:Y:S05]  /*1ea40*/  BRA `(.L_x_1315) ;  /* 0xffffebe000007947 */ /* 0x000fea000383ffff */
.L_x_1276:
[----:B------:R-:W-:Y:S01]  /*1ea50*/  IMAD.MOV.U32 R106, RZ, RZ, R11 ;  /* 0x000000ffff6a7224 */ /* 0x000fe200078e000b */
[----:B------:R-:W-:Y:S01]  /*1ea60*/  MOV R133, 0x181f ;  /* 0x0000181f00857802 */ /* 0x000fe20000000f00 */
[----:B------:R-:W-:Y:S01]  /*1ea70*/  IMAD.MOV.U32 R3, RZ, RZ, RZ ;  /* 0x000000ffff037224 */ /* 0x000fe200078e00ff */
[----:B------:R-:W-:Y:S02]  /*1ea80*/  MOV R132, 0xffffffff ;  /* 0xffffffff00847802 */ /* 0x000fe40000000f00 */
[----:B------:R-:W-:-:S02]  /*1ea90*/  MOV R2, 0x1eab0 ;  /* 0x0001eab000027802 */ /* 0x000fc40000000f00 */
[----:B-123-5:R-:W-:Y:S05]  /*1eaa0*/  CALL.REL.NOINC `($__internal_3_$__cuda_sm70_shflsync_idx_p) ;  /* 0x0000c77000007944 */ /* 0x02efea0003c00000 */
[----:B------:R-:W-:Y:S01]  /*1eab0*/  MOV R2, R105 ;  /* 0x0000006900027202 */ /* 0x000fe20000000f00 */
[----:B------:R-:W-:Y:S05]  /*1eac0*/  BRA `(.L_x_1316) ;  /* 0xffffeb8000007947 */ /* 0x000fea000383ffff */
.L_x_1279:
[----:B------:R-:W-:Y:S01]  /*1ead0*/  IMAD.MOV.U32 R106, RZ, RZ, R9 ;  /* 0x000000ffff6a7224 */ /* 0x000fe200078e0009 */
[----:B------:R-:W-:Y:S01]  /*1eae0*/  MOV R133, 0x181f ;  /* 0x0000181f00857802 */ /* 0x000fe20000000f00 */
[----:B-1----:R-:W-:Y:S01]  /*1eaf0*/  IMAD.MOV.U32 R3, RZ, RZ, 0x1 ;  /* 0x00000001ff037424 */ /* 0x002fe200078e00ff */
[----:B------:R-:W-:-:S02]  /*1eb00*/  MOV R132, 0xffffffff ;  /* 0xffffffff00847802 */ /* 0x000fc40000000f00 */
[----:B------:R-:W-:Y:S02]  /*1eb10*/  MOV R2, 0x1eb30 ;  /* 0x0001eb3000027802 */ /* 0x000fe40000000f00 */
[----:B--2-4-:R-:W-:Y:S05]  /*1eb20*/  CALL.REL.NOINC `($__internal_3_$__cuda_sm70_shflsync_idx_p) ;  /* 0x0000c6f000007944 */ /* 0x014fea0003c00000 */
        /* <DEDUP_REMOVED lines=9> */
.L_x_1282:
[----:B------:R-:W-:Y:S01]  /*1ebc0*/  IMAD.MOV.U32 R106, RZ, RZ, R9 ;  /* 0x000000ffff6a7224 */ /* 0x000fe200078e0009 */
[----:B------:R-:W-:Y:S01]  /*1ebd0*/  MOV R133, 0x181f ;  /* 0x0000181f00857802 */ /* 0x000fe20000000f00 */
[----:B-1----:R-:W-:Y:S01]  /*1ebe0*/  IMAD.MOV.U32 R3, RZ, RZ, 0x2 ;  /* 0x00000002ff037424 */ /* 0x002fe200078e00ff */
[----:B------:R-:W-:Y:S02]  /*1ebf0*/  MOV R132, 0xffffffff ;  /* 0xffffffff00847802 */ /* 0x000fe40000000f00 */
[----:B------:R-:W-:-:S02]  /*1ec00*/  MOV R2, 0x1ec20 ;  /* 0x0001ec2000027802 */ /* 0x000fc40000000f00 */
[----:B---34-:R-:W-:Y:S05]  /*1ec10*/  CALL.REL.NOINC `($__internal_3_$__cuda_sm70_shflsync_idx_p) ;  /* 0x0000c60000007944 */ /* 0x018fea0003c00000 */
[----:B------:R-:W-:Y:S01]  /*1ec20*/  MOV R0, R105 ;  /* 0x0000006900007202 */ /* 0x000fe20000000f00 */
[----:B------:R-:W-:Y:S05]  /*1ec30*/  BRA `(.L_x_1318) ;  /* 0xffffec4000007947 */ /* 0x000fea000383ffff */
.L_x_1283:
        /* <DEDUP_REMOVED lines=8> */
.L_x_1286:
[----:B------:R-:W-:Y:S01]  /*1ecc0*/  IMAD.MOV.U32 R106, RZ, RZ, R9 ;  /* 0x000000ffff6a7224 */ /* 0x000fe200078e0009 */
[----:B------:R-:W-:Y:S01]  /*1ecd0*/  MOV R133, 0x181f ;  /* 0x0000181f00857802 */ /* 0x000fe20000000f00 */
[----:B--2---:R-:W-:Y:S01]  /*1ece0*/  IMAD.MOV.U32 R3, RZ, RZ, 0x3 ;  /* 0x00000003ff037424 */ /* 0x004fe200078e00ff */
[----:B------:R-:W-:Y:S02]  /*1ecf0*/  MOV R132, 0xffffffff ;  /* 0xffffffff00847802 */ /* 0x000fe40000000f00 */
[----:B------:R-:W-:Y:S02]  /*1ed00*/  MOV R2, 0x1ed20 ;  /* 0x0001ed2000027802 */ /* 0x000fe40000000f00 */
[----:B-1--4-:R-:W-:Y:S05]  /*1ed10*/  CALL.REL.NOINC `($__internal_3_$__cuda_sm70_shflsync_idx_p) ;  /* 0x0000c50000007944 */ /* 0x012fea0003c00000 */
        /* <DEDUP_REMOVED lines=9> */
.L_x_1289:
[----:B------:R-:W-:Y:S01]  /*1edb0*/  IMAD.MOV.U32 R106, RZ, RZ, R9 ;  /* 0x000000ffff6a7224 */ /* 0x000fe200078e0009 */
[----:B------:R-:W-:Y:S01]  /*1edc0*/  MOV R133, 0x181f ;  /* 0x0000181f00857802 */ /* 0x000fe20000000f00 */
[----:B-1----:R-:W-:Y:S01]  /*1edd0*/  IMAD.MOV.U32 R3, RZ, RZ, 0x4 ;  /* 0x00000004ff037424 */ /* 0x002fe200078e00ff */
[----:B------:R-:W-:-:S02]  /*1ede0*/  MOV R132, 0xffffffff ;  /* 0xffffffff00847802 */ /* 0x000fc40000000f00 */
[----:B--2---:R-:W-:Y:S02]  /*1edf0*/  MOV R2, 0x1ee10 ;  /* 0x0001ee1000027802 */ /* 0x004fe40000000f00 */
[----:B---34-:R-:W-:Y:S05]  /*1ee00*/  CALL.REL.NOINC `($__internal_3_$__cuda_sm70_shflsync_idx_p) ;  /* 0x0000c41000007944 */ /* 0x018fea0003c00000 */
[----:B------:R-:W-:Y:S01]  /*1ee10*/  MOV R0, R105 ;  /* 0x0000006900007202 */ /* 0x000fe20000000f00 */
[----:B------:R-:W-:Y:S05]  /*1ee20*/  BRA `(.L_x_1321) ;  /* 0xffffeca000007947 */ /* 0x000fea000383ffff */
.L_x_1290:
[----:B------:R-:W-:Y:S01]  /*1ee30*/  IMAD.MOV.U32 R106, RZ, RZ, R11 ;  /* 0x000000ffff6a7224 */ /* 0x000fe200078e000b */
[----:B------:R-:W-:Y:S01]  /*1ee40*/  MOV R133, 0x181f ;  /* 0x0000181f00857802 */ /* 0x000fe20000000f00 */
[----:B-1----:R-:W-:Y:S01]  /*1ee50*/  IMAD.MOV.U32 R3, RZ, RZ, 0x4 ;  /* 0x00000004ff037424 */ /* 0x002fe200078e00ff */
[----:B------:R-:W-:Y:S02]  /*1ee60*/  MOV R132, 0xffffffff ;  /* 0xffffffff00847802 */ /* 0x000fe40000000f00 */
[----:B--2---:R-:W-:Y:S02]  /*1ee70*/  MOV R2, 0x1ee90 ;  /* 0x0001ee9000027802 */ /* 0x004fe40000000f00 */
[----:B---34-:R-:W-:Y:S05]  /*1ee80*/  CALL.REL.NOINC `($__internal_3_$__cuda_sm70_shflsync_idx_p) ;  /* 0x0000c39000007944 */ /* 0x018fea0003c00000 */
[----:B------:R-:W-:Y:S01]  /*1ee90*/  MOV R2, R105 ;  /* 0x0000006900027202 */ /* 0x000fe20000000f00 */
[----:B------:R-:W-:Y:S05]  /*1eea0*/  BRA `(.L_x_1322) ;  /* 0xffffec4000007947 */ /* 0x000fea000383ffff */
.L_x_1293:
[----:B------:R-:W-:Y:S01]  /*1eeb0*/  IMAD.MOV.U32 R106, RZ, RZ, R9 ;  /* 0x000000ffff6a7224 */ /* 0x000fe200078e0009 */
[----:B------:R-:W-:Y:S01]  /*1eec0*/  MOV R133, 0x181f ;  /* 0x0000181f00857802 */ /* 0x000fe20000000f00 */
[----:B--2---:R-:W-:Y:S01]  /*1eed0*/  IMAD.MOV.U32 R3, RZ, RZ, 0x5 ;  /* 0x00000005ff037424 */ /* 0x004fe200078e00ff */
[----:B------:R-:W-:-:S02]  /*1eee0*/  MOV R132, 0xffffffff ;  /* 0xffffffff00847802 */ /* 0x000fc40000000f00 */
[----:B------:R-:W-:Y:S02]  /*1eef0*/  MOV R2, 0x1ef10 ;  /* 0x0001ef1000027802 */ /* 0x000fe40000000f00 */
[----:B-1--4-:R-:W-:Y:S05]  /*1ef00*/  CALL.REL.NOINC `($__internal_3_$__cuda_sm70_shflsync_idx_p) ;  /* 0x0000c31000007944 */ /* 0x012fea0003c00000 */
        /* <DEDUP_REMOVED lines=9> */
.L_x_1296:
[----:B------:R-:W-:Y:S01]  /*1efa0*/  IMAD.MOV.U32 R106, RZ, RZ, R9 ;  /* 0x000000ffff6a7224 */ /* 0x000fe200078e0009 */
[----:B------:R-:W-:Y:S01]  /*1efb0*/  MOV R133, 0x181f ;  /* 0x0000181f00857802 */ /* 0x000fe20000000f00 */
[----:B-1----:R-:W-:Y:S01]  /*1efc0*/  IMAD.MOV.U32 R3, RZ, RZ, 0x6 ;  /* 0x00000006ff037424 */ /* 0x002fe200078e00ff */
[----:B------:R-:W-:Y:S02]  /*1efd0*/  MOV R132, 0xffffffff ;  /* 0xffffffff00847802 */ /* 0x000fe40000000f00 */
[----:B--2---:R-:W-:-:S02]  /*1efe0*/  MOV R2, 0x1f000 ;  /* 0x0001f00000027802 */ /* 0x004fc40000000f00 */
[----:B---34-:R-:W-:Y:S05]  /*1eff0*/  CALL.REL.NOINC `($__internal_3_$__cuda_sm70_shflsync_idx_p) ;  /* 0x0000c22000007944 */ /* 0x018fea0003c00000 */
[----:B------:R-:W-:Y:S01]  /*1f000*/  MOV R0, R105 ;  /* 0x0000006900007202 */ /* 0x000fe20000000f00 */
[----:B------:R-:W-:Y:S05]  /*1f010*/  BRA `(.L_x_1324) ;  /* 0xffffed0000007947 */ /* 0x000fea000383ffff */
.L_x_1297:
        /* <DEDUP_REMOVED lines=8> */
.L_x_1300:
        /* <DEDUP_REMOVED lines=15> */
        .type           $_ZN7cutlass13device_kernelIN5flash19enable_sm80_to_sm89INS1_16FlashAttnFwdSm80INS1_25CollectiveMainloopFwdSm80ILi4ELi1ELb0EN4cute5tupleIJNS5_1CILi128EEENS7_ILi48EEES8_EEELi128ENS_10bfloat16_tEfNS_4arch4Sm80ELb0ELb1ELb1ELb1ELb0ELb1ELb1ELb0EEENS1_21CollectiveEpilogueFwdINS6_IJS8_S8_S9_EEENS6_IJNS7_ILi1EEESH_SH_EEESB_SD_Li128ELb1ELb1ELb0ELb0EEENS1_19SingleTileSchedulerILb1ELb0ELb1ELi128EEEEEEEEEvNT_6ParamsE$_ZZN5flash25CollectiveMainloopFwdSm80ILi4ELi1ELb0EN4cute5tupleIJNS1_1CILi128EEENS3_ILi48EEES4_EEELi128EN7cutlass10bfloat16_tEfNS7_4arch4Sm80ELb0ELb1ELb1ELb1ELb0ELb1ELb1ELb0EE3mmaINS_16FlashAttnFwdSm80ISB_NS_21CollectiveEpilogueFwdINS2_IJS4_S4_S5_EEENS2_IJNS3_ILi1EEESG_SG_EEES8_SA_Li128ELb1ELb1ELb0ELb0EEENS_19SingleTileSchedulerILb1ELb0ELb1ELi128EEEE13SharedStorageENS1_6TensorINS1_11ArrayEngineIfLm128EEENS1_6LayoutINS2_IJNS2_IJNS3_ILi2EEESR_EEESR_NS3_ILi16EEEEEENS2_IJNS2_IJSG_SR_EEENS3_ILi4EEENS3_ILi8EEEEEEEEEENS_7SoftmaxILi4ELi0EEEEEbRKNSB_6ParamsERT0_RT1_iRKNS_16SeqlenInfoQKNewKILb1ELb1EEENS2_IJiiiiEEERT_ENKUlvE_clEv,@function
        .size           $_ZN7cutlass13device_kernelIN5flash19enable_sm80_to_sm89INS1_16FlashAttnFwdSm80INS1_25CollectiveMainloopFwdSm80ILi4ELi1ELb0EN4cute5tupleIJNS5_1CILi128EEENS7_ILi48EEES8_EEELi128ENS_10bfloat16_tEfNS_4arch4Sm80ELb0ELb1ELb1ELb1ELb0ELb1ELb1ELb0EEENS1_21CollectiveEpilogueFwdINS6_IJS8_S8_S9_EEENS6_IJNS7_ILi1EEESH_SH_EEESB_SD_Li128ELb1ELb1ELb0ELb0EEENS1_19SingleTileSchedulerILb1ELb0ELb1ELi128EEEEEEEEEvNT_6ParamsE$_ZZN5flash25CollectiveMainloopFwdSm80ILi4ELi1ELb0EN4cute5tupleIJNS1_1CILi128EEENS3_ILi48EEES4_EEELi128EN7cutlass10bfloat16_tEfNS7_4arch4Sm80ELb0ELb1ELb1ELb1ELb0ELb1ELb1ELb0EE3mmaINS_16FlashAttnFwdSm80ISB_NS_21CollectiveEpilogueFwdINS2_IJS4_S4_S5_EEENS2_IJNS3_ILi1EEESG_SG_EEES8_SA_Li128ELb1ELb1ELb0ELb0EEENS_19SingleTileSchedulerILb1ELb0ELb1ELi128EEEE13SharedStorageENS1_6TensorINS1_11ArrayEngineIfLm128EEENS1_6LayoutINS2_IJNS2_IJNS3_ILi2EEESR_EEESR_NS3_ILi16EEEEEENS2_IJNS2_IJSG_SR_EEENS3_ILi4EEENS3_ILi8EEEEEEEEEENS_7SoftmaxILi4ELi0EEEEEbRKNSB_6ParamsERT0_RT1_iRKNS_16SeqlenInfoQKNewKILb1ELb1EEENS2_IJiiiiEEERT_ENKUlvE_clEv,($__internal_2_$__cuda_sm70_shflsync_bfly_p - $_ZN7cutlass13device_kernelIN5flash19enable_sm80_to_sm89INS1_16FlashAttnFwdSm80INS1_25CollectiveMainloopFwdSm80ILi4ELi1ELb0EN4cute5tupleIJNS5_1CILi128EEENS7_ILi48EEES8_EEELi128ENS_10bfloat16_tEfNS_4arch4Sm80ELb0ELb1ELb1ELb1ELb0ELb1ELb1ELb0EEENS1_21CollectiveEpilogueFwdINS6_IJS8_S8_S9_EEENS6_IJNS7_ILi1EEESH_SH_EEESB_SD_Li128ELb1ELb1ELb0ELb0EEENS1_19SingleTileSchedulerILb1ELb0ELb1ELi128EEEEEEEEEvNT_6ParamsE$_ZZN5flash25CollectiveMainloopFwdSm80ILi4ELi1ELb0EN4cute5tupleIJNS1_1CILi128EEENS3_ILi48EEES4_EEELi128EN7cutlass10bfloat16_tEfNS7_4arch4Sm80ELb0ELb1ELb1ELb1ELb0ELb1ELb1ELb0EE3mmaINS_16FlashAttnFwdSm80ISB_NS_21CollectiveEpilogueFwdINS2_IJS4_S4_S5_EEENS2_IJNS3_ILi1EEESG_SG_EEES8_SA_Li128ELb1ELb1ELb0ELb0EEENS_19SingleTileSchedulerILb1ELb0ELb1ELi128EEEE13SharedStorageENS1_6TensorINS1_11ArrayEngineIfLm128EEENS1_6LayoutINS2_IJNS2_IJNS3_ILi2EEESR_EEESR_NS3_ILi16EEEEEENS2_IJNS2_IJSG_SR_EEENS3_ILi4EEENS3_ILi8EEEEEEEEEENS_7SoftmaxILi4ELi0EEEEEbRKNSB_6ParamsERT0_RT1_iRKNS_16SeqlenInfoQKNewKILb1ELb1EEENS2_IJiiiiEEERT_ENKUlvE_clEv)
$_ZN7cutlass13device_kernelIN5flash19enable_sm80_to_sm89INS1_16FlashAttnFwdSm80INS1_25CollectiveMainloopFwdSm80ILi4ELi1ELb0EN4cute5tupleIJNS5_1CILi128EEENS7_ILi48EEES8_EEELi128ENS_10bfloat16_tEfNS_4arch4Sm80ELb0ELb1ELb1ELb1ELb0ELb1ELb1ELb0EEENS1_21CollectiveEpilogueFwdINS6_IJS8_S8_S9_EEENS6_IJNS7_ILi1EEESH_SH_EEESB_SD_Li128ELb1ELb1ELb0ELb0EEENS1_19SingleTileSchedulerILb1ELb0ELb1ELi128EEEEEEEEEvNT_6ParamsE$_ZZN5flash25CollectiveMainloopFwdSm80ILi4ELi1ELb0EN4cute5tupleIJNS1_1CILi128EEENS3_ILi48EEES4_EEELi128EN7cutlass10bfloat16_tEfNS7_4arch4Sm80ELb0ELb1ELb1ELb1ELb0ELb1ELb1ELb0EE3mmaINS_16FlashAttnFwdSm80ISB_NS_21CollectiveEpilogueFwdINS2_IJS4_S4_S5_EEENS2_IJNS3_ILi1EEESG_SG_EEES8_SA_Li128ELb1ELb1ELb0ELb0EEENS_19SingleTileSchedulerILb1ELb0ELb1ELi128EEEE13SharedStorageENS1_6TensorINS1_11ArrayEngineIfLm128EEENS1_6LayoutINS2_IJNS2_IJNS3_ILi2EEESR_EEESR_NS3_ILi16EEEEEENS2_IJNS2_IJSG_SR_EEENS3_ILi4EEENS3_ILi8EEEEEEEEEENS_7SoftmaxILi4ELi0EEEEEbRKNSB_6ParamsERT0_RT1_iRKNS_16SeqlenInfoQKNewKILb1ELb1EEENS2_IJiiiiEEERT_ENKUlvE_clEv:
[----:B------:R-:W-:-:S05]  /*1f190*/  IADD3 R14, R94, -c[0x0][0x20], RZ ;  /* 0x800008005e0e7a10 */ /* 0x000fca0007ffe0ff */
[----:B------:R-:W2:Y:S01]  /*1f1a0*/  LDL.64 R2, [R14] ;  /* 0x000000000e027983 */ /* 0x000ea20000100a00 */
[----:B------:R-:W-:-:S03]  /*1f1b0*/  ULDC.64 UR4, c[0x0][0x118] ;  /* 0x0000460000047ab9 */ /* 0x000fc60000000a00 */
[----:B--2---:R-:W2:Y:S02]  /*1f1c0*/  LD.E R39, [R2.64+0x11c] ;  /* 0x00011c0402277980 */ /* 0x004ea4000c101900 */
[----:B--2---:R-:W-:-:S13]  /*1f1d0*/  ISETP.GT.AND P0, PT, R39, RZ, PT ;  /* 0x000000ff2700720c */ /* 0x004fda0003f04270 */
[----:B------:R-:W-:Y:S05]  /*1f1e0*/  @P0 BRA `(.L_x_1327) ;  /* 0x0000004000000947 */ /* 0x000fea0003800000 */
[----:B------:R-:W-:Y:S01]  /*1f1f0*/  MOV R2, R143 ;  /* 0x0000008f00027202 */ /* 0x000fe20000000f00 */
[----:B------:R-:W-:-:S04]  /*1f200*/  DEPBAR.LE SB0, 0x1 ;  /* 0x000080400000791a */ /* 0x000fc80000000000 */
[----:B------:R-:W-:-:S04]  /*1f210*/  MOV R3, 0x0 ;  /* 0x0000000000037802 */ /* 0x000fc80000000f00 */
[----:B------:R-:W-:Y:S05]  /*1f220*/  RET.REL.NODEC R2 `(_ZN7cutlass13device_kernelIN5flash19enable_sm80_to_sm89INS1_16FlashAttnFwdSm80INS1_25CollectiveMainloopFwdSm80ILi4ELi1ELb0EN4cute5tupleIJNS5_1CILi128EEENS7_ILi48EEES8_EEELi128ENS_10bfloat16_tEfNS_4arch4Sm80ELb0ELb1ELb1ELb1ELb0ELb1ELb1ELb0EEENS1_21CollectiveEpilogueFwdINS6_IJS8_S8_S9_EEENS6_IJNS7_ILi1EEESH_SH_EEESB_SD_Li128ELb1ELb1ELb0ELb0EEENS1_19SingleTileSchedulerILb1ELb0ELb1ELi128EEEEEEEEEvNT_6ParamsE) ;  /* 0xfffe0dd002007950 */ /* 0x000fea0003c3ffff */
.L_x_1327:
[----:B------:R1:W2:Y:S04]  /*1f230*/  LDL.64 R8, [R14+0x8] ;  /* 0x000008000e087983 */ /* 0x0002a80000100a00 */
[----:B------:R1:W3:Y:S04]  /*1f240*/  LDL.64 R10, [R14+0x18] ;  /* 0x000018000e0a7983 */ /* 0x0002e80000100a00 */
[----:B------:R1:W4:Y:S04]  /*1f250*/  LDL.64 R12, [R14+0x20] ;  /* 0x000020000e0c7983 */ /* 0x0003280000100a00 */
[----:B------:R-:W4:Y:S04]  /*1f260*/  LD.E.U8 R16, [R2.64+0x138] ;  /* 0x0001380402107980 */ /* 0x000f28000c101100 */
[----:B------:R2:W5:Y:S04]  /*1f270*/  LD.E R24, [R2.64+0x164] ;  /* 0x0001640402187980 */ /* 0x000568000c101900 */
[----:B------:R2:W5:Y:S04]  /*1f280*/  LD.E.64 R22, [R2.64+0x110] ;  /* 0x0001100402167980 */ /* 0x000568000c101b00 */
[----:B------:R2:W5:Y:S04]  /*1f290*/  LD.E.64 R20, [R2.64+0x128] ;  /* 0x0001280402147980 */ /* 0x000568000c101b00 */
[----:B-1----:R-:W4:Y:S04]  /*1f2a0*/  LDL.64 R14, [R14+0x10] ;  /* 0x000010000e0e7983 */ /* 0x002f280000100a00 */
[----:B--2---:R1:W2:Y:S04]  /*1f2b0*/  LD.E R29, [R8.64] ;  /* 0x00000004081d7980 */ /* 0x0042a8000c101900 */
[----:B---3--:R3:W2:Y:S04]  /*1f2c0*/  LD.E R0, [R10.64+0x20] ;  /* 0x000020040a007980 */ /* 0x0086a8000c101900 */
[----:B----4-:R4:W4:Y:S04]  /*1f2d0*/  LD.E R44, [R12.64] ;  /* 0x000000040c2c7980 */ /* 0x010928000c101900 */
[----:B-1----:R-:W4:Y:S04]  /*1f2e0*/  LD.E.64 R8, [R2.64+0x130] ;  /* 0x0001300402087980 */ /* 0x002f28000c101b00 */
[----:B---3--:R-:W3:Y:S01]  /*1f2f0*/  LD.E.64 R10, [R2.64+0x120] ;  /* 0x00012004020a7980 */ /* 0x008ee2000c101b00 */
[----:B------:R-:W-:-:S03]  /*1f300*/  ISETP.NE.AND P0, PT, R16, RZ, PT ;  /* 0x000000ff1000720c */ /* 0x000fc60003f05270 */
[----:B------:R3:W5:Y:S01]  /*1f310*/  LD.E R28, [R14.64] ;  /* 0x000000040e1c7980 */ /* 0x000762000c101900 */
[----:B--2---:R-:W-:-:S04]  /*1f320*/  SHF.R.S32.HI R7, RZ, 0x1f, R29 ;  /* 0x0000001fff077819 */ /* 0x004fc8000001141d */
[----:B------:R-:W-:-:S04]  /*1f330*/  LEA.HI R7, R7, R29, RZ, 0x3 ;  /* 0x0000001d07077211 */ /* 0x000fc800078f18ff */
[----:B----4-:R-:W-:-:S05]  /*1f340*/  LOP3.LUT R12, R7, 0xfffffff8, RZ, 0xc0, !PT ;  /* 0xfffffff8070c7812 */ /* 0x010fca00078ec0ff */
[----:B------:R-:W-:-:S04]  /*1f350*/  IMAD.IADD R38, R29, 0x1, -R12 ;  /* 0x000000011d267824 */ /* 0x000fc800078e0a0c */
[----:B------:R-:W-:Y:S01]  /*1f360*/  IMAD.SHL.U32 R26, R38, 0x4, RZ ;  /* 0x00000004261a7824 */ /* 0x000fe200078e00ff */
[----:B------:R-:W-:-:S04]  /*1f370*/  SHF.R.S32.HI R13, RZ, 0x1f, R0 ;  /* 0x0000001fff0d7819 */ /* 0x000fc80000011400 */
[----:B------:R-:W-:Y:S01]  /*1f380*/  IADD3 R45, R26, 0x20, RZ ;  /* 0x000000201a2d7810 */ /* 0x000fe20007ffe0ff */
[----:B------:R-:W-:-:S03]  /*1f390*/  IMAD R12, R9, R0, RZ ;  /* 0x00000000090c7224 */ /* 0x000fc600078e02ff */
[----:B------:R-:W-:Y:S01]  /*1f3a0*/  ISETP.GE.AND P1, PT, R45, R39, PT ;  /* 0x000000272d00720c */ /* 0x000fe20003f26270 */
[----:B---3--:R-:W-:-:S04]  /*1f3b0*/  IMAD R14, R11, R0, RZ ;  /* 0x000000000b0e7224 */ /* 0x008fc800078e02ff */
[-C--:B------:R-:W-:Y:S02]  /*1f3c0*/  IMAD R14, R10, R13.reuse, R14 ;  /* 0x0000000d0a0e7224 */ /* 0x080fe400078e020e */
[----:B------:R-:W-:Y:S01]  /*1f3d0*/  IMAD R13, R8, R13, R12 ;  /* 0x0000000d080d7224 */ /* 0x000fe200078e020c */
[----:B------:R-:W-:Y:S02]  /*1f3e0*/  SEL R12, RZ, 0xffffffff, P1 ;  /* 0xffffffffff0c7807 */ /* 0x000fe40000800000 */
[----:B------:R-:W-:Y:S02]  /*1f3f0*/  ISETP.GE.AND P2, PT, R26, R39, PT ;  /* 0x000000271a00720c */ /* 0x000fe40003f46270 */
[----:B------:R-:W-:Y:S01]  /*1f400*/  SHF.R.S32.HI R68, RZ, 0x3, R7 ;  /* 0x00000003ff447819 */ /* 0x000fe20000011407 */
[----:B------:R-:W-:Y:S01]  /*1f410*/  IMAD.SHL.U32 R12, R12, 0x2, RZ ;  /* 0x000000020c0c7824 */ /* 0x000fe200078e00ff */
[----:B------:R-:W-:Y:S01]  /*1f420*/  SEL R7, RZ, 0x1, P2 ;  /* 0x00000001ff077807 */ /* 0x000fe20001000000 */
[----:B------:R-:W-:Y:S01]  /*1f430*/  IMAD.WIDE.U32 R18, R10, R0, RZ ;  /* 0x000000000a127225 */ /* 0x000fe200078e00ff */
[----:B------:R-:W-:-:S03]  /*1f440*/  LEA R27, R44, R68, 0x7 ;  /* 0x000000442c1b7211 */ /* 0x000fc600078e38ff */
[----:B------:R-:W-:Y:S01]  /*1f450*/  IMAD.WIDE.U32 R16, R8, R0, RZ ;  /* 0x0000000008107225 */ /* 0x000fe200078e00ff */
[----:B------:R-:W-:Y:S02]  /*1f460*/  LOP3.LUT R25, R12, 0x2, R7, 0xe2, !PT ;  /* 0x000000020c197812 */ /* 0x000fe400078ee207 */
[----:B------:R-:W-:Y:S01]  /*1f470*/  LEA R0, R38, R27, 0x4 ;  /* 0x0000001b26007211 */ /* 0x000fe200078e20ff */
[----:B------:R-:W-:Y:S02]  /*1f480*/  IMAD.IADD R15, R19, 0x1, R14 ;  /* 0x00000001130f7824 */ /* 0x000fe400078e020e */
[----:B------:R-:W-:Y:S01]  /*1f490*/  IMAD.IADD R13, R17, 0x1, R13 ;  /* 0x00000001110d7824 */ /* 0x000fe200078e020d */
[----:B------:R-:W-:Y:S05]  /*1f4a0*/  @!P0 BRA `(.L_x_1328) ;  /* 0x00004f2000008947 */ /* 0x000fea0003800000 */
[----:B-----5:R-:W-:Y:S01]  /*1f4b0*/  ISETP.NE.AND P0, PT, R24, 0x1, PT ;  /* 0x000000011800780c */ /* 0x020fe20003f05270 */
[----:B------:R-:W-:-:S12]  /*1f4c0*/  BSSY B0, `(.L_x_1329) ;  /* 0x0000006000007945 */ /* 0x000fd80003800000 */
[----:B------:R-:W-:Y:S05]  /*1f4d0*/  @!P0 BRA `(.L_x_1330) ;  /* 0x0000004000008947 */ /* 0x000fea0003800000 */
[----:B------:R1:W2:Y:S04]  /*1f4e0*/  LD.E R7, [R2.64+0x168] ;  /* 0x0001680402077980 */ /* 0x0002a8000c101900 */
[----:B-1----:R-:W3:Y:S01]  /*1f4f0*/  LD.E R2, [R2.64+0x16c] ;  /* 0x00016c0402027980 */ /* 0x002ee2000c101900 */
[----:B--2---:R-:W-:-:S05]  /*1f500*/  IMAD.HI.U32 R0, R0, R7, RZ ;  /* 0x0000000700007227 */ /* 0x004fca00078e00ff */
[----:B---3--:R-:W-:Y:S02]  /*1f510*/  SHF.R.U32.HI R0, RZ, R2, R0 ;  /* 0x00000002ff007219 */ /* 0x008fe40000011600 */
.L_x_1330:
[----:B------:R-:W-:Y:S05]  /*1f520*/  BSYNC B0 ;  /* 0x0000000000007941 */ /* 0x000fea0003800000 */
.L_x_1329:
[----:B------:R-:W-:Y:S01]  /*1f530*/  MOV R14, R18 ;  /* 0x00000012000e7202 */ /* 0x000fe20000000f00 */
[----:B------:R-:W-:Y:S01]  /*1f540*/  IMAD R11, R11, R0, RZ ;  /* 0x000000000b0b7224 */ /* 0x000fe200078e02ff */
[----:B------:R-:W-:Y:S01]  /*1f550*/  MOV R12, R16 ;  /* 0x00000010000c7202 */ /* 0x000fe20000000f00 */
[-C--:B------:R-:W-:Y:S01]  /*1f560*/  IMAD R9, R9, R0.reuse, RZ ;  /* 0x0000000009097224 */ /* 0x080fe200078e02ff */
[----:B------:R-:W-:Y:S01]  /*1f570*/  SHF.R.S32.HI R7, RZ, 0x1f, R0 ;  /* 0x0000001fff077819 */ /* 0x000fe20000011400 */
[----:B------:R-:W-:-:S04]  /*1f580*/  IMAD.WIDE.U32 R14, R10, R0, R14 ;  /* 0x000000000a0e7225 */ /* 0x000fc800078e000e */
[----:B------:R-:W-:Y:S01]  /*1f590*/  IMAD.WIDE.U32 R2, R8, R0, R12 ;  /* 0x0000000008027225 */ /* 0x000fe200078e000c */
[----:B------:R-:W-:-:S03]  /*1f5a0*/  LEA R16, P1, R14, R22, 0x1 ;  /* 0x000000160e107211 */ /* 0x000fc600078208ff */
[-C--:B------:R-:W-:Y:S01]  /*1f5b0*/  IMAD R0, R10, R7.reuse, R11 ;  /* 0x000000070a007224 */ /* 0x080fe200078e020b */
[----:B------:R-:W-:Y:S01]  /*1f5c0*/  LEA R17, P0, R2, R20, 0x1 ;  /* 0x0000001402117211 */ /* 0x000fe200078008ff */
[----:B------:R-:W-:-:S03]  /*1f5d0*/  IMAD R8, R8, R7, R9 ;  /* 0x0000000708087224 */ /* 0x000fc600078e0209 */
[----:B------:R-:W-:Y:S02]  /*1f5e0*/  IADD3 R0, R15, R0, RZ ;  /* 0x000000000f007210 */ /* 0x000fe40007ffe0ff */
[----:B------:R-:W-:Y:S02]  /*1f5f0*/  IADD3 R8, R3, R8, RZ ;  /* 0x0000000803087210 */ /* 0x000fe40007ffe0ff */
[----:B------:R-:W-:Y:S02]  /*1f600*/  LEA.HI.X R14, R14, R23, R0, 0x1, P1 ;  /* 0x000000170e0e7211 */ /* 0x000fe400008f0c00 */
[----:B------:R-:W-:Y:S01]  /*1f610*/  LEA.HI.X R20, R2, R21, R8, 0x1, P0 ;  /* 0x0000001502147211 */ /* 0x000fe200000f0c08 */
[----:B------:R-:W-:Y:S05]  /*1f620*/  BRA.DIV ~URZ, `(.L_x_1331) ;  /* 0x00009d427f007947 */ /* 0x000fea000b800000 */
[----:B------:R1:W2:Y:S02]  /*1f630*/  SHFL.IDX PT, R0, R14, RZ, 0x181f ;  /* 0x00181fff0e007589 */ /* 0x0002a400000e0000 */
.L_x_1429:
[----:B------:R-:W-:Y:S05]  /*1f640*/  BRA.DIV ~URZ, `(.L_x_1332) ;  /* 0x00009da27f007947 */ /* 0x000fea000b800000 */
[----:B------:R3:W4:Y:S01]  /*1f650*/  SHFL.IDX PT, R8, R16, RZ, 0x181f ;  /* 0x00181fff10087589 */ /* 0x00072200000e0000 */
[----:B--2---:R-:W-:-:S03]  /*1f660*/  MOV R9, R0 ;  /* 0x0000000000097202 */ /* 0x004fc60000000f00 */
[----:B------:R3:W2:Y:S04]  /*1f670*/  SHFL.IDX PT, R7, R20, RZ, 0x181f ;  /* 0x00181fff14077589 */ /* 0x0006a800000e0000 */
[----:B------:R3:W1:Y:S02]  /*1f680*/  SHFL.IDX PT, R2, R17, RZ, 0x181f ;  /* 0x00181fff11027589 */ /* 0x00066400000e0000 */
.L_x_1430:
[----:B------:R-:W-:Y:S01]  /*1f690*/  IMAD R24, R28, R24, RZ ;  /* 0x000000181c187224 */ /* 0x000fe200078e02ff */
[----:B------:R-:W-:Y:S01]  /*1f6a0*/  BSSY B0, `(.L_x_1333) ;  /* 0x000001b000007945 */ /* 0x000fe20003800000 */
[----:B------:R-:W-:Y:S01]  /*1f6b0*/  CS2R R42, SRZ ;  /* 0x00000000002a7805 */ /* 0x000fe2000001ff00 */
[----:B------:R-:W-:Y:S01]  /*1f6c0*/  CS2R R30, SRZ ;  /* 0x00000000001e7805 */ /* 0x000fe2000001ff00 */
[----:B------:R-:W-:Y:S01]  /*1f6d0*/  CS2R R18, SRZ ;  /* 0x0000000000127805 */ /* 0x000fe2000001ff00 */
[----:B------:R-:W-:Y:S01]  /*1f6e0*/  ISETP.GE.AND P0, PT, R27, R24, PT ;  /* 0x000000181b00720c */ /* 0x000fe20003f06270 */
[----:B------:R-:W-:Y:S01]  /*1f6f0*/  CS2R R32, SRZ ;  /* 0x0000000000207805 */ /* 0x000fe2000001ff00 */
[----:B------:R-:W-:Y:S01]  /*1f700*/  CS2R R22, SRZ ;  /* 0x0000000000167805 */ /* 0x000fe2000001ff00 */
[----:B--2---:R-:W-:-:S10]  /*1f710*/  MOV R3, R7 ;  /* 0x0000000700037202 */ /* 0x004fd40000000f00 */
[----:B------:R-:W-:Y:S05]  /*1f720*/  @P0 BRA `(.L_x_1334) ;  /* 0x0000012000000947 */ /* 0x000fea0003800000 */
[C---:B------:R-:W-:Y:S01]  /*1f730*/  LOP3.LUT P0, RZ, R25.reuse, 0x2, RZ, 0xc0, !PT ;  /* 0x0000000219ff7812 */ /* 0x040fe2000780c0ff */
[----:B------:R-:W-:Y:S01]  /*1f740*/  CS2R R18, SRZ ;  /* 0x0000000000127805 */ /* 0x000fe2000001ff00 */
[----:B------:R-:W-:Y:S01]  /*1f750*/  LOP3.LUT R0, R25, 0x1, RZ, 0xc0, !PT ;  /* 0x0000000119007812 */ /* 0x000fe200078ec0ff */
[----:B------:R-:W-:Y:S01]  /*1f760*/  CS2R R22, SRZ ;  /* 0x0000000000167805 */ /* 0x000fe2000001ff00 */
[----:B------:R-:W-:Y:S01]  /*1f770*/  CS2R R30, SRZ ;  /* 0x00000000001e7805 */ /* 0x000fe2000001ff00 */
[----:B------:R-:W-:Y:S01]  /*1f780*/  CS2R R32, SRZ ;  /* 0x0000000000207805 */ /* 0x000fe2000001ff00 */
[----:B------:R-:W-:-:S07]  /*1f790*/  ISETP.NE.U32.AND P1, PT, R0, 0x1, PT ;  /* 0x000000010000780c */ /* 0x000fce0003f25070 */
[----:B------:R-:W-:-:S04]  /*1f7a0*/  @P0 SHF.R.S32.HI R0, RZ, 0x1f, R45 ;  /* 0x0000001fff000819 */ /* 0x000fc8000001142d */
[----:B------:R-:W-:Y:S02]  /*1f7b0*/  @P0 LEA.HI R0, R0, R45, RZ, 0x2 ;  /* 0x0000002d00000211 */ /* 0x000fe400078f10ff */
[----:B----4-:R-:W-:Y:S02]  /*1f7c0*/  @!P1 IMAD.WIDE R12, R26, 0x2, R8 ;  /* 0x000000021a0c9825 */ /* 0x010fe400078e0208 */
[----:B------:R-:W-:-:S03]  /*1f7d0*/  @P0 LOP3.LUT R0, R0, 0xfffffffc, RZ, 0xc0, !PT ;  /* 0xfffffffc00000812 */ /* 0x000fc600078ec0ff */
[----:B------:R2:W5:Y:S02]  /*1f7e0*/  @!P1 LD.E.64 R18, [R12.64] ;  /* 0x000000040c129980 */ /* 0x000564000c101b00 */
[----:B------:R-:W-:-:S04]  /*1f7f0*/  @P0 IMAD.WIDE R10, R0, 0x2, R8 ;  /* 0x00000002000a0825 */ /* 0x000fc800078e0208 */
[--C-:B-1----:R-:W-:Y:S01]  /*1f800*/  @P0 IMAD.WIDE R8, R0, 0x2, R2.reuse ;  /* 0x0000000200080825 */ /* 0x102fe200078e0202 */
[----:B------:R2:W5:Y:S03]  /*1f810*/  @P0 LD.E.64 R30, [R10.64] ;  /* 0x000000040a1e0980 */ /* 0x000566000c101b00 */
[----:B------:R-:W-:Y:S01]  /*1f820*/  @!P1 IMAD.WIDE R2, R26, 0x2, R2 ;  /* 0x000000021a029825 */ /* 0x000fe200078e0202 */
[----:B------:R2:W5:Y:S04]  /*1f830*/  @P0 LD.E.64 R32, [R8.64] ;  /* 0x0000000408200980 */ /* 0x000568000c101b00 */
[----:B------:R2:W5:Y:S02]  /*1f840*/  @!P1 LD.E.64 R22, [R2.64] ;  /* 0x0000000402169980 */ /* 0x000564000c101b00 */
.L_x_1334:
[----:B------:R-:W-:Y:S05]  /*1f850*/  BSYNC B0 ;  /* 0x0000000000007941 */ /* 0x000fea0003800000 */
.L_x_1333:
[----:B-----5:R-:W-:Y:S01]  /*1f860*/  IMAD.MOV.U32 R7, RZ, RZ, R30 ;  /* 0x000000ffff077224 */ /* 0x020fe200078e001e */
[----:B-12---:R-:W-:Y:S01]  /*1f870*/  MOV R2, R18 ;  /* 0x0000001200027202 */ /* 0x006fe20000000f00 */
[----:B------:R-:W-:-:S02]  /*1f880*/  IMAD.MOV.U32 R3, RZ, RZ, R31 ;  /* 0x000000ffff037224 */ /* 0x000fc400078e001f */
[----:B------:R-:W-:-:S03]  /*1f890*/  IMAD.MOV.U32 R0, RZ, RZ, R19 ;  /* 0x000000ffff007224 */ /* 0x000fc600078e0013 */
        /* <DEDUP_REMOVED lines=8> */
[----:B------:R-:W-:Y:S05]  /*1f920*/  BRA.DIV ~URZ, `(.L_x_1335) ;  /* 0x00009c327f007947 */ /* 0x000fea000b800000 */
[----:B------:R1:W2:Y:S04]  /*1f930*/  SHFL.IDX PT, R9, R14, 0x1, 0x181f ;  /* 0x00381f000e097f89 */ /* 0x0002a800000e0000 */
[----:B----4-:R1:W4:Y:S04]  /*1f940*/  SHFL.IDX PT, R8, R16, 0x1, 0x181f ;  /* 0x00381f0010087f89 */ /* 0x01032800000e0000 */
[----:B------:R1:W3:Y:S04]  /*1f950*/  SHFL.IDX PT, R0, R20, 0x1, 0x181f ;  /* 0x00381f0014007f89 */ /* 0x0002e800000e0000 */
[----:B------:R1:W1:Y:S02]  /*1f960*/  SHFL.IDX PT, R2, R17, 0x1, 0x181f ;  /* 0x00381f0011027f89 */ /* 0x00026400000e0000 */
.L_x_1431:
[----:B------:R-:W-:Y:S01]  /*1f970*/  IADD3 R3, R27, 0x10, RZ ;  /* 0x000000101b037810 */ /* 0x000fe20007ffe0ff */
[----:B------:R-:W-:Y:S01]  /*1f980*/  BSSY B0, `(.L_x_1336) ;  /* 0x0000019000007945 */ /* 0x000fe20003800000 */
[----:B------:R-:W-:Y:S01]  /*1f990*/  CS2R R34, SRZ ;  /* 0x0000000000227805 */ /* 0x000fe2000001ff00 */
[----:B------:R-:W-:Y:S01]  /*1f9a0*/  CS2R R40, SRZ ;  /* 0x0000000000287805 */ /* 0x000fe2000001ff00 */
[----:B------:R-:W-:Y:S01]  /*1f9b0*/  ISETP.GE.AND P0, PT, R3, R24, PT ;  /* 0x000000180300720c */ /* 0x000fe20003f06270 */
[----:B------:R-:W-:Y:S01]  /*1f9c0*/  CS2R R36, SRZ ;  /* 0x0000000000247805 */ /* 0x000fe2000001ff00 */
[----:B---3--:R-:W-:-:S11]  /*1f9d0*/  IMAD.MOV.U32 R3, RZ, RZ, R0 ;  /* 0x000000ffff037224 */ /* 0x008fd600078e0000 */
        /* <DEDUP_REMOVED lines=10> */
[----:B--2-4-:R-:W-:Y:S02]  /*1fa80*/  @!P1 IMAD.WIDE R12, R26, 0x2, R8 ;  /* 0x000000021a0c9825 */ /* 0x014fe400078e0208 */
        /* <DEDUP_REMOVED lines=8> */
.L_x_1337:
[----:B------:R-:W-:Y:S05]  /*1fb10*/  BSYNC B0 ;  /* 0x0000000000007941 */ /* 0x000fea0003800000 */
.L_x_1336:
        /* <DEDUP_REMOVED lines=13> */
[----:B------:R1:W2:Y:S02]  /*1fbf0*/  SHFL.IDX PT, R0, R14, 0x2, 0x181f ;  /* 0x00581f000e007f89 */ /* 0x0002a400000e0000 */
.L_x_1432:
[----:B------:R-:W-:Y:S05]  /*1fc00*/  BRA.DIV ~URZ, `(.L_x_1339) ;  /* 0x00009bb27f007947 */ /* 0x000fea000b800000 */
[----:B----4-:R3:W4:Y:S01]  /*1fc10*/  SHFL.IDX PT, R8, R16, 0x2, 0x181f ;  /* 0x00581f0010087f89 */ /* 0x01072200000e0000 */
[----:B--2---:R-:W-:-:S03]  /*1fc20*/  MOV R9, R0 ;  /* 0x0000000000097202 */ /* 0x004fc60000000f00 */
[----:B------:R3:W2:Y:S04]  /*1fc30*/  SHFL.IDX PT, R7, R20, 0x2, 0x181f ;  /* 0x00581f0014077f89 */ /* 0x0006a800000e0000 */
[----:B------:R3:W1:Y:S02]  /*1fc40*/  SHFL.IDX PT, R2, R17, 0x2, 0x181f ;  /* 0x00581f0011027f89 */ /* 0x00066400000e0000 */
.L_x_1433:
[----:B------:R-:W-:Y:S01]  /*1fc50*/  IADD3 R0, R27, 0x20, RZ ;  /* 0x000000201b007810 */ /* 0x000fe20007ffe0ff */
[----:B------:R-:W-:Y:S01]  /*1fc60*/  BSSY B0, `(.L_x_1340) ;  /* 0x000001b000007945 */ /* 0x000fe20003800000 */
[----:B------:R-:W-:Y:S01]  /*1fc70*/  CS2R R60, SRZ ;  /* 0x00000000003c7805 */ /* 0x000fe2000001ff00 */
[----:B------:R-:W-:Y:S01]  /*1fc80*/  CS2R R50, SRZ ;  /* 0x0000000000327805 */ /* 0x000fe2000001ff00 */
[----:B------:R-:W-:Y:S01]  /*1fc90*/  ISETP.GE.AND P0, PT, R0, R24, PT ;  /* 0x000000180000720c */ /* 0x000fe20003f06270 */
[----:B------:R-:W-:Y:S01]  /*1fca0*/  CS2R R46, SRZ ;  /* 0x00000000002e7805 */ /* 0x000fe2000001ff00 */
[----:B------:R-:W-:Y:S01]  /*1fcb0*/  CS2R R52, SRZ ;  /* 0x0000000000347805 */ /* 0x000fe2000001ff00 */
[----:B------:R-:W-:Y:S01]  /*1fcc0*/  CS2R R48, SRZ ;  /* 0x0000000000307805 */ /* 0x000fe2000001ff00 */
[----:B--2---:R-:W-:-:S09]  /*1fcd0*/  IMAD.MOV.U32 R3, RZ, RZ, R7 ;  /* 0x000000ffff037224 */ /* 0x004fd200078e0007 */
        /* <DEDUP_REMOVED lines=19> */
.L_x_1341:
[----:B------:R-:W-:Y:S05]  /*1fe10*/  BSYNC B0 ;  /* 0x0000000000007941 */ /* 0x000fea0003800000 */
.L_x_1340:
        /* <DEDUP_REMOVED lines=17> */
.L_x_1434:
        /* <DEDUP_REMOVED lines=26> */
.L_x_1344:
[----:B------:R-:W-:Y:S05]  /*200d0*/  BSYNC B0 ;  /* 0x0000000000007941 */ /* 0x000fea0003800000 */
.L_x_1343:
        /* <DEDUP_REMOVED lines=14> */
.L_x_1435:
[----:B------:R-:W-:Y:S05]  /*201c0*/  BRA.DIV ~URZ, `(.L_x_1346) ;  /* 0x000099c27f007947 */ /* 0x000fea000b800000 */
[----:B----4-:R3:W4:Y:S01]  /*201d0*/  SHFL.IDX PT, R8, R16, 0x4, 0x181f ;  /* 0x00981f0010087f89 */ /* 0x01072200000e0000 */
[----:B--2---:R-:W-:-:S03]  /*201e0*/  MOV R9, R0 ;  /* 0x0000000000097202 */ /* 0x004fc60000000f00 */
[----:B------:R3:W2:Y:S04]  /*201f0*/  SHFL.IDX PT, R7, R20, 0x4, 0x181f ;  /* 0x00981f0014077f89 */ /* 0x0006a800000e0000 */
[----:B------:R3:W1:Y:S02]  /*20200*/  SHFL.IDX PT, R2, R17, 0x4, 0x181f ;  /* 0x00981f0011027f89 */ /* 0x00066400000e0000 */
.L_x_1436:
[----:B------:R-:W-:Y:S01]  /*20210*/  IADD3 R0, R27, 0x40, RZ ;  /* 0x000000401b007810 */ /* 0x000fe20007ffe0ff */
[----:B------:R-:W-:Y:S01]  /*20220*/  BSSY B0, `(.L_x_1347) ;  /* 0x000001b000007945 */ /* 0x000fe20003800000 */
[----:B------:R-:W-:Y:S01]  /*20230*/  CS2R R66, SRZ ;  /* 0x0000000000427805 */ /* 0x000fe2000001ff00 */
[----:B------:R-:W-:Y:S01]  /*20240*/  CS2R R62, SRZ ;  /* 0x00000000003e7805 */ /* 0x000fe2000001ff00 */
[----:B------:R-:W-:Y:S01]  /*20250*/  ISETP.GE.AND P0, PT, R0, R24, PT ;  /* 0x000000180000720c */ /* 0x000fe20003f06270 */
[----:B------:R-:W-:Y:S01]  /*20260*/  CS2R R70, SRZ ;  /* 0x0000000000467805 */ /* 0x000fe2000001ff00 */
[----:B------:R-:W-:Y:S01]  /*20270*/  CS2R R64, SRZ ;  /* 0x0000000000407805 */ /* 0x000fe2000001ff00 */
[----:B--2---:R-:W-:-:S10]  /*20280*/  IMAD.MOV.U32 R3, RZ, RZ, R7 ;  /* 0x000000ffff037224 */ /* 0x004fd400078e0007 */
        /* <DEDUP_REMOVED lines=8> */
[----:B------:R-:W-:-:S04]  /*20310*/  @P0 IADD3 R0, R26, 0x20, RZ ;  /* 0x000000201a000810 */ /* 0x000fc80007ffe0ff */
[----:B------:R-:W-:Y:S02]  /*20320*/  @P0 SHF.R.S32.HI R7, RZ, 0x1f, R0 ;  /* 0x0000001fff070819 */ /* 0x000fe40000011400 */
[----:B----4-:R-:W-:Y:S02]  /*20330*/  @!P1 IMAD.WIDE R12, R26, 0x2, R8 ;  /* 0x000000021a0c9825 */ /* 0x010fe400078e0208 */
[----:B------:R-:W-:-:S03]  /*20340*/  @P0 LEA.HI R0, R7, R0, RZ, 0x2 ;  /* 0x0000000007000211 */ /* 0x000fc600078f10ff */
[----:B------:R2:W5:Y:S01]  /*20350*/  @!P1 LD.E.64 R62, [R12.64] ;  /* 0x000000040c3e9980 */ /* 0x000562000c101b00 */
[----:B------:R-:W-:-:S05]  /*20360*/  @P0 LOP3.LUT R0, R0, 0xfffffffc, RZ, 0xc0, !PT ;  /* 0xfffffffc00000812 */ /* 0x000fca00078ec0ff */
[----:B------:R-:W-:-:S04]  /*20370*/  @P0 IMAD.WIDE R10, R0, 0x2, R8 ;  /* 0x00000002000a0825 */ /* 0x000fc800078e0208 */
[--C-:B-1----:R-:W-:Y:S01]  /*20380*/  @P0 IMAD.WIDE R8, R0, 0x2, R2.reuse ;  /* 0x0000000200080825 */ /* 0x102fe200078e0202 */
[----:B------:R2:W5:Y:S03]  /*20390*/  @P0 LD.E.64 R66, [R10.64] ;  /* 0x000000040a420980 */ /* 0x000566000c101b00 */
[----:B------:R-:W-:Y:S01]  /*203a0*/  @!P1 IMAD.WIDE R2, R26, 0x2, R2 ;  /* 0x000000021a029825 */ /* 0x000fe200078e0202 */
[----:B------:R2:W5:Y:S04]  /*203b0*/  @P0 LD.E.64 R70, [R8.64] ;  /* 0x0000000408460980 */ /* 0x000568000c101b00 */
[----:B------:R2:W5:Y:S02]  /*203c0*/  @!P1 LD.E.64 R64, [R2.64] ;  /* 0x0000000402409980 */ /* 0x000564000c101b00 */
.L_x_1348:
[----:B------:R-:W-:Y:S05]  /*203d0*/  BSYNC B0 ;  /* 0x0000000000007941 */ /* 0x000fea0003800000 */
.L_x_1347:
[----:B-----5:R-:W-:Y:S01]  /*203e0*/  IMAD.MOV.U32 R7, RZ, RZ, R66 ;  /* 0x000000ffff077224 */ /* 0x020fe200078e0042 */
[----:B-12---:R-:W-:Y:S01]  /*203f0*/  MOV R2, R62 ;  /* 0x0000003e00027202 */ /* 0x006fe20000000f00 */
[----:B------:R-:W-:Y:S01]  /*20400*/  IMAD.MOV.U32 R3, RZ, RZ, R67 ;  /* 0x000000ffff037224 */ /* 0x000fe200078e0043 */
[----:B------:R-:W-:Y:S01]  /*20410*/  CS2R R78, SRZ ;  /* 0x00000000004e7805 */ /* 0x000fe2000001ff00 */
        /* <DEDUP_REMOVED lines=11> */
.L_x_1437:
[----:B------:R-:W-:Y:S05]  /*204d0*/  BRA.DIV ~URZ, `(.L_x_1350) ;  /* 0x000098a27f007947 */ /* 0x000fea000b800000 */
[----:B----4-:R4:W1:Y:S01]  /*204e0*/  SHFL.IDX PT, R8, R16, 0x5, 0x181f ;  /* 0x00b81f0010087f89 */ /* 0x01086200000e0000 */
[----:B--2---:R-:W-:-:S03]  /*204f0*/  MOV R9, R0 ;  /* 0x0000000000097202 */ /* 0x004fc60000000f00 */
[----:B------:R4:W2:Y:S04]  /*20500*/  SHFL.IDX PT, R7, R20, 0x5, 0x181f ;  /* 0x00b81f0014077f89 */ /* 0x0008a800000e0000 */
[----:B------:R4:W3:Y:S02]  /*20510*/  SHFL.IDX PT, R2, R17, 0x5, 0x181f ;  /* 0x00b81f0011027f89 */ /* 0x0008e400000e0000 */
.L_x_1438:
[----:B------:R-:W-:Y:S01]  /*20520*/  IADD3 R0, R27, 0x50, RZ ;  /* 0x000000501b007810 */ /* 0x000fe20007ffe0ff */
[----:B------:R-:W-:Y:S01]  /*20530*/  BSSY B0, `(.L_x_1351) ;  /* 0x000001a000007945 */ /* 0x000fe20003800000 */
[----:B------:R-:W-:Y:S01]  /*20540*/  CS2R R72, SRZ ;  /* 0x0000000000487805 */ /* 0x000fe2000001ff00 */
[----:B------:R-:W-:Y:S01]  /*20550*/  CS2R R76, SRZ ;  /* 0x00000000004c7805 */ /* 0x000fe2000001ff00 */
[----:B------:R-:W-:Y:S01]  /*20560*/  ISETP.GE.AND P0, PT, R0, R24, PT ;  /* 0x000000180000720c */ /* 0x000fe20003f06270 */
[----:B------:R-:W-:Y:S01]  /*20570*/  CS2R R74, SRZ ;  /* 0x00000000004a7805 */ /* 0x000fe2000001ff00 */
[----:B--2---:R-:W-:-:S11]  /*20580*/  IMAD.MOV.U32 R3, RZ, RZ, R7 ;  /* 0x000000ffff037224 */ /* 0x004fd600078e0007 */
        /* <DEDUP_REMOVED lines=10> */
[----:B-1----:R-:W-:Y:S02]  /*20630*/  @!P1 IMAD.WIDE R12, R26, 0x2, R8 ;  /* 0x000000021a0c9825 */ /* 0x002fe400078e0208 */
[----:B------:R-:W-:-:S03]  /*20640*/  @P0 LEA.HI R0, R7, R0, RZ, 0x2 ;  /* 0x0000000007000211 */ /* 0x000fc600078f10ff */
[----:B------:R1:W5:Y:S01]  /*20650*/  @!P1 LD.E.64 R72, [R12.64] ;  /* 0x000000040c489980 */ /* 0x000362000c101b00 */
[----:B------:R-:W-:-:S05]  /*20660*/  @P0 LOP3.LUT R0, R0, 0xfffffffc, RZ, 0xc0, !PT ;  /* 0xfffffffc00000812 */ /* 0x000fca00078ec0ff */
[----:B------:R-:W-:-:S04]  /*20670*/  @P0 IMAD.WIDE R10, R0, 0x2, R8 ;  /* 0x00000002000a0825 */ /* 0x000fc800078e0208 */
[--C-:B---3--:R-:W-:Y:S01]  /*20680*/  @P0 IMAD.WIDE R8, R0, 0x2, R2.reuse ;  /* 0x0000000200080825 */ /* 0x108fe200078e0202 */
[----:B------:R1:W5:Y:S03]  /*20690*/  @P0 LD.E.64 R78, [R10.64] ;  /* 0x000000040a4e0980 */ /* 0x000366000c101b00 */
[----:B------:R-:W-:Y:S01]  /*206a0*/  @!P1 IMAD.WIDE R2, R26, 0x2, R2 ;  /* 0x000000021a029825 */ /* 0x000fe200078e0202 */
[----:B------:R1:W5:Y:S04]  /*206b0*/  @P0 LD.E.64 R76, [R8.64] ;  /* 0x00000004084c0980 */ /* 0x000368000c101b00 */
[----:B------:R1:W5:Y:S02]  /*206c0*/  @!P1 LD.E.64 R74, [R2.64] ;  /* 0x00000004024a9980 */ /* 0x000364000c101b00 */
.L_x_1352:
[----:B------:R-:W-:Y:S05]  /*206d0*/  BSYNC B0 ;  /* 0x0000000000007941 */ /* 0x000fea0003800000 */
.L_x_1351:
[----:B-----5:R-:W-:Y:S01]  /*206e0*/  IMAD.MOV.U32 R7, RZ, RZ, R78 ;  /* 0x000000ffff077224 */ /* 0x020fe200078e004e */
[----:B-1-3--:R-:W-:Y:S01]  /*206f0*/  MOV R2, R72 ;  /* 0x0000004800027202 */ /* 0x00afe20000000f00 */
        /* <DEDUP_REMOVED lines=12> */
.L_x_1439:
[----:B------:R-:W-:Y:S01]  /*207c0*/  SHF.R.S32.HI R0, RZ, 0x1f, R29 ;  /* 0x0000001fff007819 */ /* 0x000fe2000001141d */
[----:B------:R-:W-:-:S03]  /*207d0*/  IMAD.SHL.U32 R2, R44, 0x80, RZ ;  /* 0x000000802c027824 */ /* 0x000fc600078e00ff */
[----:B------:R-:W-:-:S04]  /*207e0*/  LEA.HI R0, R0, R29, RZ, 0x3 ;  /* 0x0000001d00007211 */ /* 0x000fc800078f18ff */
[----:B------:R-:W-:Y:S01]  /*207f0*/  LEA.HI.SX32 R0, R0, R2, 0x1d ;  /* 0x0000000200007211 */ /* 0x000fe200078feaff */
[----:B------:R-:W-:Y:S05]  /*20800*/  BRA.DIV ~URZ, `(.L_x_1354) ;  /* 0x000097627f007947 */ /* 0x000fea000b800000 */
[----:B------:R3:W1:Y:S04]  /*20810*/  SHFL.IDX PT, R8, R16, 0x6, 0x181f ;  /* 0x00d81f0010087f89 */ /* 0x00066800000e0000 */
[----:B------:R3:W4:Y:S04]  /*20820*/  SHFL.IDX PT, R7, R20, 0x6, 0x181f ;  /* 0x00d81f0014077f89 */ /* 0x00072800000e0000 */
[----:B------:R3:W2:Y:S02]  /*20830*/  SHFL.IDX PT, R2, R17, 0x6, 0x181f ;  /* 0x00d81f0011027f89 */ /* 0x0006a400000e0000 */
.L_x_1440:
[----:B------:R-:W-:Y:S01]  /*20840*/  IADD3 R0, R0, 0x60, RZ ;  /* 0x0000006000007810 */ /* 0x000fe20007ffe0ff */
[----:B------:R-:W-:Y:S01]  /*20850*/  BSSY B0, `(.L_x_1355) ;  /* 0x000001b000007945 */ /* 0x000fe20003800000 */
[----:B------:R-:W-:Y:S01]  /*20860*/  CS2R R84, SRZ ;  /* 0x0000000000547805 */ /* 0x000fe2000001ff00 */
[----:B------:R-:W-:Y:S01]  /*20870*/  CS2R R80, SRZ ;  /* 0x0000000000507805 */ /* 0x000fe2000001ff00 */
[----:B------:R-:W-:Y:S01]  /*20880*/  ISETP.GE.AND P0, PT, R0, R24, PT ;  /* 0x000000180000720c */ /* 0x000fe20003f06270 */
[----:B------:R-:W-:Y:S01]  /*20890*/  CS2R R86, SRZ ;  /* 0x0000000000567805 */ /* 0x000fe2000001ff00 */
[----:B------:R-:W-:Y:S01]  /*208a0*/  CS2R R82, SRZ ;  /* 0x0000000000527805 */ /* 0x000fe2000001ff00 */
[----:B----4-:R-:W-:-:S10]  /*208b0*/  IMAD.MOV.U32 R3, RZ, RZ, R7 ;  /* 0x000000ffff037224 */ /* 0x010fd400078e0007 */
        /* <DEDUP_REMOVED lines=10> */
[----:B-12---:R-:W-:Y:S02]  /*20960*/  @!P1 IMAD.WIDE R12, R26, 0x2, R8 ;  /* 0x000000021a0c9825 */ /* 0x006fe400078e0208 */
[----:B------:R-:W-:-:S03]  /*20970*/  @P0 LEA.HI R0, R7, R0, RZ, 0x2 ;  /* 0x0000000007000211 */ /* 0x000fc600078f10ff */
[----:B------:R1:W5:Y:S01]  /*20980*/  @!P1 LD.E.64 R80, [R12.64] ;  /* 0x000000040c509980 */ /* 0x000362000c101b00 */
[----:B------:R-:W-:-:S05]  /*20990*/  @P0 LOP3.LUT R0, R0, 0xfffffffc, RZ, 0xc0, !PT ;  /* 0xfffffffc00000812 */ /* 0x000fca00078ec0ff */
[----:B------:R-:W-:-:S04]  /*209a0*/  @P0 IMAD.WIDE R10, R0, 0x2, R8 ;  /* 0x00000002000a0825 */ /* 0x000fc800078e0208 */
[--C-:B------:R-:W-:Y:S01]  /*209b0*/  @P0 IMAD.WIDE R8, R0, 0x2, R2.reuse ;  /* 0x0000000200080825 */ /* 0x100fe200078e0202 */
[----:B------:R1:W5:Y:S03]  /*209c0*/  @P0 LD.E.64 R84, [R10.64] ;  /* 0x000000040a540980 */ /* 0x000366000c101b00 */
[----:B------:R-:W-:Y:S01]  /*209d0*/  @!P1 IMAD.WIDE R2, R26, 0x2, R2 ;  /* 0x000000021a029825 */ /* 0x000fe200078e0202 */
[----:B------:R1:W5:Y:S04]  /*209e0*/  @P0 LD.E.64 R86, [R8.64] ;  /* 0x0000000408560980 */ /* 0x000368000c101b00 */
[----:B------:R1:W5:Y:S02]  /*209f0*/  @!P1 LD.E.64 R82, [R2.64] ;  /* 0x0000000402529980 */ /* 0x000364000c101b00 */
.L_x_1356:
[----:B------:R-:W-:Y:S05]  /*20a00*/  BSYNC B0 ;  /* 0x0000000000007941 */ /* 0x000fea0003800000 */
.L_x_1355:
        /* <DEDUP_REMOVED lines=15> */
.L_x_1441:
[----:B------:R-:W-:Y:S01]  /*20b00*/  SHF.R.S32.HI R0, RZ, 0x1f, R29 ;  /* 0x0000001fff007819 */ /* 0x000fe2000001141d */
[----:B------:R-:W-:-:S03]  /*20b10*/  IMAD.SHL.U32 R2, R44, 0x80, RZ ;  /* 0x000000802c027824 */ /* 0x000fc600078e00ff */
[----:B------:R-:W-:-:S04]  /*20b20*/  LEA.HI R0, R0, R29, RZ, 0x3 ;  /* 0x0000001d00007211 */ /* 0x000fc800078f18ff */
[----:B------:R-:W-:Y:S01]  /*20b30*/  LEA.HI.SX32 R0, R0, R2, 0x1d ;  /* 0x0000000200007211 */ /* 0x000fe200078feaff */
[----:B------:R-:W-:Y:S05]  /*20b40*/  BRA.DIV ~URZ, `(.L_x_1358) ;  /* 0x000096027f007947 */ /* 0x000fea000b800000 */
[----:B------:R4:W1:Y:S04]  /*20b50*/  SHFL.IDX PT, R8, R16, 0x7, 0x181f ;  /* 0x00f81f0010087f89 */ /* 0x00086800000e0000 */
[----:B------:R4:W3:Y:S04]  /*20b60*/  SHFL.IDX PT, R7, R20, 0x7, 0x181f ;  /* 0x00f81f0014077f89 */ /* 0x0008e800000e0000 */
[----:B------:R4:W2:Y:S02]  /*20b70*/  SHFL.IDX PT, R2, R17, 0x7, 0x181f ;  /* 0x00f81f0011027f89 */ /* 0x0008a400000e0000 */
.L_x_1442:
        /* <DEDUP_REMOVED lines=27> */
.L_x_1360:
[----:B------:R-:W-:Y:S05]  /*20d30*/  BSYNC B0 ;  /* 0x0000000000007941 */ /* 0x000fea0003800000 */
.L_x_1359:
[----:B-1----:R-:W-:Y:S01]  /*20d40*/  IADD3 R8, R94, -c[0x0][0x20], RZ ;  /* 0x800008005e087a10 */ /* 0x002fe20007ffe0ff */
[----:B------:R-:W-:-:S04]  /*20d50*/  DEPBAR.LE SB0, 0x1 ;  /* 0x000080400000791a */ /* 0x000fc80000000000 */
[----:B--2---:R1:W2:Y:S04]  /*20d60*/  LDL.64 R2, [R8+0x20] ;  /* 0x0000200008027983 */ /* 0x0042a80000100a00 */
[----:B-1----:R-:W3:Y:S01]  /*20d70*/  LDL.64 R8, [R8+0x28] ;  /* 0x0000280008087983 */ /* 0x002ee20000100a00 */
[----:B------:R-:W-:Y:S03]  /*20d80*/  WARPSYNC 0xffffffff ;  /* 0xffffffff00007948 */ /* 0x000fe60003800000 */
[----:B------:R-:W-:Y:S06]  /*20d90*/  BAR.SYNC.DEFER_BLOCKING 0x0 ;  /* 0x0000000000007b1d */ /* 0x000fec0000010000 */
[----:B--2---:R1:W2:Y:S04]  /*20da0*/  LD.E R10, [R2.64] ;  /* 0x00000004020a7980 */ /* 0x0042a8000c101900 */
[----:B---34-:R3:W4:Y:S01]  /*20db0*/  LD.E.64 R12, [R8.64] ;  /* 0x00000004080c7980 */ /* 0x018722000c101b00 */
[----:B------:R-:W-:Y:S01]  /*20dc0*/  BSSY B1, `(.L_x_1361) ;  /* 0x0000083000017945 */ /* 0x000fe20003800000 */
[----:B-1----:R-:W-:Y:S01]  /*20dd0*/  IMAD.SHL.U32 R3, R68, 0x40, RZ ;  /* 0x0000004044037824 */ /* 0x002fe200078e00ff */
[----:B---3--:R-:W-:-:S04]  /*20de0*/  SHF.R.S32.HI R8, RZ, 0x1f, R29 ;  /* 0x0000001fff087819 */ /* 0x008fc8000001141d */
[CC--:B------:R-:W-:Y:S02]  /*20df0*/  LEA.HI R0, R8.reuse, R29.reuse, RZ, 0x3 ;  /* 0x0000001d08007211 */ /* 0x0c0fe400078f18ff */
[----:B------:R-:W-:Y:S02]  /*20e00*/  LEA.HI R8, R8, R29, RZ, 0x6 ;  /* 0x0000001d08087211 */ /* 0x000fe400078f30ff */
[----:B------:R-:W-:-:S03]  /*20e10*/  LOP3.LUT R0, R0, 0xfffffff8, RZ, 0xc0, !PT ;  /* 0xfffffff800007812 */ /* 0x000fc600078ec0ff */
[----:B------:R-:W-:Y:S02]  /*20e20*/  IMAD.SHL.U32 R8, R8, 0x8, RZ ;  /* 0x0000000808087824 */ /* 0x000fe400078e00ff */
[----:B------:R-:W-:Y:S01]  /*20e30*/  IMAD.IADD R2, R29, 0x1, -R0 ;  /* 0x000000011d027824 */ /* 0x000fe200078e0a00 */
[----:B------:R-:W-:Y:S01]  /*20e40*/  LOP3.LUT R0, R3, 0x1c0, RZ, 0xc0, !PT ;  /* 0x000001c003007812 */ /* 0x000fe200078ec0ff */
[----:B-----5:R-:W-:Y:S02]  /*20e50*/  IMAD.MOV.U32 R3, RZ, RZ, R92 ;  /* 0x000000ffff037224 */ /* 0x020fe400078e005c */
[----:B------:R-:W-:-:S03]  /*20e60*/  IMAD.SHL.U32 R2, R2, 0x8, RZ ;  /* 0x0000000802027824 */ /* 0x000fc600078e00ff */
[----:B------:R-:W-:Y:S01]  /*20e70*/  PRMT R105, R105, 0x5410, R3 ;  /* 0x0000541069697816 */ /* 0x000fe20000000003 */
[----:B------:R-:W-:Y:S01]  /*20e80*/  IMAD.MOV.U32 R3, RZ, RZ, R93 ;  /* 0x000000ffff037224 */ /* 0x000fe200078e005d */
[----:B------:R-:W-:Y:S02]  /*20e90*/  LOP3.LUT R2, R0, 0x38, R2, 0xf8, !PT ;  /* 0x0000003800027812 */ /* 0x000fe400078ef802 */
[----:B------:R-:W-:Y:S02]  /*20ea0*/  SHF.R.U32.HI R0, RZ, 0x3, R0 ;  /* 0x00000003ff007819 */ /* 0x000fe40000011600 */
[----:B------:R-:W-:Y:S01]  /*20eb0*/  PRMT R105, R3, 0x7610, R105 ;  /* 0x0000761003697816 */ /* 0x000fe20000000069 */
[----:B------:R-:W-:Y:S01]  /*20ec0*/  IMAD.MOV.U32 R3, RZ, RZ, R91 ;  /* 0x000000ffff037224 */ /* 0x000fe200078e005b */
[----:B------:R-:W-:Y:S01]  /*20ed0*/  LOP3.LUT R7, R2, R0, RZ, 0x3c, !PT ;  /* 0x0000000002077212 */ /* 0x000fe200078e3cff */
[----:B------:R-:W-:Y:S02]  /*20ee0*/  IMAD.MOV.U32 R2, RZ, RZ, R44 ;  /* 0x000000ffff027224 */ /* 0x000fe400078e002c */
[----:B------:R-:W-:Y:S01]  /*20ef0*/  IMAD.MOV.U32 R0, RZ, RZ, R45 ;  /* 0x000000ffff007224 */ /* 0x000fe200078e002d */
[----:B------:R-:W-:Y:S01]  /*20f00*/  LOP3.LUT R8, R7, 0xfffffe00, R8, 0xf8, !PT ;  /* 0xfffffe0007087812 */ /* 0x000fe200078ef808 */
[----:B------:R-:W-:-:S03]  /*20f10*/  IMAD.MOV.U32 R7, RZ, RZ, R90 ;  /* 0x000000ffff077224 */ /* 0x000fc600078e005a */
[----:B------:R-:W-:Y:S01]  /*20f20*/  PRMT R29, R0, 0x5410, R2 ;  /* 0x00005410001d7816 */ /* 0x000fe20000000002 */
[----:B------:R-:W-:Y:S01]  /*20f30*/  IMAD.MOV.U32 R2, RZ, RZ, R88 ;  /* 0x000000ffff027224 */ /* 0x000fe200078e0058 */
[----:B------:R-:W-:Y:S01]  /*20f40*/  PRMT R94, R3, 0x5410, R7 ;  /* 0x00005410035e7816 */ /* 0x000fe20000000007 */
[----:B------:R-:W-:-:S05]  /*20f50*/  IMAD.MOV.U32 R0, RZ, RZ, R89 ;  /* 0x000000ffff007224 */ /* 0x000fca00078e0059 */
[----:B------:R-:W-:Y:S01]  /*20f60*/  PRMT R25, R0, 0x5410, R2 ;  /* 0x0000541000197816 */ /* 0x000fe20000000002 */
[----:B--2---:R-:W-:-:S05]  /*20f70*/  IMAD R9, R10, -0x80, R24 ;  /* 0xffffff800a097824 */ /* 0x004fca00078e0218 */
[----:B------:R-:W-:-:S04]  /*20f80*/  IMNMX R24, R9, 0x80, PT ;  /* 0x0000008009187817 */ /* 0x000fc80003800200 */
[----:B------:R-:W-:Y:S01]  /*20f90*/  ISETP.GE.AND P0, PT, R68, R24, PT ;  /* 0x000000184400720c */ /* 0x000fe20003f06270 */
[----:B----4-:R-:W-:-:S12]  /*20fa0*/  IMAD.WIDE.U32 R20, R8, 0x2, R12 ;  /* 0x0000000208147825 */ /* 0x010fd800078e000c */
[----:B------:R-:W-:Y:S05]  /*20fb0*/  @P0 BRA `(.L_x_1362) ;  /* 0x0000063000000947 */ /* 0x000fea0003800000 */
[----:B------:R-:W-:Y:S01]  /*20fc0*/  ISETP.GE.AND P0, PT, R26, R39, PT ;  /* 0x000000271a00720c */ /* 0x000fe20003f06270 */
[----:B------:R-:W-:-:S12]  /*20fd0*/  BSSY B0, `(.L_x_1363) ;  /* 0x0000030000007945 */ /* 0x000fd80003800000 */
[----:B------:R-:W-:Y:S05]  /*20fe0*/  @P0 BRA `(.L_x_1364) ;  /* 0x000002e000000947 */ /* 0x000fea0003800000 */
[----:B------:R-:W2:Y:S01]  /*20ff0*/  LD.E.128 R8, [R20.64] ;  /* 0x0000000414087980 */ /* 0x000ea2000c101d00 */
[----:B------:R-:W-:Y:S02]  /*21000*/  SHF.R.U32.HI R3, RZ, 0x10, R23 ;  /* 0x00000010ff037819 */ /* 0x000fe40000011617 */
[----:B------:R-:W-:Y:S02]  /*21010*/  SHF.R.U32.HI R7, RZ, 0x10, R19 ;  /* 0x00000010ff077819 */ /* 0x000fe40000011613 */
[----:B------:R-:W-:Y:S02]  /*21020*/  SHF.R.U64 R13, R22, 0x10, R23 ;  /* 0x00000010160d7819 */ /* 0x000fe40000001217 */
[C---:B------:R-:W-:Y:S02]  /*21030*/  PRMT R3, R15.reuse, 0x5410, R3 ;  /* 0x000054100f037816 */ /* 0x040fe40000000003 */
[----:B------:R-:W-:Y:S02]  /*21040*/  PRMT R7, R28, 0x5410, R7 ;  /* 0x000054101c077816 */ /* 0x000fe40000000007 */
[----:B------:R-:W-:Y:S01]  /*21050*/  PRMT R13, R15, 0x5432, R13 ;  /* 0x000054320f0d7816 */ /* 0x000fe2000000000d */
[----:B------:R-:W-:Y:S01]  /*21060*/  IMAD.U32 R17, R3, 0x10000, RZ ;  /* 0x0001000003117824 */ /* 0x000fe200078e00ff */
[----:B------:R-:W-:Y:S01]  /*21070*/  SHF.R.U64 R0, R18, 0x10, R19 ;  /* 0x0000001012007819 */ /* 0x000fe20000001213 */
[----:B------:R-:W-:Y:S01]  /*21080*/  IMAD.U32 R19, R7, 0x10000, RZ ;  /* 0x0001000007137824 */ /* 0x000fe200078e00ff */
[----:B------:R-:W-:-:S02]  /*21090*/  LOP3.LUT R22, R3, 0xffff0000, RZ, 0xc0, !PT ;  /* 0xffff000003167812 */ /* 0x000fc400078ec0ff */
[----:B------:R-:W-:Y:S02]  /*210a0*/  LOP3.LUT R18, R7, 0xffff0000, RZ, 0xc0, !PT ;  /* 0xffff000007127812 */ /* 0x000fe400078ec0ff */
[----:B------:R-:W-:Y:S02]  /*210b0*/  PRMT R16, R28, 0x5432, R0 ;  /* 0x000054321c107816 */ /* 0x000fe40000000000 */
[C---:B--2---:R-:W-:Y:S01]  /*210c0*/  LOP3.LUT R12, R10.reuse, 0xffff0000, RZ, 0xc0, !PT ;  /* 0xffff00000a0c7812 */ /* 0x044fe200078ec0ff */
[----:B------:R-:W-:Y:S01]  /*210d0*/  IMAD.U32 R15, R10, 0x10000, RZ ;  /* 0x000100000a0f7824 */ /* 0x000fe200078e00ff */
[C---:B------:R-:W-:Y:S01]  /*210e0*/  LOP3.LUT R10, R11.reuse, 0xffff0000, RZ, 0xc0, !PT ;  /* 0xffff00000b0a7812 */ /* 0x040fe200078ec0ff */
[----:B------:R-:W-:Y:S01]  /*210f0*/  IMAD.U32 R14, R11, 0x10000, RZ ;  /* 0x000100000b0e7824 */ /* 0x000fe200078e00ff */
[----:B------:R-:W-:Y:S01]  /*21100*/  LOP3.LUT R0, R8, 0xffff0000, RZ, 0xc0, !PT ;  /* 0xffff000008007812 */ /* 0x000fe200078ec0ff */
[----:B------:R-:W-:Y:S01]  /*21110*/  FMUL.FTZ R7, R12, R17 ;  /* 0x000000110c077220 */ /* 0x000fe20000410000 */
[----:B------:R-:W-:Y:S01]  /*21120*/  SHF.L.U32 R2, R8, 0x10, RZ ;  /* 0x0000001008027819 */ /* 0x000fe200000006ff */
[-C--:B------:R-:W-:Y:S01]  /*21130*/  FMUL.FTZ R12, R12, R19.reuse ;  /* 0x000000130c0c7220 */ /* 0x080fe20000410000 */
[C---:B------:R-:W-:Y:S01]  /*21140*/  LOP3.LUT R8, R9.reuse, 0xffff0000, RZ, 0xc0, !PT ;  /* 0xffff000009087812 */ /* 0x040fe200078ec0ff */
[----:B------:R-:W-:Y:S01]  /*21150*/  FMUL.FTZ R3, R10, R22 ;  /* 0x000000160a037220 */ /* 0x000fe20000410000 */
[----:B------:R-:W-:Y:S01]  /*21160*/  SHF.L.U32 R11, R9, 0x10, RZ ;  /* 0x00000010090b7819 */ /* 0x000fe200000006ff */
[----:B------:R-:W-:-:S02]  /*21170*/  FFMA.FTZ R19, R15, R19, -R7 ;  /* 0x000000130f137223 */ /* 0x000fc40000010807 */
[----:B------:R-:W-:Y:S01]  /*21180*/  FFMA.FTZ R15, R15, R17, R12 ;  /* 0x000000110f0f7223 */ /* 0x000fe2000001000c */
[----:B------:R-:W-:Y:S01]  /*21190*/  SHF.L.U32 R17, R16, 0x10, RZ ;  /* 0x0000001010117819 */ /* 0x000fe200000006ff */
[-C--:B------:R-:W-:Y:S01]  /*211a0*/  FMUL.FTZ R10, R10, R18.reuse ;  /* 0x000000120a0a7220 */ /* 0x080fe20000410000 */
[----:B------:R-:W-:Y:S01]  /*211b0*/  LOP3.LUT R16, R16, 0xffff0000, RZ, 0xc0, !PT ;  /* 0xffff000010107812 */ /* 0x000fe200078ec0ff */
[----:B------:R-:W-:Y:S02]  /*211c0*/  FFMA.FTZ R12, R14, R18, -R3 ;  /* 0x000000120e0c7223 */ /* 0x000fe40000010803 */
[C---:B------:R-:W-:Y:S01]  /*211d0*/  IMAD.U32 R18, R13.reuse, 0x10000, RZ ;  /* 0x000100000d127824 */ /* 0x040fe200078e00ff */
[----:B------:R-:W-:Y:S01]  /*211e0*/  LOP3.LUT R13, R13, 0xffff0000, RZ, 0xc0, !PT ;  /* 0xffff00000d0d7812 */ /* 0x000fe200078ec0ff */
[----:B------:R-:W-:Y:S02]  /*211f0*/  FMUL.FTZ R9, R8, R16 ;  /* 0x0000001008097220 */ /* 0x000fe40000410000 */
[----:B------:R-:W-:-:S02]  /*21200*/  FMUL.FTZ R3, R0, R18 ;  /* 0x0000001200037220 */ /* 0x000fc40000410000 */
[----:B------:R-:W-:Y:S02]  /*21210*/  FMUL.FTZ R0, R0, R17 ;  /* 0x0000001100007220 */ /* 0x000fe40000410000 */
[----:B------:R-:W-:Y:S02]  /*21220*/  FMUL.FTZ R7, R8, R13 ;  /* 0x0000000d08077220 */ /* 0x000fe40000410000 */
[----:B------:R-:W-:Y:S02]  /*21230*/  FFMA.FTZ R8, R2, R18, R0 ;  /* 0x0000001202087223 */ /* 0x000fe40000010000 */
[----:B------:R-:W-:Y:S01]  /*21240*/  FFMA.FTZ R14, R14, R22, R10 ;  /* 0x000000160e0e7223 */ /* 0x000fe2000001000a */
[----:B------:R-:W-:Y:S01]  /*21250*/  F2FP.BF16.PACK_AB R10, R15, R19 ;  /* 0x000000130f0a723e */ /* 0x000fe200000010ff */
[----:B------:R-:W-:Y:S02]  /*21260*/  FFMA.FTZ R3, R2, R17, -R3 ;  /* 0x0000001102037223 */ /* 0x000fe40000010803 */
[----:B------:R-:W-:-:S02]  /*21270*/  FFMA.FTZ R0, R11, R16, -R7 ;  /* 0x000000100b007223 */ /* 0x000fc40000010807 */
[----:B------:R-:W-:Y:S01]  /*21280*/  FFMA.FTZ R9, R11, R13, R9 ;  /* 0x0000000d0b097223 */ /* 0x000fe20000010009 */
[----:B------:R-:W-:Y:S02]  /*21290*/  F2FP.BF16.PACK_AB R11, R14, R12 ;  /* 0x0000000c0e0b723e */ /* 0x000fe400000010ff */
[----:B------:R-:W-:Y:S02]  /*212a0*/  F2FP.BF16.PACK_AB R8, R8, R3 ;  /* 0x000000030808723e */ /* 0x000fe400000010ff */
[----:B------:R-:W-:-:S05]  /*212b0*/  F2FP.BF16.PACK_AB R9, R9, R0 ;  /* 0x000000000909723e */ /* 0x000fca00000010ff */
[----:B------:R1:W-:Y:S02]  /*212c0*/  ST.E.128 [R20.64], R8 ;  /* 0x0000000814007985 */ /* 0x0003e4000c101d04 */
.L_x_1364:
[----:B------:R-:W-:Y:S05]  /*212d0*/  BSYNC B0 ;  /* 0x0000000000007941 */ /* 0x000fea0003800000 */
.L_x_1363:
[----:B------:R-:W-:-:S04]  /*212e0*/  IADD3 R0, R26, 0x20, RZ ;  /* 0x000000201a007810 */ /* 0x000fc80007ffe0ff */
[----:B------:R-:W-:-:S13]  /*212f0*/  ISETP.GE.AND P0, PT, R0, R39, PT ;  /* 0x000000270000720c */ /* 0x000fda0003f06270 */
[----:B------:R-:W-:Y:S05]  /*21300*/  @P0 BRA `(.L_x_1362) ;  /* 0x000002e000000947 */ /* 0x000fea0003800000 */
[----:B-1----:R-:W2:Y:S01]  /*21310*/  LD.E.128 R8, [R20.64+0x4000] ;  /* 0x0040000414087980 */ /* 0x002ea2000c101d00 */
[----:B------:R-:W-:Y:S02]  /*21320*/  SHF.R.U32.HI R3, RZ, 0x10, R33 ;  /* 0x00000010ff037819 */ /* 0x000fe40000011621 */
[----:B------:R-:W-:Y:S02]  /*21330*/  SHF.R.U32.HI R7, RZ, 0x10, R31 ;  /* 0x00000010ff077819 */ /* 0x000fe4000001161f */
[----:B------:R-:W-:Y:S02]  /*21340*/  PRMT R3, R38, 0x5410, R3 ;  /* 0x0000541026037816 */ /* 0x000fe40000000003 */
[----:B------:R-:W-:Y:S02]  /*21350*/  PRMT R7, R69, 0x5410, R7 ;  /* 0x0000541045077816 */ /* 0x000fe40000000007 */
[C---:B------:R-:W-:Y:S01]  /*21360*/  LOP3.LUT R22, R3.reuse, 0xffff0000, RZ, 0xc0, !PT ;  /* 0xffff000003167812 */ /* 0x040fe200078ec0ff */
[----:B------:R-:W-:Y:S01]  /*21370*/  IMAD.U32 R17, R3, 0x10000, RZ ;  /* 0x0001000003117824 */ /* 0x000fe200078e00ff */
[----:B------:R-:W-:Y:S01]  /*21380*/  SHF.R.U64 R13, R32, 0x10, R33 ;  /* 0x00000010200d7819 */ /* 0x000fe20000001221 */
[----:B------:R-:W-:Y:S01]  /*21390*/  IMAD.U32 R19, R7, 0x10000, RZ ;  /* 0x0001000007137824 */ /* 0x000fe200078e00ff */
[----:B------:R-:W-:-:S02]  /*213a0*/  SHF.R.U64 R0, R30, 0x10, R31 ;  /* 0x000000101e007819 */ /* 0x000fc4000000121f */
[----:B------:R-:W-:Y:S02]  /*213b0*/  LOP3.LUT R18, R7, 0xffff0000, RZ, 0xc0, !PT ;  /* 0xffff000007127812 */ /* 0x000fe400078ec0ff */
[----:B------:R-:W-:Y:S02]  /*213c0*/  PRMT R13, R38, 0x5432, R13 ;  /* 0x00005432260d7816 */ /* 0x000fe4000000000d */
        /* <DEDUP_REMOVED lines=33> */
[----:B------:R1:W-:Y:S02]  /*215e0*/  ST.E.128 [R20.64+0x4000], R8 ;  /* 0x0040000814007985 */ /* 0x0003e4000c101d04 */
.L_x_1362:
[----:B------:R-:W-:Y:S05]  /*215f0*/  BSYNC B1 ;  /* 0x0000000000017941 */ /* 0x000fea0003800000 */
.L_x_1361:
[----:B------:R-:W-:Y:S01]  /*21600*/  IADD3 R0, R68, 0x10, RZ ;  /* 0x0000001044007810 */ /* 0x000fe20007ffe0ff */
[----:B------:R-:W-:Y:S03]  /*21610*/  BSSY B1, `(.L_x_1365) ;  /* 0x0000066000017945 */ /* 0x000fe60003800000 */
[----:B------:R-:W-:-:S13]  /*21620*/  ISETP.GE.AND P0, PT, R0, R24, PT ;  /* 0x000000180000720c */ /* 0x000fda0003f06270 */
[----:B------:R-:W-:Y:S05]  /*21630*/  @P0 BRA `(.L_x_1366) ;  /* 0x0000063000000947 */ /* 0x000fea0003800000 */
[----:B------:R-:W-:Y:S01]  /*21640*/  ISETP.GE.AND P0, PT, R26, R39, PT ;  /* 0x000000271a00720c */ /* 0x000fe20003f06270 */
[----:B------:R-:W-:-:S12]  /*21650*/  BSSY B0, `(.L_x_1367) ;  /* 0x0000030000007945 */ /* 0x000fd80003800000 */
        /* <DEDUP_REMOVED lines=47> */
.L_x_1368:
[----:B------:R-:W-:Y:S05]  /*21950*/  BSYNC B0 ;  /* 0x0000000000007941 */ /* 0x000fea0003800000 */
.L_x_1367:
        /* <DEDUP_REMOVED lines=49> */
.L_x_1366:
[----:B------:R-:W-:Y:S05]  /*21c70*/  BSYNC B1 ;  /* 0x0000000000017941 */ /* 0x000fea0003800000 */
.L_x_1365:
        /* <DEDUP_REMOVED lines=53> */
.L_x_1372:
[----:B------:R-:W-:Y:S05]  /*21fd0*/  BSYNC B0 ;  /* 0x0000000000007941 */ /* 0x000fea0003800000 */
.L_x_1371:
        /* <DEDUP_REMOVED lines=49> */
.L_x_1370:
[----:B------:R-:W-:Y:S05]  /*222f0*/  BSYNC B1 ;  /* 0x0000000000017941 */ /* 0x000fea0003800000 */
.L_x_1369:
        /* <DEDUP_REMOVED lines=53> */
.L_x_1376:
[----:B------:R-:W-:Y:S05]  /*22650*/  BSYNC B0 ;  /* 0x0000000000007941 */ /* 0x000fea0003800000 */
.L_x_1375:
        /* <DEDUP_REMOVED lines=49> */
.L_x_1374:
[----:B------:R-:W-:Y:S05]  /*22970*/  BSYNC B1 ;  /* 0x0000000000017941 */ /* 0x000fea0003800000 */
.L_x_1373:
        /* <DEDUP_REMOVED lines=53> */
.L_x_1380:
[----:B------:R-:W-:Y:S05]  /*22cd0*/  BSYNC B0 ;  /* 0x0000000000007941 */ /* 0x000fea0003800000 */
.L_x_1379:
        /* <DEDUP_REMOVED lines=49> */
.L_x_1378:
[----:B------:R-:W-:Y:S05]  /*22ff0*/  BSYNC B1 ;  /* 0x0000000000017941 */ /* 0x000fea0003800000 */
.L_x_1377:
        /* <DEDUP_REMOVED lines=53> */
.L_x_1384:
[----:B------:R-:W-:Y:S05]  /*23350*/  BSYNC B0 ;  /* 0x0000000000007941 */ /* 0x000fea0003800000 */
.L_x_1383:
        /* <DEDUP_REMOVED lines=49> */
.L_x_1382:
[----:B------:R-:W-:Y:S05]  /*23670*/  BSYNC B1 ;  /* 0x0000000000017941 */ /* 0x000fea0003800000 */
.L_x_1381:
        /* <DEDUP_REMOVED lines=53> */
.L_x_1388:
[----:B------:R-:W-:Y:S05]  /*239d0*/  BSYNC B0 ;  /* 0x0000000000007941 */ /* 0x000fea0003800000 */
.L_x_1387:
        /* <DEDUP_REMOVED lines=49> */
.L_x_1386:
[----:B------:R-:W-:Y:S05]  /*23cf0*/  BSYNC B1 ;  /* 0x0000000000017941 */ /* 0x000fea0003800000 */
.L_x_1385:
[----:B------:R-:W-:Y:S01]  /*23d00*/  IADD3 R0, R68, 0x70, RZ ;  /* 0x0000007044007810 */ /* 0x000fe20007ffe0ff */
[----:B------:R-:W-:Y:S02]  /*23d10*/  IMAD.MOV.U32 R2, RZ, RZ, R143 ;  /* 0x000000ffff027224 */ /* 0x000fe400078e008f */
[----:B------:R-:W-:Y:S01]  /*23d20*/  IMAD.MOV.U32 R3, RZ, RZ, 0x0 ;  /* 0x00000000ff037424 */ /* 0x000fe200078e00ff */
[----:B------:R-:W-:-:S13]  /*23d30*/  ISETP.GE.AND P0, PT, R0, R24, PT ;  /* 0x000000180000720c */ /* 0x000fda0003f06270 */
[----:B------:R-:W-:Y:S05]  /*23d40*/  @P0 RET.REL.NODEC R2 `(_ZN7cutlass13device_kernelIN5flash19enable_sm80_to_sm89INS1_16FlashAttnFwdSm80INS1_25CollectiveMainloopFwdSm80ILi4ELi1ELb0EN4cute5tupleIJNS5_1CILi128EEENS7_ILi48EEES8_EEELi128ENS_10bfloat16_tEfNS_4arch4Sm80ELb0ELb1ELb1ELb1ELb0ELb1ELb1ELb0EEENS1_21CollectiveEpilogueFwdINS6_IJS8_S8_S9_EEENS6_IJNS7_ILi1EEESH_SH_EEESB_SD_Li128ELb1ELb1ELb0ELb0EEENS1_19SingleTileSchedulerILb1ELb0ELb1ELi128EEEEEEEEEvNT_6ParamsE) ;  /* 0xfffdc2b002000950 */ /* 0x000fea0003c3ffff */
        /* <DEDUP_REMOVED lines=49> */
.L_x_1390:
[----:B------:R-:W-:Y:S05]  /*24060*/  BSYNC B0 ;  /* 0x0000000000007941 */ /* 0x000fea0003800000 */
.L_x_1389:
[----:B------:R-:W-:Y:S01]  /*24070*/  IADD3 R0, R26, 0x20, RZ ;  /* 0x000000201a007810 */ /* 0x000fe20007ffe0ff */
[----:B------:R-:W-:Y:S02]  /*24080*/  IMAD.MOV.U32 R2, RZ, RZ, R143 ;  /* 0x000000ffff027224 */ /* 0x000fe400078e008f */
[----:B------:R-:W-:Y:S01]  /*24090*/  IMAD.MOV.U32 R3, RZ, RZ, 0x0 ;  /* 0x00000000ff037424 */ /* 0x000fe200078e00ff */
[----:B------:R-:W-:-:S13]  /*240a0*/  ISETP.GE.AND P0, PT, R0, R39, PT ;  /* 0x000000270000720c */ /* 0x000fda0003f06270 */
[----:B------:R-:W-:Y:S05]  /*240b0*/  @P0 RET.REL.NODEC R2 `(_ZN7cutlass13device_kernelIN5flash19enable_sm80_to_sm89INS1_16FlashAttnFwdSm80INS1_25CollectiveMainloopFwdSm80ILi4ELi1ELb0EN4cute5tupleIJNS5_1CILi128EEENS7_ILi48EEES8_EEELi128ENS_10bfloat16_tEfNS_4arch4Sm80ELb0ELb1ELb1ELb1ELb0ELb1ELb1ELb0EEENS1_21CollectiveEpilogueFwdINS6_IJS8_S8_S9_EEENS6_IJNS7_ILi1EEESH_SH_EEESB_SD_Li128ELb1ELb1ELb0ELb0EEENS1_19SingleTileSchedulerILb1ELb0ELb1ELi128EEEEEEEEEvNT_6ParamsE) ;  /* 0xfffdbf4002000950 */ /* 0x000fea0003c3ffff */
        /* <DEDUP_REMOVED lines=42> */
[----:B------:R-:W-:Y:S01]  /*24360*/  F2FP.BF16.PACK_AB R11, R14, R12 ;  /* 0x0000000c0e0b723e */ /* 0x000fe200000010ff */
[----:B------:R-:W-:Y:S01]  /*24370*/  IMAD.MOV.U32 R2, RZ, RZ, R143 ;  /* 0x000000ffff027224 */ /* 0x000fe200078e008f */
[----:B------:R-:W-:Y:S02]  /*24380*/  F2FP.BF16.PACK_AB R8, R8, R3 ;  /* 0x000000030808723e */ /* 0x000fe400000010ff */
[----:B------:R-:W-:Y:S02]  /*24390*/  F2FP.BF16.PACK_AB R9, R9, R0 ;  /* 0x000000000909723e */ /* 0x000fe400000010ff */
[----:B------:R-:W-:-:S03]  /*243a0*/  MOV R3, 0x0 ;  /* 0x0000000000037802 */ /* 0x000fc60000000f00 */
[----:B------:R1:W-:Y:S01]  /*243b0*/  ST.E.128 [R20.64+0x7800], R8 ;  /* 0x0078000814007985 */ /* 0x0003e2000c101d04 */
[----:B------:R-:W-:Y:S05]  /*243c0*/  RET.REL.NODEC R2 `(_ZN7cutlass13device_kernelIN5flash19enable_sm80_to_sm89INS1_16FlashAttnFwdSm80INS1_25CollectiveMainloopFwdSm80ILi4ELi1ELb0EN4cute5tupleIJNS5_1CILi128EEENS7_ILi48EEES8_EEELi128ENS_10bfloat16_tEfNS_4arch4Sm80ELb0ELb1ELb1ELb1ELb0ELb1ELb1ELb0EEENS1_21CollectiveEpilogueFwdINS6_IJS8_S8_S9_EEENS6_IJNS7_ILi1EEESH_SH_EEESB_SD_Li128ELb1ELb1ELb0ELb0EEENS1_19SingleTileSchedulerILb1ELb0ELb1ELi128EEEEEEEEEvNT_6ParamsE) ;  /* 0xfffdbc3002007950 */ /* 0x000fea0003c3ffff */
.L_x_1328:
[----:B-----5:R-:W-:Y:S01]  /*243d0*/  ISETP.NE.AND P0, PT, R24, 0x1, PT ;  /* 0x000000011800780c */ /* 0x020fe20003f05270 */
[----:B------:R-:W-:Y:S01]  /*243e0*/  BSSY B0, `(.L_x_1391) ;  /* 0x0000007000007945 */ /* 0x000fe20003800000 */
[----:B------:R-:W-:-:S11]  /*243f0*/  SHF.L.U32 R69, R38, 0x3, RZ ;  /* 0x0000000326457819 */ /* 0x000fd600000006ff */
[----:B------:R-:W-:Y:S05]  /*24400*/  @!P0 BRA `(.L_x_1392) ;  /* 0x0000004000008947 */ /* 0x000fea0003800000 */
[----:B------:R1:W2:Y:S04]  /*24410*/  LD.E R7, [R2.64+0x168] ;  /* 0x0001680402077980 */ /* 0x0002a8000c101900 */
[----:B-1----:R-:W3:Y:S01]  /*24420*/  LD.E R2, [R2.64+0x16c] ;  /* 0x00016c0402027980 */ /* 0x002ee2000c101900 */
[----:B--2---:R-:W-:-:S05]  /*24430*/  IMAD.HI.U32 R0, R0, R7, RZ ;  /* 0x0000000700007227 */ /* 0x004fca00078e00ff */
[----:B---3--:R-:W-:Y:S02]  /*24440*/  SHF.R.U32.HI R0, RZ, R2, R0 ;  /* 0x00000002ff007219 */ /* 0x008fe40000011600 */
.L_x_1392:
[----:B------:R-:W-:Y:S05]  /*24450*/  BSYNC B0 ;  /* 0x0000000000007941 */ /* 0x000fea0003800000 */
.L_x_1391:
[----:B------:R-:W-:Y:S01]  /*24460*/  MOV R14, R18 ;  /* 0x00000012000e7202 */ /* 0x000fe20000000f00 */
[----:B------:R-:W-:Y:S01]  /*24470*/  IMAD.MOV.U32 R3, RZ, RZ, R13 ;  /* 0x000000ffff037224 */ /* 0x000fe200078e000d */
[----:B------:R-:W-:Y:S01]  /*24480*/  MOV R2, R16 ;  /* 0x0000001000027202 */ /* 0x000fe20000000f00 */
[-C--:B------:R-:W-:Y:S01]  /*24490*/  IMAD R11, R11, R0.reuse, RZ ;  /* 0x000000000b0b7224 */ /* 0x080fe200078e02ff */
[----:B------:R-:W-:Y:S01]  /*244a0*/  SHF.R.S32.HI R7, RZ, 0x1f, R0 ;  /* 0x0000001fff077819 */ /* 0x000fe20000011400 */
[-C--:B------:R-:W-:Y:S02]  /*244b0*/  IMAD R9, R9, R0.reuse, RZ ;  /* 0x0000000009097224 */ /* 0x080fe400078e02ff */
[----:B------:R-:W-:-:S04]  /*244c0*/  IMAD.WIDE.U32 R12, R10, R0, R14 ;  /* 0x000000000a0c7225 */ /* 0x000fc800078e000e */
[----:B------:R-:W-:Y:S01]  /*244d0*/  IMAD.WIDE.U32 R2, R8, R0, R2 ;  /* 0x0000000008027225 */ /* 0x000fe200078e0002 */
[----:B------:R-:W-:-:S03]  /*244e0*/  LEA R14, P1, R12, R22, 0x1 ;  /* 0x000000160c0e7211 */ /* 0x000fc600078208ff */
[-C--:B------:R-:W-:Y:S01]  /*244f0*/  IMAD R10, R10, R7.reuse, R11 ;  /* 0x000000070a0a7224 */ /* 0x080fe200078e020b */
[----:B------:R-:W-:Y:S01]  /*24500*/  LEA R15, P0, R2, R20, 0x1 ;  /* 0x00000014020f7211 */ /* 0x000fe200078008ff */
[----:B------:R-:W-:-:S03]  /*24510*/  IMAD R0, R8, R7, R9 ;  /* 0x0000000708007224 */ /* 0x000fc600078e0209 */
[----:B------:R-:W-:Y:S01]  /*24520*/  IADD3 R7, R13, R10, RZ ;  /* 0x0000000a0d077210 */ /* 0x000fe20007ffe0ff */
[----:B------:R-:W-:-:S03]  /*24530*/  IMAD.IADD R0, R3, 0x1, R0 ;  /* 0x0000000103007824 */ /* 0x000fc600078e0200 */
[----:B------:R-:W-:Y:S02]  /*24540*/  LEA.HI.X R11, R12, R23, R7, 0x1, P1 ;  /* 0x000000170c0b7211 */ /* 0x000fe400008f0c07 */
[----:B------:R-:W-:Y:S01]  /*24550*/  LEA.HI.X R10, R2, R21, R0, 0x1, P0 ;  /* 0x00000015020a7211 */ /* 0x000fe200000f0c00 */
[----:B------:R-:W-:Y:S05]  /*24560*/  BRA.DIV ~URZ, `(.L_x_1393) ;  /* 0x00005d427f007947 */ /* 0x000fea000b800000 */
[----:B------:R1:W2:Y:S02]  /*24570*/  SHFL.IDX PT, R0, R11, RZ, 0x181f ;  /* 0x00181fff0b007589 */ /* 0x0002a400000e0000 */
.L_x_1443:
[----:B------:R-:W-:Y:S05]  /*24580*/  BRA.DIV ~URZ, `(.L_x_1394) ;  /* 0x00005da27f007947 */ /* 0x000fea000b800000 */
[----:B------:R3:W4:Y:S01]  /*24590*/  SHFL.IDX PT, R8, R14, RZ, 0x181f ;  /* 0x00181fff0e087589 */ /* 0x00072200000e0000 */
[----:B--2---:R-:W-:-:S03]  /*245a0*/  MOV R9, R0 ;  /* 0x0000000000097202 */ /* 0x004fc60000000f00 */
[----:B------:R3:W2:Y:S04]  /*245b0*/  SHFL.IDX PT, R7, R10, RZ, 0x181f ;  /* 0x00181fff0a077589 */ /* 0x0006a800000e0000 */
[----:B------:R3:W1:Y:S02]  /*245c0*/  SHFL.IDX PT, R3, R15, RZ, 0x181f ;  /* 0x00181fff0f037589 */ /* 0x00066400000e0000 */
.L_x_1444:
[----:B------:R-:W-:Y:S01]  /*245d0*/  IMAD R12, R28, R24, RZ ;  /* 0x000000181c0c7224 */ /* 0x000fe200078e02ff */
[----:B------:R-:W-:Y:S01]  /*245e0*/  ISETP.GE.AND P0, PT, R69, R39, PT ;  /* 0x000000274500720c */ /* 0x000fe20003f06270 */
[----:B------:R-:W-:Y:S01]  /*245f0*/  CS2R R18, SRZ ;  /* 0x0000000000127805 */ /* 0x000fe2000001ff00 */
[----:B------:R-:W-:Y:S01]  /*24600*/  SHF.R.S32.HI R13, RZ, 0x1f, R69 ;  /* 0x0000001fff0d7819 */ /* 0x000fe20000011445 */
[----:B------:R-:W-:Y:S01]  /*24610*/  CS2R R16, SRZ ;  /* 0x0000000000107805 */ /* 0x000fe2000001ff00 */
[----:B------:R-:W-:-:S13]  /*24620*/  ISETP.GE.OR P0, PT, R27, R12, P0 ;  /* 0x0000000c1b00720c */ /* 0x000fda0000706670 */
[C---:B------:R-:W-:Y:S01]  /*24630*/  @!P0 IMAD.SHL.U32 R2, R69.reuse, 0x2, RZ ;  /* 0x0000000245028824 */ /* 0x040fe200078e00ff */
[----:B------:R-:W-:-:S04]  /*24640*/  @!P0 SHF.L.U64.HI R0, R69, 0x1, R13 ;  /* 0x0000000145008819 */ /* 0x000fc8000001020d */
[----:B----4-:R-:W-:-:S05]  /*24650*/  @!P0 IADD3 R8, P1, R8, R2, RZ ;  /* 0x0000000208088210 */ /* 0x010fca0007f3e0ff */
[--C-:B------:R-:W-:Y:S01]  /*24660*/  @!P0 IMAD.X R9, R9, 0x1, R0.reuse, P1 ;  /* 0x0000000109098824 */ /* 0x100fe200008e0600 */
[----:B-1----:R-:W-:Y:S01]  /*24670*/  @!P0 IADD3 R2, P1, R3, R2, RZ ;  /* 0x0000000203028210 */ /* 0x002fe20007f3e0ff */
[----:B------:R-:W-:Y:S01]  /*24680*/  CS2R R22, SRZ ;  /* 0x0000000000167805 */ /* 0x000fe2000001ff00 */
[----:B------:R-:W-:Y:S02]  /*24690*/  CS2R R20, SRZ ;  /* 0x0000000000147805 */ /* 0x000fe4000001ff00 */
[----:B------:R-:W4:Y:S01]  /*246a0*/  @!P0 LD.E.128 R16, [R8.64] ;  /* 0x0000000408108980 */ /* 0x000f22000c101d00 */
[----:B--2---:R-:W-:-:S05]  /*246b0*/  @!P0 IMAD.X R3, R7, 0x1, R0, P1 ;  /* 0x0000000107038824 */ /* 0x004fca00008e0600 */
[----:B------:R1:W2:Y:S01]  /*246c0*/  @!P0 LD.E.128 R20, [R2.64] ;  /* 0x0000000402148980 */ /* 0x0002a2000c101d00 */
[----:B------:R-:W-:Y:S01]  /*246d0*/  CS2R R46, SRZ ;  /* 0x00000000002e7805 */ /* 0x000fe2000001ff00 */
[----:B----4-:R-:W-:Y:S02]  /*246e0*/  IMAD.MOV.U32 R7, RZ, RZ, R18 ;  /* 0x000000ffff077224 */ /* 0x010fe400078e0012 */
[----:B-1----:R-:W-:Y:S02]  /*246f0*/  IMAD.MOV.U32 R3, RZ, RZ, R19 ;  /* 0x000000ffff037224 */ /* 0x002fe400078e0013 */
[----:B------:R-:W-:Y:S02]  /*24700*/  IMAD.MOV.U32 R2, RZ, RZ, R16 ;  /* 0x000000ffff027224 */ /* 0x000fe400078e0010 */
[----:B------:R-:W-:Y:S01]  /*24710*/  IMAD.MOV.U32 R0, RZ, RZ, R17 ;  /* 0x000000ffff007224 */ /* 0x000fe200078e0011 */
[----:B------:R-:W-:Y:S01]  /*24720*/  PRMT R28, R3, 0x5410, R7 ;  /* 0x00005410031c7816 */ /* 0x000fe20000000007 */
[----:B--2---:R-:W-:Y:S01]  /*24730*/  IMAD.MOV.U32 R7, RZ, RZ, R22 ;  /* 0x000000ffff077224 */ /* 0x004fe200078e0016 */
[----:B------:R-:W-:Y:S01]  /*24740*/  PRMT R25, R2, 0x7610, R25 ;  /* 0x0000761002197816 */ /* 0x000fe20000000019 */
[----:B------:R-:W-:Y:S01]  /*24750*/  IMAD.MOV.U32 R3, RZ, RZ, R23 ;  /* 0x000000ffff037224 */ /* 0x000fe200078e0017 */
[----:B------:R-:W-:Y:S01]  /*24760*/  PRMT R26, R0, 0x7610, R26 ;  /* 0x00007610001a7816 */ /* 0x000fe2000000001a */
[----:B------:R-:W-:Y:S01]  /*24770*/  IMAD.MOV.U32 R2, RZ, RZ, R20 ;  /* 0x000000ffff027224 */ /* 0x000fe200078e0014 */
[----:B------:R-:W-:Y:S01]  /*24780*/  PRMT R25, R25, 0x5410, R7 ;  /* 0x0000541019197816 */ /* 0x000fe20000000007 */
[----:B------:R-:W-:Y:S01]  /*24790*/  IMAD.MOV.U32 R0, RZ, RZ, R21 ;  /* 0x000000ffff007224 */ /* 0x000fe200078e0015 */
[----:B------:R-:W-:-:S04]  /*247a0*/  PRMT R30, R3, 0x7610, R30 ;  /* 0x00007610031e7816 */ /* 0x000fc8000000001e */
[----:B------:R-:W-:Y:S01]  /*247b0*/  PRMT R24, R0, 0x5410, R2 ;  /* 0x0000541000187816 */ /* 0x000fe20000000002 */
[----:B------:R-:W-:Y:S05]  /*247c0*/  BRA.DIV ~URZ, `(.L_x_1395) ;  /* 0x00005cd27f007947 */ /* 0x000fea000b800000 */
[----:B------:R1:W2:Y:S04]  /*247d0*/  SHFL.IDX PT, R9, R11, 0x1, 0x181f ;  /* 0x00381f000b097f89 */ /* 0x0002a800000e0000 */
[----:B------:R1:W4:Y:S04]  /*247e0*/  SHFL.IDX PT, R8, R14, 0x1, 0x181f ;  /* 0x00381f000e087f89 */ /* 0x00032800000e0000 */
[----:B------:R1:W3:Y:S04]  /*247f0*/  SHFL.IDX PT, R7, R10, 0x1, 0x181f ;  /* 0x00381f000a077f89 */ /* 0x0002e800000e0000 */
[----:B------:R1:W1:Y:S02]  /*24800*/  SHFL.IDX PT, R2, R15, 0x1, 0x181f ;  /* 0x00381f000f027f89 */ /* 0x00026400000e0000 */
.L_x_1445:
[----:B------:R-:W-:Y:S01]  /*24810*/  IADD3 R0, R27, 0x10, RZ ;  /* 0x000000101b007810 */ /* 0x000fe20007ffe0ff */
[----:B------:R-:W-:Y:S01]  /*24820*/  BSSY B0, `(.L_x_1396) ;  /* 0x0000013000007945 */ /* 0x000fe20003800000 */
[----:B------:R-:W-:Y:S01]  /*24830*/  CS2R R44, SRZ ;  /* 0x00000000002c7805 */ /* 0x000fe2000001ff00 */
[----:B------:R-:W-:Y:S01]  /*24840*/  CS2R R42, SRZ ;  /* 0x00000000002a7805 */ /* 0x000fe2000001ff00 */
[----:B------:R-:W-:Y:S01]  /*24850*/  ISETP.GE.AND P0, PT, R0, R12, PT ;  /* 0x0000000c0000720c */ /* 0x000fe20003f06270 */
[----:B------:R-:W-:-:S12]  /*24860*/  CS2R R40, SRZ ;  /* 0x0000000000287805 */ /* 0x000fd8000001ff00 */
[----:B------:R-:W-:Y:S05]  /*24870*/  @P0 BRA `(.L_x_1397) ;  /* 0x000000d000000947 */ /* 0x000fea0003800000 */
[----:B------:R-:W-:Y:S01]  /*24880*/  ISETP.GE.AND P0, PT, R69, R39, PT ;  /* 0x000000274500720c */ /* 0x000fe20003f06270 */
[----:B------:R-:W-:Y:S01]  /*24890*/  CS2R R44, SRZ ;  /* 0x00000000002c7805 */ /* 0x000fe2000001ff00 */
[----:B------:R-:W-:Y:S01]  /*248a0*/  CS2R R42, SRZ ;  /* 0x00000000002a7805 */ /* 0x000fe2000001ff00 */
[----:B------:R-:W-:-:S10]  /*248b0*/  CS2R R40, SRZ ;  /* 0x0000000000287805 */ /* 0x000fd4000001ff00 */
[----:B------:R-:W-:Y:S05]  /*248c0*/  @P0 BRA `(.L_x_1397) ;  /* 0x0000008000000947 */ /* 0x000fea0003800000 */
[C---:B------:R-:W-:Y:S01]  /*248d0*/  IMAD.SHL.U32 R3, R69.reuse, 0x2, RZ ;  /* 0x0000000245037824 */ /* 0x040fe200078e00ff */
[----:B------:R-:W-:-:S04]  /*248e0*/  SHF.L.U64.HI R0, R69, 0x1, R13 ;  /* 0x0000000145007819 */ /* 0x000fc8000001020d */
[-C--:B----4-:R-:W-:Y:S02]  /*248f0*/  IADD3 R8, P1, R8, R3.reuse, RZ ;  /* 0x0000000308087210 */ /* 0x090fe40007f3e0ff */
[----:B-1----:R-:W-:-:S03]  /*24900*/  IADD3 R2, P0, R2, R3, RZ ;  /* 0x0000000302027210 */ /* 0x002fc60007f1e0ff */
[--C-:B--2---:R-:W-:Y:S02]  /*24910*/  IMAD.X R9, R9, 0x1, R0.reuse, P1 ;  /* 0x0000000109097824 */ /* 0x104fe400008e0600 */
[----:B---3--:R-:W-:-:S03]  /*24920*/  IMAD.X R3, R7, 0x1, R0, P0 ;  /* 0x0000000107037824 */ /* 0x008fc600000e0600 */
[----:B------:R1:W5:Y:S04]  /*24930*/  LD.E.128 R44, [R8.64] ;  /* 0x00000004082c7980 */ /* 0x000368000c101d00 */
[----:B------:R1:W5:Y:S02]  /*24940*/  LD.E.128 R40, [R2.64] ;  /* 0x0000000402287980 */ /* 0x000364000c101d00 */
.L_x_1397:
[----:B------:R-:W-:Y:S05]  /*24950*/  BSYNC B0 ;  /* 0x0000000000007941 */ /* 0x000fea0003800000 */
.L_x_1396:
[----:B---3-5:R-:W-:Y:S01]  /*24960*/  IMAD.MOV.U32 R7, RZ, RZ, R46 ;  /* 0x000000ffff077224 */ /* 0x028fe200078e002e */
[----:B-1----:R-:W-:Y:S01]  /*24970*/  MOV R2, R44 ;  /* 0x0000002c00027202 */ /* 0x002fe20000000f00 */
[----:B------:R-:W-:Y:S02]  /*24980*/  IMAD.MOV.U32 R3, RZ, RZ, R47 ;  /* 0x000000ffff037224 */ /* 0x000fe400078e002f */
        /* <DEDUP_REMOVED lines=10> */
[----:B------:R1:W3:Y:S02]  /*24a30*/  SHFL.IDX PT, R0, R11, 0x2, 0x181f ;  /* 0x00581f000b007f89 */ /* 0x0002e400000e0000 */
.L_x_1446:
[----:B------:R-:W-:Y:S05]  /*24a40*/  BRA.DIV ~URZ, `(.L_x_1399) ;  /* 0x00005cb27f007947 */ /* 0x000fea000b800000 */
[----:B----4-:R4:W1:Y:S01]  /*24a50*/  SHFL.IDX PT, R8, R14, 0x2, 0x181f ;  /* 0x00581f000e087f89 */ /* 0x01086200000e0000 */
[----:B--23--:R-:W-:-:S03]  /*24a60*/  MOV R9, R0 ;  /* 0x0000000000097202 */ /* 0x00cfc60000000f00 */
[----:B------:R4:W2:Y:S04]  /*24a70*/  SHFL.IDX PT, R7, R10, 0x2, 0x181f ;  /* 0x00581f000a077f89 */ /* 0x0008a800000e0000 */
[----:B------:R4:W3:Y:S02]  /*24a80*/  SHFL.IDX PT, R3, R15, 0x2, 0x181f ;  /* 0x00581f000f037f89 */ /* 0x0008e400000e0000 */
.L_x_1447:
[----:B------:R-:W-:Y:S01]  /*24a90*/  ISETP.GE.AND P0, PT, R69, R39, PT ;  /* 0x000000274500720c */ /* 0x000fe20003f06270 */
[----:B------:R-:W-:Y:S01]  /*24aa0*/  CS2R R58, SRZ ;  /* 0x00000000003a7805 */ /* 0x000fe2000001ff00 */
[----:B------:R-:W-:Y:S01]  /*24ab0*/  IADD3 R0, R27, 0x20, RZ ;  /* 0x000000201b007810 */ /* 0x000fe20007ffe0ff */
[----:B------:R-:W-:-:S03]  /*24ac0*/  CS2R R56, SRZ ;  /* 0x0000000000387805 */ /* 0x000fc6000001ff00 */
[----:B------:R-:W-:-:S13]  /*24ad0*/  ISETP.GE.OR P0, PT, R0, R12, P0 ;  /* 0x0000000c0000720c */ /* 0x000fda0000706670 */
[C---:B------:R-:W-:Y:S01]  /*24ae0*/  @!P0 IMAD.SHL.U32 R2, R69.reuse, 0x2, RZ ;  /* 0x0000000245028824 */ /* 0x040fe200078e00ff */
[----:B------:R-:W-:-:S04]  /*24af0*/  @!P0 SHF.L.U64.HI R0, R69, 0x1, R13 ;  /* 0x0000000145008819 */ /* 0x000fc8000001020d */
[----:B-1----:R-:W-:-:S05]  /*24b00*/  @!P0 IADD3 R8, P1, R8, R2, RZ ;  /* 0x0000000208088210 */ /* 0x002fca0007f3e0ff */
[--C-:B------:R-:W-:Y:S01]  /*24b10*/  @!P0 IMAD.X R9, R9, 0x1, R0.reuse, P1 ;  /* 0x0000000109098824 */ /* 0x100fe200008e0600 */
[----:B---3--:R-:W-:Y:S01]  /*24b20*/  @!P0 IADD3 R2, P1, R3, R2, RZ ;  /* 0x0000000203028210 */ /* 0x008fe20007f3e0ff */
[----:B------:R-:W-:Y:S01]  /*24b30*/  CS2R R54, SRZ ;  /* 0x0000000000367805 */ /* 0x000fe2000001ff00 */
[----:B------:R-:W-:Y:S02]  /*24b40*/  CS2R R52, SRZ ;  /* 0x0000000000347805 */ /* 0x000fe4000001ff00 */
[----:B------:R-:W3:Y:S01]  /*24b50*/  @!P0 LD.E.128 R56, [R8.64] ;  /* 0x0000000408388980 */ /* 0x000ee2000c101d00 */
[----:B--2---:R-:W-:-:S05]  /*24b60*/  @!P0 IMAD.X R3, R7, 0x1, R0, P1 ;  /* 0x0000000107038824 */ /* 0x004fca00008e0600 */
[----:B------:R1:W2:Y:S01]  /*24b70*/  @!P0 LD.E.128 R52, [R2.64] ;  /* 0x0000000402348980 */ /* 0x0002a2000c101d00 */
[----:B------:R-:W-:Y:S01]  /*24b80*/  CS2R R66, SRZ ;  /* 0x0000000000427805 */ /* 0x000fe2000001ff00 */
[----:B---3--:R-:W-:Y:S01]  /*24b90*/  IMAD.MOV.U32 R7, RZ, RZ, R58 ;  /* 0x000000ffff077224 */ /* 0x008fe200078e003a */
[----:B-1----:R-:W-:Y:S01]  /*24ba0*/  MOV R2, R56 ;  /* 0x0000003800027202 */ /* 0x002fe20000000f00 */
[----:B------:R-:W-:Y:S02]  /*24bb0*/  IMAD.MOV.U32 R3, RZ, RZ, R59 ;  /* 0x000000ffff037224 */ /* 0x000fe400078e003b */
[----:B------:R-:W-:-:S03]  /*24bc0*/  IMAD.MOV.U32 R0, RZ, RZ, R57 ;  /* 0x000000ffff007224 */ /* 0x000fc600078e0039 */
[----:B------:R-:W-:Y:S01]  /*24bd0*/  PRMT R112, R3, 0x5410, R7 ;  /* 0x0000541003707816 */ /* 0x000fe20000000007 */
[----:B--2---:R-:W-:Y:S01]  /*24be0*/  IMAD.MOV.U32 R7, RZ, RZ, R54 ;  /* 0x000000ffff077224 */ /* 0x004fe200078e0036 */
[----:B------:R-:W-:Y:S01]  /*24bf0*/  PRMT R110, R0, 0x5410, R2 ;  /* 0x00005410006e7816 */ /* 0x000fe20000000002 */
[----:B------:R-:W-:Y:S01]  /*24c00*/  IMAD.MOV.U32 R3, RZ, RZ, R55 ;  /* 0x000000ffff037224 */ /* 0x000fe200078e0037 */
[----:B------:R-:W-:Y:S01]  /*24c10*/  MOV R2, R52 ;  /* 0x0000003400027202 */ /* 0x000fe20000000f00 */
[----:B------:R-:W-:-:S03]  /*24c20*/  IMAD.MOV.U32 R0, RZ, RZ, R53 ;  /* 0x000000ffff007224 */ /* 0x000fc600078e0035 */
[----:B------:R-:W-:Y:S02]  /*24c30*/  PRMT R111, R3, 0x5410, R7 ;  /* 0x00005410036f7816 */ /* 0x000fe40000000007 */
[----:B------:R-:W-:Y:S01]  /*24c40*/  PRMT R109, R0, 0x5410, R2 ;  /* 0x00005410006d7816 */ /* 0x000fe20000000002 */
[----:B------:R-:W-:Y:S05]  /*24c50*/  BRA.DIV ~URZ, `(.L_x_1400) ;  /* 0x00005c127f007947 */ /* 0x000fea000b800000 */
[----:B------:R1:W2:Y:S04]  /*24c60*/  SHFL.IDX PT, R9, R11, 0x3, 0x181f ;  /* 0x00781f000b097f89 */ /* 0x0002a800000e0000 */
[----:B------:R1:W3:Y:S04]  /*24c70*/  SHFL.IDX PT, R8, R14, 0x3, 0x181f ;  /* 0x00781f000e087f89 */ /* 0x0002e800000e0000 */
[----:B------:R1:W4:Y:S04]  /*24c80*/  SHFL.IDX PT, R7, R10, 0x3, 0x181f ;  /* 0x00781f000a077f89 */ /* 0x00032800000e0000 */
[----:B------:R1:W1:Y:S02]  /*24c90*/  SHFL.IDX PT, R2, R15, 0x3, 0x181f ;  /* 0x00781f000f027f89 */ /* 0x00026400000e0000 */
.L_x_1448:
        /* <DEDUP_REMOVED lines=14> */
[-C--:B---3--:R-:W-:Y:S02]  /*24d80*/  IADD3 R8, P1, R8, R3.reuse, RZ ;  /* 0x0000000308087210 */ /* 0x088fe40007f3e0ff */
[----:B-1----:R-:W-:-:S03]  /*24d90*/  IADD3 R2, P0, R2, R3, RZ ;  /* 0x0000000302027210 */ /* 0x002fc60007f1e0ff */
[--C-:B--2---:R-:W-:Y:S02]  /*24da0*/  IMAD.X R9, R9, 0x1, R0.reuse, P1 ;  /* 0x0000000109097824 */ /* 0x104fe400008e0600 */
[----:B----4-:R-:W-:-:S03]  /*24db0*/  IMAD.X R3, R7, 0x1, R0, P0 ;  /* 0x0000000107037824 */ /* 0x010fc600000e0600 */
[----:B------:R1:W5:Y:S04]  /*24dc0*/  LD.E.128 R64, [R8.64] ;  /* 0x0000000408407980 */ /* 0x000368000c101d00 */
[----:B------:R1:W5:Y:S02]  /*24dd0*/  LD.E.128 R60, [R2.64] ;  /* 0x00000004023c7980 */ /* 0x000364000c101d00 */
.L_x_1402:
[----:B------:R-:W-:Y:S05]  /*24de0*/  BSYNC B0 ;  /* 0x0000000000007941 */ /* 0x000fea0003800000 */
.L_x_1401:
[----:B----45:R-:W-:Y:S01]  /*24df0*/  IMAD.MOV.U32 R7, RZ, RZ, R66 ;  /* 0x000000ffff077224 */ /* 0x030fe200078e0042 */
        /* <DEDUP_REMOVED lines=12> */
[----:B------:R1:W4:Y:S02]  /*24ec0*/  SHFL.IDX PT, R0, R11, 0x4, 0x181f ;  /* 0x00981f000b007f89 */ /* 0x00032400000e0000 */
.L_x_1449:
[----:B------:R-:W-:Y:S05]  /*24ed0*/  BRA.DIV ~URZ, `(.L_x_1404) ;  /* 0x00005bf27f007947 */ /* 0x000fea000b800000 */
[----:B---3--:R3:W1:Y:S01]  /*24ee0*/  SHFL.IDX PT, R8, R14, 0x4, 0x181f ;  /* 0x00981f000e087f89 */ /* 0x00866200000e0000 */
[----:B--2-4-:R-:W-:-:S03]  /*24ef0*/  MOV R9, R0 ;  /* 0x0000000000097202 */ /* 0x014fc60000000f00 */
[----:B------:R3:W2:Y:S04]  /*24f00*/  SHFL.IDX PT, R7, R10, 0x4, 0x181f ;  /* 0x00981f000a077f89 */ /* 0x0006a800000e0000 */
[----:B------:R3:W4:Y:S02]  /*24f10*/  SHFL.IDX PT, R3, R15, 0x4, 0x181f ;  /* 0x00981f000f037f89 */ /* 0x00072400000e0000 */
.L_x_1450:
        /* <DEDUP_REMOVED lines=9> */
[----:B----4-:R-:W-:Y:S01]  /*24fb0*/  @!P0 IADD3 R2, P1, R3, R2, RZ ;  /* 0x0000000203028210 */ /* 0x010fe20007f3e0ff */
[----:B------:R-:W-:Y:S01]  /*24fc0*/  CS2R R74, SRZ ;  /* 0x00000000004a7805 */ /* 0x000fe2000001ff00 */
[----:B------:R-:W-:Y:S02]  /*24fd0*/  CS2R R72, SRZ ;  /* 0x0000000000487805 */ /* 0x000fe4000001ff00 */
[----:B------:R-:W4:Y:S01]  /*24fe0*/  @!P0 LD.E.128 R76, [R8.64] ;  /* 0x00000004084c8980 */ /* 0x000f22000c101d00 */
[----:B--2---:R-:W-:-:S05]  /*24ff0*/  @!P0 IMAD.X R3, R7, 0x1, R0, P1 ;  /* 0x0000000107038824 */ /* 0x004fca00008e0600 */
[----:B------:R1:W2:Y:S01]  /*25000*/  @!P0 LD.E.128 R72, [R2.64] ;  /* 0x0000000402488980 */ /* 0x0002a2000c101d00 */
[----:B------:R-:W-:Y:S01]  /*25010*/  CS2R R86, SRZ ;  /* 0x0000000000567805 */ /* 0x000fe2000001ff00 */
[----:B----4-:R-:W-:Y:S01]  /*25020*/  IMAD.MOV.U32 R7, RZ, RZ, R78 ;  /* 0x000000ffff077224 */ /* 0x010fe200078e004e */
        /* <DEDUP_REMOVED lines=13> */
[----:B------:R1:W4:Y:S04]  /*25100*/  SHFL.IDX PT, R8, R14, 0x5, 0x181f ;  /* 0x00b81f000e087f89 */ /* 0x00032800000e0000 */
[----:B------:R1:W3:Y:S04]  /*25110*/  SHFL.IDX PT, R7, R10, 0x5, 0x181f ;  /* 0x00b81f000a077f89 */ /* 0x0002e800000e0000 */
[----:B------:R1:W1:Y:S02]  /*25120*/  SHFL.IDX PT, R2, R15, 0x5, 0x181f ;  /* 0x00b81f000f027f89 */ /* 0x00026400000e0000 */
.L_x_1451:
        /* <DEDUP_REMOVED lines=20> */
.L_x_1407:
[----:B------:R-:W-:Y:S05]  /*25270*/  BSYNC B0 ;  /* 0x0000000000007941 */ /* 0x000fea0003800000 */
.L_x_1406:
        /* <DEDUP_REMOVED lines=14> */
.L_x_1452:
[----:B------:R-:W-:Y:S05]  /*25360*/  BRA.DIV ~URZ, `(.L_x_1409) ;  /* 0x00005b327f007947 */ /* 0x000fea000b800000 */
[----:B----4-:R4:W1:Y:S01]  /*25370*/  SHFL.IDX PT, R8, R14, 0x6, 0x181f ;  /* 0x00d81f000e087f89 */ /* 0x01086200000e0000 */
[----:B--23--:R-:W-:-:S03]  /*25380*/  MOV R9, R0 ;  /* 0x0000000000097202 */ /* 0x00cfc60000000f00 */
[----:B------:R4:W2:Y:S04]  /*25390*/  SHFL.IDX PT, R7, R10, 0x6, 0x181f ;  /* 0x00d81f000a077f89 */ /* 0x0008a800000e0000 */
[----:B------:R4:W3:Y:S02]  /*253a0*/  SHFL.IDX PT, R2, R15, 0x6, 0x181f ;  /* 0x00d81f000f027f89 */ /* 0x0008e400000e0000 */
.L_x_1453:
[----:B------:R-:W-:Y:S01]  /*253b0*/  IADD3 R0, R27, 0x60, RZ ;  /* 0x000000601b007810 */ /* 0x000fe20007ffe0ff */
[----:B------:R-:W-:Y:S01]  /*253c0*/  BSSY B0, `(.L_x_1410) ;  /* 0x0000013000007945 */ /* 0x000fe20003800000 */
[----:B------:R-:W-:Y:S01]  /*253d0*/  CS2R R90, SRZ ;  /* 0x00000000005a7805 */ /* 0x000fe2000001ff00 */
[----:B------:R-:W-:Y:S01]  /*253e0*/  CS2R R88, SRZ ;  /* 0x0000000000587805 */ /* 0x000fe2000001ff00 */
[----:B------:R-:W-:Y:S01]  /*253f0*/  ISETP.GE.AND P0, PT, R0, R12, PT ;  /* 0x0000000c0000720c */ /* 0x000fe20003f06270 */
[----:B------:R-:W-:Y:S01]  /*25400*/  CS2R R98, SRZ ;  /* 0x0000000000627805 */ /* 0x000fe2000001ff00 */
[----:B------:R-:W-:-:S11]  /*25410*/  CS2R R96, SRZ ;  /* 0x0000000000607805 */ /* 0x000fd6000001ff00 */
[----:B------:R-:W-:Y:S05]  /*25420*/  @P0 BRA `(.L_x_1411) ;  /* 0x000000c000000947 */ /* 0x000fea0003800000 */
[----:B------:R-:W-:Y:S01]  /*25430*/  ISETP.GE.AND P0, PT, R69, R39, PT ;  /* 0x000000274500720c */ /* 0x000fe20003f06270 */
[----:B------:R-:W-:-:S12]  /*25440*/  CS2R R90, SRZ ;  /* 0x00000000005a7805 */ /* 0x000fd8000001ff00 */
[----:B------:R-:W-:Y:S05]  /*25450*/  @P0 BRA `(.L_x_1411) ;  /* 0x0000009000000947 */ /* 0x000fea0003800000 */
[----:B------:R-:W-:Y:S01]  /*25460*/  IMAD.SHL.U32 R3, R69, 0x2, RZ ;  /* 0x0000000245037824 */ /* 0x000fe200078e00ff */
[----:B------:R-:W-:-:S04]  /*25470*/  SHF.R.S32.HI R0, RZ, 0x1f, R69 ;  /* 0x0000001fff007819 */ /* 0x000fc80000011445 */
[----:B------:R-:W-:Y:S02]  /*25480*/  SHF.L.U64.HI R0, R69, 0x1, R0 ;  /* 0x0000000145007819 */ /* 0x000fe40000010200 */
[-C--:B-1----:R-:W-:Y:S02]  /*25490*/  IADD3 R8, P1, R8, R3.reuse, RZ ;  /* 0x0000000308087210 */ /* 0x082fe40007f3e0ff */
[----:B---3--:R-:W-:-:S03]  /*254a0*/  IADD3 R2, P0, R2, R3, RZ ;  /* 0x0000000302027210 */ /* 0x008fc60007f1e0ff */
[--C-:B------:R-:W-:Y:S02]  /*254b0*/  IMAD.X R9, R9, 0x1, R0.reuse, P1 ;  /* 0x0000000109097824 */ /* 0x100fe400008e0600 */
[----:B--2---:R-:W-:-:S03]  /*254c0*/  IMAD.X R3, R7, 0x1, R0, P0 ;  /* 0x0000000107037824 */ /* 0x004fc600000e0600 */
[----:B------:R1:W5:Y:S04]  /*254d0*/  LD.E.128 R88, [R8.64] ;  /* 0x0000000408587980 */ /* 0x000368000c101d00 */
[----:B------:R1:W5:Y:S02]  /*254e0*/  LD.E.128 R96, [R2.64] ;  /* 0x0000000402607980 */ /* 0x000364000c101d00 */
.L_x_1411:
[----:B------:R-:W-:Y:S05]  /*254f0*/  BSYNC B0 ;  /* 0x0000000000007941 */ /* 0x000fea0003800000 */
.L_x_1410:
[----:B--2--5:R-:W-:Y:S01]  /*25500*/  IMAD.MOV.U32 R7, RZ, RZ, R90 ;  /* 0x000000ffff077224 */ /* 0x024fe200078e005a */
[----:B-1-3--:R-:W-:Y:S01]  /*25510*/  MOV R2, R88 ;  /* 0x0000005800027202 */ /* 0x00afe20000000f00 */
        /* <DEDUP_REMOVED lines=13> */
[----:B------:R1:W3:Y:S04]  /*255f0*/  SHFL.IDX PT, R8, R14, 0x7, 0x181f ;  /* 0x00f81f000e087f89 */ /* 0x0002e800000e0000 */
[----:B------:R1:W4:Y:S04]  /*25600*/  SHFL.IDX PT, R7, R10, 0x7, 0x181f ;  /* 0x00f81f000a077f89 */ /* 0x00032800000e0000 */
[----:B------:R1:W1:Y:S02]  /*25610*/  SHFL.IDX PT, R0, R15, 0x7, 0x181f ;  /* 0x00f81f000f007f89 */ /* 0x00026400000e0000 */
.L_x_1454:
[----:B------:R-:W-:Y:S01]  /*25620*/  IADD3 R2, R27, 0x70, RZ ;  /* 0x000000701b027810 */ /* 0x000fe20007ffe0ff */
[----:B------:R-:W-:Y:S01]  /*25630*/  BSSY B0, `(.L_x_1413) ;  /* 0x0000012000007945 */ /* 0x000fe20003800000 */
[----:B------:R-:W-:Y:S01]  /*25640*/  CS2R R100, SRZ ;  /* 0x0000000000647805 */ /* 0x000fe2000001ff00 */
[----:B------:R-:W-:Y:S01]  /*25650*/  CS2R R106, SRZ ;  /* 0x00000000006a7805 */ /* 0x000fe2000001ff00 */
[----:B------:R-:W-:Y:S01]  /*25660*/  ISETP.GE.AND P0, PT, R2, R12, PT ;  /* 0x0000000c0200720c */ /* 0x000fe20003f06270 */
[----:B------:R-:W-:-:S12]  /*25670*/  CS2R R104, SRZ ;  /* 0x0000000000687805 */ /* 0x000fd8000001ff00 */
[----:B------:R-:W-:Y:S05]  /*25680*/  @P0 BRA `(.L_x_1414) ;  /* 0x000000c000000947 */ /* 0x000fea0003800000 */
[C---:B------:R-:W-:Y:S01]  /*25690*/  ISETP.GE.AND P0, PT, R69.reuse, R39, PT ;  /* 0x000000274500720c */ /* 0x040fe20003f06270 */
[----:B------:R-:W-:Y:S01]  /*256a0*/  IMAD.SHL.U32 R2, R69, 0x2, RZ ;  /* 0x0000000245027824 */ /* 0x000fe200078e00ff */
[----:B------:R-:W-:Y:S01]  /*256b0*/  SHF.R.S32.HI R3, RZ, 0x1f, R69 ;  /* 0x0000001fff037819 */ /* 0x000fe20000011445 */
[----:B------:R-:W-:-:S03]  /*256c0*/  CS2R R102, SRZ ;  /* 0x0000000000667805 */ /* 0x000fc6000001ff00 */
[-C--:B-1--4-:R-:W-:Y:S02]  /*256d0*/  IADD3 R10, P1, R0, R2.reuse, RZ ;  /* 0x00000002000a7210 */ /* 0x092fe40007f3e0ff */
[----:B---3--:R-:W-:Y:S02]  /*256e0*/  IADD3 R2, P2, R8, R2, RZ ;  /* 0x0000000208027210 */ /* 0x008fe40007f5e0ff */
[----:B------:R-:W-:-:S05]  /*256f0*/  SHF.L.U64.HI R0, R69, 0x1, R3 ;  /* 0x0000000145007819 */ /* 0x000fca0000010203 */
[--C-:B--2---:R-:W-:Y:S02]  /*25700*/  IMAD.X R3, R9, 0x1, R0.reuse, P2 ;  /* 0x0000000109037824 */ /* 0x104fe400010e0600 */
[----:B------:R-:W-:Y:S01]  /*25710*/  IMAD.X R11, R7, 0x1, R0, P1 ;  /* 0x00000001070b7824 */ /* 0x000fe200008e0600 */
[----:B------:R-:W-:Y:S05]  /*25720*/  @P0 BRA `(.L_x_1414) ;  /* 0x0000002000000947 */ /* 0x000fea0003800000 */
[----:B------:R1:W5:Y:S04]  /*25730*/  LD.E.128 R100, [R2.64] ;  /* 0x0000000402647980 */ /* 0x000368000c101d00 */
[----:B------:R1:W5:Y:S02]  /*25740*/  LD.E.128 R104, [R10.64] ;  /* 0x000000040a687980 */ /* 0x000364000c101d00 */
.L_x_1414:
[----:B------:R-:W-:Y:S05]  /*25750*/  BSYNC B0 ;  /* 0x0000000000007941 */ /* 0x000fea0003800000 */
.L_x_1413:
[----:B-1----:R-:W-:Y:S01]  /*25760*/  IADD3 R0, R94, -c[0x0][0x20], RZ ;  /* 0x800008005e007a10 */ /* 0x002fe20007ffe0ff */
[----:B------:R-:W-:-:S04]  /*25770*/  DEPBAR.LE SB0, 0x1 ;  /* 0x000080400000791a */ /* 0x000fc80000000000 */
[----:B----4-:R-:W4:Y:S04]  /*25780*/  LDL.64 R2, [R0+0x20] ;  /* 0x0000200000027983 */ /* 0x010f280000100a00 */
[----:B--23--:R-:W2:Y:S01]  /*25790*/  LDL.64 R8, [R0+0x28] ;  /* 0x0000280000087983 */ /* 0x00cea20000100a00 */
[----:B------:R-:W-:Y:S03]  /*257a0*/  WARPSYNC 0xffffffff ;  /* 0xffffffff00007948 */ /* 0x000fe60003800000 */
[----:B------:R-:W-:Y:S06]  /*257b0*/  BAR.SYNC.DEFER_BLOCKING 0x0 ;  /* 0x0000000000007b1d */ /* 0x000fec0000010000 */
[----:B----4-:R1:W3:Y:S04]  /*257c0*/  LD.E R7, [R2.64] ;  /* 0x0000000402077980 */ /* 0x0102e8000c101900 */
[----:B--2---:R2:W5:Y:S01]  /*257d0*/  LD.E.64 R48, [R8.64] ;  /* 0x0000000408307980 */ /* 0x004562000c101b00 */
[----:B------:R-:W-:Y:S01]  /*257e0*/  ISETP.GE.AND P1, PT, R69, R39, PT ;  /* 0x000000274500720c */ /* 0x000fe20003f26270 */
[----:B-----5:R-:W-:Y:S01]  /*257f0*/  IMAD.MOV.U32 R0, RZ, RZ, R102 ;  /* 0x000000ffff007224 */ /* 0x020fe200078e0066 */
[----:B------:R-:W-:Y:S01]  /*25800*/  BSSY B0, `(.L_x_1415) ;  /* 0x0000080000007945 */ /* 0x000fe20003800000 */
[----:B-1----:R-:W-:-:S02]  /*25810*/  IMAD.MOV.U32 R3, RZ, RZ, R103 ;  /* 0x000000ffff037224 */ /* 0x002fc400078e0067 */
[----:B------:R-:W-:-:S03]  /*25820*/  IMAD.MOV.U32 R2, RZ, RZ, R100 ;  /* 0x000000ffff027224 */ /* 0x000fc600078e0064 */
[----:B------:R-:W-:Y:S01]  /*25830*/  PRMT R134, R3, 0x5410, R0 ;  /* 0x0000541003867816 */ /* 0x000fe20000000000 */
[----:B------:R-:W-:Y:S02]  /*25840*/  IMAD.MOV.U32 R0, RZ, RZ, R101 ;  /* 0x000000ffff007224 */ /* 0x000fe400078e0065 */
[----:B------:R-:W-:-:S03]  /*25850*/  IMAD.MOV.U32 R3, RZ, RZ, R107 ;  /* 0x000000ffff037224 */ /* 0x000fc600078e006b */
[----:B------:R-:W-:Y:S01]  /*25860*/  PRMT R132, R0, 0x5410, R2 ;  /* 0x0000541000847816 */ /* 0x000fe20000000002 */
[----:B------:R-:W-:Y:S01]  /*25870*/  IMAD.MOV.U32 R2, RZ, RZ, R104 ;  /* 0x000000ffff027224 */ /* 0x000fe200078e0068 */
[----:B------:R-:W-:-:S04]  /*25880*/  MOV R0, R105 ;  /* 0x0000006900007202 */ /* 0x000fc80000000f00 */
[----:B------:R-:W-:Y:S01]  /*25890*/  PRMT R94, R0, 0x5410, R2 ;  /* 0x00005410005e7816 */ /* 0x000fe20000000002 */
[----:B---3--:R-:W-:-:S05]  /*258a0*/  IMAD R7, R7, -0x80, R12 ;  /* 0xffffff8007077824 */ /* 0x008fca00078e020c */
[----:B------:R-:W-:Y:S02]  /*258b0*/  IMNMX R70, R7, 0x80, PT ;  /* 0x0000008007467817 */ /* 0x000fe40003800200 */
[----:B------:R-:W-:Y:S02]  /*258c0*/  MOV R7, R106 ;  /* 0x0000006a00077202 */ /* 0x000fe40000000f00 */
[----:B------:R-:W-:Y:S02]  /*258d0*/  ISETP.GE.OR P0, PT, R68, R70, P1 ;  /* 0x000000464400720c */ /* 0x000fe40000f06670 */
[----:B------:R-:W-:-:S11]  /*258e0*/  PRMT R133, R3, 0x5410, R7 ;  /* 0x0000541003857816 */ /* 0x000fd60000000007 */
[----:B------:R-:W-:Y:S05]  /*258f0*/  @P0 BRA `(.L_x_1416) ;  /* 0x0000070000000947 */ /* 0x000fea0003800000 */
[----:B--2---:R-:W-:Y:S01]  /*25900*/  SHF.R.S32.HI R2, RZ, 0x1f, R29 ;  /* 0x0000001fff027819 */ /* 0x004fe2000001141d */
[----:B------:R-:W-:Y:S01]  /*25910*/  IMAD.SHL.U32 R0, R68, 0x40, RZ ;  /* 0x0000004044007824 */ /* 0x000fe200078e00ff */
[----:B------:R-:W-:Y:S02]  /*25920*/  LEA.HI R7, R39, R38, RZ, 0x1d ;  /* 0x0000002627077211 */ /* 0x000fe400078fe8ff */
[----:B------:R-:W-:Y:S02]  /*25930*/  LEA.HI R2, R2, R29, RZ, 0x6 ;  /* 0x0000001d02027211 */ /* 0x000fe400078f30ff */
[----:B------:R-:W-:Y:S02]  /*25940*/  SHF.R.S32.HI R8, RZ, 0x1f, R7 ;  /* 0x0000001fff087819 */ /* 0x000fe40000011407 */
[----:B------:R-:W-:Y:S01]  /*25950*/  LOP3.LUT R0, R0, 0x1c0, RZ, 0xc0, !PT ;  /* 0x000001c000007812 */ /* 0x000fe200078ec0ff */
[----:B------:R-:W-:Y:S01]  /*25960*/  IMAD.SHL.U32 R3, R2, 0x8, RZ ;  /* 0x0000000802037824 */ /* 0x000fe200078e00ff */
[----:B------:R-:W-:Y:S01]  /*25970*/  LEA.HI R8, R8, R7, RZ, 0x3 ;  /* 0x0000000708087211 */ /* 0x000fe200078f18ff */
[----:B------:R-:W-:Y:S01]  /*25980*/  IMAD.SHL.U32 R7, R7, 0x8, RZ ;  /* 0x0000000807077824 */ /* 0x000fe200078e00ff */
[----:B------:R-:W-:-:S02]  /*25990*/  LOP3.LUT R9, R0, 0x38, R69, 0xf8, !PT ;  /* 0x0000003800097812 */ /* 0x000fc400078ef845 */
[----:B------:R-:W-:Y:S02]  /*259a0*/  SHF.R.U32.HI R2, RZ, 0x3, R0 ;  /* 0x00000003ff027819 */ /* 0x000fe40000011600 */
[----:B------:R-:W-:Y:S02]  /*259b0*/  LOP3.LUT R3, R3, 0xfffffe00, RZ, 0xc0, !PT ;  /* 0xfffffe0003037812 */ /* 0x000fe400078ec0ff */
[----:B------:R-:W-:Y:S01]  /*259c0*/  LOP3.LUT R0, R0, 0x38, R7, 0xf8, !PT ;  /* 0x0000003800007812 */ /* 0x000fe200078ef807 */
[----:B------:R-:W-:Y:S01]  /*259d0*/  IMAD.SHL.U32 R7, R8, 0x400, RZ ;  /* 0x0000040008077824 */ /* 0x000fe200078e00ff */
[----:B------:R-:W-:Y:S02]  /*259e0*/  LOP3.LUT R8, R3, R9, R2, 0xf6, !PT ;  /* 0x0000000903087212 */ /* 0x000fe400078ef602 */
[----:B------:R-:W-:Y:S02]  /*259f0*/  LOP3.LUT R2, R0, R2, RZ, 0x3c, !PT ;  /* 0x0000000200027212 */ /* 0x000fe400078e3cff */
[----:B------:R-:W-:Y:S01]  /*25a00*/  LOP3.LUT R0, R7, 0xffffe000, RZ, 0xc0, !PT ;  /* 0xffffe00007007812 */ /* 0x000fe200078ec0ff */
[----:B------:R-:W-:-:S03]  /*25a10*/  IMAD.WIDE.U32 R36, R8, 0x2, R48 ;  /* 0x0000000208247825 */ /* 0x000fc600078e0030 */
[----:B------:R-:W-:Y:S02]  /*25a20*/  IADD3 R0, R2, R0, R3 ;  /* 0x0000000002007210 */ /* 0x000fe40007ffe003 */
[----:B------:R-:W2:Y:S03]  /*25a30*/  LD.E.128 R12, [R36.64] ;  /* 0x00000004240c7980 */ /* 0x000ea6000c101d00 */
[----:B------:R-:W-:-:S05]  /*25a40*/  IMAD.WIDE.U32 R34, R0, 0x2, R48 ;  /* 0x0000000200227825 */ /* 0x000fca00078e0030 */
[----:B------:R-:W3:Y:S01]  /*25a50*/  LD.E.128 R8, [R34.64] ;  /* 0x0000000422087980 */ /* 0x000ee2000c101d00 */
[----:B------:R-:W-:Y:S02]  /*25a60*/  SHF.R.U64 R3, R18, 0x10, R19 ;  /* 0x0000001012037819 */ /* 0x000fe40000001213 */
[----:B------:R-:W-:Y:S02]  /*25a70*/  SHF.R.U64 R18, R20, 0x10, R21 ;  /* 0x0000001014127819 */ /* 0x000fe40000001215 */
[--C-:B------:R-:W-:Y:S02]  /*25a80*/  SHF.R.U64 R0, R16, 0x10, R17.reuse ;  /* 0x0000001010007819 */ /* 0x100fe40000001211 */
[----:B------:R-:W-:Y:S02]  /*25a90*/  SHF.R.U32.HI R2, RZ, 0x10, R17 ;  /* 0x00000010ff027819 */ /* 0x000fe40000011611 */
[----:B------:R-:W-:Y:S02]  /*25aa0*/  SHF.R.U32.HI R7, RZ, 0x10, R19 ;  /* 0x00000010ff077819 */ /* 0x000fe40000011613 */
[----:B------:R-:W-:-:S02]  /*25ab0*/  SHF.R.U32.HI R17, RZ, 0x10, R21 ;  /* 0x00000010ff117819 */ /* 0x000fc40000011615 */
[--C-:B------:R-:W-:Y:S02]  /*25ac0*/  SHF.R.U32.HI R19, RZ, 0x10, R23.reuse ;  /* 0x00000010ff137819 */ /* 0x100fe40000011617 */
[----:B------:R-:W-:Y:S02]  /*25ad0*/  PRMT R18, R24, 0x5432, R18 ;  /* 0x0000543218127816 */ /* 0x000fe40000000012 */
[----:B------:R-:W-:Y:S02]  /*25ae0*/  SHF.R.U64 R16, R22, 0x10, R23 ;  /* 0x0000001016107819 */ /* 0x000fe40000001217 */
[----:B------:R-:W-:Y:S01]  /*25af0*/  PRMT R17, R24, 0x5410, R17 ;  /* 0x0000541018117816 */ /* 0x000fe20000000011 */
[----:B------:R-:W-:Y:S01]  /*25b00*/  IMAD.U32 R32, R18, 0x10000, RZ ;  /* 0x0001000012207824 */ /* 0x000fe200078e00ff */
[----:B------:R-:W-:Y:S02]  /*25b10*/  PRMT R24, R30, 0x5410, R19 ;  /* 0x000054101e187816 */ /* 0x000fe40000000013 */
[----:B------:R-:W-:-:S02]  /*25b20*/  PRMT R27, R25, 0x5410, R0 ;  /* 0x00005410191b7816 */ /* 0x000fc40000000000 */
[----:B------:R-:W-:Y:S02]  /*25b30*/  PRMT R25, R25, 0x5432, R16 ;  /* 0x0000543219197816 */ /* 0x000fe40000000010 */
[----:B------:R-:W-:Y:S01]  /*25b40*/  LOP3.LUT R33, R18, 0xffff0000, RZ, 0xc0, !PT ;  /* 0xffff000012217812 */ /* 0x000fe200078ec0ff */
[C---:B------:R-:W-:Y:S01]  /*25b50*/  IMAD.U32 R31, R27.reuse, 0x10000, RZ ;  /* 0x000100001b1f7824 */ /* 0x040fe200078e00ff */
[----:B------:R-:W-:Y:S02]  /*25b60*/  PRMT R26, R26, 0x5410, R2 ;  /* 0x000054101a1a7816 */ /* 0x000fe40000000002 */
[C---:B------:R-:W-:Y:S02]  /*25b70*/  PRMT R29, R28.reuse, 0x5432, R3 ;  /* 0x000054321c1d7816 */ /* 0x040fe40000000003 */
[----:B------:R-:W-:Y:S02]  /*25b80*/  PRMT R28, R28, 0x5410, R7 ;  /* 0x000054101c1c7816 */ /* 0x000fe40000000007 */
[----:B------:R-:W-:Y:S01]  /*25b90*/  LOP3.LUT R18, R27, 0xffff0000, RZ, 0xc0, !PT ;  /* 0xffff00001b127812 */ /* 0x000fe200078ec0ff */
[C---:B------:R-:W-:Y:S01]  /*25ba0*/  IMAD.U32 R27, R17.reuse, 0x10000, RZ ;  /* 0x00010000111b7824 */ /* 0x040fe200078e00ff */
[----:B------:R-:W-:Y:S01]  /*25bb0*/  LOP3.LUT R17, R17, 0xffff0000, RZ, 0xc0, !PT ;  /* 0xffff000011117812 */ /* 0x000fe200078ec0ff */
[C---:B--2---:R-:W-:Y:S01]  /*25bc0*/  IMAD.U32 R22, R14.reuse, 0x10000, RZ ;  /* 0x000100000e167824 */ /* 0x044fe200078e00ff */
[----:B------:R-:W-:Y:S01]  /*25bd0*/  LOP3.LUT R30, R14, 0xffff0000, RZ, 0xc0, !PT ;  /* 0xffff00000e1e7812 */ /* 0x000fe200078ec0ff */
[C---:B------:R-:W-:Y:S01]  /*25be0*/  IMAD.U32 R19, R13.reuse, 0x10000, RZ ;  /* 0x000100000d137824 */ /* 0x040fe200078e00ff */
[----:B------:R-:W-:Y:S01]  /*25bf0*/  LOP3.LUT R16, R13, 0xffff0000, RZ, 0xc0, !PT ;  /* 0xffff00000d107812 */ /* 0x000fe200078ec0ff */
[C---:B------:R-:W-:Y:S01]  /*25c00*/  IMAD.U32 R21, R12.reuse, 0x10000, RZ ;  /* 0x000100000c157824 */ /* 0x040fe200078e00ff */
[----:B------:R-:W-:Y:S01]  /*25c10*/  LOP3.LUT R20, R12, 0xffff0000, RZ, 0xc0, !PT ;  /* 0xffff00000c147812 */ /* 0x000fe200078ec0ff */
[C---:B------:R-:W-:Y:S01]  /*25c20*/  IMAD.U32 R23, R15.reuse, 0x10000, RZ ;  /* 0x000100000f177824 */ /* 0x040fe200078e00ff */
[----:B------:R-:W-:Y:S01]  /*25c30*/  LOP3.LUT R15, R15, 0xffff0000, RZ, 0xc0, !PT ;  /* 0xffff00000f0f7812 */ /* 0x000fe200078ec0ff */
[C---:B---3--:R-:W-:Y:S01]  /*25c40*/  IMAD.U32 R14, R8.reuse, 0x10000, RZ ;  /* 0x00010000080e7824 */ /* 0x048fe200078e00ff */
[----:B------:R-:W-:Y:S01]  /*25c50*/  LOP3.LUT R13, R8, 0xffff0000, RZ, 0xc0, !PT ;  /* 0xffff0000080d7812 */ /* 0x000fe200078ec0ff */
[C---:B------:R-:W-:Y:S01]  /*25c60*/  IMAD.U32 R12, R9.reuse, 0x10000, RZ ;  /* 0x00010000090c7824 */ /* 0x040fe200078e00ff */
[----:B------:R-:W-:Y:S01]  /*25c70*/  LOP3.LUT R8, R9, 0xffff0000, RZ, 0xc0, !PT ;  /* 0xffff000009087812 */ /* 0x000fe200078ec0ff */
[----:B------:R-:W-:Y:S01]  /*25c80*/  FMUL.FTZ R9, R14, R32 ;  /* 0x000000200e097220 */ /* 0x000fe20000410000 */
[C---:B------:R-:W-:Y:S01]  /*25c90*/  LOP3.LUT R3, R10.reuse, 0xffff0000, RZ, 0xc0, !PT ;  /* 0xffff00000a037812 */ /* 0x040fe200078ec0ff */
[----:B------:R-:W-:Y:S01]  /*25ca0*/  IMAD.U32 R7, R10, 0x10000, RZ ;  /* 0x000100000a077824 */ /* 0x000fe200078e00ff */
[----:B------:R-:W-:Y:S01]  /*25cb0*/  LOP3.LUT R0, R11, 0xffff0000, RZ, 0xc0, !PT ;  /* 0xffff00000b007812 */ /* 0x000fe200078ec0ff */
[----:B------:R-:W-:-:S02]  /*25cc0*/  FMUL.FTZ R10, R14, R31 ;  /* 0x0000001f0e0a7220 */ /* 0x000fc40000410000 */
[----:B------:R-:W-:Y:S02]  /*25cd0*/  FFMA.FTZ R51, R21, R31, -R9 ;  /* 0x0000001f15337223 */ /* 0x000fe40000010809 */
[----:B------:R-:W-:Y:S02]  /*25ce0*/  FMUL.FTZ R9, R13, R33 ;  /* 0x000000210d097220 */ /* 0x000fe40000410000 */
[----:B------:R-:W-:Y:S02]  /*25cf0*/  IMAD.U32 R14, R26, 0x10000, RZ ;  /* 0x000100001a0e7824 */ /* 0x000fe400078e00ff */
[----:B------:R-:W-:Y:S02]  /*25d00*/  IMAD.U32 R2, R11, 0x10000, RZ ;  /* 0x000100000b027824 */ /* 0x000fe400078e00ff */
[----:B------:R-:W-:Y:S02]  /*25d10*/  FFMA.FTZ R50, R21, R32, R10 ;  /* 0x0000002015327223 */ /* 0x000fe4000001000a */
[----:B------:R-:W-:-:S02]  /*25d20*/  FMUL.FTZ R11, R13, R18 ;  /* 0x000000120d0b7220 */ /* 0x000fc40000410000 */
[----:B------:R-:W-:Y:S02]  /*25d30*/  FFMA.FTZ R32, R20, R18, -R9 ;  /* 0x0000001214207223 */ /* 0x000fe40000010809 */
[----:B------:R-:W-:Y:S02]  /*25d40*/  FMUL.FTZ R9, R12, R14 ;  /* 0x0000000e0c097220 */ /* 0x000fe40000410000 */
[----:B------:R-:W-:Y:S01]  /*25d50*/  FFMA.FTZ R33, R20, R33, R11 ;  /* 0x0000002114217223 */ /* 0x000fe2000001000b */
[----:B------:R-:W-:Y:S01]  /*25d60*/  LOP3.LUT R11, R26, 0xffff0000, RZ, 0xc0, !PT ;  /* 0xffff00001a0b7812 */ /* 0x000fe200078ec0ff */
[-C--:B------:R-:W-:Y:S02]  /*25d70*/  FMUL.FTZ R10, R12, R27.reuse ;  /* 0x0000001b0c0a7220 */ /* 0x080fe40000410000 */
[----:B------:R-:W-:Y:S02]  /*25d80*/  FFMA.FTZ R21, R19, R27, R9 ;  /* 0x0000001b13157223 */ /* 0x000fe40000010009 */
[----:B------:R-:W-:-:S02]  /*25d90*/  FMUL.FTZ R9, R8, R17 ;  /* 0x0000001108097220 */ /* 0x000fc40000410000 */
[----:B------:R-:W-:Y:S02]  /*25da0*/  IMAD.U32 R13, R29, 0x10000, RZ ;  /* 0x000100001d0d7824 */ /* 0x000fe400078e00ff */
[----:B------:R-:W-:Y:S02]  /*25db0*/  IMAD.U32 R12, R25, 0x10000, RZ ;  /* 0x00010000190c7824 */ /* 0x000fe400078e00ff */
[----:B------:R-:W-:Y:S02]  /*25dc0*/  FFMA.FTZ R31, R19, R14, -R10 ;  /* 0x0000000e131f7223 */ /* 0x000fe4000001080a */
[-C--:B------:R-:W-:Y:S02]  /*25dd0*/  FMUL.FTZ R10, R8, R11.reuse ;  /* 0x0000000b080a7220 */ /* 0x080fe40000410000 */
[----:B------:R-:W-:Y:S02]  /*25de0*/  FFMA.FTZ R19, R16, R11, -R9 ;  /* 0x0000000b10137223 */ /* 0x000fe40000010809 */
[----:B------:R-:W-:-:S02]  /*25df0*/  IMAD.U32 R20, R24, 0x10000, RZ ;  /* 0x0001000018147824 */ /* 0x000fc400078e00ff */
[C---:B------:R-:W-:Y:S02]  /*25e00*/  FMUL.FTZ R8, R7.reuse, R13 ;  /* 0x0000000d07087220 */ /* 0x040fe40000410000 */
[----:B------:R-:W-:Y:S02]  /*25e10*/  IMAD.U32 R11, R28, 0x10000, RZ ;  /* 0x000100001c0b7824 */ /* 0x000fe400078e00ff */
[----:B------:R-:W-:Y:S02]  /*25e20*/  FMUL.FTZ R9, R7, R12 ;  /* 0x0000000c07097220 */ /* 0x000fe40000410000 */
[----:B------:R-:W-:Y:S01]  /*25e30*/  FFMA.FTZ R18, R16, R17, R10 ;  /* 0x0000001110127223 */ /* 0x000fe2000001000a */
[----:B------:R-:W-:Y:S01]  /*25e40*/  LOP3.LUT R10, R24, 0xffff0000, RZ, 0xc0, !PT ;  /* 0xffff0000180a7812 */ /* 0x000fe200078ec0ff */
[----:B------:R-:W-:Y:S02]  /*25e50*/  FMUL.FTZ R7, R2, R20 ;  /* 0x0000001402077220 */ /* 0x000fe40000410000 */
[C---:B------:R-:W-:Y:S01]  /*25e60*/  FFMA.FTZ R17, R22.reuse, R12, R8 ;  /* 0x0000000c16117223 */ /* 0x040fe20000010008 */
[----:B------:R-:W-:Y:S01]  /*25e70*/  LOP3.LUT R12, R25, 0xffff0000, RZ, 0xc0, !PT ;  /* 0xffff0000190c7812 */ /* 0x000fe200078ec0ff */
[----:B------:R-:W-:Y:S01]  /*25e80*/  FFMA.FTZ R14, R22, R13, -R9 ;  /* 0x0000000d160e7223 */ /* 0x000fe20000010809 */
[----:B------:R-:W-:Y:S01]  /*25e90*/  LOP3.LUT R8, R29, 0xffff0000, RZ, 0xc0, !PT ;  /* 0xffff00001d087812 */ /* 0x000fe200078ec0ff */
[-C--:B------:R-:W-:Y:S01]  /*25ea0*/  FMUL.FTZ R2, R2, R11.reuse ;  /* 0x0000000b02027220 */ /* 0x080fe20000410000 */
[----:B------:R-:W-:Y:S01]  /*25eb0*/  LOP3.LUT R9, R28, 0xffff0000, RZ, 0xc0, !PT ;  /* 0xffff00001c097812 */ /* 0x000fe200078ec0ff */
[----:B------:R-:W-:Y:S01]  /*25ec0*/  FFMA.FTZ R16, R23, R11, -R7 ;  /* 0x0000000b17107223 */ /* 0x000fe20000010807 */
[----:B------:R-:W-:Y:S01]  /*25ed0*/  F2FP.BF16.PACK_AB R13, R19, R31 ;  /* 0x0000001f130d723e */ /* 0x000fe200000010ff */
[----:B------:R-:W-:-:S02]  /*25ee0*/  FFMA.FTZ R11, R23, R20, R2 ;  /* 0x00000014170b7223 */ /* 0x000fc40000010002 */
[C---:B------:R-:W-:Y:S02]  /*25ef0*/  FMUL.FTZ R7, R3.reuse, R12 ;  /* 0x0000000c03077220 */ /* 0x040fe40000410000 */
[C---:B------:R-:W-:Y:S02]  /*25f00*/  FMUL.FTZ R2, R0.reuse, R10 ;  /* 0x0000000a00027220 */ /* 0x040fe40000410000 */
[-C--:B------:R-:W-:Y:S02]  /*25f10*/  FMUL.FTZ R3, R3, R8.reuse ;  /* 0x0000000803037220 */ /* 0x080fe40000410000 */
[-C--:B------:R-:W-:Y:S02]  /*25f20*/  FMUL.FTZ R0, R0, R9.reuse ;  /* 0x0000000900007220 */ /* 0x080fe40000410000 */
[----:B------:R-:W-:Y:S01]  /*25f30*/  FFMA.FTZ R7, R30, R8, -R7 ;  /* 0x000000081e077223 */ /* 0x000fe20000010807 */
[----:B------:R-:W-:Y:S01]  /*25f40*/  F2FP.BF16.PACK_AB R8, R33, R50 ;  /* 0x000000322108723e */ /* 0x000fe200000010ff */
[C---:B------:R-:W-:Y:S01]  /*25f50*/  FFMA.FTZ R2, R15.reuse, R9, -R2 ;  /* 0x000000090f027223 */ /* 0x040fe20000010802 */
        /* <DEDUP_REMOVED lines=8> */
[----:B------:R1:W-:Y:S04]  /*25fe0*/  ST.E.128 [R36.64], R12 ;  /* 0x0000000c24007985 */ /* 0x0003e8000c101d04 */
[----:B------:R1:W-:Y:S02]  /*25ff0*/  ST.E.128 [R34.64], R8 ;  /* 0x0000000822007985 */ /* 0x0003e4000c101d04 */
.L_x_1416:
[----:B--2---:R-:W-:Y:S05]  /*26000*/  BSYNC B0 ;  /* 0x0000000000007941 */ /* 0x004fea0003800000 */
.L_x_1415:
[----:B------:R-:W-:Y:S01]  /*26010*/  IADD3 R0, R68, 0x10, RZ ;  /* 0x0000001044007810 */ /* 0x000fe20007ffe0ff */
[----:B------:R-:W-:Y:S03]  /*26020*/  BSSY B0, `(.L_x_1417) ;  /* 0x0000073000007945 */ /* 0x000fe60003800000 */
[----:B------:R-:W-:-:S13]  /*26030*/  ISETP.GE.OR P0, PT, R0, R70, P1 ;  /* 0x000000460000720c */ /* 0x000fda0000f06670 */
[----:B------:R-:W-:Y:S05]  /*26040*/  @P0 BRA `(.L_x_1418) ;  /* 0x0000070000000947 */ /* 0x000fea0003800000 */
[----:B------:R-:W-:Y:S01]  /*26050*/  SHF.R.S32.HI R2, RZ, 0x1f, R0 ;  /* 0x0000001fff027819 */ /* 0x000fe20000011400 */
[----:B------:R-:W-:Y:S01]  /*26060*/  IMAD.SHL.U32 R3, R0, 0x40, RZ ;  /* 0x0000004000037824 */ /* 0x000fe200078e00ff */
[----:B------:R-:W-:Y:S02]  /*26070*/  LEA.HI R7, R39, R38, RZ, 0x1d ;  /* 0x0000002627077211 */ /* 0x000fe400078fe8ff */
[----:B------:R-:W-:Y:S02]  /*26080*/  LEA.HI R2, R2, R0, RZ, 0x3 ;  /* 0x0000000002027211 */ /* 0x000fe400078f18ff */
[----:B-1----:R-:W-:Y:S02]  /*26090*/  SHF.R.S32.HI R8, RZ, 0x1f, R7 ;  /* 0x0000001fff087819 */ /* 0x002fe40000011407 */
        /* <DEDUP_REMOVED lines=19> */
[----:B------:R-:W-:Y:S02]  /*261d0*/  PRMT R18, R71, 0x5432, R18 ;  /* 0x0000543247127816 */ /* 0x000fe40000000012 */
[--C-:B------:R-:W-:Y:S02]  /*261e0*/  SHF.R.U64 R16, R42, 0x10, R43.reuse ;  /* 0x000000102a107819 */ /* 0x100fe4000000122b */
[----:B------:R-:W-:Y:S01]  /*261f0*/  SHF.R.U32.HI R19, RZ, 0x10, R43 ;  /* 0x00000010ff137819 */ /* 0x000fe2000001162b */
[----:B------:R-:W-:Y:S01]  /*26200*/  IMAD.U32 R36, R18, 0x10000, RZ ;  /* 0x0001000012247824 */ /* 0x000fe200078e00ff */
[----:B------:R-:W-:-:S02]  /*26210*/  PRMT R27, R92, 0x5432, R0 ;  /* 0x000054325c1b7816 */ /* 0x000fc40000000000 */
[C---:B------:R-:W-:Y:S02]  /*26220*/  PRMT R25, R93.reuse, 0x5432, R16 ;  /* 0x000054325d197816 */ /* 0x040fe40000000010 */
[----:B------:R-:W-:Y:S01]  /*26230*/  PRMT R24, R93, 0x5410, R19 ;  /* 0x000054105d187816 */ /* 0x000fe20000000013 */
[----:B------:R-:W-:Y:S01]  /*26240*/  IMAD.U32 R31, R27, 0x10000, RZ ;  /* 0x000100001b1f7824 */ /* 0x000fe200078e00ff */
[----:B------:R-:W-:Y:S02]  /*26250*/  SHF.R.U32.HI R2, RZ, 0x10, R45 ;  /* 0x00000010ff027819 */ /* 0x000fe4000001162d */
[--C-:B------:R-:W-:Y:S02]  /*26260*/  SHF.R.U64 R3, R46, 0x10, R47.reuse ;  /* 0x000000102e037819 */ /* 0x100fe4000000122f */
[----:B------:R-:W-:Y:S02]  /*26270*/  SHF.R.U32.HI R7, RZ, 0x10, R47 ;  /* 0x00000010ff077819 */ /* 0x000fe4000001162f */
[----:B------:R-:W-:-:S02]  /*26280*/  SHF.R.U32.HI R17, RZ, 0x10, R41 ;  /* 0x00000010ff117819 */ /* 0x000fc40000011629 */
[----:B------:R-:W-:Y:S02]  /*26290*/  LOP3.LUT R37, R18, 0xffff0000, RZ, 0xc0, !PT ;  /* 0xffff000012257812 */ /* 0x000fe400078ec0ff */
[----:B------:R-:W-:Y:S02]  /*262a0*/  PRMT R26, R92, 0x5410, R2 ;  /* 0x000054105c1a7816 */ /* 0x000fe40000000002 */
[C---:B------:R-:W-:Y:S02]  /*262b0*/  PRMT R29, R95.reuse, 0x5432, R3 ;  /* 0x000054325f1d7816 */ /* 0x040fe40000000003 */
[----:B------:R-:W-:Y:S02]  /*262c0*/  PRMT R28, R95, 0x5410, R7 ;  /* 0x000054105f1c7816 */ /* 0x000fe40000000007 */
[----:B------:R-:W-:Y:S02]  /*262d0*/  LOP3.LUT R18, R27, 0xffff0000, RZ, 0xc0, !PT ;  /* 0xffff00001b127812 */ /* 0x000fe400078ec0ff */
[----:B------:R-:W-:-:S05]  /*262e0*/  PRMT R17, R71, 0x5410, R17 ;  /* 0x0000541047117816 */ /* 0x000fca0000000011 */
        /* <DEDUP_REMOVED lines=70> */
.L_x_1418:
[----:B------:R-:W-:Y:S05]  /*26750*/  BSYNC B0 ;  /* 0x0000000000007941 */ /* 0x000fea0003800000 */
.L_x_1417:
        /* <DEDUP_REMOVED lines=116> */
.L_x_1420:
[----:B------:R-:W-:Y:S05]  /*26ea0*/  BSYNC B0 ;  /* 0x0000000000007941 */ /* 0x000fea0003800000 */
.L_x_1419:
        /* <DEDUP_REMOVED lines=116> */
.L_x_1422:
[----:B------:R-:W-:Y:S05]  /*275f0*/  BSYNC B0 ;  /* 0x0000000000007941 */ /* 0x000fea0003800000 */
.L_x_1421:
        /* <DEDUP_REMOVED lines=116> */
.L_x_1424:
[----:B------:R-:W-:Y:S05]  /*27d40*/  BSYNC B0 ;  /* 0x0000000000007941 */ /* 0x000fea0003800000 */
.L_x_1423:
        /* <DEDUP_REMOVED lines=116> */
.L_x_1426:
[----:B------:R-:W-:Y:S05]  /*28490*/  BSYNC B0 ;  /* 0x0000000000007941 */ /* 0x000fea0003800000 */
.L_x_1425:
        /* <DEDUP_REMOVED lines=116> */
.L_x_1428:
[----:B------:R-:W-:Y:S05]  /*28be0*/  BSYNC B0 ;  /* 0x0000000000007941 */ /* 0x000fea0003800000 */
.L_x_1427:
[----:B------:R-:W-:Y:S01]  /*28bf0*/  IADD3 R0, R68, 0x70, RZ ;  /* 0x0000007044007810 */ /* 0x000fe20007ffe0ff */
[----:B------:R-:W-:-:S02]  /*28c00*/  IMAD.MOV.U32 R2, RZ, RZ, R143 ;  /* 0x000000ffff027224 */ /* 0x000fc400078e008f */
[----:B------:R-:W-:Y:S01]  /*28c10*/  IMAD.MOV.U32 R3, RZ, RZ, 0x0 ;  /* 0x00000000ff037424 */ /* 0x000fe200078e00ff */
[----:B------:R-:W-:-:S13]  /*28c20*/  ISETP.GE.OR P0, PT, R0, R70, P1 ;  /* 0x000000460000720c */ /* 0x000fda0000f06670 */
[----:B------:R-:W-:Y:S05]  /*28c30*/  @P0 RET.REL.NODEC R2 `(_ZN7cutlass13device_kernelIN5flash19enable_sm80_to_sm89INS1_16FlashAttnFwdSm80INS1_25CollectiveMainloopFwdSm80ILi4ELi1ELb0EN4cute5tupleIJNS5_1CILi128EEENS7_ILi48EEES8_EEELi128ENS_10bfloat16_tEfNS_4arch4Sm80ELb0ELb1ELb1ELb1ELb0ELb1ELb1ELb0EEENS1_21CollectiveEpilogueFwdINS6_IJS8_S8_S9_EEENS6_IJNS7_ILi1EEESH_SH_EEESB_SD_Li128ELb1ELb1ELb0ELb0EEENS1_19SingleTileSchedulerILb1ELb0ELb1ELi128EEEEEEEEEvNT_6ParamsE) ;  /* 0xfffd73c002000950 */ /* 0x000fea0003c3ffff */
        /* <DEDUP_REMOVED lines=23> */
[--C-:B------:R-:W-:Y:S02]  /*28db0*/  SHF.R.U64 R16, R106, 0x10, R107.reuse ;  /* 0x000000106a107819 */ /* 0x100fe4000000126b */
[----:B------:R-:W-:Y:S02]  /*28dc0*/  SHF.R.U32.HI R19, RZ, 0x10, R107 ;  /* 0x00000010ff137819 */ /* 0x000fe4000001166b */
[----:B------:R-:W-:Y:S02]  /*28dd0*/  SHF.R.U64 R0, R100, 0x10, R101 ;  /* 0x0000001064007819 */ /* 0x000fe40000001265 */
[----:B------:R-:W-:Y:S02]  /*28de0*/  PRMT R18, R94, 0x5432, R18 ;  /* 0x000054325e127816 */ /* 0x000fe40000000012 */
[----:B------:R-:W-:-:S02]  /*28df0*/  SHF.R.U32.HI R7, RZ, 0x10, R103 ;  /* 0x00000010ff077819 */ /* 0x000fc40000011667 */
[C---:B------:R-:W-:Y:S01]  /*28e00*/  PRMT R25, R133.reuse, 0x5432, R16 ;  /* 0x0000543285197816 */ /* 0x040fe20000000010 */
[----:B------:R-:W-:Y:S01]  /*28e10*/  IMAD.U32 R31, R18, 0x10000, RZ ;  /* 0x00010000121f7824 */ /* 0x000fe200078e00ff */
[----:B------:R-:W-:Y:S02]  /*28e20*/  PRMT R24, R133, 0x5410, R19 ;  /* 0x0000541085187816 */ /* 0x000fe40000000013 */
[----:B------:R-:W-:Y:S02]  /*28e30*/  PRMT R27, R132, 0x5432, R0 ;  /* 0x00005432841b7816 */ /* 0x000fe40000000000 */
[----:B------:R-:W-:Y:S02]  /*28e40*/  SHF.R.U32.HI R17, RZ, 0x10, R105 ;  /* 0x00000010ff117819 */ /* 0x000fe40000011669 */
[----:B------:R-:W-:Y:S02]  /*28e50*/  SHF.R.U32.HI R2, RZ, 0x10, R101 ;  /* 0x00000010ff027819 */ /* 0x000fe40000011665 */
[----:B------:R-:W-:-:S02]  /*28e60*/  PRMT R28, R134, 0x5410, R7 ;  /* 0x00005410861c7816 */ /* 0x000fc40000000007 */
[----:B------:R-:W-:Y:S02]  /*28e70*/  SHF.R.U64 R3, R102, 0x10, R103 ;  /* 0x0000001066037819 */ /* 0x000fe40000001267 */
[----:B------:R-:W-:Y:S02]  /*28e80*/  LOP3.LUT R36, R18, 0xffff0000, RZ, 0xc0, !PT ;  /* 0xffff000012247812 */ /* 0x000fe400078ec0ff */
[----:B------:R-:W-:Y:S02]  /*28e90*/  PRMT R17, R94, 0x5410, R17 ;  /* 0x000054105e117816 */ /* 0x000fe40000000011 */
[----:B------:R-:W-:Y:S02]  /*28ea0*/  PRMT R26, R132, 0x5410, R2 ;  /* 0x00005410841a7816 */ /* 0x000fe40000000002 */
[----:B------:R-:W-:Y:S02]  /*28eb0*/  PRMT R29, R134, 0x5432, R3 ;  /* 0x00005432861d7816 */ /* 0x000fe40000000003 */
        /* <DEDUP_REMOVED lines=14> */
[C---:B------:R-:W-:Y:S01]  /*28fa0*/  SHF.L.U32 R15, R27.reuse, 0x10, RZ ;  /* 0x000000101b0f7819 */ /* 0x040fe200000006ff */
[C---:B------:R-:W-:Y:S01]  /*28fb0*/  IMAD.U32 R3, R10.reuse, 0x10000, RZ ;  /* 0x000100000a037824 */ /* 0x040fe200078e00ff */
[----:B------:R-:W-:Y:S01]  /*28fc0*/  LOP3.LUT R27, R27, 0xffff0000, RZ, 0xc0, !PT ;  /* 0xffff00001b1b7812 */ /* 0x000fe200078ec0ff */
[----:B------:R-:W-:Y:S01]  /*28fd0*/  IMAD.U32 R0, R11, 0x10000, RZ ;  /* 0x000100000b007824 */ /* 0x000fe200078e00ff */
[----:B------:R-:W-:Y:S01]  /*28fe0*/  LOP3.LUT R2, R10, 0xffff0000, RZ, 0xc0, !PT ;  /* 0xffff00000a027812 */ /* 0x000fe200078ec0ff */
[-C--:B------:R-:W-:Y:S01]  /*28ff0*/  FFMA.FTZ R37, R21, R15.reuse, -R9 ;  /* 0x0000000f15257223 */ /* 0x080fe20000010809 */
[----:B------:R-:W-:Y:S01]  /*29000*/  LOP3.LUT R10, R11, 0xffff0000, RZ, 0xc0, !PT ;  /* 0xffff00000b0a7812 */ /* 0x000fe200078ec0ff */
[----:B------:R-:W-:-:S02]  /*29010*/  FMUL.FTZ R13, R13, R15 ;  /* 0x0000000f0d0d7220 */ /* 0x000fc40000410000 */
[----:B------:R-:W-:Y:S02]  /*29020*/  FMUL.FTZ R9, R12, R36 ;  /* 0x000000240c097220 */ /* 0x000fe40000410000 */
[----:B------:R-:W-:Y:S02]  /*29030*/  IMAD.U32 R15, R17, 0x10000, RZ ;  /* 0x00010000110f7824 */ /* 0x000fe400078e00ff */
[C---:B------:R-:W-:Y:S01]  /*29040*/  IMAD.U32 R11, R26.reuse, 0x10000, RZ ;  /* 0x000100001a0b7824 */ /* 0x040fe200078e00ff */
[----:B------:R-:W-:Y:S01]  /*29050*/  LOP3.LUT R26, R26, 0xffff0000, RZ, 0xc0, !PT ;  /* 0xffff00001a1a7812 */ /* 0x000fe200078ec0ff */
[-C--:B------:R-:W-:Y:S02]  /*29060*/  FMUL.FTZ R12, R12, R27.reuse ;  /* 0x0000001b0c0c7220 */ /* 0x080fe40000410000 */
[----:B------:R-:W-:Y:S02]  /*29070*/  FFMA.FTZ R27, R20, R27, -R9 ;  /* 0x0000001b141b7223 */ /* 0x000fe40000010809 */
[----:B------:R-:W-:-:S02]  /*29080*/  FMUL.FTZ R9, R7, R15 ;  /* 0x0000000f07097220 */ /* 0x000fc40000410000 */
[-C--:B------:R-:W-:Y:S02]  /*29090*/  FMUL.FTZ R7, R7, R11.reuse ;  /* 0x0000000b07077220 */ /* 0x080fe40000410000 */
[----:B------:R-:W-:Y:S01]  /*290a0*/  FFMA.FTZ R36, R20, R36, R12 ;  /* 0x0000002414247223 */ /* 0x000fe2000001000c */
[----:B------:R-:W-:Y:S01]  /*290b0*/  SHF.L.U32 R12, R25, 0x10, RZ ;  /* 0x00000010190c7819 */ /* 0x000fe200000006ff */
[----:B------:R-:W-:Y:S01]  /*290c0*/  FFMA.FTZ R20, R19, R11, -R9 ;  /* 0x0000000b13147223 */ /* 0x000fe20000010809 */
[----:B------:R-:W-:Y:S01]  /*290d0*/  LOP3.LUT R25, R25, 0xffff0000, RZ, 0xc0, !PT ;  /* 0xffff000019197812 */ /* 0x000fe200078ec0ff */
[----:B------:R-:W-:Y:S02]  /*290e0*/  FFMA.FTZ R19, R19, R15, R7 ;  /* 0x0000000f13137223 */ /* 0x000fe40000010007 */
[----:B------:R-:W-:Y:S02]  /*290f0*/  FFMA.FTZ R21, R21, R31, R13 ;  /* 0x0000001f15157223 */ /* 0x000fe4000001000d */
[----:B------:R-:W-:-:S02]  /*29100*/  FMUL.FTZ R7, R8, R18 ;  /* 0x0000001208077220 */ /* 0x000fc40000410000 */
[----:B------:R-:W-:Y:S02]  /*29110*/  IMAD.U32 R13, R29, 0x10000, RZ ;  /* 0x000100001d0d7824 */ /* 0x000fe400078e00ff */
[----:B------:R-:W-:Y:S02]  /*29120*/  IMAD.U32 R17, R24, 0x10000, RZ ;  /* 0x0001000018117824 */ /* 0x000fe400078e00ff */
[-C--:B------:R-:W-:Y:S02]  /*29130*/  FMUL.FTZ R9, R8, R26.reuse ;  /* 0x0000001a08097220 */ /* 0x080fe40000410000 */
[----:B------:R-:W-:Y:S02]  /*29140*/  FFMA.FTZ R26, R16, R26, -R7 ;  /* 0x0000001a101a7223 */ /* 0x000fe40000010807 */
[C---:B------:R-:W-:Y:S02]  /*29150*/  FMUL.FTZ R8, R3.reuse, R12 ;  /* 0x0000000c03087220 */ /* 0x040fe40000410000 */
[----:B------:R-:W-:-:S02]  /*29160*/  FMUL.FTZ R7, R3, R13 ;  /* 0x0000000d03077220 */ /* 0x000fc40000410000 */
[----:B------:R-:W-:Y:S02]  /*29170*/  IMAD.U32 R11, R28, 0x10000, RZ ;  /* 0x000100001c0b7824 */ /* 0x000fe400078e00ff */
[----:B------:R-:W-:Y:S02]  /*29180*/  FMUL.FTZ R3, R0, R17 ;  /* 0x0000001100037220 */ /* 0x000fe40000410000 */
[----:B------:R-:W-:Y:S02]  /*29190*/  FFMA.FTZ R9, R16, R18, R9 ;  /* 0x0000001210097223 */ /* 0x000fe40000010009 */
[----:B------:R-:W-:Y:S01]  /*291a0*/  FFMA.FTZ R16, R22, R13, -R8 ;  /* 0x0000000d16107223 */ /* 0x000fe20000010808 */
[----:B------:R-:W-:Y:S01]  /*291b0*/  LOP3.LUT R8, R28, 0xffff0000, RZ, 0xc0, !PT ;  /* 0xffff00001c087812 */ /* 0x000fe200078ec0ff */
[-C--:B------:R-:W-:Y:S01]  /*291c0*/  FMUL.FTZ R0, R0, R11.reuse ;  /* 0x0000000b00007220 */ /* 0x080fe20000410000 */
[----:B------:R-:W-:Y:S01]  /*291d0*/  F2FP.BF16.PACK_AB R13, R26, R20 ;  /* 0x000000141a0d723e */ /* 0x000fe200000010ff */
[----:B------:R-:W-:Y:S01]  /*291e0*/  FFMA.FTZ R15, R23, R11, -R3 ;  /* 0x0000000b170f7223 */ /* 0x000fe20000010803 */
[----:B------:R-:W-:Y:S01]  /*291f0*/  LOP3.LUT R11, R24, 0xffff0000, RZ, 0xc0, !PT ;  /* 0xffff0000180b7812 */ /* 0x000fe200078ec0ff */
[----:B------:R-:W-:Y:S01]  /*29200*/  FFMA.FTZ R22, R22, R12, R7 ;  /* 0x0000000c16167223 */ /* 0x000fe20000010007 */
        /* <DEDUP_REMOVED lines=8> */
[----:B------:R-:W-:Y:S02]  /*29290*/  FFMA.FTZ R3, R30, R7, -R3 ;  /* 0x000000071e037223 */ /* 0x000fe40000010803 */
[----:B------:R-:W-:Y:S01]  /*292a0*/  FFMA.FTZ R0, R14, R8, -R0 ;  /* 0x000000080e007223 */ /* 0x000fe20000010800 */
[----:B------:R-:W-:Y:S01]  /*292b0*/  F2FP.BF16.PACK_AB R8, R36, R21 ;  /* 0x000000152408723e */ /* 0x000fe200000010ff */
[----:B------:R-:W-:Y:S02]  /*292c0*/  FFMA.FTZ R2, R30, R25, R2 ;  /* 0x000000191e027223 */ /* 0x000fe40000010002 */
[----:B------:R-:W-:Y:S01]  /*292d0*/  FFMA.FTZ R11, R14, R11, R10 ;  /* 0x0000000b0e0b7223 */ /* 0x000fe2000001000a */
[----:B------:R-:W-:Y:S01]  /*292e0*/  F2FP.BF16.PACK_AB R14, R3, R16 ;  /* 0x00000010030e723e */ /* 0x000fe200000010ff */
[----:B------:R-:W-:Y:S01]  /*292f0*/  IMAD.MOV.U32 R3, RZ, RZ, 0x0 ;  /* 0x00000000ff037424 */ /* 0x000fe200078e00ff */
[----:B------:R-:W-:-:S02]  /*29300*/  F2FP.BF16.PACK_AB R15, R0, R15 ;  /* 0x0000000f000f723e */ /* 0x000fc400000010ff */
[----:B------:R-:W-:Y:S01]  /*29310*/  F2FP.BF16.PACK_AB R10, R2, R22 ;  /* 0x00000016020a723e */ /* 0x000fe200000010ff */
[----:B------:R-:W-:Y:S01]  /*29320*/  IMAD.MOV.U32 R2, RZ, RZ, R143 ;  /* 0x000000ffff027224 */ /* 0x000fe200078e008f */
[----:B------:R-:W-:Y:S01]  /*29330*/  F2FP.BF16.PACK_AB R11, R11, R23 ;  /* 0x000000170b0b723e */ /* 0x000fe200000010ff */
[----:B------:R1:W-:Y:S04]  /*29340*/  ST.E.128 [R34.64], R12 ;  /* 0x0000000c22007985 */ /* 0x0003e8000c101d04 */
[----:B------:R1:W-:Y:S01]  /*29350*/  ST.E.128 [R32.64], R8 ;  /* 0x0000000820007985 */ /* 0x0003e2000c101d04 */
[----:B------:R-:W-:Y:S05]  /*29360*/  RET.REL.NODEC R2 `(_ZN7cutlass13device_kernelIN5flash19enable_sm80_to_sm89INS1_16FlashAttnFwdSm80INS1_25CollectiveMainloopFwdSm80ILi4ELi1ELb0EN4cute5tupleIJNS5_1CILi128EEENS7_ILi48EEES8_EEELi128ENS_10bfloat16_tEfNS_4arch4Sm80ELb0ELb1ELb1ELb1ELb0ELb1ELb1ELb0EEENS1_21CollectiveEpilogueFwdINS6_IJS8_S8_S9_EEENS6_IJNS7_ILi1EEESH_SH_EEESB_SD_Li128ELb1ELb1ELb0ELb0EEENS1_19SingleTileSchedulerILb1ELb0ELb1ELi128EEEEEEEEEvNT_6ParamsE) ;  /* 0xfffd6c9002007950 */ /* 0x000fea0003c3ffff */
.L_x_1331:
[----:B------:R-:W-:Y:S01]  /*29370*/  IMAD.MOV.U32 R106, RZ, RZ, R14 ;  /* 0x000000ffff6a7224 */ /* 0x000fe200078e000e */
[----:B------:R-:W-:Y:S01]  /*29380*/  MOV R133, 0x181f ;  /* 0x0000181f00857802 */ /* 0x000fe20000000f00 */
[----:B------:R-:W-:Y:S01]  /*29390*/  IMAD.MOV.U32 R3, RZ, RZ, RZ ;  /* 0x000000ffff037224 */ /* 0x000fe200078e00ff */
[----:B------:R-:W-:-:S02]  /*293a0*/  MOV R132, 0xffffffff ;  /* 0xffffffff00847802 */ /* 0x000fc40000000f00 */
[----:B------:R-:W-:Y:S02]  /*293b0*/  MOV R2, 0x293d0 ;  /* 0x000293d000027802 */ /* 0x000fe40000000f00 */
[----:B------:R-:W-:Y:S05]  /*293c0*/  CALL.REL.NOINC `($__internal_3_$__cuda_sm70_shflsync_idx_p) ;  /* 0x00001e5000007944 */ /* 0x000fea0003c00000 */
[----:B------:R-:W-:Y:S01]  /*293d0*/  MOV R0, R105 ;  /* 0x0000006900007202 */ /* 0x000fe20000000f00 */
[----:B------:R-:W-:Y:S05]  /*293e0*/  BRA `(.L_x_1429) ;  /* 0xffff625000007947 */ /* 0x000fea000383ffff */
.L_x_1332:
[----:B------:R-:W-:Y:S01]  /*293f0*/  IMAD.MOV.U32 R106, RZ, RZ, R16 ;  /* 0x000000ffff6a7224 */ /* 0x000fe200078e0010 */
[----:B------:R-:W-:Y:S01]  /*29400*/  MOV R133, 0x181f ;  /* 0x0000181f00857802 */ /* 0x000fe20000000f00 */
[----:B------:R-:W-:Y:S01]  /*29410*/  IMAD.MOV.U32 R3, RZ, RZ, RZ ;  /* 0x000000ffff037224 */ /* 0x000fe200078e00ff */
[----:B------:R-:W-:Y:S02]  /*29420*/  MOV R132, 0xffffffff ;  /* 0xffffffff00847802 */ /* 0x000fe40000000f00 */
[----:B------:R-:W-:Y:S02]  /*29430*/  MOV R2, 0x29450 ;  /* 0x0002945000027802 */ /* 0x000fe40000000f00 */
[----:B-12---:R-:W-:Y:S05]  /*29440*/  CALL.REL.NOINC `($__internal_3_$__cuda_sm70_shflsync_idx_p) ;  /* 0x00001dd000007944 */ /* 0x006fea0003c00000 */
[----:B------:R-:W-:Y:S01]  /*29450*/  IMAD.MOV.U32 R106, RZ, RZ, R20 ;  /* 0x000000ffff6a7224 */ /* 0x000fe200078e0014 */
[----:B------:R-:W-:Y:S01]  /*29460*/  MOV R133, 0x181f ;  /* 0x0000181f00857802 */ /* 0x000fe20000000f00 */
[----:B------:R-:W-:Y:S01]  /*29470*/  IMAD.MOV.U32 R3, RZ, RZ, RZ ;  /* 0x000000ffff037224 */ /* 0x000fe200078e00ff */
[----:B------:R-:W-:Y:S01]  /*29480*/  MOV R8, R105 ;  /* 0x0000006900087202 */ /* 0x000fe20000000f00 */
[----:B------:R-:W-:Y:S01]  /*29490*/  IMAD.MOV.U32 R132, RZ, RZ, -0x1 ;  /* 0xffffffffff847424 */ /* 0x000fe200078e00ff */
[----:B------:R-:W-:-:S02]  /*294a0*/  MOV R9, R0 ;  /* 0x0000000000097202 */ /* 0x000fc40000000f00 */
[----:B------:R-:W-:Y:S02]  /*294b0*/  MOV R2, 0x294d0 ;  /* 0x000294d000027802 */ /* 0x000fe40000000f00 */
[----:B------:R-:W-:Y:S05]  /*294c0*/  CALL.REL.NOINC `($__internal_3_$__cuda_sm70_shflsync_idx_p) ;  /* 0x00001d5000007944 */ /* 0x000fea0003c00000 */
[----:B------:R-:W-:Y:S01]  /*294d0*/  IMAD.MOV.U32 R7, RZ, RZ, R105 ;  /* 0x000000ffff077224 */ /* 0x000fe200078e0069 */
[----:B------:R-:W-:Y:S01]  /*294e0*/  MOV R106, R17 ;  /* 0x00000011006a7202 */ /* 0x000fe20000000f00 */
[----:B------:R-:W-:Y:S01]  /*294f0*/  IMAD.MOV.U32 R3, RZ, RZ, RZ ;  /* 0x000000ffff037224 */ /* 0x000fe200078e00ff */
[----:B------:R-:W-:Y:S01]  /*29500*/  MOV R133, 0x181f ;  /* 0x0000181f00857802 */ /* 0x000fe20000000f00 */
[----:B------:R-:W-:Y:S01]  /*29510*/  IMAD.MOV.U32 R132, RZ, RZ, -0x1 ;  /* 0xffffffffff847424 */ /* 0x000fe200078e00ff */
[----:B------:R-:W-:Y:S02]  /*29520*/  MOV R2, 0x29540 ;  /* 0x0002954000027802 */ /* 0x000fe40000000f00 */
[----:B------:R-:W-:Y:S05]  /*29530*/  CALL.REL.NOINC `($__internal_3_$__cuda_sm70_shflsync_idx_p) ;  /* 0x00001ce000007944 */ /* 0x000fea0003c00000 */
[----:B------:R-:W-:Y:S01]  /*29540*/  MOV R2, R105 ;  /* 0x0000006900027202 */ /* 0x000fe20000000f00 */
[----:B------:R-:W-:Y:S05]  /*29550*/  BRA `(.L_x_1430) ;  /* 0xffff613000007947 */ /* 0x000fea000383ffff */
.L_x_1335:
[----:B------:R-:W-:Y:S01]  /*29560*/  IMAD.MOV.U32 R106, RZ, RZ, R14 ;  /* 0x000000ffff6a7224 */ /* 0x000fe200078e000e */
[----:B------:R-:W-:Y:S01]  /*29570*/  MOV R133, 0x181f ;  /* 0x0000181f00857802 */ /* 0x000fe20000000f00 */
[----:B------:R-:W-:Y:S01]  /*29580*/  IMAD.MOV.U32 R3, RZ, RZ, 0x1 ;  /* 0x00000001ff037424 */ /* 0x000fe200078e00ff */
[----:B------:R-:W-:Y:S02]  /*29590*/  MOV R132, 0xffffffff ;  /* 0xffffffff00847802 */ /* 0x000fe40000000f00 */
[----:B------:R-:W-:-:S02]  /*295a0*/  MOV R2, 0x295c0 ;  /* 0x000295c000027802 */ /* 0x000fc40000000f00 */
[----:B---34-:R-:W-:Y:S05]  /*295b0*/  CALL.REL.NOINC `($__internal_3_$__cuda_sm70_shflsync_idx_p) ;  /* 0x00001c6000007944 */ /* 0x018fea0003c00000 */
[----:B------:R-:W-:Y:S01]  /*295c0*/  IMAD.MOV.U32 R0, RZ, RZ, R105 ;  /* 0x000000ffff007224 */ /* 0x000fe200078e0069 */
[----:B------:R-:W-:Y:S01]  /*295d0*/  MOV R106, R16 ;  /* 0x00000010006a7202 */ /* 0x000fe20000000f00 */
[----:B------:R-:W-:Y:S01]  /*295e0*/  IMAD.MOV.U32 R3, RZ, RZ, 0x1 ;  /* 0x00000001ff037424 */ /* 0x000fe200078e00ff */
[----:B------:R-:W-:Y:S01]  /*295f0*/  MOV R133, 0x181f ;  /* 0x0000181f00857802 */ /* 0x000fe20000000f00 */
[----:B------:R-:W-:Y:S01]  /*29600*/  IMAD.MOV.U32 R132, RZ, RZ, -0x1 ;  /* 0xffffffffff847424 */ /* 0x000fe200078e00ff */
[----:B------:R-:W-:-:S02]  /*29610*/  MOV R2, 0x29630 ;  /* 0x0002963000027802 */ /* 0x000fc40000000f00 */
[----:B------:R-:W-:Y:S05]  /*29620*/  CALL.REL.NOINC `($__internal_3_$__cuda_sm70_shflsync_idx_p) ;  /* 0x00001bf000007944 */ /* 0x000fea0003c00000 */
[----:B------:R-:W-:Y:S01]  /*29630*/  IMAD.MOV.U32 R106, RZ, RZ, R20 ;  /* 0x000000ffff6a7224 */ /* 0x000fe200078e0014 */
[----:B------:R-:W-:Y:S01]  /*29640*/  MOV R133, 0x181f ;  /* 0x0000181f00857802 */ /* 0x000fe20000000f00 */
[----:B------:R-:W-:Y:S01]  /*29650*/  IMAD.MOV.U32 R3, RZ, RZ, 0x1 ;  /* 0x00000001ff037424 */ /* 0x000fe200078e00ff */
[----:B------:R-:W-:Y:S01]  /*29660*/  MOV R8, R105 ;  /* 0x0000006900087202 */ /* 0x000fe20000000f00 */
[----:B------:R-:W-:Y:S01]  /*29670*/  IMAD.MOV.U32 R132, RZ, RZ, -0x1 ;  /* 0xffffffffff847424 */ /* 0x000fe200078e00ff */
[----:B------:R-:W-:-:S02]  /*29680*/  MOV R9, R0 ;  /* 0x0000000000097202 */ /* 0x000fc40000000f00 */
[----:B------:R-:W-:Y:S02]  /*29690*/  MOV R2, 0x296b0 ;  /* 0x000296b000027802 */ /* 0x000fe40000000f00 */
[----:B------:R-:W-:Y:S05]  /*296a0*/  CALL.REL.NOINC `($__internal_3_$__cuda_sm70_shflsync_idx_p) ;  /* 0x00001b7000007944 */ /* 0x000fea0003c00000 */
        /* <DEDUP_REMOVED lines=9> */
.L_x_1338:
[----:B------:R-:W-:Y:S01]  /*29740*/  IMAD.MOV.U32 R106, RZ, RZ, R14 ;  /* 0x000000ffff6a7224 */ /* 0x000fe200078e000e */
[----:B------:R-:W-:Y:S01]  /*29750*/  MOV R133, 0x181f ;  /* 0x0000181f00857802 */ /* 0x000fe20000000f00 */
[----:B------:R-:W-:Y:S01]  /*29760*/  IMAD.MOV.U32 R3, RZ, RZ, 0x2 ;  /* 0x00000002ff037424 */ /* 0x000fe200078e00ff */
[----:B------:R-:W-:Y:S02]  /*29770*/  MOV R132, 0xffffffff ;  /* 0xffffffff00847802 */ /* 0x000fe40000000f00 */
[----:B------:R-:W-:-:S02]  /*29780*/  MOV R2, 0x297a0 ;  /* 0x000297a000027802 */ /* 0x000fc40000000f00 */
[----:B----4-:R-:W-:Y:S05]  /*29790*/  CALL.REL.NOINC `($__internal_3_$__cuda_sm70_shflsync_idx_p) ;  /* 0x00001a8000007944 */ /* 0x010fea0003c00000 */
[----:B------:R-:W-:Y:S01]  /*297a0*/  MOV R0, R105 ;  /* 0x0000006900007202 */ /* 0x000fe20000000f00 */
[----:B------:R-:W-:Y:S05]  /*297b0*/  BRA `(.L_x_1432) ;  /* 0xffff644000007947 */ /* 0x000fea000383ffff */
.L_x_1339:
[----:B------:R-:W-:Y:S01]  /*297c0*/  IMAD.MOV.U32 R106, RZ, RZ, R16 ;  /* 0x000000ffff6a7224 */ /* 0x000fe200078e0010 */
[----:B------:R-:W-:Y:S01]  /*297d0*/  MOV R133, 0x181f ;  /* 0x0000181f00857802 */ /* 0x000fe20000000f00 */
[----:B------:R-:W-:Y:S01]  /*297e0*/  IMAD.MOV.U32 R3, RZ, RZ, 0x2 ;  /* 0x00000002ff037424 */ /* 0x000fe200078e00ff */
[----:B------:R-:W-:-:S02]  /*297f0*/  MOV R132, 0xffffffff ;  /* 0xffffffff00847802 */ /* 0x000fc40000000f00 */
[----:B------:R-:W-:Y:S02]  /*29800*/  MOV R2, 0x29820 ;  /* 0x0002982000027802 */ /* 0x000fe40000000f00 */
[----:B-12-4-:R-:W-:Y:S05]  /*29810*/  CALL.REL.NOINC `($__internal_3_$__cuda_sm70_shflsync_idx_p) ;  /* 0x00001a0000007944 */ /* 0x016fea0003c00000 */
[----:B------:R-:W-:Y:S01]  /*29820*/  IMAD.MOV.U32 R106, RZ, RZ, R20 ;  /* 0x000000ffff6a7224 */ /* 0x000fe200078e0014 */
[----:B------:R-:W-:Y:S01]  /*29830*/  MOV R133, 0x181f ;  /* 0x0000181f00857802 */ /* 0x000fe20000000f00 */
[----:B------:R-:W-:Y:S01]  /*29840*/  IMAD.MOV.U32 R3, RZ, RZ, 0x2 ;  /* 0x00000002ff037424 */ /* 0x000fe200078e00ff */
[----:B------:R-:W-:Y:S01]  /*29850*/  MOV R8, R105 ;  /* 0x0000006900087202 */ /* 0x000fe20000000f00 */
[----:B------:R-:W-:Y:S01]  /*29860*/  IMAD.MOV.U32 R132, RZ, RZ, -0x1 ;  /* 0xffffffffff847424 */ /* 0x000fe200078e00ff */
[----:B------:R-:W-:Y:S02]  /*29870*/  MOV R9, R0 ;  /* 0x0000000000097202 */ /* 0x000fe40000000f00 */
[----:B------:R-:W-:Y:S02]  /*29880*/  MOV R2, 0x298a0 ;  /* 0x000298a000027802 */ /* 0x000fe40000000f00 */
[----:B------:R-:W-:Y:S05]  /*29890*/  CALL.REL.NOINC `($__internal_3_$__cuda_sm70_shflsync_idx_p) ;  /* 0x0000198000007944 */ /* 0x000fea0003c00000 */
        /* <DEDUP_REMOVED lines=9> */
.L_x_1342:
[----:B------:R-:W-:Y:S01]  /*29930*/  IMAD.MOV.U32 R106, RZ, RZ, R14 ;  /* 0x000000ffff6a7224 */ /* 0x000fe200078e000e */
[----:B------:R-:W-:Y:S01]  /*29940*/  MOV R133, 0x181f ;  /* 0x0000181f00857802 */ /* 0x000fe20000000f00 */
[----:B------:R-:W-:Y:S01]  /*29950*/  IMAD.MOV.U32 R3, RZ, RZ, 0x3 ;  /* 0x00000003ff037424 */ /* 0x000fe200078e00ff */
[----:B------:R-:W-:-:S02]  /*29960*/  MOV R132, 0xffffffff ;  /* 0xffffffff00847802 */ /* 0x000fc40000000f00 */
[----:B------:R-:W-:Y:S02]  /*29970*/  MOV R2, 0x29990 ;  /* 0x0002999000027802 */ /* 0x000fe40000000f00 */
[----:B---34-:R-:W-:Y:S05]  /*29980*/  CALL.REL.NOINC `($__internal_3_$__cuda_sm70_shflsync_idx_p) ;  /* 0x0000189000007944 */ /* 0x018fea0003c00000 */
[----:B------:R-:W-:Y:S01]  /*29990*/  IMAD.MOV.U32 R0, RZ, RZ, R105 ;  /* 0x000000ffff007224 */ /* 0x000fe200078e0069 */
[----:B------:R-:W-:Y:S01]  /*299a0*/  MOV R106, R16 ;  /* 0x00000010006a7202 */ /* 0x000fe20000000f00 */
[----:B------:R-:W-:Y:S01]  /*299b0*/  IMAD.MOV.U32 R3, RZ, RZ, 0x3 ;  /* 0x00000003ff037424 */ /* 0x000fe200078e00ff */
[----:B------:R-:W-:Y:S01]  /*299c0*/  MOV R133, 0x181f ;  /* 0x0000181f00857802 */ /* 0x000fe20000000f00 */
[----:B------:R-:W-:Y:S01]  /*299d0*/  IMAD.MOV.U32 R132, RZ, RZ, -0x1 ;  /* 0xffffffffff847424 */ /* 0x000fe200078e00ff */
[----:B------:R-:W-:Y:S02]  /*299e0*/  MOV R2, 0x29a00 ;  /* 0x00029a0000027802 */ /* 0x000fe40000000f00 */
        /* <DEDUP_REMOVED lines=18> */
.L_x_1345:
        /* <DEDUP_REMOVED lines=8> */
.L_x_1346:
        /* <DEDUP_REMOVED lines=23> */
.L_x_1349:
[----:B------:R-:W-:Y:S01]  /*29d00*/  IMAD.MOV.U32 R106, RZ, RZ, R14 ;  /* 0x000000ffff6a7224 */ /* 0x000fe200078e000e */
[----:B------:R-:W-:Y:S01]  /*29d10*/  MOV R133, 0x181f ;  /* 0x0000181f00857802 */ /* 0x000fe20000000f00 */
[----:B------:R-:W-:Y:S01]  /*29d20*/  IMAD.MOV.U32 R3, RZ, RZ, 0x5 ;  /* 0x00000005ff037424 */ /* 0x000fe200078e00ff */
[----:B------:R-:W-:-:S02]  /*29d30*/  MOV R132, 0xffffffff ;  /* 0xffffffff00847802 */ /* 0x000fc40000000f00 */
[----:B------:R-:W-:Y:S02]  /*29d40*/  MOV R2, 0x29d60 ;  /* 0x00029d6000027802 */ /* 0x000fe40000000f00 */
[----:B---34-:R-:W-:Y:S05]  /*29d50*/  CALL.REL.NOINC `($__internal_3_$__cuda_sm70_shflsync_idx_p) ;  /* 0x000014c000007944 */ /* 0x018fea0003c00000 */
[----:B------:R-:W-:Y:S01]  /*29d60*/  MOV R0, R105 ;  /* 0x0000006900007202 */ /* 0x000fe20000000f00 */
[----:B------:R-:W-:Y:S05]  /*29d70*/  BRA `(.L_x_1437) ;  /* 0xffff675000007947 */ /* 0x000fea000383ffff */
.L_x_1350:
[----:B------:R-:W-:Y:S01]  /*29d80*/  IMAD.MOV.U32 R106, RZ, RZ, R16 ;  /* 0x000000ffff6a7224 */ /* 0x000fe200078e0010 */
[----:B------:R-:W-:Y:S01]  /*29d90*/  MOV R133, 0x181f ;  /* 0x0000181f00857802 */ /* 0x000fe20000000f00 */
[----:B------:R-:W-:Y:S01]  /*29da0*/  IMAD.MOV.U32 R3, RZ, RZ, 0x5 ;  /* 0x00000005ff037424 */ /* 0x000fe200078e00ff */
[----:B------:R-:W-:Y:S02]  /*29db0*/  MOV R132, 0xffffffff ;  /* 0xffffffff00847802 */ /* 0x000fe40000000f00 */
[----:B------:R-:W-:Y:S02]  /*29dc0*/  MOV R2, 0x29de0 ;  /* 0x00029de000027802 */ /* 0x000fe40000000f00 */
[----:B-1234-:R-:W-:Y:S05]  /*29dd0*/  CALL.REL.NOINC `($__internal_3_$__cuda_sm70_shflsync_idx_p) ;  /* 0x0000144000007944 */ /* 0x01efea0003c00000 */
        /* <DEDUP_REMOVED lines=17> */
.L_x_1353:
        /* <DEDUP_REMOVED lines=8> */
.L_x_1354:
        /* <DEDUP_REMOVED lines=9> */
[----:B------:R-:W-:Y:S01]  /*2a000*/  MOV R132, 0xffffffff ;  /* 0xffffffff00847802 */ /* 0x000fe20000000f00 */
[----:B------:R-:W-:Y:S01]  /*2a010*/  IMAD.MOV.U32 R8, RZ, RZ, R105 ;  /* 0x000000ffff087224 */ /* 0x000fe200078e0069 */
        /* <DEDUP_REMOVED lines=11> */
.L_x_1357:
[----:B------:R-:W-:Y:S01]  /*2a0d0*/  IMAD.MOV.U32 R106, RZ, RZ, R14 ;  /* 0x000000ffff6a7224 */ /* 0x000fe200078e000e */
[----:B------:R-:W-:Y:S01]  /*2a0e0*/  MOV R133, 0x181f ;  /* 0x0000181f00857802 */ /* 0x000fe20000000f00 */
[----:B------:R-:W-:Y:S01]  /*2a0f0*/  IMAD.MOV.U32 R3, RZ, RZ, 0x7 ;  /* 0x00000007ff037424 */ /* 0x000fe200078e00ff */
[----:B------:R-:W-:-:S02]  /*2a100*/  MOV R132, 0xffffffff ;  /* 0xffffffff00847802 */ /* 0x000fc40000000f00 */
[----:B------:R-:W-:Y:S02]  /*2a110*/  MOV R2, 0x2a130 ;  /* 0x0002a13000027802 */ /* 0x000fe40000000f00 */
[----:B---3--:R-:W-:Y:S05]  /*2a120*/  CALL.REL.NOINC `($__internal_3_$__cuda_sm70_shflsync_idx_p) ;  /* 0x000010f000007944 */ /* 0x008fea0003c00000 */
[----:B------:R-:W-:Y:S01]  /*2a130*/  MOV R9, R105 ;  /* 0x0000006900097202 */ /* 0x000fe20000000f00 */
[----:B------:R-:W-:Y:S05]  /*2a140*/  BRA `(.L_x_1441) ;  /* 0xffff69b000007947 */ /* 0x000fea000383ffff */
.L_x_1358:
[----:B------:R-:W-:Y:S01]  /*2a150*/  IMAD.MOV.U32 R106, RZ, RZ, R16 ;  /* 0x000000ffff6a7224 */ /* 0x000fe200078e0010 */
[----:B------:R-:W-:Y:S01]  /*2a160*/  MOV R133, 0x181f ;  /* 0x0000181f00857802 */ /* 0x000fe20000000f00 */
[----:B------:R-:W-:Y:S01]  /*2a170*/  IMAD.MOV.U32 R3, RZ, RZ, 0x7 ;  /* 0x00000007ff037424 */ /* 0x000fe200078e00ff */
[----:B------:R-:W-:Y:S02]  /*2a180*/  MOV R132, 0xffffffff ;  /* 0xffffffff00847802 */ /* 0x000fe40000000f00 */
[----:B------:R-:W-:Y:S02]  /*2a190*/  MOV R2, 0x2a1b0 ;  /* 0x0002a1b000027802 */ /* 0x000fe40000000f00 */
[----:B-123--:R-:W-:Y:S05]  /*2a1a0*/  CALL.REL.NOINC `($__internal_3_$__cuda_sm70_shflsync_idx_p) ;  /* 0x0000107000007944 */ /* 0x00efea0003c00000 */
[----:B------:R-:W-:Y:S01]  /*2a1b0*/  IMAD.MOV.U32 R106, RZ, RZ, R20 ;  /* 0x000000ffff6a7224 */ /* 0x000fe200078e0014 */
[----:B------:R-:W-:Y:S01]  /*2a1c0*/  MOV R3, 0x7 ;  /* 0x0000000700037802 */ /* 0x000fe20000000f00 */
[----:B------:R-:W-:Y:S01]  /*2a1d0*/  IMAD.MOV.U32 R133, RZ, RZ, 0x181f ;  /* 0x0000181fff857424 */ /* 0x000fe200078e00ff */
[----:B------:R-:W-:Y:S01]  /*2a1e0*/  MOV R132, 0xffffffff ;  /* 0xffffffff00847802 */ /* 0x000fe20000000f00 */
[----:B------:R-:W-:Y:S01]  /*2a1f0*/  IMAD.MOV.U32 R8, RZ, RZ, R105 ;  /* 0x000000ffff087224 */ /* 0x000fe200078e0069 */
[----:B------:R-:W-:-:S02]  /*2a200*/  MOV R2, 0x2a220 ;  /* 0x0002a22000027802 */ /* 0x000fc40000000f00 */
        /* <DEDUP_REMOVED lines=10> */
.L_x_1393:
        /* <DEDUP_REMOVED lines=8> */
.L_x_1394:
        /* <DEDUP_REMOVED lines=23> */
.L_x_1395:
[----:B------:R-:W-:Y:S01]  /*2a4a0*/  IMAD.MOV.U32 R106, RZ, RZ, R11 ;  /* 0x000000ffff6a7224 */ /* 0x000fe200078e000b */
[----:B------:R-:W-:Y:S01]  /*2a4b0*/  MOV R133, 0x181f ;  /* 0x0000181f00857802 */ /* 0x000fe20000000f00 */
[----:B------:R-:W-:Y:S01]  /*2a4c0*/  IMAD.MOV.U32 R3, RZ, RZ, 0x1 ;  /* 0x00000001ff037424 */ /* 0x000fe200078e00ff */
[----:B------:R-:W-:Y:S02]  /*2a4d0*/  MOV R132, 0xffffffff ;  /* 0xffffffff00847802 */ /* 0x000fe40000000f00 */
[----:B------:R-:W-:-:S02]  /*2a4e0*/  MOV R2, 0x2a500 ;  /* 0x0002a50000027802 */ /* 0x000fc40000000f00 */
[----:B---3--:R-:W-:Y:S05]  /*2a4f0*/  CALL.REL.NOINC `($__internal_3_$__cuda_sm70_shflsync_idx_p) ;  /* 0x00000d2000007944 */ /* 0x008fea0003c00000 */
        /* <DEDUP_REMOVED lines=24> */
.L_x_1398:
[----:B------:R-:W-:Y:S01]  /*2a680*/  IMAD.MOV.U32 R106, RZ, RZ, R11 ;  /* 0x000000ffff6a7224 */ /* 0x000fe200078e000b */
[----:B------:R-:W-:Y:S01]  /*2a690*/  MOV R133, 0x181f ;  /* 0x0000181f00857802 */ /* 0x000fe20000000f00 */
[----:B------:R-:W-:Y:S01]  /*2a6a0*/  IMAD.MOV.U32 R3, RZ, RZ, 0x2 ;  /* 0x00000002ff037424 */ /* 0x000fe200078e00ff */
[----:B------:R-:W-:Y:S02]  /*2a6b0*/  MOV R132, 0xffffffff ;  /* 0xffffffff00847802 */ /* 0x000fe40000000f00 */
[----:B------:R-:W-:-:S02]  /*2a6c0*/  MOV R2, 0x2a6e0 ;  /* 0x0002a6e000027802 */ /* 0x000fc40000000f00 */
[----:B--2-4-:R-:W-:Y:S05]  /*2a6d0*/  CALL.REL.NOINC `($__internal_3_$__cuda_sm70_shflsync_idx_p) ;  /* 0x00000b4000007944 */ /* 0x014fea0003c00000 */
[----:B------:R-:W-:Y:S01]  /*2a6e0*/  MOV R0, R105 ;  /* 0x0000006900007202 */ /* 0x000fe20000000f00 */
[----:B------:R-:W-:Y:S05]  /*2a6f0*/  BRA `(.L_x_1446) ;  /* 0xffffa34000007947 */ /* 0x000fea000383ffff */
.L_x_1399:
[----:B------:R-:W-:Y:S01]  /*2a700*/  IMAD.MOV.U32 R106, RZ, RZ, R14 ;  /* 0x000000ffff6a7224 */ /* 0x000fe200078e000e */
[----:B------:R-:W-:Y:S01]  /*2a710*/  MOV R133, 0x181f ;  /* 0x0000181f00857802 */ /* 0x000fe20000000f00 */
[----:B------:R-:W-:Y:S01]  /*2a720*/  IMAD.MOV.U32 R3, RZ, RZ, 0x2 ;  /* 0x00000002ff037424 */ /* 0x000fe200078e00ff */
[----:B------:R-:W-:-:S02]  /*2a730*/  MOV R132, 0xffffffff ;  /* 0xffffffff00847802 */ /* 0x000fc40000000f00 */
[----:B------:R-:W-:Y:S02]  /*2a740*/  MOV R2, 0x2a760 ;  /* 0x0002a76000027802 */ /* 0x000fe40000000f00 */
[----:B-1234-:R-:W-:Y:S05]  /*2a750*/  CALL.REL.NOINC `($__internal_3_$__cuda_sm70_shflsync_idx_p) ;  /* 0x00000ac000007944 */ /* 0x01efea0003c00000 */
        /* <DEDUP_REMOVED lines=17> */
.L_x_1400:
[----:B------:R-:W-:Y:S01]  /*2a870*/  IMAD.MOV.U32 R106, RZ, RZ, R11 ;  /* 0x000000ffff6a7224 */ /* 0x000fe200078e000b */
[----:B------:R-:W-:Y:S01]  /*2a880*/  MOV R133, 0x181f ;  /* 0x0000181f00857802 */ /* 0x000fe20000000f00 */
[----:B------:R-:W-:Y:S01]  /*2a890*/  IMAD.MOV.U32 R3, RZ, RZ, 0x3 ;  /* 0x00000003ff037424 */ /* 0x000fe200078e00ff */
[----:B------:R-:W-:-:S02]  /*2a8a0*/  MOV R132, 0xffffffff ;  /* 0xffffffff00847802 */ /* 0x000fc40000000f00 */
[----:B------:R-:W-:Y:S02]  /*2a8b0*/  MOV R2, 0x2a8d0 ;  /* 0x0002a8d000027802 */ /* 0x000fe40000000f00 */
[----:B----4-:R-:W-:Y:S05]  /*2a8c0*/  CALL.REL.NOINC `($__internal_3_$__cuda_sm70_shflsync_idx_p) ;  /* 0x0000095000007944 */ /* 0x010fea0003c00000 */
        /* <DEDUP_REMOVED lines=24> */
.L_x_1403:
[----:B------:R-:W-:Y:S01]  /*2aa50*/  IMAD.MOV.U32 R106, RZ, RZ, R11 ;  /* 0x000000ffff6a7224 */ /* 0x000fe200078e000b */
[----:B------:R-:W-:Y:S01]  /*2aa60*/  MOV R133, 0x181f ;  /* 0x0000181f00857802 */ /* 0x000fe20000000f00 */
[----:B------:R-:W-:Y:S01]  /*2aa70*/  IMAD.MOV.U32 R3, RZ, RZ, 0x4 ;  /* 0x00000004ff037424 */ /* 0x000fe200078e00ff */
[----:B------:R-:W-:Y:S02]  /*2aa80*/  MOV R132, 0xffffffff ;  /* 0xffffffff00847802 */ /* 0x000fe40000000f00 */
[----:B------:R-:W-:-:S02]  /*2aa90*/  MOV R2, 0x2aab0 ;  /* 0x0002aab000027802 */ /* 0x000fc40000000f00 */
[----:B--23--:R-:W-:Y:S05]  /*2aaa0*/  CALL.REL.NOINC `($__internal_3_$__cuda_sm70_shflsync_idx_p) ;  /* 0x0000077000007944 */ /* 0x00cfea0003c00000 */
[----:B------:R-:W-:Y:S01]  /*2aab0*/  MOV R0, R105 ;  /* 0x0000006900007202 */ /* 0x000fe20000000f00 */
[----:B------:R-:W-:Y:S05]  /*2aac0*/  BRA `(.L_x_1449) ;  /* 0xffffa40000007947 */ /* 0x000fea000383ffff */
.L_x_1404:
        /* <DEDUP_REMOVED lines=23> */
.L_x_1405:
[----:B------:R-:W-:Y:S01]  /*2ac40*/  IMAD.MOV.U32 R106, RZ, RZ, R11 ;  /* 0x000000ffff6a7224 */ /* 0x000fe200078e000b */
[----:B------:R-:W-:Y:S01]  /*2ac50*/  MOV R133, 0x181f ;  /* 0x0000181f00857802 */ /* 0x000fe20000000f00 */
[----:B------:R-:W-:Y:S01]  /*2ac60*/  IMAD.MOV.U32 R3, RZ, RZ, 0x5 ;  /* 0x00000005ff037424 */ /* 0x000fe200078e00ff */
[----:B------:R-:W-:-:S02]  /*2ac70*/  MOV R132, 0xffffffff ;  /* 0xffffffff00847802 */ /* 0x000fc40000000f00 */
[----:B------:R-:W-:Y:S02]  /*2ac80*/  MOV R2, 0x2aca0 ;  /* 0x0002aca000027802 */ /* 0x000fe40000000f00 */
[----:B---3--:R-:W-:Y:S05]  /*2ac90*/  CALL.REL.NOINC `($__internal_3_$__cuda_sm70_shflsync_idx_p) ;  /* 0x0000058000007944 */ /* 0x008fea0003c00000 */
        /* <DEDUP_REMOVED lines=24> */
.L_x_1408:
        /* <DEDUP_REMOVED lines=8> */
.L_x_1409:
        /* <DEDUP_REMOVED lines=23> */
.L_x_1412:
        /* <DEDUP_REMOVED lines=29> */
        .weak           $__internal_2_$__cuda_sm70_shflsync_bfly_p
        .type           $__internal_2_$__cuda_sm70_shflsync_bfly_p,@function
        .size           $__internal_2_$__cuda_sm70_shflsync_bfly_p,($__internal_3_$__cuda_sm70_shflsync_idx_p - $__internal_2_$__cuda_sm70_shflsync_bfly_p)
$__internal_2_$__cuda_sm70_shflsync_bfly_p:
[----:B------:R-:W-:Y:S04]  /*2b1e0*/  WARPSYNC R8 ;  /* 0x0000000800007348 */ /* 0x000fe80003800000 */
[----:B------:R1:W2:Y:S02]  /*2b1f0*/  SHFL.BFLY PT, R7, R0, R3, R10 ;  /* 0x0c00000300077389 */ /* 0x0002a400000e000a */
[----:B-1----:R-:W-:-:S04]  /*2b200*/  MOV R3, 0x0 ;  /* 0x0000000000037802 */ /* 0x002fc80000000f00 */
[----:B--2---:R-:W-:Y:S05]  /*2b210*/  RET.REL.NODEC R2 `(_ZN7cutlass13device_kernelIN5flash19enable_sm80_to_sm89INS1_16FlashAttnFwdSm80INS1_25CollectiveMainloopFwdSm80ILi4ELi1ELb0EN4cute5tupleIJNS5_1CILi128EEENS7_ILi48EEES8_EEELi128ENS_10bfloat16_tEfNS_4arch4Sm80ELb0ELb1ELb1ELb1ELb0ELb1ELb1ELb0EEENS1_21CollectiveEpilogueFwdINS6_IJS8_S8_S9_EEENS6_IJNS7_ILi1EEESH_SH_EEESB_SD_Li128ELb1ELb1ELb0ELb0EEENS1_19SingleTileSchedulerILb1ELb0ELb1ELi128EEEEEEEEEvNT_6ParamsE) ;  /* 0xfffd4de002007950 */ /* 0x004fea0003c3ffff */
        .weak           $__internal_3_$__cuda_sm70_shflsync_idx_p
        .type           $__internal_3_$__cuda_sm70_shflsync_idx_p,@function
        .size           $__internal_3_$__cuda_sm70_shflsync_idx_p,(.L_x_1840 - $__internal_3_$__cuda_sm70_shflsync_idx_p)
$__internal_3_$__cuda_sm70_shflsync_idx_p:
[----:B------:R-:W-:Y:S04]  /*2b220*/  WARPSYNC R132 ;  /* 0x0000008400007348 */ /* 0x000fe80003800000 */
[----:B------:R1:W2:Y:S02]  /*2b230*/  SHFL.IDX PT, R105, R106, R3, R133 ;  /* 0x000000036a697389 */ /* 0x0002a400000e0085 */
[----:B-1----:R-:W-:-:S04]  /*2b240*/  MOV R3, 0x0 ;  /* 0x0000000000037802 */ /* 0x002fc80000000f00 */
[----:B--2---:R-:W-:Y:S05]  /*2b250*/  RET.REL.NODEC R2 `(_ZN7cutlass13device_kernelIN5flash19enable_sm80_to_sm89INS1_16FlashAttnFwdSm80INS1_25CollectiveMainloopFwdSm80ILi4ELi1ELb0EN4cute5tupleIJNS5_1CILi128EEENS7_ILi48EEES8_EEELi128ENS_10bfloat16_tEfNS_4arch4Sm80ELb0ELb1ELb1ELb1ELb0ELb1ELb1ELb0EEENS1_21CollectiveEpilogueFwdINS6_IJS8_S8_S9_EEENS6_IJNS7_ILi1EEESH_SH_EEESB_SD_Li128ELb1ELb1ELb0ELb0EEENS1_19SingleTileSchedulerILb1ELb0ELb1ELi128EEEEEEEEEvNT_6ParamsE) ;  /* 0xfffd4da002007950 */ /* 0x004fea0003c3ffff */
.L_x_1455:
        /* <DEDUP_REMOVED lines=10> */
.L_x_1840:


//--------------------- .text._ZN7cutlass13device_kernelIN5flash19enable_sm80_to_sm89INS1_16FlashAttnFwdSm80INS1_25CollectiveMainloopFwdSm80ILi4ELi1ELb0EN4cute5tupleIJNS5_1CILi128EEENS7_ILi64EEES8_EEELi128ENS_10bfloat16_tEfNS_4arch4Sm80ELb1ELb0ELb1ELb0ELb0ELb0ELb1ELb0EEENS1_21CollectiveEpilogueFwdINS6_IJS8_S8_S9_EEENS6_IJNS7_ILi1EEESH_SH_EEESB_SD_Li128ELb0ELb1ELb0ELb0EEENS1_30DynamicPersistentTileSchedulerILi128ELi128ELb0ELb1ELb0EEEEEEEEEvNT_6ParamsE --------------------------
	.section	.text._ZN7cutlass13device_kernelIN5flash19enable_sm80_to_sm89INS1_16FlashAttnFwdSm80INS1_25CollectiveMainloopFwdSm80ILi4ELi1ELb0EN4cute5tupleIJNS5_1CILi128EEENS7_ILi64EEES8_EEELi128ENS_10bfloat16_tEfNS_4arch4Sm80ELb1ELb0ELb1ELb0ELb0ELb0ELb1ELb0EEENS1_21CollectiveEpilogueFwdINS6_IJS8_S8_S9_EEENS6_IJNS7_ILi1EEESH_SH_EEESB_SD_Li128ELb0ELb1ELb0ELb0EEENS1_30DynamicPersistentTileSchedulerILi128ELi128ELb0ELb1ELb0EEEEEEEEEvNT_6ParamsE,"ax",@progbits
	.sectioninfo	@"SHI_REGISTERS=255"
	.align	128
.text._ZN7cutlass13device_kernelIN5flash19enable_sm80_to_sm89INS1_16FlashAttnFwdSm80INS1_25CollectiveMainloopFwdSm80ILi4ELi1ELb0EN4cute5tupleIJNS5_1CILi128EEENS7_ILi64EEES8_EEELi128ENS_10bfloat16_tEfNS_4arch4Sm80ELb1ELb0ELb1ELb0ELb0ELb0ELb1ELb0EEENS1_21CollectiveEpilogueFwdINS6_IJS8_S8_S9_EEENS6_IJNS7_ILi1EEESH_SH_EEESB_SD_Li128ELb0ELb1ELb0ELb0EEENS1_30DynamicPersistentTileSchedulerILi128ELi128ELb0ELb1ELb0EEEEEEEEEvNT_6ParamsE:
        .type           _ZN7cutlass13device_kernelIN5flash19enable_sm80_to_sm89INS1_16FlashAttnFwdSm80INS1_25CollectiveMainloopFwdSm80ILi4ELi1ELb0EN4cute5tupleIJNS5_1CILi128EEENS7_ILi64EEES8_EEELi128ENS_10bfloat16_tEfNS_4arch4Sm80ELb1ELb0ELb1ELb0ELb0ELb0ELb1ELb0EEENS1_21CollectiveEpilogueFwdINS6_IJS8_S8_S9_EEENS6_IJNS7_ILi1EEESH_SH_EEESB_SD_Li128ELb0ELb1ELb0ELb0EEENS1_30DynamicPersistentTileSchedulerILi128ELi128ELb0ELb1ELb0EEEEEEEEEvNT_6ParamsE,@function
        .size           _ZN7cutlass13device_kernelIN5flash19enable_sm80_to_sm89INS1_16FlashAttnFwdSm80INS1_25CollectiveMainloopFwdSm80ILi4ELi1ELb0EN4cute5tupleIJNS5_1CILi128EEENS7_ILi64EEES8_EEELi128ENS_10bfloat16_tEfNS_4arch4Sm80ELb1ELb0ELb1ELb0ELb0ELb0ELb1ELb0EEENS1_21CollectiveEpilogueFwdINS6_IJS8_S8_S9_EEENS6_IJNS7_ILi1EEESH_SH_EEESB_SD_Li128ELb0ELb1ELb0ELb0EEENS1_30DynamicPersistentTileSchedulerILi128ELi128ELb0ELb1ELb0EEEEEEEEEvNT_6ParamsE,(.L_x_1844 - _ZN7cutlass13device_kernelIN5flash19enable_sm80_to_sm89INS1_16FlashAttnFwdSm80INS1_25CollectiveMainloopFwdSm80ILi4ELi1ELb0EN4cute5tupleIJNS5_1CILi128EEENS7_ILi64EEES8_EEELi128ENS_10bfloat16_tEfNS_4arch4Sm80ELb1ELb0ELb1ELb0ELb0ELb0ELb1ELb0EEENS1_21CollectiveEpilogueFwdINS6_IJS8_S8_S9_EEENS6_IJNS7_ILi1EEESH_SH_EEESB_SD_Li128ELb0ELb1ELb0ELb0EEENS1_30DynamicPersistentTileSchedulerILi128ELi128ELb0ELb1ELb0EEEEEEEEEvNT_6ParamsE)
        .other          _ZN7cutlass13device_kernelIN5flash19enable_sm80_to_sm89INS1_16FlashAttnFwdSm80INS1_25CollectiveMainloopFwdSm80ILi4ELi1ELb0EN4cute5tupleIJNS5_1CILi128EEENS7_ILi64EEES8_EEELi128ENS_10bfloat16_tEfNS_4arch4Sm80ELb1ELb0ELb1ELb0ELb0ELb0ELb1ELb0EEENS1_21CollectiveEpilogueFwdINS6_IJS8_S8_S9_EEENS6_IJNS7_ILi1EEESH_SH_EEESB_SD_Li128ELb0ELb1ELb0ELb0EEENS1_30DynamicPersistentTileSchedulerILi128ELi128ELb0ELb1ELb0EEEEEEEEEvNT_6ParamsE,@"STO_CUDA_ENTRY STV_DEFAULT"
_ZN7cutlass13device_kernelIN5flash19enable_sm80_to_sm89INS1_16FlashAttnFwdSm80INS1_25CollectiveMainloopFwdSm80ILi4ELi1ELb0EN4cute5tupleIJNS5_1CILi128EEENS7_ILi64EEES8_EEELi128ENS_10bfloat16_tEfNS_4arch4Sm80ELb1ELb0ELb1ELb0ELb0ELb0ELb1ELb0EEENS1_21CollectiveEpilogueFwdINS6_IJS8_S8_S9_EEENS6_IJNS7_ILi1EEESH_SH_EEESB_SD_Li128ELb0ELb1ELb0ELb0EEENS1_30DynamicPersistentTileSchedulerILi128ELi128ELb0ELb1ELb0EEEEEEEEEvNT_6ParamsE:
        /* <DEDUP_REMOVED lines=12> */
[----:B------:R-:W-:Y:S01]  /*00c0*/  IMAD.MOV.U32 R232, RZ, RZ, 0x40 ;  /* 0x00000040ffe87424 */ /* 0x000fe200078e00ff */
[----:B------:R-:W-:Y:S02]  /*00d0*/  ULDC.64 UR6, c[0x0][0x118] ;  /* 0x0000460000067ab9 */ /* 0x000fe40000000a00 */
[CC--:B------:R-:W-:Y:S02]  /*00e0*/  LEA.HI R2, R14.reuse, R16.reuse, RZ, 0x4 ;  /* 0x000000100e027211 */ /* 0x0c0fe400078f20ff */
[CC--:B------:R-:W-:Y:S02]  /*00f0*/  LEA.HI R10, R14.reuse, R16.reuse, RZ, 0x3 ;  /* 0x000000100e0a7211 */ /* 0x0c0fe400078f18ff */
[----:B------:R-:W-:Y:S02]  /*0100*/  SHF.R.S32.HI R3, RZ, 0x4, R2 ;  /* 0x00000004ff037819 */ /* 0x000fe40000011402 */
[----:B------:R-:W-:-:S02]  /*0110*/  LEA.HI R12, R14, R16, RZ, 0x2 ;  /* 0x000000100e0c7211 */ /* 0x000fc400078f10ff */
[----:B------:R-:W-:Y:S02]  /*0120*/  LEA.HI R0, R2, R3, RZ, 0x1 ;  /* 0x0000000302007211 */ /* 0x000fe400078f08ff */
[----:B------:R-:W-:Y:S02]  /*0130*/  LOP3.LUT R5, R10, 0xfffffff8, RZ, 0xc0, !PT ;  /* 0xfffffff80a057812 */ /* 0x000fe400078ec0ff */
[----:B------:R-:W-:Y:S02]  /*0140*/  LOP3.LUT R0, R0, 0xfffffffe, RZ, 0xc0, !PT ;  /* 0xfffffffe00007812 */ /* 0x000fe400078ec0ff */
[----:B------:R-:W-:Y:S01]  /*0150*/  SHF.R.S32.HI R20, RZ, 0x3, R10 ;  /* 0x00000003ff147819 */ /* 0x000fe2000001140a */
[----:B------:R-:W-:Y:S01]  /*0160*/  IMAD.IADD R8, R16, 0x1, -R5 ;  /* 0x0000000110087824 */ /* 0x000fe200078e0a05 */
[----:B------:R-:W-:Y:S01]  /*0170*/  SHF.R.S32.HI R7, RZ, 0x2, R12 ;  /* 0x00000002ff077819 */ /* 0x000fe2000001140c */
[----:B------:R-:W-:Y:S01]  /*0180*/  IMAD.IADD R13, R3, 0x1, -R0 ;  /* 0x00000001030d7824 */ /* 0x000fe200078e0a00 */
[----:B------:R-:W-:Y:S01]  /*0190*/  LOP3.LUT R0, R2, 0xfffffff0, RZ, 0xc0, !PT ;  /* 0xfffffff002007812 */ /* 0x000fe200078ec0ff */
[----:B------:R-:W-:Y:S01]  /*01a0*/  IMAD.SHL.U32 R4, R20, 0x40, RZ ;  /* 0x0000004014047824 */ /* 0x000fe200078e00ff */
[----:B------:R-:W-:Y:S01]  /*01b0*/  SHF.R.S32.HI R3, RZ, 0x1f, R12 ;  /* 0x0000001fff037819 */ /* 0x000fe2000001140c */
[----:B------:R-:W-:-:S02]  /*01c0*/  IMAD.SHL.U32 R18, R8, 0x8, RZ ;  /* 0x0000000808127824 */ /* 0x000fc400078e00ff */
[----:B------:R-:W-:Y:S01]  /*01d0*/  IMAD.IADD R2, R16, 0x1, -R0 ;  /* 0x0000000110027824 */ /* 0x000fe200078e0a00 */
[----:B------:R-:W-:Y:S01]  /*01e0*/  LEA.HI R3, R3, R7, RZ, 0x3 ;  /* 0x0000000703037211 */ /* 0x000fe200078f18ff */
[----:B------:R-:W-:Y:S01]  /*01f0*/  IMAD.SHL.U32 R9, R8, 0x40, RZ ;  /* 0x0000004008097824 */ /* 0x000fe200078e00ff */
[----:B------:R-:W-:Y:S02]  /*0200*/  LOP3.LUT R0, R4, 0x1c0, RZ, 0xc0, !PT ;  /* 0x000001c004007812 */ /* 0x000fe400078ec0ff */
[----:B------:R-:W-:Y:S02]  /*0210*/  SHF.R.S32.HI R6, RZ, 0x1f, R2 ;  /* 0x0000001fff067819 */ /* 0x000fe40000011402 */
[----:B------:R-:W-:Y:S02]  /*0220*/  LOP3.LUT R3, R3, 0xfffffff8, RZ, 0xc0, !PT ;  /* 0xfffffff803037812 */ /* 0x000fe400078ec0ff */
[----:B------:R-:W-:Y:S02]  /*0230*/  LEA.HI R11, R6, R2, RZ, 0x3 ;  /* 0x00000002060b7211 */ /* 0x000fe400078f18ff */
[----:B------:R-:W-:Y:S01]  /*0240*/  LOP3.LUT R5, R0, 0x38, R18, 0xf8, !PT ;  /* 0x0000003800057812 */ /* 0x000fe200078ef812 */
[----:B------:R-:W-:Y:S01]  /*0250*/  IMAD.IADD R7, R7, 0x1, -R3 ;  /* 0x0000000107077824 */ /* 0x000fe200078e0a03 */
[----:B------:R-:W-:-:S02]  /*0260*/  SHF.R.U32.HI R4, RZ, 0x3, R0 ;  /* 0x00000003ff047819 */ /* 0x000fc40000011600 */
[----:B------:R-:W-:Y:S02]  /*0270*/  LOP3.LUT R0, R9, 0x1c0, RZ, 0xc0, !PT ;  /* 0x000001c009007812 */ /* 0x000fe400078ec0ff */
[----:B------:R-:W-:Y:S02]  /*0280*/  LOP3.LUT R3, R11, 0xfffffff8, RZ, 0xc0, !PT ;  /* 0xfffffff80b037812 */ /* 0x000fe400078ec0ff */
[----:B------:R-:W-:Y:S02]  /*0290*/  LEA.HI R6, R14, R16, RZ, 0x6 ;  /* 0x000000100e067211 */ /* 0x000fe400078f30ff */
[----:B------:R-:W-:Y:S01]  /*02a0*/  LOP3.LUT R5, R5, R4, RZ, 0x3c, !PT ;  /* 0x0000000405057212 */ /* 0x000fe200078e3cff */
[----:B------:R-:W-:Y:S01]  /*02b0*/  IMAD.IADD R9, R2, 0x1, -R3 ;  /* 0x0000000102097824 */ /* 0x000fe200078e0a03 */
[----:B------:R-:W-:Y:S01]  /*02c0*/  LOP3.LUT R4, R0, 0x8, R10, 0xf8, !PT ;  /* 0x0000000800047812 */ /* 0x000fe200078ef80a */
[----:B------:R-:W-:Y:S01]  /*02d0*/  IMAD.SHL.U32 R3, R6, 0x8, RZ ;  /* 0x0000000806037824 */ /* 0x000fe200078e00ff */
[----:B------:R-:W-:-:S02]  /*02e0*/  SHF.R.U32.HI R0, RZ, 0x3, R0 ;  /* 0x00000003ff007819 */ /* 0x000fc40000011600 */
[----:B------:R-:W-:Y:S02]  /*02f0*/  LEA.HI R10, R14, R16, RZ, 0x5 ;  /* 0x000000100e0a7211 */ /* 0x000fe400078f28ff */
[----:B------:R-:W-:Y:S02]  /*0300*/  LOP3.LUT R2, R12, 0xfffffffc, RZ, 0xc0, !PT ;  /* 0xfffffffc0c027812 */ /* 0x000fe400078ec0ff */
[----:B------:R-:W-:Y:S02]  /*0310*/  LOP3.LUT R14, R4, R0, RZ, 0x3c, !PT ;  /* 0x00000000040e7212 */ /* 0x000fe400078e3cff */
[----:B------:R-:W-:Y:S01]  /*0320*/  LOP3.LUT R0, R10, 0xffffffe0, RZ, 0xc0, !PT ;  /* 0xffffffe00a007812 */ /* 0x000fe200078ec0ff */
[C---:B------:R-:W-:Y:S01]  /*0330*/  IMAD.IADD R6, R16.reuse, 0x1, -R2 ;  /* 0x0000000110067824 */ /* 0x040fe200078e0a02 */
[----:B------:R-:W-:Y:S02]  /*0340*/  LOP3.LUT R248, R5, 0x7ffffe00, R3, 0xf8, !PT ;  /* 0x7ffffe0005f87812 */ /* 0x000fe400078ef803 */
[----:B------:R-:W-:Y:S01]  /*0350*/  LOP3.LUT R3, R7, 0x1, RZ, 0xc0, !PT ;  /* 0x0000000107037812 */ /* 0x000fe200078ec0ff */
[----:B------:R-:W-:Y:S01]  /*0360*/  IMAD.IADD R17, R16, 0x1, -R0 ;  /* 0x0000000110117824 */ /* 0x000fe200078e0a00 */
[--C-:B------:R-:W-:Y:S01]  /*0370*/  SHF.R.S32.HI R235, RZ, 0x5, R10.reuse ;  /* 0x00000005ffeb7819 */ /* 0x100fe2000001140a */
[----:B------:R-:W-:Y:S01]  /*0380*/  IMAD.SHL.U32 R248, R248, 0x2, RZ ;  /* 0x00000002f8f87824 */ /* 0x000fe200078e00ff */
[----:B------:R-:W-:-:S02]  /*0390*/  SHF.R.S32.HI R2, RZ, 0x1f, R10 ;  /* 0x0000001fff027819 */ /* 0x000fc4000001140a */
[----:B------:R-:W-:Y:S02]  /*03a0*/  LEA.HI R0, R6, R6, RZ, 0x1 ;  /* 0x0000000606007211 */ /* 0x000fe400078f08ff */
[----:B------:R-:W-:Y:S02]  /*03b0*/  ISETP.NE.U32.AND P0, PT, R3, 0x1, PT ;  /* 0x000000010300780c */ /* 0x000fe40003f05070 */
[----:B------:R-:W-:Y:S02]  /*03c0*/  LEA.HI R3, R2, R235, RZ, 0x2 ;  /* 0x000000eb02037211 */ /* 0x000fe400078f10ff */
[C---:B------:R-:W-:Y:S01]  /*03d0*/  LOP3.LUT R2, R0.reuse, 0x1ffffffe, RZ, 0xc0, !PT ;  /* 0x1ffffffe00027812 */ /* 0x040fe200078ec0ff */
[----:B------:R-:W-:Y:S01]  /*03e0*/  IMAD.SHL.U32 R0, R0, 0x20, RZ ;  /* 0x0000002000007824 */ /* 0x000fe200078e00ff */
[----:B------:R-:W-:Y:S02]  /*03f0*/  LOP3.LUT R3, R3, 0xffffffc, RZ, 0xc0, !PT ;  /* 0x0ffffffc03037812 */ /* 0x000fe400078ec0ff */
[----:B------:R-:W-:Y:S01]  /*0400*/  SHF.R.S32.HI R10, RZ, 0x1f, R17 ;  /* 0x0000001fff0a7819 */ /* 0x000fe20000011411 */
[----:B------:R-:W-:Y:S01]  /*0410*/  IMAD.IADD R2, R6, 0x1, -R2 ;  /* 0x0000000106027824 */ /* 0x000fe200078e0a02 */
[----:B------:R-:W-:Y:S01]  /*0420*/  LOP3.LUT R0, R0, 0xffffffc0, RZ, 0xc0, !PT ;  /* 0xffffffc000007812 */ /* 0x000fe200078ec0ff */
[----:B------:R-:W-:Y:S01]  /*0430*/  IMAD.IADD R5, R235, 0x1, -R3 ;  /* 0x00000001eb057824 */ /* 0x000fe200078e0a03 */
[----:B------:R-:W-:Y:S01]  /*0440*/  LEA.HI R10, R10, R17, RZ, 0x2 ;  /* 0x000000110a0a7211 */ /* 0x000fe200078f10ff */
[----:B------:R-:W-:Y:S01]  /*0450*/  IMAD.SHL.U32 R3, R9, 0x40, RZ ;  /* 0x0000004009037824 */ /* 0x000fe200078e00ff */
[----:B------:R-:W-:Y:S01]  /*0460*/  R2P PR, R7, 0x6 ;  /* 0x0000000607007804 */ /* 0x000fe20000000000 */
[----:B------:R-:W-:Y:S01]  /*0470*/  IMAD R12, R2, 0x8, R0 ;  /* 0x00000008020c7824 */ /* 0x000fe200078e0200 */
[----:B------:R-:W-:Y:S01]  /*0480*/  SHF.R.S32.HI R4, RZ, 0x2, R10 ;  /* 0x00000002ff047819 */ /* 0x000fe2000001140a */
[----:B------:R-:W-:Y:S01]  /*0490*/  IMAD.SHL.U32 R2, R13, 0x8, RZ ;  /* 0x000000080d027824 */ /* 0x000fe200078e00ff */
[----:B------:R-:W-:Y:S01]  /*04a0*/  LOP3.LUT R0, R3, 0x1c0, RZ, 0xc0, !PT ;  /* 0x000001c003007812 */ /* 0x000fe200078ec0ff */
[----:B------:R-:W-:Y:S01]  /*04b0*/  IMAD.SHL.U32 R3, R7, 0x40, RZ ;  /* 0x0000004007037824 */ /* 0x000fe200078e00ff */
[----:B------:R-:W-:Y:S01]  /*04c0*/  SHF.R.S32.HI R19, RZ, 0x1f, R18 ;  /* 0x0000001fff137819 */ /* 0x000fe20000011412 */
[----:B------:R-:W-:Y:S01]  /*04d0*/  IMAD R16, R5, 0x10, R4 ;  /* 0x0000001005107824 */ /* 0x000fe200078e0204 */
[----:B------:R-:W-:Y:S01]  /*04e0*/  LOP3.LUT R2, R0, 0x8, R2, 0xf8, !PT ;  /* 0x0000000800027812 */ /* 0x000fe200078ef802 */
[----:B------:R-:W-:Y:S01]  /*04f0*/  IMAD.SHL.U32 R235, R235, 0x400, RZ ;  /* 0x00000400ebeb7824 */ /* 0x000fe200078e00ff */
[----:B------:R-:W-:Y:S01]  /*0500*/  LOP3.LUT R3, R3, 0x1c0, RZ, 0xc0, !PT ;  /* 0x000001c003037812 */ /* 0x000fe200078ec0ff */
[----:B------:R-:W-:Y:S01]  /*0510*/  IMAD.SHL.U32 R5, R11, 0x40, RZ ;  /* 0x000000400b057824 */ /* 0x000fe200078e00ff */
[----:B------:R-:W-:Y:S01]  /*0520*/  SHF.R.U32.HI R0, RZ, 0x3, R0 ;  /* 0x00000003ff007819 */ /* 0x000fe20000011600 */
[----:B------:R-:W-:Y:S01]  /*0530*/  IMAD R4, R6, 0x2, R235 ;  /* 0x0000000206047824 */ /* 0x000fe200078e02eb */
[----:B------:R-:W-:Y:S01]  /*0540*/  LEA.HI R3, R3, R3, RZ, 0x1d ;  /* 0x0000000303037211 */ /* 0x000fe200078fe8ff */
[----:B------:R-:W-:Y:S01]  /*0550*/  STL [R1+0x8c], R16 ;  /* 0x00008c1001007387 */ /* 0x000fe20000100800 */
[----:B------:R-:W-:Y:S01]  /*0560*/  LOP3.LUT R229, R2, R0, RZ, 0x3c, !PT ;  /* 0x0000000002e57212 */ /* 0x000fe200078e3cff */
[----:B------:R-:W-:Y:S01]  /*0570*/  IMAD.MOV.U32 R6, RZ, RZ, 0x20 ;  /* 0x00000020ff067424 */ /* 0x000fe200078e00ff */
[----:B------:R-:W-:Y:S01]  /*0580*/  LOP3.LUT R2, R5, 0xfffffe00, RZ, 0xc0, !PT ;  /* 0xfffffe0005027812 */ /* 0x000fe200078ec0ff */
[----:B------:R-:W-:Y:S01]  /*0590*/  IMAD.IADD R5, R4, 0x1, R3 ;  /* 0x0000000104057824 */ /* 0x000fe200078e0203 */
[----:B------:R-:W-:Y:S01]  /*05a0*/  IADD3 R3, R18, 0x40, RZ ;  /* 0x0000004012037810 */ /* 0x000fe20007ffe0ff */
[----:B------:R-:W-:Y:S01]  /*05b0*/  IMAD R4, R8, 0x10, R20 ;  /* 0x0000001008047824 */ /* 0x000fe200078e0214 */
[CC--:B------:R-:W-:Y:S01]  /*05c0*/  IADD3 R235, R229.reuse, R2.reuse, R235 ;  /* 0x00000002e5eb7210 */ /* 0x0c0fe20007ffe0eb */
[----:B------:R-:W-:Y:S01]  /*05d0*/  STL [R1+0x60], R15 ;  /* 0x0000600f01007387 */ /* 0x000fe20000100800 */
[----:B------:R-:W-:Y:S01]  /*05e0*/  LOP3.LUT R229, R229, R2, RZ, 0xfc, !PT ;  /* 0x00000002e5e57212 */ /* 0x000fe200078efcff */
[----:B------:R-:W-:Y:S01]  /*05f0*/  IMAD R0, R13, 0x200, R14 ;  /* 0x000002000d007824 */ /* 0x000fe200078e020e */
[----:B------:R-:W-:Y:S01]  /*0600*/  LOP3.LUT R2, R10, 0x7ffffffc, RZ, 0xc0, !PT ;  /* 0x7ffffffc0a027812 */ /* 0x000fe200078ec0ff */
[----:B------:R1:W-:Y:S01]  /*0610*/  STL [R1+0x84], R4 ;  /* 0x0000840401007387 */ /* 0x0003e20000100800 */
[----:B------:R-:W-:-:S02]  /*0620*/  SHF.R.S32.HI R7, RZ, 0x1f, R3 ;  /* 0x0000001fff077819 */ /* 0x000fc40000011403 */
[----:B------:R-:W-:Y:S01]  /*0630*/  LEA R5, R5, 0x80, 0x1 ;  /* 0x0000008005057811 */ /* 0x000fe200078e08ff */
[----:B------:R2:W-:Y:S01]  /*0640*/  STL [R1+0x44], R3 ;  /* 0x0000440301007387 */ /* 0x0005e20000100800 */
[C---:B------:R-:W-:Y:S02]  /*0650*/  LOP3.LUT P4, RZ, R8.reuse, 0x2, RZ, 0xc0, !PT ;  /* 0x0000000208ff7812 */ /* 0x040fe4000788c0ff */
[----:B------:R-:W-:Y:S01]  /*0660*/  LOP3.LUT P3, RZ, R8, 0x4, RZ, 0xc0, !PT ;  /* 0x0000000408ff7812 */ /* 0x000fe2000786c0ff */
[----:B------:R-:W-:Y:S01]  /*0670*/  STL.64 [R1+0x10], R18 ;  /* 0x0000101201007387 */ /* 0x000fe20000100a00 */
[C---:B------:R-:W-:Y:S02]  /*0680*/  LOP3.LUT P6, RZ, R9.reuse, 0x2, RZ, 0xc0, !PT ;  /* 0x0000000209ff7812 */ /* 0x040fe400078cc0ff */
[----:B------:R-:W-:Y:S01]  /*0690*/  LOP3.LUT P5, RZ, R9, 0x4, RZ, 0xc0, !PT ;  /* 0x0000000409ff7812 */ /* 0x000fe200078ac0ff */
[----:B------:R3:W-:Y:S01]  /*06a0*/  STL [R1+0x4c], R7 ;  /* 0x00004c0701007387 */ /* 0x0007e20000100800 */
[----:B------:R-:W-:-:S02]  /*06b0*/  LEA R228, R0, 0x4100, 0x1 ;  /* 0x0000410000e47811 */ /* 0x000fc400078e08ff */
[----:B------:R-:W-:Y:S02]  /*06c0*/  SEL R231, R232, 0xffffffc0, !P3 ;  /* 0xffffffc0e8e77807 */ /* 0x000fe40005800000 */
[----:B------:R-:W-:Y:S02]  /*06d0*/  SEL R0, R6, 0xffffffe0, !P6 ;  /* 0xffffffe006007807 */ /* 0x000fe40007000000 */
[----:B------:R-:W-:Y:S01]  /*06e0*/  LEA R235, R235, 0x8100, 0x1 ;  /* 0x00008100ebeb7811 */ /* 0x000fe200078e08ff */
[C---:B------:R-:W-:Y:S01]  /*06f0*/  IMAD.IADD R234, R228.reuse, 0x1, R231 ;  /* 0x00000001e4ea7824 */ /* 0x040fe200078e02e7 */
[----:B------:R-:W-:Y:S02]  /*0700*/  LEA R229, R229, 0x100, 0x1 ;  /* 0x00000100e5e57811 */ /* 0x000fe400078e08ff */
[----:B------:R-:W-:Y:S01]  /*0710*/  IADD3 R239, R228, 0x20, RZ ;  /* 0x00000020e4ef7810 */ /* 0x000fe20007ffe0ff */
[----:B------:R-:W-:Y:S01]  /*0720*/  IMAD.IADD R237, R235, 0x1, R0 ;  /* 0x00000001ebed7824 */ /* 0x000fe200078e0200 */
[----:B-1----:R-:W-:Y:S01]  /*0730*/  SEL R4, R6, 0xffffffe0, !P1 ;  /* 0xffffffe006047807 */ /* 0x002fe20004800000 */
[----:B------:R-:W-:Y:S01]  /*0740*/  IMAD.IADD R230, R0, 0x1, R229 ;  /* 0x0000000100e67824 */ /* 0x000fe200078e02e5 */
[----:B------:R-:W-:Y:S01]  /*0750*/  @P4 IADD3 R239, R228, -0x20, RZ ;  /* 0xffffffe0e4ef4810 */ /* 0x000fe20007ffe0ff */
[----:B--2---:R-:W-:Y:S01]  /*0760*/  IMAD.IADD R3, R17, 0x1, -R2 ;  /* 0x0000000111037824 */ /* 0x004fe200078e0a02 */
[C---:B------:R-:W-:Y:S01]  /*0770*/  SEL R2, R232.reuse, 0xffffffc0, !P2 ;  /* 0xffffffc0e8027807 */ /* 0x040fe20005000000 */
[----:B------:R-:W-:Y:S01]  /*0780*/  IMAD.IADD R8, R5, 0x1, R4 ;  /* 0x0000000105087824 */ /* 0x000fe200078e0204 */
[----:B------:R-:W-:Y:S01]  /*0790*/  SEL R232, R232, 0xffffffc0, !P5 ;  /* 0xffffffc0e8e87807 */ /* 0x000fe20006800000 */
[----:B------:R-:W-:Y:S01]  /*07a0*/  IMAD.SHL.U32 R3, R3, 0x2, RZ ;  /* 0x0000000203037824 */ /* 0x000fe200078e00ff */
[----:B------:R-:W-:Y:S01]  /*07b0*/  IADD3 R247, R239, 0x800, RZ ;  /* 0x00000800eff77810 */ /* 0x000fe20007ffe0ff */
[----:B------:R-:W-:Y:S01]  /*07c0*/  IMAD.IADD R231, R231, 0x1, R239 ;  /* 0x00000001e7e77824 */ /* 0x000fe200078e02ef */
[C---:B------:R-:W-:Y:S01]  /*07d0*/  IADD3 R246, R239.reuse, 0x1000, RZ ;  /* 0x00001000eff67810 */ /* 0x040fe20007ffe0ff */
[----:B---3--:R-:W-:Y:S01]  /*07e0*/  IMAD.IADD R7, R16, 0x1, R12 ;  /* 0x0000000110077824 */ /* 0x008fe200078e020c */
[----:B------:R-:W-:Y:S01]  /*07f0*/  IADD3 R245, R239, 0x1800, RZ ;  /* 0x00001800eff57810 */ /* 0x000fe20007ffe0ff */
[--C-:B------:R-:W-:Y:S01]  /*0800*/  IMAD.IADD R236, R235, 0x1, R232.reuse ;  /* 0x00000001ebec7824 */ /* 0x100fe200078e02e8 */
[----:B------:R-:W-:Y:S01]  /*0810*/  IADD3 R244, R239, 0x2000, RZ ;  /* 0x00002000eff47810 */ /* 0x000fe20007ffe0ff */
[----:B------:R-:W-:Y:S01]  /*0820*/  IMAD.IADD R233, R232, 0x1, R229 ;  /* 0x00000001e8e97824 */ /* 0x000fe200078e02e5 */
[----:B------:R1:W-:Y:S01]  /*0830*/  STL [R1+0x5c], R7 ;  /* 0x00005c0701007387 */ /* 0x0003e20000100800 */
[----:B------:R-:W-:Y:S01]  /*0840*/  IMAD.IADD R238, R237, 0x1, R232 ;  /* 0x00000001edee7824 */ /* 0x000fe200078e02e8 */
[C---:B------:R-:W-:Y:S01]  /*0850*/  IADD3 R243, R239.reuse, 0x2800, RZ ;  /* 0x00002800eff37810 */ /* 0x040fe20007ffe0ff */
[----:B------:R-:W-:Y:S01]  /*0860*/  IMAD.IADD R240, R0, 0x1, R236 ;  /* 0x0000000100f07824 */ /* 0x000fe200078e02ec */
[----:B------:R2:W-:Y:S01]  /*0870*/  STL [R1+0x58], R3 ;  /* 0x0000580301007387 */ /* 0x0005e20000100800 */
[C---:B------:R-:W-:Y:S01]  /*0880*/  IADD3 R242, R239.reuse, 0x3000, RZ ;  /* 0x00003000eff27810 */ /* 0x040fe20007ffe0ff */
[----:B------:R-:W-:Y:S01]  /*0890*/  IMAD.IADD R232, R232, 0x1, R230 ;  /* 0x00000001e8e87824 */ /* 0x000fe200078e02e6 */
[----:B------:R-:W-:Y:S01]  /*08a0*/  IADD3 R241, R239, 0x3800, RZ ;  /* 0x00003800eff17810 */ /* 0x000fe20007ffe0ff */
[----:B------:R-:W-:Y:S01]  /*08b0*/  STL [R1+0x64], R5 ;  /* 0x0000640501007387 */ /* 0x000fe20000100800 */
[----:B-1----:R-:W-:-:S02]  /*08c0*/  IADD3 R7, R5, -0x10, RZ ;  /* 0xfffffff005077810 */ /* 0x002fc40007ffe0ff */
[C---:B------:R-:W-:Y:S01]  /*08d0*/  @P0 IADD3 R7, R5.reuse, 0x10, RZ ;  /* 0x0000001005070810 */ /* 0x040fe20007ffe0ff */
[----:B--2---:R-:W-:-:S05]  /*08e0*/  IMAD.IADD R3, R5, 0x1, R2 ;  /* 0x0000000105037824 */ /* 0x004fca00078e0202 */
[----:B------:R1:W-:Y:S04]  /*08f0*/  STL [R1+0x80], R3 ;  /* 0x0000800301007387 */ /* 0x0003e80000100800 */
[----:B------:R-:W-:Y:S01]  /*0900*/  STL [R1+0x70], R8 ;  /* 0x0000700801007387 */ /* 0x000fe20000100800 */
[----:B-1----:R-:W-:-:S05]  /*0910*/  IMAD.IADD R3, R8, 0x1, R2 ;  /* 0x0000000108037824 */ /* 0x002fca00078e0202 */
[----:B------:R1:W-:Y:S04]  /*0920*/  STL [R1+0x7c], R3 ;  /* 0x00007c0301007387 */ /* 0x0003e80000100800 */
[----:B------:R2:W-:Y:S01]  /*0930*/  STL [R1+0x68], R7 ;  /* 0x0000680701007387 */ /* 0x0005e20000100800 */
[--C-:B-1----:R-:W-:Y:S02]  /*0940*/  IMAD.IADD R3, R4, 0x1, R7.reuse ;  /* 0x0000000104037824 */ /* 0x102fe400078e0207 */
[----:B------:R-:W-:Y:S02]  /*0950*/  IMAD.IADD R4, R2, 0x1, R7 ;  /* 0x0000000102047824 */ /* 0x000fe400078e0207 */
[----:B------:R-:W-:Y:S01]  /*0960*/  IMAD.IADD R2, R3, 0x1, R2 ;  /* 0x0000000103027824 */ /* 0x000fe200078e0202 */
[----:B------:R2:W-:Y:S04]  /*0970*/  STL [R1+0x6c], R3 ;  /* 0x00006c0301007387 */ /* 0x0005e80000100800 */
[----:B------:R2:W-:Y:S04]  /*0980*/  STL [R1+0x78], R4 ;  /* 0x0000780401007387 */ /* 0x0005e80000100800 */
[----:B------:R2:W-:Y:S02]  /*0990*/  STL [R1+0x74], R2 ;  /* 0x0000740201007387 */ /* 0x0005e40000100800 */
.L_x_1545:
        /* <DEDUP_REMOVED lines=19> */
.L_x_1457:
[----:B------:R-:W-:-:S04]  /*0ad0*/  MOV R0, c[0x0][0x554] ;  /* 0x0001550000007a02 */ /* 0x000fc80000000f00 */
[----:B------:R-:W-:Y:S02]  /*0ae0*/  ISETP.NE.AND P0, PT, R0, 0x1, PT ;  /* 0x000000010000780c */ /* 0x000fe40003f05270 */
[----:B------:R-:W-:-:S11]  /*0af0*/  MOV R0, R2 ;  /* 0x0000000200007202 */ /* 0x000fd60000000f00 */
[----:B------:R-:W-:-:S05]  /*0b00*/  @P0 IMAD.HI.U32 R4, R2, c[0x0][0x558], RZ ;  /* 0x0001560002040a27 */ /* 0x000fca00078e00ff */
[----:B------:R-:W-:-:S05]  /*0b10*/  @P0 SHF.R.U32.HI R0, RZ, c[0x0][0x55c], R4 ;  /* 0x00015700ff000a19 */ /* 0x000fca0000011604 */
[----:B------:R-:W-:Y:S02]  /*0b20*/  IMAD R4, R0, c[0x0][0x554], RZ ;  /* 0x0001550000047a24 */ /* 0x000fe400078e02ff */
.L_x_1458:
[----:B------:R-:W-:Y:S05]  /*0b30*/  BSYNC B0 ;  /* 0x0000000000007941 */ /* 0x000fea0003800000 */
.L_x_1456:
[----:B------:R-:W-:Y:S01]  /*0b40*/  IMAD.MOV.U32 R5, RZ, RZ, c[0x0][0x2c4] ;  /* 0x0000b100ff057624 */ /* 0x000fe200078e00ff */
[----:B------:R-:W-:Y:S01]  /*0b50*/  LOP3.LUT R0, RZ, R0, RZ, 0x33, !PT ;  /* 0x00000000ff007212 */ /* 0x000fe200078e33ff */
[----:B------:R-:W-:Y:S01]  /*0b60*/  IMAD.MOV.U32 R6, RZ, RZ, c[0x0][0x548] ;  /* 0x00015200ff067624 */ /* 0x000fe200078e00ff */
[----:B------:R-:W-:Y:S01]  /*0b70*/  ULDC UR5, c[0x0][0x1d0] ;  /* 0x0000740000057ab9 */ /* 0x000fe20000000800 */
[----:B------:R-:W-:Y:S01]  /*0b80*/  IMAD.IADD R2, R2, 0x1, -R4 ;  /* 0x0000000102027824 */ /* 0x000fe200078e0a04 */
[----:B------:R-:W-:Y:S01]  /*0b90*/  ISETP.NE.AND P4, PT, R5, 0x1, PT ;  /* 0x000000010500780c */ /* 0x000fe20003f85270 */
[----:B------:R-:W-:Y:S01]  /*0ba0*/  IMAD.MOV.U32 R5, RZ, RZ, 0x40 ;  /* 0x00000040ff057424 */ /* 0x000fe200078e00ff */
[----:B------:R-:W-:Y:S01]  /*0bb0*/  IADD3 R0, R0, c[0x0][0x53c], RZ ;  /* 0x00014f0000007a10 */ /* 0x000fe20007ffe0ff */
[----:B------:R-:W-:Y:S01]  /*0bc0*/  IMAD R2, R3, c[0x0][0x554], R2 ;  /* 0x0001550003027a24 */ /* 0x000fe200078e0202 */
[----:B------:R-:W-:Y:S01]  /*0bd0*/  ISETP.NE.AND P0, PT, R6, 0x1, PT ;  /* 0x000000010600780c */ /* 0x000fe20003f05270 */
[----:B------:R-:W-:Y:S01]  /*0be0*/  UIADD3 UR5, UR5, 0x3f, URZ ;  /* 0x0000003f05057890 */ /* 0x000fe2000fffe03f */
[----:B------:R-:W-:Y:S01]  /*0bf0*/  SHF.L.U32 R62, R0, 0x7, RZ ;  /* 0x00000007003e7819 */ /* 0x000fe200000006ff */
[----:B------:R-:W-:Y:S01]  /*0c00*/  CS2R R126, SRZ ;  /* 0x00000000007e7805 */ /* 0x000fe2000001ff00 */
[----:B------:R-:W-:Y:S01]  /*0c10*/  MOV R63, R2 ;  /* 0x00000002003f7202 */ /* 0x000fe20000000f00 */
[----:B------:R-:W-:Y:S01]  /*0c20*/  USHF.R.S32.HI UR4, URZ, 0x1f, UR5 ;  /* 0x0000001f3f047899 */ /* 0x000fe20008011405 */
[----:B------:R-:W-:Y:S01]  /*0c30*/  IADD3 R0, R62, 0x7f, RZ ;  /* 0x0000007f3e007810 */ /* 0x000fe20007ffe0ff */
[----:B------:R1:W-:Y:S01]  /*0c40*/  STL [R1+0x48], R62 ;  /* 0x0000483e01007387 */ /* 0x0003e20000100800 */
[----:B------:R-:W-:Y:S01]  /*0c50*/  CS2R R124, SRZ ;  /* 0x00000000007c7805 */ /* 0x000fe2000001ff00 */
[----:B------:R-:W-:Y:S01]  /*0c60*/  ULEA.HI UR4, UR4, UR5, URZ, 0x6 ;  /* 0x0000000504047291 */ /* 0x000fe2000f8f303f */
[----:B------:R-:W-:Y:S01]  /*0c70*/  CS2R R130, SRZ ;  /* 0x0000000000827805 */ /* 0x000fe2000001ff00 */
[----:B------:R-:W-:Y:S01]  /*0c80*/  @P4 IMAD.HI.U32 R3, R0, c[0x0][0x2c8], RZ ;  /* 0x0000b20000034a27 */ /* 0x000fe200078e00ff */
[----:B------:R-:W-:Y:S01]  /*0c90*/  CS2R R128, SRZ ;  /* 0x0000000000807805 */ /* 0x000fe2000001ff00 */
[----:B------:R-:W-:Y:S01]  /*0ca0*/  USHF.R.S32.HI UR4, URZ, 0x6, UR4 ;  /* 0x000000063f047899 */ /* 0x000fe20008011404 */
[----:B------:R-:W-:Y:S01]  /*0cb0*/  MOV R122, RZ ;  /* 0x000000ff007a7202 */ /* 0x000fe20000000f00 */
[----:B------:R-:W-:Y:S01]  /*0cc0*/  @P0 IMAD.HI.U32 R4, R2, c[0x0][0x54c], RZ ;  /* 0x0001530002040a27 */ /* 0x000fe200078e00ff */
[----:B------:R-:W-:Y:S01]  /*0cd0*/  @P4 SHF.R.U32.HI R0, RZ, c[0x0][0x2cc], R3 ;  /* 0x0000b300ff004a19 */ /* 0x000fe20000011603 */
[----:B------:R-:W-:Y:S01]  /*0ce0*/  CS2R R120, SRZ ;  /* 0x0000000000787805 */ /* 0x000fe2000001ff00 */
[----:B------:R-:W-:Y:S01]  /*0cf0*/  IADD3 R3, R5, -c[0x0][0x168], RZ ;  /* 0x80005a0005037a10 */ /* 0x000fe20007ffe0ff */
[----:B------:R-:W-:Y:S01]  /*0d00*/  IMAD.MOV.U32 R5, RZ, RZ, RZ ;  /* 0x000000ffff057224 */ /* 0x000fe200078e00ff */
[----:B------:R-:W-:Y:S01]  /*0d10*/  @P0 SHF.R.U32.HI R63, RZ, c[0x0][0x550], R4 ;  /* 0x00015400ff3f0a19 */ /* 0x000fe20000011604 */
[----:B------:R-:W-:Y:S01]  /*0d20*/  CS2R R118, SRZ ;  /* 0x0000000000767805 */ /* 0x000fe2000001ff00 */
[----:B------:R-:W-:Y:S01]  /*0d30*/  IADD3 R0, R0, c[0x0][0x1d0], R3 ;  /* 0x0000740000007a10 */ /* 0x000fe20007ffe003 */
[----:B------:R-:W-:Y:S01]  /*0d40*/  CS2R R116, SRZ ;  /* 0x0000000000747805 */ /* 0x000fe2000001ff00 */
[----:B------:R-:W-:Y:S01]  /*0d50*/  IMAD.MOV.U32 R9, RZ, RZ, RZ ;  /* 0x000000ffff097224 */ /* 0x000fe200078e00ff */
[----:B------:R1:W-:Y:S01]  /*0d60*/  STL [R1+0x54], R63 ;  /* 0x0000543f01007387 */ /* 0x0003e20000100800 */
[----:B------:R-:W-:Y:S01]  /*0d70*/  IMAD.MOV R3, RZ, RZ, -R63 ;  /* 0x000000ffff037224 */ /* 0x000fe200078e0a3f */
[----:B------:R-:W-:Y:S01]  /*0d80*/  SHF.R.S32.HI R4, RZ, 0x1f, R0 ;  /* 0x0000001fff047819 */ /* 0x000fe20000011400 */
        /* <DEDUP_REMOVED lines=10> */
[----:B------:R-:W-:Y:S01]  /*0e30*/  IMAD.MOV.U32 R112, RZ, RZ, RZ ;  /* 0x000000ffff707224 */ /* 0x000fe200078e00ff */
[----:B------:R-:W-:Y:S01]  /*0e40*/  IMNMX R7, R2, UR4, PT ;  /* 0x0000000402077c17 */ /* 0x000fe2000b800200 */
[----:B------:R-:W-:Y:S01]  /*0e50*/  CS2R R14, SRZ ;  /* 0x00000000000e7805 */ /* 0x000fe2000001ff00 */
[----:B------:R-:W-:Y:S01]  /*0e60*/  MOV R106, RZ ;  /* 0x000000ff006a7202 */ /* 0x000fe20000000f00 */
[----:B------:R-:W-:Y:S01]  /*0e70*/  IMAD.MOV.U32 R104, RZ, RZ, RZ ;  /* 0x000000ffff687224 */ /* 0x000fe200078e00ff */
[----:B------:R-:W-:Y:S01]  /*0e80*/  ISETP.GE.AND P0, PT, R7, 0x1, PT ;  /* 0x000000010700780c */ /* 0x000fe20003f06270 */
[----:B------:R1:W-:Y:S01]  /*0e90*/  STL [R1+0x4], R7 ;  /* 0x0000040701007387 */ /* 0x0003e20000100800 */
[----:B------:R-:W-:Y:S01]  /*0ea0*/  IMAD.MOV.U32 R102, RZ, RZ, RZ ;  /* 0x000000ffff667224 */ /* 0x000fe200078e00ff */
[----:B------:R-:W-:Y:S01]  /*0eb0*/  CS2R R16, SRZ ;  /* 0x0000000000107805 */ /* 0x000fe2000001ff00 */
        /* <DEDUP_REMOVED lines=70> */
[----:B------:R-:W-:Y:S01]  /*1320*/  CS2R R58, SRZ ;  /* 0x00000000003a7805 */ /* 0x000fe2000001ff00 */
[----:B------:R-:W-:Y:S05]  /*1330*/  @!P0 BRA `(.L_x_1459) ;  /* 0x000106f000008947 */ /* 0x000fea0003800000 */
[----:B-1----:R-:W2:Y:S01]  /*1340*/  LDL R8, [R1+0x84] ;  /* 0x0000840001087983 */ /* 0x002ea20000100800 */
[----:B------:R-:W-:-:S03]  /*1350*/  ISETP.NE.U32.AND P0, PT, RZ, c[0x0][0x340], PT ;  /* 0x0000d000ff007a0c */ /* 0x000fc60003f05070 */
[----:B------:R-:W3:Y:S01]  /*1360*/  LDL.64 R64, [R1+0x10] ;  /* 0x0000100001407983 */ /* 0x000ee20000100a00 */
[----:B------:R-:W-:-:S03]  /*1370*/  ISETP.NE.AND.EX P0, PT, RZ, c[0x0][0x344], PT, P0 ;  /* 0x0000d100ff007a0c */ /* 0x000fc60003f05300 */
[----:B------:R-:W4:Y:S10]  /*1380*/  LDL R15, [R1+0x44] ;  /* 0x00004400010f7983 */ /* 0x000f340000100800 */
[----:B------:R-:W-:-:S05]  /*1390*/  @P0 MOV R2, 0x4 ;  /* 0x0000000400020802 */ /* 0x000fca0000000f00 */
[----:B------:R-:W-:-:S05]  /*13a0*/  @P0 IMAD.WIDE R2, R63, R2, c[0x0][0x340] ;  /* 0x0000d0003f020625 */ /* 0x000fca00078e0202 */
[----:B------:R1:W5:Y:S01]  /*13b0*/  @P0 LDG.E R14, [R2.64] ;  /* 0x00000006020e0981 */ /* 0x000362000c1e1900 */
[----:B------:R-:W-:-:S03]  /*13c0*/  SHF.R.S32.HI R12, RZ, 0x1f, R66 ;  /* 0x0000001fff0c7819 */ /* 0x000fc60000011442 */
[----:B------:R-:W1:Y:S02]  /*13d0*/  S2R R7, SR_TID.X ;  /* 0x0000000000077919 */ /* 0x000e640000002100 */
[----:B------:R-:W-:Y:S01]  /*13e0*/  IMAD R4, R12, c[0x0][0x1b8], RZ ;  /* 0x00006e000c047a24 */ /* 0x000fe200078e02ff */
[----:B------:R-:W-:-:S03]  /*13f0*/  SHF.R.S32.HI R13, RZ, 0x1f, R63 ;  /* 0x0000001fff0d7819 */ /* 0x000fc6000001143f */
[----:B------:R-:W-:Y:S01]  /*1400*/  IMAD R4, R66, c[0x0][0x1bc], R4 ;  /* 0x00006f0042047a24 */ /* 0x000fe200078e0204 */
[----:B-1----:R-:W-:-:S04]  /*1410*/  SHF.R.S32.HI R61, RZ, 0x1f, R7 ;  /* 0x0000001fff3d7819 */ /* 0x002fc80000011407 */
[----:B------:R-:W-:-:S04]  /*1420*/  LEA.HI R61, R61, R7, RZ, 0x3 ;  /* 0x000000073d3d7211 */ /* 0x000fc800078f18ff */
[----:B------:R-:W-:-:S04]  /*1430*/  SHF.R.S32.HI R61, RZ, 0x3, R61 ;  /* 0x00000003ff3d7819 */ /* 0x000fc8000001143d */
[----:B------:R-:W-:-:S05]  /*1440*/  SHF.R.S32.HI R11, RZ, 0x1f, R61 ;  /* 0x0000001fff0b7819 */ /* 0x000fca000001143d */
[----:B------:R-:W-:Y:S02]  /*1450*/  IMAD R5, R11, c[0x0][0x1e0], RZ ;  /* 0x000078000b057a24 */ /* 0x000fe400078e02ff */
[----:B------:R-:W-:Y:S02]  /*1460*/  IMAD R10, R13, c[0x0][0x1c0], RZ ;  /* 0x000070000d0a7a24 */ /* 0x000fe400078e02ff */
[----:B------:R-:W-:Y:S02]  /*1470*/  IMAD R9, R61, c[0x0][0x1e4], R5 ;  /* 0x000079003d097a24 */ /* 0x000fe400078e0205 */
[----:B------:R-:W-:-:S04]  /*1480*/  IMAD R11, R11, c[0x0][0x208], RZ ;  /* 0x000082000b0b7a24 */ /* 0x000fc800078e02ff */
[----:B------:R-:W-:Y:S01]  /*1490*/  IMAD R11, R61, c[0x0][0x20c], R11 ;  /* 0x000083003d0b7a24 */ /* 0x000fe200078e020b */
[----:B--2---:R-:W-:-:S05]  /*14a0*/  IADD3 R8, R8, R62, RZ ;  /* 0x0000003e08087210 */ /* 0x004fca0007ffe0ff */
[----:B------:R-:W-:Y:S01]  /*14b0*/  @P4 IMAD.HI.U32 R2, R8, c[0x0][0x2c8], RZ ;  /* 0x0000b20008024a27 */ /* 0x000fe200078e00ff */
[----:B------:R-:W-:-:S04]  /*14c0*/  MOV R0, R8 ;  /* 0x0000000800007202 */ /* 0x000fc80000000f00 */
[----:B------:R-:W-:Y:S01]  /*14d0*/  @P4 SHF.R.U32.HI R0, RZ, c[0x0][0x2cc], R2 ;  /* 0x0000b300ff004a19 */ /* 0x000fe20000011602 */
[----:B------:R-:W-:-:S04]  /*14e0*/  IMAD.WIDE.U32 R2, R66, c[0x0][0x1b8], RZ ;  /* 0x00006e0042027a25 */ /* 0x000fc800078e00ff */
[----:B---3--:R-:W-:Y:S01]  /*14f0*/  IMAD.WIDE.U32 R6, R61, c[0x0][0x1e0], R64 ;  /* 0x000078003d067a25 */ /* 0x008fe200078e0040 */
[----:B------:R-:W-:-:S04]  /*1500*/  IADD3 R3, R3, R4, RZ ;  /* 0x0000000403037210 */ /* 0x000fc80007ffe0ff */
[----:B------:R-:W-:Y:S01]  /*1510*/  IADD3 R7, R7, R9, RZ ;  /* 0x0000000907077210 */ /* 0x000fe20007ffe0ff */
[C---:B------:R-:W-:Y:S02]  /*1520*/  IMAD R9, R63.reuse, c[0x0][0x1c4], R10 ;  /* 0x000071003f097a24 */ /* 0x040fe400078e020a */
[----:B------:R-:W-:-:S04]  /*1530*/  IMAD.WIDE.U32 R2, R63, c[0x0][0x1c0], R2 ;  /* 0x000070003f027a25 */ /* 0x000fc800078e0002 */
[----:B------:R-:W-:Y:S01]  /*1540*/  IMAD.WIDE.U32 R4, R61, c[0x0][0x208], R64 ;  /* 0x000082003d047a25 */ /* 0x000fe200078e0040 */
[----:B------:R-:W-:Y:S02]  /*1550*/  IADD3 R3, R3, R9, RZ ;  /* 0x0000000903037210 */ /* 0x000fe40007ffe0ff */
[----:B------:R-:W-:Y:S02]  /*1560*/  SHF.R.S32.HI R9, RZ, 0x1f, R0 ;  /* 0x0000001fff097819 */ /* 0x000fe40000011400 */
[----:B------:R-:W-:Y:S01]  /*1570*/  IADD3 R5, R5, R11, RZ ;  /* 0x0000000b05057210 */ /* 0x000fe20007ffe0ff */
[----:B------:R-:W-:Y:S01]  /*1580*/  IMAD R11, R12, c[0x0][0x1e8], RZ ;  /* 0x00007a000c0b7a24 */ /* 0x000fe200078e02ff */
[----:B------:R-:W-:Y:S01]  /*1590*/  IADD3 R10, -R0, RZ, RZ ;  /* 0x000000ff000a7210 */ /* 0x000fe20007ffe1ff */
[----:B------:R-:W-:Y:S02]  /*15a0*/  IMAD R12, R12, c[0x0][0x210], RZ ;  /* 0x000084000c0c7a24 */ /* 0x000fe400078e02ff */
[----:B------:R-:W-:-:S02]  /*15b0*/  IMAD R9, R9, c[0x0][0x1b0], RZ ;  /* 0x00006c0009097a24 */ /* 0x000fc400078e02ff */
[C---:B------:R-:W-:Y:S02]  /*15c0*/  IMAD R11, R66.reuse, c[0x0][0x1ec], R11 ;  /* 0x00007b00420b7a24 */ /* 0x040fe400078e020b */
[----:B------:R-:W-:-:S04]  /*15d0*/  IMAD.WIDE.U32 R6, R66, c[0x0][0x1e8], R6 ;  /* 0x00007a0042067a25 */ /* 0x000fc800078e0006 */
[----:B------:R-:W-:Y:S02]  /*15e0*/  IMAD R10, R10, c[0x0][0x2c4], R8 ;  /* 0x0000b1000a0a7a24 */ /* 0x000fe400078e0208 */
[C---:B------:R-:W-:Y:S02]  /*15f0*/  IMAD R12, R66.reuse, c[0x0][0x214], R12 ;  /* 0x00008500420c7a24 */ /* 0x040fe400078e020c */
[----:B------:R-:W-:-:S04]  /*1600*/  IMAD.WIDE.U32 R4, R66, c[0x0][0x210], R4 ;  /* 0x0000840042047a25 */ /* 0x000fc800078e0004 */
[C---:B------:R-:W-:Y:S02]  /*1610*/  IMAD R8, R0.reuse, c[0x0][0x1b4], R9 ;  /* 0x00006d0000087a24 */ /* 0x040fe400078e0209 */
[----:B------:R-:W-:Y:S01]  /*1620*/  IMAD.WIDE.U32 R2, R0, c[0x0][0x1b0], R2 ;  /* 0x00006c0000027a25 */ /* 0x000fe200078e0002 */
[----:B------:R-:W-:Y:S02]  /*1630*/  IADD3 R9, R7, R11, RZ ;  /* 0x0000000b07097210 */ /* 0x000fe40007ffe0ff */
[----:B------:R-:W-:Y:S01]  /*1640*/  SHF.R.S32.HI R11, RZ, 0x1f, R10 ;  /* 0x0000001fff0b7819 */ /* 0x000fe2000001140a */
[----:B------:R-:W-:Y:S01]  /*1650*/  IMAD.IADD R7, R5, 0x1, R12 ;  /* 0x0000000105077824 */ /* 0x000fe200078e020c */
[----:B------:R-:W-:Y:S02]  /*1660*/  IADD3 R5, R3, R8, RZ ;  /* 0x0000000803057210 */ /* 0x000fe40007ffe0ff */
[----:B------:R-:W-:Y:S02]  /*1670*/  MOV R8, R6 ;  /* 0x0000000600087202 */ /* 0x000fe40000000f00 */
[----:B------:R-:W-:Y:S01]  /*1680*/  MOV R6, R4 ;  /* 0x0000000400067202 */ /* 0x000fe20000000f00 */
[----:B------:R-:W-:Y:S01]  /*1690*/  IMAD R11, R11, c[0x0][0x1a8], RZ ;  /* 0x00006a000b0b7a24 */ /* 0x000fe200078e02ff */
[----:B------:R-:W-:-:S02]  /*16a0*/  MOV R4, R2 ;  /* 0x0000000200047202 */ /* 0x000fc40000000f00 */
[----:B-----5:R-:W-:Y:S02]  /*16b0*/  @P0 SHF.R.S32.HI R3, RZ, 0x1f, R14 ;  /* 0x0000001fff030819 */ /* 0x020fe4000001140e */
[----:B------:R-:W-:Y:S01]  /*16c0*/  @P0 MOV R2, R14 ;  /* 0x0000000e00020202 */ /* 0x000fe20000000f00 */
[----:B------:R-:W-:Y:S01]  /*16d0*/  @!P0 IMAD.MOV.U32 R2, RZ, RZ, R63 ;  /* 0x000000ffff028224 */ /* 0x000fe200078e003f */
[----:B------:R-:W-:Y:S01]  /*16e0*/  @!P0 MOV R3, R13 ;  /* 0x0000000d00038202 */ /* 0x000fe20000000f00 */
[C---:B------:R-:W-:Y:S02]  /*16f0*/  IMAD R11, R10.reuse, c[0x0][0x1ac], R11 ;  /* 0x00006b000a0b7a24 */ /* 0x040fe400078e020b */
[----:B------:R-:W-:-:S04]  /*1700*/  IMAD.WIDE.U32 R4, R10, c[0x0][0x1a8], R4 ;  /* 0x00006a000a047a25 */ /* 0x000fc800078e0004 */
[----:B------:R-:W-:Y:S01]  /*1710*/  IMAD.WIDE.U32 R12, R2, c[0x0][0x218], R6 ;  /* 0x00008600020c7a25 */ /* 0x000fe200078e0006 */
[----:B------:R-:W-:-:S03]  /*1720*/  IADD3 R7, R5, R11, RZ ;  /* 0x0000000b05077210 */ /* 0x000fc60007ffe0ff */
[C---:B------:R-:W-:Y:S02]  /*1730*/  IMAD R0, R3.reuse, c[0x0][0x218], RZ ;  /* 0x0000860003007a24 */ /* 0x040fe400078e02ff */
[----:B------:R-:W-:Y:S01]  /*1740*/  IMAD R6, R3, c[0x0][0x1f0], RZ ;  /* 0x00007c0003067a24 */ /* 0x000fe200078e02ff */
[----:B------:R-:W-:Y:S01]  /*1750*/  LEA R3, P0, R4, c[0x0][0x160], 0x1 ;  /* 0x0000580004037a11 */ /* 0x000fe200078008ff */
[C---:B------:R-:W-:Y:S02]  /*1760*/  IMAD R5, R2.reuse, c[0x0][0x21c], R0 ;  /* 0x0000870002057a24 */ /* 0x040fe400078e0200 */
[----:B------:R-:W-:-:S04]  /*1770*/  IMAD.WIDE.U32 R8, R2, c[0x0][0x1f0], R8 ;  /* 0x00007c0002087a25 */ /* 0x000fc800078e0008 */
[----:B------:R-:W-:Y:S01]  /*1780*/  IMAD R6, R2, c[0x0][0x1f4], R6 ;  /* 0x00007d0002067a24 */ /* 0x000fe200078e0206 */
[----:B------:R-:W-:Y:S02]  /*1790*/  LEA.HI.X R2, R4, c[0x0][0x164], R7, 0x1, P0 ;  /* 0x0000590004027a11 */ /* 0x000fe400000f0c07 */
[----:B------:R-:W-:Y:S02]  /*17a0*/  IADD3 R4, R13, R5, RZ ;  /* 0x000000050d047210 */ /* 0x000fe40007ffe0ff */
[----:B------:R-:W-:Y:S01]  /*17b0*/  IADD3 R6, R9, R6, RZ ;  /* 0x0000000609067210 */ /* 0x000fe20007ffe0ff */
[----:B------:R1:W-:Y:S04]  /*17c0*/  STL.64 [R1+0x30], R8 ;  /* 0x0000300801007387 */ /* 0x0003e80000100a00 */
[----:B------:R1:W-:Y:S04]  /*17d0*/  STL.64 [R1+0x38], R12 ;  /* 0x0000380c01007387 */ /* 0x0003e80000100a00 */
[----:B------:R1:W-:Y:S04]  /*17e0*/  STL [R1+0x40], R4 ;  /* 0x0000400401007387 */ /* 0x0003e80000100800 */
[----:B------:R1:W-:Y:S01]  /*17f0*/  STL [R1+0x28], R6 ;  /* 0x0000280601007387 */ /* 0x0003e20000100800 */
[----:B------:R-:W-:-:S02]  /*1800*/  ISETP.GE.AND P5, PT, R64, c[0x0][0x198], PT ;  /* 0x0000660040007a0c */ /* 0x000fc40003fa6270 */
[----:B----4-:R-:W-:Y:S02]  /*1810*/  ISETP.GE.AND P3, PT, R15, c[0x0][0x198], PT ;  /* 0x000066000f007a0c */ /* 0x010fe40003f66270 */
[----:B------:R-:W-:Y:S01]  /*1820*/  IADD3 R0, R61, R62, RZ ;  /* 0x0000003e3d007210 */ /* 0x000fe20007ffe0ff */
[----:B------:R-:W-:Y:S08]  /*1830*/  BRA.DIV ~URZ, `(.L_x_1460) ;  /* 0x00012af27f007947 */ /* 0x000ff0000b800000 */
[----:B------:R2:W3:Y:S02]  /*1840*/  SHFL.IDX PT, R5, R2, RZ, 0x181f ;  /* 0x00181fff02057589 */ /* 0x0004e400000e0000 */
.L_x_1546:
[----:B------:R-:W-:Y:S05]  /*1850*/  BRA.DIV ~URZ, `(.L_x_1461) ;  /* 0x00012b427f007947 */ /* 0x000fea000b800000 */
[----:B-1----:R1:W4:Y:S02]  /*1860*/  SHFL.IDX PT, R4, R3, RZ, 0x181f ;  /* 0x00181fff03047589 */ /* 0x00232400000e0000 */
.L_x_1547:
[----:B------:R-:W-:Y:S01]  /*1870*/  MOV R11, c[0x0][0x2c4] ;  /* 0x0000b100000b7a02 */ /* 0x000fe20000000f00 */
[----:B------:R-:W-:Y:S04]  /*1880*/  BSSY B0, `(.L_x_1462) ;  /* 0x0000010000007945 */ /* 0x000fe80003800000 */
[----:B------:R-:W-:-:S05]  /*1890*/  IMAD R11, R11, c[0x0][0x168], RZ ;  /* 0x00005a000b0b7a24 */ /* 0x000fca00078e02ff */
[----:B------:R-:W-:-:S13]  /*18a0*/  ISETP.GE.AND P0, PT, R0, R11, PT ;  /* 0x0000000b0000720c */ /* 0x000fda0003f06270 */
[----:B------:R-:W-:Y:S05]  /*18b0*/  @P0 BRA `(.L_x_1463) ;  /* 0x000000c000000947 */ /* 0x000fea0003800000 */
[----:B------:R-:W5:Y:S04]  /*18c0*/  LDL.64 R12, [R1+0x10] ;  /* 0x00001000010c7983 */ /* 0x000f680000100a00 */
[----:B--2---:R-:W2:Y:S04]  /*18d0*/  LDL R8, [R1+0x44] ;  /* 0x0000440001087983 */ /* 0x004ea80000100800 */
[----:B----4-:R-:W4:Y:S01]  /*18e0*/  LDL R9, [R1+0x4c] ;  /* 0x00004c0001097983 */ /* 0x010f220000100800 */
[-C--:B-----5:R-:W-:Y:S02]  /*18f0*/  LEA R6, P1, R12, R4.reuse, 0x1 ;  /* 0x000000040c067211 */ /* 0x0a0fe400078208ff */
[----:B--2---:R-:W-:-:S02]  /*1900*/  LEA R4, P0, R8, R4, 0x1 ;  /* 0x0000000408047211 */ /* 0x004fc400078008ff */
[-C--:B---3--:R-:W-:Y:S02]  /*1910*/  LEA.HI.X R7, R12, R5.reuse, R13, 0x1, P1 ;  /* 0x000000050c077211 */ /* 0x088fe400008f0c0d */
[----:B----4-:R-:W-:-:S03]  /*1920*/  LEA.HI.X R5, R8, R5, R9, 0x1, P0 ;  /* 0x0000000508057211 */ /* 0x010fc600000f0c09 */
[----:B------:R-:W-:Y:S01]  /*1930*/  @!PT LDS RZ, [RZ] ;  /* 0x00000000fffff984 */ /* 0x000fe20000000800 */
[----:B------:R-:W-:Y:S01]  /*1940*/  @!PT LDS RZ, [RZ] ;  /* 0x00000000fffff984 */ /* 0x000fe20000000800 */
[----:B------:R-:W-:Y:S01]  /*1950*/  @!PT LDS RZ, [RZ] ;  /* 0x00000000fffff984 */ /* 0x000fe20000000800 */
[----:B------:R2:W-:Y:S04]  /*1960*/  LDGSTS.E.BYPASS.LTC128B.128 [R248+0x8100], [R6.64], !P5 ;  /* 0x0810000006f87fae */ /* 0x0005e8000e901d46 */
[----:B------:R2:W-:Y:S02]  /*1970*/  LDGSTS.E.BYPASS.LTC128B.128 [R248+0xc100], [R4.64], !P3 ;  /* 0x0c10000004f87fae */ /* 0x0005e4000d901d46 */
.L_x_1463:
[----:B------:R-:W-:Y:S05]  /*1980*/  BSYNC B0 ;  /* 0x0000000000007941 */ /* 0x000fea0003800000 */
.L_x_1462:
[----:B------:R-:W-:Y:S05]  /*1990*/  BRA.DIV ~URZ, `(.L_x_1464) ;  /* 0x00012a627f007947 */ /* 0x000fea000b800000 */
[----:B--23--:R2:W3:Y:S04]  /*19a0*/  SHFL.IDX PT, R5, R2, 0x1, 0x181f ;  /* 0x00381f0002057f89 */ /* 0x00c4e800000e0000 */
[----:B----4-:R2:W4:Y:S02]  /*19b0*/  SHFL.IDX PT, R4, R3, 0x1, 0x181f ;  /* 0x00381f0003047f89 */ /* 0x01052400000e0000 */
.L_x_1548:
[----:B------:R-:W-:Y:S01]  /*19c0*/  IADD3 R6, R0, 0x10, RZ ;  /* 0x0000001000067810 */ /* 0x000fe20007ffe0ff */
[----:B------:R-:W-:Y:S03]  /*19d0*/  BSSY B0, `(.L_x_1465) ;  /* 0x000000f000007945 */ /* 0x000fe60003800000 */
        /* <DEDUP_REMOVED lines=14> */
.L_x_1466:
[----:B------:R-:W-:Y:S05]  /*1ac0*/  BSYNC B0 ;  /* 0x0000000000007941 */ /* 0x000fea0003800000 */
.L_x_1465:
[----:B------:R-:W-:Y:S05]  /*1ad0*/  BRA.DIV ~URZ, `(.L_x_1467) ;  /* 0x000129e27f007947 */ /* 0x000fea000b800000 */
[----:B--23--:R2:W3:Y:S02]  /*1ae0*/  SHFL.IDX PT, R5, R2, 0x2, 0x181f ;  /* 0x00581f0002057f89 */ /* 0x00c4e400000e0000 */
.L_x_1549:
[----:B------:R-:W-:Y:S05]  /*1af0*/  BRA.DIV ~URZ, `(.L_x_1468) ;  /* 0x00012a327f007947 */ /* 0x000fea000b800000 */
[----:B----4-:R4:W1:Y:S02]  /*1b00*/  SHFL.IDX PT, R4, R3, 0x2, 0x181f ;  /* 0x00581f0003047f89 */ /* 0x01086400000e0000 */
.L_x_1550:
[----:B------:R-:W-:Y:S01]  /*1b10*/  IADD3 R6, R0, 0x20, RZ ;  /* 0x0000002000067810 */ /* 0x000fe20007ffe0ff */
[----:B------:R-:W-:Y:S03]  /*1b20*/  BSSY B0, `(.L_x_1469) ;  /* 0x000000f000007945 */ /* 0x000fe60003800000 */
[----:B------:R-:W-:-:S13]  /*1b30*/  ISETP.GE.AND P0, PT, R6, R11, PT ;  /* 0x0000000b0600720c */ /* 0x000fda0003f06270 */
[----:B------:R-:W-:Y:S05]  /*1b40*/  @P0 BRA `(.L_x_1470) ;  /* 0x000000c000000947 */ /* 0x000fea0003800000 */
[----:B------:R-:W5:Y:S04]  /*1b50*/  LDL.64 R12, [R1+0x10] ;  /* 0x00001000010c7983 */ /* 0x000f680000100a00 */
[----:B--2---:R-:W2:Y:S04]  /*1b60*/  LDL R8, [R1+0x44] ;  /* 0x0000440001087983 */ /* 0x004ea80000100800 */
[----:B----4-:R-:W4:Y:S01]  /*1b70*/  LDL R9, [R1+0x4c] ;  /* 0x00004c0001097983 */ /* 0x010f220000100800 */
[-C--:B-1---5:R-:W-:Y:S02]  /*1b80*/  LEA R6, P1, R12, R4.reuse, 0x1 ;  /* 0x000000040c067211 */ /* 0x0a2fe400078208ff */
        /* <DEDUP_REMOVED lines=8> */
.L_x_1470:
[----:B------:R-:W-:Y:S05]  /*1c10*/  BSYNC B0 ;  /* 0x0000000000007941 */ /* 0x000fea0003800000 */
.L_x_1469:
[----:B------:R-:W-:Y:S05]  /*1c20*/  BRA.DIV ~URZ, `(.L_x_1471) ;  /* 0x000129627f007947 */ /* 0x000fea000b800000 */
[----:B-1-3--:R1:W3:Y:S04]  /*1c30*/  SHFL.IDX PT, R5, R2, 0x3, 0x181f ;  /* 0x00781f0002057f89 */ /* 0x00a2e800000e0000 */
[----:B------:R1:W2:Y:S02]  /*1c40*/  SHFL.IDX PT, R4, R3, 0x3, 0x181f ;  /* 0x00781f0003047f89 */ /* 0x0002a400000e0000 */
.L_x_1551:
[----:B------:R-:W-:Y:S01]  /*1c50*/  IADD3 R6, R0, 0x30, RZ ;  /* 0x0000003000067810 */ /* 0x000fe20007ffe0ff */
[----:B------:R-:W-:Y:S03]  /*1c60*/  BSSY B0, `(.L_x_1472) ;  /* 0x000000f000007945 */ /* 0x000fe60003800000 */
[----:B------:R-:W-:-:S13]  /*1c70*/  ISETP.GE.AND P0, PT, R6, R11, PT ;  /* 0x0000000b0600720c */ /* 0x000fda0003f06270 */
[----:B------:R-:W-:Y:S05]  /*1c80*/  @P0 BRA `(.L_x_1473) ;  /* 0x000000c000000947 */ /* 0x000fea0003800000 */
[----:B------:R-:W5:Y:S04]  /*1c90*/  LDL.64 R12, [R1+0x10] ;  /* 0x00001000010c7983 */ /* 0x000f680000100a00 */
[----:B----4-:R-:W4:Y:S04]  /*1ca0*/  LDL R8, [R1+0x44] ;  /* 0x0000440001087983 */ /* 0x010f280000100800 */
[----:B---3--:R-:W3:Y:S01]  /*1cb0*/  LDL R9, [R1+0x4c] ;  /* 0x00004c0001097983 */ /* 0x008ee20000100800 */
[-C--:B--2--5:R-:W-:Y:S02]  /*1cc0*/  LEA R6, P1, R12, R4.reuse, 0x1 ;  /* 0x000000040c067211 */ /* 0x0a4fe400078208ff */
[----:B----4-:R-:W-:-:S02]  /*1cd0*/  LEA R4, P0, R8, R4, 0x1 ;  /* 0x0000000408047211 */ /* 0x010fc400078008ff */
[-C--:B------:R-:W-:Y:S02]  /*1ce0*/  LEA.HI.X R7, R12, R5.reuse, R13, 0x1, P1 ;  /* 0x000000050c077211 */ /* 0x080fe400008f0c0d */
[----:B---3--:R-:W-:-:S03]  /*1cf0*/  LEA.HI.X R5, R8, R5, R9, 0x1, P0 ;  /* 0x0000000508057211 */ /* 0x008fc600000f0c09 */
[----:B------:R-:W-:Y:S01]  /*1d00*/  @!PT LDS RZ, [RZ] ;  /* 0x00000000fffff984 */ /* 0x000fe20000000800 */
[----:B------:R-:W-:Y:S01]  /*1d10*/  @!PT LDS RZ, [RZ] ;  /* 0x00000000fffff984 */ /* 0x000fe20000000800 */
[----:B------:R-:W-:Y:S01]  /*1d20*/  @!PT LDS RZ, [RZ] ;  /* 0x00000000fffff984 */ /* 0x000fe20000000800 */
[----:B------:R2:W-:Y:S04]  /*1d30*/  LDGSTS.E.BYPASS.LTC128B.128 [R248+0x9900], [R6.64], !P5 ;  /* 0x0990000006f87fae */ /* 0x0005e8000e901d46 */
[----:B------:R2:W-:Y:S02]  /*1d40*/  LDGSTS.E.BYPASS.LTC128B.128 [R248+0xd900], [R4.64], !P3 ;  /* 0x0d90000004f87fae */ /* 0x0005e4000d901d46 */
.L_x_1473:
[----:B------:R-:W-:Y:S05]  /*1d50*/  BSYNC B0 ;  /* 0x0000000000007941 */ /* 0x000fea0003800000 */
.L_x_1472:
[----:B------:R-:W-:Y:S05]  /*1d60*/  BRA.DIV ~URZ, `(.L_x_1474) ;  /* 0x000128e27f007947 */ /* 0x000fea000b800000 */
[----:B--23--:R2:W3:Y:S02]  /*1d70*/  SHFL.IDX PT, R5, R2, 0x4, 0x181f ;  /* 0x00981f0002057f89 */ /* 0x00c4e400000e0000 */
.L_x_1552:
[----:B------:R-:W-:Y:S05]  /*1d80*/  BRA.DIV ~URZ, `(.L_x_1475) ;  /* 0x000129327f007947 */ /* 0x000fea000b800000 */
[----:B------:R1:W2:Y:S02]  /*1d90*/  SHFL.IDX PT, R4, R3, 0x4, 0x181f ;  /* 0x00981f0003047f89 */ /* 0x0002a400000e0000 */
.L_x_1553:
        /* <DEDUP_REMOVED lines=16> */
.L_x_1477:
[----:B------:R-:W-:Y:S05]  /*1ea0*/  BSYNC B0 ;  /* 0x0000000000007941 */ /* 0x000fea0003800000 */
.L_x_1476:
[----:B------:R-:W-:Y:S05]  /*1eb0*/  BRA.DIV ~URZ, `(.L_x_1478) ;  /* 0x000128627f007947 */ /* 0x000fea000b800000 */
[----:B--23--:R2:W3:Y:S04]  /*1ec0*/  SHFL.IDX PT, R5, R2, 0x5, 0x181f ;  /* 0x00b81f0002057f89 */ /* 0x00c4e800000e0000 */
[----:B------:R2:W1:Y:S02]  /*1ed0*/  SHFL.IDX PT, R4, R3, 0x5, 0x181f ;  /* 0x00b81f0003047f89 */ /* 0x00046400000e0000 */
.L_x_1554:
        /* <DEDUP_REMOVED lines=16> */
.L_x_1480:
[----:B------:R-:W-:Y:S05]  /*1fe0*/  BSYNC B0 ;  /* 0x0000000000007941 */ /* 0x000fea0003800000 */
.L_x_1479:
[----:B------:R-:W-:Y:S05]  /*1ff0*/  BRA.DIV ~URZ, `(.L_x_1481) ;  /* 0x000127e27f007947 */ /* 0x000fea000b800000 */
[----:B-1-3--:R1:W3:Y:S02]  /*2000*/  SHFL.IDX PT, R5, R2, 0x6, 0x181f ;  /* 0x00d81f0002057f89 */ /* 0x00a2e400000e0000 */
.L_x_1555:
[----:B------:R-:W-:Y:S05]  /*2010*/  BRA.DIV ~URZ, `(.L_x_1482) ;  /* 0x000128327f007947 */ /* 0x000fea000b800000 */
[----:B------:R1:W2:Y:S02]  /*2020*/  SHFL.IDX PT, R4, R3, 0x6, 0x181f ;  /* 0x00d81f0003047f89 */ /* 0x0002a400000e0000 */
.L_x_1556:
        /* <DEDUP_REMOVED lines=16> */
.L_x_1484:
[----:B------:R-:W-:Y:S05]  /*2130*/  BSYNC B0 ;  /* 0x0000000000007941 */ /* 0x000fea0003800000 */
.L_x_1483:
[----:B------:R-:W-:Y:S05]  /*2140*/  BRA.DIV ~URZ, `(.L_x_1485) ;  /* 0x000127627f007947 */ /* 0x000fea000b800000 */
[----:B--2---:R2:W1:Y:S04]  /*2150*/  SHFL.IDX PT, R6, R2, 0x7, 0x181f ;  /* 0x00f81f0002067f89 */ /* 0x00446800000e0000 */
[----:B-1--4-:R-:W1:Y:S02]  /*2160*/  SHFL.IDX PT, R3, R3, 0x7, 0x181f ;  /* 0x00f81f0003037f89 */ /* 0x012e6400000e0000 */
.L_x_1557:
[----:B------:R-:W4:Y:S04]  /*2170*/  LDL.64 R152, [R1+0x10] ;  /* 0x0000100001987983 */ /* 0x000f280000100a00 */
[----:B------:R-:W5:Y:S04]  /*2180*/  LDL R7, [R1+0x44] ;  /* 0x0000440001077983 */ /* 0x000f680000100800 */
[----:B--2---:R-:W2:Y:S04]  /*2190*/  LDL R8, [R1+0x4c] ;  /* 0x00004c0001087983 */ /* 0x004ea80000100800 */
[----:B---3--:R-:W3:Y:S01]  /*21a0*/  LDL R196, [R1+0x4] ;  /* 0x0000040001c47983 */ /* 0x008ee20000100800 */
[----:B------:R-:W-:-:S04]  /*21b0*/  IADD3 R0, R0, 0x70, RZ ;  /* 0x0000007000007810 */ /* 0x000fc80007ffe0ff */
[----:B------:R-:W-:-:S13]  /*21c0*/  ISETP.GE.AND P2, PT, R0, R11, PT ;  /* 0x0000000b0000720c */ /* 0x000fda0003f46270 */
[CC--:B-1--4-:R-:W-:Y:S02]  /*21d0*/  @!P2 LEA R4, P1, R152.reuse, R3.reuse, 0x1 ;  /* 0x000000039804a211 */ /* 0x0d2fe400078208ff */
[C---:B-----5:R-:W-:Y:S02]  /*21e0*/  @!P2 LEA R2, P0, R7.reuse, R3, 0x1 ;  /* 0x000000030702a211 */ /* 0x060fe400078008ff */
[-C--:B------:R-:W-:Y:S02]  /*21f0*/  @!P2 LEA.HI.X R5, R152, R6.reuse, R153, 0x1, P1 ;  /* 0x000000069805a211 */ /* 0x080fe400008f0c99 */
[----:B--2---:R-:W-:-:S03]  /*2200*/  @!P2 LEA.HI.X R3, R7, R6, R8, 0x1, P0 ;  /* 0x000000060703a211 */ /* 0x004fc600000f0c08 */
[----:B------:R-:W-:Y:S01]  /*2210*/  @!PT LDS RZ, [RZ] ;  /* 0x00000000fffff984 */ /* 0x000fe20000000800 */
[----:B------:R-:W-:Y:S01]  /*2220*/  @!PT LDS RZ, [RZ] ;  /* 0x00000000fffff984 */ /* 0x000fe20000000800 */
[----:B------:R-:W-:Y:S01]  /*2230*/  @!PT LDS RZ, [RZ] ;  /* 0x00000000fffff984 */ /* 0x000fe20000000800 */
[----:B------:R1:W-:Y:S04]  /*2240*/  @!P2 LDGSTS.E.BYPASS.LTC128B.128 [R248+0xb900], [R4.64], !P5 ;  /* 0x0b90000004f8afae */ /* 0x0003e8000e901d46 */
[----:B------:R1:W-:Y:S01]  /*2250*/  @!P2 LDGSTS.E.BYPASS.LTC128B.128 [R248+0xf900], [R2.64], !P3 ;  /* 0x0f90000002f8afae */ /* 0x0003e2000d901d46 */
[----:B---3--:R-:W-:-:S03]  /*2260*/  IADD3 R92, R196, -0x1, RZ ;  /* 0xffffffffc45c7810 */ /* 0x008fc60007ffe0ff */
[----:B------:R-:W0:Y:S01]  /*2270*/  LDGDEPBAR ;  /* 0x00000000000079af */ /* 0x000e220000000000 */
[----:B------:R-:W-:Y:S03]  /*2280*/  WARPSYNC 0xffffffff ;  /* 0xffffffff00007948 */ /* 0x000fe60003800000 */
[----:B------:R-:W2:Y:S04]  /*2290*/  LDL.64 R156, [R1+0x30] ;  /* 0x00003000019c7983 */ /* 0x000ea80000100a00 */
[----:B------:R-:W3:Y:S04]  /*22a0*/  LDL R154, [R1+0x28] ;  /* 0x00002800019a7983 */ /* 0x000ee80000100800 */
[----:B------:R-:W4:Y:S04]  /*22b0*/  LDL.64 R32, [R1+0x38] ;  /* 0x0000380001207983 */ /* 0x000f280000100a00 */
[----:B------:R-:W5:Y:S04]  /*22c0*/  LDL R19, [R1+0x40] ;  /* 0x0000400001137983 */ /* 0x000f680000100800 */
[----:B------:R-:W1:Y:S01]  /*22d0*/  S2R R8, SR_TID.X ;  /* 0x0000000000087919 */ /* 0x000e620000002100 */
[----:B------:R-:W-:-:S02]  /*22e0*/  SHF.R.S32.HI R16, RZ, 0x1f, R92 ;  /* 0x0000001fff107819 */ /* 0x000fc4000001145c */
[----:B-1----:R-:W-:-:S04]  /*22f0*/  SHF.R.S32.HI R18, RZ, 0x1f, R8 ;  /* 0x0000001fff127819 */ /* 0x002fc80000011408 */
[----:B------:R-:W-:-:S04]  /*2300*/  LEA.HI R18, R18, R8, RZ, 0x3 ;  /* 0x0000000812127211 */ /* 0x000fc800078f18ff */
[----:B------:R-:W-:-:S04]  /*2310*/  SHF.R.S32.HI R18, RZ, 0x3, R18 ;  /* 0x00000003ff127819 */ /* 0x000fc80000011412 */
[----:B------:R-:W-:-:S05]  /*2320*/  IADD3 R0, -R18, c[0x0][0x1d0], RZ ;  /* 0x0000740012007a10 */ /* 0x000fca0007ffe1ff */
[----:B------:R-:W-:Y:S02]  /*2330*/  IMAD R0, R92, -0x40, R0 ;  /* 0xffffffc05c007824 */ /* 0x000fe400078e0200 */
[----:B------:R-:W-:-:S03]  /*2340*/  IMAD R2, R16, c[0x0][0x1e0], RZ ;  /* 0x0000780010027a24 */ /* 0x000fc600078e02ff */
[----:B------:R-:W-:Y:S01]  /*2350*/  ISETP.GE.AND P1, PT, R0, 0x1, PT ;  /* 0x000000010000780c */ /* 0x000fe20003f26270 */
[----:B------:R-:W-:Y:S01]  /*2360*/  IMAD.WIDE.U32 R4, R92, c[0x0][0x1e0], RZ ;  /* 0x000078005c047a25 */ /* 0x000fe200078e00ff */
[----:B------:R-:W-:-:S03]  /*2370*/  ISETP.GE.AND P2, PT, R0, 0x11, PT ;  /* 0x000000110000780c */ /* 0x000fc60003f46270 */
[----:B------:R-:W-:-:S05]  /*2380*/  IMAD R3, R92, c[0x0][0x1e4], R2 ;  /* 0x000079005c037a24 */ /* 0x000fca00078e0202 */
[----:B------:R-:W-:-:S03]  /*2390*/  IADD3 R3, R5, R3, RZ ;  /* 0x0000000305037210 */ /* 0x000fc60007ffe0ff */
[----:B------:R-:W-:Y:S02]  /*23a0*/  @P1 ISETP.GE.AND P0, PT, R152, c[0x0][0x1d4], PT ;  /* 0x0000750098001a0c */ /* 0x000fe40003f06270 */
[----:B------:R-:W-:Y:S02]  /*23b0*/  MOV R148, c[0x0][0x1e0] ;  /* 0x0000780000947a02 */ /* 0x000fe40000000f00 */
[----:B------:R-:W-:Y:S01]  /*23c0*/  ISETP.GE.AND P6, PT, R7, c[0x0][0x1d4], PT ;  /* 0x0000750007007a0c */ /* 0x000fe20003fc6270 */
[----:B------:R-:W-:Y:S01]  /*23d0*/  BAR.SYNC.DEFER_BLOCKING 0x0 ;  /* 0x0000000000007b1d */ /* 0x000fe20000010000 */
[----:B------:R-:W-:Y:S02]  /*23e0*/  ISETP.GE.AND P5, PT, R0, 0x21, PT ;  /* 0x000000210000780c */ /* 0x000fe40003fa6270 */
[----:B------:R-:W-:Y:S01]  /*23f0*/  MOV R149, c[0x0][0x1e4] ;  /* 0x0000790000957a02 */ /* 0x000fe20000000f00 */
[----:B------:R-:W-:Y:S01]  /*2400*/  IMAD.WIDE.U32 R10, R148, 0x20, RZ ;  /* 0x00000020940a7825 */ /* 0x000fe200078e00ff */
[----:B------:R-:W-:-:S05]  /*2410*/  MOV R150, 0xffffffc0 ;  /* 0xffffffc000967802 */ /* 0x000fca0000000f00 */
[----:B------:R-:W-:Y:S01]  /*2420*/  IMAD R144, R92, R150, c[0x0][0x1d0] ;  /* 0x000074005c907624 */ /* 0x000fe200078e0296 */
[----:B------:R-:W-:-:S04]  /*2430*/  MOV R40, c[0x0][0x208] ;  /* 0x0000820000287a02 */ /* 0x000fc80000000f00 */
[----:B------:R-:W-:Y:S02]  /*2440*/  SHF.L.U32 R41, R40, 0x5, RZ ;  /* 0x0000000528297819 */ /* 0x000fe400000006ff */
[----:B--2---:R-:W-:-:S04]  /*2450*/  LEA R2, P3, R4, R156, 0x6 ;  /* 0x0000009c04027211 */ /* 0x004fc800078630ff */
[----:B---3--:R-:W-:Y:S02]  /*2460*/  LEA.HI.X R3, R4, R154, R3, 0x6, P3 ;  /* 0x0000009a04037211 */ /* 0x008fe400018f3403 */
[----:B------:R-:W-:-:S04]  /*2470*/  @P1 LEA R4, P3, R2, c[0x0][0x1c8], 0x1 ;  /* 0x0000720002041a11 */ /* 0x000fc800078608ff */
[----:B------:R-:W-:Y:S02]  /*2480*/  @P1 LEA.HI.X R5, R2, c[0x0][0x1cc], R3, 0x1, P3 ;  /* 0x0000730002051a11 */ /* 0x000fe400018f0c03 */
[----:B------:R-:W-:-:S03]  /*2490*/  @P2 LEA R6, P3, R148, R2, 0x4 ;  /* 0x0000000294062211 */ /* 0x000fc600078620ff */
[----:B------:R-:W-:Y:S01]  /*24a0*/  @!PT LDS RZ, [RZ] ;  /* 0x00000000fffff984 */ /* 0x000fe20000000800 */
[----:B------:R-:W-:Y:S01]  /*24b0*/  @!PT LDS RZ, [RZ] ;  /* 0x00000000fffff984 */ /* 0x000fe20000000800 */
[----:B------:R-:W-:Y:S01]  /*24c0*/  @!PT LDS RZ, [RZ] ;  /* 0x00000000fffff984 */ /* 0x000fe20000000800 */
[----:B------:R1:W-:Y:S01]  /*24d0*/  @P1 LDGSTS.E.BYPASS.LTC128B.128 [R248+0x4100], [R4.64], !P0 ;  /* 0x0410000004f81fae */ /* 0x0003e2000c101d46 */
[----:B------:R-:W-:Y:S02]  /*24e0*/  @P2 LEA R8, P0, R6, c[0x0][0x1c8], 0x1 ;  /* 0x0000720006082a11 */ /* 0x000fe400078008ff */
[----:B------:R-:W-:Y:S01]  /*24f0*/  @P2 LEA.HI.X R7, R148, R3, R149, 0x4, P3 ;  /* 0x0000000394072211 */ /* 0x000fe200018f2495 */
[----:B------:R1:W-:Y:S01]  /*2500*/  @P1 LDGSTS.E.BYPASS.LTC128B.128 [R248+0x6100], [R4.64+0x80], !P6 ;  /* 0x0610008004f81fae */ /* 0x0003e2000f101d46 */
[----:B------:R-:W-:Y:S02]  /*2510*/  ISETP.GE.AND P3, PT, R0, 0x31, PT ;  /* 0x000000310000780c */ /* 0x000fe40003f66270 */
[----:B------:R-:W-:Y:S02]  /*2520*/  @P2 LEA.HI.X R9, R6, c[0x0][0x1cc], R7, 0x1, P0 ;  /* 0x0000730006092a11 */ /* 0x000fe400000f0c07 */
[----:B------:R-:W-:Y:S02]  /*2530*/  @P2 ISETP.GE.AND P0, PT, R152, c[0x0][0x1d4], PT ;  /* 0x0000750098002a0c */ /* 0x000fe40003f06270 */
[----:B------:R-:W-:-:S11]  /*2540*/  @P5 IADD3 R0, P1, R2, R10, RZ ;  /* 0x0000000a02005210 */ /* 0x000fd60007f3e0ff */
[----:B------:R2:W-:Y:S01]  /*2550*/  @P2 LDGSTS.E.BYPASS.LTC128B.128 [R248+0x4900], [R8.64], !P0 ;  /* 0x0490000008f82fae */ /* 0x0005e2000c101d46 */
[----:B-1----:R-:W-:-:S03]  /*2560*/  SHF.L.U32 R4, R149, 0x5, RZ ;  /* 0x0000000595047819 */ /* 0x002fc600000006ff */
[----:B------:R2:W-:Y:S01]  /*2570*/  @P2 LDGSTS.E.BYPASS.LTC128B.128 [R248+0x6900], [R8.64+0x80], !P6 ;  /* 0x0690008008f82fae */ /* 0x0005e2000f101d46 */
[----:B------:R-:W-:Y:S02]  /*2580*/  @P5 IADD3.X R4, R3, R11, R4, P1, !PT ;  /* 0x0000000b03045210 */ /* 0x000fe40000ffe404 */
[----:B------:R-:W-:Y:S01]  /*2590*/  @P5 LEA R6, P1, R0, c[0x0][0x1c8], 0x1 ;  /* 0x0000720000065a11 */ /* 0x000fe200078208ff */
[----:B------:R-:W-:-:S03]  /*25a0*/  @P3 IMAD.WIDE.U32 R2, R148, 0x30, R2 ;  /* 0x0000003094023825 */ /* 0x000fc600078e0002 */
[----:B------:R-:W-:Y:S01]  /*25b0*/  @P5 LEA.HI.X R7, R0, c[0x0][0x1cc], R4, 0x1, P1 ;  /* 0x0000730000075a11 */ /* 0x000fe200008f0c04 */
[----:B------:R-:W-:Y:S01]  /*25c0*/  @P3 IMAD R0, R149, 0x30, RZ ;  /* 0x0000003095003824 */ /* 0x000fe200078e02ff */
[C---:B------:R-:W-:Y:S02]  /*25d0*/  @P5 ISETP.GE.AND P1, PT, R152.reuse, c[0x0][0x1d4], PT ;  /* 0x0000750098005a0c */ /* 0x040fe40003f26270 */
[----:B------:R-:W-:Y:S02]  /*25e0*/  @P3 ISETP.GE.AND P0, PT, R152, c[0x0][0x1d4], PT ;  /* 0x0000750098003a0c */ /* 0x000fe40003f06270 */
        /* <DEDUP_REMOVED lines=9> */
[----:B------:R-:W-:-:S04]  /*2680*/  DEPBAR.LE SB0, 0x0 ;  /* 0x000080000000791a */ /* 0x000fc80000000000 */
[----:B------:R-:W-:Y:S06]  /*2690*/  BAR.SYNC.DEFER_BLOCKING 0x0 ;  /* 0x0000000000007b1d */ /* 0x000fec0000010000 */
[----:B-1----:R-:W-:Y:S04]  /*26a0*/  LDSM.16.M88.4 R4, [R235+0x2000] ;  /* 0x00200000eb04783b */ /* 0x002fe80000000200 */
[----:B--2---:R-:W1:Y:S04]  /*26b0*/  LDSM.16.M88.4 R8, [R228] ;  /* 0x00000000e408783b */ /* 0x004e680000000200 */
[----:B------:R-:W2:Y:S04]  /*26c0*/  LDSM.16.M88.4 R20, [R228+0x800] ;  /* 0x00080000e414783b */ /* 0x000ea80000000200 */
[----:B------:R-:W3:Y:S04]  /*26d0*/  LDSM.16.M88.4 R24, [R228+0x1000] ;  /* 0x00100000e418783b */ /* 0x000ee80000000200 */
[----:B------:R-:W3:Y:S04]  /*26e0*/  LDSM.16.M88.4 R28, [R228+0x1800] ;  /* 0x00180000e41c783b */ /* 0x000ee80000000200 */
[----:B------:R-:W3:Y:S01]  /*26f0*/  LDSM.16.M88.4 R12, [R235] ;  /* 0x00000000eb0c783b */ /* 0x000ee20000000200 */
[----:B------:R-:W-:-:S02]  /*2700*/  IMAD R0, R16, c[0x0][0x208], RZ ;  /* 0x0000820010007a24 */ /* 0x000fc400078e02ff */
[----:B------:R-:W-:Y:S01]  /*2710*/  IMAD.WIDE.U32 R16, R92, c[0x0][0x208], RZ ;  /* 0x000082005c107a25 */ /* 0x000fe200078e00ff */
[----:B------:R-:W-:Y:S01]  /*2720*/  ISETP.GE.AND P5, PT, R152, c[0x0][0x1d4], PT ;  /* 0x0000750098007a0c */ /* 0x000fe20003fa6270 */
[----:B------:R-:W-:Y:S02]  /*2730*/  LDSM.16.M88.4 R48, [R239] ;  /* 0x00000000ef30783b */ /* 0x000fe40000000200 */
[----:B------:R-:W-:Y:S01]  /*2740*/  IMAD R0, R92, c[0x0][0x20c], R0 ;  /* 0x000083005c007a24 */ /* 0x000fe200078e0200 */
[C---:B----4-:R-:W-:Y:S01]  /*2750*/  LEA R3, P0, R16.reuse, R32, 0x6 ;  /* 0x0000002010037211 */ /* 0x050fe200078030ff */
[----:B------:R-:W-:Y:S03]  /*2760*/  LDSM.16.M88.4 R44, [R247] ;  /* 0x00000000f72c783b */ /* 0x000fe60000000200 */
[----:B------:R-:W-:Y:S01]  /*2770*/  IADD3 R0, R17, R0, RZ ;  /* 0x0000000011007210 */ /* 0x000fe20007ffe0ff */
[----:B------:R-:W-:Y:S04]  /*2780*/  LDSM.16.M88.4 R36, [R246] ;  /* 0x00000000f624783b */ /* 0x000fe80000000200 */
[----:B------:R-:W-:Y:S01]  /*2790*/  LDSM.16.M88.4 R32, [R245] ;  /* 0x00000000f520783b */ /* 0x000fe20000000200 */
[C---:B-1----:R-:W-:Y:S08]  /*27a0*/  HMMA.16816.F32.BF16 R52, R4.reuse, R8, RZ ;  /* 0x000000080434723c */ /* 0x042ff000000418ff */
[C---:B--2---:R-:W-:Y:S08]  /*27b0*/  HMMA.16816.F32.BF16 R76, R4.reuse, R20, RZ ;  /* 0x00000014044c723c */ /* 0x044ff000000418ff */
[C---:B---3--:R-:W-:Y:S08]  /*27c0*/  HMMA.16816.F32.BF16 R72, R4.reuse, R24, RZ ;  /* 0x000000180448723c */ /* 0x048ff000000418ff */
[C---:B------:R-:W-:Y:S08]  /*27d0*/  HMMA.16816.F32.BF16 R68, R4.reuse, R28, RZ ;  /* 0x0000001c0444723c */ /* 0x040ff000000418ff */
[C---:B------:R-:W-:Y:S08]  /*27e0*/  HMMA.16816.F32.BF16 R80, R4.reuse, R10, RZ ;  /* 0x0000000a0450723c */ /* 0x040ff000000418ff */
[C---:B------:R-:W-:Y:S08]  /*27f0*/  HMMA.16816.F32.BF16 R116, R4.reuse, R22, RZ ;  /* 0x000000160474723c */ /* 0x040ff000000418ff */
[C---:B------:R-:W-:Y:S08]  /*2800*/  HMMA.16816.F32.BF16 R112, R4.reuse, R26, RZ ;  /* 0x0000001a0470723c */ /* 0x040ff000000418ff */
[----:B------:R-:W-:Y:S07]  /*2810*/  HMMA.16816.F32.BF16 R108, R4, R30, RZ ;  /* 0x0000001e046c723c */ /* 0x000fee00000418ff */
[----:B-----5:R-:W-:-:S02]  /*2820*/  LEA.HI.X R4, R16, R19, R0, 0x6, P0 ;  /* 0x0000001310047211 */ /* 0x020fc400000f3400 */
[----:B------:R-:W-:Y:S02]  /*2830*/  IADD3 R0, -R18, R144, RZ ;  /* 0x0000009012007210 */ /* 0x000fe40007ffe1ff */
[----:B------:R-:W-:Y:S02]  /*2840*/  LEA R2, P0, R3, c[0x0][0x1f8], 0x1 ;  /* 0x00007e0003027a11 */ /* 0x000fe400078008ff */
[C---:B------:R-:W-:Y:S02]  /*2850*/  ISETP.LT.OR P3, PT, R0.reuse, 0x1, P5 ;  /* 0x000000010000780c */ /* 0x040fe40002f61670 */
[C---:B------:R-:W-:Y:S02]  /*2860*/  ISETP.LT.OR P2, PT, R0.reuse, 0x1, P6 ;  /* 0x000000010000780c */ /* 0x040fe40003741670 */
[----:B------:R-:W-:Y:S02]  /*2870*/  MOV R5, 0x5 ;  /* 0x0000000500057802 */ /* 0x000fe40000000f00 */
[----:B------:R-:W-:-:S02]  /*2880*/  ISETP.LT.OR P1, PT, R0, 0x11, P5 ;  /* 0x000000110000780c */ /* 0x000fc40002f21670 */
[----:B------:R-:W-:Y:S02]  /*2890*/  LEA.HI.X R3, R3, c[0x0][0x1fc], R4, 0x1, P0 ;  /* 0x00007f0003037a11 */ /* 0x000fe400000f0c04 */
[----:B------:R-:W-:Y:S02]  /*28a0*/  SHF.L.U64.HI R40, R40, R5, c[0x0][0x20c] ;  /* 0x0000830028287619 */ /* 0x000fe40000010205 */
[----:B------:R-:W-:Y:S01]  /*28b0*/  IADD3 R18, P0, R41, R2, RZ ;  /* 0x0000000229127210 */ /* 0x000fe20007f1e0ff */
[----:B------:R-:W-:Y:S01]  /*28c0*/  HMMA.16816.F32.BF16 R60, R12, R8, RZ ;  /* 0x000000080c3c723c */ /* 0x000fe200000418ff */
[----:B------:R-:W-:Y:S02]  /*28d0*/  LDSM.16.M88.4 R4, [R237+0x2000] ;  /* 0x00200000ed04783b */ /* 0x000fe40000000200 */
[----:B------:R-:W-:Y:S02]  /*28e0*/  IADD3.X R19, R40, R3, RZ, P0, !PT ;  /* 0x0000000328137210 */ /* 0x000fe400007fe4ff */
[----:B------:R-:W-:-:S03]  /*28f0*/  IADD3 R16, P0, R18, R41, RZ ;  /* 0x0000002912107210 */ /* 0x000fc60007f1e0ff */
[----:B------:R-:W-:Y:S01]  /*2900*/  HMMA.16816.F32.BF16 R104, R12, R10, RZ ;  /* 0x0000000a0c68723c */ /* 0x000fe200000418ff */
[----:B------:R-:W1:Y:S01]  /*2910*/  LDSM.16.M88.4 R8, [R237] ;  /* 0x00000000ed08783b */ /* 0x000e620000000200 */
[----:B------:R-:W-:-:S03]  /*2920*/  IADD3.X R17, R19, R40, RZ, P0, !PT ;  /* 0x0000002813117210 */ /* 0x000fc600007fe4ff */
[----:B------:R-:W-:Y:S01]  /*2930*/  @!PT LDS RZ, [RZ] ;  /* 0x00000000fffff984 */ /* 0x000fe20000000800 */
[----:B------:R-:W-:Y:S01]  /*2940*/  @!PT LDS RZ, [RZ] ;  /* 0x00000000fffff984 */ /* 0x000fe20000000800 */
[----:B------:R-:W-:Y:S01]  /*2950*/  @!PT LDS RZ, [RZ] ;  /* 0x00000000fffff984 */ /* 0x000fe20000000800 */
[----:B------:R2:W-:Y:S04]  /*2960*/  LDGSTS.E.BYPASS.LTC128B.128 [R248+0x100], [R2.64], !P3 ;  /* 0x0010000002f87fae */ /* 0x0005e8000d901d46 */
[----:B------:R2:W-:Y:S04]  /*2970*/  LDGSTS.E.BYPASS.LTC128B.128 [R248+0x2100], [R2.64+0x80], !P2 ;  /* 0x0210008002f87fae */ /* 0x0005e8000d101d46 */
[----:B------:R3:W-:Y:S01]  /*2980*/  LDGSTS.E.BYPASS.LTC128B.128 [R248+0x900], [R18.64], !P1 ;  /* 0x0090000012f87fae */ /* 0x0007e2000c901d46 */
[----:B------:R-:W-:Y:S01]  /*2990*/  ISETP.LT.OR P3, PT, R0, 0x11, P6 ;  /* 0x000000110000780c */ /* 0x000fe20003761670 */
[----:B------:R-:W-:Y:S01]  /*29a0*/  HMMA.16816.F32.BF16 R88, R12, R24, RZ ;  /* 0x000000180c58723c */ /* 0x000fe200000418ff */
[----:B---3--:R-:W-:-:S02]  /*29b0*/  IADD3 R18, P2, P1, R41, 0x80, R2 ;  /* 0x0000008029127810 */ /* 0x008fc4000795e002 */
[----:B--2---:R-:W-:Y:S02]  /*29c0*/  IADD3 R2, P0, R16, R41, RZ ;  /* 0x0000002910027210 */ /* 0x004fe40007f1e0ff */
[----:B------:R-:W-:Y:S02]  /*29d0*/  IADD3.X R19, R40, RZ, R3, P2, P1 ;  /* 0x000000ff28137210 */ /* 0x000fe400017e2403 */
[----:B------:R-:W-:Y:S02]  /*29e0*/  ISETP.LT.OR P1, PT, R0, 0x21, P5 ;  /* 0x000000210000780c */ /* 0x000fe40002f21670 */
[----:B------:R-:W-:-:S03]  /*29f0*/  IADD3.X R3, R17, R40, RZ, P0, !PT ;  /* 0x0000002811037210 */ /* 0x000fc600007fe4ff */
[----:B------:R2:W-:Y:S01]  /*2a00*/  LDGSTS.E.BYPASS.LTC128B.128 [R248+0x2900], [R18.64], !P3 ;  /* 0x0290000012f87fae */ /* 0x0005e2000d901d46 */
[C---:B------:R-:W-:Y:S02]  /*2a10*/  ISETP.LT.OR P0, PT, R0.reuse, 0x21, P6 ;  /* 0x000000210000780c */ /* 0x040fe40003701670 */
[C---:B------:R-:W-:Y:S02]  /*2a20*/  ISETP.LT.OR P5, PT, R0.reuse, 0x31, P5 ;  /* 0x000000310000780c */ /* 0x040fe40002fa1670 */
[----:B------:R-:W-:Y:S01]  /*2a30*/  ISETP.LT.OR P2, PT, R0, 0x31, P6 ;  /* 0x000000310000780c */ /* 0x000fe20003741670 */
[C---:B------:R-:W-:Y:S02]  /*2a40*/  HMMA.16816.F32.BF16 R100, R12.reuse, R20, RZ ;  /* 0x000000140c64723c */ /* 0x040fe400000418ff */
[----:B------:R2:W-:Y:S06]  /*2a50*/  LDGSTS.E.BYPASS.LTC128B.128 [R248+0x1100], [R16.64], !P1 ;  /* 0x0110000010f87fae */ /* 0x0005ec000c901d46 */
[----:B------:R2:W-:Y:S01]  /*2a60*/  LDGSTS.E.BYPASS.LTC128B.128 [R248+0x3100], [R16.64+0x80], !P0 ;  /* 0x0310008010f87fae */ /* 0x0005e2000c101d46 */
[C---:B------:R-:W-:Y:S03]  /*2a70*/  HMMA.16816.F32.BF16 R96, R12.reuse, R22, RZ ;  /* 0x000000160c60723c */ /* 0x040fe600000418ff */
[----:B------:R3:W-:Y:S04]  /*2a80*/  LDGSTS.E.BYPASS.LTC128B.128 [R248+0x1900], [R2.64], !P5 ;  /* 0x0190000002f87fae */ /* 0x0007e8000e901d46 */
[----:B------:R3:W-:Y:S01]  /*2a90*/  LDGSTS.E.BYPASS.LTC128B.128 [R248+0x3900], [R2.64+0x80], !P2 ;  /* 0x0390008002f87fae */ /* 0x0007e2000d101d46 */
[C---:B------:R-:W-:Y:S03]  /*2aa0*/  HMMA.16816.F32.BF16 R84, R12.reuse, R26, RZ ;  /* 0x0000001a0c54723c */ /* 0x040fe600000418ff */
[----:B------:R-:W-:Y:S04]  /*2ab0*/  LDSM.16.M88.4 R40, [R234] ;  /* 0x00000000ea28783b */ /* 0x000fe80000000200 */
[----:B------:R-:W-:Y:S01]  /*2ac0*/  LDSM.16.M88.4 R24, [R234+0x1000] ;  /* 0x00100000ea18783b */ /* 0x000fe20000000200 */
[C---:B------:R-:W-:Y:S03]  /*2ad0*/  HMMA.16816.F32.BF16 R64, R12.reuse, R28, RZ ;  /* 0x0000001c0c40723c */ /* 0x040fe600000418ff */
[----:B------:R-:W-:Y:S04]  /*2ae0*/  LDSM.16.M88.4 R20, [R234+0x1800] ;  /* 0x00180000ea14783b */ /* 0x000fe80000000200 */
[----:B------:R-:W0:Y:S01]  /*2af0*/  LDGDEPBAR ;  /* 0x00000000000079af */ /* 0x000e220000000000 */
[----:B------:R-:W-:Y:S03]  /*2b00*/  HMMA.16816.F32.BF16 R56, R12, R30, RZ ;  /* 0x0000001e0c38723c */ /* 0x000fe600000418ff */
[----:B------:R-:W4:Y:S04]  /*2b10*/  LDSM.16.M88.4 R12, [R236] ;  /* 0x00000000ec0c783b */ /* 0x000f280000000200 */
[----:B--2---:R-:W-:Y:S01]  /*2b20*/  LDSM.16.M88.4 R16, [R236+0x2000] ;  /* 0x00200000ec10783b */ /* 0x004fe20000000200 */
[----:B-1----:R-:W-:Y:S03]  /*2b30*/  HMMA.16816.F32.BF16 R60, R8, R48, R60 ;  /* 0x00000030083c723c */ /* 0x002fe6000004183c */
[----:B------:R-:W1:Y:S05]  /*2b40*/  LDSM.16.M88.4 R28, [R234+0x800] ;  /* 0x00080000ea1c783b */ /* 0x000e6a0000000200 */
[C---:B------:R-:W-:Y:S08]  /*2b50*/  HMMA.16816.F32.BF16 R128, R4.reuse, R46, R116 ;  /* 0x0000002e0480723c */ /* 0x040ff00000041874 */
[C---:B------:R-:W-:Y:S08]  /*2b60*/  HMMA.16816.F32.BF16 R136, R4.reuse, R38, R112 ;  /* 0x000000260488723c */ /* 0x040ff00000041870 */
[----:B------:R-:W-:Y:S08]  /*2b70*/  HMMA.16816.F32.BF16 R124, R4, R34, R108 ;  /* 0x00000022047c723c */ /* 0x000ff0000004186c */
[-C--:B------:R-:W-:Y:S08]  /*2b80*/  HMMA.16816.F32.BF16 R140, R8, R36.reuse, R88 ;  /* 0x00000024088c723c */ /* 0x080ff00000041858 */
[----:B------:R-:W-:Y:S08]  /*2b90*/  HMMA.16816.F32.BF16 R72, R4, R36, R72 ;  /* 0x000000240448723c */ /* 0x000ff00000041848 */
[C---:B------:R-:W-:Y:S08]  /*2ba0*/  HMMA.16816.F32.BF16 R132, R8.reuse, R44, R100 ;  /* 0x0000002c0884723c */ /* 0x040ff00000041864 */
[C---:B------:R-:W-:Y:S08]  /*2bb0*/  HMMA.16816.F32.BF16 R120, R8.reuse, R32, R64 ;  /* 0x000000200878723c */ /* 0x040ff00000041840 */
[C---:B------:R-:W-:Y:S08]  /*2bc0*/  HMMA.16816.F32.BF16 R112, R8.reuse, R50, R104 ;  /* 0x000000320870723c */ /* 0x040ff00000041868 */
[C---:B------:R-:W-:Y:S01]  /*2bd0*/  HMMA.16816.F32.BF16 R116, R8.reuse, R46, R96 ;  /* 0x0000002e0874723c */ /* 0x040fe20000041860 */
[----:B------:R-:W-:Y:S07]  /*2be0*/  LDSM.16.M88.4 R96, [R231+0x1800] ;  /* 0x00180000e760783b */ /* 0x000fee0000000200 */
[C---:B------:R-:W-:Y:S01]  /*2bf0*/  HMMA.16816.F32.BF16 R108, R8.reuse, R38, R84 ;  /* 0x00000026086c723c */ /* 0x040fe20000041854 */
[----:B------:R-:W-:Y:S07]  /*2c00*/  LDSM.16.M88.4 R36, [R238] ;  /* 0x00000000ee24783b */ /* 0x000fee0000000200 */
[----:B------:R-:W-:Y:S01]  /*2c10*/  HMMA.16816.F32.BF16 R88, R8, R34, R56 ;  /* 0x000000220858723c */ /* 0x000fe20000041838 */
[----:B------:R-:W2:Y:S07]  /*2c20*/  LDSM.16.M88.4 R8, [R231] ;  /* 0x00000000e708783b */ /* 0x000eae0000000200 */
[C---:B------:R-:W-:Y:S08]  /*2c30*/  HMMA.16816.F32.BF16 R76, R4.reuse, R44, R76 ;  /* 0x0000002c044c723c */ /* 0x040ff0000004184c */
[C---:B------:R-:W-:Y:S08]  /*2c40*/  HMMA.16816.F32.BF16 R52, R4.reuse, R48, R52 ;  /* 0x000000300434723c */ /* 0x040ff00000041834 */
[C---:B------:R-:W-:Y:S01]  /*2c50*/  HMMA.16816.F32.BF16 R68, R4.reuse, R32, R68 ;  /* 0x000000200444723c */ /* 0x040fe20000041844 */
[----:B------:R-:W-:Y:S07]  /*2c60*/  LDSM.16.M88.4 R32, [R235+0x4000] ;  /* 0x00400000eb20783b */ /* 0x000fee0000000200 */
[----:B------:R-:W-:Y:S01]  /*2c70*/  HMMA.16816.F32.BF16 R80, R4, R50, R80 ;  /* 0x000000320450723c */ /* 0x000fe20000041850 */
[----:B------:R-:W5:Y:S04]  /*2c80*/  LDSM.16.M88.4 R4, [R238+0x2000] ;  /* 0x00200000ee04783b */ /* 0x000f680000000200 */
[----:B------:R-:W-:Y:S03]  /*2c90*/  LDSM.16.M88.4 R48, [R231+0x800] ;  /* 0x00080000e730783b */ /* 0x000fe60000000200 */
[----:B----4-:R-:W-:Y:S01]  /*2ca0*/  HMMA.16816.F32.BF16 R44, R12, R40, R60 ;  /* 0x000000280c2c723c */ /* 0x010fe2000004183c */
[----:B------:R-:W-:Y:S07]  /*2cb0*/  LDSM.16.M88.4 R60, [R228+0x2000] ;  /* 0x00200000e43c783b */ /* 0x000fee0000000200 */
[C---:B-1----:R-:W-:Y:S01]  /*2cc0*/  HMMA.16816.F32.BF16 R104, R16.reuse, R28, R76 ;  /* 0x0000001c1068723c */ /* 0x042fe2000004184c */
[----:B------:R-:W1:Y:S07]  /*2cd0*/  LDSM.16.M88.4 R76, [R231+0x1000] ;  /* 0x00100000e74c783b */ /* 0x000e6e0000000200 */
[C---:B------:R-:W-:Y:S08]  /*2ce0*/  HMMA.16816.F32.BF16 R52, R16.reuse, R40, R52 ;  /* 0x000000281034723c */ /* 0x040ff00000041834 */
[C---:B------:R-:W-:Y:S08]  /*2cf0*/  HMMA.16816.F32.BF16 R100, R16.reuse, R24, R72 ;  /* 0x000000181064723c */ /* 0x040ff00000041848 */
[C---:B------:R-:W-:Y:S08]  /*2d00*/  HMMA.16816.F32.BF16 R84, R16.reuse, R20, R68 ;  /* 0x000000141054723c */ /* 0x040ff00000041844 */
[C---:B------:R-:W-:Y:S08]  /*2d10*/  HMMA.16816.F32.BF16 R72, R16.reuse, R42, R80 ;  /* 0x0000002a1048723c */ /* 0x040ff00000041850 */
[C---:B------:R-:W-:Y:S08]  /*2d20*/  HMMA.16816.F32.BF16 R68, R16.reuse, R30, R128 ;  /* 0x0000001e1044723c */ /* 0x040ff00000041880 */
[C---:B------:R-:W-:Y:S08]  /*2d30*/  HMMA.16816.F32.BF16 R64, R16.reuse, R26, R136 ;  /* 0x0000001a1040723c */ /* 0x040ff00000041888 */
[----:B------:R-:W-:Y:S08]  /*2d40*/  HMMA.16816.F32.BF16 R56, R16, R22, R124 ;  /* 0x000000161038723c */ /* 0x000ff0000004187c */
[C---:B------:R-:W-:Y:S01]  /*2d50*/  HMMA.16816.F32.BF16 R16, R12.reuse, R42, R112 ;  /* 0x0000002a0c10723c */ /* 0x040fe20000041870 */
[----:B------:R-:W-:Y:S07]  /*2d60*/  LDSM.16.M88.4 R40, [R244] ;  /* 0x00000000f428783b */ /* 0x000fee0000000200 */
[C---:B------:R-:W-:Y:S08]  /*2d70*/  HMMA.16816.F32.BF16 R80, R12.reuse, R28, R132 ;  /* 0x0000001c0c50723c */ /* 0x040ff00000041884 */
[C---:B------:R-:W-:Y:S01]  /*2d80*/  HMMA.16816.F32.BF16 R116, R12.reuse, R30, R116 ;  /* 0x0000001e0c74723c */ /* 0x040fe20000041874 */
[----:B------:R-:W4:Y:S07]  /*2d90*/  LDSM.16.M88.4 R28, [R235+0x6000] ;  /* 0x00600000eb1c783b */ /* 0x000f2e0000000200 */
[C---:B------:R-:W-:Y:S08]  /*2da0*/  HMMA.16816.F32.BF16 R140, R12.reuse, R24, R140 ;  /* 0x000000180c8c723c */ /* 0x040ff0000004188c */
[C---:B------:R-:W-:Y:S01]  /*2db0*/  HMMA.16816.F32.BF16 R108, R12.reuse, R26, R108 ;  /* 0x0000001a0c6c723c */ /* 0x040fe2000004186c */
[----:B------:R-:W3:Y:S07]  /*2dc0*/  LDSM.16.M88.4 R24, [R237+0x4000] ;  /* 0x00400000ed18783b */ /* 0x000eee0000000200 */
[C---:B------:R-:W-:Y:S08]  /*2dd0*/  HMMA.16816.F32.BF16 R120, R12.reuse, R20, R120 ;  /* 0x000000140c78723c */ /* 0x040ff00000041878 */
[----:B------:R-:W-:Y:S01]  /*2de0*/  HMMA.16816.F32.BF16 R88, R12, R22, R88 ;  /* 0x000000160c58723c */ /* 0x000fe20000041858 */
[----:B------:R-:W3:Y:S07]  /*2df0*/  LDSM.16.M88.4 R20, [R237+0x6000] ;  /* 0x00600000ed14783b */ /* 0x000eee0000000200 */
[-C--:B--2---:R-:W-:Y:S01]  /*2e00*/  HMMA.16816.F32.BF16 R12, R36, R8.reuse, R44 ;  /* 0x00000008240c723c */ /* 0x084fe2000004182c */
[----:B------:R-:W-:Y:S07]  /*2e10*/  LDSM.16.M88.4 R44, [R234+0x2000] ;  /* 0x00200000ea2c783b */ /* 0x000fee0000000200 */
[C---:B-----5:R-:W-:Y:S08]  /*2e20*/  HMMA.16816.F32.BF16 R52, R4.reuse, R8, R52 ;  /* 0x000000080434723c */ /* 0x060ff00000041834 */
[----:B-1----:R-:W-:Y:S08]  /*2e30*/  HMMA.16816.F32.BF16 R124, R4, R78, R64 ;  /* 0x0000004e047c723c */ /* 0x002ff00000041840 */
[----:B------:R-:W-:Y:S08]  /*2e40*/  HMMA.16816.F32.BF16 R12, R32, R60, R12 ;  /* 0x0000003c200c723c */ /* 0x000ff0000004180c */
[----:B------:R-:W-:Y:S01]  /*2e50*/  HMMA.16816.F32.BF16 R64, R36, R10, R16 ;  /* 0x0000000a2440723c */ /* 0x000fe20000041810 */
[----:B------:R-:W1:Y:S07]  /*2e60*/  LDSM.16.M88.4 R16, [R236+0x4000] ;  /* 0x00400000ec10783b */ /* 0x000e6e0000000200 */
[----:B----4-:R-:W-:Y:S08]  /*2e70*/  HMMA.16816.F32.BF16 R52, R28, R60, R52 ;  /* 0x0000003c1c34723c */ /* 0x010ff00000041834 */
[C---:B------:R-:W-:Y:S01]  /*2e80*/  HMMA.16816.F32.BF16 R72, R4.reuse, R10, R72 ;  /* 0x0000000a0448723c */ /* 0x040fe20000041848 */
[----:B------:R-:W-:Y:S07]  /*2e90*/  LDSM.16.M88.4 R8, [R238+0x4000] ;  /* 0x00400000ee08783b */ /* 0x000fee0000000200 */
[----:B------:R-:W-:Y:S08]  /*2ea0*/  HMMA.16816.F32.BF16 R136, R4, R98, R56 ;  /* 0x000000620488723c */ /* 0x000ff00000041838 */
[----:B---3--:R-:W-:Y:S01]  /*2eb0*/  HMMA.16816.F32.BF16 R56, R24, R40, R12 ;  /* 0x000000281838723c */ /* 0x008fe2000004180c */
[----:B------:R-:W2:Y:S07]  /*2ec0*/  LDSM.16.M88.4 R12, [R236+0x6000] ;  /* 0x00600000ec0c783b */ /* 0x000eae0000000200 */
[C---:B------:R-:W-:Y:S08]  /*2ed0*/  HMMA.16816.F32.BF16 R128, R4.reuse, R96, R84 ;  /* 0x000000600480723c */ /* 0x040ff00000041854 */
[C---:B------:R-:W-:Y:S08]  /*2ee0*/  HMMA.16816.F32.BF16 R104, R4.reuse, R48, R104 ;  /* 0x000000300468723c */ /* 0x040ff00000041868 */
[----:B------:R-:W-:Y:S08]  /*2ef0*/  HMMA.16816.F32.BF16 R112, R4, R50, R68 ;  /* 0x000000320470723c */ /* 0x000ff00000041844 */
[C---:B------:R-:W-:Y:S08]  /*2f00*/  HMMA.16816.F32.BF16 R84, R36.reuse, R48, R80 ;  /* 0x000000302454723c */ /* 0x040ff00000041850 */
[----:B------:R-:W-:Y:S01]  /*2f10*/  HMMA.16816.F32.BF16 R116, R36, R50, R116 ;  /* 0x000000322474723c */ /* 0x000fe20000041874 */
[----:B------:R-:W3:Y:S07]  /*2f20*/  LDSM.16.M88.4 R48, [R231+0x2000] ;  /* 0x00200000e730783b */ /* 0x000eee0000000200 */
[----:B------:R-:W-:Y:S08]  /*2f30*/  HMMA.16816.F32.BF16 R52, R20, R40, R52 ;  /* 0x000000281434723c */ /* 0x000ff00000041834 */
[-C--:B------:R-:W-:Y:S08]  /*2f40*/  HMMA.16816.F32.BF16 R64, R32, R62.reuse, R64 ;  /* 0x0000003e2040723c */ /* 0x080ff00000041840 */
[----:B------:R-:W-:Y:S01]  /*2f50*/  HMMA.16816.F32.BF16 R72, R28, R62, R72 ;  /* 0x0000003e1c48723c */ /* 0x000fe20000041848 */
[----:B------:R-:W-:Y:S07]  /*2f60*/  LDSM.16.M88.4 R60, [R243] ;  /* 0x00000000f33c783b */ /* 0x000fee0000000200 */
[----:B-1----:R-:W-:Y:S01]  /*2f70*/  HMMA.16816.F32.BF16 R68, R16, R44, R56 ;  /* 0x0000002c1044723c */ /* 0x002fe20000041838 */
[----:B------:R-:W1:Y:S07]  /*2f80*/  LDSM.16.M88.4 R56, [R228+0x2800] ;  /* 0x00280000e438783b */ /* 0x000e6e0000000200 */
[----:B------:R-:W-:Y:S01]  /*2f90*/  HMMA.16816.F32.BF16 R100, R4, R76, R100 ;  /* 0x0000004c0464723c */ /* 0x000fe20000041864 */
[----:B------:R-:W4:Y:S07]  /*2fa0*/  LDSM.16.M88.4 R4, [R240+0x6000] ;  /* 0x00600000f004783b */ /* 0x000f2e0000000200 */
[----:B--2---:R-:W-:Y:S08]  /*2fb0*/  HMMA.16816.F32.BF16 R52, R12, R44, R52 ;  /* 0x0000002c0c34723c */ /* 0x004ff00000041834 */
[-C--:B------:R-:W-:Y:S08]  /*2fc0*/  HMMA.16816.F32.BF16 R64, R24, R42.reuse, R64 ;  /* 0x0000002a1840723c */ /* 0x080ff00000041840 */
[----:B------:R-:W-:Y:S01]  /*2fd0*/  HMMA.16816.F32.BF16 R72, R20, R42, R72 ;  /* 0x0000002a1448723c */ /* 0x000fe20000041848 */
[----:B------:R-:W2:Y:S07]  /*2fe0*/  LDSM.16.M88.4 R40, [R234+0x2800] ;  /* 0x00280000ea28783b */ /* 0x000eae0000000200 */
[C---:B------:R-:W-:Y:S08]  /*2ff0*/  HMMA.16816.F32.BF16 R140, R36.reuse, R76, R140 ;  /* 0x0000004c248c723c */ /* 0x040ff0000004188c */
[----:B------:R-:W-:Y:S08]  /*3000*/  HMMA.16816.F32.BF16 R108, R36, R78, R108 ;  /* 0x0000004e246c723c */ /* 0x000ff0000004186c */
[----:B---3--:R-:W-:Y:S08]  /*3010*/  HMMA.16816.F32.BF16 R76, R8, R48, R68 ;  /* 0x00000030084c723c */ /* 0x008ff00000041844 */
[----:B-1----:R-:W-:Y:S08]  /*3020*/  HMMA.16816.F32.BF16 R68, R32, R56, R84 ;  /* 0x000000382044723c */ /* 0x002ff00000041854 */
[----:B----4-:R-:W-:Y:S08]  /*3030*/  HMMA.16816.F32.BF16 R80, R4, R48, R52 ;  /* 0x000000300450723c */ /* 0x010ff00000041834 */
[----:B------:R-:W-:Y:S08]  /*3040*/  HMMA.16816.F32.BF16 R120, R36, R96, R120 ;  /* 0x000000602478723c */ /* 0x000ff00000041878 */
[----:B------:R-:W-:Y:S08]  /*3050*/  HMMA.16816.F32.BF16 R52, R16, R46, R64 ;  /* 0x0000002e1034723c */ /* 0x000ff00000041840 */
[----:B------:R-:W-:Y:S08]  /*3060*/  HMMA.16816.F32.BF16 R96, R36, R98, R88 ;  /* 0x000000622460723c */ /* 0x000ff00000041858 */
[----:B------:R-:W-:Y:S08]  /*3070*/  HMMA.16816.F32.BF16 R64, R12, R46, R72 ;  /* 0x0000002e0c40723c */ /* 0x000ff00000041848 */
[----:B------:R-:W-:Y:S01]  /*3080*/  HMMA.16816.F32.BF16 R36, R28, R56, R104 ;  /* 0x000000381c24723c */ /* 0x000fe20000041868 */
[----:B------:R-:W-:-:S04]  /*3090*/  FMUL.FTZ R0, R76, c[0x0][0x320] ;  /* 0x0000c8004c007a20 */ /* 0x000fc80000410000 */
[----:B------:R1:W3:Y:S03]  /*30a0*/  MUFU.TANH R135, R0 ;  /* 0x0000000000877308 */ /* 0x0002e60000002400 */
[----:B------:R-:W-:Y:S01]  /*30b0*/  HMMA.16816.F32.BF16 R68, R24, R60, R68 ;  /* 0x0000003c1844723c */ /* 0x000fe20000041844 */
[----:B-1----:R-:W-:-:S04]  /*30c0*/  FMUL.FTZ R0, R77, c[0x0][0x320] ;  /* 0x0000c8004d007a20 */ /* 0x002fc80000410000 */
[----:B------:R1:W4:Y:S03]  /*30d0*/  MUFU.TANH R133, R0 ;  /* 0x0000000000857308 */ /* 0x0003260000002400 */
[----:B------:R-:W-:Y:S08]  /*30e0*/  HMMA.16816.F32.BF16 R84, R4, R50, R64 ;  /* 0x000000320454723c */ /* 0x000ff00000041840 */
[----:B------:R-:W-:Y:S01]  /*30f0*/  HMMA.16816.F32.BF16 R44, R20, R60, R36 ;  /* 0x0000003c142c723c */ /* 0x000fe20000041824 */
[----:B------:R-:W5:Y:S01]  /*3100*/  LDSM.16.M88.4 R36, [R231+0x2800] ;  /* 0x00280000e724783b */ /* 0x000f620000000200 */
[----:B-1----:R-:W-:-:S06]  /*3110*/  FMUL.FTZ R0, R78, c[0x0][0x320] ;  /* 0x0000c8004e007a20 */ /* 0x002fcc0000410000 */
[-C--:B------:R-:W-:Y:S01]  /*3120*/  HMMA.16816.F32.BF16 R64, R32, R58.reuse, R116 ;  /* 0x0000003a2040723c */ /* 0x080fe20000041874 */
[----:B------:R1:W1:Y:S07]  /*3130*/  MUFU.TANH R134, R0 ;  /* 0x0000000000867308 */ /* 0x00026e0000002400 */
[----:B------:R-:W-:Y:S01]  /*3140*/  HMMA.16816.F32.BF16 R72, R28, R58, R112 ;  /* 0x0000003a1c48723c */ /* 0x000fe20000041870 */
[----:B-1----:R-:W-:-:S07]  /*3150*/  FMUL.FTZ R0, R79, c[0x0][0x320] ;  /* 0x0000c8004f007a20 */ /* 0x002fce0000410000 */
[----:B------:R-:W-:Y:S01]  /*3160*/  HMMA.16816.F32.BF16 R76, R8, R50, R52 ;  /* 0x00000032084c723c */ /* 0x000fe20000041834 */
[----:B------:R-:W1:Y:S01]  /*3170*/  LDSM.16.M88.4 R52, [R228+0x3000] ;  /* 0x00300000e434783b */ /* 0x000e620000000200 */
[----:B------:R2:W1:Y:S02]  /*3180*/  MUFU.TANH R132, R0 ;  /* 0x0000000000847308 */ /* 0x0004640000002400 */
[----:B--2---:R-:W-:-:S06]  /*3190*/  FMUL.FTZ R0, R80, c[0x0][0x320] ;  /* 0x0000c80050007a20 */ /* 0x004fcc0000410000 */
[----:B------:R2:W1:Y:S01]  /*31a0*/  MUFU.TANH R146, R0 ;  /* 0x0000000000927308 */ /* 0x0004620000002400 */
[----:B------:R-:W-:Y:S01]  /*31b0*/  HMMA.16816.F32.BF16 R68, R16, R40, R68 ;  /* 0x000000281044723c */ /* 0x000fe20000041844 */
[----:B--2---:R-:W-:-:S06]  /*31c0*/  FMUL.FTZ R0, R81, c[0x0][0x320] ;  /* 0x0000c80051007a20 */ /* 0x004fcc0000410000 */
[----:B------:R2:W1:Y:S01]  /*31d0*/  MUFU.TANH R145, R0 ;  /* 0x0000000000917308 */ /* 0x0004620000002400 */
[----:B------:R-:W-:Y:S01]  /*31e0*/  HMMA.16816.F32.BF16 R56, R24, R62, R64 ;  /* 0x0000003e1838723c */ /* 0x000fe20000041840 */
[----:B--2---:R-:W-:-:S06]  /*31f0*/  FMUL.FTZ R0, R82, c[0x0][0x320] ;  /* 0x0000c80052007a20 */ /* 0x004fcc0000410000 */
[----:B------:R2:W1:Y:S01]  /*3200*/  MUFU.TANH R151, R0 ;  /* 0x0000000000977308 */ /* 0x0004620000002400 */
[----:B------:R-:W-:Y:S01]  /*3210*/  HMMA.16816.F32.BF16 R48, R12, R40, R44 ;  /* 0x000000280c30723c */ /* 0x000fe2000004182c */
[----:B------:R-:W1:Y:S01]  /*3220*/  LDSM.16.M88.4 R44, [R242] ;  /* 0x00000000f22c783b */ /* 0x000e620000000200 */
[----:B--2---:R-:W-:-:S05]  /*3230*/  FMUL.FTZ R0, R83, c[0x0][0x320] ;  /* 0x0000c80053007a20 */ /* 0x004fca0000410000 */
[----:B------:R2:W1:Y:S01]  /*3240*/  MUFU.TANH R147, R0 ;  /* 0x0000000000937308 */ /* 0x0004620000002400 */
[----:B------:R-:W-:Y:S01]  /*3250*/  HMMA.16816.F32.BF16 R64, R20, R62, R72 ;  /* 0x0000003e1440723c */ /* 0x000fe20000041848 */
[----:B--2---:R-:W-:-:S06]  /*3260*/  FMUL.FTZ R0, R76, c[0x0][0x320] ;  /* 0x0000c8004c007a20 */ /* 0x004fcc0000410000 */
[----:B------:R2:W1:Y:S02]  /*3270*/  MUFU.TANH R116, R0 ;  /* 0x0000000000747308 */ /* 0x0004640000002400 */
[----:B--2---:R-:W-:-:S06]  /*3280*/  FMUL.FTZ R0, R77, c[0x0][0x320] ;  /* 0x0000c8004d007a20 */ /* 0x004fcc0000410000 */
[----:B------:R2:W1:Y:S01]  /*3290*/  MUFU.TANH R107, R0 ;  /* 0x00000000006b7308 */ /* 0x0004620000002400 */
[----:B------:R-:W-:Y:S01]  /*32a0*/  HMMA.16816.F32.BF16 R60, R16, R42, R56 ;  /* 0x0000002a103c723c */ /* 0x000fe20000041838 */
[----:B------:R-:W1:Y:S01]  /*32b0*/  LDSM.16.M88.4 R56, [R234+0x3000] ;  /* 0x00300000ea38783b */ /* 0x000e620000000200 */
[----:B--2---:R-:W-:-:S05]  /*32c0*/  FMUL.FTZ R0, R78, c[0x0][0x320] ;  /* 0x0000c8004e007a20 */ /* 0x004fca0000410000 */
[----:B------:R2:W1:Y:S01]  /*32d0*/  MUFU.TANH R113, R0 ;  /* 0x0000000000717308 */ /* 0x0004620000002400 */
[----:B-----5:R-:W-:Y:S01]  /*32e0*/  HMMA.16816.F32.BF16 R80, R4, R36, R48 ;  /* 0x000000240450723c */ /* 0x020fe20000041830 */
[----:B--2---:R-:W-:-:S07]  /*32f0*/  FMUL.FTZ R0, R79, c[0x0][0x320] ;  /* 0x0000c8004f007a20 */ /* 0x004fce0000410000 */
[----:B------:R-:W-:Y:S01]  /*3300*/  HMMA.16816.F32.BF16 R76, R8, R36, R68 ;  /* 0x00000024084c723c */ /* 0x000fe20000041844 */
[----:B------:R2:W2:Y:S07]  /*3310*/  MUFU.TANH R112, R0 ;  /* 0x0000000000707308 */ /* 0x0004ae0000002400 */
[----:B-1----:R-:W-:Y:S01]  /*3320*/  HMMA.16816.F32.BF16 R68, R32, R52, R140 ;  /* 0x000000342044723c */ /* 0x002fe2000004188c */
[----:B--2---:R-:W-:-:S04]  /*3330*/  FMUL.FTZ R0, R84, c[0x0][0x320] ;  /* 0x0000c80054007a20 */ /* 0x004fc80000410000 */
[----:B------:R1:W2:Y:S03]  /*3340*/  MUFU.TANH R117, R0 ;  /* 0x0000000000757308 */ /* 0x0002a60000002400 */
[----:B------:R-:W-:Y:S08]  /*3350*/  HMMA.16816.F32.BF16 R48, R28, R52, R100 ;  /* 0x000000341c30723c */ /* 0x000ff00000041864 */
[----:B------:R-:W-:Y:S01]  /*3360*/  HMMA.16816.F32.BF16 R64, R12, R42, R64 ;  /* 0x0000002a0c40723c */ /* 0x000fe20000041840 */
[----:B-1----:R-:W-:-:S04]  /*3370*/  FMUL.FTZ R0, R85, c[0x0][0x320] ;  /* 0x0000c80055007a20 */ /* 0x002fc80000410000 */
[----:B------:R1:W1:Y:S03]  /*3380*/  MUFU.TANH R115, R0 ;  /* 0x0000000000737308 */ /* 0x0002660000002400 */
        /* <DEDUP_REMOVED lines=10> */
[----:B------:R-:W5:Y:S01]  /*3430*/  LDSM.16.M88.4 R48, [R231+0x3000] ;  /* 0x00300000e730783b */ /* 0x000f620000000200 */
[----:B-1----:R-:W-:-:S04]  /*3440*/  FMUL.FTZ R0, R77, c[0x0][0x320] ;  /* 0x0000c8004d007a20 */ /* 0x002fc80000410000 */
[----:B------:R1:W1:Y:S02]  /*3450*/  MUFU.TANH R94, R0 ;  /* 0x00000000005e7308 */ /* 0x0002640000002400 */
[----:B------:R-:W-:Y:S01]  /*3460*/  HMMA.16816.F32.BF16 R84, R4, R38, R64 ;  /* 0x000000260454723c */ /* 0x000fe20000041840 */
[----:B------:R-:W2:Y:S01]  /*3470*/  LDSM.16.M88.4 R36, [R228+0x3800] ;  /* 0x00380000e424783b */ /* 0x000ea20000000200 */
[----:B-1----:R-:W-:-:S04]  /*3480*/  FMUL.FTZ R0, R78, c[0x0][0x320] ;  /* 0x0000c8004e007a20 */ /* 0x002fc80000410000 */
[----:B------:R1:W1:Y:S02]  /*3490*/  MUFU.TANH R101, R0 ;  /* 0x0000000000657308 */ /* 0x0002640000002400 */
[----:B------:R-:W-:Y:S01]  /*34a0*/  HMMA.16816.F32.BF16 R64, R16, R56, R68 ;  /* 0x000000381040723c */ /* 0x000fe20000041844 */
[----:B-1----:R-:W-:-:S05]  /*34b0*/  FMUL.FTZ R0, R79, c[0x0][0x320] ;  /* 0x0000c8004f007a20 */ /* 0x002fca0000410000 */
[----:B------:R1:W1:Y:S02]  /*34c0*/  MUFU.TANH R100, R0 ;  /* 0x0000000000647308 */ /* 0x0002640000002400 */
[----:B------:R-:W-:Y:S01]  /*34d0*/  HMMA.16816.F32.BF16 R68, R28, R54, R124 ;  /* 0x000000361c44723c */ /* 0x000fe2000004187c */
[----:B------:R-:W2:Y:S01]  /*34e0*/  LDSM.16.M88.4 R52, [R241] ;  /* 0x00000000f134783b */ /* 0x000ea20000000200 */
[----:B-1----:R-:W-:-:S04]  /*34f0*/  FMUL.FTZ R0, R80, c[0x0][0x320] ;  /* 0x0000c80050007a20 */ /* 0x002fc80000410000 */
[----:B------:R1:W1:Y:S02]  /*3500*/  MUFU.TANH R106, R0 ;  /* 0x00000000006a7308 */ /* 0x0002640000002400 */
[----:B------:R-:W-:Y:S01]  /*3510*/  HMMA.16816.F32.BF16 R60, R24, R46, R60 ;  /* 0x0000002e183c723c */ /* 0x000fe2000004183c */
[----:B-1----:R-:W-:-:S05]  /*3520*/  FMUL.FTZ R0, R81, c[0x0][0x320] ;  /* 0x0000c80051007a20 */ /* 0x002fca0000410000 */
[----:B------:R1:W1:Y:S02]  /*3530*/  MUFU.TANH R105, R0 ;  /* 0x0000000000697308 */ /* 0x0002640000002400 */
[----:B------:R-:W-:Y:S01]  /*3540*/  HMMA.16816.F32.BF16 R40, R12, R56, R40 ;  /* 0x000000380c28723c */ /* 0x000fe20000041828 */
[----:B-1----:R-:W-:-:S05]  /*3550*/  FMUL.FTZ R0, R82, c[0x0][0x320] ;  /* 0x0000c80052007a20 */ /* 0x002fca0000410000 */
[----:B------:R1:W1:Y:S02]  /*3560*/  MUFU.TANH R114, R0 ;  /* 0x0000000000727308 */ /* 0x0002640000002400 */
[----:B-1----:R-:W-:-:S06]  /*3570*/  FMUL.FTZ R0, R83, c[0x0][0x320] ;  /* 0x0000c80053007a20 */ /* 0x002fcc0000410000 */
[----:B------:R1:W1:Y:S01]  /*3580*/  MUFU.TANH R108, R0 ;  /* 0x00000000006c7308 */ /* 0x0002620000002400 */
[----:B-----5:R-:W-:Y:S01]  /*3590*/  HMMA.16816.F32.BF16 R76, R8, R48, R64 ;  /* 0x00000030084c723c */ /* 0x020fe20000041840 */
[----:B-1----:R-:W-:-:S06]  /*35a0*/  FMUL.FTZ R0, R72, c[0x0][0x320] ;  /* 0x0000c80048007a20 */ /* 0x002fcc0000410000 */
[----:B------:R1:W1:Y:S01]  /*35b0*/  MUFU.TANH R89, R0 ;  /* 0x0000000000597308 */ /* 0x0002620000002400 */
[----:B------:R-:W-:Y:S01]  /*35c0*/  HMMA.16816.F32.BF16 R68, R20, R46, R68 ;  /* 0x0000002e1444723c */ /* 0x000fe20000041844 */
[----:B-1----:R-:W-:-:S06]  /*35d0*/  FMUL.FTZ R0, R73, c[0x0][0x320] ;  /* 0x0000c80049007a20 */ /* 0x002fcc0000410000 */
[----:B------:R1:W1:Y:S01]  /*35e0*/  MUFU.TANH R88, R0 ;  /* 0x0000000000587308 */ /* 0x0002620000002400 */
[----:B--2---:R-:W-:Y:S08]  /*35f0*/  HMMA.16816.F32.BF16 R64, R32, R36, R120 ;  /* 0x000000242040723c */ /* 0x004ff00000041878 */
[----:B------:R-:W-:Y:S01]  /*3600*/  HMMA.16816.F32.BF16 R44, R16, R58, R60 ;  /* 0x0000003a102c723c */ /* 0x000fe2000004183c */
[----:B-1----:R-:W-:-:S07]  /*3610*/  FMUL.FTZ R0, R74, c[0x0][0x320] ;  /* 0x0000c8004a007a20 */ /* 0x002fce0000410000 */
[----:B------:R-:W-:Y:S01]  /*3620*/  HMMA.16816.F32.BF16 R60, R32, R38, R96 ;  /* 0x00000026203c723c */ /* 0x000fe20000041860 */
[----:B------:R-:W-:Y:S01]  /*3630*/  LDSM.16.M88.4 R32, [R231+0x3800] ;  /* 0x00380000e720783b */ /* 0x000fe20000000200 */
[----:B------:R1:W2:Y:S06]  /*3640*/  MUFU.TANH R91, R0 ;  /* 0x00000000005b7308 */ /* 0x0002ac0000002400 */
[----:B------:R-:W-:Y:S01]  /*3650*/  HMMA.16816.F32.BF16 R80, R4, R48, R40 ;  /* 0x000000300450723c */ /* 0x000fe20000041828 */
[----:B------:R-:W5:Y:S01]  /*3660*/  LDSM.16.M88.4 R40, [R234+0x3800] ;  /* 0x00380000ea28783b */ /* 0x000f620000000200 */
[----:B------:R-:W-:Y:S01]  /*3670*/  ISETP.GE.AND P0, PT, R196, 0x2, PT ;  /* 0x00000002c400780c */ /* 0x000fe20003f06270 */
[----:B------:R-:W-:-:S04]  /*3680*/  DEPBAR.LE SB0, 0x0 ;  /* 0x000080000000791a */ /* 0x000fc80000000000 */
[----:B-1----:R-:W-:Y:S02]  /*3690*/  FMUL.FTZ R0, R75, c[0x0][0x320] ;  /* 0x0000c8004b007a20 */ /* 0x002fe40000410000 */
[C---:B------:R-:W-:Y:S08]  /*36a0*/  HMMA.16816.F32.BF16 R72, R28.reuse, R36, R128 ;  /* 0x000000241c48723c */ /* 0x040ff00000041880 */
[----:B------:R-:W-:Y:S01]  /*36b0*/  HMMA.16816.F32.BF16 R28, R28, R38, R136 ;  /* 0x000000261c1c723c */ /* 0x000fe20000041888 */
[----:B------:R1:W1:Y:S02]  /*36c0*/  MUFU.TANH R90, R0 ;  /* 0x00000000005a7308 */ /* 0x0002640000002400 */
[----:B-1----:R-:W-:-:S06]  /*36d0*/  FMUL.FTZ R0, R84, c[0x0][0x320] ;  /* 0x0000c80054007a20 */ /* 0x002fcc0000410000 */
[----:B------:R1:W1:Y:S01]  /*36e0*/  MUFU.TANH R95, R0 ;  /* 0x00000000005f7308 */ /* 0x0002620000002400 */
[----:B------:R-:W-:Y:S08]  /*36f0*/  HMMA.16816.F32.BF16 R68, R12, R58, R68 ;  /* 0x0000003a0c44723c */ /* 0x000ff00000041844 */
[----:B------:R-:W-:Y:S01]  /*3700*/  HMMA.16816.F32.BF16 R56, R24, R52, R64 ;  /* 0x000000341838723c */ /* 0x000fe20000041840 */
[----:B-1----:R-:W-:-:S04]  /*3710*/  FMUL.FTZ R0, R85, c[0x0][0x320] ;  /* 0x0000c80055007a20 */ /* 0x002fc80000410000 */
[----:B------:R1:W1:Y:S03]  /*3720*/  MUFU.TANH R93, R0 ;  /* 0x00000000005d7308 */ /* 0x0002660000002400 */
[----:B------:R-:W-:Y:S08]  /*3730*/  HMMA.16816.F32.BF16 R64, R20, R52, R72 ;  /* 0x000000341440723c */ /* 0x000ff00000041848 */
[----:B------:R-:W-:Y:S01]  /*3740*/  HMMA.16816.F32.BF16 R24, R24, R54, R60 ;  /* 0x000000361818723c */ /* 0x000fe2000004183c */
[----:B-1----:R-:W-:-:S07]  /*3750*/  FMUL.FTZ R0, R86, c[0x0][0x320] ;  /* 0x0000c80056007a20 */ /* 0x002fce0000410000 */
[----:B------:R-:W-:Y:S01]  /*3760*/  HMMA.16816.F32.BF16 R52, R20, R54, R28 ;  /* 0x000000361434723c */ /* 0x000fe2000004181c */
[----:B------:R1:W1:Y:S02]  /*3770*/  MUFU.TANH R103, R0 ;  /* 0x0000000000677308 */ /* 0x0002640000002400 */
[----:B-1----:R-:W-:-:S06]  /*3780*/  FMUL.FTZ R0, R87, c[0x0][0x320] ;  /* 0x0000c80057007a20 */ /* 0x002fcc0000410000 */
        /* <DEDUP_REMOVED lines=8> */
[----:B------:R1:W1:Y:S02]  /*3810*/  MUFU.TANH R86, R0 ;  /* 0x0000000000567308 */ /* 0x0002640000002400 */
[----:B-1----:R-:W-:Y:S02]  /*3820*/  FMUL.FTZ R0, R79, c[0x0][0x320] ;  /* 0x0000c8004f007a20 */ /* 0x002fe40000410000 */
[----:B------:R-:W-:Y:S08]  /*3830*/  HMMA.16816.F32.BF16 R76, R8, R50, R44 ;  /* 0x00000032084c723c */ /* 0x000ff0000004182c */
[C---:B------:R-:W-:Y:S08]  /*3840*/  HMMA.16816.F32.BF16 R44, R16.reuse, R40, R56 ;  /* 0x00000028102c723c */ /* 0x040ff00000041838 */
[----:B------:R-:W-:Y:S01]  /*3850*/  HMMA.16816.F32.BF16 R16, R16, R42, R24 ;  /* 0x0000002a1010723c */ /* 0x000fe20000041818 */
[----:B------:R1:W1:Y:S07]  /*3860*/  MUFU.TANH R85, R0 ;  /* 0x0000000000557308 */ /* 0x00026e0000002400 */
[----:B------:R-:W-:Y:S08]  /*3870*/  HMMA.16816.F32.BF16 R68, R4, R50, R68 ;  /* 0x000000320444723c */ /* 0x000ff00000041844 */
[----:B------:R-:W-:Y:S01]  /*3880*/  HMMA.16816.F32.BF16 R44, R8, R32, R44 ;  /* 0x00000020082c723c */ /* 0x000fe2000004182c */
[----:B-1----:R-:W-:-:S07]  /*3890*/  FMUL.FTZ R0, R80, c[0x0][0x320] ;  /* 0x0000c80050007a20 */ /* 0x002fce0000410000 */
[----:B------:R-:W-:Y:S08]  /*38a0*/  HMMA.16816.F32.BF16 R20, R4, R32, R36 ;  /* 0x000000200414723c */ /* 0x000ff00000041824 */
[-C--:B------:R-:W-:Y:S08]  /*38b0*/  HMMA.16816.F32.BF16 R8, R8, R34.reuse, R16 ;  /* 0x000000220808723c */ /* 0x080ff00000041810 */
[----:B------:R-:W-:Y:S01]  /*38c0*/  HMMA.16816.F32.BF16 R4, R4, R34, R12 ;  /* 0x000000220404723c */ /* 0x000fe2000004180c */
[----:B------:R1:W1:Y:S01]  /*38d0*/  MUFU.TANH R87, R0 ;  /* 0x0000000000577308 */ /* 0x0002620000002400 */
[----:B------:R-:W-:-:S02]  /*38e0*/  FMUL.FTZ R77, R77, c[0x0][0x320] ;  /* 0x0000c8004d4d7a20 */ /* 0x000fc40000410000 */
[----:B------:R-:W-:Y:S02]  /*38f0*/  FMUL.FTZ R78, R78, c[0x0][0x320] ;  /* 0x0000c8004e4e7a20 */ /* 0x000fe40000410000 */
[----:B-1----:R-:W-:-:S04]  /*3900*/  FMUL.FTZ R0, R81, c[0x0][0x320] ;  /* 0x0000c80051007a20 */ /* 0x002fc80000410000 */
[----:B------:R1:W1:Y:S01]  /*3910*/  MUFU.TANH R80, R0 ;  /* 0x0000000000507308 */ /* 0x0002620000002400 */
[----:B------:R-:W-:Y:S02]  /*3920*/  FMUL.FTZ R79, R79, c[0x0][0x320] ;  /* 0x0000c8004f4f7a20 */ /* 0x000fe40000410000 */
[----:B------:R-:W-:Y:S02]  /*3930*/  FMUL.FTZ R68, R68, c[0x0][0x320] ;  /* 0x0000c80044447a20 */ /* 0x000fe40000410000 */
[----:B------:R-:W-:Y:S02]  /*3940*/  FMUL.FTZ R69, R69, c[0x0][0x320] ;  /* 0x0000c80045457a20 */ /* 0x000fe40000410000 */
[----:B------:R-:W-:Y:S02]  /*3950*/  FMUL.FTZ R70, R70, c[0x0][0x320] ;  /* 0x0000c80046467a20 */ /* 0x000fe40000410000 */
[----:B-1----:R-:W-:-:S04]  /*3960*/  FMUL.FTZ R0, R82, c[0x0][0x320] ;  /* 0x0000c80052007a20 */ /* 0x002fc80000410000 */
[----:B------:R1:W1:Y:S01]  /*3970*/  MUFU.TANH R72, R0 ;  /* 0x0000000000487308 */ /* 0x0002620000002400 */
[----:B------:R-:W-:Y:S02]  /*3980*/  FMUL.FTZ R71, R71, c[0x0][0x320] ;  /* 0x0000c80047477a20 */ /* 0x000fe40000410000 */
[----:B------:R-:W-:Y:S02]  /*3990*/  FMUL.FTZ R44, R44, c[0x0][0x320] ;  /* 0x0000c8002c2c7a20 */ /* 0x000fe40000410000 */
[----:B------:R-:W-:Y:S02]  /*39a0*/  FMUL.FTZ R45, R45, c[0x0][0x320] ;  /* 0x0000c8002d2d7a20 */ /* 0x000fe40000410000 */
[----:B------:R-:W-:Y:S02]  /*39b0*/  FMUL.FTZ R46, R46, c[0x0][0x320] ;  /* 0x0000c8002e2e7a20 */ /* 0x000fe40000410000 */
[----:B------:R-:W-:Y:S02]  /*39c0*/  FMUL.FTZ R47, R47, c[0x0][0x320] ;  /* 0x0000c8002f2f7a20 */ /* 0x000fe40000410000 */
[----:B------:R-:W-:-:S02]  /*39d0*/  FMUL.FTZ R20, R20, c[0x0][0x320] ;  /* 0x0000c80014147a20 */ /* 0x000fc40000410000 */
[----:B-1----:R-:W-:Y:S02]  /*39e0*/  FMUL.FTZ R0, R83, c[0x0][0x320] ;  /* 0x0000c80053007a20 */ /* 0x002fe40000410000 */
[----:B------:R-:W-:Y:S02]  /*39f0*/  FMUL.FTZ R21, R21, c[0x0][0x320] ;  /* 0x0000c80015157a20 */ /* 0x000fe40000410000 */
[----:B------:R1:W1:Y:S01]  /*3a00*/  MUFU.TANH R50, R0 ;  /* 0x0000000000327308 */ /* 0x0002620000002400 */
        /* <DEDUP_REMOVED lines=8> */
[----:B-1----:R-:W-:Y:S02]  /*3a90*/  FMUL.FTZ R0, R76, c[0x0][0x320] ;  /* 0x0000c8004c007a20 */ /* 0x002fe40000410000 */
[----:B------:R-:W-:-:S02]  /*3aa0*/  FMUL.FTZ R6, R6, c[0x0][0x320] ;  /* 0x0000c80006067a20 */ /* 0x000fc40000410000 */
[----:B------:R-:W-:Y:S01]  /*3ab0*/  FMUL.FTZ R7, R7, c[0x0][0x320] ;  /* 0x0000c80007077a20 */ /* 0x000fe20000410000 */
[----:B------:R1:W1:Y:S08]  /*3ac0*/  MUFU.TANH R36, R20 ;  /* 0x0000001400247308 */ /* 0x0002700000002400 */
[----:B------:R1:W1:Y:S08]  /*3ad0*/  MUFU.TANH R48, R0 ;  /* 0x0000000000307308 */ /* 0x0002700000002400 */
        /* <DEDUP_REMOVED lines=57> */
.L_x_1487:
[----:B--234-:R-:W-:Y:S05]  /*3e70*/  BSYNC B0 ;  /* 0x0000000000007941 */ /* 0x01cfea0003800000 */
.L_x_1486:
[----:B-1----:R-:W2:Y:S04]  /*3e80*/  LDL R0, [R1+0x5c] ;  /* 0x00005c0001007983 */ /* 0x002ea80000100800 */
[----:B------:R-:W2:Y:S04]  /*3e90*/  LDL R197, [R1+0x48] ;  /* 0x0000480001c57983 */ /* 0x000ea80000100800 */
[----:B------:R-:W3:Y:S01]  /*3ea0*/  LDL R5, [R1+0x58] ;  /* 0x0000580001057983 */ /* 0x000ee20000100800 */
[----:B------:R-:W-:-:S03]  /*3eb0*/  IMAD R4, R92, R150, 0x1 ;  /* 0x000000015c047424 */ /* 0x000fc600078e0296 */
[----:B------:R-:W-:Y:S04]  /*3ec0*/  LDSM.16.MT88.4 R40, [R229] ;  /* 0x00000000e528783b */ /* 0x000fe80000004200 */
[----:B------:R-:W-:Y:S04]  /*3ed0*/  LDSM.16.MT88.4 R60, [R229+0x2000] ;  /* 0x00200000e53c783b */ /* 0x000fe80000004200 */
[----:B------:R-:W-:Y:S04]  /*3ee0*/  LDSM.16.MT88.4 R56, [R232] ;  /* 0x00000000e838783b */ /* 0x000fe80000004200 */
[----:B------:R-:W0:Y:S01]  /*3ef0*/  LDGDEPBAR ;  /* 0x00000000000079af */ /* 0x000e220000000000 */
[----:B--2---:R-:W-:-:S04]  /*3f00*/  IMAD.IADD R3, R0, 0x1, R197 ;  /* 0x0000000100037824 */ /* 0x004fc800078e02c5 */
[----:B------:R-:W-:-:S05]  /*3f10*/  @P4 IMAD.HI.U32 R0, R3, c[0x0][0x2c8], RZ ;  /* 0x0000b20003004a27 */ /* 0x000fca00078e00ff */
[----:B------:R-:W-:-:S05]  /*3f20*/  @P4 SHF.R.U32.HI R3, RZ, c[0x0][0x2cc], R0 ;  /* 0x0000b300ff034a19 */ /* 0x000fca0000011600 */
[----:B------:R-:W1:Y:S01]  /*3f30*/  SHFL.IDX PT, R2, R3, RZ, 0x1c1f ;  /* 0x001c1fff03027589 */ /* 0x000e6200000e0000 */
[----:B---3--:R-:W-:-:S03]  /*3f40*/  IADD3 R4, -R5, c[0x0][0x1d0], R4 ;  /* 0x0000740005047a10 */ /* 0x008fc60007ffe104 */
[----:B------:R-:W2:Y:S01]  /*3f50*/  SHFL.IDX PT, R0, R3, 0x1, 0x1c1f ;  /* 0x003c1f0003007f89 */ /* 0x000ea200000e0000 */
[----:B------:R-:W-:Y:S01]  /*3f60*/  IADD3 R4, R4, -c[0x0][0x168], RZ ;  /* 0x80005a0004047a10 */ /* 0x000fe20007ffe0ff */
[----:B------:R-:W-:-:S04]  /*3f70*/  IMAD.IADD R5, R144, 0x1, -R5 ;  /* 0x0000000190057824 */ /* 0x000fc800078e0a05 */
[----:B-1----:R-:W-:-:S05]  /*3f80*/  IMAD.IADD R2, R4, 0x1, R2 ;  /* 0x0000000104027824 */ /* 0x002fca00078e0202 */
[----:B------:R-:W-:-:S04]  /*3f90*/  IMNMX R2, R5, R2, PT ;  /* 0x0000000205027217 */ /* 0x000fc80003800200 */
[C---:B------:R-:W-:Y:S02]  /*3fa0*/  ISETP.GT.AND P0, PT, R2.reuse, 0x1, PT ;  /* 0x000000010200780c */ /* 0x040fe40003f04270 */
[C---:B------:R-:W-:Y:S02]  /*3fb0*/  ISETP.GT.AND P2, PT, R2.reuse, 0x8, PT ;  /* 0x000000080200780c */ /* 0x040fe40003f44270 */
[C---:B------:R-:W-:Y:S02]  /*3fc0*/  ISETP.GT.AND P3, PT, R2.reuse, RZ, PT ;  /* 0x000000ff0200720c */ /* 0x040fe40003f64270 */
[----:B------:R-:W-:Y:S02]  /*3fd0*/  ISETP.GT.AND P1, PT, R2, 0x9, PT ;  /* 0x000000090200780c */ /* 0x000fe40003f24270 */
[----:B------:R-:W-:Y:S02]  /*3fe0*/  FSEL R8, R133, -INF , P0 ;  /* 0xff80000085087808 */ /* 0x000fe40000000000 */
[----:B------:R-:W-:Y:S01]  /*3ff0*/  FSEL R9, R116, -INF , P2 ;  /* 0xff80000074097808 */ /* 0x000fe20001000000 */
[----:B--2---:R-:W-:Y:S01]  /*4000*/  IMAD.IADD R0, R4, 0x1, R0 ;  /* 0x0000000104007824 */ /* 0x004fe200078e0200 */
[----:B------:R-:W-:-:S02]  /*4010*/  ISETP.GT.AND P0, PT, R2, 0x18, PT ;  /* 0x000000180200780c */ /* 0x000fc40003f04270 */
[C---:B------:R-:W-:Y:S02]  /*4020*/  ISETP.GT.AND P2, PT, R2.reuse, 0x19, PT ;  /* 0x000000190200780c */ /* 0x040fe40003f44270 */
[----:B------:R-:W-:Y:S02]  /*4030*/  FSEL R7, R135, -INF , P3 ;  /* 0xff80000087077808 */ /* 0x000fe40001800000 */
[----:B------:R-:W-:Y:S02]  /*4040*/  FSEL R15, R107, -INF , P1 ;  /* 0xff8000006b0f7808 */ /* 0x000fe40000800000 */
[----:B------:R-:W-:Y:S02]  /*4050*/  ISETP.GT.AND P1, PT, R2, 0x20, PT ;  /* 0x000000200200780c */ /* 0x000fe40003f24270 */
[----:B------:R-:W-:Y:S02]  /*4060*/  FSEL R21, R89, -INF , P0 ;  /* 0xff80000059157808 */ /* 0x000fe40000000000 */
[----:B------:R-:W-:-:S02]  /*4070*/  FSEL R22, R88, -INF , P2 ;  /* 0xff80000058167808 */ /* 0x000fc40001000000 */
[C---:B------:R-:W-:Y:S02]  /*4080*/  ISETP.GT.AND P0, PT, R2.reuse, 0x29, PT ;  /* 0x000000290200780c */ /* 0x040fe40003f04270 */
[----:B------:R-:W-:Y:S02]  /*4090*/  ISETP.GT.AND P2, PT, R2, 0x30, PT ;  /* 0x000000300200780c */ /* 0x000fe40003f44270 */
[----:B------:R-:W-:Y:S02]  /*40a0*/  IMNMX R0, R5, R0, PT ;  /* 0x0000000005007217 */ /* 0x000fe40003800200 */
[----:B------:R-:W-:Y:S02]  /*40b0*/  FMNMX.FTZ R137, R7, R8, !PT ;  /* 0x0000000807897209 */ /* 0x000fe40007810000 */
[----:B------:R-:W-:Y:S02]  /*40c0*/  FSEL R168, R84, -INF , P1 ;  /* 0xff80000054a87808 */ /* 0x000fe40000800000 */
[----:B------:R-:W-:-:S02]  /*40d0*/  ISETP.GT.AND P1, PT, R2, 0x31, PT ;  /* 0x000000310200780c */ /* 0x000fc40003f24270 */
[----:B------:R-:W-:Y:S02]  /*40e0*/  FSEL R167, R77, -INF , P0 ;  /* 0xff8000004da77808 */ /* 0x000fe40000000000 */
[----:B------:R-:W-:Y:S02]  /*40f0*/  FSEL R166, R44, -INF , P2 ;  /* 0xff8000002ca67808 */ /* 0x000fe40001000000 */
[C---:B------:R-:W-:Y:S02]  /*4100*/  ISETP.GT.AND P0, PT, R0.reuse, RZ, PT ;  /* 0x000000ff0000720c */ /* 0x040fe40003f04270 */
[----:B------:R-:W-:Y:S02]  /*4110*/  ISETP.GT.AND P2, PT, R0, 0x1, PT ;  /* 0x000000010000780c */ /* 0x000fe40003f44270 */
[----:B------:R-:W-:Y:S02]  /*4120*/  ISETP.GT.AND P5, PT, R2, 0x10, PT ;  /* 0x000000100200780c */ /* 0x000fe40003fa4270 */
[----:B------:R-:W-:-:S02]  /*4130*/  FMNMX.FTZ R137, R9, R137, !PT ;  /* 0x0000008909897209 */ /* 0x000fc40007810000 */
[----:B------:R-:W-:Y:S02]  /*4140*/  FSEL R164, R45, -INF , P1 ;  /* 0xff8000002da47808 */ /* 0x000fe40000800000 */
[----:B------:R-:W-:Y:S02]  /*4150*/  ISETP.GT.AND P1, PT, R0, 0x8, PT ;  /* 0x000000080000780c */ /* 0x000fe40003f24270 */
[----:B------:R-:W-:Y:S02]  /*4160*/  FSEL R24, R134, -INF , P0 ;  /* 0xff80000086187808 */ /* 0x000fe40000000000 */
[----:B------:R-:W-:Y:S02]  /*4170*/  FSEL R25, R132, -INF , P2 ;  /* 0xff80000084197808 */ /* 0x000fe40001000000 */
[----:B------:R-:W-:Y:S02]  /*4180*/  ISETP.GT.AND P3, PT, R2, 0x11, PT ;  /* 0x000000110200780c */ /* 0x000fe40003f64270 */
[----:B------:R-:W-:-:S02]  /*4190*/  FSEL R18, R104, -INF , P5 ;  /* 0xff80000068127808 */ /* 0x000fc40002800000 */
[----:B------:R-:W-:Y:S02]  /*41a0*/  FMNMX.FTZ R137, R15, R137, !PT ;  /* 0x000000890f897209 */ /* 0x000fe40007810000 */
[----:B------:R-:W-:Y:S02]  /*41b0*/  ISETP.GT.AND P0, PT, R0, 0x9, PT ;  /* 0x000000090000780c */ /* 0x000fe40003f04270 */
[----:B------:R-:W-:Y:S02]  /*41c0*/  FSEL R31, R113, -INF , P1 ;  /* 0xff800000711f7808 */ /* 0x000fe40000800000 */
[----:B------:R-:W-:Y:S02]  /*41d0*/  FMNMX.FTZ R136, R24, R25, !PT ;  /* 0x0000001918887209 */ /* 0x000fe40007810000 */
[----:B------:R-:W-:Y:S02]  /*41e0*/  FSEL R19, R94, -INF , P3 ;  /* 0xff8000005e137808 */ /* 0x000fe40001800000 */
        /* <DEDUP_REMOVED lines=12> */
[----:B------:R-:W-:-:S02]  /*42b0*/  ISETP.GT.AND P5, PT, R2, 0x21, PT ;  /* 0x000000210200780c */ /* 0x000fc40003fa4270 */
[----:B------:R-:W-:Y:S02]  /*42c0*/  FMNMX.FTZ R137, R22, R137, !PT ;  /* 0x0000008916897209 */ /* 0x000fe40007810000 */
[----:B------:R-:W-:Y:S02]  /*42d0*/  ISETP.GT.AND P2, PT, R0, 0x19, PT ;  /* 0x000000190000780c */ /* 0x000fe40003f44270 */
[----:B------:R-:W-:Y:S02]  /*42e0*/  FSEL R32, R91, -INF , P0 ;  /* 0xff8000005b207808 */ /* 0x000fe40000000000 */
[----:B------:R-:W-:Y:S02]  /*42f0*/  FMNMX.FTZ R136, R26, R136, !PT ;  /* 0x000000881a887209 */ /* 0x000fe40007810000 */
        /* <DEDUP_REMOVED lines=23> */
[----:B------:R-:W-:Y:S01]  /*4470*/  FMNMX.FTZ R136, R160, R136, !PT ;  /* 0x00000088a0887209 */ /* 0x000fe20007810000 */
[----:B------:R-:W-:Y:S01]  /*4480*/  LDSM.16.MT88.4 R76, [R233+0x2800] ;  /* 0x00280000e94c783b */ /* 0x000fe20000004200 */
        /* <DEDUP_REMOVED lines=8> */
[C---:B------:R-:W-:Y:S02]  /*4510*/  ISETP.GT.AND P1, PT, R0.reuse, 0x38, PT ;  /* 0x000000380000780c */ /* 0x040fe40003f24270 */
[----:B------:R-:W-:Y:S02]  /*4520*/  ISETP.GT.AND P0, PT, R0, 0x39, PT ;  /* 0x000000390000780c */ /* 0x000fe40003f04270 */
[----:B------:R-:W-:Y:S01]  /*4530*/  FSEL R154, R47, -INF , P2 ;  /* 0xff8000002f9a7808 */ /* 0x000fe20001000000 */
[----:B------:R-:W1:Y:S01]  /*4540*/  SHFL.IDX PT, R0, R3, 0x2, 0x1c1f ;  /* 0x005c1f0003007f89 */ /* 0x000e6200000e0000 */
[----:B------:R-:W-:Y:S02]  /*4550*/  FMNMX.FTZ R136, R157, R136, !PT ;  /* 0x000000889d887209 */ /* 0x000fe40007810000 */
[----:B------:R-:W-:Y:S01]  /*4560*/  FMNMX.FTZ R137, R148, R137, !PT ;  /* 0x0000008994897209 */ /* 0x000fe20007810000 */
[----:B------:R-:W2:Y:S01]  /*4570*/  SHFL.IDX PT, R2, R3, 0x3, 0x1c1f ;  /* 0x007c1f0003027f89 */ /* 0x000ea200000e0000 */
[----:B------:R-:W-:-:S02]  /*4580*/  FSEL R152, R13, -INF , P1 ;  /* 0xff8000000d987808 */ /* 0x000fc40000800000 */
[----:B------:R-:W-:Y:S01]  /*4590*/  FMNMX.FTZ R136, R154, R136, !PT ;  /* 0x000000889a887209 */ /* 0x000fe20007810000 */
[----:B------:R-:W3:Y:S01]  /*45a0*/  SHFL.BFLY PT, R3, R137, 0x2, 0x1f ;  /* 0x0c401f0089037f89 */ /* 0x000ee200000e0000 */
[----:B------:R-:W-:Y:S02]  /*45b0*/  FSEL R149, R12, -INF , P0 ;  /* 0xff8000000c957808 */ /* 0x000fe40000000000 */
[----:B------:R-:W-:Y:S01]  /*45c0*/  FMNMX.FTZ R136, R152, R136, !PT ;  /* 0x0000008898887209 */ /* 0x000fe20007810000 */
[----:B------:R-:W-:Y:S03]  /*45d0*/  LDSM.16.MT88.4 R44, [R233] ;  /* 0x00000000e92c783b */ /* 0x000fe60000004200 */
[----:B------:R-:W-:-:S05]  /*45e0*/  FMNMX.FTZ R136, R149, R136, !PT ;  /* 0x0000008895887209 */ /* 0x000fca0007810000 */
[----:B------:R-:W4:Y:S01]  /*45f0*/  SHFL.BFLY PT, R6, R136, 0x2, 0x1f ;  /* 0x0c401f0088067f89 */ /* 0x000f2200000e0000 */
[----:B-1----:R-:W-:-:S05]  /*4600*/  IMAD.IADD R0, R4, 0x1, R0 ;  /* 0x0000000104007824 */ /* 0x002fca00078e0200 */
[----:B------:R-:W-:Y:S01]  /*4610*/  IMNMX R0, R5, R0, PT ;  /* 0x0000000005007217 */ /* 0x000fe20003800200 */
[----:B--2---:R-:W-:Y:S01]  /*4620*/  IMAD.IADD R2, R4, 0x1, R2 ;  /* 0x0000000104027824 */ /* 0x004fe200078e0202 */
[----:B---3--:R-:W-:Y:S02]  /*4630*/  FMNMX.FTZ R137, R137, R3, !PT ;  /* 0x0000000389897209 */ /* 0x008fe40007810000 */
[----:B------:R-:W-:Y:S02]  /*4640*/  ISETP.GT.AND P1, PT, R0, RZ, PT ;  /* 0x000000ff0000720c */ /* 0x000fe40003f24270 */
[----:B------:R-:W-:Y:S01]  /*4650*/  IMNMX R2, R5, R2, PT ;  /* 0x0000000205027217 */ /* 0x000fe20003800200 */
[----:B------:R-:W1:Y:S01]  /*4660*/  SHFL.BFLY PT, R3, R137, 0x1, 0x1f ;  /* 0x0c201f0089037f89 */ /* 0x000e6200000e0000 */
[----:B------:R-:W-:Y:S02]  /*4670*/  FSEL R5, R146, -INF , P1 ;  /* 0xff80000092057808 */ /* 0x000fe40000800000 */
[----:B------:R-:W-:-:S02]  /*4680*/  ISETP.GT.AND P3, PT, R0, 0x1, PT ;  /* 0x000000010000780c */ /* 0x000fc40003f64270 */
[C---:B------:R-:W-:Y:S02]  /*4690*/  ISETP.GT.AND P0, PT, R0.reuse, 0x8, PT ;  /* 0x000000080000780c */ /* 0x040fe40003f04270 */
[C---:B------:R-:W-:Y:S02]  /*46a0*/  ISETP.GT.AND P5, PT, R0.reuse, 0x9, PT ;  /* 0x000000090000780c */ /* 0x040fe40003fa4270 */
[C---:B------:R-:W-:Y:S02]  /*46b0*/  ISETP.GT.AND P2, PT, R0.reuse, 0x10, PT ;  /* 0x000000100000780c */ /* 0x040fe40003f44270 */
[----:B------:R-:W-:Y:S02]  /*46c0*/  ISETP.GT.AND P1, PT, R0, 0x11, PT ;  /* 0x000000110000780c */ /* 0x000fe40003f24270 */
[----:B----4-:R-:W-:Y:S02]  /*46d0*/  FMNMX.FTZ R136, R136, R6, !PT ;  /* 0x0000000688887209 */ /* 0x010fe40007810000 */
[----:B------:R-:W-:-:S02]  /*46e0*/  FSEL R6, R145, -INF , P3 ;  /* 0xff80000091067808 */ /* 0x000fc40001800000 */
[----:B------:R-:W-:Y:S02]  /*46f0*/  FSEL R10, R117, -INF , P0 ;  /* 0xff800000750a7808 */ /* 0x000fe40000000000 */
[----:B------:R-:W-:Y:S02]  /*4700*/  FSEL R12, R115, -INF , P5 ;  /* 0xff800000730c7808 */ /* 0x000fe40002800000 */
[----:B------:R-:W-:Y:S02]  /*4710*/  FSEL R16, R106, -INF , P2 ;  /* 0xff8000006a107808 */ /* 0x000fe40001000000 */
[----:B------:R-:W-:Y:S02]  /*4720*/  FSEL R17, R105, -INF , P1 ;  /* 0xff80000069117808 */ /* 0x000fe40000800000 */
[C---:B------:R-:W-:Y:S02]  /*4730*/  ISETP.GT.AND P3, PT, R0.reuse, 0x18, PT ;  /* 0x000000180000780c */ /* 0x040fe40003f64270 */
[----:B------:R-:W-:-:S02]  /*4740*/  ISETP.GT.AND P0, PT, R0, 0x19, PT ;  /* 0x000000190000780c */ /* 0x000fc40003f04270 */
[C---:B------:R-:W-:Y:S02]  /*4750*/  ISETP.GT.AND P5, PT, R0.reuse, 0x20, PT ;  /* 0x000000200000780c */ /* 0x040fe40003fa4270 */
[C---:B------:R-:W-:Y:S02]  /*4760*/  ISETP.GT.AND P2, PT, R0.reuse, 0x21, PT ;  /* 0x000000210000780c */ /* 0x040fe40003f44270 */
[----:B------:R-:W-:Y:S02]  /*4770*/  ISETP.GT.AND P1, PT, R0, 0x28, PT ;  /* 0x000000280000780c */ /* 0x000fe40003f24270 */
[----:B------:R-:W-:Y:S02]  /*4780*/  FSEL R23, R95, -INF , P3 ;  /* 0xff8000005f177808 */ /* 0x000fe40001800000 */
[----:B------:R-:W-:Y:S02]  /*4790*/  FSEL R29, R93, -INF , P0 ;  /* 0xff8000005d1d7808 */ /* 0x000fe40000000000 */
[----:B------:R-:W-:-:S02]  /*47a0*/  FSEL R145, R87, -INF , P5 ;  /* 0xff80000057917808 */ /* 0x000fc40002800000 */
[----:B------:R-:W-:Y:S02]  /*47b0*/  FSEL R144, R80, -INF , P2 ;  /* 0xff80000050907808 */ /* 0x000fe40001000000 */
[----:B-1----:R-:W-:Y:S01]  /*47c0*/  FMNMX.FTZ R137, R137, R3, !PT ;  /* 0x0000000389897209 */ /* 0x002fe20007810000 */
[----:B------:R-:W1:Y:S01]  /*47d0*/  SHFL.BFLY PT, R4, R136, 0x1, 0x1f ;  /* 0x0c201f0088047f89 */ /* 0x000e6200000e0000 */
[----:B------:R-:W-:Y:S02]  /*47e0*/  FSEL R143, R68, -INF , P1 ;  /* 0xff800000448f7808 */ /* 0x000fe40000800000 */
[C---:B------:R-:W-:Y:S01]  /*47f0*/  ISETP.GT.AND P3, PT, R0.reuse, 0x29, PT ;  /* 0x000000290000780c */ /* 0x040fe20003f64270 */
[----:B------:R-:W-:Y:S01]  /*4800*/  LDSM.16.MT88.4 R80, [R233+0x2000] ;  /* 0x00200000e950783b */ /* 0x000fe20000004200 */
[C---:B------:R-:W-:Y:S02]  /*4810*/  ISETP.GT.AND P0, PT, R0.reuse, 0x30, PT ;  /* 0x000000300000780c */ /* 0x040fe40003f04270 */
[C---:B------:R-:W-:Y:S01]  /*4820*/  ISETP.GT.AND P5, PT, R0.reuse, 0x31, PT ;  /* 0x000000310000780c */ /* 0x040fe20003fa4270 */
[----:B------:R-:W-:Y:S01]  /*4830*/  LDSM.16.MT88.4 R84, [R230+0x2000] ;  /* 0x00200000e654783b */ /* 0x000fe20000004200 */
[----:B------:R-:W-:-:S02]  /*4840*/  ISETP.GT.AND P2, PT, R0, 0x38, PT ;  /* 0x000000380000780c */ /* 0x000fc40003f44270 */
[----:B------:R-:W-:Y:S02]  /*4850*/  ISETP.GT.AND P1, PT, R0, 0x39, PT ;  /* 0x000000390000780c */ /* 0x000fe40003f24270 */
[----:B------:R-:W-:-:S04]  /*4860*/  FMNMX.FTZ R0, R5, R6, !PT ;  /* 0x0000000605007209 */ /* 0x000fc80007810000 */
[----:B------:R-:W-:Y:S02]  /*4870*/  FMNMX.FTZ R0, R10, R0, !PT ;  /* 0x000000000a007209 */ /* 0x000fe40007810000 */
[----:B------:R-:W-:Y:S02]  /*4880*/  FSEL R142, R69, -INF , P3 ;  /* 0xff800000458e7808 */ /* 0x000fe40001800000 */
[----:B------:R-:W-:Y:S02]  /*4890*/  FMNMX.FTZ R0, R12, R0, !PT ;  /* 0x000000000c007209 */ /* 0x000fe40007810000 */
[----:B------:R-:W-:Y:S02]  /*48a0*/  ISETP.GT.AND P3, PT, R2, RZ, PT ;  /* 0x000000ff0200720c */ /* 0x000fe40003f64270 */
[----:B------:R-:W-:Y:S02]  /*48b0*/  FMNMX.FTZ R0, R16, R0, !PT ;  /* 0x0000000010007209 */ /* 0x000fe40007810000 */
[----:B------:R-:W-:Y:S01]  /*48c0*/  FSEL R138, R20, -INF , P1 ;  /* 0xff800000148a7808 */ /* 0x000fe20000800000 */
[----:B------:R-:W-:Y:S01]  /*48d0*/  FMUL.FTZ R20, R137, c[0x0][0x2d0] ;  /* 0x0000b40089147a20 */ /* 0x000fe20000410000 */
[----:B------:R-:W-:-:S02]  /*48e0*/  FSEL R14, R151, -INF , P3 ;  /* 0xff800000970e7808 */ /* 0x000fc40001800000 */
[----:B------:R-:W-:Y:S02]  /*48f0*/  FMNMX.FTZ R0, R17, R0, !PT ;  /* 0x0000000011007209 */ /* 0x000fe40007810000 */
[----:B------:R-:W-:Y:S02]  /*4900*/  FSETP.NEU.FTZ.AND P3, PT, R137, -INF , PT ;  /* 0xff8000008900780b */ /* 0x000fe40003f7d000 */
[----:B------:R-:W-:Y:S02]  /*4910*/  FMNMX.FTZ R0, R23, R0, !PT ;  /* 0x0000000017007209 */ /* 0x000fe40007810000 */
[----:B------:R-:W-:Y:S02]  /*4920*/  FSEL R20, R20, RZ, P3 ;  /* 0x000000ff14147208 */ /* 0x000fe40001800000 */
[----:B------:R-:W-:Y:S02]  /*4930*/  FSEL R141, R36, -INF , P0 ;  /* 0xff800000248d7808 */ /* 0x000fe40000000000 */
[----:B------:R-:W-:-:S02]  /*4940*/  ISETP.GT.AND P0, PT, R2, 0x1, PT ;  /* 0x000000010200780c */ /* 0x000fc40003f04270 */
[----:B------:R-:W-:Y:S01]  /*4950*/  FMNMX.FTZ R135, R29, R0, !PT ;  /* 0x000000001d877209 */ /* 0x000fe20007810000 */
[----:B------:R-:W-:Y:S01]  /*4960*/  FFMA.FTZ R0, R7, c[0x0][0x2d0], -R20 ;  /* 0x0000b40007007a23 */ /* 0x000fe20000010814 */
[----:B------:R-:W-:Y:S02]  /*4970*/  FSEL R140, R30, -INF , P5 ;  /* 0xff8000001e8c7808 */ /* 0x000fe40002800000 */
[----:B------:R-:W-:Y:S02]  /*4980*/  ISETP.GT.AND P5, PT, R2, 0x8, PT ;  /* 0x000000080200780c */ /* 0x000fe40003fa4270 */
[----:B------:R-:W-:Y:S01]  /*4990*/  FSEL R13, R147, -INF , P0 ;  /* 0xff800000930d7808 */ /* 0x000fe20000000000 */
[----:B------:R2:W-:Y:S01]  /*49a0*/  MUFU.EX2 R175, R0 ;  /* 0x0000000000af7308 */ /* 0x0005e20000000800 */
[----:B------:R-:W-:Y:S02]  /*49b0*/  FMNMX.FTZ R135, R145, R135, !PT ;  /* 0x0000008791877209 */ /* 0x000fe40007810000 */
[----:B------:R-:W-:-:S02]  /*49c0*/  FSEL R139, R28, -INF , P2 ;  /* 0xff8000001c8b7808 */ /* 0x000fc40001000000 */
[----:B------:R-:W-:Y:S02]  /*49d0*/  ISETP.GT.AND P2, PT, R2, 0x9, PT ;  /* 0x000000090200780c */ /* 0x000fe40003f44270 */
[----:B------:R-:W-:Y:S02]  /*49e0*/  FSEL R11, R119, -INF , P5 ;  /* 0xff800000770b7808 */ /* 0x000fe40002800000 */
[----:B------:R-:W-:Y:S02]  /*49f0*/  FMNMX.FTZ R135, R144, R135, !PT ;  /* 0x0000008790877209 */ /* 0x000fe40007810000 */
[----:B------:R-:W-:Y:S02]  /*4a00*/  ISETP.GT.AND P1, PT, R2, 0x10, PT ;  /* 0x000000100200780c */ /* 0x000fe40003f24270 */
[----:B--2---:R-:W-:Y:S02]  /*4a10*/  FMNMX.FTZ R0, R14, R13, !PT ;  /* 0x0000000d0e007209 */ /* 0x004fe40007810000 */
[----:B------:R-:W-:-:S02]  /*4a20*/  FSEL R7, R118, -INF , P2 ;  /* 0xff80000076077808 */ /* 0x000fc40001000000 */
[----:B------:R-:W-:Y:S01]  /*4a30*/  FMNMX.FTZ R0, R11, R0, !PT ;  /* 0x000000000b007209 */ /* 0x000fe20007810000 */
[----:B------:R-:W-:Y:S01]  /*4a40*/  FFMA.FTZ R3, R8, c[0x0][0x2d0], -R20 ;  /* 0x0000b40008037a23 */ /* 0x000fe20000010814 */
[----:B------:R-:W-:Y:S01]  /*4a50*/  FMNMX.FTZ R135, R143, R135, !PT ;  /* 0x000000878f877209 */ /* 0x000fe20007810000 */
[----:B------:R-:W-:Y:S01]  /*4a60*/  LDSM.16.MT88.4 R116, [R232+0x2000] ;  /* 0x00200000e874783b */ /* 0x000fe20000004200 */
[----:B------:R-:W-:Y:S02]  /*4a70*/  ISETP.GT.AND P0, PT, R2, 0x11, PT ;  /* 0x000000110200780c */ /* 0x000fe40003f04270 */
[----:B------:R-:W-:Y:S02]  /*4a80*/  FSEL R28, R114, -INF , P1 ;  /* 0xff800000721c7808 */ /* 0x000fe40000800000 */
[----:B------:R-:W-:Y:S02]  /*4a90*/  FMNMX.FTZ R0, R7, R0, !PT ;  /* 0x0000000007007209 */ /* 0x000fe40007810000 */
[----:B------:R-:W-:Y:S01]  /*4aa0*/  FMNMX.FTZ R135, R142, R135, !PT ;  /* 0x000000878e877209 */ /* 0x000fe20007810000 */
[----:B------:R2:W-:Y:S01]  /*4ab0*/  MUFU.EX2 R174, R3 ;  /* 0x0000000300ae7308 */ /* 0x0005e20000000800 */
[----:B------:R-:W-:-:S02]  /*4ac0*/  ISETP.GT.AND P5, PT, R2, 0x18, PT ;  /* 0x000000180200780c */ /* 0x000fc40003fa4270 */
[----:B------:R-:W-:Y:S02]  /*4ad0*/  FSEL R30, R108, -INF , P0 ;  /* 0xff8000006c1e7808 */ /* 0x000fe40000000000 */
[----:B------:R-:W-:Y:S02]  /*4ae0*/  FMNMX.FTZ R0, R28, R0, !PT ;  /* 0x000000001c007209 */ /* 0x000fe40007810000 */
[----:B------:R-:W-:Y:S02]  /*4af0*/  FMNMX.FTZ R135, R141, R135, !PT ;  /* 0x000000878d877209 */ /* 0x000fe40007810000 */
[----:B------:R-:W-:Y:S02]  /*4b00*/  ISETP.GT.AND P3, PT, R2, 0x19, PT ;  /* 0x000000190200780c */ /* 0x000fe40003f64270 */
[----:B------:R-:W-:Y:S01]  /*4b10*/  FMNMX.FTZ R0, R30, R0, !PT ;  /* 0x000000001e007209 */ /* 0x000fe20007810000 */
[----:B--2---:R-:W-:Y:S01]  /*4b20*/  FFMA.FTZ R3, R9, c[0x0][0x2d0], -R20 ;  /* 0x0000b40009037a23 */ /* 0x004fe20000010814 */
[----:B------:R-:W-:-:S02]  /*4b30*/  FSEL R9, R103, -INF , P5 ;  /* 0xff80000067097808 */ /* 0x000fc40002800000 */
[----:B------:R-:W-:Y:S01]  /*4b40*/  FMNMX.FTZ R135, R140, R135, !PT ;  /* 0x000000878c877209 */ /* 0x000fe20007810000 */
[----:B------:R2:W-:Y:S01]  /*4b50*/  MUFU.EX2 R177, R3 ;  /* 0x0000000300b17308 */ /* 0x0005e20000000800 */
[----:B------:R-:W-:Y:S02]  /*4b60*/  ISETP.GT.AND P2, PT, R2, 0x20, PT ;  /* 0x000000200200780c */ /* 0x000fe40003f44270 */
[----:B------:R-:W-:Y:S02]  /*4b70*/  FSEL R8, R102, -INF , P3 ;  /* 0xff80000066087808 */ /* 0x000fe40001800000 */
[----:B------:R-:W-:Y:S02]  /*4b80*/  FMNMX.FTZ R0, R9, R0, !PT ;  /* 0x0000000009007209 */ /* 0x000fe40007810000 */
[----:B------:R-:W-:Y:S02]  /*4b90*/  FMNMX.FTZ R135, R139, R135, !PT ;  /* 0x000000878b877209 */ /* 0x000fe40007810000 */
[----:B------:R-:W-:-:S02]  /*4ba0*/  ISETP.GT.AND P1, PT, R2, 0x21, PT ;  /* 0x000000210200780c */ /* 0x000fc40003f24270 */
[----:B------:R-:W-:Y:S01]  /*4bb0*/  FSEL R133, R72, -INF , P2 ;  /* 0xff80000048857808 */ /* 0x000fe20001000000 */
[----:B--2---:R-:W-:Y:S01]  /*4bc0*/  FFMA.FTZ R3, R15, c[0x0][0x2d0], -R20 ;  /* 0x0000b4000f037a23 */ /* 0x004fe20000010814 */
[----:B------:R-:W-:-:S03]  /*4bd0*/  FMNMX.FTZ R135, R138, R135, !PT ;  /* 0x000000878a877209 */ /* 0x000fc60007810000 */
[----:B------:R2:W-:Y:S01]  /*4be0*/  MUFU.EX2 R176, R3 ;  /* 0x0000000300b07308 */ /* 0x0005e20000000800 */
[----:B------:R-:W-:Y:S02]  /*4bf0*/  ISETP.GT.AND P0, PT, R2, 0x28, PT ;  /* 0x000000280200780c */ /* 0x000fe40003f04270 */
[----:B------:R-:W-:Y:S02]  /*4c00*/  FSEL R132, R50, -INF , P1 ;  /* 0xff80000032847808 */ /* 0x000fe40000800000 */
[----:B-1----:R-:W-:Y:S02]  /*4c10*/  FMNMX.FTZ R136, R136, R4, !PT ;  /* 0x0000000488887209 */ /* 0x002fe40007810000 */
[----:B------:R-:W1:Y:S01]  /*4c20*/  SHFL.BFLY PT, R4, R135, 0x2, 0x1f ;  /* 0x0c401f0087047f89 */ /* 0x000e6200000e0000 */
[----:B------:R-:W-:Y:S02]  /*4c30*/  ISETP.GT.AND P2, PT, R2, 0x29, PT ;  /* 0x000000290200780c */ /* 0x000fe40003f44270 */
[----:B--2---:R-:W-:Y:S01]  /*4c40*/  FMNMX.FTZ R3, R8, R0, !PT ;  /* 0x0000000008037209 */ /* 0x004fe20007810000 */
[----:B------:R-:W-:-:S03]  /*4c50*/  FFMA.FTZ R0, R18, c[0x0][0x2d0], -R20 ;  /* 0x0000b40012007a23 */ /* 0x000fc60000010814 */
[----:B------:R-:W-:Y:S01]  /*4c60*/  FMNMX.FTZ R3, R133, R3, !PT ;  /* 0x0000000385037209 */ /* 0x000fe20007810000 */
[----:B------:R2:W-:Y:S01]  /*4c70*/  MUFU.EX2 R250, R0 ;  /* 0x0000000000fa7308 */ /* 0x0005e20000000800 */
[----:B------:R-:W-:Y:S02]  /*4c80*/  FSEL R131, R70, -INF , P0 ;  /* 0xff80000046837808 */ /* 0x000fe40000000000 */
[----:B------:R-:W-:Y:S02]  /*4c90*/  FMNMX.FTZ R3, R132, R3, !PT ;  /* 0x0000000384037209 */ /* 0x000fe40007810000 */
[C---:B------:R-:W-:Y:S02]  /*4ca0*/  ISETP.GT.AND P1, PT, R2.reuse, 0x30, PT ;  /* 0x000000300200780c */ /* 0x040fe40003f24270 */
[----:B------:R-:W-:Y:S01]  /*4cb0*/  FSEL R130, R71, -INF , P2 ;  /* 0xff80000047827808 */ /* 0x000fe20001000000 */
[----:B--2---:R-:W-:Y:S01]  /*4cc0*/  FFMA.FTZ R0, R19, c[0x0][0x2d0], -R20 ;  /* 0x0000b40013007a23 */ /* 0x004fe20000010814 */
[----:B------:R-:W-:Y:S01]  /*4cd0*/  ISETP.GT.AND P0, PT, R2, 0x31, PT ;  /* 0x000000310200780c */ /* 0x000fe20003f04270 */
[----:B------:R-:W-:Y:S02]  /*4ce0*/  LDSM.16.MT88.4 R68, [R233+0x800] ;  /* 0x00080000e944783b */ /* 0x000fe40000004200 */
[----:B------:R2:W-:Y:S01]  /*4cf0*/  MUFU.EX2 R249, R0 ;  /* 0x0000000000f97308 */ /* 0x0005e20000000800 */
[----:B------:R-:W-:-:S02]  /*4d00*/  FSEL R129, R129, -INF , P1 ;  /* 0xff80000081817808 */ /* 0x000fc40000800000 */
[----:B------:R-:W-:Y:S02]  /*4d10*/  ISETP.GT.AND P2, PT, R2, 0x38, PT ;  /* 0x000000380200780c */ /* 0x000fe40003f44270 */
[----:B------:R-:W-:Y:S02]  /*4d20*/  FSEL R128, R128, -INF , P0 ;  /* 0xff80000080807808 */ /* 0x000fe40000000000 */
[----:B--2---:R-:W-:-:S04]  /*4d30*/  FMNMX.FTZ R0, R131, R3, !PT ;  /* 0x0000000383007209 */ /* 0x004fc80007810000 */
[----:B------:R-:W-:Y:S01]  /*4d40*/  FMNMX.FTZ R0, R130, R0, !PT ;  /* 0x0000000082007209 */ /* 0x000fe20007810000 */
[--C-:B------:R-:W-:Y:S01]  /*4d50*/  FFMA.FTZ R3, R21, c[0x0][0x2d0], -R20.reuse ;  /* 0x0000b40015037a23 */ /* 0x100fe20000010814 */
[----:B------:R-:W-:Y:S02]  /*4d60*/  ISETP.GT.AND P1, PT, R2, 0x39, PT ;  /* 0x000000390200780c */ /* 0x000fe40003f24270 */
[----:B------:R-:W-:Y:S01]  /*4d70*/  FMNMX.FTZ R0, R129, R0, !PT ;  /* 0x0000000081007209 */ /* 0x000fe20007810000 */
[----:B------:R-:W-:Y:S01]  /*4d80*/  FFMA.FTZ R2, R22, c[0x0][0x2d0], -R20 ;  /* 0x0000b40016027a23 */ /* 0x000fe20000010814 */
[----:B------:R2:W-:Y:S01]  /*4d90*/  MUFU.EX2 R251, R3 ;  /* 0x0000000300fb7308 */ /* 0x0005e20000000800 */
[----:B------:R-:W-:Y:S02]  /*4da0*/  FSEL R22, R35, -INF , P2 ;  /* 0xff80000023167808 */ /* 0x000fe40001000000 */
[----:B------:R-:W-:Y:S02]  /*4db0*/  FMNMX.FTZ R0, R128, R0, !PT ;  /* 0x0000000080007209 */ /* 0x000fe40007810000 */
[----:B------:R-:W-:-:S02]  /*4dc0*/  FSETP.NEU.FTZ.AND P0, PT, R136, -INF , PT ;  /* 0xff8000008800780b */ /* 0x000fc40003f1d000 */
[----:B------:R-:W-:Y:S02]  /*4dd0*/  FSEL R21, R37, -INF , P1 ;  /* 0xff80000025157808 */ /* 0x000fe40000800000 */
[----:B------:R-:W-:Y:S02]  /*4de0*/  FMNMX.FTZ R134, R22, R0, !PT ;  /* 0x0000000016867209 */ /* 0x000fe40007810000 */
[----:B-1----:R-:W-:Y:S01]  /*4df0*/  FMNMX.FTZ R135, R135, R4, !PT ;  /* 0x0000000487877209 */ /* 0x002fe20007810000 */
[----:B------:R1:W-:Y:S01]  /*4e00*/  MUFU.EX2 R252, R2 ;  /* 0x0000000200fc7308 */ /* 0x0003e20000000800 */
[----:B--2---:R-:W-:Y:S01]  /*4e10*/  FMUL.FTZ R3, R136, c[0x0][0x2d0] ;  /* 0x0000b40088037a20 */ /* 0x004fe20000410000 */
[----:B------:R-:W-:Y:S01]  /*4e20*/  FMNMX.FTZ R134, R21, R134, !PT ;  /* 0x0000008615867209 */ /* 0x000fe20007810000 */
[----:B------:R-:W-:Y:S03]  /*4e30*/  LDSM.16.MT88.4 R36, [R229+0x800] ;  /* 0x00080000e524783b */ /* 0x000fe60000004200 */
[----:B------:R-:W-:Y:S01]  /*4e40*/  FSEL R3, R3, RZ, P0 ;  /* 0x000000ff03037208 */ /* 0x000fe20000000000 */
[----:B------:R-:W-:Y:S04]  /*4e50*/  SHFL.BFLY PT, R4, R134, 0x2, 0x1f ;  /* 0x0c401f0086047f89 */ /* 0x000fe800000e0000 */
[--C-:B------:R-:W-:Y:S01]  /*4e60*/  FFMA.FTZ R0, R24, c[0x0][0x2d0], -R3.reuse ;  /* 0x0000b40018007a23 */ /* 0x100fe20000010803 */
[----:B-1----:R-:W1:Y:S03]  /*4e70*/  SHFL.BFLY PT, R2, R135, 0x1, 0x1f ;  /* 0x0c201f0087027f89 */ /* 0x002e6600000e0000 */
[----:B------:R2:W-:Y:S02]  /*4e80*/  MUFU.EX2 R171, R0 ;  /* 0x0000000000ab7308 */ /* 0x0005e40000000800 */
[----:B--2---:R-:W-:-:S06]  /*4e90*/  FFMA.FTZ R0, R25, c[0x0][0x2d0], -R3 ;  /* 0x0000b40019007a23 */ /* 0x004fcc0000010803 */
[----:B------:R2:W-:Y:S02]  /*4ea0*/  MUFU.EX2 R165, R0 ;  /* 0x0000000000a57308 */ /* 0x0005e40000000800 */
[----:B--2---:R-:W-:-:S06]  /*4eb0*/  FFMA.FTZ R0, R31, c[0x0][0x2d0], -R3 ;  /* 0x0000b4001f007a23 */ /* 0x004fcc0000010803 */
[----:B------:R2:W-:Y:S01]  /*4ec0*/  MUFU.EX2 R172, R0 ;  /* 0x0000000000ac7308 */ /* 0x0005e20000000800 */
[----:B-1----:R-:W-:Y:S02]  /*4ed0*/  FMNMX.FTZ R135, R135, R2, !PT ;  /* 0x0000000287877209 */ /* 0x002fe40007810000 */
[----:B------:R-:W-:Y:S01]  /*4ee0*/  FMNMX.FTZ R134, R134, R4, !PT ;  /* 0x0000000486867209 */ /* 0x000fe20007810000 */
[----:B--2---:R-:W-:-:S04]  /*4ef0*/  FFMA.FTZ R0, R33, c[0x0][0x2d0], -R3 ;  /* 0x0000b40021007a23 */ /* 0x004fc80000010803 */
[----:B------:R1:W-:Y:S01]  /*4f00*/  MUFU.EX2 R173, R0 ;  /* 0x0000000000ad7308 */ /* 0x0003e20000000800 */
[C---:B------:R-:W-:Y:S01]  /*4f10*/  FMUL.FTZ R2, R135.reuse, c[0x0][0x2d0] ;  /* 0x0000b40087027a20 */ /* 0x040fe20000410000 */
[----:B------:R-:W-:Y:S01]  /*4f20*/  FSETP.NEU.FTZ.AND P0, PT, R135, -INF , PT ;  /* 0xff8000008700780b */ /* 0x000fe20003f1d000 */
[----:B------:R-:W2:Y:S01]  /*4f30*/  SHFL.BFLY PT, R4, R134, 0x1, 0x1f ;  /* 0x0c201f0086047f89 */ /* 0x000ea200000e0000 */
[----:B-1----:R-:W-:-:S04]  /*4f40*/  FFMA.FTZ R0, R27, c[0x0][0x2d0], -R3 ;  /* 0x0000b4001b007a23 */ /* 0x002fc80000010803 */
[----:B------:R1:W-:Y:S01]  /*4f50*/  MUFU.EX2 R224, R0 ;  /* 0x0000000000e07308 */ /* 0x0003e20000000800 */
[----:B------:R-:W-:Y:S01]  /*4f60*/  FSEL R2, R2, RZ, P0 ;  /* 0x000000ff02027208 */ /* 0x000fe20000000000 */
[--C-:B-1----:R-:W-:Y:S01]  /*4f70*/  FFMA.FTZ R0, R26, c[0x0][0x2d0], -R3.reuse ;  /* 0x0000b4001a007a23 */ /* 0x102fe20000010803 */
[----:B--2---:R-:W-:Y:S01]  /*4f80*/  FMNMX.FTZ R134, R134, R4, !PT ;  /* 0x0000000486867209 */ /* 0x004fe20007810000 */
[----:B------:R-:W1:Y:S04]  /*4f90*/  LDSM.16.MT88.4 R24, [R230] ;  /* 0x00000000e618783b */ /* 0x000e680000004200 */
[----:B------:R2:W-:Y:S02]  /*4fa0*/  MUFU.EX2 R225, R0 ;  /* 0x0000000000e17308 */ /* 0x0005e40000000800 */
[----:B--2---:R-:W-:-:S06]  /*4fb0*/  FFMA.FTZ R0, R32, c[0x0][0x2d0], -R3 ;  /* 0x0000b40020007a23 */ /* 0x004fcc0000010803 */
[----:B------:R2:W-:Y:S02]  /*4fc0*/  MUFU.EX2 R226, R0 ;  /* 0x0000000000e27308 */ /* 0x0005e40000000800 */
[----:B--2---:R-:W-:Y:S01]  /*4fd0*/  FFMA.FTZ R0, R34, c[0x0][0x2d0], -R3 ;  /* 0x0000b40022007a23 */ /* 0x004fe20000010803 */
[----:B------:R-:W-:Y:S01]  /*4fe0*/  FSETP.NEU.FTZ.AND P0, PT, R134, -INF , PT ;  /* 0xff8000008600780b */ /* 0x000fe20003f1d000 */
[--C-:B------:R-:W-:Y:S01]  /*4ff0*/  FFMA.FTZ R4, R16, c[0x0][0x2d0], -R2.reuse ;  /* 0x0000b40010047a23 */ /* 0x100fe20000010802 */
[----:B------:R-:W2:Y:S03]  /*5000*/  LDSM.16.MT88.4 R32, [R230+0x800] ;  /* 0x00080000e620783b */ /* 0x000ea60000004200 */
[----:B------:R3:W-:Y:S02]  /*5010*/  MUFU.EX2 R227, R0 ;  /* 0x0000000000e37308 */ /* 0x0007e40000000800 */
[----:B---3--:R-:W-:-:S06]  /*5020*/  FFMA.FTZ R0, R5, c[0x0][0x2d0], -R2 ;  /* 0x0000b40005007a23 */ /* 0x008fcc0000010802 */
[----:B------:R3:W-:Y:S02]  /*5030*/  MUFU.EX2 R156, R0 ;  /* 0x00000000009c7308 */ /* 0x0007e40000000800 */
[----:B---3--:R-:W-:-:S06]  /*5040*/  FFMA.FTZ R0, R6, c[0x0][0x2d0], -R2 ;  /* 0x0000b40006007a23 */ /* 0x008fcc0000010802 */
[----:B------:R3:W4:Y:S02]  /*5050*/  MUFU.EX2 R155, R0 ;  /* 0x00000000009b7308 */ /* 0x0007240000000800 */
[----:B---3--:R-:W-:-:S06]  /*5060*/  FFMA.FTZ R0, R10, c[0x0][0x2d0], -R2 ;  /* 0x0000b4000a007a23 */ /* 0x008fcc0000010802 */
[----:B------:R3:W-:Y:S02]  /*5070*/  MUFU.EX2 R158, R0 ;  /* 0x00000000009e7308 */ /* 0x0007e40000000800 */
[----:B---3--:R-:W-:-:S06]  /*5080*/  FFMA.FTZ R0, R12, c[0x0][0x2d0], -R2 ;  /* 0x0000b4000c007a23 */ /* 0x008fcc0000010802 */
[----:B------:R3:W5:Y:S08]  /*5090*/  MUFU.EX2 R161, R0 ;  /* 0x0000000000a17308 */ /* 0x0007700000000800 */
[----:B------:R1:W-:Y:S01]  /*50a0*/  MUFU.EX2 R187, R4 ;  /* 0x0000000400bb7308 */ /* 0x0003e20000000800 */
[----:B---3--:R-:W-:-:S05]  /*50b0*/  FMUL.FTZ R0, R134, c[0x0][0x2d0] ;  /* 0x0000b40086007a20 */ /* 0x008fca0000410000 */
[----:B------:R-:W-:Y:S01]  /*50c0*/  FSEL R0, R0, RZ, P0 ;  /* 0x000000ff00007208 */ /* 0x000fe20000000000 */
[----:B-1----:R-:W-:-:S04]  /*50d0*/  FFMA.FTZ R4, R17, c[0x0][0x2d0], -R2 ;  /* 0x0000b40011047a23 */ /* 0x002fc80000010802 */
[----:B------:R1:W-:Y:S02]  /*50e0*/  MUFU.EX2 R190, R4 ;  /* 0x0000000400be7308 */ /* 0x0003e40000000800 */
[----:B-1----:R-:W-:-:S06]  /*50f0*/  FFMA.FTZ R4, R14, c[0x0][0x2d0], -R0 ;  /* 0x0000b4000e047a23 */ /* 0x002fcc0000010800 */
[----:B------:R1:W-:Y:S02]  /*5100*/  MUFU.EX2 R147, R4 ;  /* 0x0000000400937308 */ /* 0x0003e40000000800 */
[----:B-1----:R-:W-:-:S06]  /*5110*/  FFMA.FTZ R4, R13, c[0x0][0x2d0], -R0 ;  /* 0x0000b4000d047a23 */ /* 0x002fcc0000010800 */
[----:B------:R1:W3:Y:S02]  /*5120*/  MUFU.EX2 R146, R4 ;  /* 0x0000000400927308 */ /* 0x0002e40000000800 */
[----:B-1----:R-:W-:-:S06]  /*5130*/  FFMA.FTZ R4, R11, c[0x0][0x2d0], -R0 ;  /* 0x0000b4000b047a23 */ /* 0x002fcc0000010800 */
[----:B------:R1:W-:Y:S02]  /*5140*/  MUFU.EX2 R151, R4 ;  /* 0x0000000400977308 */ /* 0x0003e40000000800 */
[----:B-1----:R-:W-:-:S06]  /*5150*/  FFMA.FTZ R4, R7, c[0x0][0x2d0], -R0 ;  /* 0x0000b40007047a23 */ /* 0x002fcc0000010800 */
[----:B------:R1:W1:Y:S02]  /*5160*/  MUFU.EX2 R153, R4 ;  /* 0x0000000400997308 */ /* 0x0002640000000800 */
[----:B-1----:R-:W-:-:S06]  /*5170*/  FFMA.FTZ R4, R23, c[0x0][0x2d0], -R2 ;  /* 0x0000b40017047a23 */ /* 0x002fcc0000010802 */
[----:B------:R1:W-:Y:S02]  /*5180*/  MUFU.EX2 R188, R4 ;  /* 0x0000000400bc7308 */ /* 0x0003e40000000800 */
[----:B-1----:R-:W-:-:S06]  /*5190*/  FFMA.FTZ R4, R29, c[0x0][0x2d0], -R2 ;  /* 0x0000b4001d047a23 */ /* 0x002fcc0000010802 */
[----:B------:R1:W-:Y:S01]  /*51a0*/  MUFU.EX2 R191, R4 ;  /* 0x0000000400bf7308 */ /* 0x0003e20000000800 */
[----:B----4-:R-:W-:Y:S02]  /*51b0*/  F2FP.BF16.PACK_AB R12, R155, R156 ;  /* 0x0000009c9b0c723e */ /* 0x010fe400000010ff */
[----:B-----5:R-:W-:Y:S02]  /*51c0*/  F2FP.BF16.PACK_AB R14, R161, R158 ;  /* 0x0000009ea10e723e */ /* 0x020fe400000010ff */
[----:B---3--:R-:W-:Y:S01]  /*51d0*/  F2FP.BF16.PACK_AB R13, R146, R147 ;  /* 0x00000093920d723e */ /* 0x008fe200000010ff */
[----:B-1----:R-:W-:-:S04]  /*51e0*/  FFMA.FTZ R4, R28, c[0x0][0x2d0], -R0 ;  /* 0x0000b4001c047a23 */ /* 0x002fc80000010800 */
[----:B------:R1:W-:Y:S01]  /*51f0*/  MUFU.EX2 R184, R4 ;  /* 0x0000000400b87308 */ /* 0x0003e20000000800 */
[----:B------:R-:W-:Y:S01]  /*5200*/  F2FP.BF16.PACK_AB R15, R153, R151 ;  /* 0x00000097990f723e */ /* 0x000fe200000010ff */
[----:B-1----:R-:W-:-:S06]  /*5210*/  FFMA.FTZ R4, R30, c[0x0][0x2d0], -R0 ;  /* 0x0000b4001e047a23 */ /* 0x002fcc0000010800 */
[----:B------:R1:W3:Y:S01]  /*5220*/  MUFU.EX2 R185, R4 ;  /* 0x0000000400b97308 */ /* 0x0002e20000000800 */
[----:B------:R-:W-:Y:S01]  /*5230*/  HMMA.16816.F32.BF16 R48, R12, R24, RZ ;  /* 0x000000180c30723c */ /* 0x000fe200000418ff */
[----:B-1----:R-:W-:-:S06]  /*5240*/  FFMA.FTZ R4, R9, c[0x0][0x2d0], -R0 ;  /* 0x0000b40009047a23 */ /* 0x002fcc0000010800 */
[----:B------:R1:W-:Y:S02]  /*5250*/  MUFU.EX2 R186, R4 ;  /* 0x0000000400ba7308 */ /* 0x0003e40000000800 */
[----:B-1----:R-:W-:-:S06]  /*5260*/  FFMA.FTZ R4, R8, c[0x0][0x2d0], -R0 ;  /* 0x0000b40008047a23 */ /* 0x002fcc0000010800 */
[----:B------:R1:W4:Y:S01]  /*5270*/  MUFU.EX2 R189, R4 ;  /* 0x0000000400bd7308 */ /* 0x0003220000000800 */
[----:B---3--:R-:W-:Y:S02]  /*5280*/  F2FP.BF16.PACK_AB R5, R185, R184 ;  /* 0x000000b8b905723e */ /* 0x008fe400000010ff */
[----:B------:R-:W-:Y:S01]  /*5290*/  F2FP.BF16.PACK_AB R6, R191, R188 ;  /* 0x000000bcbf06723e */ /* 0x000fe200000010ff */
[----:B------:R-:W-:Y:S01]  /*52a0*/  HMMA.16816.F32.BF16 R64, R12, R40, RZ ;  /* 0x000000280c40723c */ /* 0x000fe200000418ff */
[----:B-1----:R-:W-:Y:S02]  /*52b0*/  F2FP.BF16.PACK_AB R4, R190, R187 ;  /* 0x000000bbbe04723e */ /* 0x002fe400000010ff */
[----:B----4-:R-:W-:-:S07]  /*52c0*/  F2FP.BF16.PACK_AB R7, R189, R186 ;  /* 0x000000babd07723e */ /* 0x010fce00000010ff */
[----:B--2---:R-:W-:Y:S01]  /*52d0*/  HMMA.16816.F32.BF16 R200, R4, R32, R48 ;  /* 0x0000002004c8723c */ /* 0x004fe20000041830 */
[----:B------:R-:W1:Y:S01]  /*52e0*/  LDSM.16.MT88.4 R48, [R229+0x2800] ;  /* 0x00280000e530783b */ /* 0x000e620000004200 */
[----:B------:R-:W-:Y:S02]  /*52f0*/  F2FP.BF16.PACK_AB R16, R174, R175 ;  /* 0x000000afae10723e */ /* 0x000fe400000010ff */
[----:B------:R-:W-:Y:S02]  /*5300*/  F2FP.BF16.PACK_AB R18, R176, R177 ;  /* 0x000000b1b012723e */ /* 0x000fe400000010ff */
[----:B------:R-:W-:Y:S02]  /*5310*/  F2FP.BF16.PACK_AB R17, R165, R171 ;  /* 0x000000aba511723e */ /* 0x000fe400000010ff */
[----:B------:R-:W-:Y:S01]  /*5320*/  F2FP.BF16.PACK_AB R19, R173, R172 ;  /* 0x000000acad13723e */ /* 0x000fe200000010ff */
[----:B------:R-:W-:Y:S08]  /*5330*/  HMMA.16816.F32.BF16 R108, R12, R60, RZ ;  /* 0x0000003c0c6c723c */ /* 0x000ff000000418ff */
[----:B------:R-:W-:Y:S08]  /*5340*/  HMMA.16816.F32.BF16 R72, R16, R40, RZ ;  /* 0x000000281048723c */ /* 0x000ff000000418ff */
[----:B------:R-:W-:Y:S08]  /*5350*/  HMMA.16816.F32.BF16 R88, R12, R44, RZ ;  /* 0x0000002c0c58723c */ /* 0x000ff000000418ff */
[----:B------:R-:W-:Y:S01]  /*5360*/  HMMA.16816.F32.BF16 R192, R4, R36, R64 ;  /* 0x0000002404c0723c */ /* 0x000fe20000041840 */
[----:B------:R-:W2:Y:S07]  /*5370*/  LDSM.16.MT88.4 R64, [R232+0x2800] ;  /* 0x00280000e840783b */ /* 0x000eae0000004200 */
[----:B------:R-:W-:Y:S01]  /*5380*/  HMMA.16816.F32.BF16 R52, R16, R24, RZ ;  /* 0x000000181034723c */ /* 0x000fe200000418ff */
[----:B------:R-:W-:-:S07]  /*5390*/  F2FP.BF16.PACK_AB R8, R249, R250 ;  /* 0x000000faf908723e */ /* 0x000fce00000010ff */
[----:B------:R-:W-:Y:S01]  /*53a0*/  HMMA.16816.F32.BF16 R28, R16, R44, RZ ;  /* 0x0000002c101c723c */ /* 0x000fe200000418ff */
[----:B------:R-:W-:Y:S02]  /*53b0*/  F2FP.BF16.PACK_AB R9, R225, R224 ;  /* 0x000000e0e109723e */ /* 0x000fe400000010ff */
[----:B------:R-:W-:Y:S02]  /*53c0*/  F2FP.BF16.PACK_AB R10, R252, R251 ;  /* 0x000000fbfc0a723e */ /* 0x000fe400000010ff */
[----:B------:R-:W-:-:S03]  /*53d0*/  F2FP.BF16.PACK_AB R11, R227, R226 ;  /* 0x000000e2e30b723e */ /* 0x000fc600000010ff */
[----:B-1----:R-:W-:Y:S08]  /*53e0*/  HMMA.16816.F32.BF16 R108, R4, R48, R108 ;  /* 0x00000030046c723c */ /* 0x002ff0000004186c */
[----:B------:R-:W-:Y:S08]  /*53f0*/  HMMA.16816.F32.BF16 R180, R8, R36, R72 ;  /* 0x0000002408b4723c */ /* 0x000ff00000041848 */
[----:B------:R-:W-:Y:S08]  /*5400*/  HMMA.16816.F32.BF16 R208, R4, R68, R88 ;  /* 0x0000004404d0723c */ /* 0x000ff00000041858 */
[C---:B------:R-:W-:Y:S08]  /*5410*/  HMMA.16816.F32.BF16 R96, R16.reuse, R80, RZ ;  /* 0x000000501060723c */ /* 0x040ff000000418ff */
[C---:B------:R-:W-:Y:S08]  /*5420*/  HMMA.16816.F32.BF16 R112, R16.reuse, R60, RZ ;  /* 0x0000003c1070723c */ /* 0x040ff000000418ff */
[-C--:B------:R-:W-:Y:S08]  /*5430*/  HMMA.16816.F32.BF16 R88, R16, R116.reuse, RZ ;  /* 0x000000741058723c */ /* 0x080ff000000418ff */
[----:B------:R-:W-:Y:S08]  /*5440*/  HMMA.16816.F32.BF16 R72, R12, R116, RZ ;  /* 0x000000740c48723c */ /* 0x000ff000000418ff */
[C---:B------:R-:W-:Y:S01]  /*5450*/  HMMA.16816.F32.BF16 R204, R8.reuse, R32, R52 ;  /* 0x0000002008cc723c */ /* 0x040fe20000041834 */
[----:B------:R-:W1:Y:S07]  /*5460*/  LDSM.16.MT88.4 R52, [R230+0x2800] ;  /* 0x00280000e634783b */ /* 0x000e6e0000004200 */
[----:B------:R-:W-:Y:S01]  /*5470*/  HMMA.16816.F32.BF16 R212, R8, R68, R28 ;  /* 0x0000004408d4723c */ /* 0x000fe2000004181c */
[----:B------:R-:W3:Y:S01]  /*5480*/  LDSM.16.MT88.4 R28, [R232+0x800] ;  /* 0x00080000e81c783b */ /* 0x000ee20000004200 */
[----:B------:R-:W-:-:S02]  /*5490*/  IMAD.MOV.U32 R23, RZ, RZ, R109 ;  /* 0x000000ffff177224 */ /* 0x000fc400078e006d */
[----:B------:R-:W-:Y:S02]  /*54a0*/  FFMA.FTZ R61, R131, c[0x0][0x2d0], -R0 ;  /* 0x0000b400833d7a23 */ /* 0x000fe40000010800 */
[--C-:B------:R-:W-:Y:S02]  /*54b0*/  FFMA.FTZ R60, R168, c[0x0][0x2d0], -R20.reuse ;  /* 0x0000b400a83c7a23 */ /* 0x100fe40000010814 */
[----:B------:R-:W-:Y:S01]  /*54c0*/  HMMA.16816.F32.BF16 R92, R12, R80, RZ ;  /* 0x000000500c5c723c */ /* 0x000fe200000418ff */
[--C-:B------:R-:W-:Y:S02]  /*54d0*/  FFMA.FTZ R45, R167, c[0x0][0x2d0], -R20.reuse ;  /* 0x0000b400a72d7a23 */ /* 0x100fe40000010814 */
[----:B------:R-:W-:Y:S02]  /*54e0*/  FFMA.FTZ R148, R148, c[0x0][0x2d0], -R20 ;  /* 0x0000b40094947a23 */ /* 0x000fe40000010814 */
[--C-:B------:R-:W-:Y:S02]  /*54f0*/  FFMA.FTZ R131, R21, c[0x0][0x2d0], -R0.reuse ;  /* 0x0000b40015837a23 */ /* 0x100fe40000010800 */
[--C-:B------:R-:W-:Y:S01]  /*5500*/  FFMA.FTZ R81, R130, c[0x0][0x2d0], -R0.reuse ;  /* 0x0000b40082517a23 */ /* 0x100fe20000010800 */
[----:B------:R-:W-:Y:S01]  /*5510*/  HMMA.16816.F32.BF16 R96, R8, R76, R96 ;  /* 0x0000004c0860723c */ /* 0x000fe20000041860 */
[----:B------:R-:W-:-:S07]  /*5520*/  FFMA.FTZ R130, R22, c[0x0][0x2d0], -R0 ;  /* 0x0000b40016827a23 */ /* 0x000fce0000010800 */
[-C--:B------:R-:W-:Y:S08]  /*5530*/  HMMA.16816.F32.BF16 R124, R16, R56.reuse, RZ ;  /* 0x00000038107c723c */ /* 0x080ff000000418ff */
[----:B------:R-:W-:Y:S07]  /*5540*/  HMMA.16816.F32.BF16 R120, R12, R56, RZ ;  /* 0x000000380c78723c */ /* 0x000fee00000418ff */
[--C-:B------:R-:W-:Y:S01]  /*5550*/  FFMA.FTZ R57, R170, c[0x0][0x2d0], -R20.reuse ;  /* 0x0000b400aa397a23 */ /* 0x100fe20000010814 */
[----:B------:R-:W-:Y:S01]  /*5560*/  HMMA.16816.F32.BF16 R216, R8, R48, R112 ;  /* 0x0000003008d8723c */ /* 0x000fe20000041870 */
[----:B------:R-:W-:-:S06]  /*5570*/  FFMA.FTZ R56, R169, c[0x0][0x2d0], -R20 ;  /* 0x0000b400a9387a23 */ /* 0x000fcc0000010814 */
[--C-:B------:R-:W-:Y:S01]  /*5580*/  FFMA.FTZ R112, R166, c[0x0][0x2d0], -R20.reuse ;  /* 0x0000b400a6707a23 */ /* 0x100fe20000010814 */
[----:B--2---:R-:W-:Y:S01]  /*5590*/  HMMA.16816.F32.BF16 R88, R8, R64, R88 ;  /* 0x000000400858723c */ /* 0x004fe20000041858 */
[--C-:B------:R-:W-:Y:S02]  /*55a0*/  FFMA.FTZ R113, R164, c[0x0][0x2d0], -R20.reuse ;  /* 0x0000b400a4717a23 */ /* 0x100fe40000010814 */
[----:B------:R-:W-:-:S05]  /*55b0*/  FFMA.FTZ R114, R150, c[0x0][0x2d0], -R20 ;  /* 0x0000b40096727a23 */ /* 0x000fca0000010814 */
[----:B------:R-:W-:Y:S07]  /*55c0*/  HMMA.16816.F32.BF16 R72, R4, R64, R72 ;  /* 0x000000400448723c */ /* 0x000fee0000041848 */
[----:B------:R-:W-:Y:S01]  /*55d0*/  IMAD.MOV.U32 R64, RZ, RZ, R23 ;  /* 0x000000ffff407224 */ /* 0x000fe200078e0017 */
[C---:B------:R-:W-:Y:S08]  /*55e0*/  HMMA.16816.F32.BF16 R100, R12.reuse, R84, RZ ;  /* 0x000000540c64723c */ /* 0x040ff000000418ff */
[----:B------:R-:W-:Y:S01]  /*55f0*/  HMMA.16816.F32.BF16 R20, R12, R58, RZ ;  /* 0x0000003a0c14723c */ /* 0x000fe200000418ff */
[----:B------:R-:W-:-:S02]  /*5600*/  IMAD.MOV.U32 R178, RZ, RZ, R99 ;  /* 0x000000ffffb27224 */ /* 0x000fc400078e0063 */
[----:B------:R-:W-:Y:S02]  /*5610*/  FFMA.FTZ R99, R138, c[0x0][0x2d0], -R2 ;  /* 0x0000b4008a637a23 */ /* 0x000fe40000010802 */
[----:B------:R-:W-:Y:S02]  /*5620*/  FFMA.FTZ R80, R133, c[0x0][0x2d0], -R0 ;  /* 0x0000b40085507a23 */ /* 0x000fe40000010800 */
[----:B------:R-:W-:Y:S02]  /*5630*/  IMAD.MOV.U32 R133, RZ, RZ, R197 ;  /* 0x000000ffff857224 */ /* 0x000fe400078e00c5 */
[----:B------:R-:W-:Y:S01]  /*5640*/  IMAD.MOV.U32 R138, RZ, RZ, R196 ;  /* 0x000000ffff8a7224 */ /* 0x000fe200078e00c4 */
[----:B------:R-:W-:Y:S08]  /*5650*/  HMMA.16816.F32.BF16 R104, R16, R84, RZ ;  /* 0x000000541068723c */ /* 0x000ff000000418ff */
[C---:B-1----:R-:W-:Y:S08]  /*5660*/  HMMA.16816.F32.BF16 R100, R4.reuse, R52, R100 ;  /* 0x000000340464723c */ /* 0x042ff00000041864 */
[----:B---3--:R-:W-:Y:S08]  /*5670*/  HMMA.16816.F32.BF16 R196, R4, R30, R20 ;  /* 0x0000001e04c4723c */ /* 0x008ff00000041814 */
[----:B------:R-:W-:Y:S08]  /*5680*/  HMMA.16816.F32.BF16 R20, R12, R62, RZ ;  /* 0x0000003e0c14723c */ /* 0x000ff000000418ff */
[----:B------:R-:W-:Y:S01]  /*5690*/  HMMA.16816.F32.BF16 R124, R8, R28, R124 ;  /* 0x0000001c087c723c */ /* 0x000fe2000004187c */
[----:B------:R-:W-:-:S02]  /*56a0*/  IMAD.MOV.U32 R33, RZ, RZ, R100 ;  /* 0x000000ffff217224 */ /* 0x000fc400078e0064 */
[----:B------:R-:W-:-:S05]  /*56b0*/  IMAD.MOV.U32 R32, RZ, RZ, R101 ;  /* 0x000000ffff207224 */ /* 0x000fca00078e0065 */
[----:B------:R-:W-:Y:S07]  /*56c0*/  HMMA.16816.F32.BF16 R120, R4, R28, R120 ;  /* 0x0000001c0478723c */ /* 0x000fee0000041878 */
[----:B------:R-:W-:Y:S01]  /*56d0*/  IMAD.MOV.U32 R29, RZ, RZ, R102 ;  /* 0x000000ffff1d7224 */ /* 0x000fe200078e0066 */
[----:B------:R-:W-:Y:S01]  /*56e0*/  HMMA.16816.F32.BF16 R104, R8, R52, R104 ;  /* 0x000000340868723c */ /* 0x000fe20000041868 */
[----:B------:R-:W-:-:S07]  /*56f0*/  IMAD.MOV.U32 R28, RZ, RZ, R103 ;  /* 0x000000ffff1c7224 */ /* 0x000fce00078e0067 */
[C---:B------:R-:W-:Y:S08]  /*5700*/  HMMA.16816.F32.BF16 R100, R4.reuse, R50, R20 ;  /* 0x000000320464723c */ /* 0x040ff00000041814 */
[----:B------:R-:W-:Y:S08]  /*5710*/  HMMA.16816.F32.BF16 R92, R4, R76, R92 ;  /* 0x0000004c045c723c */ /* 0x000ff0000004185c */
[----:B------:R-:W-:Y:S01]  /*5720*/  HMMA.16816.F32.BF16 R20, R12, R86, RZ ;  /* 0x000000560c14723c */ /* 0x000fe200000418ff */
[----:B------:R-:W-:-:S02]  /*5730*/  IMAD.MOV.U32 R69, RZ, RZ, R105 ;  /* 0x000000ffff457224 */ /* 0x000fc400078e0069 */
[----:B------:R-:W-:Y:S02]  /*5740*/  IMAD.MOV.U32 R68, RZ, RZ, R106 ;  /* 0x000000ffff447224 */ /* 0x000fe400078e006a */
[----:B------:R-:W-:Y:S02]  /*5750*/  IMAD.MOV.U32 R49, RZ, RZ, R107 ;  /* 0x000000ffff317224 */ /* 0x000fe400078e006b */
[----:B------:R-:W-:Y:S02]  /*5760*/  IMAD.MOV.U32 R48, RZ, RZ, R104 ;  /* 0x000000ffff307224 */ /* 0x000fe400078e0068 */
[----:B------:R-:W-:Y:S02]  /*5770*/  IMAD.MOV.U32 R41, RZ, RZ, R90 ;  /* 0x000000ffff297224 */ /* 0x000fe400078e005a */
[----:B------:R-:W-:Y:S02]  /*5780*/  IMAD.MOV.U32 R40, RZ, RZ, R91 ;  /* 0x000000ffff287224 */ /* 0x000fe400078e005b */
[----:B------:R-:W-:-:S02]  /*5790*/  IMAD.MOV.U32 R116, RZ, RZ, R88 ;  /* 0x000000ffff747224 */ /* 0x000fc400078e0058 */
[----:B------:R-:W-:Y:S02]  /*57a0*/  IMAD.MOV.U32 R117, RZ, RZ, R89 ;  /* 0x000000ffff757224 */ /* 0x000fe400078e0059 */
[----:B------:R-:W-:Y:S01]  /*57b0*/  IMAD.MOV.U32 R37, RZ, RZ, R94 ;  /* 0x000000ffff257224 */ /* 0x000fe200078e005e */
[----:B------:R-:W-:Y:S01]  /*57c0*/  HMMA.16816.F32.BF16 R88, R12, R26, RZ ;  /* 0x0000001a0c58723c */ /* 0x000fe200000418ff */
[----:B------:R-:W-:Y:S02]  /*57d0*/  IMAD.MOV.U32 R115, RZ, RZ, R95 ;  /* 0x000000ffff737224 */ /* 0x000fe400078e005f */
[----:B------:R-:W-:Y:S02]  /*57e0*/  IMAD.MOV.U32 R77, RZ, RZ, R93 ;  /* 0x000000ffff4d7224 */ /* 0x000fe400078e005d */
[----:B------:R-:W-:Y:S02]  /*57f0*/  IMAD.MOV.U32 R76, RZ, RZ, R92 ;  /* 0x000000ffff4c7224 */ /* 0x000fe400078e005c */
[----:B------:R-:W-:Y:S01]  /*5800*/  IMAD.MOV.U32 R53, RZ, RZ, R75 ;  /* 0x000000ffff357224 */ /* 0x000fe200078e004b */
[----:B------:R-:W-:Y:S01]  /*5810*/  HMMA.16816.F32.BF16 R104, R4, R54, R20 ;  /* 0x000000360468723c */ /* 0x000fe20000041814 */
[----:B------:R-:W-:-:S02]  /*5820*/  IMAD.MOV.U32 R52, RZ, RZ, R74 ;  /* 0x000000ffff347224 */ /* 0x000fc400078e004a */
[----:B------:R-:W-:Y:S02]  /*5830*/  IMAD.MOV.U32 R25, RZ, RZ, R73 ;  /* 0x000000ffff197224 */ /* 0x000fe400078e0049 */
[----:B------:R-:W-:-:S03]  /*5840*/  IMAD.MOV.U32 R24, RZ, RZ, R72 ;  /* 0x000000ffff187224 */ /* 0x000fc600078e0048 */
[C---:B------:R-:W-:Y:S08]  /*5850*/  HMMA.16816.F32.BF16 R92, R12.reuse, R42, RZ ;  /* 0x0000002a0c5c723c */ /* 0x040ff000000418ff */
[C---:B------:R-:W-:Y:S08]  /*5860*/  HMMA.16816.F32.BF16 R72, R12.reuse, R46, RZ ;  /* 0x0000002e0c48723c */ /* 0x040ff000000418ff */
[C---:B------:R-:W-:Y:S08]  /*5870*/  HMMA.16816.F32.BF16 R20, R12.reuse, R82, RZ ;  /* 0x000000520c14723c */ /* 0x040ff000000418ff */
[----:B------:R-:W-:Y:S01]  /*5880*/  HMMA.16816.F32.BF16 R12, R12, R118, RZ ;  /* 0x000000760c0c723c */ /* 0x000fe200000418ff */
[----:B------:R-:W-:-:S02]  /*5890*/  IMAD.MOV.U32 R220, RZ, RZ, R97 ;  /* 0x000000ffffdc7224 */ /* 0x000fc400078e0061 */
[----:B------:R-:W-:Y:S02]  /*58a0*/  IMAD.MOV.U32 R179, RZ, RZ, R98 ;  /* 0x000000ffffb37224 */ /* 0x000fe400078e0062 */
[--C-:B------:R-:W-:Y:S02]  /*58b0*/  FFMA.FTZ R170, R154, c[0x0][0x2d0], -R3.reuse ;  /* 0x0000b4009aaa7a23 */ /* 0x100fe40000010803 */
[----:B------:R-:W-:Y:S02]  /*58c0*/  FFMA.FTZ R169, R152, c[0x0][0x2d0], -R3 ;  /* 0x0000b40098a97a23 */ /* 0x000fe40000010803 */
[--C-:B------:R-:W-:Y:S02]  /*58d0*/  FFMA.FTZ R98, R145, c[0x0][0x2d0], -R2.reuse ;  /* 0x0000b40091627a23 */ /* 0x100fe40000010802 */
[--C-:B------:R-:W-:Y:S02]  /*58e0*/  FFMA.FTZ R97, R144, c[0x0][0x2d0], -R2.reuse ;  /* 0x0000b40090617a23 */ /* 0x100fe40000010802 */
[----:B------:R-:W-:-:S02]  /*58f0*/  FFMA.FTZ R85, R143, c[0x0][0x2d0], -R2 ;  /* 0x0000b4008f557a23 */ /* 0x000fc40000010802 */
[--C-:B------:R-:W-:Y:S02]  /*5900*/  FFMA.FTZ R84, R142, c[0x0][0x2d0], -R2.reuse ;  /* 0x0000b4008e547a23 */ /* 0x100fe40000010802 */
[--C-:B------:R-:W-:Y:S02]  /*5910*/  FFMA.FTZ R154, R141, c[0x0][0x2d0], -R2.reuse ;  /* 0x0000b4008d9a7a23 */ /* 0x100fe40000010802 */
[--C-:B------:R-:W-:Y:S02]  /*5920*/  FFMA.FTZ R152, R140, c[0x0][0x2d0], -R2.reuse ;  /* 0x0000b4008c987a23 */ /* 0x100fe40000010802 */
[----:B------:R-:W-:Y:S02]  /*5930*/  FFMA.FTZ R139, R139, c[0x0][0x2d0], -R2 ;  /* 0x0000b4008b8b7a23 */ /* 0x000fe40000010802 */
[----:B------:R-:W-:Y:S01]  /*5940*/  FFMA.FTZ R2, R132, c[0x0][0x2d0], -R0 ;  /* 0x0000b40084027a23 */ /* 0x000fe20000010800 */
[----:B------:R-:W-:Y:S01]  /*5950*/  HMMA.16816.F32.BF16 R92, R4, R38, R92 ;  /* 0x00000026045c723c */ /* 0x000fe2000004185c */
[----:B------:R-:W-:-:S02]  /*5960*/  IMAD.MOV.U32 R36, RZ, RZ, R108 ;  /* 0x000000ffff247224 */ /* 0x000fc400078e006c */
[----:B------:R-:W-:Y:S02]  /*5970*/  IMAD.MOV.U32 R223, RZ, RZ, R110 ;  /* 0x000000ffffdf7224 */ /* 0x000fe400078e006e */
[----:B------:R-:W-:Y:S02]  /*5980*/  IMAD.MOV.U32 R222, RZ, RZ, R111 ;  /* 0x000000ffffde7224 */ /* 0x000fe400078e006f */
[----:B------:R-:W-:Y:S01]  /*5990*/  IMAD.MOV.U32 R166, RZ, RZ, R115 ;  /* 0x000000ffffa67224 */ /* 0x000fe200078e0073 */
[----:B------:R-:W-:Y:S01]  /*59a0*/  HMMA.16816.F32.BF16 R88, R4, R34, R88 ;  /* 0x000000220458723c */ /* 0x000fe20000041858 */
[----:B------:R-:W-:Y:S02]  /*59b0*/  IMAD.MOV.U32 R132, RZ, RZ, R114 ;  /* 0x000000ffff847224 */ /* 0x000fe400078e0072 */
[----:B------:R-:W-:Y:S02]  /*59c0*/  IMAD.MOV.U32 R140, RZ, RZ, R113 ;  /* 0x000000ffff8c7224 */ /* 0x000fe400078e0071 */
[----:B------:R-:W-:-:S03]  /*59d0*/  IMAD.MOV.U32 R141, RZ, RZ, R112 ;  /* 0x000000ffff8d7224 */ /* 0x000fc600078e0070 */
[C---:B------:R-:W-:Y:S08]  /*59e0*/  HMMA.16816.F32.BF16 R72, R4.reuse, R70, R72 ;  /* 0x000000460448723c */ /* 0x040ff00000041848 */
[C---:B------:R-:W-:Y:S08]  /*59f0*/  HMMA.16816.F32.BF16 R108, R4.reuse, R78, R20 ;  /* 0x0000004e046c723c */ /* 0x040ff00000041814 */
[----:B------:R-:W-:Y:S08]  /*5a00*/  HMMA.16816.F32.BF16 R112, R4, R66, R12 ;  /* 0x000000420470723c */ /* 0x000ff0000004180c */
[----:B------:R-:W-:Y:S01]  /*5a10*/  HMMA.16816.F32.BF16 R4, R16, R46, RZ ;  /* 0x0000002e1004723c */ /* 0x000fe200000418ff */
[----:B------:R-:W-:-:S02]  /*5a20*/  IMAD.MOV.U32 R65, RZ, RZ, R37 ;  /* 0x000000ffff417224 */ /* 0x000fc400078e0025 */
[--C-:B------:R-:W-:Y:S02]  /*5a30*/  FFMA.FTZ R44, R163, c[0x0][0x2d0], -R3.reuse ;  /* 0x0000b400a32c7a23 */ /* 0x100fe40000010803 */
[----:B------:R-:W-:Y:S02]  /*5a40*/  FFMA.FTZ R37, R162, c[0x0][0x2d0], -R3 ;  /* 0x0000b400a2257a23 */ /* 0x000fe40000010803 */
[----:B------:R-:W-:Y:S02]  /*5a50*/  IMAD.MOV.U32 R162, RZ, RZ, R69 ;  /* 0x000000ffffa27224 */ /* 0x000fe400078e0045 */
[----:B------:R-:W-:Y:S11]  /*5a60*/  IMAD.MOV.U32 R163, RZ, RZ, R68 ;  /* 0x000000ffffa37224 */ /* 0x000ff600078e0044 */
[----:B------:R-:W-:Y:S04]  /*5a70*/  @!UPT UIADD3 URZ, URZ, URZ, URZ ;  /* 0x0000003f3f3ff290 */ /* 0x000fe8000fffe03f */
[----:B------:R-:W-:Y:S08]  /*5a80*/  HMMA.16816.F32.BF16 R68, R8, R70, R4 ;  /* 0x000000460844723c */ /* 0x000ff00000041804 */
[----:B------:R-:W-:Y:S01]  /*5a90*/  HMMA.16816.F32.BF16 R4, R16, R58, RZ ;  /* 0x0000003a1004723c */ /* 0x000fe200000418ff */
[----:B------:R-:W-:Y:S02]  /*5aa0*/  IMAD.MOV.U32 R221, RZ, RZ, R96 ;  /* 0x000000ffffdd7224 */ /* 0x000fe400078e0060 */
[----:B------:R-:W-:-:S02]  /*5ab0*/  IMAD.MOV.U32 R167, RZ, RZ, R36 ;  /* 0x000000ffffa77224 */ /* 0x000fc400078e0024 */
[--C-:B------:R-:W-:Y:S02]  /*5ac0*/  FFMA.FTZ R36, R160, c[0x0][0x2d0], -R3.reuse ;  /* 0x0000b400a0247a23 */ /* 0x100fe40000010803 */
[--C-:B------:R-:W-:Y:S02]  /*5ad0*/  FFMA.FTZ R96, R159, c[0x0][0x2d0], -R3.reuse ;  /* 0x0000b4009f607a23 */ /* 0x100fe40000010803 */
[--C-:B------:R-:W-:Y:S02]  /*5ae0*/  FFMA.FTZ R157, R157, c[0x0][0x2d0], -R3.reuse ;  /* 0x0000b4009d9d7a23 */ /* 0x100fe40000010803 */
[----:B------:R-:W-:Y:S02]  /*5af0*/  FFMA.FTZ R168, R149, c[0x0][0x2d0], -R3 ;  /* 0x0000b40095a87a23 */ /* 0x000fe40000010803 */
[----:B------:R-:W-:Y:S02]  /*5b00*/  IMAD.MOV.U32 R149, RZ, RZ, R29 ;  /* 0x000000ffff957224 */ /* 0x000fe400078e001d */
[----:B------:R-:W-:-:S09]  /*5b10*/  IMAD.MOV.U32 R3, RZ, RZ, R28 ;  /* 0x000000ffff037224 */ /* 0x000fd200078e001c */
[----:B------:R-:W-:Y:S08]  /*5b20*/  HMMA.16816.F32.BF16 R28, R8, R30, R4 ;  /* 0x0000001e081c723c */ /* 0x000ff00000041804 */
[----:B------:R-:W-:Y:S01]  /*5b30*/  HMMA.16816.F32.BF16 R4, R16, R62, RZ ;  /* 0x0000003e1004723c */ /* 0x000fe200000418ff */
[----:B------:R-:W-:Y:S02]  /*5b40*/  IMAD.MOV.U32 R164, RZ, RZ, R49 ;  /* 0x000000ffffa47224 */ /* 0x000fe400078e0031 */
[----:B------:R-:W-:-:S02]  /*5b50*/  IMAD.MOV.U32 R160, RZ, RZ, R48 ;  /* 0x000000ffffa07224 */ /* 0x000fc400078e0030 */
[----:B------:R-:W-:Y:S11]  /*5b60*/  IMAD.MOV.U32 R142, RZ, RZ, R41 ;  /* 0x000000ffff8e7224 */ /* 0x000ff600078e0029 */
[----:B------:R-:W-:Y:S08]  /*5b70*/  @!UPT UIADD3 URZ, URZ, URZ, URZ ;  /* 0x0000003f3f3ff290 */ /* 0x000ff0000fffe03f */
[----:B------:R-:W-:Y:S08]  /*5b80*/  HMMA.16816.F32.BF16 R48, R8, R50, R4 ;  /* 0x000000320830723c */ /* 0x000ff00000041804 */
[----:B------:R-:W-:Y:S01]  /*5b90*/  HMMA.16816.F32.BF16 R4, R16, R86, RZ ;  /* 0x000000561004723c */ /* 0x000fe200000418ff */
[----:B------:R-:W-:Y:S02]  /*5ba0*/  IMAD.MOV.U32 R143, RZ, RZ, R40 ;  /* 0x000000ffff8f7224 */ /* 0x000fe400078e0028 */
[----:B------:R-:W-:-:S02]  /*5bb0*/  IMAD.MOV.U32 R22, RZ, RZ, R157 ;  /* 0x000000ffff167224 */ /* 0x000fc400078e009d */
[----:B------:R-:W-:-:S03]  /*5bc0*/  IMAD.MOV.U32 R14, RZ, RZ, R141 ;  /* 0x000000ffff0e7224 */ /* 0x000fc600078e008d */
[----:B------:R-:W-:Y:S01]  /*5bd0*/  HMMA.16816.F32.BF16 R40, R16, R42, RZ ;  /* 0x0000002a1028723c */ /* 0x000fe200000418ff */
[----:B------:R-:W-:Y:S02]  /*5be0*/  IMAD.MOV.U32 R15, RZ, RZ, R142 ;  /* 0x000000ffff0f7224 */ /* 0x000fe400078e008e */
[----:B------:R-:W-:Y:S02]  /*5bf0*/  IMAD.MOV.U32 R23, RZ, RZ, R148 ;  /* 0x000000ffff177224 */ /* 0x000fe400078e0094 */
[----:B------:R-:W-:Y:S02]  /*5c00*/  IMAD.MOV.U32 R157, RZ, RZ, R53 ;  /* 0x000000ffff9d7224 */ /* 0x000fe400078e0035 */
[----:B------:R-:W-:Y:S02]  /*5c10*/  IMAD.MOV.U32 R159, RZ, RZ, R52 ;  /* 0x000000ffff9f7224 */ /* 0x000fe400078e0034 */
[----:B------:R-:W-:Y:S02]  /*5c20*/  IMAD.MOV.U32 R148, RZ, RZ, R25 ;  /* 0x000000ffff947224 */ /* 0x000fe400078e0019 */
[----:B------:R-:W-:-:S02]  /*5c30*/  IMAD.MOV.U32 R150, RZ, RZ, R24 ;  /* 0x000000ffff967224 */ /* 0x000fc400078e0018 */
[----:B------:R-:W-:Y:S01]  /*5c40*/  HMMA.16816.F32.BF16 R24, R16, R26, RZ ;  /* 0x0000001a1018723c */ /* 0x000fe200000418ff */
[----:B------:R-:W-:Y:S02]  /*5c50*/  IMAD.MOV.U32 R142, RZ, RZ, R3 ;  /* 0x000000ffff8e7224 */ /* 0x000fe400078e0003 */
[----:B------:R-:W-:Y:S02]  /*5c60*/  FADD.FTZ R3, R171, R165 ;  /* 0x000000a5ab037221 */ /* 0x000fe40000010000 */
[----:B------:R-:W-:-:S03]  /*5c70*/  IMAD.MOV.U32 R171, RZ, RZ, R14 ;  /* 0x000000ffffab7224 */ /* 0x000fc600078e000e */
[----:B------:R-:W-:Y:S08]  /*5c80*/  HMMA.16816.F32.BF16 R52, R8, R54, R4 ;  /* 0x000000360834723c */ /* 0x000ff00000041804 */
[C---:B------:R-:W-:Y:S08]  /*5c90*/  HMMA.16816.F32.BF16 R4, R16.reuse, R82, RZ ;  /* 0x000000521004723c */ /* 0x040ff000000418ff */
[----:B------:R-:W-:Y:S07]  /*5ca0*/  HMMA.16816.F32.BF16 R16, R16, R118, RZ ;  /* 0x000000761010723c */ /* 0x000fee00000418ff */
[----:B------:R-:W-:-:S02]  /*5cb0*/  IMAD.MOV.U32 R118, RZ, RZ, R15 ;  /* 0x000000ffff767224 */ /* 0x000fc400078e000f */
[----:B------:R-:W1:Y:S01]  /*5cc0*/  LDSM.16.MT88.4 R12, [R229+0x1000] ;  /* 0x00100000e50c783b */ /* 0x000e620000004200 */
[----:B------:R-:W-:Y:S01]  /*5cd0*/  IMAD.MOV.U32 R83, RZ, RZ, R132 ;  /* 0x000000ffff537224 */ /* 0x000fe200078e0084 */
[----:B------:R-:W-:Y:S01]  /*5ce0*/  MUFU.EX2 R59, R60 ;  /* 0x0000003c003b7308 */ /* 0x000fe20000000800 */
[----:B------:R-:W-:Y:S01]  /*5cf0*/  HMMA.16816.F32.BF16 R40, R8, R38, R40 ;  /* 0x000000260828723c */ /* 0x000fe20000041828 */
[----:B------:R-:W-:-:S06]  /*5d00*/  IMAD.MOV.U32 R145, RZ, RZ, R32 ;  /* 0x000000ffff917224 */ /* 0x000fcc00078e0020 */
[----:B------:R-:W-:Y:S01]  /*5d10*/  MUFU.EX2 R63, R56 ;  /* 0x00000038003f7308 */ /* 0x000fe20000000800 */
[----:B------:R-:W-:Y:S02]  /*5d20*/  IMAD.MOV.U32 R82, RZ, RZ, R140 ;  /* 0x000000ffff527224 */ /* 0x000fe400078e008c */
[----:B------:R-:W-:-:S05]  /*5d30*/  FFMA.FTZ R129, R129, c[0x0][0x2d0], -R0 ;  /* 0x0000b40081817a23 */ /* 0x000fca0000010800 */
[----:B------:R-:W-:Y:S01]  /*5d40*/  MUFU.EX2 R62, R57 ;  /* 0x00000039003e7308 */ /* 0x000fe20000000800 */
[----:B------:R-:W-:Y:S02]  /*5d50*/  FFMA.FTZ R128, R128, c[0x0][0x2d0], -R0 ;  /* 0x0000b40080807a23 */ /* 0x000fe40000010800 */
[----:B------:R-:W-:-:S05]  /*5d60*/  IMAD.MOV.U32 R144, RZ, RZ, R33 ;  /* 0x000000ffff907224 */ /* 0x000fca00078e0021 */
[----:B------:R-:W-:Y:S01]  /*5d70*/  MUFU.EX2 R132, R45 ;  /* 0x0000002d00847308 */ /* 0x000fe20000000800 */
[----:B------:R-:W-:Y:S02]  /*5d80*/  IMAD.MOV.U32 R140, RZ, RZ, R145 ;  /* 0x000000ffff8c7224 */ /* 0x000fe400078e0091 */
[----:B------:R-:W-:-:S05]  /*5d90*/  IMAD.MOV.U32 R141, RZ, RZ, R149 ;  /* 0x000000ffff8d7224 */ /* 0x000fca00078e0095 */
[----:B------:R-:W-:Y:S01]  /*5da0*/  MUFU.EX2 R56, R44 ;  /* 0x0000002c00387308 */ /* 0x000fe20000000800 */
[----:B------:R-:W-:-:S07]  /*5db0*/  IMAD.MOV.U32 R145, RZ, RZ, R77 ;  /* 0x000000ffff917224 */ /* 0x000fce00078e004d */
[----:B------:R-:W-:Y:S01]  /*5dc0*/  MUFU.EX2 R58, R37 ;  /* 0x00000025003a7308 */ /* 0x000fe20000000800 */
[----:B------:R-:W-:-:S07]  /*5dd0*/  IMAD.MOV.U32 R149, RZ, RZ, R76 ;  /* 0x000000ffff957224 */ /* 0x000fce00078e004c */
[----:B------:R-:W-:Y:S01]  /*5de0*/  MUFU.EX2 R60, R36 ;  /* 0x00000024003c7308 */ /* 0x000fe20000000800 */
[----:B------:R-:W-:Y:S01]  /*5df0*/  FADD.FTZ R0, R175, R174 ;  /* 0x000000aeaf007221 */ /* 0x000fe20000010000 */
[----:B------:R-:W-:Y:S06]  /*5e00*/  HMMA.16816.F32.BF16 R76, R8, R78, R4 ;  /* 0x0000004e084c723c */ /* 0x000fec0000041804 */
[----:B------:R-:W-:Y:S01]  /*5e10*/  MUFU.EX2 R57, R96 ;  /* 0x0000006000397308 */ /* 0x000fe20000000800 */
[----:B------:R-:W-:-:S07]  /*5e20*/  IMAD.MOV.U32 R20, RZ, RZ, R143 ;  /* 0x000000ffff147224 */ /* 0x000fce00078e008f */
[----:B------:R-:W-:Y:S01]  /*5e30*/  MUFU.EX2 R39, R98 ;  /* 0x0000006200277308 */ /* 0x000fe20000000800 */
[----:B------:R-:W-:-:S07]  /*5e40*/  FADD.FTZ R5, R156, R155 ;  /* 0x0000009b9c057221 */ /* 0x000fce0000010000 */
[----:B------:R-:W-:Y:S08]  /*5e50*/  MUFU.EX2 R45, R97 ;  /* 0x00000061002d7308 */ /* 0x000ff00000000800 */
[----:B------:R-:W-:Y:S08]  /*5e60*/  MUFU.EX2 R46, R85 ;  /* 0x00000055002e7308 */ /* 0x000ff00000000800 */
[----:B------:R-:W2:Y:S08]  /*5e70*/  MUFU.EX2 R47, R84 ;  /* 0x00000054002f7308 */ /* 0x000eb00000000800 */
[----:B------:R-:W-:Y:S08]  /*5e80*/  MUFU.EX2 R36, R80 ;  /* 0x0000005000247308 */ /* 0x000ff00000000800 */
[----:B------:R3:W4:Y:S08]  /*5e90*/  MUFU.EX2 R38, R2 ;  /* 0x0000000200267308 */ /* 0x0007300000000800 */
[----:B------:R-:W-:Y:S08]  /*5ea0*/  MUFU.EX2 R44, R61 ;  /* 0x0000003d002c7308 */ /* 0x000ff00000000800 */
[----:B------:R-:W5:Y:S01]  /*5eb0*/  MUFU.EX2 R37, R81 ;  /* 0x0000005100257308 */ /* 0x000f620000000800 */
[----:B------:R-:W-:-:S02]  /*5ec0*/  IMAD.MOV.U32 R21, RZ, RZ, R144 ;  /* 0x000000ffff157224 */ /* 0x000fc400078e0090 */
[----:B------:R-:W-:Y:S02]  /*5ed0*/  IMAD.MOV.U32 R143, RZ, RZ, R166 ;  /* 0x000000ffff8f7224 */ /* 0x000fe400078e00a6 */
[----:B------:R-:W-:Y:S02]  /*5ee0*/  IMAD.MOV.U32 R166, RZ, RZ, R167 ;  /* 0x000000ffffa67224 */ /* 0x000fe400078e00a7 */
[----:B---3--:R-:W-:Y:S02]  /*5ef0*/  FADD.FTZ R2, R177, R0 ;  /* 0x00000000b1027221 */ /* 0x008fe40000010000 */
[----:B------:R-:W-:Y:S02]  /*5f00*/  IMAD.MOV.U32 R167, RZ, RZ, R64 ;  /* 0x000000ffffa77224 */ /* 0x000fe400078e0040 */
[----:B------:R-:W-:Y:S02]  /*5f10*/  IMAD.MOV.U32 R144, RZ, RZ, R65 ;  /* 0x000000ffff907224 */ /* 0x000fe400078e0041 */
[----:B------:R-:W-:Y:S01]  /*5f20*/  FADD.FTZ R0, R172, R3 ;  /* 0x00000003ac007221 */ /* 0x000fe20000010000 */
[----:B------:R-:W-:Y:S01]  /*5f30*/  HMMA.16816.F32.BF16 R64, R8, R66, R16 ;  /* 0x000000420840723c */ /* 0x000fe20000041810 */
[----:B------:R-:W-:-:S02]  /*5f40*/  FADD.FTZ R4, R147, R146 ;  /* 0x0000009293047221 */ /* 0x000fc40000010000 */
[----:B------:R-:W-:-:S04]  /*5f50*/  FADD.FTZ R5, R158, R5 ;  /* 0x000000059e057221 */ /* 0x000fc80000010000 */
[----:B------:R-:W-:Y:S02]  /*5f60*/  IMAD.MOV.U32 R16, RZ, RZ, R21 ;  /* 0x000000ffff107224 */ /* 0x000fe400078e0015 */
[----:B------:R-:W-:Y:S01]  /*5f70*/  FADD.FTZ R21, R176, R2 ;  /* 0x00000002b0157221 */ /* 0x000fe20000010000 */
[----:B------:R-:W-:Y:S01]  /*5f80*/  HMMA.16816.F32.BF16 R32, R8, R34, R24 ;  /* 0x000000220820723c */ /* 0x000fe20000041818 */
[----:B------:R-:W-:Y:S01]  /*5f90*/  FADD.FTZ R2, R173, R0 ;  /* 0x00000000ad027221 */ /* 0x000fe20000010000 */
[----:B--2---:R-:W-:Y:S01]  /*5fa0*/  F2FP.BF16.PACK_AB R6, R47, R46 ;  /* 0x0000002e2f06723e */ /* 0x004fe200000010ff */
[----:B------:R-:W-:Y:S01]  /*5fb0*/  FADD.FTZ R3, R151, R4 ;  /* 0x0000000497037221 */ /* 0x000fe20000010000 */
[----:B------:R-:W-:Y:S01]  /*5fc0*/  F2FP.BF16.PACK_AB R4, R45, R39 ;  /* 0x000000272d04723e */ /* 0x000fe200000010ff */
[----:B------:R-:W-:Y:S01]  /*5fd0*/  FADD.FTZ R0, R161, R5 ;  /* 0x00000005a1007221 */ /* 0x000fe20000010000 */
[----:B----4-:R-:W-:Y:S02]  /*5fe0*/  F2FP.BF16.PACK_AB R5, R38, R36 ;  /* 0x000000242605723e */ /* 0x010fe400000010ff */
[----:B------:R-:W-:-:S02]  /*5ff0*/  F2FP.BF16.PACK_AB R8, R62, R59 ;  /* 0x0000003b3e08723e */ /* 0x000fc400000010ff */
[----:B------:R-:W-:Y:S02]  /*6000*/  F2FP.BF16.PACK_AB R9, R58, R56 ;  /* 0x000000383a09723e */ /* 0x000fe400000010ff */
[----:B------:R-:W-:Y:S02]  /*6010*/  F2FP.BF16.PACK_AB R10, R132, R63 ;  /* 0x0000003f840a723e */ /* 0x000fe400000010ff */
[----:B------:R-:W-:Y:S02]  /*6020*/  F2FP.BF16.PACK_AB R11, R57, R60 ;  /* 0x0000003c390b723e */ /* 0x000fe400000010ff */
[----:B-----5:R-:W-:Y:S01]  /*6030*/  F2FP.BF16.PACK_AB R7, R37, R44 ;  /* 0x0000002c2507723e */ /* 0x020fe200000010ff */
[----:B------:R-:W-:Y:S02]  /*6040*/  IMAD.MOV.U32 R119, RZ, RZ, R20 ;  /* 0x000000ffff777224 */ /* 0x000fe400078e0014 */
[----:B------:R-:W-:Y:S02]  /*6050*/  FADD.FTZ R20, R153, R3 ;  /* 0x0000000399147221 */ /* 0x000fe40000010000 */
[----:B------:R-:W-:Y:S01]  /*6060*/  IMAD.MOV.U32 R17, RZ, RZ, R140 ;  /* 0x000000ffff117224 */ /* 0x000fe200078e008c */
[----:B-1----:R-:W-:Y:S01]  /*6070*/  HMMA.16816.F32.BF16 R24, R8, R14, R40 ;  /* 0x0000000e0818723c */ /* 0x002fe20000041828 */
[----:B------:R-:W-:-:S02]  /*6080*/  IMAD.MOV.U32 R18, RZ, RZ, R141 ;  /* 0x000000ffff127224 */ /* 0x000fc400078e008d */
[----:B------:R-:W-:Y:S02]  /*6090*/  IMAD.MOV.U32 R19, RZ, RZ, R142 ;  /* 0x000000ffff137224 */ /* 0x000fe400078e008e */
[----:B------:R-:W-:Y:S02]  /*60a0*/  IMAD.MOV.U32 R155, RZ, RZ, R143 ;  /* 0x000000ffff9b7224 */ /* 0x000fe400078e008f */
[----:B------:R-:W-:Y:S01]  /*60b0*/  IMAD.MOV.U32 R96, RZ, RZ, R144 ;  /* 0x000000ffff607224 */ /* 0x000fe200078e0090 */
[----:B------:R-:W-:Y:S01]  /*60c0*/  HMMA.16816.F32.BF16 R140, R4, R12, R192 ;  /* 0x0000000c048c723c */ /* 0x000fe200000418c0 */
[----:B------:R-:W-:Y:S02]  /*60d0*/  IMAD.MOV.U32 R98, RZ, RZ, R145 ;  /* 0x000000ffff627224 */ /* 0x000fe400078e0091 */
[----:B------:R-:W-:Y:S02]  /*60e0*/  IMAD.MOV.U32 R97, RZ, RZ, R149 ;  /* 0x000000ffff617224 */ /* 0x000fe400078e0095 */
[----:B------:R-:W-:-:S02]  /*60f0*/  IMAD.MOV.U32 R81, RZ, RZ, R148 ;  /* 0x000000ffff517224 */ /* 0x000fc400078e0094 */
[----:B------:R-:W-:Y:S01]  /*6100*/  IMAD.MOV.U32 R3, RZ, RZ, R150 ;  /* 0x000000ffff037224 */ /* 0x000fe200078e0096 */
[----:B------:R-:W-:Y:S08]  /*6110*/  HMMA.16816.F32.BF16 R144, R8, R12, R180 ;  /* 0x0000000c0890723c */ /* 0x000ff000000418b4 */
[----:B------:R-:W-:Y:S01]  /*6120*/  HMMA.16816.F32.BF16 R148, R4, R14, R92 ;  /* 0x0000000e0494723c */ /* 0x000fe2000004185c */
[----:B------:R-:W1:Y:S01]  /*6130*/  LDSM.16.MT88.4 R12, [R230+0x1000] ;  /* 0x00100000e60c783b */ /* 0x000e620000004200 */
[----:B------:R-:W-:-:S02]  /*6140*/  IMAD.MOV.U32 R80, RZ, RZ, R157 ;  /* 0x000000ffff507224 */ /* 0x000fc400078e009d */
[----:B------:R-:W-:Y:S02]  /*6150*/  IMAD.MOV.U32 R61, RZ, RZ, R159 ;  /* 0x000000ffff3d7224 */ /* 0x000fe400078e009f */
[----:B------:R-:W-:Y:S02]  /*6160*/  IMAD.MOV.U32 R84, RZ, RZ, R166 ;  /* 0x000000ffff547224 */ /* 0x000fe400078e00a6 */
[----:B------:R-:W-:Y:S02]  /*6170*/  IMAD.MOV.U32 R92, RZ, RZ, R160 ;  /* 0x000000ffff5c7224 */ /* 0x000fe400078e00a0 */
[----:B------:R-:W-:Y:S02]  /*6180*/  IMAD.MOV.U32 R93, RZ, RZ, R162 ;  /* 0x000000ffff5d7224 */ /* 0x000fe400078e00a2 */
[----:B------:R-:W-:Y:S02]  /*6190*/  IMAD.MOV.U32 R94, RZ, RZ, R163 ;  /* 0x000000ffff5e7224 */ /* 0x000fe400078e00a3 */
[----:B------:R-:W-:-:S02]  /*61a0*/  IMAD.MOV.U32 R95, RZ, RZ, R164 ;  /* 0x000000ffff5f7224 */ /* 0x000fc400078e00a4 */
[----:B------:R-:W-:Y:S01]  /*61b0*/  IMAD.MOV.U32 R85, RZ, RZ, R167 ;  /* 0x000000ffff557224 */ /* 0x000fe200078e00a7 */
[-C--:B-1----:R-:W-:Y:S08]  /*61c0*/  HMMA.16816.F32.BF16 R156, R8, R12.reuse, R204 ;  /* 0x0000000c089c723c */ /* 0x082ff000000418cc */
[C---:B------:R-:W-:Y:S08]  /*61d0*/  HMMA.16816.F32.BF16 R160, R4.reuse, R12, R200 ;  /* 0x0000000c04a0723c */ /* 0x040ff000000418c8 */
[-C--:B------:R-:W-:Y:S08]  /*61e0*/  HMMA.16816.F32.BF16 R164, R4, R14.reuse, R88 ;  /* 0x0000000e04a4723c */ /* 0x080ff00000041858 */
[----:B------:R-:W-:Y:S01]  /*61f0*/  HMMA.16816.F32.BF16 R32, R8, R14, R32 ;  /* 0x0000000e0820723c */ /* 0x000fe20000041820 */
[----:B------:R-:W1:Y:S01]  /*6200*/  LDSM.16.MT88.4 R12, [R233+0x1000] ;  /* 0x00100000e90c783b */ /* 0x000e620000004200 */
[----:B------:R-:W-:-:S02]  /*6210*/  IMAD.MOV.U32 R202, RZ, RZ, R179 ;  /* 0x000000ffffca7224 */ /* 0x000fc400078e00b3 */
[----:B------:R-:W-:-:S04]  /*6220*/  IMAD.MOV.U32 R203, RZ, RZ, R178 ;  /* 0x000000ffffcb7224 */ /* 0x000fc800078e00b2 */
[-C--:B-1----:R-:W-:Y:S08]  /*6230*/  HMMA.16816.F32.BF16 R172, R8, R12.reuse, R212 ;  /* 0x0000000c08ac723c */ /* 0x082ff000000418d4 */
[C---:B------:R-:W-:Y:S08]  /*6240*/  HMMA.16816.F32.BF16 R176, R4.reuse, R12, R208 ;  /* 0x0000000c04b0723c */ /* 0x040ff000000418d0 */
[-C--:B------:R-:W-:Y:S08]  /*6250*/  HMMA.16816.F32.BF16 R180, R4, R14.reuse, R72 ;  /* 0x0000000e04b4723c */ /* 0x080ff00000041848 */
[----:B------:R-:W-:Y:S01]  /*6260*/  HMMA.16816.F32.BF16 R68, R8, R14, R68 ;  /* 0x0000000e0844723c */ /* 0x000fe20000041844 */
[----:B------:R-:W1:Y:S01]  /*6270*/  LDSM.16.MT88.4 R12, [R232+0x1000] ;  /* 0x00100000e80c783b */ /* 0x000e620000004200 */
[----:B------:R-:W-:-:S02]  /*6280*/  IMAD.MOV.U32 R86, RZ, RZ, R223 ;  /* 0x000000ffff567224 */ /* 0x000fc400078e00df */
[----:B------:R-:W-:Y:S02]  /*6290*/  IMAD.MOV.U32 R87, RZ, RZ, R222 ;  /* 0x000000ffff577224 */ /* 0x000fe400078e00de */
[----:B------:R-:W-:Y:S02]  /*62a0*/  IMAD.MOV.U32 R200, RZ, RZ, R221 ;  /* 0x000000ffffc87224 */ /* 0x000fe400078e00dd */
[----:B------:R-:W-:Y:S02]  /*62b0*/  IMAD.MOV.U32 R201, RZ, RZ, R220 ;  /* 0x000000ffffc97224 */ /* 0x000fe400078e00dc */
[-C--:B-1----:R-:W-:Y:S08]  /*62c0*/  HMMA.16816.F32.BF16 R220, R8, R12.reuse, R124 ;  /* 0x0000000c08dc723c */ /* 0x082ff0000004187c */
[C---:B------:R-:W-:Y:S08]  /*62d0*/  HMMA.16816.F32.BF16 R192, R4.reuse, R12, R120 ;  /* 0x0000000c04c0723c */ /* 0x040ff00000041878 */
[-C--:B------:R-:W-:Y:S08]  /*62e0*/  HMMA.16816.F32.BF16 R196, R4, R14.reuse, R196 ;  /* 0x0000000e04c4723c */ /* 0x080ff000000418c4 */
[----:B------:R-:W-:Y:S01]  /*62f0*/  HMMA.16816.F32.BF16 R212, R8, R14, R28 ;  /* 0x0000000e08d4723c */ /* 0x000fe2000004181c */
[----:B------:R-:W1:Y:S07]  /*6300*/  LDSM.16.MT88.4 R12, [R229+0x3000] ;  /* 0x00300000e50c783b */ /* 0x000e6e0000004200 */
[-C--:B-1----:R-:W-:Y:S08]  /*6310*/  HMMA.16816.F32.BF16 R72, R4, R12.reuse, R84 ;  /* 0x0000000c0448723c */ /* 0x082ff00000041854 */
[----:B------:R-:W-:Y:S08]  /*6320*/  HMMA.16816.F32.BF16 R216, R8, R12, R216 ;  /* 0x0000000c08d8723c */ /* 0x000ff000000418d8 */
[-C--:B------:R-:W-:Y:S08]  /*6330*/  HMMA.16816.F32.BF16 R40, R4, R14.reuse, R100 ;  /* 0x0000000e0428723c */ /* 0x080ff00000041864 */
[----:B------:R-:W-:Y:S01]  /*6340*/  HMMA.16816.F32.BF16 R84, R8, R14, R48 ;  /* 0x0000000e0854723c */ /* 0x000fe20000041830 */
[----:B------:R-:W1:Y:S01]  /*6350*/  LDSM.16.MT88.4 R12, [R230+0x3000] ;  /* 0x00300000e60c783b */ /* 0x000e620000004200 */
[----:B------:R-:W-:-:S02]  /*6360*/  IMAD.MOV.U32 R120, RZ, RZ, R97 ;  /* 0x000000ffff787224 */ /* 0x000fc400078e0061 */
[----:B------:R-:W-:Y:S02]  /*6370*/  IMAD.MOV.U32 R121, RZ, RZ, R98 ;  /* 0x000000ffff797224 */ /* 0x000fe400078e0062 */
[----:B------:R-:W-:Y:S02]  /*6380*/  IMAD.MOV.U32 R122, RZ, RZ, R96 ;  /* 0x000000ffff7a7224 */ /* 0x000fe400078e0060 */
[-C--:B-1----:R-:W-:Y:S08]  /*6390*/  HMMA.16816.F32.BF16 R208, R8, R12.reuse, R92 ;  /* 0x0000000c08d0723c */ /* 0x082ff0000004185c */
[C---:B------:R-:W-:Y:S01]  /*63a0*/  HMMA.16816.F32.BF16 R88, R4.reuse, R12, R16 ;  /* 0x0000000c0458723c */ /* 0x040fe20000041810 */
[----:B------:R-:W1:Y:S07]  /*63b0*/  LDSM.16.MT88.4 R16, [R233+0x3000] ;  /* 0x00300000e910783b */ /* 0x000e6e0000004200 */
[-C--:B------:R-:W-:Y:S08]  /*63c0*/  HMMA.16816.F32.BF16 R92, R4, R14.reuse, R104 ;  /* 0x0000000e045c723c */ /* 0x080ff00000041868 */
[----:B------:R-:W-:Y:S01]  /*63d0*/  HMMA.16816.F32.BF16 R204, R8, R14, R52 ;  /* 0x0000000e08cc723c */ /* 0x000fe20000041834 */
[----:B------:R-:W2:Y:S01]  /*63e0*/  LDSM.16.MT88.4 R12, [R232+0x3000] ;  /* 0x00300000e80c783b */ /* 0x000ea20000004200 */
[----:B------:R-:W-:-:S02]  /*63f0*/  IMAD.MOV.U32 R123, RZ, RZ, R155 ;  /* 0x000000ffff7b7224 */ /* 0x000fc400078e009b */
[----:B------:R-:W-:Y:S02]  /*6400*/  IMAD.MOV.U32 R124, RZ, RZ, R3 ;  /* 0x000000ffff7c7224 */ /* 0x000fe400078e0003 */
[----:B------:R-:W-:Y:S02]  /*6410*/  IMAD.MOV.U32 R125, RZ, RZ, R81 ;  /* 0x000000ffff7d7224 */ /* 0x000fe400078e0051 */
[----:B------:R-:W-:Y:S02]  /*6420*/  IMAD.MOV.U32 R126, RZ, RZ, R61 ;  /* 0x000000ffff7e7224 */ /* 0x000fe400078e003d */
[----:B------:R-:W-:Y:S02]  /*6430*/  IMAD.MOV.U32 R127, RZ, RZ, R80 ;  /* 0x000000ffff7f7224 */ /* 0x000fe400078e0050 */
[----:B------:R-:W-:Y:S02]  /*6440*/  FADD.FTZ R0, R187, R0 ;  /* 0x00000000bb007221 */ /* 0x000fe40000010000 */
[----:B------:R-:W-:-:S02]  /*6450*/  FADD.FTZ R3, R250, R21 ;  /* 0x00000015fa037221 */ /* 0x000fc40000010000 */
[----:B------:R-:W-:Y:S01]  /*6460*/  FADD.FTZ R2, R224, R2 ;  /* 0x00000002e0027221 */ /* 0x000fe20000010000 */
[C---:B-1----:R-:W-:Y:S08]  /*6470*/  HMMA.16816.F32.BF16 R104, R4.reuse, R16, R120 ;  /* 0x000000100468723c */ /* 0x042ff00000041878 */
[C---:B------:R-:W-:Y:S08]  /*6480*/  HMMA.16816.F32.BF16 R108, R4.reuse, R18, R108 ;  /* 0x00000012046c723c */ /* 0x040ff0000004186c */
[C---:B--2---:R-:W-:Y:S08]  /*6490*/  HMMA.16816.F32.BF16 R120, R4.reuse, R12, R124 ;  /* 0x0000000c0478723c */ /* 0x044ff0000004187c */
[----:B------:R-:W-:Y:S01]  /*64a0*/  HMMA.16816.F32.BF16 R48, R4, R14, R112 ;  /* 0x0000000e0430723c */ /* 0x000fe20000041870 */
[----:B------:R-:W-:Y:S01]  /*64b0*/  MUFU.EX2 R23, R23 ;  /* 0x0000001700177308 */ /* 0x000fe20000000800 */
[----:B------:R-:W-:Y:S05]  /*64c0*/  LDSM.16.MT88.4 R112, [R233+0x3800] ;  /* 0x00380000e970783b */ /* 0x000fea0000004200 */
[----:B------:R-:W-:Y:S01]  /*64d0*/  FADD.FTZ R4, R190, R0 ;  /* 0x00000000be047221 */ /* 0x000fe20000010000 */
[----:B------:R-:W-:Y:S01]  /*64e0*/  HMMA.16816.F32.BF16 R100, R8, R16, R200 ;  /* 0x000000100864723c */ /* 0x000fe200000418c8 */
[----:B------:R-:W-:Y:S01]  /*64f0*/  MUFU.EX2 R17, R152 ;  /* 0x0000009800117308 */ /* 0x000fe20000000800 */
[----:B------:R-:W-:Y:S01]  /*6500*/  FADD.FTZ R7, R184, R20 ;  /* 0x00000014b8077221 */ /* 0x000fe20000010000 */
[----:B------:R-:W-:Y:S01]  /*6510*/  LDSM.16.MT88.4 R200, [R232+0x1800] ;  /* 0x00180000e8c8783b */ /* 0x000fe20000004200 */
[----:B------:R-:W-:-:S04]  /*6520*/  FADD.FTZ R6, R249, R3 ;  /* 0x00000003f9067221 */ /* 0x000fc80000010000 */
[----:B------:R-:W-:Y:S01]  /*6530*/  HMMA.16816.F32.BF16 R64, R8, R14, R64 ;  /* 0x0000000e0840723c */ /* 0x000fe20000041840 */
[----:B------:R1:W2:Y:S01]  /*6540*/  MUFU.EX2 R14, R154 ;  /* 0x0000009a000e7308 */ /* 0x0002a20000000800 */
[----:B------:R-:W-:Y:S02]  /*6550*/  FADD.FTZ R5, R225, R2 ;  /* 0x00000002e1057221 */ /* 0x000fe40000010000 */
[----:B------:R-:W-:Y:S02]  /*6560*/  FADD.FTZ R4, R188, R4 ;  /* 0x00000004bc047221 */ /* 0x000fe40000010000 */
[----:B------:R-:W-:Y:S02]  /*6570*/  FADD.FTZ R3, R185, R7 ;  /* 0x00000007b9037221 */ /* 0x000fe40000010000 */
[----:B------:R-:W-:Y:S02]  /*6580*/  FADD.FTZ R2, R251, R6 ;  /* 0x00000006fb027221 */ /* 0x000fe40000010000 */
[----:B------:R-:W-:Y:S01]  /*6590*/  FADD.FTZ R0, R226, R5 ;  /* 0x00000005e2007221 */ /* 0x000fe20000010000 */
[----:B-1----:R-:W1:Y:S01]  /*65a0*/  LDSM.16.MT88.4 R152, [R229+0x1800] ;  /* 0x00180000e598783b */ /* 0x002e620000004200 */
[----:B------:R-:W-:-:S03]  /*65b0*/  FADD.FTZ R21, R191, R4 ;  /* 0x00000004bf157221 */ /* 0x000fc60000010000 */
[----:B------:R-:W3:Y:S01]  /*65c0*/  LDSM.16.MT88.4 R4, [R232+0x3800] ;  /* 0x00380000e804783b */ /* 0x000ee20000004200 */
[C---:B------:R-:W-:Y:S01]  /*65d0*/  HMMA.16816.F32.BF16 R116, R8.reuse, R12, R116 ;  /* 0x0000000c0874723c */ /* 0x040fe20000041874 */
[----:B------:R-:W-:Y:S07]  /*65e0*/  MUFU.EX2 R12, R22 ;  /* 0x00000016000c7308 */ /* 0x000fee0000000800 */
[----:B------:R-:W-:Y:S01]  /*65f0*/  HMMA.16816.F32.BF16 R52, R8, R18, R76 ;  /* 0x000000120834723c */ /* 0x000fe2000004184c */
[----:B------:R-:W-:Y:S08]  /*6600*/  MUFU.EX2 R11, R171 ;  /* 0x000000ab000b7308 */ /* 0x000ff00000000800 */
[----:B------:R-:W4:Y:S08]  /*6610*/  MUFU.EX2 R15, R82 ;  /* 0x00000052000f7308 */ /* 0x000f300000000800 */
[----:B------:R-:W-:Y:S08]  /*6620*/  MUFU.EX2 R18, R83 ;  /* 0x0000005300127308 */ /* 0x000ff00000000800 */
[----:B------:R-:W5:Y:S08]  /*6630*/  MUFU.EX2 R16, R170 ;  /* 0x000000aa00107308 */ /* 0x000f700000000800 */
[----:B------:R-:W-:Y:S08]  /*6640*/  MUFU.EX2 R19, R169 ;  /* 0x000000a900137308 */ /* 0x000ff00000000800 */
[----:B------:R-:W-:Y:S08]  /*6650*/  MUFU.EX2 R28, R168 ;  /* 0x000000a8001c7308 */ /* 0x000ff00000000800 */
[----:B------:R-:W-:Y:S01]  /*6660*/  MUFU.EX2 R29, R99 ;  /* 0x00000063001d7308 */ /* 0x000fe20000000800 */
[----:B------:R-:W-:Y:S01]  /*6670*/  FADD.FTZ R31, R252, R2 ;  /* 0x00000002fc1f7221 */ /* 0x000fe20000010000 */
[----:B--2---:R-:W-:-:S06]  /*6680*/  F2FP.BF16.PACK_AB R124, R17, R14 ;  /* 0x0000000e117c723e */ /* 0x004fcc00000010ff */
[----:B------:R-:W-:Y:S08]  /*6690*/  MUFU.EX2 R22, R139 ;  /* 0x0000008b00167308 */ /* 0x000ff00000000800 */
[----:B------:R-:W-:Y:S08]  /*66a0*/  MUFU.EX2 R8, R129 ;  /* 0x0000008100087308 */ /* 0x000ff00000000800 */
[----:B------:R4:W2:Y:S08]  /*66b0*/  MUFU.EX2 R10, R128 ;  /* 0x00000080000a7308 */ /* 0x0008b00000000800 */
[----:B------:R1:W-:Y:S08]  /*66c0*/  MUFU.EX2 R9, R130 ;  /* 0x0000008200097308 */ /* 0x0003f00000000800 */
[----:B------:R3:W3:Y:S01]  /*66d0*/  MUFU.EX2 R13, R131 ;  /* 0x00000083000d7308 */ /* 0x0006e20000000800 */
[----:B------:R-:W-:Y:S01]  /*66e0*/  @P4 IMAD.HI.U32 R2, R133, c[0x0][0x2c8], RZ ;  /* 0x0000b20085024a27 */ /* 0x000fe200078e00ff */
[----:B----4-:R-:W-:Y:S01]  /*66f0*/  F2FP.BF16.PACK_AB R128, R15, R11 ;  /* 0x0000000b0f80723e */ /* 0x010fe200000010ff */
[----:B------:R-:W-:Y:S02]  /*6700*/  LDSM.16.MT88.4 R80, [R229+0x3800] ;  /* 0x00380000e550783b */ /* 0x000fe40000004200 */
[----:B------:R-:W-:-:S02]  /*6710*/  FADD.FTZ R30, R227, R0 ;  /* 0x00000000e31e7221 */ /* 0x000fc40000010000 */
[----:B------:R-:W-:Y:S01]  /*6720*/  IMAD.MOV.U32 R0, RZ, RZ, R133 ;  /* 0x000000ffff007224 */ /* 0x000fe200078e0085 */
[----:B------:R-:W-:Y:S01]  /*6730*/  @P4 SHF.R.U32.HI R0, RZ, c[0x0][0x2cc], R2 ;  /* 0x0000b300ff004a19 */ /* 0x000fe20000011602 */
[----:B------:R-:W-:Y:S01]  /*6740*/  IMAD.MOV.U32 R2, RZ, RZ, c[0x0][0x168] ;  /* 0x00005a00ff027624 */ /* 0x000fe200078e00ff */
[----:B-----5:R-:W-:Y:S01]  /*6750*/  F2FP.BF16.PACK_AB R129, R16, R12 ;  /* 0x0000000c1081723e */ /* 0x020fe200000010ff */
[----:B------:R-:W-:Y:S01]  /*6760*/  FADD.FTZ R3, R186, R3 ;  /* 0x00000003ba037221 */ /* 0x000fe20000010000 */
[----:B-1----:R-:W-:Y:S01]  /*6770*/  F2FP.BF16.PACK_AB R130, R23, R18 ;  /* 0x000000121782723e */ /* 0x002fe200000010ff */
[----:B------:R-:W1:Y:S01]  /*6780*/  LDSM.16.MT88.4 R184, [R233+0x1800] ;  /* 0x00180000e9b8783b */ /* 0x000e620000004200 */
[----:B--2---:R-:W-:Y:S02]  /*6790*/  F2FP.BF16.PACK_AB R125, R10, R8 ;  /* 0x000000080a7d723e */ /* 0x004fe400000010ff */
[----:B---3--:R-:W-:Y:S01]  /*67a0*/  F2FP.BF16.PACK_AB R131, R28, R19 ;  /* 0x000000131c83723e */ /* 0x008fe200000010ff */
[----:B------:R-:W2:Y:S01]  /*67b0*/  LDSM.16.MT88.4 R168, [R230+0x1800] ;  /* 0x00180000e6a8783b */ /* 0x000ea20000004200 */
[----:B------:R-:W-:-:S02]  /*67c0*/  F2FP.BF16.PACK_AB R126, R29, R22 ;  /* 0x000000161d7e723e */ /* 0x000fc400000010ff */
[----:B------:R-:W-:Y:S01]  /*67d0*/  F2FP.BF16.PACK_AB R127, R13, R9 ;  /* 0x000000090d7f723e */ /* 0x000fe200000010ff */
[----:B------:R-:W3:Y:S01]  /*67e0*/  LDSM.16.MT88.4 R96, [R230+0x3800] ;  /* 0x00380000e660783b */ /* 0x000ee20000004200 */
[----:B------:R-:W-:Y:S01]  /*67f0*/  IADD3 R0, R0, c[0x0][0x1d0], -R2 ;  /* 0x0000740000007a10 */ /* 0x000fe20007ffe802 */
[----:B------:R-:W-:Y:S01]  /*6800*/  HMMA.16816.F32.BF16 R144, R128, R152, R144 ;  /* 0x000000988090723c */ /* 0x000fe20000041890 */
[----:B------:R-:W-:-:S07]  /*6810*/  FADD.FTZ R20, R189, R3 ;  /* 0x00000003bd147221 */ /* 0x000fce0000010000 */
[C---:B------:R-:W-:Y:S08]  /*6820*/  HMMA.16816.F32.BF16 R140, R124.reuse, R152, R140 ;  /* 0x000000987c8c723c */ /* 0x040ff0000004188c */
[----:B------:R-:W-:Y:S01]  /*6830*/  HMMA.16816.F32.BF16 R148, R124, R154, R148 ;  /* 0x0000009a7c94723c */ /* 0x000fe20000041894 */
[----:B------:R-:W-:-:S07]  /*6840*/  FADD.FTZ R3, R56, R30 ;  /* 0x0000001e38037221 */ /* 0x000fce0000010000 */
[----:B------:R-:W-:Y:S07]  /*6850*/  HMMA.16816.F32.BF16 R152, R128, R154, R24 ;  /* 0x0000009a8098723c */ /* 0x000fee0000041818 */
[----:B------:R-:W-:Y:S01]  /*6860*/  SHF.R.S32.HI R24, RZ, 0x1f, R0 ;  /* 0x0000001fff187819 */ /* 0x000fe20000011400 */
[----:B------:R-:W-:Y:S03]  /*6870*/  HMMA.16816.F32.BF16 R120, R124, R4, R120 ;  /* 0x000000047c78723c */ /* 0x000fe60000041878 */
[----:B------:R-:W-:Y:S01]  /*6880*/  LEA.HI R24, R24, R0, RZ, 0x6 ;  /* 0x0000000018187211 */ /* 0x000fe200078f30ff */
[----:B------:R-:W-:-:S04]  /*6890*/  FADD.FTZ R0, R59, R31 ;  /* 0x0000001f3b007221 */ /* 0x000fc80000010000 */
[----:B------:R-:W-:Y:S01]  /*68a0*/  HMMA.16816.F32.BF16 R116, R128, R4, R116 ;  /* 0x000000048074723c */ /* 0x000fe20000041874 */
[----:B------:R-:W-:Y:S02]  /*68b0*/  FADD.FTZ R0, R62, R0 ;  /* 0x000000003e007221 */ /* 0x000fe40000010000 */
[----:B------:R-:W-:-:S04]  /*68c0*/  FADD.FTZ R3, R58, R3 ;  /* 0x000000033a037221 */ /* 0x000fc80000010000 */
        /* <DEDUP_REMOVED lines=16> */
[----:B------:R-:W-:Y:S01]  /*69d0*/  SHF.R.S32.HI R5, RZ, 0x6, R24 ;  /* 0x00000006ff057819 */ /* 0x000fe20000011418 */
[----:B------:R-:W-:Y:S02]  /*69e0*/  FADD.FTZ R3, R15, R3 ;  /* 0x000000030f037221 */ /* 0x000fe40000010000 */
[----:B------:R-:W-:Y:S01]  /*69f0*/  FADD.FTZ R2, R16, R2 ;  /* 0x0000000210027221 */ /* 0x000fe20000010000 */
[----:B------:R-:W-:Y:S01]  /*6a00*/  IMNMX R5, RZ, R5, !PT ;  /* 0x00000005ff057217 */ /* 0x000fe20007800200 */
[----:B------:R-:W-:Y:S01]  /*6a10*/  FADD.FTZ R0, R17, R0 ;  /* 0x0000000011007221 */ /* 0x000fe20000010000 */
[----:B------:R-:W-:Y:S01]  /*6a20*/  IADD3 R249, R138, -0x2, RZ ;  /* 0xfffffffe8af97810 */ /* 0x000fe20007ffe0ff */
[----:B------:R-:W-:-:S02]  /*6a30*/  FADD.FTZ R4, R10, R4 ;  /* 0x000000040a047221 */ /* 0x000fc40000010000 */
[----:B------:R-:W-:Y:S02]  /*6a40*/  FADD.FTZ R3, R18, R3 ;  /* 0x0000000312037221 */ /* 0x000fe40000010000 */
[----:B------:R-:W-:Y:S01]  /*6a50*/  FADD.FTZ R2, R19, R2 ;  /* 0x0000000213027221 */ /* 0x000fe20000010000 */
[----:B------:R4:W-:Y:S01]  /*6a60*/  STL [R1+0x8], R5 ;  /* 0x0000080501007387 */ /* 0x0009e20000100800 */
[----:B------:R-:W-:Y:S01]  /*6a70*/  FADD.FTZ R0, R22, R0 ;  /* 0x0000000016007221 */ /* 0x000fe20000010000 */
[----:B------:R-:W-:Y:S01]  /*6a80*/  ISETP.GE.AND P0, PT, R249, R5, PT ;  /* 0x00000005f900720c */ /* 0x000fe20003f06270 */
[----:B------:R-:W-:Y:S01]  /*6a90*/  FADD.FTZ R4, R9, R4 ;  /* 0x0000000409047221 */ /* 0x000fe20000010000 */
[----:B-1----:R-:W-:Y:S01]  /*6aa0*/  HMMA.16816.F32.BF16 R172, R128, R184, R172 ;  /* 0x000000b880ac723c */ /* 0x002fe200000418ac */
[----:B----4-:R-:W-:Y:S02]  /*6ab0*/  FADD.FTZ R5, R23, R3 ;  /* 0x0000000317057221 */ /* 0x010fe40000010000 */
[----:B------:R-:W-:-:S02]  /*6ac0*/  FADD.FTZ R3, R28, R2 ;  /* 0x000000021c037221 */ /* 0x000fc40000010000 */
[----:B------:R-:W-:Y:S02]  /*6ad0*/  FADD.FTZ R2, R29, R0 ;  /* 0x000000001d027221 */ /* 0x000fe40000010000 */
[----:B------:R-:W-:Y:S01]  /*6ae0*/  FADD.FTZ R0, R13, R4 ;  /* 0x000000040d007221 */ /* 0x000fe20000010000 */
[----:B------:R1:W-:Y:S04]  /*6af0*/  STL [R1+0x18], R5 ;  /* 0x0000180501007387 */ /* 0x0003e80000100800 */
[----:B------:R1:W-:Y:S04]  /*6b00*/  STL [R1+0x1c], R3 ;  /* 0x00001c0301007387 */ /* 0x0003e80000100800 */
[----:B------:R1:W-:Y:S04]  /*6b10*/  STL [R1+0x24], R0 ;  /* 0x0000240001007387 */ /* 0x0003e80000100800 */
[----:B------:R1:W-:Y:S01]  /*6b20*/  STL [R1+0x20], R2 ;  /* 0x0000200201007387 */ /* 0x0003e20000100800 */
[C---:B------:R-:W-:Y:S08]  /*6b30*/  HMMA.16816.F32.BF16 R176, R124.reuse, R184, R176 ;  /* 0x000000b87cb0723c */ /* 0x040ff000000418b0 */
[-C--:B------:R-:W-:Y:S08]  /*6b40*/  HMMA.16816.F32.BF16 R180, R124, R186.reuse, R180 ;  /* 0x000000ba7cb4723c */ /* 0x080ff000000418b4 */
[----:B------:R-:W-:Y:S08]  /*6b50*/  HMMA.16816.F32.BF16 R184, R128, R186, R68 ;  /* 0x000000ba80b8723c */ /* 0x000ff00000041844 */
[C---:B------:R-:W-:Y:S08]  /*6b60*/  HMMA.16816.F32.BF16 R72, R124.reuse, R80, R72 ;  /* 0x000000507c48723c */ /* 0x040ff00000041848 */
[----:B------:R-:W-:Y:S08]  /*6b70*/  HMMA.16816.F32.BF16 R76, R124, R82, R40 ;  /* 0x000000527c4c723c */ /* 0x000ff00000041828 */
[C---:B------:R-:W-:Y:S08]  /*6b80*/  HMMA.16816.F32.BF16 R68, R128.reuse, R80, R216 ;  /* 0x000000508044723c */ /* 0x040ff000000418d8 */
[C---:B------:R-:W-:Y:S08]  /*6b90*/  HMMA.16816.F32.BF16 R80, R128.reuse, R82, R84 ;  /* 0x000000528050723c */ /* 0x040ff00000041854 */
[-C--:B--2---:R-:W-:Y:S08]  /*6ba0*/  HMMA.16816.F32.BF16 R156, R128, R168.reuse, R156 ;  /* 0x000000a8809c723c */ /* 0x084ff0000004189c */
[C---:B------:R-:W-:Y:S08]  /*6bb0*/  HMMA.16816.F32.BF16 R160, R124.reuse, R168, R160 ;  /* 0x000000a87ca0723c */ /* 0x040ff000000418a0 */
[C---:B------:R-:W-:Y:S08]  /*6bc0*/  HMMA.16816.F32.BF16 R164, R124.reuse, R170, R164 ;  /* 0x000000aa7ca4723c */ /* 0x040ff000000418a4 */
[C---:B------:R-:W-:Y:S08]  /*6bd0*/  HMMA.16816.F32.BF16 R192, R124.reuse, R200, R192 ;  /* 0x000000c87cc0723c */ /* 0x040ff000000418c0 */
[C---:B------:R-:W-:Y:S08]  /*6be0*/  HMMA.16816.F32.BF16 R196, R124.reuse, R202, R196 ;  /* 0x000000ca7cc4723c */ /* 0x040ff000000418c4 */
[C---:B---3--:R-:W-:Y:S08]  /*6bf0*/  HMMA.16816.F32.BF16 R88, R124.reuse, R96, R88 ;  /* 0x000000607c58723c */ /* 0x048ff00000041858 */
        /* <DEDUP_REMOVED lines=11> */
[----:B------:R-:W-:Y:S01]  /*6cb0*/  HMMA.16816.F32.BF16 R128, R128, R6, R64 ;  /* 0x000000068080723c */ /* 0x000fe20000041840 */
[----:B------:R-:W-:Y:S01]  /*6cc0*/  @!UPT UIADD3 URZ, URZ, URZ, URZ ;  /* 0x0000003f3f3ff290 */ /* 0x000fe2000fffe03f */
[----:B------:R-:W-:Y:S11]  /*6cd0*/  @!P0 BRA `(.L_x_1488) ;  /* 0x0000532000008947 */ /* 0x000ff60003800000 */
[----:B-1----:R1:W-:Y:S01]  /*6ce0*/  STL [R1], R249 ;  /* 0x000000f901007387 */ /* 0x0023e20000100800 */
[----:B------:R-:W-:Y:S01]  /*6cf0*/  IMAD.MOV.U32 R133, RZ, RZ, R136 ;  /* 0x000000ffff857224 */ /* 0x000fe200078e0088 */
[----:B------:R-:W-:Y:S01]  /*6d00*/  MOV R139, R134 ;  /* 0x00000086008b7202 */ /* 0x000fe20000000f00 */
[----:B------:R-:W-:Y:S01]  /*6d10*/  IMAD.MOV.U32 R132, RZ, RZ, R137 ;  /* 0x000000ffff847224 */ /* 0x000fe200078e0089 */
[----:B------:R-:W-:-:S07]  /*6d20*/  MOV R138, R135 ;  /* 0x00000087008a7202 */ /* 0x000fce0000000f00 */
.L_x_1489:
[----:B------:R-:W-:Y:S04]  /*6d30*/  DEPBAR.LE SB0, 0x0 ;  /* 0x000080000000791a */ /* 0x000fe80000000000 */
[----:B------:R-:W-:Y:S01]  /*6d40*/  WARPSYNC 0xffffffff ;  /* 0xffffffff00007948 */ /* 0x000fe20003800000 */
[----:B------:R-:W-:Y:S08]  /*6d50*/  BAR.SYNC.DEFER_BLOCKING 0x0 ;  /* 0x0000000000007b1d */ /* 0x000ff00000010000 */
[----:B-----5:R-:W-:Y:S08]  /*6d60*/  LDSM.16.M88.4 R64, [R235] ;  /* 0x00000000eb40783b */ /* 0x020ff00000000200 */
[----:B------:R-:W2:Y:S08]  /*6d70*/  LDSM.16.M88.4 R16, [R228] ;  /* 0x00000000e410783b */ /* 0x000eb00000000200 */
[----:B------:R-:W3:Y:S08]  /*6d80*/  LDSM.16.M88.4 R60, [R235+0x2000] ;  /* 0x00200000eb3c783b */ /* 0x000ef00000000200 */
[----:B------:R-:W3:Y:S08]  /*6d90*/  LDSM.16.M88.4 R32, [R228+0x800] ;  /* 0x00080000e420783b */ /* 0x000ef00000000200 */
[----:B------:R-:W3:Y:S06]  /*6da0*/  LDL.64 R218, [R1+0x38] ;  /* 0x0000380001da7983 */ /* 0x000eec0000100a00 */
[----:B------:R-:W1:Y:S08]  /*6db0*/  LDSM.16.M88.4 R48, [R228+0x1000] ;  /* 0x00100000e430783b */ /* 0x000e700000000200 */
[----:B------:R-:W3:Y:S01]  /*6dc0*/  LDL R216, [R1+0x40] ;  /* 0x0000400001d87983 */ /* 0x000ee20000100800 */
[-C--:B--2---:R-:W-:Y:S03]  /*6dd0*/  HMMA.16816.F32.BF16 R4, R64, R16.reuse, RZ ;  /* 0x000000104004723c */ /* 0x084fe600000418ff */
[----:B------:R-:W2:Y:S05]  /*6de0*/  LDSM.16.M88.4 R204, [R228+0x1800] ;  /* 0x00180000e4cc783b */ /* 0x000eaa0000000200 */
[C---:B---3--:R-:W-:Y:S03]  /*6df0*/  HMMA.16816.F32.BF16 R8, R60.reuse, R16, RZ ;  /* 0x000000103c08723c */ /* 0x048fe600000418ff */
[----:B------:R-:W-:Y:S05]  /*6e00*/  LDSM.16.M88.4 R208, [R237] ;  /* 0x00000000edd0783b */ /* 0x000fea0000000200 */
[-C--:B------:R-:W-:Y:S03]  /*6e10*/  HMMA.16816.F32.BF16 R12, R60, R18.reuse, RZ ;  /* 0x000000123c0c723c */ /* 0x080fe600000418ff */
[----:B------:R-:W-:Y:S05]  /*6e20*/  LDSM.16.M88.4 R212, [R237+0x2000] ;  /* 0x00200000edd4783b */ /* 0x000fea0000000200 */
[C---:B------:R-:W-:Y:S03]  /*6e30*/  HMMA.16816.F32.BF16 R16, R64.reuse, R18, RZ ;  /* 0x000000124010723c */ /* 0x040fe600000418ff */
[----:B------:R-:W-:Y:S04]  /*6e40*/  STL [R1+0xb0], R128 ;  /* 0x0000b08001007387 */ /* 0x000fe80000100800 */
[----:B------:R-:W-:Y:S01]  /*6e50*/  STL [R1+0xac], R129 ;  /* 0x0000ac8101007387 */ /* 0x000fe20000100800 */
[-C--:B------:R-:W-:Y:S03]  /*6e60*/  HMMA.16816.F32.BF16 R20, R64, R32.reuse, RZ ;  /* 0x000000204014723c */ /* 0x080fe600000418ff */
[----:B------:R-:W-:Y:S04]  /*6e70*/  STL [R1+0xa8], R130 ;  /* 0x0000a88201007387 */ /* 0x000fe80000100800 */
[----:B------:R3:W-:Y:S01]  /*6e80*/  STL [R1+0xa4], R131 ;  /* 0x0000a48301007387 */ /* 0x0007e20000100800 */
[C---:B------:R-:W-:Y:S08]  /*6e90*/  HMMA.16816.F32.BF16 R24, R60.reuse, R32, RZ ;  /* 0x000000203c18723c */ /* 0x040ff000000418ff */
[-C--:B------:R-:W-:Y:S08]  /*6ea0*/  HMMA.16816.F32.BF16 R28, R60, R34.reuse, RZ ;  /* 0x000000223c1c723c */ /* 0x080ff000000418ff */
[C---:B------:R-:W-:Y:S01]  /*6eb0*/  HMMA.16816.F32.BF16 R32, R64.reuse, R34, RZ ;  /* 0x000000224020723c */ /* 0x040fe200000418ff */
[----:B---3--:R-:W3:Y:S07]  /*6ec0*/  LDL.LU R131, [R1] ;  /* 0x0000000001837983 */ /* 0x008eee0000300800 */
[-C--:B-1----:R-:W-:Y:S01]  /*6ed0*/  HMMA.16816.F32.BF16 R36, R64, R48.reuse, RZ ;  /* 0x000000304024723c */ /* 0x082fe200000418ff */
[----:B------:R-:W-:Y:S04]  /*6ee0*/  STL [R1+0x90], R239 ;  /* 0x000090ef01007387 */ /* 0x000fe80000100800 */
[----:B------:R-:W-:Y:S03]  /*6ef0*/  STL [R1+0x94], R247 ;  /* 0x000094f701007387 */ /* 0x000fe60000100800 */
[C---:B------:R-:W-:Y:S01]  /*6f00*/  HMMA.16816.F32.BF16 R40, R60.reuse, R48, RZ ;  /* 0x000000303c28723c */ /* 0x040fe200000418ff */
[----:B------:R-:W-:Y:S07]  /*6f10*/  STL [R1+0x98], R246 ;  /* 0x000098f601007387 */ /* 0x000fee0000100800 */
[-C--:B------:R-:W-:Y:S08]  /*6f20*/  HMMA.16816.F32.BF16 R44, R60, R50.reuse, RZ ;  /* 0x000000323c2c723c */ /* 0x080ff000000418ff */
[C---:B------:R-:W-:Y:S08]  /*6f30*/  HMMA.16816.F32.BF16 R48, R64.reuse, R50, RZ ;  /* 0x000000324030723c */ /* 0x040ff000000418ff */
[-C--:B--2---:R-:W-:Y:S08]  /*6f40*/  HMMA.16816.F32.BF16 R52, R64, R204.reuse, RZ ;  /* 0x000000cc4034723c */ /* 0x084ff000000418ff */
        /* <DEDUP_REMOVED lines=13> */
[----:B------:R1:W2:Y:S08]  /*7020*/  LDSM.16.M88.4 R204, [R246] ;  /* 0x00000000f6cc783b */ /* 0x0002b00000000200 */
[----:B-1----:R-:W4:Y:S06]  /*7030*/  LDL.64 R246, [R1+0x10] ;  /* 0x0000100001f67983 */ /* 0x002f2c0000100a00 */
[----:B------:R-:W-:Y:S04]  /*7040*/  STL [R1+0x9c], R245 ;  /* 0x00009cf501007387 */ /* 0x000fe80000100800 */
[----:B------:R-:W4:Y:S01]  /*7050*/  LDL R239, [R1+0x58] ;  /* 0x0000580001ef7983 */ /* 0x000f220000100800 */
[-C--:B--2---:R-:W-:Y:S08]  /*7060*/  HMMA.16816.F32.BF16 R36, R208, R204.reuse, R36 ;  /* 0x000000ccd024723c */ /* 0x084ff00000041824 */
[C---:B------:R-:W-:Y:S08]  /*7070*/  HMMA.16816.F32.BF16 R40, R212.reuse, R204, R40 ;  /* 0x000000ccd428723c */ /* 0x040ff00000041828 */
[-C--:B------:R-:W-:Y:S08]  /*7080*/  HMMA.16816.F32.BF16 R44, R212, R206.reuse, R44 ;  /* 0x000000ced42c723c */ /* 0x080ff0000004182c */
[C---:B------:R-:W-:Y:S01]  /*7090*/  HMMA.16816.F32.BF16 R48, R208.reuse, R206, R48 ;  /* 0x000000ced030723c */ /* 0x040fe20000041830 */
[----:B------:R1:W2:Y:S08]  /*70a0*/  LDSM.16.M88.4 R204, [R245] ;  /* 0x00000000f5cc783b */ /* 0x0002b00000000200 */
[----:B-1----:R-:W4:Y:S01]  /*70b0*/  LDL R245, [R1+0x5c] ;  /* 0x00005c0001f57983 */ /* 0x002f220000100800 */
[-C--:B--2---:R-:W-:Y:S03]  /*70c0*/  HMMA.16816.F32.BF16 R52, R208, R204.reuse, R52 ;  /* 0x000000ccd034723c */ /* 0x084fe60000041834 */
[C---:B---3--:R-:W-:Y:S05]  /*70d0*/  ISETP.GE.AND P5, PT, R131.reuse, RZ, PT ;  /* 0x000000ff8300720c */ /* 0x048fea0003fa6270 */
[C---:B------:R-:W-:Y:S08]  /*70e0*/  HMMA.16816.F32.BF16 R56, R212.reuse, R204, R56 ;  /* 0x000000ccd438723c */ /* 0x040ff00000041838 */
[-C--:B------:R-:W-:Y:S04]  /*70f0*/  HMMA.16816.F32.BF16 R60, R212, R206.reuse, R60 ;  /* 0x000000ced43c723c */ /* 0x080fe8000004183c */
[----:B------:R-:W-:Y:S01]  /*7100*/  @P5 SHF.R.S32.HI R0, RZ, 0x1f, R131 ;  /* 0x0000001fff005819 */ /* 0x000fe20000011483 */
[C---:B------:R-:W-:Y:S01]  /*7110*/  @P5 IMAD.WIDE.U32 R2, R131.reuse, c[0x0][0x208], RZ ;  /* 0x0000820083025a25 */ /* 0x040fe200078e00ff */
[----:B------:R-:W-:Y:S02]  /*7120*/  @P5 MOV R134, 0x5 ;  /* 0x0000000500865802 */ /* 0x000fe40000000f00 */
[----:B------:R-:W-:Y:S04]  /*7130*/  HMMA.16816.F32.BF16 R64, R208, R206, R64 ;  /* 0x000000ced040723c */ /* 0x000fe80000041840 */
[----:B------:R-:W-:Y:S03]  /*7140*/  @P5 IMAD R0, R0, c[0x0][0x208], RZ ;  /* 0x0000820000005a24 */ /* 0x000fe600078e02ff */
[----:B------:R-:W-:Y:S02]  /*7150*/  @P5 IMAD.MOV.U32 R206, RZ, RZ, c[0x0][0x208] ;  /* 0x00008200ffce5624 */ /* 0x000fe400078e00ff */
[----:B------:R-:W-:Y:S03]  /*7160*/  @P5 IMAD R0, R131, c[0x0][0x20c], R0 ;  /* 0x0000830083005a24 */ /* 0x000fe600078e0200 */
[C---:B------:R-:W-:Y:S02]  /*7170*/  @P5 SHF.L.U32 R207, R206.reuse, 0x5, RZ ;  /* 0x00000005cecf5819 */ /* 0x040fe400000006ff */
[----:B------:R-:W-:Y:S02]  /*7180*/  @P5 IADD3 R0, R3, R0, RZ ;  /* 0x0000000003005210 */ /* 0x000fe40007ffe0ff */
[----:B------:R-:W-:Y:S02]  /*7190*/  @P5 SHF.L.U64.HI R206, R206, R134, c[0x0][0x20c] ;  /* 0x00008300cece5619 */ /* 0x000fe40000010286 */
[C---:B------:R-:W-:Y:S02]  /*71a0*/  @P5 SHF.L.U64.HI R3, R2.reuse, 0x6, R0 ;  /* 0x0000000602035819 */ /* 0x040fe40000010200 */
[----:B------:R-:W-:Y:S04]  /*71b0*/  @P5 SHF.L.U32 R2, R2, 0x6, RZ ;  /* 0x0000000602025819 */ /* 0x000fe800000006ff */
[C---:B------:R-:W-:Y:S02]  /*71c0*/  @P5 IADD3 R0, P3, R2.reuse, R218, RZ ;  /* 0x000000da02005210 */ /* 0x040fe40007f7e0ff */
[----:B------:R-:W-:Y:S03]  /*71d0*/  @P5 IADD3 R2, P2, P1, R2, 0x40, R218 ;  /* 0x0000004002025810 */ /* 0x000fe6000795e0da */
[C-C-:B------:R-:W-:Y:S01]  /*71e0*/  @P5 IMAD.X R135, R3.reuse, 0x1, R216.reuse, P3 ;  /* 0x0000000103875824 */ /* 0x140fe200018e06d8 */
[C---:B------:R-:W-:Y:S02]  /*71f0*/  @P5 LEA R136, P3, R0.reuse, c[0x0][0x1f8], 0x1 ;  /* 0x00007e0000885a11 */ /* 0x040fe400078608ff */
[----:B------:R-:W-:Y:S02]  /*7200*/  @P5 IADD3.X R3, R3, RZ, R216, P2, P1 ;  /* 0x000000ff03035210 */ /* 0x000fe400017e24d8 */
[----:B------:R-:W-:Y:S02]  /*7210*/  @P5 LEA.HI.X R137, R0, c[0x0][0x1fc], R135, 0x1, P3 ;  /* 0x00007f0000895a11 */ /* 0x000fe400018f0c87 */
[----:B------:R-:W-:Y:S01]  /*7220*/  @P5 LEA R204, P2, R2, c[0x0][0x1f8], 0x1 ;  /* 0x00007e0002cc5a11 */ /* 0x000fe200078408ff */
[----:B------:R-:W2:Y:S01]  /*7230*/  LDL R0, [R1+0x48] ;  /* 0x0000480001007983 */ /* 0x000ea20000100800 */
[-C--:B------:R-:W-:Y:S02]  /*7240*/  @P5 IADD3 R134, P1, R136, R207.reuse, RZ ;  /* 0x000000cf88865210 */ /* 0x080fe40007f3e0ff */
[----:B------:R-:W-:Y:S01]  /*7250*/  @P5 LEA.HI.X R205, R2, c[0x0][0x1fc], R3, 0x1, P2 ;  /* 0x00007f0002cd5a11 */ /* 0x000fe200010f0c03 */
[----:B------:R-:W-:Y:S01]  /*7260*/  STL [R1+0xa0], R235 ;  /* 0x0000a0eb01007387 */ /* 0x000fe20000100800 */
[-C--:B------:R-:W-:Y:S02]  /*7270*/  @P5 IADD3.X R135, R137, R206.reuse, RZ, P1, !PT ;  /* 0x000000ce89875210 */ /* 0x080fe40000ffe4ff */
[-C--:B------:R-:W-:Y:S04]  /*7280*/  @P5 IADD3 R2, P2, R134, R207.reuse, RZ ;  /* 0x000000cf86025210 */ /* 0x080fe80007f5e0ff */
[----:B------:R-:W-:Y:S02]  /*7290*/  @P5 IADD3.X R3, R135, R206, RZ, P2, !PT ;  /* 0x000000ce87035210 */ /* 0x000fe400017fe4ff */
[----:B----4-:R-:W-:Y:S11]  /*72a0*/  @P5 ISETP.GE.AND P0, PT, R246, c[0x0][0x1d4], PT ;  /* 0x00007500f6005a0c */ /* 0x010ff60003f06270 */
[----:B------:R-:W-:Y:S02]  /*72b0*/  @!UPT UIADD3 URZ, URZ, URZ, URZ ;  /* 0x0000003f3f3ff290 */ /* 0x000fe4000fffe03f */
[----:B------:R-:W-:Y:S01]  /*72c0*/  @!PT LDS RZ, [RZ] ;  /* 0x00000000fffff984 */ /* 0x000fe20000000800 */
[----:B------:R-:W-:Y:S01]  /*72d0*/  @!PT LDS RZ, [RZ] ;  /* 0x00000000fffff984 */ /* 0x000fe20000000800 */
[----:B------:R-:W-:Y:S01]  /*72e0*/  @!PT LDS RZ, [RZ] ;  /* 0x00000000fffff984 */ /* 0x000fe20000000800 */
[----:B------:R1:W-:Y:S08]  /*72f0*/  @P5 LDGSTS.E.BYPASS.LTC128B.128 [R248+0x100], [R136.64], !P0 ;  /* 0x0010000088f85fae */ /* 0x0003f0000c101d46 */
[----:B------:R3:W-:Y:S08]  /*7300*/  @P5 LDGSTS.E.BYPASS.LTC128B.128 [R248+0x2100], [R204.64], !P6 ;  /* 0x02100000ccf85fae */ /* 0x0007f0000f101d46 */
[----:B------:R4:W-:Y:S08]  /*7310*/  @P5 LDGSTS.E.BYPASS.LTC128B.128 [R248+0x900], [R134.64], !P0 ;  /* 0x0090000086f85fae */ /* 0x0009f0000c101d46 */
[----:B------:R4:W-:Y:S01]  /*7320*/  @P5 LDGSTS.E.BYPASS.LTC128B.128 [R248+0x2900], [R134.64+0x80], !P6 ;  /* 0x0290008086f85fae */ /* 0x0009e2000f101d46 */
[----:B-1----:R-:W-:Y:S07]  /*7330*/  @P5 IADD3 R136, P1, R2, R207, RZ ;  /* 0x000000cf02885210 */ /* 0x002fee0007f3e0ff */
[----:B------:R1:W-:Y:S01]  /*7340*/  @P5 LDGSTS.E.BYPASS.LTC128B.128 [R248+0x1100], [R2.64], !P0 ;  /* 0x0110000002f85fae */ /* 0x0003e2000c101d46 */
[----:B------:R-:W-:Y:S07]  /*7350*/  @P5 IMAD.X R137, R3, 0x1, R206, P1 ;  /* 0x0000000103895824 */ /* 0x000fee00008e06ce */
[----:B------:R1:W-:Y:S08]  /*7360*/  @P5 LDGSTS.E.BYPASS.LTC128B.128 [R248+0x3100], [R2.64+0x80], !P6 ;  /* 0x0310008002f85fae */ /* 0x0003f0000f101d46 */
[----:B------:R1:W-:Y:S08]  /*7370*/  @P5 LDGSTS.E.BYPASS.LTC128B.128 [R248+0x1900], [R136.64], !P0 ;  /* 0x0190000088f85fae */ /* 0x0003f0000c101d46 */
[----:B------:R1:W-:Y:S08]  /*7380*/  @P5 LDGSTS.E.BYPASS.LTC128B.128 [R248+0x3900], [R136.64+0x80], !P6 ;  /* 0x0390008088f85fae */ /* 0x0003f0000f101d46 */
[----:B---3--:R-:W-:Y:S08]  /*7390*/  LDSM.16.M88.4 R204, [R236] ;  /* 0x00000000eccc783b */ /* 0x008ff00000000200 */
[----:B------:R-:W3:Y:S08]  /*73a0*/  LDSM.16.M88.4 R208, [R234] ;  /* 0x00000000ead0783b */ /* 0x000ef00000000200 */
[----:B------:R-:W1:Y:S08]  /*73b0*/  LDSM.16.M88.4 R212, [R236+0x2000] ;  /* 0x00200000ecd4783b */ /* 0x000e700000000200 */
[----:B------:R-:W0:Y:S01]  /*73c0*/  LDGDEPBAR ;  /* 0x00000000000079af */ /* 0x000e220000000000 */
[-C--:B---3--:R-:W-:Y:S08]  /*73d0*/  HMMA.16816.F32.BF16 R4, R204, R208.reuse, R4 ;  /* 0x000000d0cc04723c */ /* 0x088ff00000041804 */
[C---:B-1----:R-:W-:Y:S08]  /*73e0*/  HMMA.16816.F32.BF16 R8, R212.reuse, R208, R8 ;  /* 0x000000d0d408723c */ /* 0x042ff00000041808 */
[-C--:B------:R-:W-:Y:S04]  /*73f0*/  HMMA.16816.F32.BF16 R12, R212, R210.reuse, R12 ;  /* 0x000000d2d40c723c */ /* 0x080fe8000004180c */
[----:B--2---:R-:W-:Y:S04]  /*7400*/  IADD3 R0, R245, R0, RZ ;  /* 0x00000000f5007210 */ /* 0x004fe80007ffe0ff */
[C---:B------:R-:W-:Y:S01]  /*7410*/  HMMA.16816.F32.BF16 R16, R204.reuse, R210, R16 ;  /* 0x000000d2cc10723c */ /* 0x040fe20000041810 */
[----:B------:R-:W1:Y:S03]  /*7420*/  LDSM.16.M88.4 R208, [R234+0x800] ;  /* 0x00080000ead0783b */ /* 0x000e660000000200 */
[----:B------:R-:W-:Y:S05]  /*7430*/  @P4 IMAD.HI.U32 R2, R0, c[0x0][0x2c8], RZ ;  /* 0x0000b20000024a27 */ /* 0x000fea00078e00ff */
[----:B------:R-:W-:Y:S05]  /*7440*/  @P4 SHF.R.U32.HI R0, RZ, c[0x0][0x2cc], R2 ;  /* 0x0000b300ff004a19 */ /* 0x000fea0000011602 */
[----:B------:R-:W-:Y:S08]  /*7450*/  SHFL.IDX PT, R2, R0, 0x2, 0x1c1f ;  /* 0x005c1f0000027f89 */ /* 0x000ff000000e0000 */
[----:B------:R-:W-:Y:S01]  /*7460*/  SHFL.IDX PT, R3, R0, 0x1, 0x1c1f ;  /* 0x003c1f0000037f89 */ /* 0x000fe200000e0000 */
        /* <DEDUP_REMOVED lines=15> */
[----:B------:R-:W-:Y:S08]  /*7560*/  LDSM.16.M88.4 R204, [R238] ;  /* 0x00000000eecc783b */ /* 0x000ff00000000200 */
[----:B------:R-:W1:Y:S02]  /*7570*/  LDSM.16.M88.4 R208, [R231] ;  /* 0x00000000e7d0783b */ /* 0x000e640000000200 */
        /* <DEDUP_REMOVED lines=20> */
[----:B------:R1:W-:Y:S08]  /*76c0*/  LDSM.16.M88.4 R204, [R235+0x4000] ;  /* 0x00400000ebcc783b */ /* 0x0003f00000000200 */
[----:B------:R-:W2:Y:S03]  /*76d0*/  LDSM.16.M88.4 R208, [R228+0x2000] ;  /* 0x00200000e4d0783b */ /* 0x000ea60000000200 */
[----:B-1----:R-:W-:Y:S01]  /*76e0*/  IADD3 R235, R131, -0x1, RZ ;  /* 0xffffffff83eb7810 */ /* 0x002fe20007ffe0ff */
[-C--:B--2---:R-:W-:Y:S08]  /*76f0*/  HMMA.16816.F32.BF16 R4, R204, R208.reuse, R4 ;  /* 0x000000d0cc04723c */ /* 0x084ff00000041804 */
        /* <DEDUP_REMOVED lines=19> */
[----:B------:R-:W-:Y:S08]  /*7830*/  LDSM.16.M88.4 R204, [R237+0x4000] ;  /* 0x00400000edcc783b */ /* 0x000ff00000000200 */
[----:B------:R-:W1:Y:S02]  /*7840*/  LDSM.16.M88.4 R208, [R244] ;  /* 0x00000000f4d0783b */ /* 0x000e640000000200 */
        /* <DEDUP_REMOVED lines=20> */
[----:B------:R-:W-:Y:S08]  /*7990*/  LDSM.16.M88.4 R204, [R236+0x4000] ;  /* 0x00400000eccc783b */ /* 0x000ff00000000200 */
[----:B------:R-:W1:Y:S02]  /*79a0*/  LDSM.16.M88.4 R208, [R234+0x2000] ;  /* 0x00200000ead0783b */ /* 0x000e640000000200 */
        /* <DEDUP_REMOVED lines=45> */
[----:B------:R-:W-:Y:S09]  /*7c80*/  FMUL.FTZ R13, R13, c[0x0][0x320] ;  /* 0x0000c8000d0d7a20 */ /* 0x000ff20000410000 */
[----:B------:R-:W-:Y:S10]  /*7c90*/  MUFU.TANH R250, R9 ;  /* 0x0000000900fa7308 */ /* 0x000ff40000002400 */
[----:B------:R2:W-:Y:S10]  /*7ca0*/  MUFU.TANH R252, R7 ;  /* 0x0000000700fc7308 */ /* 0x0005f40000002400 */
[----:B------:R-:W-:Y:S10]  /*7cb0*/  MUFU.TANH R211, R11 ;  /* 0x0000000b00d37308 */ /* 0x000ff40000002400 */
[----:B------:R-:W-:Y:S01]  /*7cc0*/  MUFU.TANH R222, R18 ;  /* 0x0000001200de7308 */ /* 0x000fe20000002400 */
[----:B--2---:R-:W2:Y:S09]  /*7cd0*/  LDSM.16.M88.4 R4, [R231+0x2800] ;  /* 0x00280000e704783b */ /* 0x004eb20000000200 */
[----:B------:R-:W3:Y:S10]  /*7ce0*/  MUFU.TANH R251, R8 ;  /* 0x0000000800fb7308 */ /* 0x000ef40000002400 */
[----:B------:R-:W1:Y:S10]  /*7cf0*/  MUFU.TANH R225, R15 ;  /* 0x0000000f00e17308 */ /* 0x000e740000002400 */
[----:B------:R-:W-:Y:S10]  /*7d00*/  MUFU.TANH R226, R14 ;  /* 0x0000000e00e27308 */ /* 0x000ff40000002400 */
[----:B------:R-:W-:Y:S01]  /*7d10*/  MUFU.TANH R249, R12 ;  /* 0x0000000c00f97308 */ /* 0x000fe20000002400 */
[-C--:B--2---:R-:W-:Y:S09]  /*7d20*/  HMMA.16816.F32.BF16 R20, R204, R4.reuse, R20 ;  /* 0x00000004cc14723c */ /* 0x084ff20000041814 */
[----:B------:R-:W-:Y:S01]  /*7d30*/  MUFU.TANH R223, R17 ;  /* 0x0000001100df7308 */ /* 0x000fe20000002400 */
[C---:B------:R-:W-:Y:S09]  /*7d40*/  HMMA.16816.F32.BF16 R24, R212.reuse, R4, R24 ;  /* 0x00000004d418723c */ /* 0x040ff20000041818 */
[----:B------:R-:W-:Y:S01]  /*7d50*/  MUFU.TANH R227, R13 ;  /* 0x0000000d00e37308 */ /* 0x000fe20000002400 */
[-C--:B------:R-:W-:Y:S04]  /*7d60*/  HMMA.16816.F32.BF16 R28, R212, R6.reuse, R28 ;  /* 0x00000006d41c723c */ /* 0x080fe8000004181c */
[----:B------:R-:W-:Y:S04]  /*7d70*/  FMUL.FTZ R23, R23, c[0x0][0x320] ;  /* 0x0000c80017177a20 */ /* 0x000fe80000410000 */
[C---:B------:R-:W-:Y:S01]  /*7d80*/  HMMA.16816.F32.BF16 R32, R204.reuse, R6, R32 ;  /* 0x00000006cc20723c */ /* 0x040fe20000041820 */
[----:B------:R-:W-:Y:S01]  /*7d90*/  MUFU.TANH R221, R19 ;  /* 0x0000001300dd7308 */ /* 0x000fe20000002400 */
[----:B------:R-:W2:Y:S02]  /*7da0*/  LDSM.16.M88.4 R4, [R231+0x3000] ;  /* 0x00300000e704783b */ /* 0x000ea40000000200 */
[----:B------:R-:W-:Y:S02]  /*7db0*/  FMUL.FTZ R22, R22, c[0x0][0x320] ;  /* 0x0000c80016167a20 */ /* 0x000fe40000410000 */
[----:B------:R-:W-:Y:S02]  /*7dc0*/  FMUL.FTZ R21, R21, c[0x0][0x320] ;  /* 0x0000c80015157a20 */ /* 0x000fe40000410000 */
[----:B------:R-:W-:Y:S03]  /*7dd0*/  FMUL.FTZ R20, R20, c[0x0][0x320] ;  /* 0x0000c80014147a20 */ /* 0x000fe60000410000 */
[----:B----4-:R-:W-:Y:S01]  /*7de0*/  MUFU.TANH R135, R23 ;  /* 0x0000001700877308 */ /* 0x010fe20000002400 */
        /* <DEDUP_REMOVED lines=14> */
[----:B------:R1:W-:Y:S01]  /*7ed0*/  MUFU.TANH R30, R29 ;  /* 0x0000001d001e7308 */ /* 0x0003e20000002400 */
[-C--:B--2---:R-:W-:Y:S08]  /*7ee0*/  HMMA.16816.F32.BF16 R36, R204, R4.reuse, R36 ;  /* 0x00000004cc24723c */ /* 0x084ff00000041824 */
[C---:B------:R-:W-:Y:S01]  /*7ef0*/  HMMA.16816.F32.BF16 R40, R212.reuse, R4, R40 ;  /* 0x00000004d428723c */ /* 0x040fe20000041828 */
[----:B------:R-:W2:Y:S03]  /*7f00*/  MUFU.TANH R220, R20 ;  /* 0x0000001400dc7308 */ /* 0x000ea60000002400 */
[----:B----4-:R-:W-:Y:S04]  /*7f10*/  IMAD.MOV.U32 R28, RZ, RZ, R246 ;  /* 0x000000ffff1c7224 */ /* 0x010fe800078e00f6 */
[-C--:B------:R-:W-:Y:S03]  /*7f20*/  HMMA.16816.F32.BF16 R44, R212, R6.reuse, R44 ;  /* 0x00000006d42c723c */ /* 0x080fe6000004182c */
[----:B------:R-:W2:Y:S01]  /*7f30*/  MUFU.TANH R217, R26 ;  /* 0x0000001a00d97308 */ /* 0x000ea20000002400 */
[----:B-1----:R-:W-:Y:S04]  /*7f40*/  MOV R29, R247 ;  /* 0x000000f7001d7202 */ /* 0x002fe80000000f00 */
[C---:B------:R-:W-:Y:S01]  /*7f50*/  HMMA.16816.F32.BF16 R48, R204.reuse, R6, R48 ;  /* 0x00000006cc30723c */ /* 0x040fe20000041830 */
[----:B------:R-:W1:Y:S01]  /*7f60*/  LDSM.16.M88.4 R4, [R231+0x3800] ;  /* 0x00380000e704783b */ /* 0x000e620000000200 */
[----:B------:R-:W-:Y:S04]  /*7f70*/  DEPBAR.LE SB0, 0x0 ;  /* 0x000080000000791a */ /* 0x000fe80000000000 */
[----:B------:R-:W-:Y:S01]  /*7f80*/  MUFU.TANH R26, R33 ;  /* 0x00000021001a7308 */ /* 0x000fe20000002400 */
[----:B------:R-:W-:Y:S02]  /*7f90*/  FMUL.FTZ R38, R38, c[0x0][0x320] ;  /* 0x0000c80026267a20 */ /* 0x000fe40000410000 */
[----:B------:R-:W4:Y:S03]  /*7fa0*/  LDL.64 R246, [R1+0x30] ;  /* 0x0000300001f67983 */ /* 0x000f260000100a00 */
[----:B------:R-:W-:Y:S02]  /*7fb0*/  FMUL.FTZ R41, R41, c[0x0][0x320] ;  /* 0x0000c80029297a20 */ /* 0x000fe40000410000 */
[----:B------:R-:W-:Y:S02]  /*7fc0*/  FMUL.FTZ R39, R39, c[0x0][0x320] ;  /* 0x0000c80027277a20 */ /* 0x000fe40000410000 */
[----:B------:R3:W-:Y:S01]  /*7fd0*/  MUFU.TANH R15, R38 ;  /* 0x00000026000f7308 */ /* 0x0007e20000002400 */
        /* <DEDUP_REMOVED lines=14> */
[-C--:B-1----:R-:W-:Y:S06]  /*80c0*/  HMMA.16816.F32.BF16 R52, R204, R4.reuse, R52 ;  /* 0x00000004cc34723c */ /* 0x082fec0000041834 */
[----:B------:R-:W-:Y:S01]  /*80d0*/  MUFU.TANH R9, R45 ;  /* 0x0000002d00097308 */ /* 0x000fe20000002400 */
[----:B------:R-:W-:Y:S01]  /*80e0*/  FMUL.FTZ R43, R43, c[0x0][0x320] ;  /* 0x0000c8002b2b7a20 */ /* 0x000fe20000410000 */
[C---:B------:R-:W-:Y:S01]  /*80f0*/  HMMA.16816.F32.BF16 R56, R212.reuse, R4, R56 ;  /* 0x00000004d438723c */ /* 0x040fe20000041838 */
[----:B------:R-:W1:Y:S07]  /*8100*/  SHFL.IDX PT, R4, R0, RZ, 0x1c1f ;  /* 0x001c1fff00047589 */ /* 0x000e6e00000e0000 */
[----:B------:R-:W-:Y:S01]  /*8110*/  MUFU.TANH R209, R24 ;  /* 0x0000001800d17308 */ /* 0x000fe20000002400 */
[-C--:B------:R-:W-:Y:S01]  /*8120*/  HMMA.16816.F32.BF16 R60, R212, R6.reuse, R60 ;  /* 0x00000006d43c723c */ /* 0x080fe2000004183c */
[----:B------:R1:W2:Y:S07]  /*8130*/  SHFL.IDX PT, R5, R0, 0x3, 0x1c1f ;  /* 0x007c1f0000057f89 */ /* 0x0002ae00000e0000 */
[----:B------:R-:W-:Y:S01]  /*8140*/  HMMA.16816.F32.BF16 R64, R204, R6, R64 ;  /* 0x00000006cc40723c */ /* 0x000fe20000041840 */
[----:B------:R-:W-:Y:S03]  /*8150*/  MUFU.TANH R8, R46 ;  /* 0x0000002e00087308 */ /* 0x000fe60000002400 */
[----:B------:R-:W-:Y:S02]  /*8160*/  FMUL.FTZ R52, R52, c[0x0][0x320] ;  /* 0x0000c80034347a20 */ /* 0x000fe40000410000 */
[----:B------:R-:W-:Y:S02]  /*8170*/  FMUL.FTZ R53, R53, c[0x0][0x320] ;  /* 0x0000c80035357a20 */ /* 0x000fe40000410000 */
[----:B------:R-:W-:Y:S03]  /*8180*/  FMUL.FTZ R6, R55, c[0x0][0x320] ;  /* 0x0000c80037067a20 */ /* 0x000fe60000410000 */
[----:B------:R2:W-:Y:S01]  /*8190*/  MUFU.TANH R7, R47 ;  /* 0x0000002f00077308 */ /* 0x0005e20000002400 */
[----:B------:R-:W-:Y:S02]  /*81a0*/  FMUL.FTZ R54, R54, c[0x0][0x320] ;  /* 0x0000c80036367a20 */ /* 0x000fe40000410000 */
[----:B------:R-:W-:Y:S01]  /*81b0*/  FMUL.FTZ R56, R56, c[0x0][0x320] ;  /* 0x0000c80038387a20 */ /* 0x000fe20000410000 */
[----:B-1----:R-:W-:Y:S01]  /*81c0*/  MOV R0, 0xffffffc0 ;  /* 0xffffffc000007802 */ /* 0x002fe20000000f00 */
[----:B------:R-:W-:Y:S02]  /*81d0*/  FMUL.FTZ R60, R60, c[0x0][0x320] ;  /* 0x0000c8003c3c7a20 */ /* 0x000fe40000410000 */
[----:B------:R-:W-:Y:S03]  /*81e0*/  FMUL.FTZ R58, R58, c[0x0][0x320] ;  /* 0x0000c8003a3a7a20 */ /* 0x000fe60000410000 */
[----:B------:R-:W-:Y:S01]  /*81f0*/  MUFU.TANH R11, R41 ;  /* 0x00000029000b7308 */ /* 0x000fe20000002400 */
[----:B------:R-:W-:Y:S02]  /*8200*/  IMAD R0, R131, R0, 0x1 ;  /* 0x0000000183007424 */ /* 0x000fe400078e0200 */
[----:B------:R-:W-:Y:S02]  /*8210*/  FMUL.FTZ R57, R57, c[0x0][0x320] ;  /* 0x0000c80039397a20 */ /* 0x000fe40000410000 */
[----:B------:R-:W-:Y:S01]  /*8220*/  FMUL.FTZ R59, R59, c[0x0][0x320] ;  /* 0x0000c8003b3b7a20 */ /* 0x000fe20000410000 */
[----:B------:R-:W-:Y:S01]  /*8230*/  IADD3 R0, R0, c[0x0][0x1d0], -R239 ;  /* 0x0000740000007a10 */ /* 0x000fe20007ffe8ef */
[----:B------:R-:W-:Y:S03]  /*8240*/  FMUL.FTZ R62, R62, c[0x0][0x320] ;  /* 0x0000c8003e3e7a20 */ /* 0x000fe60000410000 */
[----:B------:R-:W-:Y:S01]  /*8250*/  IADD3 R0, R0, -c[0x0][0x168], RZ ;  /* 0x80005a0000007a10 */ /* 0x000fe20007ffe0ff */
[----:B------:R1:W-:Y:S03]  /*8260*/  MUFU.TANH R208, R25 ;  /* 0x0000001900d07308 */ /* 0x0003e60000002400 */
[C---:B------:R-:W-:Y:S01]  /*8270*/  IADD3 R4, R0.reuse, R4, RZ ;  /* 0x0000000400047210 */ /* 0x040fe20007ffe0ff */
[C---:B------:R-:W-:Y:S01]  /*8280*/  IMAD.IADD R3, R0.reuse, 0x1, R3 ;  /* 0x0000000100037824 */ /* 0x040fe200078e0203 */
[----:B------:R-:W-:Y:S02]  /*8290*/  IADD3 R2, R0, R2, RZ ;  /* 0x0000000200027210 */ /* 0x000fe40007ffe0ff */
[----:B------:R-:W-:Y:S02]  /*82a0*/  ISETP.GT.AND P0, PT, R4, 0x1, PT ;  /* 0x000000010400780c */ /* 0x000fe40003f04270 */
[----:B------:R-:W-:Y:S01]  /*82b0*/  ISETP.GT.AND P1, PT, R2, RZ, PT ;  /* 0x000000ff0200720c */ /* 0x000fe20003f24270 */
[----:B------:R-:W1:Y:S01]  /*82c0*/  MUFU.TANH R35, R35 ;  /* 0x0000002300237308 */ /* 0x000e620000002400 */
[----:B------:R-:W-:Y:S02]  /*82d0*/  FSEL R18, R128, -INF , P0 ;  /* 0xff80000080127808 */ /* 0x000fe40000000000 */
[----:B------:R-:W4:Y:S01]  /*82e0*/  LDL R128, [R1+0x28] ;  /* 0x0000280001807983 */ /* 0x000f220000100800 */
[----:B------:R-:W-:Y:S02]  /*82f0*/  ISETP.GT.AND P2, PT, R3, RZ, PT ;  /* 0x000000ff0300720c */ /* 0x000fe40003f44270 */
[----:B---3--:R-:W-:Y:S02]  /*8300*/  FSEL R38, R251, -INF , P1 ;  /* 0xff800000fb267808 */ /* 0x008fe40000800000 */
[----:B------:R-:W-:Y:S02]  /*8310*/  MOV R251, R29 ;  /* 0x0000001d00fb7202 */ /* 0x000fe40000000f00 */
[----:B------:R-:W-:Y:S01]  /*8320*/  FSEL R23, R129, -INF , P2 ;  /* 0xff80000081177808 */ /* 0x000fe20001000000 */
[----:B------:R3:W-:Y:S01]  /*8330*/  MUFU.TANH R29, R52 ;  /* 0x00000034001d7308 */ /* 0x0007e20000002400 */
[----:B------:R-:W-:Y:S02]  /*8340*/  ISETP.GT.AND P2, PT, R2, 0x1, PT ;  /* 0x000000010200780c */ /* 0x000fe40003f44270 */
[----:B--2---:R-:W-:Y:S01]  /*8350*/  IADD3 R0, R0, R5, RZ ;  /* 0x0000000500007210 */ /* 0x004fe20007ffe0ff */
[----:B------:R-:W-:Y:S01]  /*8360*/  FMUL.FTZ R5, R51, c[0x0][0x320] ;  /* 0x0000c80033057a20 */ /* 0x000fe20000410000 */
[----:B------:R-:W-:Y:S01]  /*8370*/  FSEL R39, R250, -INF , P2 ;  /* 0xff800000fa277808 */ /* 0x000fe20001000000 */
[----:B------:R-:W-:Y:S01]  /*8380*/  IMAD.MOV.U32 R250, RZ, RZ, R28 ;  /* 0x000000fffffa7224 */ /* 0x000fe200078e001c */
[C---:B------:R-:W-:Y:S02]  /*8390*/  ISETP.GT.AND P2, PT, R0.reuse, 0x9, PT ;  /* 0x000000090000780c */ /* 0x040fe40003f44270 */
[----:B------:R-:W-:Y:S01]  /*83a0*/  ISETP.GT.AND P1, PT, R0, 0x8, PT ;  /* 0x000000080000780c */ /* 0x000fe20003f24270 */
[----:B------:R2:W1:Y:S01]  /*83b0*/  MUFU.TANH R136, R22 ;  /* 0x0000001600887308 */ /* 0x0004620000002400 */
[----:B------:R-:W-:Y:S02]  /*83c0*/  FSEL R215, R225, -INF , P2 ;  /* 0xff800000e1d77808 */ /* 0x000fe40001000000 */
[----:B------:R-:W-:Y:S02]  /*83d0*/  ISETP.GT.AND P2, PT, R4, 0x10, PT ;  /* 0x000000100400780c */ /* 0x000fe40003f44270 */
[----:B------:R-:W-:Y:S02]  /*83e0*/  ISETP.GT.AND P5, PT, R3, 0x1, PT ;  /* 0x000000010300780c */ /* 0x000fe40003fa4270 */
[----:B------:R-:W-:Y:S02]  /*83f0*/  FSEL R47, R220, -INF , P2 ;  /* 0xff800000dc2f7808 */ /* 0x000fe40001000000 */
[----:B------:R-:W-:Y:S01]  /*8400*/  ISETP.GT.AND P2, PT, R0, 0x10, PT ;  /* 0x000000100000780c */ /* 0x000fe20003f44270 */
[----:B------:R2:W2:Y:S01]  /*8410*/  MUFU.TANH R216, R27 ;  /* 0x0000001b00d87308 */ /* 0x0004a20000002400 */
[----:B------:R-:W-:Y:S02]  /*8420*/  FSEL R212, R226, -INF , P1 ;  /* 0xff800000e2d47808 */ /* 0x000fe40000800000 */
[----:B------:R-:W-:Y:S02]  /*8430*/  FSEL R217, R217, -INF , P2 ;  /* 0xff800000d9d97808 */ /* 0x000fe40001000000 */
[----:B------:R-:W-:Y:S02]  /*8440*/  ISETP.GT.AND P2, PT, R2, 0x19, PT ;  /* 0x000000190200780c */ /* 0x000fe40003f44270 */
[C---:B------:R-:W-:Y:S02]  /*8450*/  ISETP.GT.AND P1, PT, R3.reuse, 0x8, PT ;  /* 0x000000080300780c */ /* 0x040fe40003f24270 */
[----:B------:R-:W-:Y:S01]  /*8460*/  ISETP.GT.AND P3, PT, R4, RZ, PT ;  /* 0x000000ff0400720c */ /* 0x000fe20003f64270 */
[----:B------:R-:W2:Y:S01]  /*8470*/  MUFU.TANH R224, R16 ;  /* 0x0000001000e07308 */ /* 0x000ea20000002400 */
[----:B------:R-:W-:Y:S02]  /*8480*/  FSEL R24, R252, -INF , P5 ;  /* 0xff800000fc187808 */ /* 0x000fe40002800000 */
[----:B------:R-:W-:Y:S02]  /*8490*/  ISETP.GT.AND P5, PT, R2, 0x8, PT ;  /* 0x000000080200780c */ /* 0x000fe40003fa4270 */
[----:B-1----:R-:W-:Y:S02]  /*84a0*/  FSEL R25, R222, -INF , P1 ;  /* 0xff800000de197808 */ /* 0x002fe40000800000 */
[C---:B------:R-:W-:Y:S02]  /*84b0*/  ISETP.GT.AND P1, PT, R3.reuse, 0x11, PT ;  /* 0x000000110300780c */ /* 0x040fe40003f24270 */
[----:B------:R-:W-:Y:S01]  /*84c0*/  FSEL R206, R30, -INF , P2 ;  /* 0xff8000001ece7808 */ /* 0x000fe20001000000 */
[----:B------:R1:W-:Y:S01]  /*84d0*/  MUFU.TANH R137, R21 ;  /* 0x0000001500897308 */ /* 0x0003e20000002400 */
[----:B------:R-:W-:Y:S02]  /*84e0*/  ISETP.GT.AND P2, PT, R3, 0x19, PT ;  /* 0x000000190300780c */ /* 0x000fe40003f44270 */
[----:B------:R-:W-:Y:S02]  /*84f0*/  FSEL R17, R130, -INF , P3 ;  /* 0xff80000082117808 */ /* 0x000fe40001800000 */
[----:B------:R-:W-:Y:S02]  /*8500*/  FSEL R51, R249, -INF , P5 ;  /* 0xff800000f9337808 */ /* 0x000fe40002800000 */
[----:B------:R-:W-:Y:S02]  /*8510*/  ISETP.GT.AND P5, PT, R4, 0x9, PT ;  /* 0x000000090400780c */ /* 0x000fe40003fa4270 */
[----:B------:R-:W-:Y:S01]  /*8520*/  ISETP.GT.AND P3, PT, R0, RZ, PT ;  /* 0x000000ff0000720c */ /* 0x000fe20003f64270 */
[----:B------:R-:W1:Y:S01]  /*8530*/  MUFU.TANH R32, R32 ;  /* 0x0000002000207308 */ /* 0x000e620000002400 */
[----:B------:R-:W-:Y:S02]  /*8540*/  FSEL R204, R135, -INF , P1 ;  /* 0xff80000087cc7808 */ /* 0x000fe40000800000 */
[----:B------:R-:W-:Y:S02]  /*8550*/  ISETP.GT.AND P1, PT, R2, 0x18, PT ;  /* 0x000000180200780c */ /* 0x000fe40003f24270 */
[----:B---3--:R-:W-:Y:S02]  /*8560*/  FSEL R52, R35, -INF , P2 ;  /* 0xff80000023347808 */ /* 0x008fe40001000000 */
[----:B--2---:R-:W-:Y:S02]  /*8570*/  FSEL R22, R223, -INF , P5 ;  /* 0xff800000df167808 */ /* 0x004fe40002800000 */
[----:B------:R-:W-:Y:S01]  /*8580*/  FSEL R210, R210, -INF , P3 ;  /* 0xff800000d2d27808 */ /* 0x000fe20001800000 */
[----:B------:R-:W2:Y:S01]  /*8590*/  MUFU.TANH R16, R37 ;  /* 0x0000002500107308 */ /* 0x000ea20000002400 */
[----:B------:R-:W-:Y:S02]  /*85a0*/  ISETP.GT.AND P3, PT, R2, 0x9, PT ;  /* 0x000000090200780c */ /* 0x000fe40003f64270 */
[----:B------:R-:W-:Y:S02]  /*85b0*/  ISETP.GT.AND P5, PT, R3, 0x10, PT ;  /* 0x000000100300780c */ /* 0x000fe40003fa4270 */
[----:B------:R-:W-:Y:S02]  /*85c0*/  FSEL R207, R134, -INF , P1 ;  /* 0xff80000086cf7808 */ /* 0x000fe40000800000 */
[----:B------:R-:W-:Y:S02]  /*85d0*/  ISETP.GT.AND P1, PT, R4, 0x19, PT ;  /* 0x000000190400780c */ /* 0x000fe40003f24270 */
[----:B------:R-:W-:Y:S01]  /*85e0*/  FSEL R55, R227, -INF , P3 ;  /* 0xff800000e3377808 */ /* 0x000fe20001800000 */
[----:B------:R2:W-:Y:S01]  /*85f0*/  MUFU.TANH R13, R40 ;  /* 0x00000028000d7308 */ /* 0x0005e20000002400 */
[----:B------:R-:W-:Y:S02]  /*8600*/  FSEL R205, R136, -INF , P5 ;  /* 0xff80000088cd7808 */ /* 0x000fe40002800000 */
[C---:B------:R-:W-:Y:S02]  /*8610*/  ISETP.GT.AND P0, PT, R0.reuse, 0x1, PT ;  /* 0x000000010000780c */ /* 0x040fe40003f04270 */
[----:B------:R-:W-:Y:S02]  /*8620*/  ISETP.GT.AND P3, PT, R3, 0x9, PT ;  /* 0x000000090300780c */ /* 0x000fe40003f64270 */
[----:B------:R-:W-:Y:S02]  /*8630*/  ISETP.GT.AND P5, PT, R0, 0x11, PT ;  /* 0x000000110000780c */ /* 0x000fe40003fa4270 */
[----:B------:R-:W-:Y:S01]  /*8640*/  FSEL R44, R26, -INF , P1 ;  /* 0xff8000001a2c7808 */ /* 0x000fe20000800000 */
[----:B------:R-:W3:Y:S01]  /*8650*/  MUFU.TANH R20, R34 ;  /* 0x0000002200147308 */ /* 0x000ee20000002400 */
[----:B------:R-:W-:Y:S01]  /*8660*/  FMUL.FTZ R26, R64, c[0x0][0x320] ;  /* 0x0000c800401a7a20 */ /* 0x000fe20000410000 */
[----:B------:R-:W-:Y:S02]  /*8670*/  FSEL R27, R221, -INF , P3 ;  /* 0xff800000dd1b7808 */ /* 0x000fe40001800000 */
[----:B------:R-:W-:Y:S02]  /*8680*/  ISETP.GT.AND P3, PT, R2, 0x10, PT ;  /* 0x000000100200780c */ /* 0x000fe40003f64270 */
[----:B------:R-:W-:Y:S02]  /*8690*/  FSEL R216, R216, -INF , P5 ;  /* 0xff800000d8d87808 */ /* 0x000fe40002800000 */
[----:B------:R-:W-:Y:S02]  /*86a0*/  FSEL R211, R211, -INF , P0 ;  /* 0xff800000d3d37808 */ /* 0x000fe40000000000 */
[----:B------:R-:W-:Y:S01]  /*86b0*/  MUFU.TANH R19, R36 ;  /* 0x0000002400137308 */ /* 0x000fe20000002400 */
[C---:B------:R-:W-:Y:S02]  /*86c0*/  ISETP.GT.AND P0, PT, R4.reuse, 0x8, PT ;  /* 0x000000080400780c */ /* 0x040fe40003f04270 */
[----:B------:R-:W-:Y:S02]  /*86d0*/  ISETP.GT.AND P5, PT, R4, 0x18, PT ;  /* 0x000000180400780c */ /* 0x000fe40003fa4270 */
[----:B-1----:R-:W-:Y:S02]  /*86e0*/  FSEL R21, R224, -INF , P0 ;  /* 0xff800000e0157808 */ /* 0x002fe40000000000 */
[----:B------:R-:W-:Y:S02]  /*86f0*/  FSEL R45, R32, -INF , P5 ;  /* 0xff800000202d7808 */ /* 0x000fe40002800000 */
[----:B------:R-:W-:Y:S01]  /*8700*/  ISETP.GT.AND P0, PT, R4, 0x11, PT ;  /* 0x000000110400780c */ /* 0x000fe20003f04270 */
[----:B------:R1:W-:Y:S01]  /*8710*/  MUFU.TANH R36, R50 ;  /* 0x0000003200247308 */ /* 0x0003e20000002400 */
[----:B------:R-:W-:Y:S02]  /*8720*/  FSEL R209, R209, -INF , P3 ;  /* 0xff800000d1d17808 */ /* 0x000fe40001800000 */
[----:B------:R-:W-:Y:S02]  /*8730*/  ISETP.GT.AND P3, PT, R0, 0x18, PT ;  /* 0x000000180000780c */ /* 0x000fe40003f64270 */
[----:B------:R-:W-:Y:S02]  /*8740*/  ISETP.GT.AND P5, PT, R4, 0x21, PT ;  /* 0x000000210400780c */ /* 0x000fe40003fa4270 */
[----:B------:R-:W-:Y:S02]  /*8750*/  FSEL R46, R137, -INF , P0 ;  /* 0xff800000892e7808 */ /* 0x000fe40000000000 */
[----:B------:R-:W-:Y:S01]  /*8760*/  ISETP.GT.AND P0, PT, R2, 0x11, PT ;  /* 0x000000110200780c */ /* 0x000fe20003f04270 */
[----:B------:R3:W-:Y:S01]  /*8770*/  MUFU.TANH R28, R53 ;  /* 0x00000035001c7308 */ /* 0x0007e20000002400 */
[----:B------:R-:W-:Y:S02]  /*8780*/  FSEL R219, R219, -INF , P3 ;  /* 0xff800000dbdb7808 */ /* 0x000fe40001800000 */
[C---:B------:R-:W-:Y:S02]  /*8790*/  ISETP.GT.AND P3, PT, R3.reuse, 0x18, PT ;  /* 0x000000180300780c */ /* 0x040fe40003f64270 */
[----:B--2---:R-:W-:Y:S02]  /*87a0*/  FSEL R40, R16, -INF , P5 ;  /* 0xff80000010287808 */ /* 0x004fe40002800000 */
[----:B------:R-:W-:Y:S02]  /*87b0*/  ISETP.GT.AND P5, PT, R2, 0x21, PT ;  /* 0x000000210200780c */ /* 0x000fe40003fa4270 */
[----:B------:R-:W-:Y:S01]  /*87c0*/  FSEL R208, R208, -INF , P0 ;  /* 0xff800000d0d07808 */ /* 0x000fe20000000000 */
[----:B------:R-:W2:Y:S01]  /*87d0*/  MUFU.TANH R218, R31 ;  /* 0x0000001f00da7308 */ /* 0x000ea20000002400 */
[C---:B------:R-:W-:Y:S02]  /*87e0*/  ISETP.GT.AND P0, PT, R0.reuse, 0x19, PT ;  /* 0x000000190000780c */ /* 0x040fe40003f04270 */
[----:B------:R-:W-:Y:S02]  /*87f0*/  ISETP.GT.AND P1, PT, R3, 0x20, PT ;  /* 0x000000200300780c */ /* 0x000fe40003f24270 */
[----:B-1----:R-:W-:Y:S02]  /*8800*/  FSEL R50, R11, -INF , P5 ;  /* 0xff8000000b327808 */ /* 0x002fe40002800000 */
[----:B------:R-:W-:Y:S02]  /*8810*/  ISETP.GT.AND P5, PT, R0, 0x29, PT ;  /* 0x000000290000780c */ /* 0x000fe40003fa4270 */
[----:B------:R-:W-:Y:S01]  /*8820*/  ISETP.GT.AND P2, PT, R2, 0x20, PT ;  /* 0x000000200200780c */ /* 0x000fe20003f44270 */
[----:B------:R1:W1:Y:S01]  /*8830*/  MUFU.TANH R12, R42 ;  /* 0x0000002a000c7308 */ /* 0x0002620000002400 */
[----:B------:R-:W-:Y:S02]  /*8840*/  FMNMX.FTZ R137, R17, R132, !PT ;  /* 0x0000008411897209 */ /* 0x000fe40007810000 */
[----:B---3--:R-:W-:Y:S01]  /*8850*/  FSEL R53, R20, -INF , P3 ;  /* 0xff80000014357808 */ /* 0x008fe20001800000 */
[----:B------:R-:W-:Y:S01]  /*8860*/  FMUL.FTZ R20, R65, c[0x0][0x320] ;  /* 0x0000c80041147a20 */ /* 0x000fe20000410000 */
[----:B------:R-:W-:Y:S02]  /*8870*/  ISETP.GT.AND P3, PT, R3, 0x21, PT ;  /* 0x000000210300780c */ /* 0x000fe40003f64270 */
[----:B------:R-:W-:Y:S03]  /*8880*/  FMNMX.FTZ R137, R18, R137, !PT ;  /* 0x0000008912897209 */ /* 0x000fe60007810000 */
[----:B------:R3:W3:Y:S01]  /*8890*/  MUFU.TANH R213, R43 ;  /* 0x0000002b00d57308 */ /* 0x0006e20000002400 */
[----:B------:R-:W-:Y:S02]  /*88a0*/  FMNMX.FTZ R137, R21, R137, !PT ;  /* 0x0000008915897209 */ /* 0x000fe40007810000 */
[----:B--2---:R-:W-:Y:S02]  /*88b0*/  FSEL R218, R218, -INF , P0 ;  /* 0xff800000dada7808 */ /* 0x004fe40000000000 */
[----:B------:R-:W-:Y:S02]  /*88c0*/  ISETP.GT.AND P0, PT, R4, 0x20, PT ;  /* 0x000000200400780c */ /* 0x000fe40003f04270 */
[----:B------:R-:W-:Y:S03]  /*88d0*/  FMNMX.FTZ R137, R22, R137, !PT ;  /* 0x0000008916897209 */ /* 0x000fe60007810000 */
[----:B------:R2:W-:Y:S01]  /*88e0*/  MUFU.TANH R35, R57 ;  /* 0x0000003900237308 */ /* 0x0005e20000002400 */
[----:B------:R-:W-:Y:S01]  /*88f0*/  FSEL R41, R19, -INF , P0 ;  /* 0xff80000013297808 */ /* 0x000fe20000000000 */
[----:B------:R-:W-:Y:S01]  /*8900*/  FMUL.FTZ R19, R66, c[0x0][0x320] ;  /* 0x0000c80042137a20 */ /* 0x000fe20000410000 */
[----:B------:R-:W-:Y:S02]  /*8910*/  ISETP.GT.AND P0, PT, R0, 0x20, PT ;  /* 0x000000200000780c */ /* 0x000fe40003f04270 */
[----:B-1----:R-:W-:Y:S02]  /*8920*/  FSEL R42, R14, -INF , P3 ;  /* 0xff8000000e2a7808 */ /* 0x002fe40001800000 */
[----:B------:R-:W-:Y:S02]  /*8930*/  ISETP.GT.AND P3, PT, R2, 0x28, PT ;  /* 0x000000280200780c */ /* 0x000fe40003f64270 */
[----:B------:R-:W-:Y:S01]  /*8940*/  FSEL R214, R12, -INF , P0 ;  /* 0xff8000000cd67808 */ /* 0x000fe20000000000 */
[----:B------:R1:W1:Y:S01]  /*8950*/  MUFU.TANH R33, R49 ;  /* 0x0000003100217308 */ /* 0x0002620000002400 */
[----:B------:R-:W-:Y:S01]  /*8960*/  ISETP.GT.AND P0, PT, R2, 0x29, PT ;  /* 0x000000290200780c */ /* 0x000fe20003f04270 */
[----:B------:R-:W-:Y:S01]  /*8970*/  FMUL.FTZ R12, R67, c[0x0][0x320] ;  /* 0x0000c800430c7a20 */ /* 0x000fe20000410000 */
[----:B------:R-:W-:Y:S02]  /*8980*/  FMNMX.FTZ R137, R47, R137, !PT ;  /* 0x000000892f897209 */ /* 0x000fe40007810000 */
[----:B---3--:R-:W-:Y:S02]  /*8990*/  FSEL R43, R15, -INF , P1 ;  /* 0xff8000000f2b7808 */ /* 0x008fe40000800000 */
[----:B------:R-:W-:Y:S02]  /*89a0*/  ISETP.GT.AND P1, PT, R0, 0x21, PT ;  /* 0x000000210000780c */ /* 0x000fe40003f24270 */
[----:B------:R-:W-:Y:S01]  /*89b0*/  FMNMX.FTZ R137, R46, R137, !PT ;  /* 0x000000892e897209 */ /* 0x000fe20007810000 */
[----:B------:R-:W3:Y:S01]  /*89c0*/  MUFU.TANH R6, R6 ;  /* 0x0000000600067308 */ /* 0x000ee20000002400 */
[----:B------:R-:W-:Y:S02]  /*89d0*/  FSEL R213, R213, -INF , P1 ;  /* 0xff800000d5d57808 */ /* 0x000fe40000800000 */
[C---:B------:R-:W-:Y:S02]  /*89e0*/  ISETP.GT.AND P1, PT, R4.reuse, 0x28, PT ;  /* 0x000000280400780c */ /* 0x040fe40003f24270 */
[----:B--2---:R-:W-:Y:S02]  /*89f0*/  FSEL R57, R7, -INF , P5 ;  /* 0xff80000007397808 */ /* 0x004fe40002800000 */
[----:B------:R-:W-:Y:S02]  /*8a00*/  ISETP.GT.AND P5, PT, R4, 0x30, PT ;  /* 0x000000300400780c */ /* 0x000fe40003fa4270 */
[----:B------:R-:W-:Y:S01]  /*8a10*/  FMNMX.FTZ R137, R45, R137, !PT ;  /* 0x000000892d897209 */ /* 0x000fe20007810000 */
[----:B------:R-:W2:Y:S01]  /*8a20*/  MUFU.TANH R34, R48 ;  /* 0x0000003000227308 */ /* 0x000ea20000002400 */
[----:B------:R-:W-:Y:S02]  /*8a30*/  FSEL R29, R29, -INF , P5 ;  /* 0xff8000001d1d7808 */ /* 0x000fe40002800000 */
[----:B------:R-:W-:Y:S02]  /*8a40*/  ISETP.GT.AND P5, PT, R3, 0x31, PT ;  /* 0x000000310300780c */ /* 0x000fe40003fa4270 */
[----:B-1----:R-:W-:Y:S02]  /*8a50*/  FSEL R49, R10, -INF , P3 ;  /* 0xff8000000a317808 */ /* 0x002fe40001800000 */
[----:B------:R-:W-:Y:S02]  /*8a60*/  ISETP.GT.AND P3, PT, R4, 0x29, PT ;  /* 0x000000290400780c */ /* 0x000fe40003f64270 */
[----:B------:R-:W-:Y:S01]  /*8a70*/  FMNMX.FTZ R137, R44, R137, !PT ;  /* 0x000000892c897209 */ /* 0x000fe20007810000 */
[----:B------:R-:W1:Y:S01]  /*8a80*/  MUFU.TANH R26, R26 ;  /* 0x0000001a001a7308 */ /* 0x000e620000002400 */
[----:B------:R-:W-:Y:S02]  /*8a90*/  FSEL R33, R33, -INF , P3 ;  /* 0xff80000021217808 */ /* 0x000fe40001800000 */
[----:B------:R-:W-:Y:S02]  /*8aa0*/  ISETP.GT.AND P3, PT, R4, 0x38, PT ;  /* 0x000000380400780c */ /* 0x000fe40003f64270 */
[----:B---3--:R-:W-:Y:S01]  /*8ab0*/  FSEL R30, R6, -INF , P5 ;  /* 0xff800000061e7808 */ /* 0x008fe20002800000 */
[----:B------:R-:W-:Y:S01]  /*8ac0*/  FMUL.FTZ R6, R63, c[0x0][0x320] ;  /* 0x0000c8003f067a20 */ /* 0x000fe20000410000 */
[C---:B------:R-:W-:Y:S02]  /*8ad0*/  ISETP.GT.AND P5, PT, R2.reuse, 0x31, PT ;  /* 0x000000310200780c */ /* 0x040fe40003fa4270 */
[----:B------:R-:W-:Y:S01]  /*8ae0*/  FMNMX.FTZ R137, R41, R137, !PT ;  /* 0x0000008929897209 */ /* 0x000fe20007810000 */
[----:B------:R-:W3:Y:S01]  /*8af0*/  MUFU.TANH R5, R5 ;  /* 0x0000000500057308 */ /* 0x000ee20000002400 */
[----:B------:R-:W-:Y:S02]  /*8b00*/  FSEL R35, R35, -INF , P5 ;  /* 0xff80000023237808 */ /* 0x000fe40002800000 */
[----:B------:R-:W-:Y:S02]  /*8b10*/  ISETP.GT.AND P5, PT, R2, 0x38, PT ;  /* 0x000000380200780c */ /* 0x000fe40003fa4270 */
[----:B--2---:R-:W-:Y:S02]  /*8b20*/  FSEL R34, R34, -INF , P1 ;  /* 0xff80000022227808 */ /* 0x004fe40000800000 */
[----:B------:R-:W-:Y:S02]  /*8b30*/  ISETP.GT.AND P1, PT, R4, 0x31, PT ;  /* 0x000000310400780c */ /* 0x000fe40003f24270 */
[----:B------:R-:W-:Y:S01]  /*8b40*/  FSEL R48, R9, -INF , P0 ;  /* 0xff80000009307808 */ /* 0x000fe20000000000 */
[----:B------:R2:W2:Y:S01]  /*8b50*/  MUFU.TANH R31, R54 ;  /* 0x00000036001f7308 */ /* 0x0004a20000002400 */
[----:B------:R-:W-:Y:S02]  /*8b60*/  FSEL R28, R28, -INF , P1 ;  /* 0xff8000001c1c7808 */ /* 0x000fe40000800000 */
[----:B------:R-:W-:Y:S02]  /*8b70*/  ISETP.GT.AND P1, PT, R2, 0x30, PT ;  /* 0x000000300200780c */ /* 0x000fe40003f24270 */
[----:B-1----:R-:W-:Y:S02]  /*8b80*/  FSEL R26, R26, -INF , P3 ;  /* 0xff8000001a1a7808 */ /* 0x002fe40001800000 */
[----:B------:R-:W-:Y:S02]  /*8b90*/  ISETP.GT.AND P3, PT, R2, 0x39, PT ;  /* 0x000000390200780c */ /* 0x000fe40003f64270 */
[----:B------:R-:W-:Y:S01]  /*8ba0*/  FMNMX.FTZ R2, R23, R133, !PT ;  /* 0x0000008517027209 */ /* 0x000fe20007810000 */
[----:B------:R-:W1:Y:S01]  /*8bb0*/  MUFU.TANH R37, R56 ;  /* 0x0000003800257308 */ /* 0x000e620000002400 */
[----:B------:R-:W-:Y:S02]  /*8bc0*/  ISETP.GT.AND P0, PT, R3, 0x29, PT ;  /* 0x000000290300780c */ /* 0x000fe40003f04270 */
[----:B------:R-:W-:Y:S02]  /*8bd0*/  FMNMX.FTZ R2, R24, R2, !PT ;  /* 0x0000000218027209 */ /* 0x000fe40007810000 */
[----:B---3--:R-:W-:Y:S02]  /*8be0*/  FSEL R32, R5, -INF , P0 ;  /* 0xff80000005207808 */ /* 0x008fe40000000000 */
[----:B------:R-:W-:Y:S02]  /*8bf0*/  ISETP.GT.AND P0, PT, R3, 0x30, PT ;  /* 0x000000300300780c */ /* 0x000fe40003f04270 */
[----:B------:R-:W-:Y:S01]  /*8c00*/  FMNMX.FTZ R2, R25, R2, !PT ;  /* 0x0000000219027209 */ /* 0x000fe20007810000 */
[----:B------:R3:W3:Y:S01]  /*8c10*/  MUFU.TANH R56, R58 ;  /* 0x0000003a00387308 */ /* 0x0006e20000002400 */
[----:B------:R-:W-:Y:S02]  /*8c20*/  FMNMX.FTZ R137, R40, R137, !PT ;  /* 0x0000008928897209 */ /* 0x000fe40007810000 */
[----:B------:R-:W-:Y:S02]  /*8c30*/  FMNMX.FTZ R2, R27, R2, !PT ;  /* 0x000000021b027209 */ /* 0x000fe40007810000 */
[----:B--2---:R-:W-:Y:S01]  /*8c40*/  FSEL R54, R13, -INF , P2 ;  /* 0xff8000000d367808 */ /* 0x004fe20001000000 */
[----:B------:R-:W-:Y:S01]  /*8c50*/  FMUL.FTZ R13, R61, c[0x0][0x320] ;  /* 0x0000c8003d0d7a20 */ /* 0x000fe20000410000 */
[C---:B------:R-:W-:Y:S02]  /*8c60*/  ISETP.GT.AND P2, PT, R0.reuse, 0x28, PT ;  /* 0x000000280000780c */ /* 0x040fe40003f44270 */
[----:B------:R-:W-:Y:S01]  /*8c70*/  FSEL R31, R31, -INF , P0 ;  /* 0xff8000001f1f7808 */ /* 0x000fe20000000000 */
[----:B------:R-:W2:Y:S01]  /*8c80*/  MUFU.TANH R20, R20 ;  /* 0x0000001400147308 */ /* 0x000ea20000002400 */
[----:B------:R-:W-:Y:S02]  /*8c90*/  ISETP.GT.AND P0, PT, R0, 0x30, PT ;  /* 0x000000300000780c */ /* 0x000fe40003f04270 */
[----:B------:R-:W-:Y:S02]  /*8ca0*/  FMNMX.FTZ R2, R205, R2, !PT ;  /* 0x00000002cd027209 */ /* 0x000fe40007810000 */
[----:B-1----:R-:W-:Y:S02]  /*8cb0*/  FSEL R37, R37, -INF , P1 ;  /* 0xff80000025257808 */ /* 0x002fe40000800000 */
[----:B------:R-:W-:Y:S02]  /*8cc0*/  ISETP.GT.AND P1, PT, R3, 0x38, PT ;  /* 0x000000380300780c */ /* 0x000fe40003f24270 */
[----:B------:R-:W-:Y:S01]  /*8cd0*/  FMNMX.FTZ R2, R204, R2, !PT ;  /* 0x00000002cc027209 */ /* 0x000fe20007810000 */
[----:B------:R-:W1:Y:S01]  /*8ce0*/  MUFU.TANH R12, R12 ;  /* 0x0000000c000c7308 */ /* 0x000e620000002400 */
[----:B------:R-:W-:Y:S02]  /*8cf0*/  FMNMX.FTZ R137, R34, R137, !PT ;  /* 0x0000008922897209 */ /* 0x000fe40007810000 */
[----:B------:R-:W-:Y:S02]  /*8d00*/  FMNMX.FTZ R2, R53, R2, !PT ;  /* 0x0000000235027209 */ /* 0x000fe40007810000 */
[----:B---3--:R-:W-:Y:S02]  /*8d10*/  FSEL R58, R8, -INF , P2 ;  /* 0xff800000083a7808 */ /* 0x008fe40001000000 */
[C---:B------:R-:W-:Y:S02]  /*8d20*/  ISETP.GT.AND P2, PT, R3.reuse, 0x28, PT ;  /* 0x000000280300780c */ /* 0x040fe40003f44270 */
[----:B------:R-:W-:Y:S01]  /*8d30*/  FSEL R56, R56, -INF , P0 ;  /* 0xff80000038387808 */ /* 0x000fe20000000000 */
[----:B------:R-:W3:Y:S01]  /*8d40*/  MUFU.TANH R19, R19 ;  /* 0x0000001300137308 */ /* 0x000ee20000002400 */
[----:B------:R-:W-:Y:S02]  /*8d50*/  FSEL R36, R36, -INF , P2 ;  /* 0xff80000024247808 */ /* 0x000fe40001000000 */
[----:B------:R-:W-:Y:S02]  /*8d60*/  ISETP.GT.AND P2, PT, R4, 0x39, PT ;  /* 0x000000390400780c */ /* 0x000fe40003f44270 */
[----:B------:R-:W-:Y:S02]  /*8d70*/  ISETP.GT.AND P0, PT, R3, 0x39, PT ;  /* 0x000000390300780c */ /* 0x000fe40003f04270 */
        /* <DEDUP_REMOVED lines=37> */
[----:B--2---:R-:W-:Y:S02]  /*8fd0*/  FSEL R20, R20, -INF , P2 ;  /* 0xff80000014147808 */ /* 0x004fe40001000000 */
[----:B-1----:R-:W-:Y:S02]  /*8fe0*/  FSEL R12, R12, -INF , P0 ;  /* 0xff8000000c0c7808 */ /* 0x002fe40000000000 */
[C---:B------:R-:W-:Y:S02]  /*8ff0*/  ISETP.GT.AND P0, PT, R0.reuse, 0x39, PT ;  /* 0x000000390000780c */ /* 0x040fe40003f04270 */
[----:B---3--:R-:W-:Y:S02]  /*9000*/  FSEL R19, R19, -INF , P1 ;  /* 0xff80000013137808 */ /* 0x008fe40000800000 */
[C---:B------:R-:W-:Y:S02]  /*9010*/  ISETP.GT.AND P2, PT, R0.reuse, 0x31, PT ;  /* 0x000000310000780c */ /* 0x040fe40003f44270 */
[----:B------:R-:W-:Y:S02]  /*9020*/  FMNMX.FTZ R2, R57, R2, !PT ;  /* 0x0000000239027209 */ /* 0x000fe40007810000 */
[----:B------:R-:W-:Y:S02]  /*9030*/  ISETP.GT.AND P1, PT, R0, 0x38, PT ;  /* 0x000000380000780c */ /* 0x000fe40003f24270 */
[----:B------:R-:W-:Y:S02]  /*9040*/  FMNMX.FTZ R0, R48, R3, !PT ;  /* 0x0000000330007209 */ /* 0x000fe40007810000 */
[----:B------:R-:W-:Y:S02]  /*9050*/  FMNMX.FTZ R137, R26, R137, !PT ;  /* 0x000000891a897209 */ /* 0x000fe40007810000 */
[----:B------:R-:W-:Y:S02]  /*9060*/  FMNMX.FTZ R0, R37, R0, !PT ;  /* 0x0000000025007209 */ /* 0x000fe40007810000 */
[----:B------:R-:W-:Y:S02]  /*9070*/  FSEL R15, R15, -INF , P2 ;  /* 0xff8000000f0f7808 */ /* 0x000fe40001000000 */
[----:B------:R-:W-:Y:S02]  /*9080*/  FMNMX.FTZ R2, R56, R2, !PT ;  /* 0x0000000238027209 */ /* 0x000fe40007810000 */
[----:B------:R-:W-:Y:S02]  /*9090*/  FMNMX.FTZ R137, R20, R137, !PT ;  /* 0x0000008914897209 */ /* 0x000fe40007810000 */
[----:B------:R-:W-:Y:S02]  /*90a0*/  FMNMX.FTZ R4, R19, R5, !PT ;  /* 0x0000000513047209 */ /* 0x000fe40007810000 */
[----:B------:R-:W-:Y:S01]  /*90b0*/  FSEL R14, R14, -INF , P5 ;  /* 0xff8000000e0e7808 */ /* 0x000fe20002800000 */
[----:B------:R-:W1:Y:S01]  /*90c0*/  SHFL.BFLY PT, R5, R137, 0x2, 0x1f ;  /* 0x0c401f0089057f89 */ /* 0x000e6200000e0000 */
[----:B------:R-:W-:Y:S02]  /*90d0*/  FSEL R16, R16, -INF , P1 ;  /* 0xff80000010107808 */ /* 0x000fe40000800000 */
[----:B------:R-:W-:Y:S02]  /*90e0*/  FMNMX.FTZ R2, R15, R2, !PT ;  /* 0x000000020f027209 */ /* 0x000fe40007810000 */
[----:B------:R-:W-:Y:S02]  /*90f0*/  FMNMX.FTZ R0, R35, R0, !PT ;  /* 0x0000000023007209 */ /* 0x000fe40007810000 */
[----:B------:R-:W-:Y:S02]  /*9100*/  FMNMX.FTZ R4, R12, R4, !PT ;  /* 0x000000040c047209 */ /* 0x000fe40007810000 */
[----:B------:R-:W-:Y:S02]  /*9110*/  FSEL R6, R6, -INF , P0 ;  /* 0xff80000006067808 */ /* 0x000fe40000000000 */
[----:B------:R-:W-:Y:S01]  /*9120*/  FMNMX.FTZ R3, R14, R0, !PT ;  /* 0x000000000e037209 */ /* 0x000fe20007810000 */
[----:B------:R-:W2:Y:S01]  /*9130*/  SHFL.BFLY PT, R7, R4, 0x2, 0x1f ;  /* 0x0c401f0004077f89 */ /* 0x000ea200000e0000 */
[----:B------:R-:W-:Y:S02]  /*9140*/  FMNMX.FTZ R0, R16, R2, !PT ;  /* 0x0000000210007209 */ /* 0x000fe40007810000 */
[----:B------:R-:W-:Y:S02]  /*9150*/  FSEL R13, R13, -INF , P3 ;  /* 0xff8000000d0d7808 */ /* 0x000fe40001800000 */
[----:B------:R-:W-:Y:S02]  /*9160*/  FMNMX.FTZ R0, R6, R0, !PT ;  /* 0x0000000006007209 */ /* 0x000fe40007810000 */
[----:B------:R-:W-:Y:S02]  /*9170*/  FMNMX.FTZ R3, R13, R3, !PT ;  /* 0x000000030d037209 */ /* 0x000fe40007810000 */
[----:B------:R-:W-:Y:S01]  /*9180*/  ISETP.GE.AND P5, PT, R131, 0x1, PT ;  /* 0x000000018300780c */ /* 0x000fe20003fa6270 */
[----:B------:R-:W3:Y:S01]  /*9190*/  SHFL.BFLY PT, R2, R0, 0x2, 0x1f ;  /* 0x0c401f0000027f89 */ /* 0x000ee200000e0000 */
[----:B-1----:R-:W-:Y:S07]  /*91a0*/  FMNMX.FTZ R137, R137, R5, !PT ;  /* 0x0000000589897209 */ /* 0x002fee0007810000 */
[----:B------:R-:W1:Y:S04]  /*91b0*/  SHFL.BFLY PT, R135, R3, 0x2, 0x1f ;  /* 0x0c401f0003877f89 */ /* 0x000e6800000e0000 */
[----:B------:R-:W-:Y:S01]  /*91c0*/  @P5 IMAD.WIDE.U32 R8, R235, c[0x0][0x1e0], RZ ;  /* 0x00007800eb085a25 */ /* 0x000fe200078e00ff */
[----:B------:R-:W-:Y:S02]  /*91d0*/  @P5 ISETP.GE.AND P3, PT, R250, c[0x0][0x1d4], PT ;  /* 0x00007500fa005a0c */ /* 0x000fe40003f66270 */
[----:B--2---:R-:W-:Y:S01]  /*91e0*/  FMNMX.FTZ R4, R4, R7, !PT ;  /* 0x0000000704047209 */ /* 0x004fe20007810000 */
[----:B------:R-:W2:Y:S01]  /*91f0*/  SHFL.BFLY PT, R5, R137, 0x1, 0x1f ;  /* 0x0c201f0089057f89 */ /* 0x000ea200000e0000 */
[----:B---3--:R-:W-:Y:S07]  /*9200*/  FMNMX.FTZ R0, R0, R2, !PT ;  /* 0x0000000200007209 */ /* 0x008fee0007810000 */
[----:B------:R-:W3:Y:S01]  /*9210*/  SHFL.BFLY PT, R136, R4, 0x1, 0x1f ;  /* 0x0c201f0004887f89 */ /* 0x000ee200000e0000 */
[----:B------:R-:W-:Y:S05]  /*9220*/  @P5 SHF.R.S32.HI R2, RZ, 0x1f, R235 ;  /* 0x0000001fff025819 */ /* 0x000fea00000114eb */
[----:B------:R-:W-:Y:S01]  /*9230*/  @P5 IMAD R2, R2, c[0x0][0x1e0], RZ ;  /* 0x0000780002025a24 */ /* 0x000fe200078e02ff */
[----:B-1----:R-:W-:Y:S02]  /*9240*/  FMNMX.FTZ R135, R3, R135, !PT ;  /* 0x0000008703877209 */ /* 0x002fe40007810000 */
[----:B------:R-:W1:Y:S01]  /*9250*/  SHFL.BFLY PT, R3, R0, 0x1, 0x1f ;  /* 0x0c201f0000037f89 */ /* 0x000e6200000e0000 */
[----:B------:R-:W-:Y:S05]  /*9260*/  @P5 IMAD R2, R235, c[0x0][0x1e4], R2 ;  /* 0x00007900eb025a24 */ /* 0x000fea00078e0202 */
[----:B------:R-:W-:Y:S02]  /*9270*/  @P5 IADD3 R2, R9, R2, RZ ;  /* 0x0000000209025210 */ /* 0x000fe40007ffe0ff */
[----:B--2---:R-:W-:Y:S01]  /*9280*/  FMNMX.FTZ R137, R137, R5, !PT ;  /* 0x0000000589897209 */ /* 0x004fe20007810000 */
[----:B------:R-:W2:Y:S03]  /*9290*/  SHFL.BFLY PT, R7, R135, 0x1, 0x1f ;  /* 0x0c201f0087077f89 */ /* 0x000ea600000e0000 */
[C---:B------:R-:W-:Y:S02]  /*92a0*/  FSETP.NEU.FTZ.AND P2, PT, R137.reuse, -INF , PT ;  /* 0xff8000008900780b */ /* 0x040fe40003f5d000 */
[----:B---3--:R-:W-:Y:S02]  /*92b0*/  FMNMX.FTZ R136, R4, R136, !PT ;  /* 0x0000008804887209 */ /* 0x008fe40007810000 */
[C---:B------:R-:W-:Y:S01]  /*92c0*/  @P5 SHF.L.U64.HI R4, R8.reuse, 0x6, R2 ;  /* 0x0000000608045819 */ /* 0x040fe20000010202 */
[----:B------:R-:W-:Y:S01]  /*92d0*/  @P5 IMAD.SHL.U32 R8, R8, 0x40, RZ ;  /* 0x0000004008085824 */ /* 0x000fe200078e00ff */
[----:B------:R-:W-:Y:S02]  /*92e0*/  FSEL R2, R137, RZ, P2 ;  /* 0x000000ff89027208 */ /* 0x000fe40001000000 */
[----:B-1----:R-:W-:Y:S03]  /*92f0*/  FMNMX.FTZ R134, R0, R3, !PT ;  /* 0x0000000300867209 */ /* 0x002fe60007810000 */
[----:B------:R-:W-:Y:S01]  /*9300*/  FADD.FTZ R5, -R2, R132 ;  /* 0x0000008402057221 */ /* 0x000fe20000010100 */
[----:B----4-:R-:W-:Y:S04]  /*9310*/  @P5 IADD3 R0, P1, R8, R246, RZ ;  /* 0x000000f608005210 */ /* 0x010fe80007f3e0ff */
[----:B------:R-:W-:Y:S02]  /*9320*/  @P5 LEA R10, P0, R0, c[0x0][0x1c8], 0x1 ;  /* 0x00007200000a5a11 */ /* 0x000fe400078008ff */
[----:B------:R-:W-:Y:S02]  /*9330*/  @P5 IADD3.X R2, R4, R128, RZ, P1, !PT ;  /* 0x0000008004025210 */ /* 0x000fe40000ffe4ff */
[----:B--2---:R-:W-:Y:S02]  /*9340*/  FMNMX.FTZ R135, R135, R7, !PT ;  /* 0x0000000787877209 */ /* 0x004fe40007810000 */
[----:B------:R-:W-:Y:S02]  /*9350*/  @P5 LEA.HI.X R11, R0, c[0x0][0x1cc], R2, 0x1, P0 ;  /* 0x00007300000b5a11 */ /* 0x000fe400000f0c02 */
[----:B------:R-:W-:Y:S03]  /*9360*/  @P5 IADD3 R0, P1, P0, R8, 0x40, R246 ;  /* 0x0000004008005810 */ /* 0x000fe6000783e0f6 */
[----:B------:R1:W-:Y:S01]  /*9370*/  @P5 LDGSTS.E.BYPASS.LTC128B.128 [R248+0x4100], [R10.64], !P3 ;  /* 0x041000000af85fae */ /* 0x0003e2000d901d46 */
[----:B------:R-:W-:Y:S02]  /*9380*/  @P5 IADD3.X R4, R4, RZ, R128, P1, P0 ;  /* 0x000000ff04045210 */ /* 0x000fe40000fe0480 */
[----:B------:R-:W-:Y:S02]  /*9390*/  @P5 LEA R8, P0, R0, c[0x0][0x1c8], 0x1 ;  /* 0x0000720000085a11 */ /* 0x000fe400078008ff */
[----:B------:R-:W-:Y:S02]  /*93a0*/  FSETP.NEU.FTZ.AND P1, PT, R136, -INF , PT ;  /* 0xff8000008800780b */ /* 0x000fe40003f3d000 */
[----:B------:R-:W-:Y:S02]  /*93b0*/  @P5 LEA.HI.X R9, R0, c[0x0][0x1cc], R4, 0x1, P0 ;  /* 0x0000730000095a11 */ /* 0x000fe400000f0c04 */
[C---:B------:R-:W-:Y:S02]  /*93c0*/  FSETP.NEU.FTZ.AND P0, PT, R135.reuse, -INF , PT ;  /* 0xff8000008700780b */ /* 0x040fe40003f1d000 */
[----:B------:R-:W-:Y:S01]  /*93d0*/  FSEL R2, R136, RZ, P1 ;  /* 0x000000ff88027208 */ /* 0x000fe20000800000 */
[----:B------:R2:W-:Y:S01]  /*93e0*/  @P5 LDGSTS.E.BYPASS.LTC128B.128 [R248+0x6100], [R8.64], !P6 ;  /* 0x0610000008f85fae */ /* 0x0005e2000f101d46 */
[----:B------:R-:W-:Y:S03]  /*93f0*/  FSEL R0, R135, RZ, P0 ;  /* 0x000000ff87007208 */ /* 0x000fe60000000000 */
[----:B------:R-:W-:Y:S01]  /*9400*/  FADD.FTZ R4, -R2, R133 ;  /* 0x0000008502047221 */ /* 0x000fe20000010100 */
[----:B------:R-:W-:Y:S01]  /*9410*/  @P5 MOV R2, c[0x0][0x1e0] ;  /* 0x0000780000025a02 */ /* 0x000fe20000000f00 */
[----:B------:R-:W-:Y:S02]  /*9420*/  FADD.FTZ R3, -R0, R138 ;  /* 0x0000008a00037221 */ /* 0x000fe40000010100 */
[----:B------:R-:W-:Y:S05]  /*9430*/  @P5 IMAD.MOV.U32 R0, RZ, RZ, 0x5 ;  /* 0x00000005ff005424 */ /* 0x000fea00078e00ff */
[C---:B------:R-:W-:Y:S02]  /*9440*/  @P5 SHF.L.U64.HI R0, R2.reuse, R0, c[0x0][0x1e4] ;  /* 0x0000790002005619 */ /* 0x040fe40000010200 */
[----:B------:R-:W-:Y:S01]  /*9450*/  @P5 SHF.L.U32 R2, R2, 0x5, RZ ;  /* 0x0000000502025819 */ /* 0x000fe200000006ff */
[----:B--2---:R-:W-:Y:S05]  /*9460*/  FMUL.FTZ R8, R137, c[0x0][0x2d0] ;  /* 0x0000b40089087a20 */ /* 0x004fea0000410000 */
[----:B------:R-:W-:Y:S02]  /*9470*/  FSEL R8, R8, RZ, P2 ;  /* 0x000000ff08087208 */ /* 0x000fe40001000000 */
[-C--:B-1----:R-:W-:Y:S03]  /*9480*/  @P5 IADD3 R10, P2, R10, R2.reuse, RZ ;  /* 0x000000020a0a5210 */ /* 0x082fe60007f5e0ff */
[--C-:B------:R-:W-:Y:S01]  /*9490*/  FFMA.FTZ R7, R17, c[0x0][0x2d0], -R8.reuse ;  /* 0x0000b40011077a23 */ /* 0x100fe20000010808 */
[----:B------:R-:W-:Y:S01]  /*94a0*/  @P5 IADD3.X R11, R0, R11, RZ, P2, !PT ;  /* 0x0000000b000b5210 */ /* 0x000fe200017fe4ff */
[--C-:B------:R-:W-:Y:S02]  /*94b0*/  FFMA.FTZ R9, R22, c[0x0][0x2d0], -R8.reuse ;  /* 0x0000b40016097a23 */ /* 0x100fe40000010808 */
[----:B------:R1:W-:Y:S01]  /*94c0*/  MUFU.EX2 R221, R7 ;  /* 0x0000000700dd7308 */ /* 0x0003e20000000800 */
[--C-:B------:R-:W-:Y:S01]  /*94d0*/  FFMA.FTZ R128, R46, c[0x0][0x2d0], -R8.reuse ;  /* 0x0000b4002e807a23 */ /* 0x100fe20000010808 */
[----:B------:R2:W-:Y:S01]  /*94e0*/  @P5 LDGSTS.E.BYPASS.LTC128B.128 [R248+0x4900], [R10.64], !P3 ;  /* 0x049000000af85fae */ /* 0x0005e2000d901d46 */
[--C-:B------:R-:W-:Y:S02]  /*94f0*/  FFMA.FTZ R129, R45, c[0x0][0x2d0], -R8.reuse ;  /* 0x0000b4002d817a23 */ /* 0x100fe40000010808 */
[--C-:B------:R-:W-:Y:S02]  /*9500*/  FFMA.FTZ R130, R44, c[0x0][0x2d0], -R8.reuse ;  /* 0x0000b4002c827a23 */ /* 0x100fe40000010808 */
[--C-:B------:R-:W-:Y:S02]  /*9510*/  FFMA.FTZ R63, R20, c[0x0][0x2d0], -R8.reuse ;  /* 0x0000b400143f7a23 */ /* 0x100fe40000010808 */
[--C-:B------:R-:W-:Y:S01]  /*9520*/  FFMA.FTZ R61, R34, c[0x0][0x2d0], -R8.reuse ;  /* 0x0000b400223d7a23 */ /* 0x100fe20000010808 */
[----:B------:R-:W3:Y:S01]  /*9530*/  MUFU.EX2 R59, R9 ;  /* 0x00000009003b7308 */ /* 0x000ee20000000800 */
[----:B------:R2:W-:Y:S01]  /*9540*/  @P5 LDGSTS.E.BYPASS.LTC128B.128 [R248+0x6900], [R10.64+0x80], !P6 ;  /* 0x069000800af85fae */ /* 0x0005e2000f101d46 */
[--C-:B------:R-:W-:Y:S02]  /*9550*/  FFMA.FTZ R60, R33, c[0x0][0x2d0], -R8.reuse ;  /* 0x0000b400213c7a23 */ /* 0x100fe40000010808 */
[--C-:B------:R-:W-:Y:S02]  /*9560*/  FFMA.FTZ R62, R26, c[0x0][0x2d0], -R8.reuse ;  /* 0x0000b4001a3e7a23 */ /* 0x100fe40000010808 */
[--C-:B------:R-:W-:Y:S02]  /*9570*/  FFMA.FTZ R47, R47, c[0x0][0x2d0], -R8.reuse ;  /* 0x0000b4002f2f7a23 */ /* 0x100fe40000010808 */
[----:B------:R-:W-:Y:S02]  /*9580*/  IMAD.MOV.U32 R45, RZ, RZ, R235 ;  /* 0x000000ffff2d7224 */ /* 0x000fe400078e00eb */
[--C-:B-1----:R-:W-:Y:S02]  /*9590*/  FFMA.FTZ R7, R18, c[0x0][0x2d0], -R8.reuse ;  /* 0x0000b40012077a23 */ /* 0x102fe40000010808 */
[--C-:B------:R-:W-:Y:S02]  /*95a0*/  FFMA.FTZ R18, R40, c[0x0][0x2d0], -R8.reuse ;  /* 0x0000b40028127a23 */ /* 0x100fe40000010808 */
[----:B------:R1:W-:Y:S01]  /*95b0*/  MUFU.EX2 R226, R7 ;  /* 0x0000000700e27308 */ /* 0x0003e20000000800 */
[----:B------:R-:W-:Y:S01]  /*95c0*/  FFMA.FTZ R40, R29, c[0x0][0x2d0], -R8 ;  /* 0x0000b4001d287a23 */ /* 0x000fe20000010808 */
[-C--:B--2---:R-:W-:Y:S05]  /*95d0*/  @P5 IADD3 R10, P2, R10, R2.reuse, RZ ;  /* 0x000000020a0a5210 */ /* 0x084fea0007f5e0ff */
[----:B------:R-:W-:Y:S05]  /*95e0*/  @P5 IMAD.X R11, R11, 0x1, R0, P2 ;  /* 0x000000010b0b5824 */ /* 0x000fea00010e0600 */
[----:B------:R2:W-:Y:S01]  /*95f0*/  @P5 LDGSTS.E.BYPASS.LTC128B.128 [R248+0x5100], [R10.64], !P3 ;  /* 0x051000000af85fae */ /* 0x0005e2000d901d46 */
[--C-:B-1----:R-:W-:Y:S04]  /*9600*/  FFMA.FTZ R7, R21, c[0x0][0x2d0], -R8.reuse ;  /* 0x0000b40015077a23 */ /* 0x102fe80000010808 */
[----:B------:R1:W-:Y:S03]  /*9610*/  MUFU.EX2 R249, R7 ;  /* 0x0000000700f97308 */ /* 0x0003e60000000800 */
[----:B------:R2:W-:Y:S01]  /*9620*/  @P5 LDGSTS.E.BYPASS.LTC128B.128 [R248+0x7100], [R10.64+0x80], !P6 ;  /* 0x071000800af85fae */ /* 0x0005e2000f101d46 */
[----:B-1----:R-:W-:Y:S05]  /*9630*/  FMUL.FTZ R7, R136, c[0x0][0x2d0] ;  /* 0x0000b40088077a20 */ /* 0x002fea0000410000 */
[----:B------:R-:W-:Y:S02]  /*9640*/  FSEL R7, R7, RZ, P1 ;  /* 0x000000ff07077208 */ /* 0x000fe40000800000 */
[----:B--2---:R-:W-:Y:S03]  /*9650*/  @P5 IADD3 R10, P1, R10, R2, RZ ;  /* 0x000000020a0a5210 */ /* 0x004fe60007f3e0ff */
[--C-:B------:R-:W-:Y:S01]  /*9660*/  FFMA.FTZ R9, R23, c[0x0][0x2d0], -R7.reuse ;  /* 0x0000b40017097a23 */ /* 0x100fe20000010807 */
[----:B------:R-:W-:Y:S01]  /*9670*/  @P5 IADD3.X R11, R11, R0, RZ, P1, !PT ;  /* 0x000000000b0b5210 */ /* 0x000fe20000ffe4ff */
[--C-:B------:R-:W-:Y:S01]  /*9680*/  FFMA.FTZ R2, R27, c[0x0][0x2d0], -R7.reuse ;  /* 0x0000b4001b027a23 */ /* 0x100fe20000010807 */
[----:B------:R-:W-:Y:S01]  /*9690*/  FSETP.NEU.FTZ.AND P1, PT, R134, -INF , PT ;  /* 0xff8000008600780b */ /* 0x000fe20003f3d000 */
[----:B------:R1:W-:Y:S01]  /*96a0*/  MUFU.EX2 R220, R9 ;  /* 0x0000000900dc7308 */ /* 0x0003e20000000800 */
[--C-:B------:R-:W-:Y:S01]  /*96b0*/  FFMA.FTZ R27, R28, c[0x0][0x2d0], -R8.reuse ;  /* 0x0000b4001c1b7a23 */ /* 0x100fe20000010808 */
[----:B------:R2:W-:Y:S01]  /*96c0*/  @P5 LDGSTS.E.BYPASS.LTC128B.128 [R248+0x5900], [R10.64], !P3 ;  /* 0x059000000af85fae */ /* 0x0005e2000d901d46 */
[----:B------:R-:W-:Y:S01]  /*96d0*/  FSEL R0, R134, RZ, P1 ;  /* 0x000000ff86007208 */ /* 0x000fe20000800000 */
[--C-:B------:R-:W-:Y:S02]  /*96e0*/  FFMA.FTZ R53, R53, c[0x0][0x2d0], -R7.reuse ;  /* 0x0000b40035357a23 */ /* 0x100fe40000010807 */
[--C-:B------:R-:W-:Y:S02]  /*96f0*/  FFMA.FTZ R43, R43, c[0x0][0x2d0], -R7.reuse ;  /* 0x0000b4002b2b7a23 */ /* 0x100fe40000010807 */
[--C-:B------:R-:W-:Y:S02]  /*9700*/  FFMA.FTZ R64, R31, c[0x0][0x2d0], -R7.reuse ;  /* 0x0000b4001f407a23 */ /* 0x100fe40000010807 */
[----:B------:R4:W-:Y:S01]  /*9710*/  MUFU.EX2 R227, R2 ;  /* 0x0000000200e37308 */ /* 0x0009e20000000800 */
[----:B------:R2:W-:Y:S01]  /*9720*/  @P5 LDGSTS.E.BYPASS.LTC128B.128 [R248+0x7900], [R10.64+0x80], !P6 ;  /* 0x079000800af85fae */ /* 0x0005e2000f101d46 */
[--C-:B------:R-:W-:Y:S02]  /*9730*/  FFMA.FTZ R65, R30, c[0x0][0x2d0], -R7.reuse ;  /* 0x0000b4001e417a23 */ /* 0x100fe40000010807 */
[--C-:B------:R-:W-:Y:S02]  /*9740*/  FFMA.FTZ R67, R12, c[0x0][0x2d0], -R7.reuse ;  /* 0x0000b4000c437a23 */ /* 0x100fe40000010807 */
[--C-:B------:R-:W-:Y:S01]  /*9750*/  FFMA.FTZ R17, R42, c[0x0][0x2d0], -R7.reuse ;  /* 0x0000b4002a117a23 */ /* 0x100fe20000010807 */
[----:B------:R-:W-:Y:S01]  /*9760*/  MOV R42, R27 ;  /* 0x0000001b002a7202 */ /* 0x000fe20000000f00 */
[--C-:B------:R-:W-:Y:S01]  /*9770*/  FFMA.FTZ R34, R32, c[0x0][0x2d0], -R7.reuse ;  /* 0x0000b40020227a23 */ /* 0x100fe20000010807 */
[----:B------:R-:W2:Y:S01]  /*9780*/  LDSM.16.MT88.4 R20, [R229] ;  /* 0x00000000e514783b */ /* 0x000ea20000004200 */
[--C-:B------:R-:W-:Y:S02]  /*9790*/  FFMA.FTZ R66, R19, c[0x0][0x2d0], -R7.reuse ;  /* 0x0000b40013427a23 */ /* 0x100fe40000010807 */
[--C-:B-1----:R-:W-:Y:S02]  /*97a0*/  FFMA.FTZ R9, R24, c[0x0][0x2d0], -R7.reuse ;  /* 0x0000b40018097a23 */ /* 0x102fe40000010807 */
[----:B------:R-:W-:Y:S03]  /*97b0*/  FFMA.FTZ R24, R52, c[0x0][0x2d0], -R7 ;  /* 0x0000b40034187a23 */ /* 0x000fe60000010807 */
[----:B------:R-:W0:Y:S01]  /*97c0*/  LDGDEPBAR ;  /* 0x00000000000079af */ /* 0x000e220000000000 */
[----:B------:R1:W1:Y:S01]  /*97d0*/  MUFU.EX2 R224, R9 ;  /* 0x0000000900e07308 */ /* 0x0002620000000800 */
[----:B----4-:R-:W-:Y:S02]  /*97e0*/  FADD.FTZ R2, -R0, R139 ;  /* 0x0000008b00027221 */ /* 0x010fe40000010100 */
[--C-:B-1----:R-:W-:Y:S02]  /*97f0*/  FFMA.FTZ R9, R25, c[0x0][0x2d0], -R7.reuse ;  /* 0x0000b40019097a23 */ /* 0x102fe40000010807 */
[----:B------:R-:W-:Y:S05]  /*9800*/  FFMA.FTZ R25, R36, c[0x0][0x2d0], -R7 ;  /* 0x0000b40024197a23 */ /* 0x000fea0000010807 */
[----:B------:R1:W4:Y:S02]  /*9810*/  MUFU.EX2 R225, R9 ;  /* 0x0000000900e17308 */ /* 0x0003240000000800 */
[----:B-1----:R-:W-:Y:S05]  /*9820*/  FMUL.FTZ R9, R135, c[0x0][0x2d0] ;  /* 0x0000b40087097a20 */ /* 0x002fea0000410000 */
[----:B------:R-:W-:Y:S05]  /*9830*/  FSEL R9, R9, RZ, P0 ;  /* 0x000000ff09097208 */ /* 0x000fea0000000000 */
[--C-:B------:R-:W-:Y:S02]  /*9840*/  FFMA.FTZ R0, R39, c[0x0][0x2d0], -R9.reuse ;  /* 0x0000b40027007a23 */ /* 0x100fe40000010809 */
[----:B------:R-:W-:Y:S01]  /*9850*/  FFMA.FTZ R39, R41, c[0x0][0x2d0], -R8 ;  /* 0x0000b40029277a23 */ /* 0x000fe20000010808 */
[----:B---3--:R-:W-:Y:S01]  /*9860*/  MOV R41, R59 ;  /* 0x0000003b00297202 */ /* 0x008fe20000000f00 */
[----:B------:R1:W-:Y:S01]  /*9870*/  MUFU.EX2 R223, R0 ;  /* 0x0000000000df7308 */ /* 0x0003e20000000800 */
[----:B------:R-:W-:Y:S02]  /*9880*/  FMUL.FTZ R8, R134, c[0x0][0x2d0] ;  /* 0x0000b40086087a20 */ /* 0x000fe40000410000 */
[----:B--2---:R-:W-:Y:S01]  /*9890*/  FFMA.FTZ R10, R38, c[0x0][0x2d0], -R9 ;  /* 0x0000b400260a7a23 */ /* 0x004fe20000010809 */
[----:B------:R-:W-:Y:S01]  /*98a0*/  MOV R38, R131 ;  /* 0x0000008300267202 */ /* 0x000fe20000000f00 */
[--C-:B------:R-:W-:Y:S01]  /*98b0*/  FFMA.FTZ R131, R205, c[0x0][0x2d0], -R7.reuse ;  /* 0x0000b400cd837a23 */ /* 0x100fe20000010807 */
[----:B------:R-:W-:Y:S01]  /*98c0*/  F2FP.BF16.PACK_AB R205, R224, R220 ;  /* 0x000000dce0cd723e */ /* 0x000fe200000010ff */
[----:B------:R-:W-:Y:S01]  /*98d0*/  FFMA.FTZ R59, R204, c[0x0][0x2d0], -R7 ;  /* 0x0000b400cc3b7a23 */ /* 0x000fe20000010807 */
[----:B------:R-:W-:Y:S01]  /*98e0*/  FSEL R7, R8, RZ, P1 ;  /* 0x000000ff08077208 */ /* 0x000fe20000800000 */
[--C-:B------:R-:W-:Y:S01]  /*98f0*/  FFMA.FTZ R54, R54, c[0x0][0x2d0], -R9.reuse ;  /* 0x0000b40036367a23 */ /* 0x100fe20000010809 */
[----:B------:R-:W-:Y:S01]  /*9900*/  MUFU.EX2 R138, R10 ;  /* 0x0000000a008a7308 */ /* 0x000fe20000000800 */
[--C-:B------:R-:W-:Y:S01]  /*9910*/  FFMA.FTZ R46, R37, c[0x0][0x2d0], -R9.reuse ;  /* 0x0000b400252e7a23 */ /* 0x100fe20000010809 */
[----:B------:R-:W-:Y:S01]  /*9920*/  F2FP.BF16.PACK_AB R204, R226, R221 ;  /* 0x000000dde2cc723e */ /* 0x000fe200000010ff */
[--C-:B------:R-:W-:Y:S02]  /*9930*/  FFMA.FTZ R52, R14, c[0x0][0x2d0], -R9.reuse ;  /* 0x0000b4000e347a23 */ /* 0x100fe40000010809 */
[--C-:B------:R-:W-:Y:S02]  /*9940*/  FFMA.FTZ R235, R13, c[0x0][0x2d0], -R9.reuse ;  /* 0x0000b4000deb7a23 */ /* 0x100fe40000010809 */
[--C-:B------:R-:W-:Y:S02]  /*9950*/  FFMA.FTZ R252, R208, c[0x0][0x2d0], -R9.reuse ;  /* 0x0000b400d0fc7a23 */ /* 0x100fe40000010809 */
[--C-:B------:R-:W-:Y:S01]  /*9960*/  FFMA.FTZ R44, R35, c[0x0][0x2d0], -R9.reuse ;  /* 0x0000b400232c7a23 */ /* 0x100fe20000010809 */
[----:B------:R-:W-:Y:S01]  /*9970*/  MOV R35, R17 ;  /* 0x0000001100237202 */ /* 0x000fe20000000f00 */
[--C-:B------:R-:W-:Y:S02]  /*9980*/  FFMA.FTZ R33, R209, c[0x0][0x2d0], -R9.reuse ;  /* 0x0000b400d1217a23 */ /* 0x100fe40000010809 */
[--C-:B------:R-:W-:Y:S01]  /*9990*/  FFMA.FTZ R251, R207, c[0x0][0x2d0], -R9.reuse ;  /* 0x0000b400cffb7a23 */ /* 0x100fe20000010809 */
[----:B----4-:R-:W-:Y:S01]  /*99a0*/  F2FP.BF16.PACK_AB R207, R227, R225 ;  /* 0x000000e1e3cf723e */ /* 0x010fe200000010ff */
[--C-:B-1----:R-:W-:Y:S02]  /*99b0*/  FFMA.FTZ R0, R51, c[0x0][0x2d0], -R9.reuse ;  /* 0x0000b40033007a23 */ /* 0x102fe40000010809 */
[--C-:B------:R-:W-:Y:S01]  /*99c0*/  FFMA.FTZ R250, R206, c[0x0][0x2d0], -R9.reuse ;  /* 0x0000b400cefa7a23 */ /* 0x100fe20000010809 */
[----:B------:R-:W-:Y:S01]  /*99d0*/  F2FP.BF16.PACK_AB R206, R41, R249 ;  /* 0x000000f929ce723e */ /* 0x000fe200000010ff */
[----:B------:R1:W-:Y:S01]  /*99e0*/  MUFU.EX2 R222, R0 ;  /* 0x0000000000de7308 */ /* 0x0003e20000000800 */
[--C-:B------:R-:W-:Y:S02]  /*99f0*/  FFMA.FTZ R50, R50, c[0x0][0x2d0], -R9.reuse ;  /* 0x0000b40032327a23 */ /* 0x100fe40000010809 */
[--C-:B------:R-:W-:Y:S02]  /*9a00*/  FFMA.FTZ R49, R49, c[0x0][0x2d0], -R9.reuse ;  /* 0x0000b40031317a23 */ /* 0x100fe40000010809 */
[----:B------:R-:W-:Y:S02]  /*9a10*/  FFMA.FTZ R48, R48, c[0x0][0x2d0], -R9 ;  /* 0x0000b40030307a23 */ /* 0x000fe40000010809 */
[--C-:B------:R-:W-:Y:S02]  /*9a20*/  FFMA.FTZ R8, R211, c[0x0][0x2d0], -R7.reuse ;  /* 0x0000b400d3087a23 */ /* 0x100fe40000010807 */
[--C-:B------:R-:W-:Y:S02]  /*9a30*/  FFMA.FTZ R217, R217, c[0x0][0x2d0], -R7.reuse ;  /* 0x0000b400d9d97a23 */ /* 0x100fe40000010807 */
[----:B------:R-:W-:Y:S01]  /*9a40*/  MUFU.EX2 R208, R8 ;  /* 0x0000000800d07308 */ /* 0x000fe20000000800 */
[--C-:B------:R-:W-:Y:S02]  /*9a50*/  FFMA.FTZ R216, R216, c[0x0][0x2d0], -R7.reuse ;  /* 0x0000b400d8d87a23 */ /* 0x100fe40000010807 */
[--C-:B------:R-:W-:Y:S02]  /*9a60*/  FFMA.FTZ R219, R219, c[0x0][0x2d0], -R7.reuse ;  /* 0x0000b400dbdb7a23 */ /* 0x100fe40000010807 */
[--C-:B------:R-:W-:Y:S02]  /*9a70*/  FFMA.FTZ R218, R218, c[0x0][0x2d0], -R7.reuse ;  /* 0x0000b400dada7a23 */ /* 0x100fe40000010807 */
[--C-:B------:R-:W-:Y:S02]  /*9a80*/  FFMA.FTZ R214, R214, c[0x0][0x2d0], -R7.reuse ;  /* 0x0000b400d6d67a23 */ /* 0x100fe40000010807 */
[--C-:B------:R-:W-:Y:S02]  /*9a90*/  FFMA.FTZ R213, R213, c[0x0][0x2d0], -R7.reuse ;  /* 0x0000b400d5d57a23 */ /* 0x100fe40000010807 */
[----:B------:R-:W-:Y:S02]  /*9aa0*/  FFMA.FTZ R245, R15, c[0x0][0x2d0], -R7 ;  /* 0x0000b4000ff57a23 */ /* 0x000fe40000010807 */
[----:B-1----:R-:W-:Y:S01]  /*9ab0*/  FFMA.FTZ R0, R55, c[0x0][0x2d0], -R9 ;  /* 0x0000b40037007a23 */ /* 0x002fe20000010809 */
[----:B------:R-:W-:Y:S01]  /*9ac0*/  MOV R55, R25 ;  /* 0x0000001900377202 */ /* 0x000fe20000000f00 */
[--C-:B------:R-:W-:Y:S02]  /*9ad0*/  FFMA.FTZ R9, R210, c[0x0][0x2d0], -R7.reuse ;  /* 0x0000b400d2097a23 */ /* 0x100fe40000010807 */
[----:B------:R1:W-:Y:S01]  /*9ae0*/  MUFU.EX2 R246, R0 ;  /* 0x0000000000f67308 */ /* 0x0003e20000000800 */
[--C-:B------:R-:W-:Y:S02]  /*9af0*/  FFMA.FTZ R247, R16, c[0x0][0x2d0], -R7.reuse ;  /* 0x0000b40010f77a23 */ /* 0x100fe40000010807 */
[--C-:B------:R-:W-:Y:S02]  /*9b00*/  FFMA.FTZ R239, R6, c[0x0][0x2d0], -R7.reuse ;  /* 0x0000b40006ef7a23 */ /* 0x100fe40000010807 */
[--C-:B------:R-:W-:Y:S02]  /*9b10*/  FFMA.FTZ R211, R57, c[0x0][0x2d0], -R7.reuse ;  /* 0x0000b40039d37a23 */ /* 0x100fe40000010807 */
[----:B------:R-:W-:Y:S02]  /*9b20*/  IMAD.MOV.U32 R51, RZ, RZ, R38 ;  /* 0x000000ffff337224 */ /* 0x000fe400078e0026 */
[----:B------:R-:W-:Y:S01]  /*9b30*/  IMAD.MOV.U32 R57, RZ, RZ, R24 ;  /* 0x000000ffff397224 */ /* 0x000fe200078e0018 */
[----:B------:R-:W-:Y:S01]  /*9b40*/  MUFU.EX2 R139, R9 ;  /* 0x00000009008b7308 */ /* 0x000fe20000000800 */
[----:B-1----:R-:W-:Y:S02]  /*9b50*/  FMUL.FTZ R0, R5, c[0x0][0x2d0] ;  /* 0x0000b40005007a20 */ /* 0x002fe40000410000 */
[--C-:B------:R-:W-:Y:S07]  /*9b60*/  FFMA.FTZ R5, R212, c[0x0][0x2d0], -R7.reuse ;  /* 0x0000b400d4057a23 */ /* 0x100fee0000010807 */
[----:B------:R1:W2:Y:S01]  /*9b70*/  MUFU.EX2 R133, R0 ;  /* 0x0000000000857308 */ /* 0x0002a20000000800 */
[--C-:B------:R-:W-:Y:S01]  /*9b80*/  FFMA.FTZ R212, R58, c[0x0][0x2d0], -R7.reuse ;  /* 0x0000b4003ad47a23 */ /* 0x100fe20000010807 */
[----:B------:R-:W-:Y:S08]  /*9b90*/  MOV R58, R18 ;  /* 0x00000012003a7202 */ /* 0x000ff00000000f00 */
[----:B------:R3:W-:Y:S01]  /*9ba0*/  MUFU.EX2 R209, R5 ;  /* 0x0000000500d17308 */ /* 0x0007e20000000800 */
[----:B-1----:R-:W-:Y:S02]  /*9bb0*/  FMUL.FTZ R0, R4, c[0x0][0x2d0] ;  /* 0x0000b40004007a20 */ /* 0x002fe40000410000 */
[--C-:B------:R-:W-:Y:S07]  /*9bc0*/  FFMA.FTZ R4, R215, c[0x0][0x2d0], -R7.reuse ;  /* 0x0000b400d7047a23 */ /* 0x100fee0000010807 */
[----:B------:R1:W4:Y:S01]  /*9bd0*/  MUFU.EX2 R132, R0 ;  /* 0x0000000000847308 */ /* 0x0003220000000800 */
[----:B------:R-:W-:Y:S02]  /*9be0*/  FFMA.FTZ R215, R56, c[0x0][0x2d0], -R7 ;  /* 0x0000b40038d77a23 */ /* 0x000fe40000010807 */
[C---:B--2---:R-:W-:Y:S01]  /*9bf0*/  FMUL.FTZ R16, R133.reuse, R152 ;  /* 0x0000009885107220 */ /* 0x044fe20000410000 */
[----:B------:R-:W-:Y:S01]  /*9c00*/  MOV R152, R62 ;  /* 0x0000003e00987202 */ /* 0x000fe20000000f00 */
[C---:B------:R-:W-:Y:S01]  /*9c10*/  FMUL.FTZ R17, R133.reuse, R153 ;  /* 0x0000009985117220 */ /* 0x040fe20000410000 */
[----:B------:R-:W-:Y:S01]  /*9c20*/  MOV R153, R63 ;  /* 0x0000003f00997202 */ /* 0x000fe20000000f00 */
[C---:B---3--:R-:W-:Y:S02]  /*9c30*/  FMUL.FTZ R5, R133.reuse, R145 ;  /* 0x0000009185057220 */ /* 0x048fe40000410000 */
[C---:B------:R-:W-:Y:S01]  /*9c40*/  FMUL.FTZ R32, R133.reuse, R168 ;  /* 0x000000a885207220 */ /* 0x040fe20000410000 */
[----:B------:R2:W-:Y:S01]  /*9c50*/  MUFU.EX2 R210, R4 ;  /* 0x0000000400d27308 */ /* 0x0005e20000000800 */
[----:B------:R-:W-:Y:S01]  /*9c60*/  MOV R168, R47 ;  /* 0x0000002f00a87202 */ /* 0x000fe20000000f00 */
[C---:B------:R-:W-:Y:S02]  /*9c70*/  FMUL.FTZ R68, R133.reuse, R68 ;  /* 0x0000004485447220 */ /* 0x040fe40000410000 */
[C---:B------:R-:W-:Y:S02]  /*9c80*/  FMUL.FTZ R69, R133.reuse, R69 ;  /* 0x0000004585457220 */ /* 0x040fe40000410000 */
[C---:B------:R-:W-:Y:S02]  /*9c90*/  FMUL.FTZ R80, R133.reuse, R80 ;  /* 0x0000005085507220 */ /* 0x040fe40000410000 */
[C---:B------:R-:W-:Y:S02]  /*9ca0*/  FMUL.FTZ R81, R133.reuse, R81 ;  /* 0x0000005185517220 */ /* 0x040fe40000410000 */
[C---:B------:R-:W-:Y:S01]  /*9cb0*/  FMUL.FTZ R84, R133.reuse, R84 ;  /* 0x0000005485547220 */ /* 0x040fe20000410000 */
[----:B------:R-:W-:Y:S01]  /*9cc0*/  MUFU.EX2 R168, R168 ;  /* 0x000000a800a87308 */ /* 0x000fe20000000800 */
[----:B------:R-:W-:Y:S02]  /*9cd0*/  FMUL.FTZ R85, R133, R85 ;  /* 0x0000005585557220 */ /* 0x000fe40000410000 */
[----:B-1----:R-:W-:Y:S02]  /*9ce0*/  FMUL.FTZ R0, R3, c[0x0][0x2d0] ;  /* 0x0000b40003007a20 */ /* 0x002fe40000410000 */
[C---:B----4-:R-:W-:Y:S02]  /*9cf0*/  FMUL.FTZ R6, R132.reuse, R146 ;  /* 0x0000009284067220 */ /* 0x050fe40000410000 */
[C---:B------:R-:W-:Y:S02]  /*9d00*/  FMUL.FTZ R7, R132.reuse, R147 ;  /* 0x0000009384077220 */ /* 0x040fe40000410000 */
[C---:B------:R-:W-:Y:S01]  /*9d10*/  FMUL.FTZ R18, R132.reuse, R154 ;  /* 0x0000009a84127220 */ /* 0x040fe20000410000 */
[----:B------:R1:W3:Y:S01]  /*9d20*/  MUFU.EX2 R3, R0 ;  /* 0x0000000000037308 */ /* 0x0002e20000000800 */
[C---:B------:R-:W-:Y:S01]  /*9d30*/  FMUL.FTZ R19, R132.reuse, R155 ;  /* 0x0000009b84137220 */ /* 0x040fe20000410000 */
[----:B------:R-:W-:Y:S01]  /*9d40*/  MOV R155, R65 ;  /* 0x00000041009b7202 */ /* 0x000fe20000000f00 */
[C---:B--2---:R-:W-:Y:S02]  /*9d50*/  FMUL.FTZ R4, R133.reuse, R144 ;  /* 0x0000009085047220 */ /* 0x044fe40000410000 */
[----:B------:R-:W-:Y:S01]  /*9d60*/  LDSM.16.MT88.4 R144, [R232] ;  /* 0x00000000e890783b */ /* 0x000fe20000004200 */
[----:B------:R-:W-:Y:S02]  /*9d70*/  IMAD.MOV.U32 R154, RZ, RZ, R64 ;  /* 0x000000ffff9a7224 */ /* 0x000fe400078e0040 */
[C---:B------:R-:W-:Y:S02]  /*9d80*/  FMUL.FTZ R64, R133.reuse, R200 ;  /* 0x000000c885407220 */ /* 0x040fe40000410000 */
[-C--:B------:R-:W-:Y:S01]  /*9d90*/  HMMA.16816.F32.BF16 R4, R204, R20.reuse, R4 ;  /* 0x00000014cc04723c */ /* 0x080fe20000041804 */
[----:B------:R-:W-:Y:S02]  /*9da0*/  MUFU.EX2 R200, R212 ;  /* 0x000000d400c87308 */ /* 0x000fe40000000800 */
[----:B------:R-:W-:Y:S02]  /*9db0*/  FMUL.FTZ R65, R133, R201 ;  /* 0x000000c985417220 */ /* 0x000fe40000410000 */
[C---:B------:R-:W-:Y:S02]  /*9dc0*/  FMUL.FTZ R70, R132.reuse, R70 ;  /* 0x0000004684467220 */ /* 0x040fe40000410000 */
[C---:B------:R-:W-:Y:S02]  /*9dd0*/  FMUL.FTZ R71, R132.reuse, R71 ;  /* 0x0000004784477220 */ /* 0x040fe40000410000 */
[C---:B------:R-:W-:Y:S03]  /*9de0*/  FMUL.FTZ R82, R132.reuse, R82 ;  /* 0x0000005284527220 */ /* 0x040fe60000410000 */
[----:B------:R-:W-:Y:S02]  /*9df0*/  FMUL.FTZ R83, R132, R83 ;  /* 0x0000005384537220 */ /* 0x000fe40000410000 */
[----:B-1----:R-:W-:Y:S02]  /*9e00*/  FMUL.FTZ R0, R2, c[0x0][0x2d0] ;  /* 0x0000b40002007a20 */ /* 0x002fe40000410000 */
[C---:B---3--:R-:W-:Y:S01]  /*9e10*/  FMUL.FTZ R12, R3.reuse, R148 ;  /* 0x00000094030c7220 */ /* 0x048fe20000410000 */
[----:B------:R-:W-:Y:S01]  /*9e20*/  MOV R148, R39 ;  /* 0x0000002700947202 */ /* 0x000fe20000000f00 */
[C---:B------:R-:W-:Y:S01]  /*9e30*/  FMUL.FTZ R8, R3.reuse, R140 ;  /* 0x0000008c03087220 */ /* 0x040fe20000410000 */
[----:B------:R-:W1:Y:S01]  /*9e40*/  LDSM.16.MT88.4 R36, [R230] ;  /* 0x00000000e624783b */ /* 0x000e620000004200 */
[----:B------:R-:W2:Y:S01]  /*9e50*/  MUFU.EX2 R0, R0 ;  /* 0x0000000000007308 */ /* 0x000ea20000000800 */
[----:B------:R-:W-:Y:S01]  /*9e60*/  FMUL.FTZ R9, R3, R141 ;  /* 0x0000008d03097220 */ /* 0x000fe20000410000 */
[----:B------:R-:W-:Y:S01]  /*9e70*/  F2FP.BF16.PACK_AB R140, R223, R138 ;  /* 0x0000008adf8c723e */ /* 0x000fe200000010ff */
[C---:B------:R-:W-:Y:S01]  /*9e80*/  FMUL.FTZ R13, R3.reuse, R149 ;  /* 0x00000095030d7220 */ /* 0x040fe20000410000 */
[----:B------:R-:W-:Y:S01]  /*9e90*/  F2FP.BF16.PACK_AB R141, R208, R139 ;  /* 0x0000008bd08d723e */ /* 0x000fe200000010ff */
[C---:B------:R-:W-:Y:S01]  /*9ea0*/  FMUL.FTZ R24, R3.reuse, R160 ;  /* 0x000000a003187220 */ /* 0x040fe20000410000 */
[----:B------:R-:W-:Y:S01]  /*9eb0*/  MOV R160, R46 ;  /* 0x0000002e00a07202 */ /* 0x000fe20000000f00 */
[C---:B------:R-:W-:Y:S01]  /*9ec0*/  FMUL.FTZ R25, R3.reuse, R161 ;  /* 0x000000a103197220 */ /* 0x040fe20000410000 */
[----:B------:R-:W-:Y:S01]  /*9ed0*/  MOV R161, R45 ;  /* 0x0000002d00a17202 */ /* 0x000fe20000000f00 */
[C---:B------:R-:W-:Y:S01]  /*9ee0*/  FMUL.FTZ R28, R3.reuse, R164 ;  /* 0x000000a4031c7220 */ /* 0x040fe20000410000 */
[----:B------:R-:W-:Y:S01]  /*9ef0*/  MOV R149, R58 ;  /* 0x0000003a00957202 */ /* 0x000fe20000000f00 */
[----:B------:R-:W-:Y:S02]  /*9f00*/  FMUL.FTZ R29, R3, R165 ;  /* 0x000000a5031d7220 */ /* 0x000fe40000410000 */
[----:B------:R-:W-:Y:S02]  /*9f10*/  IMAD.MOV.U32 R165, RZ, RZ, R35 ;  /* 0x000000ffffa57224 */ /* 0x000fe400078e0023 */
[----:B------:R-:W-:Y:S02]  /*9f20*/  IMAD.MOV.U32 R164, RZ, RZ, R33 ;  /* 0x000000ffffa47224 */ /* 0x000fe400078e0021 */
[----:B------:R-:W-:Y:S01]  /*9f30*/  FMUL.FTZ R33, R133, R169 ;  /* 0x000000a985217220 */ /* 0x000fe20000410000 */
[----:B------:R-:W-:Y:S01]  /*9f40*/  MOV R169, R57 ;  /* 0x0000003900a97202 */ /* 0x000fe20000000f00 */
[----:B------:R-:W-:Y:S01]  /*9f50*/  FMUL.FTZ R35, R132, R171 ;  /* 0x000000ab84237220 */ /* 0x000fe20000410000 */
[----:B------:R-:W-:Y:S01]  /*9f60*/  MOV R171, R59 ;  /* 0x0000003b00ab7202 */ /* 0x000fe20000000f00 */
[----:B------:R-:W-:Y:S01]  /*9f70*/  IMAD.MOV.U32 R2, RZ, RZ, R43 ;  /* 0x000000ffff027224 */ /* 0x000fe200078e002b */
[----:B------:R-:W-:Y:S01]  /*9f80*/  MUFU.EX2 R164, R164 ;  /* 0x000000a400a47308 */ /* 0x000fe20000000800 */
[C---:B------:R-:W-:Y:S02]  /*9f90*/  FMUL.FTZ R45, R3.reuse, R181 ;  /* 0x000000b5032d7220 */ /* 0x040fe40000410000 */
[----:B--2---:R-:W-:Y:S01]  /*9fa0*/  FMUL.FTZ R10, R0, R142 ;  /* 0x0000008e000a7220 */ /* 0x004fe20000410000 */
[----:B------:R-:W-:Y:S01]  /*9fb0*/  F2FP.BF16.PACK_AB R142, R246, R222 ;  /* 0x000000def68e723e */ /* 0x000fe200000010ff */
[----:B------:R-:W-:Y:S01]  /*9fc0*/  FMUL.FTZ R11, R0, R143 ;  /* 0x0000008f000b7220 */ /* 0x000fe20000410000 */
[----:B------:R-:W-:Y:S01]  /*9fd0*/  F2FP.BF16.PACK_AB R143, R210, R209 ;  /* 0x000000d1d28f723e */ /* 0x000fe200000010ff */
[C---:B------:R-:W-:Y:S02]  /*9fe0*/  FMUL.FTZ R56, R3.reuse, R192 ;  /* 0x000000c003387220 */ /* 0x040fe40000410000 */
[C---:B------:R-:W-:Y:S01]  /*9ff0*/  FMUL.FTZ R57, R3.reuse, R193 ;  /* 0x000000c103397220 */ /* 0x040fe20000410000 */
[----:B------:R-:W-:Y:S01]  /*a000*/  MUFU.EX2 R171, R171 ;  /* 0x000000ab00ab7308 */ /* 0x000fe20000000800 */
[C---:B------:R-:W-:Y:S02]  /*a010*/  FMUL.FTZ R72, R3.reuse, R72 ;  /* 0x0000004803487220 */ /* 0x040fe40000410000 */
[C---:B------:R-:W-:Y:S04]  /*a020*/  HMMA.16816.F32.BF16 R8, R140.reuse, R20, R8 ;  /* 0x000000148c08723c */ /* 0x040fe80000041808 */
[C---:B------:R-:W-:Y:S01]  /*a030*/  FMUL.FTZ R14, R0.reuse, R150 ;  /* 0x00000096000e7220 */ /* 0x040fe20000410000 */
[----:B------:R-:W-:Y:S01]  /*a040*/  MOV R150, R61 ;  /* 0x0000003d00967202 */ /* 0x000fe20000000f00 */
[----:B------:R-:W-:Y:S01]  /*a050*/  FMUL.FTZ R15, R0, R151 ;  /* 0x00000097000f7220 */ /* 0x000fe20000410000 */
[----:B------:R-:W-:Y:S01]  /*a060*/  MOV R151, R60 ;  /* 0x0000003c00977202 */ /* 0x000fe20000000f00 */
[C---:B------:R-:W-:Y:S01]  /*a070*/  FMUL.FTZ R60, R3.reuse, R196 ;  /* 0x000000c4033c7220 */ /* 0x040fe20000410000 */
[----:B------:R-:W-:Y:S03]  /*a080*/  MOV R192, R150 ;  /* 0x0000009600c07202 */ /* 0x000fe60000000f00 */
[C---:B------:R-:W-:Y:S01]  /*a090*/  FMUL.FTZ R61, R3.reuse, R197 ;  /* 0x000000c5033d7220 */ /* 0x040fe20000410000 */
[-C--:B------:R-:W-:Y:S03]  /*a0a0*/  HMMA.16816.F32.BF16 R12, R140, R22.reuse, R12 ;  /* 0x000000168c0c723c */ /* 0x080fe6000004180c */
[C---:B------:R-:W-:Y:S02]  /*a0b0*/  FMUL.FTZ R73, R3.reuse, R73 ;  /* 0x0000004903497220 */ /* 0x040fe40000410000 */
[C---:B------:R-:W-:Y:S02]  /*a0c0*/  FMUL.FTZ R76, R3.reuse, R76 ;  /* 0x0000004c034c7220 */ /* 0x040fe40000410000 */
[----:B------:R-:W-:Y:S01]  /*a0d0*/  FMUL.FTZ R77, R3, R77 ;  /* 0x0000004d034d7220 */ /* 0x000fe20000410000 */
[C---:B------:R-:W-:Y:S04]  /*a0e0*/  HMMA.16816.F32.BF16 R16, R204.reuse, R22, R16 ;  /* 0x00000016cc10723c */ /* 0x040fe80000041810 */
[C---:B------:R-:W-:Y:S01]  /*a0f0*/  FMUL.FTZ R20, R133.reuse, R156 ;  /* 0x0000009c85147220 */ /* 0x040fe20000410000 */
[----:B------:R-:W-:Y:S01]  /*a100*/  MOV R156, R42 ;  /* 0x0000002a009c7202 */ /* 0x000fe20000000f00 */
[----:B------:R-:W-:Y:S01]  /*a110*/  FMUL.FTZ R21, R133, R157 ;  /* 0x0000009d85157220 */ /* 0x000fe20000410000 */
[----:B------:R-:W-:Y:S01]  /*a120*/  MOV R157, R40 ;  /* 0x00000028009d7202 */ /* 0x000fe20000000f00 */
[C---:B------:R-:W-:Y:S01]  /*a130*/  FMUL.FTZ R22, R132.reuse, R158 ;  /* 0x0000009e84167220 */ /* 0x040fe20000410000 */
[----:B------:R-:W-:Y:S03]  /*a140*/  MOV R158, R66 ;  /* 0x00000042009e7202 */ /* 0x000fe60000000f00 */
[----:B------:R-:W-:Y:S02]  /*a150*/  FMUL.FTZ R23, R132, R159 ;  /* 0x0000009f84177220 */ /* 0x000fe40000410000 */
[C---:B------:R-:W-:Y:S02]  /*a160*/  FMUL.FTZ R40, R3.reuse, R176 ;  /* 0x000000b003287220 */ /* 0x040fe40000410000 */
[C---:B------:R-:W-:Y:S02]  /*a170*/  FMUL.FTZ R88, R3.reuse, R88 ;  /* 0x0000005803587220 */ /* 0x040fe40000410000 */
[C---:B------:R-:W-:Y:S01]  /*a180*/  FMUL.FTZ R89, R3.reuse, R89 ;  /* 0x0000005903597220 */ /* 0x040fe20000410000 */
[-C--:B-1----:R-:W-:Y:S03]  /*a190*/  HMMA.16816.F32.BF16 R20, R204, R36.reuse, R20 ;  /* 0x00000024cc14723c */ /* 0x082fe60000041814 */
[C---:B------:R-:W-:Y:S02]  /*a1a0*/  FMUL.FTZ R26, R0.reuse, R162 ;  /* 0x000000a2001a7220 */ /* 0x040fe40000410000 */
[C---:B------:R-:W-:Y:S01]  /*a1b0*/  FMUL.FTZ R27, R0.reuse, R163 ;  /* 0x000000a3001b7220 */ /* 0x040fe20000410000 */
[----:B------:R-:W-:Y:S01]  /*a1c0*/  MOV R163, R51 ;  /* 0x0000003300a37202 */ /* 0x000fe20000000f00 */
[C---:B------:R-:W-:Y:S02]  /*a1d0*/  FMUL.FTZ R92, R3.reuse, R92 ;  /* 0x0000005c035c7220 */ /* 0x040fe40000410000 */
[----:B------:R-:W-:Y:S03]  /*a1e0*/  FMUL.FTZ R93, R3, R93 ;  /* 0x0000005d035d7220 */ /* 0x000fe60000410000 */
[C---:B------:R-:W-:Y:S04]  /*a1f0*/  HMMA.16816.F32.BF16 R24, R140.reuse, R36, R24 ;  /* 0x000000248c18723c */ /* 0x040fe80000041818 */
[C---:B------:R-:W-:Y:S01]  /*a200*/  FMUL.FTZ R30, R0.reuse, R166 ;  /* 0x000000a6001e7220 */ /* 0x040fe20000410000 */
[----:B------:R-:W-:Y:S01]  /*a210*/  MOV R166, R55 ;  /* 0x0000003700a67202 */ /* 0x000fe20000000f00 */
[----:B------:R-:W-:Y:S01]  /*a220*/  FMUL.FTZ R31, R0, R167 ;  /* 0x000000a7001f7220 */ /* 0x000fe20000410000 */
[----:B------:R-:W-:Y:S01]  /*a230*/  MOV R167, R34 ;  /* 0x0000002200a77202 */ /* 0x000fe20000000f00 */
[C---:B------:R-:W-:Y:S04]  /*a240*/  FMUL.FTZ R34, R132.reuse, R170 ;  /* 0x000000aa84227220 */ /* 0x040fe80000410000 */
[----:B------:R-:W-:Y:S01]  /*a250*/  IMAD.MOV.U32 R170, RZ, RZ, R54 ;  /* 0x000000ffffaa7224 */ /* 0x000fe200078e0036 */
[-C--:B------:R-:W-:Y:S03]  /*a260*/  HMMA.16816.F32.BF16 R28, R140, R38.reuse, R28 ;  /* 0x000000268c1c723c */ /* 0x080fe6000004181c */
[----:B------:R-:W-:Y:S02]  /*a270*/  FMUL.FTZ R36, R133, R172 ;  /* 0x000000ac85247220 */ /* 0x000fe40000410000 */
[----:B------:R-:W-:Y:S02]  /*a280*/  IMAD.MOV.U32 R172, RZ, RZ, R53 ;  /* 0x000000ffffac7224 */ /* 0x000fe400078e0035 */
[----:B------:R-:W-:Y:S01]  /*a290*/  IMAD.MOV.U32 R176, RZ, RZ, R41 ;  /* 0x000000ffffb07224 */ /* 0x000fe200078e0029 */
[C---:B------:R-:W-:Y:S03]  /*a2a0*/  HMMA.16816.F32.BF16 R32, R204.reuse, R38, R32 ;  /* 0x00000026cc20723c */ /* 0x040fe60000041820 */
[----:B------:R-:W-:Y:S01]  /*a2b0*/  MUFU.EX2 R172, R172 ;  /* 0x000000ac00ac7308 */ /* 0x000fe20000000800 */
[----:B------:R-:W-:Y:S01]  /*a2c0*/  FMUL.FTZ R41, R3, R177 ;  /* 0x000000b103297220 */ /* 0x000fe20000410000 */
[----:B------:R-:W-:Y:S01]  /*a2d0*/  MOV R177, R52 ;  /* 0x0000003400b17202 */ /* 0x000fe20000000f00 */
[----:B------:R-:W-:Y:S01]  /*a2e0*/  FMUL.FTZ R37, R133, R173 ;  /* 0x000000ad85257220 */ /* 0x000fe20000410000 */
[----:B------:R-:W1:Y:S01]  /*a2f0*/  LDSM.16.MT88.4 R52, [R233] ;  /* 0x00000000e934783b */ /* 0x000e620000004200 */
[C---:B------:R-:W-:Y:S01]  /*a300*/  FMUL.FTZ R38, R132.reuse, R174 ;  /* 0x000000ae84267220 */ /* 0x040fe20000410000 */
[----:B------:R-:W-:Y:S03]  /*a310*/  MOV R173, R50 ;  /* 0x0000003200ad7202 */ /* 0x000fe60000000f00 */
[----:B------:R-:W-:Y:S01]  /*a320*/  FMUL.FTZ R39, R132, R175 ;  /* 0x000000af84277220 */ /* 0x000fe20000410000 */
        /* <DEDUP_REMOVED lines=11> */
[----:B------:R-:W-:Y:S02]  /*a3e0*/  IMAD.MOV.U32 R162, RZ, RZ, R44 ;  /* 0x000000ffffa27224 */ /* 0x000fe400078e002c */
[----:B------:R-:W-:Y:S02]  /*a3f0*/  FMUL.FTZ R44, R3, R180 ;  /* 0x000000b4032c7220 */ /* 0x000fe40000410000 */
[C---:B------:R-:W-:Y:S02]  /*a400*/  FMUL.FTZ R46, R0.reuse, R182 ;  /* 0x000000b6002e7220 */ /* 0x040fe40000410000 */
[C---:B------:R-:W-:Y:S02]  /*a410*/  FMUL.FTZ R47, R0.reuse, R183 ;  /* 0x000000b7002f7220 */ /* 0x040fe40000410000 */
[C---:B------:R-:W-:Y:S02]  /*a420*/  FMUL.FTZ R49, R133.reuse, R185 ;  /* 0x000000b985317220 */ /* 0x040fe40000410000 */
[C---:B------:R-:W-:Y:S02]  /*a430*/  FMUL.FTZ R58, R0.reuse, R194 ;  /* 0x000000c2003a7220 */ /* 0x040fe40000410000 */
[C---:B------:R-:W-:Y:S01]  /*a440*/  FMUL.FTZ R59, R0.reuse, R195 ;  /* 0x000000c3003b7220 */ /* 0x040fe20000410000 */
[-C--:B-1----:R-:W-:Y:S03]  /*a450*/  HMMA.16816.F32.BF16 R36, R204, R52.reuse, R36 ;  /* 0x00000034cc24723c */ /* 0x082fe60000041824 */
[C---:B------:R-:W-:Y:S02]  /*a460*/  FMUL.FTZ R62, R0.reuse, R198 ;  /* 0x000000c6003e7220 */ /* 0x040fe40000410000 */
[----:B------:R-:W-:Y:S02]  /*a470*/  FMUL.FTZ R63, R0, R199 ;  /* 0x000000c7003f7220 */ /* 0x000fe40000410000 */
[----:B------:R-:W-:Y:S01]  /*a480*/  MUFU.EX2 R199, R213 ;  /* 0x000000d500c77308 */ /* 0x000fe20000000800 */
[C---:B------:R-:W-:Y:S04]  /*a490*/  HMMA.16816.F32.BF16 R40, R140.reuse, R52, R40 ;  /* 0x000000348c28723c */ /* 0x040fe80000041828 */
[----:B------:R-:W-:Y:S02]  /*a4a0*/  IMAD.MOV.U32 R159, RZ, RZ, R67 ;  /* 0x000000ffff9f7224 */ /* 0x000fe400078e0043 */
[C---:B------:R-:W-:Y:S02]  /*a4b0*/  FMUL.FTZ R66, R132.reuse, R202 ;  /* 0x000000ca84427220 */ /* 0x040fe40000410000 */
[-C--:B------:R-:W-:Y:S04]  /*a4c0*/  HMMA.16816.F32.BF16 R44, R140, R54.reuse, R44 ;  /* 0x000000368c2c723c */ /* 0x080fe8000004182c */
[----:B------:R-:W-:Y:S02]  /*a4d0*/  IMAD.MOV.U32 R175, RZ, RZ, R48 ;  /* 0x000000ffffaf7224 */ /* 0x000fe400078e0030 */
[C---:B------:R-:W-:Y:S02]  /*a4e0*/  FMUL.FTZ R48, R133.reuse, R184 ;  /* 0x000000b885307220 */ /* 0x040fe40000410000 */
[C---:B------:R-:W-:Y:S01]  /*a4f0*/  FMUL.FTZ R50, R132.reuse, R186 ;  /* 0x000000ba84327220 */ /* 0x040fe20000410000 */
[----:B------:R-:W-:Y:S02]  /*a500*/  MOV R186, R166 ;  /* 0x000000a600ba7202 */ /* 0x000fe40000000f00 */
[----:B------:R1:W2:Y:S01]  /*a510*/  MUFU.EX2 R166, R252 ;  /* 0x000000fc00a67308 */ /* 0x0002a20000000800 */
[C---:B------:R-:W-:Y:S01]  /*a520*/  FMUL.FTZ R51, R132.reuse, R187 ;  /* 0x000000bb84337220 */ /* 0x040fe20000410000 */
[----:B------:R-:W-:Y:S01]  /*a530*/  MOV R187, R165 ;  /* 0x000000a500bb7202 */ /* 0x000fe20000000f00 */
[C---:B------:R-:W-:Y:S02]  /*a540*/  FMUL.FTZ R52, R133.reuse, R188 ;  /* 0x000000bc85347220 */ /* 0x040fe40000410000 */
[C---:B------:R-:W-:Y:S02]  /*a550*/  FMUL.FTZ R53, R133.reuse, R189 ;  /* 0x000000bd85357220 */ /* 0x040fe40000410000 */
[----:B------:R-:W-:Y:S01]  /*a560*/  FMUL.FTZ R67, R132, R203 ;  /* 0x000000cb84437220 */ /* 0x000fe20000410000 */
[C---:B------:R-:W-:Y:S02]  /*a570*/  HMMA.16816.F32.BF16 R48, R204.reuse, R54, R48 ;  /* 0x00000036cc30723c */ /* 0x040fe40000041830 */
[----:B------:R-:W-:Y:S02]  /*a580*/  MUFU.EX2 R165, R217 ;  /* 0x000000d900a57308 */ /* 0x000fe40000000800 */
[C---:B------:R-:W-:Y:S02]  /*a590*/  FMUL.FTZ R74, R0.reuse, R74 ;  /* 0x0000004a004a7220 */ /* 0x040fe40000410000 */
[----:B------:R-:W-:Y:S02]  /*a5a0*/  FMUL.FTZ R75, R0, R75 ;  /* 0x0000004b004b7220 */ /* 0x000fe40000410000 */
[C---:B------:R-:W-:Y:S04]  /*a5b0*/  FMUL.FTZ R54, R132.reuse, R190 ;  /* 0x000000be84367220 */ /* 0x040fe80000410000 */
[----:B------:R-:W-:Y:S01]  /*a5c0*/  FMUL.FTZ R55, R132, R191 ;  /* 0x000000bf84377220 */ /* 0x000fe20000410000 */
[----:B------:R-:W-:Y:S01]  /*a5d0*/  MUFU.EX2 R190, R218 ;  /* 0x000000da00be7308 */ /* 0x000fe20000000800 */
[----:B------:R-:W-:Y:S01]  /*a5e0*/  FMUL.FTZ R78, R0, R78 ;  /* 0x0000004e004e7220 */ /* 0x000fe20000410000 */
[----:B------:R-:W-:Y:S01]  /*a5f0*/  MOV R191, R148 ;  /* 0x0000009400bf7202 */ /* 0x000fe20000000f00 */
[----:B-1----:R-:W-:Y:S01]  /*a600*/  IMAD.MOV.U32 R252, RZ, RZ, R157 ;  /* 0x000000fffffc7224 */ /* 0x002fe200078e009d */
[----:B--2---:R-:W-:Y:S01]  /*a610*/  F2FP.BF16.PACK_AB R148, R166, R164 ;  /* 0x000000a4a694723e */ /* 0x004fe200000010ff */
[----:B------:R-:W-:Y:S01]  /*a620*/  FMUL.FTZ R79, R0, R79 ;  /* 0x0000004f004f7220 */ /* 0x000fe20000410000 */
[-C--:B------:R-:W-:Y:S03]  /*a630*/  HMMA.16816.F32.BF16 R52, R204, R144.reuse, R52 ;  /* 0x00000090cc34723c */ /* 0x080fe60000041834 */
[C---:B------:R-:W-:Y:S01]  /*a640*/  FMUL.FTZ R86, R132.reuse, R86 ;  /* 0x0000005684567220 */ /* 0x040fe20000410000 */
[----:B------:R-:W-:Y:S01]  /*a650*/  MUFU.EX2 R203, R192 ;  /* 0x000000c000cb7308 */ /* 0x000fe20000000800 */
[----:B------:R-:W-:Y:S02]  /*a660*/  FMUL.FTZ R87, R132, R87 ;  /* 0x0000005784577220 */ /* 0x000fe40000410000 */
[C---:B------:R-:W-:Y:S01]  /*a670*/  FMUL.FTZ R90, R0.reuse, R90 ;  /* 0x0000005a005a7220 */ /* 0x040fe20000410000 */
[C---:B------:R-:W-:Y:S04]  /*a680*/  HMMA.16816.F32.BF16 R56, R140.reuse, R144, R56 ;  /* 0x000000908c38723c */ /* 0x040fe80000041838 */
[C---:B------:R-:W-:Y:S02]  /*a690*/  FMUL.FTZ R91, R0.reuse, R91 ;  /* 0x0000005b005b7220 */ /* 0x040fe40000410000 */
[----:B------:R-:W-:Y:S01]  /*a6a0*/  MUFU.EX2 R202, R186 ;  /* 0x000000ba00ca7308 */ /* 0x000fe20000000800 */
[C---:B------:R-:W-:Y:S01]  /*a6b0*/  FMUL.FTZ R94, R0.reuse, R94 ;  /* 0x0000005e005e7220 */ /* 0x040fe20000410000 */
[-C--:B------:R-:W-:Y:S04]  /*a6c0*/  HMMA.16816.F32.BF16 R60, R140, R146.reuse, R60 ;  /* 0x000000928c3c723c */ /* 0x080fe8000004183c */
[----:B------:R-:W-:Y:S02]  /*a6d0*/  FMUL.FTZ R95, R0, R95 ;  /* 0x0000005f005f7220 */ /* 0x000fe40000410000 */
[C---:B------:R-:W-:Y:S02]  /*a6e0*/  FMUL.FTZ R96, R133.reuse, R96 ;  /* 0x0000006085607220 */ /* 0x040fe40000410000 */
[C---:B------:R-:W-:Y:S01]  /*a6f0*/  HMMA.16816.F32.BF16 R64, R204.reuse, R146, R64 ;  /* 0x00000092cc40723c */ /* 0x040fe20000041840 */
[----:B------:R-:W1:Y:S01]  /*a700*/  LDSM.16.MT88.4 R144, [R229+0x2000] ;  /* 0x00200000e590783b */ /* 0x000e620000004200 */
[----:B------:R-:W-:Y:S02]  /*a710*/  MUFU.EX2 R192, R214 ;  /* 0x000000d600c07308 */ /* 0x000fe40000000800 */
[C---:B------:R-:W-:Y:S02]  /*a720*/  FMUL.FTZ R97, R133.reuse, R97 ;  /* 0x0000006185617220 */ /* 0x040fe40000410000 */
[C---:B------:R-:W-:Y:S02]  /*a730*/  FMUL.FTZ R98, R132.reuse, R98 ;  /* 0x0000006284627220 */ /* 0x040fe40000410000 */
[C---:B------:R-:W-:Y:S04]  /*a740*/  FMUL.FTZ R99, R132.reuse, R99 ;  /* 0x0000006384637220 */ /* 0x040fe80000410000 */
[----:B------:R-:W-:Y:S01]  /*a750*/  MUFU.EX2 R186, R211 ;  /* 0x000000d300ba7308 */ /* 0x000fe20000000800 */
[C---:B------:R-:W-:Y:S02]  /*a760*/  FMUL.FTZ R100, R133.reuse, R100 ;  /* 0x0000006485647220 */ /* 0x040fe40000410000 */
[C---:B------:R-:W-:Y:S02]  /*a770*/  FMUL.FTZ R101, R133.reuse, R101 ;  /* 0x0000006585657220 */ /* 0x040fe40000410000 */
[C---:B------:R-:W-:Y:S02]  /*a780*/  FMUL.FTZ R102, R132.reuse, R102 ;  /* 0x0000006684667220 */ /* 0x040fe40000410000 */
[----:B------:R-:W-:Y:S02]  /*a790*/  FMUL.FTZ R103, R132, R103 ;  /* 0x0000006784677220 */ /* 0x000fe40000410000 */
[C---:B------:R-:W-:Y:S01]  /*a7a0*/  FMUL.FTZ R106, R0.reuse, R106 ;  /* 0x0000006a006a7220 */ /* 0x040fe20000410000 */
[----:B------:R-:W-:Y:S01]  /*a7b0*/  MUFU.EX2 R189, R250 ;  /* 0x000000fa00bd7308 */ /* 0x000fe20000000800 */
[C---:B------:R-:W-:Y:S02]  /*a7c0*/  FMUL.FTZ R107, R0.reuse, R107 ;  /* 0x0000006b006b7220 */ /* 0x040fe40000410000 */
[C---:B------:R-:W-:Y:S02]  /*a7d0*/  FMUL.FTZ R110, R0.reuse, R110 ;  /* 0x0000006e006e7220 */ /* 0x040fe40000410000 */
[----:B------:R-:W-:Y:S02]  /*a7e0*/  FMUL.FTZ R111, R0, R111 ;  /* 0x0000006f006f7220 */ /* 0x000fe40000410000 */
[C---:B------:R-:W-:Y:S02]  /*a7f0*/  FMUL.FTZ R112, R133.reuse, R112 ;  /* 0x0000007085707220 */ /* 0x040fe40000410000 */
[C---:B------:R-:W-:Y:S01]  /*a800*/  FMUL.FTZ R113, R133.reuse, R113 ;  /* 0x0000007185717220 */ /* 0x040fe20000410000 */
[----:B------:R-:W-:Y:S01]  /*a810*/  MUFU.EX2 R191, R191 ;  /* 0x000000bf00bf7308 */ /* 0x000fe20000000800 */
[C---:B------:R-:W-:Y:S02]  /*a820*/  FMUL.FTZ R114, R132.reuse, R114 ;  /* 0x0000007284727220 */ /* 0x040fe40000410000 */
[C---:B------:R-:W-:Y:S02]  /*a830*/  FMUL.FTZ R115, R132.reuse, R115 ;  /* 0x0000007384737220 */ /* 0x040fe40000410000 */
[C---:B------:R-:W-:Y:S02]  /*a840*/  FMUL.FTZ R116, R133.reuse, R116 ;  /* 0x0000007485747220 */ /* 0x040fe40000410000 */
[----:B------:R-:W-:Y:S01]  /*a850*/  FMUL.FTZ R117, R133, R117 ;  /* 0x0000007585757220 */ /* 0x000fe20000410000 */
[-C--:B-1----:R-:W-:Y:S02]  /*a860*/  HMMA.16816.F32.BF16 R68, R204, R144.reuse, R68 ;  /* 0x00000090cc44723c */ /* 0x082fe40000041844 */
[----:B------:R-:W-:Y:S01]  /*a870*/  MUFU.EX2 R250, R252 ;  /* 0x000000fc00fa7308 */ /* 0x000fe20000000800 */
[C---:B------:R-:W-:Y:S02]  /*a880*/  FMUL.FTZ R118, R132.reuse, R118 ;  /* 0x0000007684767220 */ /* 0x040fe40000410000 */
[----:B------:R-:W-:Y:S02]  /*a890*/  FMUL.FTZ R119, R132, R119 ;  /* 0x0000007784777220 */ /* 0x000fe40000410000 */
[C---:B------:R-:W-:Y:S01]  /*a8a0*/  FMUL.FTZ R122, R0.reuse, R122 ;  /* 0x0000007a007a7220 */ /* 0x040fe20000410000 */
[C---:B------:R-:W-:Y:S04]  /*a8b0*/  HMMA.16816.F32.BF16 R72, R140.reuse, R144, R72 ;  /* 0x000000908c48723c */ /* 0x040fe80000041848 */
[C---:B------:R-:W-:Y:S02]  /*a8c0*/  FMUL.FTZ R123, R0.reuse, R123 ;  /* 0x0000007b007b7220 */ /* 0x040fe40000410000 */
[C---:B------:R-:W-:Y:S02]  /*a8d0*/  FMUL.FTZ R126, R0.reuse, R126 ;  /* 0x0000007e007e7220 */ /* 0x040fe40000410000 */
[-C--:B------:R-:W-:Y:S04]  /*a8e0*/  HMMA.16816.F32.BF16 R76, R140, R146.reuse, R76 ;  /* 0x000000928c4c723c */ /* 0x080fe8000004184c */
[----:B------:R-:W-:Y:S02]  /*a8f0*/  FMUL.FTZ R127, R0, R127 ;  /* 0x0000007f007f7220 */ /* 0x000fe40000410000 */
[----:B------:R-:W-:Y:S02]  /*a900*/  IMAD.MOV.U32 R184, RZ, RZ, R167 ;  /* 0x000000ffffb87224 */ /* 0x000fe400078e00a7 */
[C---:B------:R-:W-:Y:S01]  /*a910*/  HMMA.16816.F32.BF16 R80, R204.reuse, R146, R80 ;  /* 0x00000092cc50723c */ /* 0x040fe20000041850 */
[----:B------:R-:W1:Y:S01]  /*a920*/  LDSM.16.MT88.4 R144, [R230+0x2000] ;  /* 0x00200000e690783b */ /* 0x000e620000004200 */
[----:B------:R-:W2:Y:S02]  /*a930*/  MUFU.EX2 R167, R216 ;  /* 0x000000d800a77308 */ /* 0x000ea40000000800 */
[----:B------:R-:W-:Y:S02]  /*a940*/  IMAD.MOV.U32 R193, RZ, RZ, R149 ;  /* 0x000000ffffc17224 */ /* 0x000fe400078e0095 */
[----:B------:R-:W-:Y:S01]  /*a950*/  IMAD.MOV.U32 R178, RZ, RZ, R177 ;  /* 0x000000ffffb27224 */ /* 0x000fe200078e00b1 */
[----:B------:R-:W-:Y:S02]  /*a960*/  MOV R177, R176 ;  /* 0x000000b000b17202 */ /* 0x000fe40000000f00 */
[----:B------:R-:W-:Y:S03]  /*a970*/  MOV R176, R175 ;  /* 0x000000af00b07202 */ /* 0x000fe60000000f00 */
[----:B------:R-:W-:Y:S01]  /*a980*/  MUFU.EX2 R184, R184 ;  /* 0x000000b800b87308 */ /* 0x000fe20000000800 */
[----:B------:R-:W-:Y:S01]  /*a990*/  IMAD.MOV.U32 R175, RZ, RZ, R174 ;  /* 0x000000ffffaf7224 */ /* 0x000fe200078e00ae */
[----:B------:R-:W-:Y:S01]  /*a9a0*/  MOV R174, R173 ;  /* 0x000000ad00ae7202 */ /* 0x000fe20000000f00 */
[----:B------:R-:W-:Y:S01]  /*a9b0*/  IMAD.MOV.U32 R179, RZ, RZ, R177 ;  /* 0x000000ffffb37224 */ /* 0x000fe200078e00b1 */
[----:B------:R-:W-:Y:S02]  /*a9c0*/  MOV R173, R170 ;  /* 0x000000aa00ad7202 */ /* 0x000fe40000000f00 */
[----:B------:R-:W-:Y:S02]  /*a9d0*/  MOV R185, R174 ;  /* 0x000000ae00b97202 */ /* 0x000fe40000000f00 */
[----:B------:R-:W-:Y:S02]  /*a9e0*/  MOV R177, R176 ;  /* 0x000000b000b17202 */ /* 0x000fe40000000f00 */
[----:B------:R3:W-:Y:S01]  /*a9f0*/  MUFU.EX2 R170, R128 ;  /* 0x0000008000aa7308 */ /* 0x0007e20000000800 */
[----:B------:R-:W-:Y:S02]  /*aa00*/  MOV R176, R175 ;  /* 0x000000af00b07202 */ /* 0x000fe40000000f00 */
[----:B------:R-:W-:Y:S01]  /*aa10*/  IMAD.MOV.U32 R180, RZ, RZ, R177 ;  /* 0x000000ffffb47224 */ /* 0x000fe200078e00b1 */
[----:B--2---:R-:W-:Y:S02]  /*aa20*/  F2FP.BF16.PACK_AB R149, R167, R165 ;  /* 0x000000a5a795723e */ /* 0x004fe400000010ff */
[----:B------:R-:W-:Y:S04]  /*aa30*/  MOV R177, R176 ;  /* 0x000000b000b17202 */ /* 0x000fe80000000f00 */
[----:B------:R2:W-:Y:S01]  /*aa40*/  MUFU.EX2 R175, R129 ;  /* 0x0000008100af7308 */ /* 0x0005e20000000800 */
[----:B------:R-:W-:Y:S01]  /*aa50*/  MOV R181, R177 ;  /* 0x000000b100b57202 */ /* 0x000fe20000000f00 */
[----:B------:R-:W-:Y:S03]  /*aa60*/  IMAD.MOV.U32 R177, RZ, RZ, R169 ;  /* 0x000000ffffb17224 */ /* 0x000fe600078e00a9 */
[----:B------:R-:W-:Y:S02]  /*aa70*/  MOV R182, R181 ;  /* 0x000000b500b67202 */ /* 0x000fe40000000f00 */
[----:B------:R-:W-:Y:S01]  /*aa80*/  MOV R181, R2 ;  /* 0x0000000200b57202 */ /* 0x000fe20000000f00 */
[-C--:B-1----:R-:W-:Y:S02]  /*aa90*/  HMMA.16816.F32.BF16 R84, R204, R144.reuse, R84 ;  /* 0x00000090cc54723c */ /* 0x082fe40000041854 */
[----:B------:R1:W-:Y:S01]  /*aaa0*/  MUFU.EX2 R176, R130 ;  /* 0x0000008200b07308 */ /* 0x0003e20000000800 */
[----:B------:R-:W-:Y:S01]  /*aab0*/  IMAD.MOV.U32 R183, RZ, RZ, R182 ;  /* 0x000000ffffb77224 */ /* 0x000fe200078e00b6 */
[----:B------:R-:W-:Y:S01]  /*aac0*/  MOV R182, R173 ;  /* 0x000000ad00b67202 */ /* 0x000fe20000000f00 */
[----:B---3--:R-:W3:Y:S03]  /*aad0*/  LDL.LU R128, [R1+0xb0] ;  /* 0x0000b00001807983 */ /* 0x008ee60000300800 */
[C---:B------:R-:W-:Y:S04]  /*aae0*/  HMMA.16816.F32.BF16 R88, R140.reuse, R144, R88 ;  /* 0x000000908c58723c */ /* 0x040fe80000041858 */
[----:B------:R4:W-:Y:S01]  /*aaf0*/  MUFU.EX2 R169, R131 ;  /* 0x0000008300a97308 */ /* 0x0009e20000000800 */
[----:B--2---:R-:W2:Y:S03]  /*ab00*/  LDL.LU R129, [R1+0xac] ;  /* 0x0000ac0001817983 */ /* 0x004ea60000300800 */
[-C--:B------:R-:W-:Y:S06]  /*ab10*/  HMMA.16816.F32.BF16 R92, R140, R146.reuse, R92 ;  /* 0x000000928c5c723c */ /* 0x080fec000004185c */
[----:B------:R4:W-:Y:S02]  /*ab20*/  MUFU.EX2 R174, R219 ;  /* 0x000000db00ae7308 */ /* 0x0009e40000000800 */
[C---:B------:R-:W-:Y:S01]  /*ab30*/  HMMA.16816.F32.BF16 R96, R204.reuse, R146, R96 ;  /* 0x00000092cc60723c */ /* 0x040fe20000041860 */
[----:B------:R-:W4:Y:S07]  /*ab40*/  LDSM.16.MT88.4 R144, [R233+0x2000] ;  /* 0x00200000e990783b */ /* 0x000f2e0000004200 */
[----:B------:R4:W-:Y:S01]  /*ab50*/  MUFU.EX2 R201, R183 ;  /* 0x000000b700c97308 */ /* 0x0009e20000000800 */
[----:B-1----:R-:W2:Y:S04]  /*ab60*/  LDL.LU R130, [R1+0xa8] ;  /* 0x0000a80001827983 */ /* 0x002ea80000300800 */
[----:B----4-:R-:W2:Y:S05]  /*ab70*/  LDL.LU R131, [R1+0xa4] ;  /* 0x0000a40001837983 */ /* 0x010eaa0000300800 */
[----:B------:R-:W1:Y:S01]  /*ab80*/  MUFU.EX2 R173, R251 ;  /* 0x000000fb00ad7308 */ /* 0x000e620000000800 */
[----:B------:R-:W-:Y:S09]  /*ab90*/  LDSM.16.MT88.4 R216, [R230+0x3800] ;  /* 0x00380000e6d8783b */ /* 0x000ff20000004200 */
[----:B------:R-:W-:Y:S01]  /*aba0*/  MUFU.EX2 R198, R185 ;  /* 0x000000b900c67308 */ /* 0x000fe20000000800 */
[----:B------:R-:W-:Y:S01]  /*abb0*/  MOV R183, R162 ;  /* 0x000000a200b77202 */ /* 0x000fe20000000f00 */
[----:B------:R-:W-:Y:S01]  /*abc0*/  IMAD.MOV.U32 R162, RZ, RZ, R158 ;  /* 0x000000ffffa27224 */ /* 0x000fe200078e009e */
[----:B------:R-:W-:Y:S07]  /*abd0*/  MOV R158, R152 ;  /* 0x00000098009e7202 */ /* 0x000fee0000000f00 */
[----:B------:R1:W-:Y:S01]  /*abe0*/  MUFU.EX2 R185, R180 ;  /* 0x000000b400b97308 */ /* 0x0003e20000000800 */
[-C--:B------:R-:W-:Y:S03]  /*abf0*/  HMMA.16816.F32.BF16 R100, R204, R144.reuse, R100 ;  /* 0x00000090cc64723c */ /* 0x080fe60000041864 */
[----:B-1----:R-:W-:Y:S06]  /*ac00*/  F2FP.BF16.PACK_AB R150, R189, R173 ;  /* 0x000000adbd96723e */ /* 0x002fec00000010ff */
[----:B------:R-:W1:Y:S01]  /*ac10*/  MUFU.EX2 R177, R177 ;  /* 0x000000b100b17308 */ /* 0x000e620000000800 */
[C---:B------:R-:W-:Y:S08]  /*ac20*/  HMMA.16816.F32.BF16 R104, R140.reuse, R144, R104 ;  /* 0x000000908c68723c */ /* 0x040ff00000041868 */
[-C--:B------:R-:W-:Y:S01]  /*ac30*/  HMMA.16816.F32.BF16 R108, R140, R146.reuse, R108 ;  /* 0x000000928c6c723c */ /* 0x080fe2000004186c */
[----:B------:R1:W-:Y:S03]  /*ac40*/  MUFU.EX2 R195, R193 ;  /* 0x000000c100c37308 */ /* 0x0003e60000000800 */
[----:B------:R-:W-:Y:S01]  /*ac50*/  IMAD.MOV.U32 R180, RZ, RZ, R161 ;  /* 0x000000ffffb47224 */ /* 0x000fe200078e00a1 */
[----:B------:R-:W-:Y:S03]  /*ac60*/  MOV R161, R155 ;  /* 0x0000009b00a17202 */ /* 0x000fe60000000f00 */
[C---:B------:R-:W-:Y:S01]  /*ac70*/  HMMA.16816.F32.BF16 R112, R204.reuse, R146, R112 ;  /* 0x00000092cc70723c */ /* 0x040fe20000041870 */
[----:B------:R-:W1:Y:S02]  /*ac80*/  LDSM.16.MT88.4 R144, [R232+0x2000] ;  /* 0x00200000e890783b */ /* 0x000e640000004200 */
[----:B------:R-:W-:Y:S01]  /*ac90*/  MUFU.EX2 R181, R181 ;  /* 0x000000b500b57308 */ /* 0x000fe20000000800 */
[----:B------:R-:W-:Y:S02]  /*aca0*/  MOV R197, R180 ;  /* 0x000000b400c57202 */ /* 0x000fe40000000f00 */
[----:B------:R-:W-:Y:S07]  /*acb0*/  MOV R180, R158 ;  /* 0x0000009e00b47202 */ /* 0x000fee0000000f00 */
[----:B------:R-:W-:Y:S01]  /*acc0*/  MUFU.EX2 R182, R182 ;  /* 0x000000b600b67308 */ /* 0x000fe20000000800 */
[----:B-1----:R-:W-:Y:S02]  /*acd0*/  MOV R193, R179 ;  /* 0x000000b300c17202 */ /* 0x002fe40000000f00 */
[----:B------:R-:W-:Y:S02]  /*ace0*/  MOV R179, R160 ;  /* 0x000000a000b37202 */ /* 0x000fe40000000f00 */
[----:B------:R-:W-:Y:S05]  /*acf0*/  MOV R160, R154 ;  /* 0x0000009a00a07202 */ /* 0x000fea0000000f00 */
[----:B------:R-:W-:Y:S01]  /*ad00*/  MUFU.EX2 R180, R180 ;  /* 0x000000b400b47308 */ /* 0x000fe20000000800 */
[-C--:B------:R-:W-:Y:S08]  /*ad10*/  HMMA.16816.F32.BF16 R116, R204, R144.reuse, R116 ;  /* 0x00000090cc74723c */ /* 0x080ff00000041874 */
[C---:B------:R-:W-:Y:S08]  /*ad20*/  HMMA.16816.F32.BF16 R120, R140.reuse, R144, R120 ;  /* 0x000000908c78723c */ /* 0x040ff00000041878 */
[-C--:B------:R-:W-:Y:S01]  /*ad30*/  HMMA.16816.F32.BF16 R124, R140, R146.reuse, R124 ;  /* 0x000000928c7c723c */ /* 0x080fe2000004187c */
[----:B------:R-:W4:Y:S04]  /*ad40*/  LDL.LU R140, [R1+0x18] ;  /* 0x00001800018c7983 */ /* 0x000f280000300800 */
[----:B------:R-:W4:Y:S02]  /*ad50*/  LDL.LU R2, [R1+0x1c] ;  /* 0x00001c0001027983 */ /* 0x000f240000300800 */
[----:B------:R-:W-:Y:S02]  /*ad60*/  F2FP.BF16.PACK_AB R141, R171, R169 ;  /* 0x000000a9ab8d723e */ /* 0x000fe400000010ff */
[----:B------:R-:W4:Y:S03]  /*ad70*/  LDL.LU R188, [R1+0x20] ;  /* 0x0000200001bc7983 */ /* 0x000f260000300800 */
[----:B------:R-:W-:Y:S02]  /*ad80*/  F2FP.BF16.PACK_AB R142, R176, R175 ;  /* 0x000000afb08e723e */ /* 0x000fe400000010ff */
[----:B------:R-:W-:Y:S01]  /*ad90*/  F2FP.BF16.PACK_AB R143, R177, R172 ;  /* 0x000000acb18f723e */ /* 0x000fe200000010ff */
[C---:B---3--:R-:W-:Y:S02]  /*ada0*/  FMUL.FTZ R128, R133.reuse, R128 ;  /* 0x0000008085807220 */ /* 0x048fe40000410000 */
[----:B--2---:R-:W-:Y:S02]  /*adb0*/  FMUL.FTZ R129, R133, R129 ;  /* 0x0000008185817220 */ /* 0x004fe40000410000 */
[C---:B------:R-:W-:Y:S02]  /*adc0*/  FMUL.FTZ R130, R132.reuse, R130 ;  /* 0x0000008284827220 */ /* 0x040fe40000410000 */
[----:B------:R-:W-:Y:S07]  /*add0*/  FMUL.FTZ R131, R132, R131 ;  /* 0x0000008384837220 */ /* 0x000fee0000410000 */
[----:B------:R-:W-:Y:S01]  /*ade0*/  HMMA.16816.F32.BF16 R128, R204, R146, R128 ;  /* 0x00000092cc80723c */ /* 0x000fe20000041880 */
[----:B------:R-:W1:Y:S06]  /*adf0*/  LDSM.16.MT88.4 R144, [R229+0x800] ;  /* 0x00080000e590783b */ /* 0x000e6c0000004200 */
[----:B------:R-:W-:Y:S01]  /*ae00*/  IMAD.MOV.U32 R204, RZ, RZ, R160 ;  /* 0x000000ffffcc7224 */ /* 0x000fe200078e00a0 */
[----:B------:R-:W-:Y:S01]  /*ae10*/  MOV R205, R179 ;  /* 0x000000b300cd7202 */ /* 0x000fe20000000f00 */
[----:B------:R-:W-:Y:S02]  /*ae20*/  IMAD.MOV.U32 R206, RZ, RZ, R183 ;  /* 0x000000ffffce7224 */ /* 0x000fe400078e00b7 */
[----:B------:R-:W-:Y:S01]  /*ae30*/  MUFU.EX2 R251, R204 ;  /* 0x000000cc00fb7308 */ /* 0x000fe20000000800 */
[----:B------:R-:W-:Y:S02]  /*ae40*/  MOV R179, R162 ;  /* 0x000000a200b37202 */ /* 0x000fe40000000f00 */
[----:B------:R-:W-:Y:S07]  /*ae50*/  MOV R183, R161 ;  /* 0x000000a100b77202 */ /* 0x000fee0000000f00 */
[----:B------:R-:W2:Y:S10]  /*ae60*/  MUFU.EX2 R183, R183 ;  /* 0x000000b700b77308 */ /* 0x000eb40000000800 */
[----:B------:R-:W-:Y:S10]  /*ae70*/  MUFU.EX2 R179, R179 ;  /* 0x000000b300b37308 */ /* 0x000ff40000000800 */
[----:B------:R2:W-:Y:S02]  /*ae80*/  MUFU.EX2 R252, R205 ;  /* 0x000000cd00fc7308 */ /* 0x0005e40000000800 */
[----:B--2---:R-:W-:Y:S01]  /*ae90*/  F2FP.BF16.PACK_AB R205, R183, R251 ;  /* 0x000000fbb7cd723e */ /* 0x004fe200000010ff */
[----:B----4-:R-:W-:Y:S01]  /*aea0*/  FFMA.FTZ R133, R133, R140, R221 ;  /* 0x0000008c85857223 */ /* 0x010fe200000100dd */
[----:B------:R-:W-:Y:S01]  /*aeb0*/  F2FP.BF16.PACK_AB R140, R170, R168 ;  /* 0x000000a8aa8c723e */ /* 0x000fe200000010ff */
[----:B------:R-:W-:Y:S06]  /*aec0*/  FFMA.FTZ R2, R132, R2, R220 ;  /* 0x0000000284027223 */ /* 0x000fec00000100dc */
[-C--:B-1----:R-:W-:Y:S05]  /*aed0*/  HMMA.16816.F32.BF16 R4, R140, R144.reuse, R4 ;  /* 0x000000908c04723c */ /* 0x082fea0000041804 */
[----:B------:R-:W-:Y:S02]  /*aee0*/  FFMA.FTZ R138, R3, R188, R138 ;  /* 0x000000bc038a7223 */ /* 0x000fe4000001008a */
[----:B------:R-:W-:Y:S01]  /*aef0*/  IMAD.MOV.U32 R188, RZ, RZ, R187 ;  /* 0x000000ffffbc7224 */ /* 0x000fe200078e00bb */
[----:B------:R-:W-:Y:S01]  /*af00*/  MOV R187, R151 ;  /* 0x0000009700bb7202 */ /* 0x000fe20000000f00 */
[----:B------:R-:W2:Y:S02]  /*af10*/  LDL.LU R3, [R1+0x24] ;  /* 0x0000240001037983 */ /* 0x000ea40000300800 */
[----:B------:R1:W-:Y:S01]  /*af20*/  MUFU.EX2 R196, R188 ;  /* 0x000000bc00c47308 */ /* 0x0003e20000000800 */
[----:B------:R-:W-:Y:S01]  /*af30*/  F2FP.BF16.PACK_AB R151, R190, R174 ;  /* 0x000000aebe97723e */ /* 0x000fe200000010ff */
[----:B------:R-:W-:Y:S04]  /*af40*/  FADD.FTZ R2, R224, R2 ;  /* 0x00000002e0027221 */ /* 0x000fe80000010000 */
[----:B------:R-:W-:Y:S02]  /*af50*/  FADD.FTZ R2, R225, R2 ;  /* 0x00000002e1027221 */ /* 0x000fe40000010000 */
[C---:B------:R-:W-:Y:S02]  /*af60*/  HMMA.16816.F32.BF16 R8, R148.reuse, R144, R8 ;  /* 0x000000909408723c */ /* 0x040fe40000041808 */
[----:B------:R-:W-:Y:S06]  /*af70*/  MUFU.EX2 R224, R245 ;  /* 0x000000f500e07308 */ /* 0x000fec0000000800 */
[-C--:B------:R-:W-:Y:S04]  /*af80*/  HMMA.16816.F32.BF16 R12, R148, R146.reuse, R12 ;  /* 0x00000092940c723c */ /* 0x080fe8000004180c */
[----:B------:R-:W-:Y:S04]  /*af90*/  MUFU.EX2 R187, R187 ;  /* 0x000000bb00bb7308 */ /* 0x000fe80000000800 */
[C---:B------:R-:W-:Y:S01]  /*afa0*/  HMMA.16816.F32.BF16 R16, R140.reuse, R146, R16 ;  /* 0x000000928c10723c */ /* 0x040fe20000041810 */
[----:B------:R-:W3:Y:S03]  /*afb0*/  LDSM.16.MT88.4 R144, [R230+0x800] ;  /* 0x00080000e690783b */ /* 0x000ee60000004200 */
[----:B-1----:R-:W-:Y:S01]  /*afc0*/  IMAD.MOV.U32 R188, RZ, RZ, R178 ;  /* 0x000000ffffbc7224 */ /* 0x002fe200078e00b2 */
[----:B------:R-:W-:Y:S01]  /*afd0*/  MOV R178, R163 ;  /* 0x000000a300b27202 */ /* 0x000fe20000000f00 */
[----:B------:R1:W-:Y:S01]  /*afe0*/  MUFU.EX2 R225, R215 ;  /* 0x000000d700e17308 */ /* 0x0003e20000000800 */
[----:B------:R-:W-:Y:S01]  /*aff0*/  MOV R163, R159 ;  /* 0x0000009f00a37202 */ /* 0x000fe20000000f00 */
[----:B------:R-:W-:Y:S01]  /*b000*/  IMAD.MOV.U32 R159, RZ, RZ, R153 ;  /* 0x000000ffff9f7224 */ /* 0x000fe200078e0099 */
[----:B------:R-:W-:Y:S01]  /*b010*/  MOV R207, R188 ;  /* 0x000000bc00cf7202 */ /* 0x000fe20000000f00 */
[----:B------:R-:W-:Y:S02]  /*b020*/  LDSM.16.MT88.4 R152, [R230+0x1000] ;  /* 0x00100000e698783b */ /* 0x000fe40000004200 */
[----:B------:R-:W-:Y:S01]  /*b030*/  MOV R188, R156 ;  /* 0x0000009c00bc7202 */ /* 0x000fe20000000f00 */
[----:B------:R-:W-:Y:S05]  /*b040*/  IMAD.MOV.U32 R194, RZ, RZ, R163 ;  /* 0x000000ffffc27224 */ /* 0x000fea00078e00a3 */
[----:B------:R-:W-:Y:S01]  /*b050*/  LDSM.16.MT88.4 R160, [R232+0x1000] ;  /* 0x00100000e8a0783b */ /* 0x000fe20000004200 */
[----:B------:R-:W4:Y:S10]  /*b060*/  MUFU.EX2 R188, R188 ;  /* 0x000000bc00bc7308 */ /* 0x000f340000000800 */
[----:B------:R-:W-:Y:S01]  /*b070*/  MUFU.EX2 R194, R194 ;  /* 0x000000c200c27308 */ /* 0x000fe20000000800 */
[----:B-1----:R-:W-:Y:S01]  /*b080*/  LDSM.16.MT88.4 R212, [R229+0x3800] ;  /* 0x00380000e5d4783b */ /* 0x002fe20000004200 */
[-C--:B---3--:R-:W-:Y:S03]  /*b090*/  HMMA.16816.F32.BF16 R20, R140, R144.reuse, R20 ;  /* 0x000000908c14723c */ /* 0x088fe60000041814 */
[----:B----4-:R-:W-:Y:S05]  /*b0a0*/  F2FP.BF16.PACK_AB R204, R188, R250 ;  /* 0x000000fabccc723e */ /* 0x010fea00000010ff */
        /* <DEDUP_REMOVED lines=18> */
[----:B------:R-:W1:Y:S03]  /*b1d0*/  LDSM.16.MT88.4 R144, [R230+0x2800] ;  /* 0x00280000e690783b */ /* 0x000e660000004200 */
[----:B--2---:R-:W-:Y:S02]  /*b1e0*/  FFMA.FTZ R132, R0, R3, R139 ;  /* 0x0000000300847223 */ /* 0x004fe4000001008b */
[----:B------:R-:W-:Y:S01]  /*b1f0*/  MUFU.EX2 R139, R247 ;  /* 0x000000f7008b7308 */ /* 0x000fe20000000800 */
[----:B------:R-:W-:Y:S02]  /*b200*/  FADD.FTZ R0, R223, R138 ;  /* 0x0000008adf007221 */ /* 0x000fe40000010000 */
[----:B------:R-:W-:Y:S03]  /*b210*/  FADD.FTZ R3, R226, R133 ;  /* 0x00000085e2037221 */ /* 0x000fe60000010000 */
[----:B------:R-:W-:Y:S02]  /*b220*/  FADD.FTZ R133, R222, R0 ;  /* 0x00000000de857221 */ /* 0x000fe40000010000 */
[----:B------:R-:W-:Y:S01]  /*b230*/  LDSM.16.MT88.4 R220, [R233+0x3800] ;  /* 0x00380000e9dc783b */ /* 0x000fe20000004200 */
[----:B------:R-:W-:Y:S01]  /*b240*/  FADD.FTZ R3, R249, R3 ;  /* 0x00000003f9037221 */ /* 0x000fe20000010000 */
[----:B------:R2:W-:Y:S01]  /*b250*/  MUFU.EX2 R226, R235 ;  /* 0x000000eb00e27308 */ /* 0x0005e20000000800 */
[----:B------:R-:W-:Y:S02]  /*b260*/  FADD.FTZ R132, R208, R132 ;  /* 0x00000084d0847221 */ /* 0x000fe40000010000 */
[----:B------:R-:W-:Y:S01]  /*b270*/  FADD.FTZ R3, R193, R3 ;  /* 0x00000003c1037221 */ /* 0x000fe20000010000 */
[----:B------:R-:W-:Y:S01]  /*b280*/  MOV R193, R159 ;  /* 0x0000009f00c17202 */ /* 0x000fe20000000f00 */
[----:B------:R-:W-:Y:S01]  /*b290*/  FADD.FTZ R0, R209, R132 ;  /* 0x00000084d1007221 */ /* 0x000fe20000010000 */
[----:B------:R-:W-:Y:S01]  /*b2a0*/  LDSM.16.MT88.4 R156, [R233+0x1000] ;  /* 0x00100000e99c783b */ /* 0x000fe20000004200 */
[----:B------:R-:W-:Y:S01]  /*b2b0*/  FADD.FTZ R3, R168, R3 ;  /* 0x00000003a8037221 */ /* 0x000fe20000010000 */
[----:B------:R-:W-:Y:S01]  /*b2c0*/  F2FP.BF16.PACK_AB R209, R224, R225 ;  /* 0x000000e1e0d1723e */ /* 0x000fe200000010ff */
[----:B------:R-:W-:Y:S01]  /*b2d0*/  FADD.FTZ R132, R227, R2 ;  /* 0x00000002e3847221 */ /* 0x000fe20000010000 */
[----:B------:R-:W3:Y:S01]  /*b2e0*/  MUFU.EX2 R138, R239 ;  /* 0x000000ef008a7308 */ /* 0x000ee20000000800 */
[----:B------:R-:W-:Y:S02]  /*b2f0*/  FADD.FTZ R2, R246, R133 ;  /* 0x00000085f6027221 */ /* 0x000fe40000010000 */
[----:B------:R-:W-:Y:S01]  /*b300*/  FADD.FTZ R132, R169, R132 ;  /* 0x00000084a9847221 */ /* 0x000fe20000010000 */
[-C--:B-1----:R-:W-:Y:S03]  /*b310*/  HMMA.16816.F32.BF16 R84, R140, R144.reuse, R84 ;  /* 0x000000908c54723c */ /* 0x082fe60000041854 */
[----:B------:R-:W-:Y:S02]  /*b320*/  FADD.FTZ R3, R170, R3 ;  /* 0x00000003aa037221 */ /* 0x000fe40000010000 */
[----:B------:R-:W-:Y:S01]  /*b330*/  FADD.FTZ R133, R171, R132 ;  /* 0x00000084ab857221 */ /* 0x000fe20000010000 */
[----:B------:R-:W1:Y:S01]  /*b340*/  MUFU.EX2 R193, R193 ;  /* 0x000000c100c17308 */ /* 0x000e620000000800 */
[----:B------:R-:W-:Y:S01]  /*b350*/  LDSM.16.MT88.4 R168, [R230+0x1800] ;  /* 0x00180000e6a8783b */ /* 0x000fe20000004200 */
[C---:B------:R-:W-:Y:S04]  /*b360*/  HMMA.16816.F32.BF16 R88, R148.reuse, R144, R88 ;  /* 0x000000909458723c */ /* 0x040fe80000041858 */
[----:B------:R-:W-:Y:S01]  /*b370*/  FADD.FTZ R2, R164, R2 ;  /* 0x00000002a4027221 */ /* 0x000fe20000010000 */
[----:B------:R-:W-:Y:S01]  /*b380*/  MOV R164, R203 ;  /* 0x000000cb00a47202 */ /* 0x000fe20000000f00 */
[----:B------:R-:W-:Y:S01]  /*b390*/  FADD.FTZ R0, R210, R0 ;  /* 0x00000000d2007221 */ /* 0x000fe20000010000 */
[----:B--2---:R2:W5:Y:S01]  /*b3a0*/  LDL.LU R235, [R1+0xa0] ;  /* 0x0000a00001eb7983 */ /* 0x0045620000300800 */
[-C--:B------:R-:W-:Y:S01]  /*b3b0*/  HMMA.16816.F32.BF16 R92, R148, R146.reuse, R92 ;  /* 0x00000092945c723c */ /* 0x080fe2000004185c */
[----:B------:R1:W4:Y:S02]  /*b3c0*/  MUFU.EX2 R249, R206 ;  /* 0x000000ce00f97308 */ /* 0x0003240000000800 */
[----:B------:R2:W5:Y:S01]  /*b3d0*/  LDL.LU R245, [R1+0x9c] ;  /* 0x00009c0001f57983 */ /* 0x0005620000300800 */
[----:B------:R-:W-:Y:S01]  /*b3e0*/  FADD.FTZ R0, R165, R0 ;  /* 0x00000000a5007221 */ /* 0x000fe20000010000 */
[----:B------:R-:W-:Y:S01]  /*b3f0*/  MOV R165, R202 ;  /* 0x000000ca00a57202 */ /* 0x000fe20000000f00 */
[----:B------:R-:W-:Y:S01]  /*b400*/  FADD.FTZ R132, R166, R2 ;  /* 0x00000002a6847221 */ /* 0x000fe20000010000 */
[----:B------:R2:W5:Y:S01]  /*b410*/  LDL.LU R246, [R1+0x98] ;  /* 0x0000980001f67983 */ /* 0x0005620000300800 */
[C---:B------:R-:W-:Y:S03]  /*b420*/  HMMA.16816.F32.BF16 R96, R140.reuse, R146, R96 ;  /* 0x000000928c60723c */ /* 0x040fe60000041860 */
[----:B------:R-:W2:Y:S01]  /*b430*/  LDSM.16.MT88.4 R144, [R233+0x2800] ;  /* 0x00280000e990783b */ /* 0x000ea20000004200 */
[----:B------:R-:W-:Y:S01]  /*b440*/  MOV R166, R187 ;  /* 0x000000bb00a67202 */ /* 0x000fe20000000f00 */
[----:B------:R-:W-:Y:S01]  /*b450*/  FADD.FTZ R2, R167, R0 ;  /* 0x00000000a7027221 */ /* 0x000fe20000010000 */
[----:B------:R-:W-:Y:S01]  /*b460*/  MOV R167, R184 ;  /* 0x000000b800a77202 */ /* 0x000fe20000000f00 */
[----:B------:R2:W2:Y:S01]  /*b470*/  MUFU.EX2 R227, R207 ;  /* 0x000000cf00e37308 */ /* 0x0004a20000000800 */
[----:B---3--:R-:W-:Y:S01]  /*b480*/  F2FP.BF16.PACK_AB R211, R138, R139 ;  /* 0x0000008b8ad3723e */ /* 0x008fe200000010ff */
[----:B------:R-:W-:Y:S02]  /*b490*/  FADD.FTZ R133, R172, R133 ;  /* 0x00000085ac857221 */ /* 0x000fe40000010000 */
[----:B------:R3:W5:Y:S01]  /*b4a0*/  LDL.LU R247, [R1+0x94] ;  /* 0x0000940001f77983 */ /* 0x0007620000300800 */
[----:B------:R-:W-:Y:S02]  /*b4b0*/  FADD.FTZ R0, R175, R3 ;  /* 0x00000003af007221 */ /* 0x000fe40000010000 */
[----:B------:R-:W-:Y:S01]  /*b4c0*/  FADD.FTZ R3, R177, R133 ;  /* 0x00000085b1037221 */ /* 0x000fe20000010000 */
[----:B------:R3:W5:Y:S01]  /*b4d0*/  LDL.LU R239, [R1+0x90] ;  /* 0x0000900001ef7983 */ /* 0x0007620000300800 */
[----:B------:R-:W-:Y:S01]  /*b4e0*/  IMAD.MOV.U32 R133, RZ, RZ, R197 ;  /* 0x000000ffff857224 */ /* 0x000fe200078e00c5 */
[----:B-1----:R-:W-:Y:S01]  /*b4f0*/  F2FP.BF16.PACK_AB R206, R193, R180 ;  /* 0x000000b4c1ce723e */ /* 0x002fe200000010ff */
[----:B------:R-:W-:Y:S01]  /*b500*/  FADD.FTZ R173, R173, R132 ;  /* 0x00000084adad7221 */ /* 0x000fe20000010000 */
[----:B----4-:R-:W-:Y:S01]  /*b510*/  F2FP.BF16.PACK_AB R208, R249, R252 ;  /* 0x000000fcf9d0723e */ /* 0x010fe200000010ff */
[----:B------:R-:W-:Y:S01]  /*b520*/  FADD.FTZ R132, R176, R0 ;  /* 0x00000000b0847221 */ /* 0x000fe20000010000 */
[----:B------:R-:W-:Y:S01]  /*b530*/  MOV R0, R190 ;  /* 0x000000be00007202 */ /* 0x000fe20000000f00 */
[----:B------:R-:W-:Y:S02]  /*b540*/  FADD.FTZ R174, R174, R2 ;  /* 0x00000002aeae7221 */ /* 0x000fe40000010000 */
[----:B------:R-:W-:Y:S01]  /*b550*/  IMAD.MOV.U32 R2, RZ, RZ, R189 ;  /* 0x000000ffff027224 */ /* 0x000fe200078e00bd */
[----:B--2---:R-:W-:Y:S02]  /*b560*/  F2FP.BF16.PACK_AB R207, R194, R179 ;  /* 0x000000b3c2cf723e */ /* 0x004fe400000010ff */
[----:B------:R-:W-:Y:S01]  /*b570*/  F2FP.BF16.PACK_AB R210, R226, R227 ;  /* 0x000000e3e2d2723e */ /* 0x000fe200000010ff */
[-C--:B------:R-:W-:Y:S08]  /*b580*/  HMMA.16816.F32.BF16 R100, R140, R144.reuse, R100 ;  /* 0x000000908c64723c */ /* 0x080ff00000041864 */
        /* <DEDUP_REMOVED lines=12> */
[----:B------:R-:W-:Y:S03]  /*b650*/  F2FP.BF16.PACK_AB R143, R184, R202 ;  /* 0x000000cab88f723e */ /* 0x000fe600000010ff */
        /* <DEDUP_REMOVED lines=18> */
[----:B------:R-:W4:Y:S07]  /*b780*/  LDSM.16.MT88.4 R156, [R233+0x3000] ;  /* 0x00300000e99c783b */ /* 0x000f2e0000004200 */
        /* <DEDUP_REMOVED lines=14> */
[-C--:B----4-:R-:W-:Y:S08]  /*b870*/  HMMA.16816.F32.BF16 R100, R140, R156.reuse, R100 ;  /* 0x0000009c8c64723c */ /* 0x090ff00000041864 */
[C---:B------:R-:W-:Y:S07]  /*b880*/  HMMA.16816.F32.BF16 R104, R144.reuse, R156, R104 ;  /* 0x0000009c9068723c */ /* 0x040fee0000041868 */
[----:B------:R-:W-:Y:S01]  /*b890*/  IMAD.MOV.U32 R157, RZ, RZ, R185 ;  /* 0x000000ffff9d7224 */ /* 0x000fe200078e00b9 */
[-C--:B------:R-:W-:Y:S04]  /*b8a0*/  HMMA.16816.F32.BF16 R108, R144, R158.reuse, R108 ;  /* 0x0000009e906c723c */ /* 0x080fe8000004186c */
[----:B------:R-:W-:Y:S02]  /*b8b0*/  MOV R156, R186 ;  /* 0x000000ba009c7202 */ /* 0x000fe40000000f00 */
[----:B------:R-:W2:Y:S02]  /*b8c0*/  LDSM.16.MT88.4 R184, [R233+0x1800] ;  /* 0x00180000e9b8783b */ /* 0x000ea40000004200 */
[C---:B------:R-:W-:Y:S08]  /*b8d0*/  HMMA.16816.F32.BF16 R112, R140.reuse, R158, R112 ;  /* 0x0000009e8c70723c */ /* 0x040ff00000041870 */
[-C--:B---3--:R-:W-:Y:S08]  /*b8e0*/  HMMA.16816.F32.BF16 R116, R140, R160.reuse, R116 ;  /* 0x000000a08c74723c */ /* 0x088ff00000041874 */
[C---:B------:R-:W-:Y:S07]  /*b8f0*/  HMMA.16816.F32.BF16 R120, R144.reuse, R160, R120 ;  /* 0x000000a09078723c */ /* 0x040fee0000041878 */
[----:B------:R-:W-:Y:S01]  /*b900*/  IMAD.MOV.U32 R161, RZ, RZ, R201 ;  /* 0x000000ffffa17224 */ /* 0x000fe200078e00c9 */
[-C--:B------:R-:W-:Y:S04]  /*b910*/  HMMA.16816.F32.BF16 R124, R144, R162.reuse, R124 ;  /* 0x000000a2907c723c */ /* 0x080fe8000004187c */
[----:B------:R-:W-:Y:S02]  /*b920*/  MOV R160, R200 ;  /* 0x000000c800a07202 */ /* 0x000fe40000000f00 */
[----:B------:R-:W3:Y:S02]  /*b930*/  LDSM.16.MT88.4 R200, [R232+0x1800] ;  /* 0x00180000e8c8783b */ /* 0x000ee40000004200 */
[----:B------:R-:W-:Y:S08]  /*b940*/  HMMA.16816.F32.BF16 R128, R140, R162, R128 ;  /* 0x000000a28c80723c */ /* 0x000ff00000041880 */
[-C--:B-1----:R-:W-:Y:S01]  /*b950*/  HMMA.16816.F32.BF16 R144, R204, R152.reuse, R4 ;  /* 0x00000098cc90723c */ /* 0x082fe20000041804 */
[----:B------:R-:W1:Y:S07]  /*b960*/  LDSM.16.MT88.4 R4, [R232+0x3800] ;  /* 0x00380000e804783b */ /* 0x000e6e0000004200 */
[C---:B------:R-:W-:Y:S07]  /*b970*/  HMMA.16816.F32.BF16 R140, R208.reuse, R152, R8 ;  /* 0x00000098d08c723c */ /* 0x040fee0000041808 */
[----:B------:R-:W-:Y:S01]  /*b980*/  MOV R11, R195 ;  /* 0x000000c3000b7202 */ /* 0x000fe20000000f00 */
[-C--:B------:R-:W-:Y:S04]  /*b990*/  HMMA.16816.F32.BF16 R148, R208, R154.reuse, R12 ;  /* 0x0000009ad094723c */ /* 0x080fe8000004180c */
[----:B------:R-:W-:Y:S02]  /*b9a0*/  MOV R9, R198 ;  /* 0x000000c600097202 */ /* 0x000fe40000000f00 */
[----:B------:R-:W-:Y:S01]  /*b9b0*/  MOV R10, R196 ;  /* 0x000000c4000a7202 */ /* 0x000fe20000000f00 */
[----:B------:R-:W-:Y:S01]  /*b9c0*/  IMAD.MOV.U32 R14, RZ, RZ, R193 ;  /* 0x000000ffff0e7224 */ /* 0x000fe200078e00c1 */
[C---:B------:R-:W-:Y:S04]  /*b9d0*/  HMMA.16816.F32.BF16 R152, R204.reuse, R154, R16 ;  /* 0x0000009acc98723c */ /* 0x040fe80000041810 */
[----:B------:R-:W-:Y:S01]  /*b9e0*/  IMAD.MOV.U32 R13, RZ, RZ, R179 ;  /* 0x000000ffff0d7224 */ /* 0x000fe200078e00b3 */
[----:B------:R-:W-:Y:S02]  /*b9f0*/  MOV R15, R194 ;  /* 0x000000c2000f7202 */ /* 0x000fe40000000f00 */
[----:B------:R-:W-:Y:S02]  /*ba00*/  MOV R17, R156 ;  /* 0x0000009c00117202 */ /* 0x000fe40000000f00 */
[----:B------:R-:W-:Y:S02]  /*ba10*/  MOV R16, R157 ;  /* 0x0000009d00107202 */ /* 0x000fe40000000f00 */
[-C--:B------:R-:W-:Y:S03]  /*ba20*/  HMMA.16816.F32.BF16 R156, R204, R168.reuse, R20 ;  /* 0x000000a8cc9c723c */ /* 0x080fe60000041814 */
[----:B------:R-:W-:Y:S02]  /*ba30*/  MOV R12, R180 ;  /* 0x000000b4000c7202 */ /* 0x000fe40000000f00 */
[----:B------:R-:W-:Y:S02]  /*ba40*/  MOV R19, R183 ;  /* 0x000000b700137202 */ /* 0x000fe40000000f00 */
[----:B------:R-:W-:Y:S01]  /*ba50*/  MOV R21, R160 ;  /* 0x000000a000157202 */ /* 0x000fe20000000f00 */
[----:B------:R-:W-:Y:S01]  /*ba60*/  IMAD.MOV.U32 R23, RZ, RZ, R167 ;  /* 0x000000ffff177224 */ /* 0x000fe200078e00a7 */
[----:B------:R-:W-:Y:S02]  /*ba70*/  MOV R20, R161 ;  /* 0x000000a100147202 */ /* 0x000fe40000000f00 */
[C---:B------:R-:W-:Y:S04]  /*ba80*/  HMMA.16816.F32.BF16 R160, R208.reuse, R168, R24 ;  /* 0x000000a8d0a0723c */ /* 0x040fe80000041818 */
[----:B------:R-:W-:Y:S02]  /*ba90*/  MOV R22, R166 ;  /* 0x000000a600167202 */ /* 0x000fe40000000f00 */
[----:B------:R-:W-:Y:S01]  /*baa0*/  MOV R18, R188 ;  /* 0x000000bc00127202 */ /* 0x000fe20000000f00 */
[----:B------:R-:W-:Y:S01]  /*bab0*/  IMAD.MOV.U32 R27, RZ, RZ, R165 ;  /* 0x000000ffff1b7224 */ /* 0x000fe200078e00a5 */
[----:B------:R-:W-:Y:S02]  /*bac0*/  MOV R26, R164 ;  /* 0x000000a4001a7202 */ /* 0x000fe40000000f00 */
[-C--:B------:R-:W-:Y:S03]  /*bad0*/  HMMA.16816.F32.BF16 R164, R208, R170.reuse, R28 ;  /* 0x000000aad0a4723c */ /* 0x080fe6000004181c */
[----:B------:R-:W-:Y:S02]  /*bae0*/  MOV R24, R192 ;  /* 0x000000c000187202 */ /* 0x000fe40000000f00 */
[----:B------:R-:W-:Y:S02]  /*baf0*/  MOV R25, R199 ;  /* 0x000000c700197202 */ /* 0x000fe40000000f00 */
[----:B------:R-:W-:Y:S01]  /*bb00*/  MOV R31, R182 ;  /* 0x000000b6001f7202 */ /* 0x000fe20000000f00 */
[C---:B------:R-:W-:Y:S01]  /*bb10*/  HMMA.16816.F32.BF16 R168, R204.reuse, R170, R32 ;  /* 0x000000aacca8723c */ /* 0x040fe20000041820 */
[----:B------:R-:W4:Y:S03]  /*bb20*/  LDL R34, [R1+0x8] ;  /* 0x0000080001227983 */ /* 0x000f260000100800 */
[----:B------:R-:W-:Y:S01]  /*bb30*/  MOV R28, R173 ;  /* 0x000000ad001c7202 */ /* 0x000fe20000000f00 */
[----:B------:R-:W-:Y:S01]  /*bb40*/  IMAD.MOV.U32 R29, RZ, RZ, R174 ;  /* 0x000000ffff1d7224 */ /* 0x000fe200078e00ae */
[----:B------:R-:W-:Y:S02]  /*bb50*/  MOV R30, R181 ;  /* 0x000000b5001e7202 */ /* 0x000fe40000000f00 */
[-C--:B--2---:R-:W-:Y:S04]  /*bb60*/  HMMA.16816.F32.BF16 R172, R204, R184.reuse, R36 ;  /* 0x000000b8ccac723c */ /* 0x084fe80000041824 */
[----:B------:R-:W-:Y:S01]  /*bb70*/  MOV R35, R178 ;  /* 0x000000b200237202 */ /* 0x000fe20000000f00 */
[----:B------:R-:W-:Y:S01]  /*bb80*/  FADD.FTZ R3, R30, R3 ;  /* 0x000000031e037221 */ /* 0x000fe20000010000 */
[----:B------:R-:W-:Y:S01]  /*bb90*/  MOV R8, R191 ;  /* 0x000000bf00087202 */ /* 0x000fe20000000f00 */
        /* <DEDUP_REMOVED lines=9> */
[----:B------:R-:W-:Y:S01]  /*bc30*/  FADD.FTZ R8, R8, R132 ;  /* 0x0000008408087221 */ /* 0x000fe20000010000 */
[----:B------:R-:W-:Y:S01]  /*bc40*/  MOV R132, R137 ;  /* 0x0000008900847202 */ /* 0x000fe20000000f00 */
        /* <DEDUP_REMOVED lines=15> */
[----:B------:R-:W-:Y:S04]  /*bd40*/  FADD.FTZ R3, R224, R3 ;  /* 0x00000003e0037221 */ /* 0x000fe80000010000 */
        /* <DEDUP_REMOVED lines=21> */
[----:B------:R-:W-:Y:S01]  /*bea0*/  FADD.FTZ R0, R249, R5 ;  /* 0x00000005f9007221 */ /* 0x000fe20000010000 */
[-C--:B------:R-:W-:Y:S01]  /*beb0*/  MOV R249, R133.reuse ;  /* 0x0000008500f97202 */ /* 0x080fe20000000f00 */
        /* <DEDUP_REMOVED lines=10> */
[----:B------:R-:W-:Y:S01]  /*bf60*/  MOV R0, R133 ;  /* 0x0000008500007202 */ /* 0x000fe20000000f00 */
[----:B------:R-:W-:Y:S01]  /*bf70*/  IMAD.MOV.U32 R139, RZ, RZ, R134 ;  /* 0x000000ffff8b7224 */ /* 0x000fe200078e0086 */
[----:B------:R1:W-:Y:S01]  /*bf80*/  STL [R1+0x20], R3 ;  /* 0x0000200301007387 */ /* 0x0003e20000100800 */
[----:B------:R-:W-:Y:S02]  /*bf90*/  MOV R133, R136 ;  /* 0x0000008800857202 */ /* 0x000fe40000000f00 */
[----:B------:R-:W-:Y:S01]  /*bfa0*/  MOV R138, R135 ;  /* 0x00000087008a7202 */ /* 0x000fe20000000f00 */
[----:B------:R1:W-:Y:S04]  /*bfb0*/  STL [R1+0x24], R2 ;  /* 0x0000240201007387 */ /* 0x0003e80000100800 */
[----:B------:R1:W-:Y:S01]  /*bfc0*/  STL [R1], R0 ;  /* 0x0000000001007387 */ /* 0x0003e20000100800 */
[----:B----4-:R-:W-:Y:S11]  /*bfd0*/  ISETP.GT.AND P0, PT, R35, R34, PT ;  /* 0x000000222300720c */ /* 0x010ff60003f04270 */
[----:B------:R-:W-:Y:S02]  /*bfe0*/  @!UPT UIADD3 URZ, URZ, URZ, URZ ;  /* 0x0000003f3f3ff290 */ /* 0x000fe4000fffe03f */
[----:B-1----:R-:W-:-:S05]  /*bff0*/  @P0 BRA `(.L_x_1489) ;  /* 0xffffad3000000947 */ /* 0x002fca000383ffff */
.L_x_1488:
[----:B-1----:R-:W-:-:S13]  /*c000*/  ISETP.GE.AND P0, PT, R249, RZ, PT ;  /* 0x000000fff900720c */ /* 0x002fda0003f06270 */
[----:B------:R-:W-:Y:S05]  /*c010*/  @!P0 BRA `(.L_x_1490) ;  /* 0x00004e3000008947 */ /* 0x000fea0003800000 */
[----:B------:R-:W-:Y:S01]  /*c020*/  IMAD.MOV.U32 R3, RZ, RZ, R136 ;  /* 0x000000ffff037224 */ /* 0x000fe200078e0088 */
[----:B------:R-:W-:Y:S01]  /*c030*/  MOV R139, R134 ;  /* 0x00000086008b7202 */ /* 0x000fe20000000f00 */
[----:B------:R-:W-:Y:S01]  /*c040*/  IMAD.MOV.U32 R2, RZ, RZ, R137 ;  /* 0x000000ffff027224 */ /* 0x000fe200078e0089 */
[----:B------:R-:W-:Y:S02]  /*c050*/  MOV R138, R135 ;  /* 0x00000087008a7202 */ /* 0x000fe40000000f00 */
.L_x_1491:
[----:B--2---:R-:W2:Y:S01]  /*c060*/  LDL.64 R30, [R1+0x38] ;  /* 0x00003800011e7983 */ /* 0x004ea20000100a00 */
[----:B------:R-:W-:Y:S04]  /*c070*/  DEPBAR.LE SB0, 0x0 ;  /* 0x000080000000791a */ /* 0x000fe80000000000 */
[----:B------:R-:W-:Y:S01]  /*c080*/  WARPSYNC 0xffffffff ;  /* 0xffffffff00007948 */ /* 0x000fe20003800000 */
[----:B------:R-:W3:Y:S01]  /*c090*/  LDL R37, [R1+0x40] ;  /* 0x0000400001257983 */ /* 0x000ee20000100800 */
[----:B------:R-:W-:Y:S01]  /*c0a0*/  SHF.R.S32.HI R0, RZ, 0x1f, R249 ;  /* 0x0000001fff007819 */ /* 0x000fe200000114f9 */
[C---:B------:R-:W-:Y:S02]  /*c0b0*/  IMAD.WIDE.U32 R28, R249.reuse, c[0x0][0x208], RZ ;  /* 0x00008200f91c7a25 */ /* 0x040fe400078e00ff */
[----:B------:R-:W4:Y:S02]  /*c0c0*/  LDL.64 R38, [R1+0x10] ;  /* 0x0000100001267983 */ /* 0x000f240000100a00 */
[----:B------:R-:W-:Y:S01]  /*c0d0*/  IMAD R0, R0, c[0x0][0x208], RZ ;  /* 0x0000820000007a24 */ /* 0x000fe200078e02ff */
[C---:B------:R-:W-:Y:S03]  /*c0e0*/  SHF.L.U32 R36, R28.reuse, 0x6, RZ ;  /* 0x000000061c247819 */ /* 0x040fe600000006ff */
[----:B------:R-:W-:Y:S01]  /*c0f0*/  BAR.SYNC.DEFER_BLOCKING 0x0 ;  /* 0x0000000000007b1d */ /* 0x000fe20000010000 */
[----:B------:R-:W-:Y:S05]  /*c100*/  IMAD R0, R249, c[0x0][0x20c], R0 ;  /* 0x00008300f9007a24 */ /* 0x000fea00078e0200 */
[----:B------:R-:W-:Y:S02]  /*c110*/  IADD3 R0, R29, R0, RZ ;  /* 0x000000001d007210 */ /* 0x000fe40007ffe0ff */
[----:B------:R-:W-:Y:S02]  /*c120*/  STL [R1+0xd0], R131 ;  /* 0x0000d08301007387 */ /* 0x000fe40000100800 */
[----:B------:R-:W-:Y:S02]  /*c130*/  SHF.L.U64.HI R0, R28, 0x6, R0 ;  /* 0x000000061c007819 */ /* 0x000fe40000010200 */
[----:B-----5:R-:W-:Y:S04]  /*c140*/  STL [R1+0x90], R239 ;  /* 0x000090ef01007387 */ /* 0x020fe80000100800 */
[----:B------:R-:W-:Y:S04]  /*c150*/  STL [R1+0x94], R247 ;  /* 0x000094f701007387 */ /* 0x000fe80000100800 */
[----:B------:R-:W-:Y:S04]  /*c160*/  STL [R1+0x98], R246 ;  /* 0x000098f601007387 */ /* 0x000fe80000100800 */
[----:B------:R-:W-:Y:S08]  /*c170*/  LDSM.16.M88.4 R64, [R235] ;  /* 0x00000000eb40783b */ /* 0x000ff00000000200 */
[----:B------:R-:W1:Y:S08]  /*c180*/  LDSM.16.M88.4 R16, [R228] ;  /* 0x00000000e410783b */ /* 0x000e700000000200 */
[----:B------:R-:W1:Y:S08]  /*c190*/  LDSM.16.M88.4 R60, [R235+0x2000] ;  /* 0x00200000eb3c783b */ /* 0x000e700000000200 */
[----:B------:R-:W1:Y:S08]  /*c1a0*/  LDSM.16.M88.4 R32, [R228+0x800] ;  /* 0x00080000e420783b */ /* 0x000e700000000200 */
[----:B------:R-:W2:Y:S08]  /*c1b0*/  LDSM.16.M88.4 R48, [R228+0x1000] ;  /* 0x00100000e430783b */ /* 0x000eb00000000200 */
[----:B------:R-:W2:Y:S01]  /*c1c0*/  LDSM.16.M88.4 R132, [R228+0x1800] ;  /* 0x00180000e484783b */ /* 0x000ea20000000200 */
[-C--:B-1----:R-:W-:Y:S07]  /*c1d0*/  HMMA.16816.F32.BF16 R4, R64, R16.reuse, RZ ;  /* 0x000000104004723c */ /* 0x082fee00000418ff */
[----:B------:R-:W-:Y:S01]  /*c1e0*/  LDSM.16.M88.4 R204, [R237] ;  /* 0x00000000edcc783b */ /* 0x000fe20000000200 */
[C---:B------:R-:W-:Y:S07]  /*c1f0*/  HMMA.16816.F32.BF16 R8, R60.reuse, R16, RZ ;  /* 0x000000103c08723c */ /* 0x040fee00000418ff */
[----:B------:R-:W1:Y:S01]  /*c200*/  LDSM.16.M88.4 R208, [R239] ;  /* 0x00000000efd0783b */ /* 0x000e620000000200 */
[-C--:B------:R-:W-:Y:S07]  /*c210*/  HMMA.16816.F32.BF16 R12, R60, R18.reuse, RZ ;  /* 0x000000123c0c723c */ /* 0x080fee00000418ff */
[----:B------:R-:W1:Y:S01]  /*c220*/  LDSM.16.M88.4 R212, [R237+0x2000] ;  /* 0x00200000edd4783b */ /* 0x000e620000000200 */
[C---:B------:R-:W-:Y:S07]  /*c230*/  HMMA.16816.F32.BF16 R16, R64.reuse, R18, RZ ;  /* 0x000000124010723c */ /* 0x040fee00000418ff */
[----:B------:R-:W1:Y:S01]  /*c240*/  LDSM.16.M88.4 R216, [R247] ;  /* 0x00000000f7d8783b */ /* 0x000e620000000200 */
[-C--:B------:R-:W-:Y:S07]  /*c250*/  HMMA.16816.F32.BF16 R20, R64, R32.reuse, RZ ;  /* 0x000000204014723c */ /* 0x080fee00000418ff */
[----:B------:R-:W1:Y:S01]  /*c260*/  LDSM.16.M88.4 R220, [R246] ;  /* 0x00000000f6dc783b */ /* 0x000e620000000200 */
[C---:B------:R-:W-:Y:S07]  /*c270*/  HMMA.16816.F32.BF16 R24, R60.reuse, R32, RZ ;  /* 0x000000203c18723c */ /* 0x040fee00000418ff */
        /* <DEDUP_REMOVED lines=14> */
[C---:B--2---:R-:W-:Y:S02]  /*c360*/  IADD3 R32, P1, R36.reuse, R30, RZ ;  /* 0x0000001e24207210 */ /* 0x044fe40007f3e0ff */
[----:B------:R-:W-:Y:S02]  /*c370*/  IADD3 R36, P3, P2, R36, 0x40, R30 ;  /* 0x0000004024247810 */ /* 0x000fe40007a7e01e */
[-C--:B------:R-:W-:Y:S01]  /*c380*/  HMMA.16816.F32.BF16 R28, R60, R34.reuse, RZ ;  /* 0x000000223c1c723c */ /* 0x080fe200000418ff */
[----:B------:R-:W-:Y:S02]  /*c390*/  LEA R40, P0, R32, c[0x0][0x1f8], 0x1 ;  /* 0x00007e0020287a11 */ /* 0x000fe400078008ff */
[----:B---3--:R-:W-:Y:S02]  /*c3a0*/  IADD3.X R33, R0, R37, RZ, P1, !PT ;  /* 0x0000002500217210 */ /* 0x008fe40000ffe4ff */
[----:B------:R-:W-:Y:S02]  /*c3b0*/  LEA R46, P1, R36, c[0x0][0x1f8], 0x1 ;  /* 0x00007e00242e7a11 */ /* 0x000fe400078208ff */
[----:B------:R-:W-:Y:S02]  /*c3c0*/  LEA.HI.X R41, R32, c[0x0][0x1fc], R33, 0x1, P0 ;  /* 0x00007f0020297a11 */ /* 0x000fe400000f0c21 */
[C---:B------:R-:W-:Y:S02]  /*c3d0*/  HMMA.16816.F32.BF16 R32, R64.reuse, R34, RZ ;  /* 0x000000224020723c */ /* 0x040fe400000418ff */
[----:B----4-:R-:W-:Y:S02]  /*c3e0*/  ISETP.GE.AND P0, PT, R38, c[0x0][0x1d4], PT ;  /* 0x0000750026007a0c */ /* 0x010fe40003f06270 */
[----:B------:R-:W-:Y:S02]  /*c3f0*/  IADD3.X R0, R0, RZ, R37, P3, P2 ;  /* 0x000000ff00007210 */ /* 0x000fe40001fe4425 */
[----:B------:R-:W-:Y:S02]  /*c400*/  MOV R37, c[0x0][0x208] ;  /* 0x0000820000257a02 */ /* 0x000fe40000000f00 */
[----:B------:R-:W-:Y:S04]  /*c410*/  LEA.HI.X R47, R36, c[0x0][0x1fc], R0, 0x1, P1 ;  /* 0x00007f00242f7a11 */ /* 0x000fe800008f0c00 */
[C---:B------:R-:W-:Y:S02]  /*c420*/  SHF.L.U32 R54, R37.reuse, 0x5, RZ ;  /* 0x0000000525367819 */ /* 0x040fe400000006ff */
[----:B------:R-:W-:Y:S01]  /*c430*/  MOV R38, 0x5 ;  /* 0x0000000500267802 */ /* 0x000fe20000000f00 */
[----:B------:R-:W-:Y:S01]  /*c440*/  @!PT LDS RZ, [RZ] ;  /* 0x00000000fffff984 */ /* 0x000fe20000000800 */
[----:B------:R-:W-:Y:S01]  /*c450*/  @!PT LDS RZ, [RZ] ;  /* 0x00000000fffff984 */ /* 0x000fe20000000800 */
[----:B------:R-:W-:Y:S01]  /*c460*/  @!PT LDS RZ, [RZ] ;  /* 0x00000000fffff984 */ /* 0x000fe20000000800 */
[----:B------:R2:W-:Y:S01]  /*c470*/  LDGSTS.E.BYPASS.LTC128B.128 [R248+0x100], [R40.64], !P0 ;  /* 0x0010000028f87fae */ /* 0x0005e2000c101d46 */
[----:B------:R-:W-:Y:S02]  /*c480*/  IADD3 R44, P1, R40, R54, RZ ;  /* 0x00000036282c7210 */ /* 0x000fe40007f3e0ff */
[----:B------:R-:W-:Y:S02]  /*c490*/  SHF.L.U64.HI R0, R37, R38, c[0x0][0x20c] ;  /* 0x0000830025007619 */ /* 0x000fe40000010226 */
[-C--:B------:R-:W-:Y:S01]  /*c4a0*/  HMMA.16816.F32.BF16 R36, R64, R48.reuse, RZ ;  /* 0x000000304024723c */ /* 0x080fe200000418ff */
[----:B------:R-:W-:Y:S02]  /*c4b0*/  IADD3 R52, P2, R44, R54, RZ ;  /* 0x000000362c347210 */ /* 0x000fe40007f5e0ff */
[----:B------:R3:W-:Y:S01]  /*c4c0*/  LDGSTS.E.BYPASS.LTC128B.128 [R248+0x2100], [R46.64], !P6 ;  /* 0x021000002ef87fae */ /* 0x0007e2000f101d46 */
[----:B------:R-:W-:Y:S02]  /*c4d0*/  IADD3.X R45, R41, R0, RZ, P1, !PT ;  /* 0x00000000292d7210 */ /* 0x000fe40000ffe4ff */
[----:B------:R-:W-:Y:S02]  /*c4e0*/  IADD3 R54, P1, R52, R54, RZ ;  /* 0x0000003634367210 */ /* 0x000fe40007f3e0ff */
[-C--:B------:R-:W-:Y:S03]  /*c4f0*/  IADD3.X R53, R45, R0.reuse, RZ, P2, !PT ;  /* 0x000000002d357210 */ /* 0x080fe600017fe4ff */
[----:B------:R3:W-:Y:S01]  /*c500*/  LDGSTS.E.BYPASS.LTC128B.128 [R248+0x900], [R44.64], !P0 ;  /* 0x009000002cf87fae */ /* 0x0007e2000c101d46 */
[----:B------:R-:W-:Y:S02]  /*c510*/  IADD3.X R55, R53, R0, RZ, P1, !PT ;  /* 0x0000000035377210 */ /* 0x000fe40000ffe4ff */
[C---:B------:R-:W-:Y:S02]  /*c520*/  ISETP.GT.AND P1, PT, R249.reuse, RZ, PT ;  /* 0x000000fff900720c */ /* 0x040fe40003f24270 */
[----:B------:R-:W-:Y:S03]  /*c530*/  IADD3 R249, R249, -0x1, RZ ;  /* 0xfffffffff9f97810 */ /* 0x000fe60007ffe0ff */
[----:B------:R3:W-:Y:S01]  /*c540*/  LDGSTS.E.BYPASS.LTC128B.128 [R248+0x2900], [R44.64+0x80], !P6 ;  /* 0x029000802cf87fae */ /* 0x0007e2000f101d46 */
[C---:B--2---:R-:W-:Y:S07]  /*c550*/  HMMA.16816.F32.BF16 R40, R60.reuse, R48, RZ ;  /* 0x000000303c28723c */ /* 0x044fee00000418ff */
[----:B------:R2:W-:Y:S08]  /*c560*/  LDGSTS.E.BYPASS.LTC128B.128 [R248+0x1100], [R52.64], !P0 ;  /* 0x0110000034f87fae */ /* 0x0005f0000c101d46 */
[----:B------:R2:W-:Y:S08]  /*c570*/  LDGSTS.E.BYPASS.LTC128B.128 [R248+0x3100], [R52.64+0x80], !P6 ;  /* 0x0310008034f87fae */ /* 0x0005f0000f101d46 */
[----:B------:R2:W-:Y:S01]  /*c580*/  LDGSTS.E.BYPASS.LTC128B.128 [R248+0x1900], [R54.64], !P0 ;  /* 0x0190000036f87fae */ /* 0x0005e2000c101d46 */
[-C--:B---3--:R-:W-:Y:S07]  /*c590*/  HMMA.16816.F32.BF16 R44, R60, R50.reuse, RZ ;  /* 0x000000323c2c723c */ /* 0x088fee00000418ff */
[----:B------:R2:W-:Y:S01]  /*c5a0*/  LDGSTS.E.BYPASS.LTC128B.128 [R248+0x3900], [R54.64+0x80], !P6 ;  /* 0x0390008036f87fae */ /* 0x0005e2000f101d46 */
[C---:B------:R-:W-:Y:S07]  /*c5b0*/  HMMA.16816.F32.BF16 R48, R64.reuse, R50, RZ ;  /* 0x000000324030723c */ /* 0x040fee00000418ff */
[----:B------:R-:W0:Y:S01]  /*c5c0*/  LDGDEPBAR ;  /* 0x00000000000079af */ /* 0x000e220000000000 */
[-C--:B--2---:R-:W-:Y:S08]  /*c5d0*/  HMMA.16816.F32.BF16 R52, R64, R132.reuse, RZ ;  /* 0x000000844034723c */ /* 0x084ff000000418ff */
[C---:B------:R-:W-:Y:S08]  /*c5e0*/  HMMA.16816.F32.BF16 R56, R60.reuse, R132, RZ ;  /* 0x000000843c38723c */ /* 0x040ff000000418ff */
[-C--:B------:R-:W-:Y:S08]  /*c5f0*/  HMMA.16816.F32.BF16 R60, R60, R134.reuse, RZ ;  /* 0x000000863c3c723c */ /* 0x080ff000000418ff */
[----:B------:R-:W-:Y:S01]  /*c600*/  HMMA.16816.F32.BF16 R64, R64, R134, RZ ;  /* 0x000000864040723c */ /* 0x000fe200000418ff */
[----:B------:R-:W-:Y:S07]  /*c610*/  LDSM.16.M88.4 R132, [R236] ;  /* 0x00000000ec84783b */ /* 0x000fee0000000200 */
        /* <DEDUP_REMOVED lines=83> */
[----:B------:R2:W-:Y:S07]  /*cb50*/  LDSM.16.M88.4 R216, [R242] ;  /* 0x00000000f2d8783b */ /* 0x0005ee0000000200 */
[----:B------:R-:W-:Y:S01]  /*cb60*/  HMMA.16816.F32.BF16 R64, R132, R222, R64 ;  /* 0x000000de8440723c */ /* 0x000fe20000041840 */
[----:B------:R-:W4:Y:S07]  /*cb70*/  LDSM.16.M88.4 R132, [R243] ;  /* 0x00000000f384783b */ /* 0x000f2e0000000200 */
[-C--:B-1----:R-:W-:Y:S01]  /*cb80*/  HMMA.16816.F32.BF16 R4, R204, R208.reuse, R4 ;  /* 0x000000d0cc04723c */ /* 0x082fe20000041804 */
[----:B------:R-:W1:Y:S07]  /*cb90*/  LDSM.16.M88.4 R220, [R241] ;  /* 0x00000000f1dc783b */ /* 0x000e6e0000000200 */
[C---:B---3--:R-:W-:Y:S01]  /*cba0*/  HMMA.16816.F32.BF16 R8, R212.reuse, R208, R8 ;  /* 0x000000d0d408723c */ /* 0x048fe20000041808 */
[----:B--2---:R-:W-:Y:S07]  /*cbb0*/  MOV R242, 0x5 ;  /* 0x0000000500f27802 */ /* 0x004fee0000000f00 */
[-C--:B------:R-:W-:Y:S08]  /*cbc0*/  HMMA.16816.F32.BF16 R12, R212, R210.reuse, R12 ;  /* 0x000000d2d40c723c */ /* 0x080ff0000004180c */
[C---:B------:R-:W-:Y:S01]  /*cbd0*/  HMMA.16816.F32.BF16 R16, R204.reuse, R210, R16 ;  /* 0x000000d2cc10723c */ /* 0x040fe20000041810 */
[----:B------:R-:W-:Y:S07]  /*cbe0*/  LDSM.16.M88.4 R208, [R234+0x2000] ;  /* 0x00200000ead0783b */ /* 0x000fee0000000200 */
[-C--:B----4-:R-:W-:Y:S08]  /*cbf0*/  HMMA.16816.F32.BF16 R20, R204, R132.reuse, R20 ;  /* 0x00000084cc14723c */ /* 0x090ff00000041814 */
        /* <DEDUP_REMOVED lines=59> */
[----:B------:R-:W-:Y:S10]  /*cfb0*/  MUFU.TANH R217, R8 ;  /* 0x0000000800d97308 */ /* 0x000ff40000002400 */
[----:B------:R-:W-:Y:S01]  /*cfc0*/  MUFU.TANH R218, R9 ;  /* 0x0000000900da7308 */ /* 0x000fe20000002400 */
[----:B--2---:R-:W2:Y:S09]  /*cfd0*/  LDSM.16.M88.4 R4, [R231+0x2800] ;  /* 0x00280000e704783b */ /* 0x004eb20000000200 */
[----:B------:R-:W-:Y:S10]  /*cfe0*/  MUFU.TANH R219, R10 ;  /* 0x0000000a00db7308 */ /* 0x000ff40000002400 */
[----:B------:R4:W-:Y:S10]  /*cff0*/  MUFU.TANH R220, R11 ;  /* 0x0000000b00dc7308 */ /* 0x0009f40000002400 */
[----:B------:R-:W-:Y:S10]  /*d000*/  MUFU.TANH R16, R16 ;  /* 0x0000001000107308 */ /* 0x000ff40000002400 */
[----:B------:R-:W-:Y:S01]  /*d010*/  MUFU.TANH R17, R17 ;  /* 0x0000001100117308 */ /* 0x000fe20000002400 */
[----:B----4-:R-:W4:Y:S01]  /*d020*/  LDSM.16.M88.4 R8, [R231+0x3000] ;  /* 0x00300000e708783b */ /* 0x010f220000000200 */
[-C--:B--2---:R-:W-:Y:S08]  /*d030*/  HMMA.16816.F32.BF16 R20, R208, R4.reuse, R20 ;  /* 0x00000004d014723c */ /* 0x084ff00000041814 */
[----:B------:R-:W-:Y:S01]  /*d040*/  MUFU.TANH R12, R12 ;  /* 0x0000000c000c7308 */ /* 0x000fe20000002400 */
[C---:B------:R-:W-:Y:S09]  /*d050*/  HMMA.16816.F32.BF16 R24, R204.reuse, R4, R24 ;  /* 0x00000004cc18723c */ /* 0x040ff20000041818 */
[----:B------:R-:W3:Y:S01]  /*d060*/  MUFU.TANH R18, R18 ;  /* 0x0000001200127308 */ /* 0x000ee20000002400 */
[-C--:B------:R-:W-:Y:S08]  /*d070*/  HMMA.16816.F32.BF16 R28, R204, R6.reuse, R28 ;  /* 0x00000006cc1c723c */ /* 0x080ff0000004181c */
        /* <DEDUP_REMOVED lines=8> */
[----:B------:R-:W-:Y:S01]  /*d100*/  FMUL.FTZ R21, R21, c[0x0][0x320] ;  /* 0x0000c80015157a20 */ /* 0x000fe20000410000 */
[-C--:B----4-:R-:W-:Y:S05]  /*d110*/  HMMA.16816.F32.BF16 R36, R208, R8.reuse, R36 ;  /* 0x00000008d024723c */ /* 0x090fea0000041824 */
[----:B------:R-:W-:Y:S02]  /*d120*/  FMUL.FTZ R22, R22, c[0x0][0x320] ;  /* 0x0000c80016167a20 */ /* 0x000fe40000410000 */
[----:B------:R-:W-:Y:S01]  /*d130*/  MUFU.TANH R246, R26 ;  /* 0x0000001a00f67308 */ /* 0x000fe20000002400 */
[----:B------:R-:W-:Y:S01]  /*d140*/  FMUL.FTZ R23, R23, c[0x0][0x320] ;  /* 0x0000c80017177a20 */ /* 0x000fe20000410000 */
[C---:B------:R-:W-:Y:S04]  /*d150*/  HMMA.16816.F32.BF16 R40, R204.reuse, R8, R40 ;  /* 0x00000008cc28723c */ /* 0x040fe80000041828 */
[----:B------:R-:W-:Y:S02]  /*d160*/  FMUL.FTZ R24, R24, c[0x0][0x320] ;  /* 0x0000c80018187a20 */ /* 0x000fe40000410000 */
[----:B------:R-:W-:Y:S01]  /*d170*/  FMUL.FTZ R25, R25, c[0x0][0x320] ;  /* 0x0000c80019197a20 */ /* 0x000fe20000410000 */
[----:B------:R-:W-:Y:S01]  /*d180*/  @P1 MOV R9, c[0x0][0x1e0] ;  /* 0x0000780000091a02 */ /* 0x000fe20000000f00 */
[----:B------:R4:W-:Y:S01]  /*d190*/  MUFU.TANH R223, R21 ;  /* 0x0000001500df7308 */ /* 0x0009e20000002400 */
[-C--:B------:R-:W-:Y:S03]  /*d1a0*/  HMMA.16816.F32.BF16 R44, R204, R10.reuse, R44 ;  /* 0x0000000acc2c723c */ /* 0x080fe6000004182c */
[----:B------:R-:W-:Y:S02]  /*d1b0*/  FMUL.FTZ R32, R32, c[0x0][0x320] ;  /* 0x0000c80020207a20 */ /* 0x000fe40000410000 */
[----:B------:R-:W-:Y:S02]  /*d1c0*/  FMUL.FTZ R31, R31, c[0x0][0x320] ;  /* 0x0000c8001f1f7a20 */ /* 0x000fe40000410000 */
[----:B------:R-:W-:Y:S01]  /*d1d0*/  FMUL.FTZ R39, R39, c[0x0][0x320] ;  /* 0x0000c80027277a20 */ /* 0x000fe20000410000 */
[C---:B------:R-:W-:Y:S01]  /*d1e0*/  HMMA.16816.F32.BF16 R48, R208.reuse, R10, R48 ;  /* 0x0000000ad030723c */ /* 0x040fe20000041830 */
[----:B------:R-:W3:Y:S01]  /*d1f0*/  MUFU.TANH R19, R19 ;  /* 0x0000001300137308 */ /* 0x000ee20000002400 */
[----:B------:R-:W2:Y:S02]  /*d200*/  LDL.64 R10, [R1+0x30] ;  /* 0x00003000010a7983 */ /* 0x000ea40000100a00 */
[----:B------:R-:W-:Y:S02]  /*d210*/  FMUL.FTZ R28, R28, c[0x0][0x320] ;  /* 0x0000c8001c1c7a20 */ /* 0x000fe40000410000 */
[----:B------:R-:W-:Y:S02]  /*d220*/  FMUL.FTZ R36, R36, c[0x0][0x320] ;  /* 0x0000c80024247a20 */ /* 0x000fe40000410000 */
[-C--:B-1----:R-:W-:Y:S03]  /*d230*/  HMMA.16816.F32.BF16 R52, R208, R4.reuse, R52 ;  /* 0x00000004d034723c */ /* 0x082fe60000041834 */
[----:B------:R-:W-:Y:S01]  /*d240*/  MUFU.TANH R252, R24 ;  /* 0x0000001800fc7308 */ /* 0x000fe20000002400 */
[----:B------:R-:W-:Y:S02]  /*d250*/  FMUL.FTZ R40, R40, c[0x0][0x320] ;  /* 0x0000c80028287a20 */ /* 0x000fe40000410000 */
[----:B------:R-:W-:Y:S01]  /*d260*/  FMUL.FTZ R37, R37, c[0x0][0x320] ;  /* 0x0000c80025257a20 */ /* 0x000fe20000410000 */
[----:B----4-:R-:W4:Y:S01]  /*d270*/  LDL R21, [R1+0x28] ;  /* 0x0000280001157983 */ /* 0x010f220000100800 */
[C---:B------:R-:W-:Y:S04]  /*d280*/  HMMA.16816.F32.BF16 R56, R204.reuse, R4, R56 ;  /* 0x00000004cc38723c */ /* 0x040fe80000041838 */
[----:B------:R-:W-:Y:S01]  /*d290*/  FMUL.FTZ R45, R45, c[0x0][0x320] ;  /* 0x0000c8002d2d7a20 */ /* 0x000fe20000410000 */
[----:B------:R-:W1:Y:S01]  /*d2a0*/  MUFU.TANH R0, R40 ;  /* 0x0000002800007308 */ /* 0x000e620000002400 */
[----:B------:R-:W-:Y:S01]  /*d2b0*/  FMUL.FTZ R38, R38, c[0x0][0x320] ;  /* 0x0000c80026267a20 */ /* 0x000fe20000410000 */
[----:B------:R-:W-:Y:S01]  /*d2c0*/  FMNMX.FTZ R4, R216, R3, !PT ;  /* 0x00000003d8047209 */ /* 0x000fe20007810000 */
[----:B------:R-:W-:Y:S01]  /*d2d0*/  FMUL.FTZ R49, R49, c[0x0][0x320] ;  /* 0x0000c80031317a20 */ /* 0x000fe20000410000 */
[-C--:B------:R-:W-:Y:S03]  /*d2e0*/  HMMA.16816.F32.BF16 R60, R204, R6.reuse, R60 ;  /* 0x00000006cc3c723c */ /* 0x080fe6000004183c */
[----:B---3--:R-:W-:Y:S01]  /*d2f0*/  FMNMX.FTZ R4, R213, R4, !PT ;  /* 0x00000004d5047209 */ /* 0x008fe20007810000 */
[----:B------:R-:W-:Y:S02]  /*d300*/  FMUL.FTZ R44, R44, c[0x0][0x320] ;  /* 0x0000c8002c2c7a20 */ /* 0x000fe40000410000 */
[----:B------:R-:W3:Y:S01]  /*d310*/  MUFU.TANH R137, R45 ;  /* 0x0000002d00897308 */ /* 0x000ee20000002400 */
[----:B------:R-:W-:Y:S01]  /*d320*/  FMUL.FTZ R52, R52, c[0x0][0x320] ;  /* 0x0000c80034347a20 */ /* 0x000fe20000410000 */
[----:B------:R-:W-:Y:S01]  /*d330*/  FMNMX.FTZ R4, R18, R4, !PT ;  /* 0x0000000412047209 */ /* 0x000fe20007810000 */
[----:B------:R-:W-:Y:S01]  /*d340*/  FMUL.FTZ R53, R53, c[0x0][0x320] ;  /* 0x0000c80035357a20 */ /* 0x000fe20000410000 */
[----:B------:R-:W-:Y:S04]  /*d350*/  HMMA.16816.F32.BF16 R64, R208, R6, R64 ;  /* 0x00000006d040723c */ /* 0x000fe80000041840 */
[----:B------:R-:W-:Y:S01]  /*d360*/  FMUL.FTZ R54, R54, c[0x0][0x320] ;  /* 0x0000c80036367a20 */ /* 0x000fe20000410000 */
[----:B------:R-:W-:Y:S01]  /*d370*/  FMNMX.FTZ R4, R19, R4, !PT ;  /* 0x0000000413047209 */ /* 0x000fe20007810000 */
[----:B------:R1:W-:Y:S01]  /*d380*/  MUFU.TANH R45, R49 ;  /* 0x00000031002d7308 */ /* 0x0003e20000002400 */
[----:B------:R-:W-:Y:S02]  /*d390*/  FMUL.FTZ R41, R41, c[0x0][0x320] ;  /* 0x0000c80029297a20 */ /* 0x000fe40000410000 */
[----:B------:R-:W-:Y:S03]  /*d3a0*/  FMUL.FTZ R57, R57, c[0x0][0x320] ;  /* 0x0000c80039397a20 */ /* 0x000fe60000410000 */
        /* <DEDUP_REMOVED lines=24> */
[----:B---3--:R-:W-:Y:S01]  /*d530*/  MOV R57, R137 ;  /* 0x0000008900397202 */ /* 0x008fe20000000f00 */
[----:B------:R-:W-:Y:S01]  /*d540*/  FMUL.FTZ R29, R29, c[0x0][0x320] ;  /* 0x0000c8001d1d7a20 */ /* 0x000fe20000410000 */
[----:B------:R-:W-:Y:S01]  /*d550*/  FMNMX.FTZ R137, R212, R2, !PT ;  /* 0x00000002d4897209 */ /* 0x000fe20007810000 */
[----:B------:R-:W-:Y:S02]  /*d560*/  FMUL.FTZ R35, R35, c[0x0][0x320] ;  /* 0x0000c80023237a20 */ /* 0x000fe40000410000 */
[----:B------:R-:W-:Y:S01]  /*d570*/  FMUL.FTZ R56, R56, c[0x0][0x320] ;  /* 0x0000c80038387a20 */ /* 0x000fe20000410000 */
[----:B------:R-:W3:Y:S01]  /*d580*/  MUFU.TANH R222, R32 ;  /* 0x0000002000de7308 */ /* 0x000ee20000002400 */
[----:B------:R-:W-:Y:S01]  /*d590*/  FMNMX.FTZ R137, R134, R137, !PT ;  /* 0x0000008986897209 */ /* 0x000fe20007810000 */
[----:B------:R-:W-:Y:S02]  /*d5a0*/  FMUL.FTZ R30, R30, c[0x0][0x320] ;  /* 0x0000c8001e1e7a20 */ /* 0x000fe40000410000 */
[----:B------:R-:W-:Y:S01]  /*d5b0*/  FMUL.FTZ R43, R43, c[0x0][0x320] ;  /* 0x0000c8002b2b7a20 */ /* 0x000fe20000410000 */
[----:B------:R-:W-:Y:S04]  /*d5c0*/  FMNMX.FTZ R137, R16, R137, !PT ;  /* 0x0000008910897209 */ /* 0x000fe80007810000 */
[----:B------:R-:W-:Y:S01]  /*d5d0*/  FMNMX.FTZ R137, R17, R137, !PT ;  /* 0x0000008911897209 */ /* 0x000fe20007810000 */
[----:B------:R-:W3:Y:S03]  /*d5e0*/  MUFU.TANH R225, R22 ;  /* 0x0000001600e17308 */ /* 0x000ee60000002400 */
[----:B------:R-:W-:Y:S02]  /*d5f0*/  FMNMX.FTZ R137, R221, R137, !PT ;  /* 0x00000089dd897209 */ /* 0x000fe40007810000 */
[----:B-1----:R-:W-:Y:S02]  /*d600*/  MOV R60, R0 ;  /* 0x00000000003c7202 */ /* 0x002fe40000000f00 */
[----:B------:R-:W-:Y:S02]  /*d610*/  FMNMX.FTZ R0, R217, R138, !PT ;  /* 0x0000008ad9007209 */ /* 0x000fe40007810000 */
[----:B------:R-:W-:Y:S01]  /*d620*/  FMNMX.FTZ R137, R223, R137, !PT ;  /* 0x00000089df897209 */ /* 0x000fe20007810000 */
[----:B------:R-:W1:Y:S01]  /*d630*/  MUFU.TANH R251, R25 ;  /* 0x0000001900fb7308 */ /* 0x000e620000002400 */
[----:B------:R-:W-:Y:S02]  /*d640*/  FMNMX.FTZ R0, R218, R0, !PT ;  /* 0x00000000da007209 */ /* 0x000fe40007810000 */
[----:B---3--:R-:W-:Y:S02]  /*d650*/  FMNMX.FTZ R137, R222, R137, !PT ;  /* 0x00000089de897209 */ /* 0x008fe40007810000 */
[----:B------:R-:W-:Y:S05]  /*d660*/  FMNMX.FTZ R0, R12, R0, !PT ;  /* 0x000000000c007209 */ /* 0x000fea0007810000 */
[----:B------:R-:W3:Y:S01]  /*d670*/  MUFU.TANH R239, R28 ;  /* 0x0000001c00ef7308 */ /* 0x000ee20000002400 */
[----:B------:R-:W-:Y:S02]  /*d680*/  FMNMX.FTZ R0, R13, R0, !PT ;  /* 0x000000000d007209 */ /* 0x000fe40007810000 */
[----:B------:R-:W-:Y:S02]  /*d690*/  FMNMX.FTZ R4, R225, R4, !PT ;  /* 0x00000004e1047209 */ /* 0x000fe40007810000 */
[----:B------:R-:W-:Y:S05]  /*d6a0*/  FMNMX.FTZ R0, R252, R0, !PT ;  /* 0x00000000fc007209 */ /* 0x000fea0007810000 */
[----:B------:R3:W-:Y:S01]  /*d6b0*/  MUFU.TANH R28, R66 ;  /* 0x00000042001c7308 */ /* 0x0007e20000002400 */
[----:B-1----:R-:W-:Y:S09]  /*d6c0*/  FMNMX.FTZ R0, R251, R0, !PT ;  /* 0x00000000fb007209 */ /* 0x002ff20007810000 */
[----:B------:R-:W1:Y:S10]  /*d6d0*/  MUFU.TANH R224, R33 ;  /* 0x0000002100e07308 */ /* 0x000e740000002400 */
[----:B------:R-:W1:Y:S01]  /*d6e0*/  MUFU.TANH R226, R23 ;  /* 0x0000001700e27308 */ /* 0x000e620000002400 */
[----:B---3--:R-:W-:Y:S04]  /*d6f0*/  MOV R66, R239 ;  /* 0x000000ef00427202 */ /* 0x008fe80000000f00 */
[----:B------:R-:W-:Y:S05]  /*d700*/  FMNMX.FTZ R0, R66, R0, !PT ;  /* 0x0000000042007209 */ /* 0x000fea0007810000 */
[----:B------:R-:W3:Y:S01]  /*d710*/  MUFU.TANH R247, R39 ;  /* 0x0000002700f77308 */ /* 0x000ee20000002400 */
[----:B-1----:R-:W-:Y:S09]  /*d720*/  FMNMX.FTZ R137, R224, R137, !PT ;  /* 0x00000089e0897209 */ /* 0x002ff20007810000 */
[----:B------:R3:W-:Y:S01]  /*d730*/  MUFU.TANH R136, R42 ;  /* 0x0000002a00887308 */ /* 0x0007e20000002400 */
[----:B------:R-:W-:Y:S09]  /*d740*/  FMNMX.FTZ R4, R226, R4, !PT ;  /* 0x00000004e2047209 */ /* 0x000ff20007810000 */
[----:B------:R-:W-:Y:S10]  /*d750*/  MUFU.TANH R237, R31 ;  /* 0x0000001f00ed7308 */ /* 0x000ff40000002400 */
[----:B------:R-:W1:Y:S01]  /*d760*/  MUFU.TANH R31, R36 ;  /* 0x00000024001f7308 */ /* 0x000e620000002400 */
[----:B---3--:R-:W-:Y:S09]  /*d770*/  MOV R42, R247 ;  /* 0x000000f7002a7202 */ /* 0x008ff20000000f00 */
[----:B------:R-:W3:Y:S10]  /*d780*/  MUFU.TANH R227, R34 ;  /* 0x0000002200e37308 */ /* 0x000ef40000002400 */
[----:B------:R-:W3:Y:S01]  /*d790*/  MUFU.TANH R245, R48 ;  /* 0x0000003000f57308 */ /* 0x000ee20000002400 */
[----:B-1----:R-:W-:Y:S09]  /*d7a0*/  FMNMX.FTZ R137, R31, R137, !PT ;  /* 0x000000891f897209 */ /* 0x002ff20007810000 */
[----:B------:R1:W-:Y:S01]  /*d7b0*/  MUFU.TANH R8, R51 ;  /* 0x0000003300087308 */ /* 0x0003e20000002400 */
[----:B---3--:R-:W-:Y:S09]  /*d7c0*/  FMNMX.FTZ R4, R227, R4, !PT ;  /* 0x00000004e3047209 */ /* 0x008ff20007810000 */
[----:B------:R-:W-:Y:S10]  /*d7d0*/  MUFU.TANH R244, R27 ;  /* 0x0000001b00f47308 */ /* 0x000ff40000002400 */
[----:B------:R-:W3:Y:S01]  /*d7e0*/  MUFU.TANH R27, R29 ;  /* 0x0000001d001b7308 */ /* 0x000ee20000002400 */
[----:B-1----:R-:W-:Y:S09]  /*d7f0*/  MOV R51, R245 ;  /* 0x000000f500337202 */ /* 0x002ff20000000f00 */
[----:B------:R-:W1:Y:S10]  /*d800*/  MUFU.TANH R24, R37 ;  /* 0x0000002500187308 */ /* 0x000e740000002400 */
[----:B------:R-:W1:Y:S01]  /*d810*/  MUFU.TANH R250, R35 ;  /* 0x0000002300fa7308 */ /* 0x000e620000002400 */
[----:B---3--:R-:W-:Y:S04]  /*d820*/  FMNMX.FTZ R0, R27, R0, !PT ;  /* 0x000000001b007209 */ /* 0x008fe80007810000 */
[----:B------:R-:W-:Y:S05]  /*d830*/  FMNMX.FTZ R0, R49, R0, !PT ;  /* 0x0000000031007209 */ /* 0x000fea0007810000 */
[----:B------:R-:W3:Y:S01]  /*d840*/  MUFU.TANH R235, R38 ;  /* 0x0000002600eb7308 */ /* 0x000ee20000002400 */
[----:B------:R-:W-:Y:S02]  /*d850*/  FMNMX.FTZ R0, R26, R0, !PT ;  /* 0x000000001a007209 */ /* 0x000fe40007810000 */
[----:B-1----:R-:W-:Y:S04]  /*d860*/  FMNMX.FTZ R137, R24, R137, !PT ;  /* 0x0000008918897209 */ /* 0x002fe80007810000 */
[----:B------:R-:W-:Y:S03]  /*d870*/  FMNMX.FTZ R137, R51, R137, !PT ;  /* 0x0000008933897209 */ /* 0x000fe60007810000 */
[----:B------:R-:W1:Y:S01]  /*d880*/  MUFU.TANH R131, R44 ;  /* 0x0000002c00837308 */ /* 0x000e620000002400 */
[----:B------:R-:W-:Y:S02]  /*d890*/  FMNMX.FTZ R137, R45, R137, !PT ;  /* 0x000000892d897209 */ /* 0x000fe40007810000 */
[----:B------:R-:W-:Y:S02]  /*d8a0*/  FMNMX.FTZ R4, R250, R4, !PT ;  /* 0x00000004fa047209 */ /* 0x000fe40007810000 */
[----:B------:R-:W-:Y:S05]  /*d8b0*/  FMNMX.FTZ R137, R60, R137, !PT ;  /* 0x000000893c897209 */ /* 0x000fea0007810000 */
[----:B------:R-:W2:Y:S01]  /*d8c0*/  MUFU.TANH R44, R50 ;  /* 0x00000032002c7308 */ /* 0x000ea20000002400 */
[----:B---3--:R-:W-:Y:S04]  /*d8d0*/  FMNMX.FTZ R4, R235, R4, !PT ;  /* 0x00000004eb047209 */ /* 0x008fe80007810000 */
[----:B------:R-:W-:Y:S05]  /*d8e0*/  FMNMX.FTZ R4, R42, R4, !PT ;  /* 0x000000042a047209 */ /* 0x000fea0007810000 */
[----:B------:R3:W3:Y:S01]  /*d8f0*/  MUFU.TANH R48, R56 ;  /* 0x0000003800307308 */ /* 0x0006e20000002400 */
[----:B-1----:R-:W-:Y:S04]  /*d900*/  FMNMX.FTZ R0, R131, R0, !PT ;  /* 0x0000000083007209 */ /* 0x002fe80007810000 */
[----:B------:R-:W-:Y:S05]  /*d910*/  FMNMX.FTZ R0, R57, R0, !PT ;  /* 0x0000000039007209 */ /* 0x000fea0007810000 */
[----:B------:R-:W1:Y:S01]  /*d920*/  MUFU.TANH R50, R53 ;  /* 0x0000003500327308 */ /* 0x000e620000002400 */
[----:B--2---:R-:W-:Y:S09]  /*d930*/  FMNMX.FTZ R4, R44, R4, !PT ;  /* 0x000000042c047209 */ /* 0x004ff20007810000 */
[----:B------:R-:W2:Y:S01]  /*d940*/  MUFU.TANH R247, R64 ;  /* 0x0000004000f77308 */ /* 0x000ea20000002400 */
[----:B---3--:R-:W-:Y:S02]  /*d950*/  MOV R56, R8 ;  /* 0x0000000800387202 */ /* 0x008fe40000000f00 */
[----:B------:R-:W-:Y:S02]  /*d960*/  FMNMX.FTZ R0, R48, R0, !PT ;  /* 0x0000000030007209 */ /* 0x000fe40007810000 */
[----:B------:R-:W-:Y:S05]  /*d970*/  FMNMX.FTZ R4, R56, R4, !PT ;  /* 0x0000000438047209 */ /* 0x000fea0007810000 */
[----:B------:R-:W3:Y:S01]  /*d980*/  MUFU.TANH R25, R54 ;  /* 0x0000003600197308 */ /* 0x000ee20000002400 */
[----:B------:R-:W-:Y:S02]  /*d990*/  FMNMX.FTZ R0, R41, R0, !PT ;  /* 0x0000000029007209 */ /* 0x000fe40007810000 */
[----:B-1----:R-:W-:Y:S07]  /*d9a0*/  FMNMX.FTZ R137, R50, R137, !PT ;  /* 0x0000008932897209 */ /* 0x002fee0007810000 */
[----:B------:R-:W-:Y:S01]  /*d9b0*/  MUFU.TANH R29, R67 ;  /* 0x00000043001d7308 */ /* 0x000fe20000002400 */
[----:B--2---:R-:W-:Y:S09]  /*d9c0*/  FMNMX.FTZ R137, R247, R137, !PT ;  /* 0x00000089f7897209 */ /* 0x004ff20007810000 */
[----:B------:R1:W2:Y:S01]  /*d9d0*/  MUFU.TANH R67, R61 ;  /* 0x0000003d00437308 */ /* 0x0002a20000002400 */
[----:B---3--:R-:W-:Y:S09]  /*d9e0*/  FMNMX.FTZ R4, R25, R4, !PT ;  /* 0x0000000419047209 */ /* 0x008ff20007810000 */
[----:B------:R-:W3:Y:S10]  /*d9f0*/  MUFU.TANH R245, R65 ;  /* 0x0000004100f57308 */ /* 0x000ef40000002400 */
[----:B------:R-:W4:Y:S01]  /*da00*/  MUFU.TANH R228, R55 ;  /* 0x0000003700e47308 */ /* 0x000f220000002400 */
[----:B-1----:R-:W-:Y:S02]  /*da10*/  MOV R61, R5 ;  /* 0x00000005003d7202 */ /* 0x002fe40000000f00 */
[----:B------:R-:W-:Y:S02]  /*da20*/  FMNMX.FTZ R5, R219, R139, !PT ;  /* 0x0000008bdb057209 */ /* 0x000fe40007810000 */
[----:B------:R-:W-:Y:S05]  /*da30*/  FMNMX.FTZ R0, R61, R0, !PT ;  /* 0x000000003d007209 */ /* 0x000fea0007810000 */
[----:B------:R-:W1:Y:S01]  /*da40*/  MUFU.TANH R14, R14 ;  /* 0x0000000e000e7308 */ /* 0x000e620000002400 */
[----:B------:R-:W-:Y:S02]  /*da50*/  FMNMX.FTZ R5, R220, R5, !PT ;  /* 0x00000005dc057209 */ /* 0x000fe40007810000 */
[----:B--2---:R-:W-:Y:S02]  /*da60*/  FMNMX.FTZ R0, R67, R0, !PT ;  /* 0x0000000043007209 */ /* 0x004fe40007810000 */
[----:B---3--:R-:W-:Y:S02]  /*da70*/  FMNMX.FTZ R137, R245, R137, !PT ;  /* 0x00000089f5897209 */ /* 0x008fe40007810000 */
[----:B------:R-:W-:Y:S01]  /*da80*/  MOV R65, R237 ;  /* 0x000000ed00417202 */ /* 0x000fe20000000f00 */
[----:B------:R-:W2:Y:S02]  /*da90*/  SHFL.BFLY PT, R135, R0, 0x2, 0x1f ;  /* 0x0c401f0000877f89 */ /* 0x000ea400000e0000 */
[----:B------:R-:W3:Y:S01]  /*daa0*/  MUFU.TANH R15, R15 ;  /* 0x0000000f000f7308 */ /* 0x000ee20000002400 */
[----:B----4-:R-:W-:Y:S05]  /*dab0*/  FMNMX.FTZ R4, R228, R4, !PT ;  /* 0x00000004e4047209 */ /* 0x010fea0007810000 */
[----:B------:R-:W4:Y:S01]  /*dac0*/  SHFL.BFLY PT, R7, R137, 0x2, 0x1f ;  /* 0x0c401f0089077f89 */ /* 0x000f2200000e0000 */
[----:B------:R-:W-:Y:S03]  /*dad0*/  FMNMX.FTZ R4, R28, R4, !PT ;  /* 0x000000041c047209 */ /* 0x000fe60007810000 */
[----:B------:R-:W4:Y:S01]  /*dae0*/  MUFU.TANH R30, R30 ;  /* 0x0000001e001e7308 */ /* 0x000f220000002400 */
[----:B------:R-:W-:Y:S02]  /*daf0*/  FMNMX.FTZ R4, R29, R4, !PT ;  /* 0x000000041d047209 */ /* 0x000fe40007810000 */
[----:B-1----:R-:W-:Y:S03]  /*db00*/  FMNMX.FTZ R5, R14, R5, !PT ;  /* 0x000000050e057209 */ /* 0x002fe60007810000 */
[----:B------:R-:W1:Y:S04]  /*db10*/  SHFL.BFLY PT, R6, R4, 0x2, 0x1f ;  /* 0x0c401f0004067f89 */ /* 0x000e6800000e0000 */
[----:B------:R1:W-:Y:S01]  /*db20*/  MUFU.TANH R239, R59 ;  /* 0x0000003b00ef7308 */ /* 0x0003e20000002400 */
[----:B--2---:R-:W-:Y:S02]  /*db30*/  FMNMX.FTZ R135, R0, R135, !PT ;  /* 0x0000008700877209 */ /* 0x004fe40007810000 */
[----:B---3--:R-:W-:Y:S04]  /*db40*/  FMNMX.FTZ R5, R15, R5, !PT ;  /* 0x000000050f057209 */ /* 0x008fe80007810000 */
[----:B------:R-:W-:Y:S02]  /*db50*/  FMNMX.FTZ R5, R246, R5, !PT ;  /* 0x00000005f6057209 */ /* 0x000fe40007810000 */
[----:B----4-:R-:W-:Y:S01]  /*db60*/  FMNMX.FTZ R137, R137, R7, !PT ;  /* 0x0000000789897209 */ /* 0x010fe20007810000 */
[----:B------:R-:W2:Y:S01]  /*db70*/  MUFU.TANH R43, R43 ;  /* 0x0000002b002b7308 */ /* 0x000ea20000002400 */
[----:B------:R-:W-:Y:S03]  /*db80*/  FMNMX.FTZ R0, R244, R5, !PT ;  /* 0x00000005f4007209 */ /* 0x000fe60007810000 */
[----:B------:R-:W3:Y:S01]  /*db90*/  SHFL.BFLY PT, R7, R137, 0x1, 0x1f ;  /* 0x0c201f0089077f89 */ /* 0x000ee200000e0000 */
[----:B------:R-:W-:Y:S01]  /*dba0*/  FMNMX.FTZ R5, R30, R0, !PT ;  /* 0x000000001e057209 */ /* 0x000fe20007810000 */
[----:B------:R-:W-:Y:S01]  /*dbb0*/  FMUL.FTZ R0, R63, c[0x0][0x320] ;  /* 0x0000c8003f007a20 */ /* 0x000fe20000410000 */
[----:B------:R-:W-:Y:S02]  /*dbc0*/  MOV R63, R28 ;  /* 0x0000001c003f7202 */ /* 0x000fe40000000f00 */
[----:B------:R-:W-:Y:S01]  /*dbd0*/  FMNMX.FTZ R5, R65, R5, !PT ;  /* 0x0000000541057209 */ /* 0x000fe20007810000 */
[----:B------:R4:W-:Y:S01]  /*dbe0*/  MUFU.TANH R204, R0 ;  /* 0x0000000000cc7308 */ /* 0x0009e20000002400 */
[----:B-1----:R-:W-:Y:S02]  /*dbf0*/  FMNMX.FTZ R4, R4, R6, !PT ;  /* 0x0000000604047209 */ /* 0x002fe40007810000 */
[----:B------:R-:W-:Y:S01]  /*dc00*/  MOV R59, R136 ;  /* 0x00000088003b7202 */ /* 0x000fe20000000f00 */
[----:B------:R-:W1:Y:S03]  /*dc10*/  SHFL.BFLY PT, R6, R135, 0x1, 0x1f ;  /* 0x0c201f0087067f89 */ /* 0x000e6600000e0000 */
[----:B------:R-:W-:Y:S03]  /*dc20*/  FMNMX.FTZ R5, R59, R5, !PT ;  /* 0x000000053b057209 */ /* 0x000fe60007810000 */
[----:B------:R-:W1:Y:S02]  /*dc30*/  MUFU.TANH R64, R46 ;  /* 0x0000002e00407308 */ /* 0x000e640000002400 */
[----:B------:R-:W1:Y:S01]  /*dc40*/  SHFL.BFLY PT, R136, R4, 0x1, 0x1f ;  /* 0x0c201f0004887f89 */ /* 0x000e6200000e0000 */
[----:B---3--:R-:W-:Y:S07]  /*dc50*/  FMNMX.FTZ R137, R137, R7, !PT ;  /* 0x0000000789897209 */ /* 0x008fee0007810000 */
[----:B------:R-:W3:Y:S01]  /*dc60*/  MUFU.TANH R237, R47 ;  /* 0x0000002f00ed7308 */ /* 0x000ee20000002400 */
[C---:B------:R-:W-:Y:S02]  /*dc70*/  FMUL.FTZ R206, R137.reuse, c[0x0][0x2d0] ;  /* 0x0000b40089ce7a20 */ /* 0x040fe40000410000 */
[----:B----4-:R-:W-:Y:S01]  /*dc80*/  FADD.FTZ R0, -R137, R2 ;  /* 0x0000000289007221 */ /* 0x010fe20000010100 */
[----:B--2---:R-:W-:Y:S02]  /*dc90*/  FMNMX.FTZ R2, R43, R5, !PT ;  /* 0x000000052b027209 */ /* 0x004fe40007810000 */
[----:B-1----:R-:W-:Y:S01]  /*dca0*/  FMNMX.FTZ R135, R135, R6, !PT ;  /* 0x0000000687877209 */ /* 0x002fe20007810000 */
[----:B------:R-:W-:Y:S03]  /*dcb0*/  FMUL.FTZ R0, R0, c[0x0][0x2d0] ;  /* 0x0000b40000007a20 */ /* 0x000fe60000410000 */
[----:B------:R-:W1:Y:S01]  /*dcc0*/  MUFU.TANH R243, R58 ;  /* 0x0000003a00f37308 */ /* 0x000e620000002400 */
[----:B------:R-:W-:Y:S01]  /*dcd0*/  FMUL.FTZ R208, R135, c[0x0][0x2d0] ;  /* 0x0000b40087d07a20 */ /* 0x000fe20000410000 */
[----:B------:R-:W-:Y:S02]  /*dce0*/  FMNMX.FTZ R2, R64, R2, !PT ;  /* 0x0000000240027209 */ /* 0x000fe40007810000 */
[----:B------:R-:W-:Y:S01]  /*dcf0*/  FMNMX.FTZ R136, R4, R136, !PT ;  /* 0x0000008804887209 */ /* 0x000fe20007810000 */
[----:B------:R-:W-:Y:S01]  /*dd00*/  FFMA.FTZ R4, R212, c[0x0][0x2d0], -R206 ;  /* 0x0000b400d4047a23 */ /* 0x000fe200000108ce */
[----:B------:R-:W-:Y:S01]  /*dd10*/  MOV R46, R27 ;  /* 0x0000001b002e7202 */ /* 0x000fe20000000f00 */
[----:B------:R-:W-:Y:S03]  /*dd20*/  FFMA.FTZ R8, R217, c[0x0][0x2d0], -R208 ;  /* 0x0000b400d9087a23 */ /* 0x000fe600000108d0 */
[----:B------:R2:W4:Y:S01]  /*dd30*/  MUFU.EX2 R132, R0 ;  /* 0x0000000000847308 */ /* 0x0005220000000800 */
[C---:B------:R-:W-:Y:S01]  /*dd40*/  FMUL.FTZ R207, R136.reuse, c[0x0][0x2d0] ;  /* 0x0000b40088cf7a20 */ /* 0x040fe20000410000 */
[----:B---3--:R-:W-:Y:S03]  /*dd50*/  FMNMX.FTZ R2, R237, R2, !PT ;  /* 0x00000002ed027209 */ /* 0x008fe60007810000 */
[----:B------:R-:W-:Y:S01]  /*dd60*/  FFMA.FTZ R5, R19, c[0x0][0x2d0], -R207 ;  /* 0x0000b40013057a23 */ /* 0x000fe200000108cf */
[----:B------:R-:W-:Y:S04]  /*dd70*/  MOV R47, R26 ;  /* 0x0000001a002f7202 */ /* 0x000fe80000000f00 */
[----:B------:R3:W-:Y:S01]  /*dd80*/  MUFU.EX2 R214, R4 ;  /* 0x0000000400d67308 */ /* 0x0007e20000000800 */
[----:B-1----:R-:W-:Y:S02]  /*dd90*/  FMNMX.FTZ R2, R243, R2, !PT ;  /* 0x00000002f3027209 */ /* 0x002fe40007810000 */
[----:B------:R-:W-:Y:S07]  /*dda0*/  MOV R58, R25 ;  /* 0x00000019003a7202 */ /* 0x000fee0000000f00 */
[----:B------:R1:W-:Y:S01]  /*ddb0*/  MUFU.TANH R205, R62 ;  /* 0x0000003e00cd7308 */ /* 0x0003e20000002400 */
[----:B--2---:R-:W-:Y:S02]  /*ddc0*/  FADD.FTZ R0, -R136, R3 ;  /* 0x0000000388007221 */ /* 0x004fe40000010100 */
[----:B----4-:R-:W-:Y:S01]  /*ddd0*/  FMUL.FTZ R32, R132, R168 ;  /* 0x000000a884207220 */ /* 0x010fe20000410000 */
[----:B------:R-:W-:Y:S01]  /*dde0*/  MOV R168, R59 ;  /* 0x0000003b00a87202 */ /* 0x000fe20000000f00 */
[----:B------:R-:W-:Y:S05]  /*ddf0*/  FMUL.FTZ R0, R0, c[0x0][0x2d0] ;  /* 0x0000b40000007a20 */ /* 0x000fea0000410000 */
[----:B------:R-:W-:Y:S01]  /*de00*/  MUFU.EX2 R236, R5 ;  /* 0x0000000500ec7308 */ /* 0x000fe20000000800 */
[----:B------:R-:W-:Y:S02]  /*de10*/  FMUL.FTZ R33, R132, R169 ;  /* 0x000000a984217220 */ /* 0x000fe40000410000 */
[----:B------:R-:W-:Y:S02]  /*de20*/  IMAD.MOV.U32 R169, RZ, RZ, R48 ;  /* 0x000000ffffa97224 */ /* 0x000fe400078e0030 */
[--C-:B---3--:R-:W-:Y:S02]  /*de30*/  FFMA.FTZ R4, R134, c[0x0][0x2d0], -R206.reuse ;  /* 0x0000b40086047a23 */ /* 0x108fe400000108ce */
[C---:B------:R-:W-:Y:S01]  /*de40*/  FMUL.FTZ R48, R132.reuse, R184 ;  /* 0x000000b884307220 */ /* 0x040fe20000410000 */
[----:B------:R-:W-:Y:S01]  /*de50*/  MOV R184, R246 ;  /* 0x000000f600b87202 */ /* 0x000fe20000000f00 */
[C---:B------:R-:W-:Y:S01]  /*de60*/  FMUL.FTZ R68, R132.reuse, R68 ;  /* 0x0000004484447220 */ /* 0x040fe20000410000 */
[----:B------:R2:W-:Y:S01]  /*de70*/  MUFU.EX2 R231, R4 ;  /* 0x0000000400e77308 */ /* 0x0005e20000000800 */
[C---:B------:R-:W-:Y:S02]  /*de80*/  FMUL.FTZ R69, R132.reuse, R69 ;  /* 0x0000004584457220 */ /* 0x040fe40000410000 */
[C---:B------:R-:W-:Y:S01]  /*de90*/  FMUL.FTZ R80, R132.reuse, R80 ;  /* 0x0000005084507220 */ /* 0x040fe20000410000 */
[----:B-1----:R-:W-:Y:S01]  /*dea0*/  MOV R62, R24 ;  /* 0x00000018003e7202 */ /* 0x002fe20000000f00 */
[C---:B------:R-:W-:Y:S02]  /*deb0*/  FMUL.FTZ R81, R132.reuse, R81 ;  /* 0x0000005184517220 */ /* 0x040fe40000410000 */
[C---:B------:R-:W-:Y:S02]  /*dec0*/  FMUL.FTZ R84, R132.reuse, R84 ;  /* 0x0000005484547220 */ /* 0x040fe40000410000 */
[C---:B------:R-:W-:Y:S01]  /*ded0*/  FMUL.FTZ R85, R132.reuse, R85 ;  /* 0x0000005584557220 */ /* 0x040fe20000410000 */
[----:B------:R1:W3:Y:S01]  /*dee0*/  MUFU.EX2 R133, R0 ;  /* 0x0000000000857308 */ /* 0x0002e20000000800 */
        /* <DEDUP_REMOVED lines=8> */
[----:B--2---:R-:W-:Y:S02]  /*df70*/  FFMA.FTZ R4, R16, c[0x0][0x2d0], -R206 ;  /* 0x0000b40010047a23 */ /* 0x004fe400000108ce */
[C---:B------:R-:W-:Y:S02]  /*df80*/  FMUL.FTZ R16, R132.reuse, R152 ;  /* 0x0000009884107220 */ /* 0x040fe40000410000 */
[C---:B------:R-:W-:Y:S01]  /*df90*/  FMUL.FTZ R117, R132.reuse, R117 ;  /* 0x0000007584757220 */ /* 0x040fe20000410000 */
[----:B------:R2:W-:Y:S01]  /*dfa0*/  MUFU.EX2 R238, R4 ;  /* 0x0000000400ee7308 */ /* 0x0005e20000000800 */
[C---:B------:R-:W-:Y:S02]  /*dfb0*/  FMUL.FTZ R128, R132.reuse, R128 ;  /* 0x0000008084807220 */ /* 0x040fe40000410000 */
[----:B------:R-:W-:Y:S01]  /*dfc0*/  FMUL.FTZ R129, R132, R129 ;  /* 0x0000008184817220 */ /* 0x000fe20000410000 */
[----:B-1----:R-:W-:Y:S01]  /*dfd0*/  FMNMX.FTZ R0, R239, R2, !PT ;  /* 0x00000002ef007209 */ /* 0x002fe20007810000 */
[----:B------:R-:W-:Y:S01]  /*dfe0*/  FADD.FTZ R2, -R135, R138 ;  /* 0x0000008a87027221 */ /* 0x000fe20000010100 */
[----:B------:R-:W-:Y:S01]  /*dff0*/  MOV R138, R29 ;  /* 0x0000001d008a7202 */ /* 0x000fe20000000f00 */
[----:B---3--:R-:W-:Y:S01]  /*e000*/  FMUL.FTZ R19, R133, R155 ;  /* 0x0000009b85137220 */ /* 0x008fe20000410000 */
[----:B------:R-:W-:Y:S01]  /*e010*/  FMNMX.FTZ R0, R205, R0, !PT ;  /* 0x00000000cd007209 */ /* 0x000fe20007810000 */
[----:B------:R-:W-:Y:S02]  /*e020*/  FMUL.FTZ R2, R2, c[0x0][0x2d0] ;  /* 0x0000b40002027a20 */ /* 0x000fe40000410000 */
[----:B------:R-:W-:Y:S01]  /*e030*/  FMUL.FTZ R34, R133, R170 ;  /* 0x000000aa85227220 */ /* 0x000fe20000410000 */
[----:B------:R-:W-:Y:S01]  /*e040*/  FMNMX.FTZ R0, R204, R0, !PT ;  /* 0x00000000cc007209 */ /* 0x000fe20007810000 */
[----:B------:R1:W3:Y:S01]  /*e050*/  MUFU.EX2 R3, R2 ;  /* 0x0000000200037308 */ /* 0x0002e20000000800 */
[----:B----4-:R-:W-:Y:S01]  /*e060*/  @P1 SHF.L.U32 R8, R9, 0x5, RZ ;  /* 0x0000000509081819 */ /* 0x010fe200000006ff */
[----:B------:R-:W-:Y:S01]  /*e070*/  FMUL.FTZ R35, R133, R171 ;  /* 0x000000ab85237220 */ /* 0x000fe20000410000 */
[----:B------:R-:W-:Y:S01]  /*e080*/  @P1 SHF.L.U64.HI R9, R9, R242, c[0x0][0x1e4] ;  /* 0x0000790009091619 */ /* 0x000fe200000102f2 */
[C---:B------:R-:W-:Y:S01]  /*e090*/  FMUL.FTZ R70, R133.reuse, R70 ;  /* 0x0000004685467220 */ /* 0x040fe20000410000 */
[----:B------:R-:W-:Y:S01]  /*e0a0*/  MOV R170, R51 ;  /* 0x0000003300aa7202 */ /* 0x000fe20000000f00 */
[C---:B------:R-:W-:Y:S01]  /*e0b0*/  FMUL.FTZ R51, R133.reuse, R187 ;  /* 0x000000bb85337220 */ /* 0x040fe20000410000 */
[----:B------:R-:W-:Y:S01]  /*e0c0*/  MOV R171, R56 ;  /* 0x0000003800ab7202 */ /* 0x000fe20000000f00 */
[C---:B------:R-:W-:Y:S02]  /*e0d0*/  FMUL.FTZ R71, R133.reuse, R71 ;  /* 0x0000004785477220 */ /* 0x040fe40000410000 */
[----:B------:R-:W-:Y:S02]  /*e0e0*/  FMUL.FTZ R82, R133, R82 ;  /* 0x0000005285527220 */ /* 0x000fe40000410000 */
[--C-:B--2---:R-:W-:Y:S02]  /*e0f0*/  FFMA.FTZ R4, R17, c[0x0][0x2d0], -R206.reuse ;  /* 0x0000b40011047a23 */ /* 0x104fe400000108ce */
[----:B------:R-:W-:Y:S02]  /*e100*/  FMUL.FTZ R17, R132, R153 ;  /* 0x0000009984117220 */ /* 0x000fe40000410000 */
[----:B------:R-:W2:Y:S01]  /*e110*/  MUFU.EX2 R20, R4 ;  /* 0x0000000400147308 */ /* 0x000ea20000000800 */
[C---:B------:R-:W-:Y:S02]  /*e120*/  FMUL.FTZ R83, R133.reuse, R83 ;  /* 0x0000005385537220 */ /* 0x040fe40000410000 */
[C---:B------:R-:W-:Y:S02]  /*e130*/  FMUL.FTZ R86, R133.reuse, R86 ;  /* 0x0000005685567220 */ /* 0x040fe40000410000 */
[C---:B------:R-:W-:Y:S02]  /*e140*/  FMUL.FTZ R87, R133.reuse, R87 ;  /* 0x0000005785577220 */ /* 0x040fe40000410000 */
[----:B------:R-:W-:Y:S01]  /*e150*/  FMUL.FTZ R98, R133, R98 ;  /* 0x0000006285627220 */ /* 0x000fe20000410000 */
[----:B-1----:R-:W1:Y:S01]  /*e160*/  SHFL.BFLY PT, R2, R0, 0x2, 0x1f ;  /* 0x0c401f0000027f89 */ /* 0x002e6200000e0000 */
[C---:B---3--:R-:W-:Y:S01]  /*e170*/  FMUL.FTZ R28, R3.reuse, R164 ;  /* 0x000000a4031c7220 */ /* 0x048fe20000410000 */
[----:B------:R-:W-:Y:S01]  /*e180*/  MOV R164, R235 ;  /* 0x000000eb00a47202 */ /* 0x000fe20000000f00 */
[C---:B------:R-:W-:Y:S01]  /*e190*/  FMUL.FTZ R24, R3.reuse, R160 ;  /* 0x000000a003187220 */ /* 0x040fe20000410000 */
[----:B------:R-:W-:Y:S01]  /*e1a0*/  MOV R160, R60 ;  /* 0x0000003c00a07202 */ /* 0x000fe20000000f00 */
[C---:B------:R-:W-:Y:S01]  /*e1b0*/  FMUL.FTZ R25, R3.reuse, R161 ;  /* 0x000000a103197220 */ /* 0x040fe20000410000 */
[----:B------:R-:W-:Y:S01]  /*e1c0*/  MOV R161, R50 ;  /* 0x0000003200a17202 */ /* 0x000fe20000000f00 */
[C---:B------:R-:W-:Y:S01]  /*e1d0*/  FMUL.FTZ R29, R3.reuse, R165 ;  /* 0x000000a5031d7220 */ /* 0x040fe20000410000 */
[----:B------:R-:W-:Y:S01]  /*e1e0*/  MOV R165, R67 ;  /* 0x0000004300a57202 */ /* 0x000fe20000000f00 */
[C---:B------:R-:W-:Y:S02]  /*e1f0*/  FMUL.FTZ R40, R3.reuse, R176 ;  /* 0x000000b003287220 */ /* 0x040fe40000410000 */
[C---:B------:R-:W-:Y:S02]  /*e200*/  FMUL.FTZ R56, R3.reuse, R192 ;  /* 0x000000c003387220 */ /* 0x040fe40000410000 */
[----:B------:R-:W-:Y:S02]  /*e210*/  FMUL.FTZ R60, R3, R196 ;  /* 0x000000c4033c7220 */ /* 0x000fe40000410000 */
[----:B------:R-:W-:Y:S01]  /*e220*/  FMUL.FTZ R50, R133, R186 ;  /* 0x000000ba85327220 */ /* 0x000fe20000410000 */
[----:B--2---:R-:W-:Y:S01]  /*e230*/  MOV R217, R20 ;  /* 0x0000001400d97202 */ /* 0x004fe20000000f00 */
[--C-:B------:R-:W-:Y:S02]  /*e240*/  FFMA.FTZ R4, R213, c[0x0][0x2d0], -R207.reuse ;  /* 0x0000b400d5047a23 */ /* 0x100fe400000108cf */
[----:B------:R-:W-:Y:S02]  /*e250*/  FMUL.FTZ R67, R133, R203 ;  /* 0x000000cb85437220 */ /* 0x000fe40000410000 */
[----:B------:R2:W-:Y:S01]  /*e260*/  MUFU.EX2 R240, R4 ;  /* 0x0000000400f07308 */ /* 0x0005e20000000800 */
[C---:B------:R-:W-:Y:S01]  /*e270*/  FMUL.FTZ R72, R3.reuse, R72 ;  /* 0x0000004803487220 */ /* 0x040fe20000410000 */
[----:B-1----:R-:W-:Y:S01]  /*e280*/  FMNMX.FTZ R0, R0, R2, !PT ;  /* 0x0000000200007209 */ /* 0x002fe20007810000 */
[--C-:B------:R-:W-:Y:S02]  /*e290*/  FFMA.FTZ R2, R216, c[0x0][0x2d0], -R207.reuse ;  /* 0x0000b400d8027a23 */ /* 0x100fe400000108cf */
[C---:B------:R-:W-:Y:S02]  /*e2a0*/  FMUL.FTZ R73, R3.reuse, R73 ;  /* 0x0000004903497220 */ /* 0x040fe40000410000 */
[C---:B------:R-:W-:Y:S03]  /*e2b0*/  FMUL.FTZ R76, R3.reuse, R76 ;  /* 0x0000004c034c7220 */ /* 0x040fe60000410000 */
[----:B------:R1:W-:Y:S01]  /*e2c0*/  MUFU.EX2 R215, R2 ;  /* 0x0000000200d77308 */ /* 0x0003e20000000800 */
[C---:B------:R-:W-:Y:S02]  /*e2d0*/  FMUL.FTZ R77, R3.reuse, R77 ;  /* 0x0000004d034d7220 */ /* 0x040fe40000410000 */
[C---:B------:R-:W-:Y:S02]  /*e2e0*/  FMUL.FTZ R88, R3.reuse, R88 ;  /* 0x0000005803587220 */ /* 0x040fe40000410000 */
[----:B------:R-:W-:Y:S02]  /*e2f0*/  FMUL.FTZ R89, R3, R89 ;  /* 0x0000005903597220 */ /* 0x000fe40000410000 */
[--C-:B------:R-:W-:Y:S02]  /*e300*/  FFMA.FTZ R160, R160, c[0x0][0x2d0], -R206.reuse ;  /* 0x0000b400a0a07a23 */ /* 0x100fe400000108ce */
[----:B------:R-:W-:Y:S02]  /*e310*/  FFMA.FTZ R161, R161, c[0x0][0x2d0], -R206 ;  /* 0x0000b400a1a17a23 */ /* 0x000fe400000108ce */
[C---:B------:R-:W-:Y:S02]  /*e320*/  FMUL.FTZ R92, R3.reuse, R92 ;  /* 0x0000005c035c7220 */ /* 0x040fe40000410000 */
[----:B------:R-:W-:Y:S02]  /*e330*/  FMUL.FTZ R93, R3, R93 ;  /* 0x0000005d035d7220 */ /* 0x000fe40000410000 */
[----:B--2---:R-:W-:Y:S02]  /*e340*/  FFMA.FTZ R4, R18, c[0x0][0x2d0], -R207 ;  /* 0x0000b40012047a23 */ /* 0x004fe400000108cf */
[C---:B------:R-:W-:Y:S02]  /*e350*/  FMUL.FTZ R18, R133.reuse, R154 ;  /* 0x0000009a85127220 */ /* 0x040fe40000410000 */
[----:B------:R2:W-:Y:S01]  /*e360*/  MUFU.EX2 R234, R4 ;  /* 0x0000000400ea7308 */ /* 0x0005e20000000800 */
[C---:B------:R-:W-:Y:S02]  /*e370*/  FMUL.FTZ R99, R133.reuse, R99 ;  /* 0x0000006385637220 */ /* 0x040fe40000410000 */
[C---:B------:R-:W-:Y:S01]  /*e380*/  FMUL.FTZ R102, R133.reuse, R102 ;  /* 0x0000006685667220 */ /* 0x040fe20000410000 */
[----:B-1----:R-:W1:Y:S01]  /*e390*/  SHFL.BFLY PT, R2, R0, 0x1, 0x1f ;  /* 0x0c201f0000027f89 */ /* 0x002e6200000e0000 */
[----:B------:R-:W-:Y:S02]  /*e3a0*/  FMUL.FTZ R103, R133, R103 ;  /* 0x0000006785677220 */ /* 0x000fe40000410000 */
[C---:B------:R-:W-:Y:S02]  /*e3b0*/  FMUL.FTZ R104, R3.reuse, R104 ;  /* 0x0000006803687220 */ /* 0x040fe40000410000 */
[C---:B------:R-:W-:Y:S02]  /*e3c0*/  FMUL.FTZ R105, R3.reuse, R105 ;  /* 0x0000006903697220 */ /* 0x040fe40000410000 */
[C---:B------:R-:W-:Y:S02]  /*e3d0*/  FMUL.FTZ R108, R3.reuse, R108 ;  /* 0x0000006c036c7220 */ /* 0x040fe40000410000 */
[----:B------:R-:W-:Y:S02]  /*e3e0*/  FMUL.FTZ R109, R3, R109 ;  /* 0x0000006d036d7220 */ /* 0x000fe40000410000 */
[C---:B------:R-:W-:Y:S02]  /*e3f0*/  FMUL.FTZ R114, R133.reuse, R114 ;  /* 0x0000007285727220 */ /* 0x040fe40000410000 */
[C---:B------:R-:W-:Y:S02]  /*e400*/  FMUL.FTZ R115, R133.reuse, R115 ;  /* 0x0000007385737220 */ /* 0x040fe40000410000 */
[C---:B------:R-:W-:Y:S02]  /*e410*/  FMUL.FTZ R118, R133.reuse, R118 ;  /* 0x0000007685767220 */ /* 0x040fe40000410000 */
[----:B------:R-:W-:Y:S01]  /*e420*/  FMUL.FTZ R119, R133, R119 ;  /* 0x0000007785777220 */ /* 0x000fe20000410000 */
[----:B--2---:R-:W-:Y:S01]  /*e430*/  @P1 SHF.R.S32.HI R4, RZ, 0x1f, R249 ;  /* 0x0000001fff041819 */ /* 0x004fe200000114f9 */
[C---:B------:R-:W-:Y:S02]  /*e440*/  FMUL.FTZ R120, R3.reuse, R120 ;  /* 0x0000007803787220 */ /* 0x040fe40000410000 */
[----:B------:R-:W-:Y:S01]  /*e450*/  FMUL.FTZ R121, R3, R121 ;  /* 0x0000007903797220 */ /* 0x000fe20000410000 */
[----:B-1----:R-:W-:Y:S01]  /*e460*/  FMNMX.FTZ R134, R0, R2, !PT ;  /* 0x0000000200867209 */ /* 0x002fe20007810000 */
[----:B------:R-:W-:Y:S02]  /*e470*/  @P1 IMAD R2, R4, c[0x0][0x1e0], RZ ;  /* 0x0000780004021a24 */ /* 0x000fe400078e02ff */
[C---:B------:R-:W-:Y:S04]  /*e480*/  @P1 IMAD.WIDE.U32 R4, R249.reuse, c[0x0][0x1e0], RZ ;  /* 0x00007800f9041a25 */ /* 0x040fe800078e00ff */
[----:B------:R-:W-:Y:S01]  /*e490*/  @P1 IMAD R2, R249, c[0x0][0x1e4], R2 ;  /* 0x00007900f9021a24 */ /* 0x000fe200078e0202 */
[----:B------:R-:W-:Y:S01]  /*e4a0*/  @P1 SHF.L.U32 R6, R4, 0x6, RZ ;  /* 0x0000000604061819 */ /* 0x000fe200000006ff */
[----:B------:R-:W-:Y:S01]  /*e4b0*/  FADD.FTZ R0, -R134, R139 ;  /* 0x0000008b86007221 */ /* 0x000fe20000010100 */
[----:B------:R-:W-:Y:S01]  /*e4c0*/  MOV R139, R30 ;  /* 0x0000001e008b7202 */ /* 0x000fe20000000f00 */
[----:B------:R-:W-:Y:S01]  /*e4d0*/  FMUL.FTZ R124, R3, R124 ;  /* 0x0000007c037c7220 */ /* 0x000fe20000410000 */
[----:B------:R-:W-:Y:S01]  /*e4e0*/  @P1 IADD3 R2, R5, R2, RZ ;  /* 0x0000000205021210 */ /* 0x000fe20007ffe0ff */
[----:B------:R-:W-:Y:S01]  /*e4f0*/  FMUL.FTZ R0, R0, c[0x0][0x2d0] ;  /* 0x0000b40000007a20 */ /* 0x000fe20000410000 */
[----:B------:R-:W-:Y:S01]  /*e500*/  @P1 IADD3 R5, P3, R6, R10, RZ ;  /* 0x0000000a06051210 */ /* 0x000fe20007f7e0ff */
[----:B------:R-:W-:Y:S01]  /*e510*/  FMUL.FTZ R125, R3, R125 ;  /* 0x0000007d037d7220 */ /* 0x000fe20000410000 */
[----:B------:R-:W-:Y:S01]  /*e520*/  @P1 SHF.L.U64.HI R2, R4, 0x6, R2 ;  /* 0x0000000604021819 */ /* 0x000fe20000010202 */
[----:B------:R-:W-:Y:S01]  /*e530*/  FMUL.FTZ R130, R133, R130 ;  /* 0x0000008285827220 */ /* 0x000fe20000410000 */
[----:B------:R-:W-:Y:S01]  /*e540*/  @P1 LEA R4, P2, R5, c[0x0][0x1c8], 0x1 ;  /* 0x0000720005041a11 */ /* 0x000fe200078408ff */
[----:B------:R-:W1:Y:S01]  /*e550*/  MUFU.EX2 R0, R0 ;  /* 0x0000000000007308 */ /* 0x000e620000000800 */
[----:B------:R-:W-:Y:S01]  /*e560*/  MOV R176, R139 ;  /* 0x0000008b00b07202 */ /* 0x000fe20000000f00 */
[----:B------:R-:W-:Y:S01]  /*e570*/  @P1 IMAD.X R7, R2, 0x1, R21, P3 ;  /* 0x0000000102071824 */ /* 0x000fe200018e0615 */
[----:B------:R-:W-:Y:S02]  /*e580*/  @P1 IADD3 R6, P4, P3, R6, 0x40, R10 ;  /* 0x0000004006061810 */ /* 0x000fe40007b9e00a */
[----:B------:R-:W-:Y:S01]  /*e590*/  MOV R139, R45 ;  /* 0x0000002d008b7202 */ /* 0x000fe20000000f00 */
[----:B------:R-:W-:Y:S01]  /*e5a0*/  FMUL.FTZ R45, R3, R181 ;  /* 0x000000b5032d7220 */ /* 0x000fe20000410000 */
[----:B------:R-:W-:Y:S01]  /*e5b0*/  @P1 LEA.HI.X R5, R5, c[0x0][0x1cc], R7, 0x1, P2 ;  /* 0x0000730005051a11 */ /* 0x000fe200010f0c07 */
[----:B------:R-:W-:Y:S01]  /*e5c0*/  FFMA.FTZ R7, R218, c[0x0][0x2d0], -R208 ;  /* 0x0000b400da077a23 */ /* 0x000fe200000108d0 */
[----:B------:R-:W-:Y:S01]  /*e5d0*/  @P1 IADD3.X R2, R2, RZ, R21, P4, P3 ;  /* 0x000000ff02021210 */ /* 0x000fe200027e6415 */
[----:B------:R-:W-:Y:S01]  /*e5e0*/  FFMA.FTZ R139, R139, c[0x0][0x2d0], -R206 ;  /* 0x0000b4008b8b7a23 */ /* 0x000fe200000108ce */
[C---:B------:R-:W-:Y:S01]  /*e5f0*/  @P1 LEA R10, P2, R6.reuse, c[0x0][0x1c8], 0x1 ;  /* 0x00007200060a1a11 */ /* 0x040fe200078408ff */
[----:B------:R2:W-:Y:S01]  /*e600*/  MUFU.EX2 R216, R7 ;  /* 0x0000000700d87308 */ /* 0x0005e20000000800 */
[----:B------:R3:W-:Y:S01]  /*e610*/  @P1 LDGSTS.E.BYPASS.LTC128B.128 [R248+0x4100], [R4.64], !P0 ;  /* 0x0410000004f81fae */ /* 0x0007e2000c101d46 */
[----:B------:R-:W-:Y:S02]  /*e620*/  MOV R181, R46 ;  /* 0x0000002e00b57202 */ /* 0x000fe40000000f00 */
[----:B------:R-:W-:Y:S01]  /*e630*/  @P1 LEA.HI.X R11, R6, c[0x0][0x1cc], R2, 0x1, P2 ;  /* 0x00007300060b1a11 */ /* 0x000fe200010f0c02 */
[--C-:B------:R-:W-:Y:S01]  /*e640*/  FFMA.FTZ R2, R12, c[0x0][0x2d0], -R208.reuse ;  /* 0x0000b4000c027a23 */ /* 0x100fe200000108d0 */
[----:B------:R-:W-:Y:S01]  /*e650*/  @P1 IADD3 R6, P2, R4, R8, RZ ;  /* 0x0000000804061210 */ /* 0x000fe20007f5e0ff */
[C---:B------:R-:W-:Y:S01]  /*e660*/  FMUL.FTZ R12, R3.reuse, R148 ;  /* 0x00000094030c7220 */ /* 0x040fe20000410000 */
[----:B------:R-:W-:Y:S01]  /*e670*/  MOV R218, R49 ;  /* 0x0000003100da7202 */ /* 0x000fe20000000f00 */
[----:B------:R4:W-:Y:S01]  /*e680*/  @P1 LDGSTS.E.BYPASS.LTC128B.128 [R248+0x6100], [R10.64], !P6 ;  /* 0x061000000af81fae */ /* 0x0009e2000f101d46 */
[----:B------:R4:W-:Y:S01]  /*e690*/  MUFU.EX2 R213, R2 ;  /* 0x0000000200d57308 */ /* 0x0009e20000000800 */
[----:B------:R-:W-:Y:S02]  /*e6a0*/  FMUL.FTZ R49, R132, R185 ;  /* 0x000000b984317220 */ /* 0x000fe40000410000 */
[C---:B-1----:R-:W-:Y:S01]  /*e6b0*/  FMUL.FTZ R26, R0.reuse, R162 ;  /* 0x000000a2001a7220 */ /* 0x042fe20000410000 */
[----:B------:R-:W-:Y:S01]  /*e6c0*/  MOV R162, R64 ;  /* 0x0000004000a27202 */ /* 0x000fe20000000f00 */
[C---:B------:R-:W-:Y:S01]  /*e6d0*/  FMUL.FTZ R27, R0.reuse, R163 ;  /* 0x000000a3001b7220 */ /* 0x040fe20000410000 */
[----:B------:R-:W-:Y:S01]  /*e6e0*/  MOV R163, R57 ;  /* 0x0000003900a37202 */ /* 0x000fe20000000f00 */
[C---:B------:R-:W-:Y:S02]  /*e6f0*/  FMUL.FTZ R59, R0.reuse, R195 ;  /* 0x000000c3003b7220 */ /* 0x040fe40000410000 */
[C---:B------:R-:W-:Y:S01]  /*e700*/  FMUL.FTZ R30, R0.reuse, R166 ;  /* 0x000000a6001e7220 */ /* 0x040fe20000410000 */
[----:B------:R-:W-:Y:S01]  /*e710*/  MOV R166, R61 ;  /* 0x0000003d00a67202 */ /* 0x000fe20000000f00 */
[----:B------:R-:W-:Y:S01]  /*e720*/  FMUL.FTZ R46, R0, R182 ;  /* 0x000000b6002e7220 */ /* 0x000fe20000410000 */
[----:B------:R-:W-:Y:S01]  /*e730*/  MOV R182, R66 ;  /* 0x0000004200b67202 */ /* 0x000fe20000000f00 */
[----:B------:R-:W-:Y:S01]  /*e740*/  FMUL.FTZ R61, R3, R197 ;  /* 0x000000c5033d7220 */ /* 0x000fe20000410000 */
[----:B--2---:R-:W-:Y:S01]  /*e750*/  @P1 IADD3.X R7, R5, R9, RZ, P2, !PT ;  /* 0x0000000905071210 */ /* 0x004fe200017fe4ff */
[----:B------:R-:W-:Y:S02]  /*e760*/  FMUL.FTZ R57, R3, R193 ;  /* 0x000000c103397220 */ /* 0x000fe40000410000 */
[----:B------:R-:W-:Y:S01]  /*e770*/  FMUL.FTZ R64, R132, R200 ;  /* 0x000000c884407220 */ /* 0x000fe20000410000 */
[----:B---3--:R-:W-:Y:S01]  /*e780*/  @P1 IADD3 R4, P3, R6, R8, RZ ;  /* 0x0000000806041210 */ /* 0x008fe20007f7e0ff */
[----:B------:R1:W-:Y:S01]  /*e790*/  @P1 LDGSTS.E.BYPASS.LTC128B.128 [R248+0x4900], [R6.64], !P0 ;  /* 0x0490000006f81fae */ /* 0x0003e2000c101d46 */
[----:B------:R-:W-:Y:S02]  /*e7a0*/  FMUL.FTZ R66, R133, R202 ;  /* 0x000000ca85427220 */ /* 0x000fe40000410000 */
[-C--:B------:R-:W-:Y:S01]  /*e7b0*/  @P1 IADD3.X R5, R7, R9.reuse, RZ, P3, !PT ;  /* 0x0000000907051210 */ /* 0x080fe20001ffe4ff */
[----:B------:R-:W-:Y:S01]  /*e7c0*/  FMUL.FTZ R74, R0, R74 ;  /* 0x0000004a004a7220 */ /* 0x000fe20000410000 */
[----:B------:R-:W-:Y:S01]  /*e7d0*/  @P1 IADD3 R8, P2, R4, R8, RZ ;  /* 0x0000000804081210 */ /* 0x000fe20007f5e0ff */
[----:B----4-:R-:W-:Y:S02]  /*e7e0*/  FFMA.FTZ R2, R13, c[0x0][0x2d0], -R208 ;  /* 0x0000b4000d027a23 */ /* 0x010fe400000108d0 */
[----:B------:R1:W-:Y:S01]  /*e7f0*/  @P1 LDGSTS.E.BYPASS.LTC128B.128 [R248+0x6900], [R6.64+0x80], !P6 ;  /* 0x0690008006f81fae */ /* 0x0003e2000f101d46 */
[----:B------:R-:W-:Y:S01]  /*e800*/  @P1 IADD3.X R9, R5, R9, RZ, P2, !PT ;  /* 0x0000000905091210 */ /* 0x000fe200017fe4ff */
[----:B------:R-:W2:Y:S01]  /*e810*/  MUFU.EX2 R241, R2 ;  /* 0x0000000200f17308 */ /* 0x000ea20000000800 */
[C---:B------:R-:W-:Y:S02]  /*e820*/  FMUL.FTZ R10, R0.reuse, R142 ;  /* 0x0000008e000a7220 */ /* 0x040fe40000410000 */
[C---:B------:R-:W-:Y:S02]  /*e830*/  FMUL.FTZ R11, R0.reuse, R143 ;  /* 0x0000008f000b7220 */ /* 0x040fe40000410000 */
[----:B------:R-:W-:Y:S01]  /*e840*/  FMUL.FTZ R13, R3, R149 ;  /* 0x00000095030d7220 */ /* 0x000fe20000410000 */
[----:B------:R3:W-:Y:S01]  /*e850*/  @P1 LDGSTS.E.BYPASS.LTC128B.128 [R248+0x5100], [R4.64], !P0 ;  /* 0x0510000004f81fae */ /* 0x0007e2000c101d46 */
[C---:B------:R-:W-:Y:S02]  /*e860*/  FMUL.FTZ R75, R0.reuse, R75 ;  /* 0x0000004b004b7220 */ /* 0x040fe40000410000 */
[C---:B------:R-:W-:Y:S02]  /*e870*/  FMUL.FTZ R78, R0.reuse, R78 ;  /* 0x0000004e004e7220 */ /* 0x040fe40000410000 */
[C---:B------:R-:W-:Y:S02]  /*e880*/  FMUL.FTZ R79, R0.reuse, R79 ;  /* 0x0000004f004f7220 */ /* 0x040fe40000410000 */
[C---:B------:R-:W-:Y:S01]  /*e890*/  FMUL.FTZ R90, R0.reuse, R90 ;  /* 0x0000005a005a7220 */ /* 0x040fe20000410000 */
[----:B------:R3:W-:Y:S01]  /*e8a0*/  @P1 LDGSTS.E.BYPASS.LTC128B.128 [R248+0x7100], [R4.64+0x80], !P6 ;  /* 0x0710008004f81fae */ /* 0x0007e2000f101d46 */
[C---:B------:R-:W-:Y:S02]  /*e8b0*/  FMUL.FTZ R91, R0.reuse, R91 ;  /* 0x0000005b005b7220 */ /* 0x040fe40000410000 */
[C---:B------:R-:W-:Y:S02]  /*e8c0*/  FMUL.FTZ R94, R0.reuse, R94 ;  /* 0x0000005e005e7220 */ /* 0x040fe40000410000 */
[C---:B------:R-:W-:Y:S02]  /*e8d0*/  FMUL.FTZ R95, R0.reuse, R95 ;  /* 0x0000005f005f7220 */ /* 0x040fe40000410000 */
[C---:B------:R-:W-:Y:S01]  /*e8e0*/  FMUL.FTZ R106, R0.reuse, R106 ;  /* 0x0000006a006a7220 */ /* 0x040fe20000410000 */
[----:B------:R4:W-:Y:S01]  /*e8f0*/  @P1 LDGSTS.E.BYPASS.LTC128B.128 [R248+0x5900], [R8.64], !P0 ;  /* 0x0590000008f81fae */ /* 0x0009e2000c101d46 */
[----:B------:R-:W-:Y:S01]  /*e900*/  FMUL.FTZ R107, R0, R107 ;  /* 0x0000006b006b7220 */ /* 0x000fe20000410000 */
[----:B--2---:R-:W-:Y:S01]  /*e910*/  F2FP.BF16.PACK_AB R142, R241, R213 ;  /* 0x000000d5f18e723e */ /* 0x004fe200000010ff */
[----:B------:R-:W-:Y:S02]  /*e920*/  FMUL.FTZ R2, R134, c[0x0][0x2d0] ;  /* 0x0000b40086027a20 */ /* 0x000fe40000410000 */
[----:B-1----:R-:W-:Y:S01]  /*e930*/  FMUL.FTZ R7, R133, R147 ;  /* 0x0000009385077220 */ /* 0x002fe20000410000 */
[----:B------:R-:W-:Y:S01]  /*e940*/  F2FP.BF16.PACK_AB R147, R236, R234 ;  /* 0x000000eaec93723e */ /* 0x000fe200000010ff */
[--C-:B------:R-:W-:Y:S01]  /*e950*/  FFMA.FTZ R6, R219, c[0x0][0x2d0], -R2.reuse ;  /* 0x0000b400db067a23 */ /* 0x100fe20000010802 */
[----:B------:R4:W-:Y:S01]  /*e960*/  @P1 LDGSTS.E.BYPASS.LTC128B.128 [R248+0x7900], [R8.64+0x80], !P6 ;  /* 0x0790008008f81fae */ /* 0x0009e2000f101d46 */
[----:B------:R-:W-:Y:S01]  /*e970*/  MOV R219, R41 ;  /* 0x0000002900db7202 */ /* 0x000fe20000000f00 */
[----:B------:R-:W-:Y:S01]  /*e980*/  FMUL.FTZ R41, R3, R177 ;  /* 0x000000b103297220 */ /* 0x000fe20000410000 */
[----:B------:R1:W-:Y:S01]  /*e990*/  MUFU.EX2 R209, R6 ;  /* 0x0000000600d17308 */ /* 0x0003e20000000800 */
[----:B------:R-:W-:Y:S01]  /*e9a0*/  MOV R177, R42 ;  /* 0x0000002a00b17202 */ /* 0x000fe20000000f00 */
[C---:B------:R-:W-:Y:S02]  /*e9b0*/  FMUL.FTZ R42, R0.reuse, R178 ;  /* 0x000000b2002a7220 */ /* 0x040fe40000410000 */
[C---:B------:R-:W-:Y:S01]  /*e9c0*/  FMUL.FTZ R110, R0.reuse, R110 ;  /* 0x0000006e006e7220 */ /* 0x040fe20000410000 */
[----:B------:R-:W2:Y:S01]  /*e9d0*/  LDSM.16.MT88.4 R20, [R229] ;  /* 0x00000000e514783b */ /* 0x000ea20000004200 */
[----:B------:R-:W-:Y:S02]  /*e9e0*/  FMUL.FTZ R111, R0, R111 ;  /* 0x0000006f006f7220 */ /* 0x000fe40000410000 */
[--C-:B---3--:R-:W-:Y:S01]  /*e9f0*/  FFMA.FTZ R4, R220, c[0x0][0x2d0], -R2.reuse ;  /* 0x0000b400dc047a23 */ /* 0x108fe20000010802 */
[----:B------:R-:W-:Y:S01]  /*ea00*/  MOV R220, R245 ;  /* 0x000000f500dc7202 */ /* 0x000fe20000000f00 */
[----:B------:R-:W-:Y:S01]  /*ea10*/  FMUL.FTZ R5, R132, R145 ;  /* 0x0000009184057220 */ /* 0x000fe20000410000 */
[----:B------:R-:W-:Y:S01]  /*ea20*/  F2FP.BF16.PACK_AB R145, R240, R215 ;  /* 0x000000d7f091723e */ /* 0x000fe200000010ff */
[----:B------:R3:W3:Y:S01]  /*ea30*/  MUFU.EX2 R210, R4 ;  /* 0x0000000400d27308 */ /* 0x0006e20000000800 */
[----:B------:R-:W2:Y:S01]  /*ea40*/  LDSM.16.MT88.4 R36, [R230] ;  /* 0x00000000e624783b */ /* 0x000ea20000004200 */
[C---:B------:R-:W-:Y:S02]  /*ea50*/  FMUL.FTZ R122, R0.reuse, R122 ;  /* 0x0000007a007a7220 */ /* 0x040fe40000410000 */
[C---:B------:R-:W-:Y:S02]  /*ea60*/  FMUL.FTZ R123, R0.reuse, R123 ;  /* 0x0000007b007b7220 */ /* 0x040fe40000410000 */
[C---:B------:R-:W-:Y:S02]  /*ea70*/  FMUL.FTZ R126, R0.reuse, R126 ;  /* 0x0000007e007e7220 */ /* 0x040fe40000410000 */
[----:B------:R-:W-:Y:S01]  /*ea80*/  FMUL.FTZ R127, R0, R127 ;  /* 0x0000007f007f7220 */ /* 0x000fe20000410000 */
[----:B------:R-:W2:Y:S01]  /*ea90*/  LDSM.16.MT88.4 R52, [R233] ;  /* 0x00000000e934783b */ /* 0x000ea20000004200 */
[----:B-1----:R-:W-:Y:S01]  /*eaa0*/  FMUL.FTZ R6, R133, R146 ;  /* 0x0000009285067220 */ /* 0x002fe20000410000 */
[----:B------:R-:W-:Y:S01]  /*eab0*/  F2FP.BF16.PACK_AB R146, R217, R238 ;  /* 0x000000eed992723e */ /* 0x000fe200000010ff */
[C---:B----4-:R-:W-:Y:S01]  /*eac0*/  FMUL.FTZ R8, R3.reuse, R140 ;  /* 0x0000008c03087220 */ /* 0x050fe20000410000 */
[----:B------:R-:W-:Y:S01]  /*ead0*/  F2FP.BF16.PACK_AB R140, R216, R212 ;  /* 0x000000d4d88c723e */ /* 0x000fe200000010ff */
[----:B------:R-:W-:Y:S03]  /*eae0*/  FMUL.FTZ R9, R3, R141 ;  /* 0x0000008d03097220 */ /* 0x000fe60000410000 */
[----:B------:R-:W-:Y:S01]  /*eaf0*/  LDSM.16.MT88.4 R152, [R229+0x2000] ;  /* 0x00200000e598783b */ /* 0x000fe20000004200 */
[--C-:B---3--:R-:W-:Y:S01]  /*eb00*/  FFMA.FTZ R4, R14, c[0x0][0x2d0], -R2.reuse ;  /* 0x0000b4000e047a23 */ /* 0x108fe20000010802 */
[----:B------:R-:W-:Y:S01]  /*eb10*/  F2FP.BF16.PACK_AB R141, R210, R209 ;  /* 0x000000d1d28d723e */ /* 0x000fe200000010ff */
[C---:B------:R-:W-:Y:S05]  /*eb20*/  FMUL.FTZ R14, R0.reuse, R150 ;  /* 0x00000096000e7220 */ /* 0x040fea0000410000 */
[----:B------:R-:W0:Y:S01]  /*eb30*/  LDGDEPBAR ;  /* 0x00000000000079af */ /* 0x000e220000000000 */
[----:B------:R1:W-:Y:S02]  /*eb40*/  MUFU.EX2 R211, R4 ;  /* 0x0000000400d37308 */ /* 0x0003e40000000800 */
[----:B-1----:R-:W-:Y:S02]  /*eb50*/  FFMA.FTZ R4, R15, c[0x0][0x2d0], -R2 ;  /* 0x0000b4000f047a23 */ /* 0x002fe40000010802 */
[----:B------:R-:W-:Y:S06]  /*eb60*/  FMUL.FTZ R15, R0, R151 ;  /* 0x00000097000f7220 */ /* 0x000fec0000410000 */
[----:B------:R1:W3:Y:S01]  /*eb70*/  MUFU.EX2 R242, R4 ;  /* 0x0000000400f27308 */ /* 0x0002e20000000800 */
[----:B------:R-:W4:Y:S01]  /*eb80*/  LDSM.16.MT88.4 R148, [R232] ;  /* 0x00000000e894783b */ /* 0x000f220000004200 */
[----:B-1----:R-:W-:Y:S01]  /*eb90*/  FMUL.FTZ R4, R132, R144 ;  /* 0x0000009084047220 */ /* 0x002fe20000410000 */
[----:B------:R-:W-:Y:S02]  /*eba0*/  F2FP.BF16.PACK_AB R144, R231, R214 ;  /* 0x000000d6e790723e */ /* 0x000fe400000010ff */
[----:B---3--:R-:W-:Y:S05]  /*ebb0*/  F2FP.BF16.PACK_AB R143, R242, R211 ;  /* 0x000000d3f28f723e */ /* 0x008fea00000010ff */
[-C--:B--2---:R-:W-:Y:S08]  /*ebc0*/  HMMA.16816.F32.BF16 R4, R144, R20.reuse, R4 ;  /* 0x000000149004723c */ /* 0x084ff00000041804 */
[C---:B------:R-:W-:Y:S07]  /*ebd0*/  HMMA.16816.F32.BF16 R8, R140.reuse, R20, R8 ;  /* 0x000000148c08723c */ /* 0x040fee0000041808 */
[C---:B------:R-:W-:Y:S01]  /*ebe0*/  FMUL.FTZ R20, R132.reuse, R156 ;  /* 0x0000009c84147220 */ /* 0x040fe20000410000 */
[-C--:B------:R-:W-:Y:S04]  /*ebf0*/  HMMA.16816.F32.BF16 R12, R140, R22.reuse, R12 ;  /* 0x000000168c0c723c */ /* 0x080fe8000004180c */
[----:B------:R-:W-:Y:S01]  /*ec00*/  MOV R156, R138 ;  /* 0x0000008a009c7202 */ /* 0x000fe20000000f00 */
[--C-:B------:R-:W-:Y:S02]  /*ec10*/  FFMA.FTZ R138, R221, c[0x0][0x2d0], -R206.reuse ;  /* 0x0000b400dd8a7a23 */ /* 0x100fe400000108ce */
[----:B------:R-:W-:Y:S01]  /*ec20*/  FMUL.FTZ R21, R132, R157 ;  /* 0x0000009d84157220 */ /* 0x000fe20000410000 */
[C---:B------:R-:W-:Y:S04]  /*ec30*/  HMMA.16816.F32.BF16 R16, R144.reuse, R22, R16 ;  /* 0x000000169010723c */ /* 0x040fe80000041810 */
[----:B------:R-:W-:Y:S01]  /*ec40*/  MOV R157, R63 ;  /* 0x0000003f009d7202 */ /* 0x000fe20000000f00 */
[C---:B------:R-:W-:Y:S02]  /*ec50*/  FMUL.FTZ R63, R0.reuse, R199 ;  /* 0x000000c7003f7220 */ /* 0x040fe40000410000 */
[C---:B------:R-:W-:Y:S01]  /*ec60*/  FMUL.FTZ R22, R133.reuse, R158 ;  /* 0x0000009e85167220 */ /* 0x040fe20000410000 */
[----:B------:R-:W-:Y:S01]  /*ec70*/  MOV R158, R31 ;  /* 0x0000001f009e7202 */ /* 0x000fe20000000f00 */
[C---:B------:R-:W-:Y:S03]  /*ec80*/  FMUL.FTZ R31, R0.reuse, R167 ;  /* 0x000000a7001f7220 */ /* 0x040fe60000410000 */
[----:B------:R-:W-:Y:S01]  /*ec90*/  MOV R167, R243 ;  /* 0x000000f300a77202 */ /* 0x000fe20000000f00 */
[----:B------:R-:W-:Y:S01]  /*eca0*/  FMUL.FTZ R23, R133, R159 ;  /* 0x0000009f85177220 */ /* 0x000fe20000410000 */
[----:B------:R1:W-:Y:S01]  /*ecb0*/  MUFU.EX2 R243, R138 ;  /* 0x0000008a00f37308 */ /* 0x0003e20000000800 */
[----:B------:R-:W-:Y:S01]  /*ecc0*/  MOV R159, R58 ;  /* 0x0000003a009f7202 */ /* 0x000fe20000000f00 */
[----:B------:R-:W-:Y:S04]  /*ecd0*/  FMUL.FTZ R58, R0, R194 ;  /* 0x000000c2003a7220 */ /* 0x000fe80000410000 */
[-C--:B------:R-:W-:Y:S08]  /*ece0*/  HMMA.16816.F32.BF16 R20, R144, R36.reuse, R20 ;  /* 0x000000249014723c */ /* 0x080ff00000041814 */
[C---:B------:R-:W-:Y:S07]  /*ecf0*/  HMMA.16816.F32.BF16 R24, R140.reuse, R36, R24 ;  /* 0x000000248c18723c */ /* 0x040fee0000041818 */
[----:B------:R-:W-:Y:S01]  /*ed00*/  FMUL.FTZ R36, R132, R172 ;  /* 0x000000ac84247220 */ /* 0x000fe20000410000 */
[-C--:B------:R-:W-:Y:S04]  /*ed10*/  HMMA.16816.F32.BF16 R28, R140, R38.reuse, R28 ;  /* 0x000000268c1c723c */ /* 0x080fe8000004181c */
[----:B-1----:R-:W-:Y:S01]  /*ed20*/  FFMA.FTZ R138, R223, c[0x0][0x2d0], -R206 ;  /* 0x0000b400df8a7a23 */ /* 0x002fe200000108ce */
[----:B------:R-:W-:Y:S01]  /*ed30*/  MOV R172, R43 ;  /* 0x0000002b00ac7202 */ /* 0x000fe20000000f00 */
[----:B------:R-:W-:Y:S02]  /*ed40*/  FMUL.FTZ R43, R0, R179 ;  /* 0x000000b3002b7220 */ /* 0x000fe40000410000 */
[C---:B------:R-:W-:Y:S01]  /*ed50*/  HMMA.16816.F32.BF16 R32, R144.reuse, R38, R32 ;  /* 0x000000269020723c */ /* 0x040fe20000041820 */
[----:B------:R1:W2:Y:S03]  /*ed60*/  MUFU.EX2 R235, R138 ;  /* 0x0000008a00eb7308 */ /* 0x0002a60000000800 */
[----:B------:R-:W-:Y:S02]  /*ed70*/  FMUL.FTZ R37, R132, R173 ;  /* 0x000000ad84257220 */ /* 0x000fe40000410000 */
[----:B------:R-:W-:Y:S02]  /*ed80*/  IMAD.MOV.U32 R173, RZ, RZ, R44 ;  /* 0x000000ffffad7224 */ /* 0x000fe400078e002c */
[----:B------:R-:W-:Y:S01]  /*ed90*/  FMUL.FTZ R38, R133, R174 ;  /* 0x000000ae85267220 */ /* 0x000fe20000410000 */
[----:B------:R-:W-:Y:S03]  /*eda0*/  MOV R174, R47 ;  /* 0x0000002f00ae7202 */ /* 0x000fe60000000f00 */
[C---:B------:R-:W-:Y:S01]  /*edb0*/  FMUL.FTZ R47, R0.reuse, R183 ;  /* 0x000000b7002f7220 */ /* 0x040fe20000410000 */
[----:B------:R-:W-:Y:S01]  /*edc0*/  MOV R183, R244 ;  /* 0x000000f400b77202 */ /* 0x000fe20000000f00 */
[----:B------:R-:W-:Y:S01]  /*edd0*/  FMUL.FTZ R44, R3, R180 ;  /* 0x000000b4032c7220 */ /* 0x000fe20000410000 */
[----:B------:R-:W-:Y:S01]  /*ede0*/  MOV R180, R62 ;  /* 0x0000003e00b47202 */ /* 0x000fe20000000f00 */
[----:B------:R-:W-:Y:S02]  /*edf0*/  FMUL.FTZ R62, R0, R198 ;  /* 0x000000c6003e7220 */ /* 0x000fe40000410000 */
[----:B------:R-:W-:Y:S01]  /*ee00*/  FMUL.FTZ R39, R133, R175 ;  /* 0x000000af85277220 */ /* 0x000fe20000410000 */
[----:B------:R-:W-:Y:S01]  /*ee10*/  MOV R175, R65 ;  /* 0x0000004100af7202 */ /* 0x000fe20000000f00 */
[C---:B------:R-:W-:Y:S02]  /*ee20*/  FMUL.FTZ R65, R132.reuse, R201 ;  /* 0x000000c984417220 */ /* 0x040fe40000410000 */
[----:B------:R-:W-:Y:S03]  /*ee30*/  LDSM.16.MT88.4 R200, [R232+0x1800] ;  /* 0x00180000e8c8783b */ /* 0x000fe60000004200 */
[-C--:B------:R-:W-:Y:S03]  /*ee40*/  HMMA.16816.F32.BF16 R36, R144, R52.reuse, R36 ;  /* 0x000000349024723c */ /* 0x080fe60000041824 */
[--C-:B-1----:R-:W-:Y:S04]  /*ee50*/  FFMA.FTZ R138, R225, c[0x0][0x2d0], -R207.reuse ;  /* 0x0000b400e18a7a23 */ /* 0x102fe800000108cf */
[----:B------:R1:W-:Y:S01]  /*ee60*/  MUFU.EX2 R179, R138 ;  /* 0x0000008a00b37308 */ /* 0x0003e20000000800 */
[C---:B------:R-:W-:Y:S07]  /*ee70*/  HMMA.16816.F32.BF16 R40, R140.reuse, R52, R40 ;  /* 0x000000348c28723c */ /* 0x040fee0000041828 */
[C---:B------:R-:W-:Y:S01]  /*ee80*/  FMUL.FTZ R53, R132.reuse, R189 ;  /* 0x000000bd84357220 */ /* 0x040fe20000410000 */
[-C--:B------:R-:W-:Y:S04]  /*ee90*/  HMMA.16816.F32.BF16 R44, R140, R54.reuse, R44 ;  /* 0x000000368c2c723c */ /* 0x080fe8000004182c */
[----:B------:R-:W-:Y:S04]  /*eea0*/  FMUL.FTZ R52, R132, R188 ;  /* 0x000000bc84347220 */ /* 0x000fe80000410000 */
[C---:B------:R-:W-:Y:S04]  /*eeb0*/  HMMA.16816.F32.BF16 R48, R144.reuse, R54, R48 ;  /* 0x000000369030723c */ /* 0x040fe80000041830 */
[--C-:B-1----:R-:W-:Y:S03]  /*eec0*/  FFMA.FTZ R138, R226, c[0x0][0x2d0], -R207.reuse ;  /* 0x0000b400e28a7a23 */ /* 0x102fe600000108cf */
[C---:B------:R-:W-:Y:S01]  /*eed0*/  FMUL.FTZ R54, R133.reuse, R190 ;  /* 0x000000be85367220 */ /* 0x040fe20000410000 */
[----:B------:R1:W3:Y:S01]  /*eee0*/  MUFU.EX2 R245, R138 ;  /* 0x0000008a00f57308 */ /* 0x0002e20000000800 */
[----:B------:R-:W-:Y:S07]  /*eef0*/  FMUL.FTZ R55, R133, R191 ;  /* 0x000000bf85377220 */ /* 0x000fee0000410000 */
[-C--:B----4-:R-:W-:Y:S02]  /*ef00*/  HMMA.16816.F32.BF16 R52, R144, R148.reuse, R52 ;  /* 0x000000949034723c */ /* 0x090fe40000041834 */
[----:B------:R-:W-:Y:S06]  /*ef10*/  MUFU.EX2 R191, R160 ;  /* 0x000000a000bf7308 */ /* 0x000fec0000000800 */
[C---:B------:R-:W-:Y:S08]  /*ef20*/  HMMA.16816.F32.BF16 R56, R140.reuse, R148, R56 ;  /* 0x000000948c38723c */ /* 0x040ff00000041838 */
[-C--:B------:R-:W-:Y:S04]  /*ef30*/  HMMA.16816.F32.BF16 R60, R140, R150.reuse, R60 ;  /* 0x000000968c3c723c */ /* 0x080fe8000004183c */
[--C-:B-1----:R-:W-:Y:S04]  /*ef40*/  FFMA.FTZ R138, R222, c[0x0][0x2d0], -R206.reuse ;  /* 0x0000b400de8a7a23 */ /* 0x102fe800000108ce */
[C---:B------:R-:W-:Y:S01]  /*ef50*/  HMMA.16816.F32.BF16 R64, R144.reuse, R150, R64 ;  /* 0x000000969040723c */ /* 0x040fe20000041840 */
[----:B------:R1:W-:Y:S01]  /*ef60*/  MUFU.EX2 R178, R138 ;  /* 0x0000008a00b27308 */ /* 0x0003e20000000800 */
[----:B------:R-:W4:Y:S06]  /*ef70*/  LDSM.16.MT88.4 R148, [R230+0x2000] ;  /* 0x00200000e694783b */ /* 0x000f2c0000004200 */
[-C--:B------:R-:W-:Y:S08]  /*ef80*/  HMMA.16816.F32.BF16 R68, R144, R152.reuse, R68 ;  /* 0x000000989044723c */ /* 0x080ff00000041844 */
[C---:B------:R-:W-:Y:S08]  /*ef90*/  HMMA.16816.F32.BF16 R72, R140.reuse, R152, R72 ;  /* 0x000000988c48723c */ /* 0x040ff00000041848 */
[-C--:B------:R-:W-:Y:S04]  /*efa0*/  HMMA.16816.F32.BF16 R76, R140, R154.reuse, R76 ;  /* 0x0000009a8c4c723c */ /* 0x080fe8000004184c */
[----:B-1----:R-:W-:Y:S02]  /*efb0*/  FFMA.FTZ R138, R224, c[0x0][0x2d0], -R206 ;  /* 0x0000b400e08a7a23 */ /* 0x002fe400000108ce */
[----:B------:R-:W-:Y:S02]  /*efc0*/  FFMA.FTZ R224, R167, c[0x0][0x2d0], -R2 ;  /* 0x0000b400a7e07a23 */ /* 0x000fe40000010802 */
[C---:B------:R-:W-:Y:S01]  /*efd0*/  HMMA.16816.F32.BF16 R80, R144.reuse, R154, R80 ;  /* 0x0000009a9050723c */ /* 0x040fe20000041850 */
[----:B------:R1:W1:Y:S01]  /*efe0*/  MUFU.EX2 R221, R138 ;  /* 0x0000008a00dd7308 */ /* 0x0002620000000800 */
[----:B------:R-:W2:Y:S06]  /*eff0*/  LDSM.16.MT88.4 R152, [R233+0x2000] ;  /* 0x00200000e998783b */ /* 0x000eac0000004200 */
[-C--:B----4-:R-:W-:Y:S03]  /*f000*/  HMMA.16816.F32.BF16 R84, R144, R148.reuse, R84 ;  /* 0x000000949054723c */ /* 0x090fe60000041854 */
[----:B------:R-:W-:Y:S05]  /*f010*/  MUFU.EX2 R224, R224 ;  /* 0x000000e000e07308 */ /* 0x000fea0000000800 */
        /* <DEDUP_REMOVED lines=8> */
[--C-:B-1----:R-:W-:Y:S04]  /*f0a0*/  FFMA.FTZ R138, R250, c[0x0][0x2d0], -R207.reuse ;  /* 0x0000b400fa8a7a23 */ /* 0x102fe800000108cf */
        /* <DEDUP_REMOVED lines=8> */
[----:B------:R1:W-:Y:S06]  /*f130*/  MUFU.EX2 R244, R138 ;  /* 0x0000008a00f47308 */ /* 0x0003ec0000000800 */
[----:B------:R-:W-:Y:S02]  /*f140*/  F2FP.BF16.PACK_AB R140, R235, R243 ;  /* 0x000000f3eb8c723e */ /* 0x000fe400000010ff */
[----:B---3--:R-:W-:Y:S03]  /*f150*/  F2FP.BF16.PACK_AB R141, R245, R179 ;  /* 0x000000b3f58d723e */ /* 0x008fe600000010ff */
[----:B------:R-:W-:Y:S02]  /*f160*/  F2FP.BF16.PACK_AB R142, R221, R178 ;  /* 0x000000b2dd8e723e */ /* 0x000fe400000010ff */
[----:B--2---:R-:W-:Y:S01]  /*f170*/  F2FP.BF16.PACK_AB R143, R223, R195 ;  /* 0x000000c3df8f723e */ /* 0x004fe200000010ff */
[----:B-1----:R-:W-:Y:S04]  /*f180*/  FFMA.FTZ R138, R251, c[0x0][0x2d0], -R208 ;  /* 0x0000b400fb8a7a23 */ /* 0x002fe800000108d0 */
[----:B------:R1:W2:Y:S02]  /*f190*/  MUFU.EX2 R246, R138 ;  /* 0x0000008a00f67308 */ /* 0x0002a40000000800 */
        /* <DEDUP_REMOVED lines=9> */
[----:B-1----:R-:W-:Y:S01]  /*f230*/  FFMA.FTZ R138, R184, c[0x0][0x2d0], -R2 ;  /* 0x0000b400b88a7a23 */ /* 0x002fe20000010802 */
[----:B------:R-:W-:Y:S02]  /*f240*/  MOV R184, R183 ;  /* 0x000000b700b87202 */ /* 0x000fe40000000f00 */
[----:B------:R-:W-:Y:S02]  /*f250*/  MOV R183, R182 ;  /* 0x000000b600b77202 */ /* 0x000fe40000000f00 */
[----:B------:R-:W-:Y:S02]  /*f260*/  MOV R182, R180 ;  /* 0x000000b400b67202 */ /* 0x000fe40000000f00 */
[----:B------:R-:W-:Y:S02]  /*f270*/  MOV R180, R176 ;  /* 0x000000b000b47202 */ /* 0x000fe40000000f00 */
[----:B------:R-:W-:Y:S02]  /*f280*/  MOV R176, R164 ;  /* 0x000000a400b07202 */ /* 0x000fe40000000f00 */
[----:B------:R-:W-:Y:S02]  /*f290*/  MOV R164, R247 ;  /* 0x000000f700a47202 */ /* 0x000fe40000000f00 */
[----:B------:R1:W3:Y:S02]  /*f2a0*/  MUFU.EX2 R247, R138 ;  /* 0x0000008a00f77308 */ /* 0x0002e40000000800 */
[----:B-1----:R-:W-:Y:S01]  /*f2b0*/  FFMA.FTZ R138, R184, c[0x0][0x2d0], -R208 ;  /* 0x0000b400b88a7a23 */ /* 0x002fe200000108d0 */
[----:B------:R-:W-:Y:S01]  /*f2c0*/  MOV R184, R183 ;  /* 0x000000b700b87202 */ /* 0x000fe20000000f00 */
[----:B------:R-:W-:Y:S01]  /*f2d0*/  IMAD.MOV.U32 R183, RZ, RZ, R182 ;  /* 0x000000ffffb77224 */ /* 0x000fe200078e00b6 */
[----:B------:R-:W-:Y:S05]  /*f2e0*/  MOV R182, R180 ;  /* 0x000000b400b67202 */ /* 0x000fea0000000f00 */
[----:B------:R1:W-:Y:S01]  /*f2f0*/  MUFU.EX2 R198, R138 ;  /* 0x0000008a00c67308 */ /* 0x0003e20000000800 */
[----:B------:R-:W-:Y:S02]  /*f300*/  MOV R180, R176 ;  /* 0x000000b000b47202 */ /* 0x000fe40000000f00 */
[----:B------:R-:W-:Y:S02]  /*f310*/  MOV R176, R175 ;  /* 0x000000af00b07202 */ /* 0x000fe40000000f00 */
[----:B------:R-:W-:Y:S02]  /*f320*/  MOV R175, R171 ;  /* 0x000000ab00af7202 */ /* 0x000fe40000000f00 */
[----:B------:R-:W-:Y:S02]  /*f330*/  MOV R171, R170 ;  /* 0x000000aa00ab7202 */ /* 0x000fe40000000f00 */
[----:B------:R-:W-:Y:S02]  /*f340*/  MOV R170, R131 ;  /* 0x0000008300aa7202 */ /* 0x000fe40000000f00 */
[----:B------:R-:W4:Y:S01]  /*f350*/  LDL.LU R131, [R1+0xd0] ;  /* 0x0000d00001837983 */ /* 0x000f220000300800 */
[----:B-1----:R-:W-:Y:S01]  /*f360*/  FFMA.FTZ R138, R184, c[0x0][0x2d0], -R208 ;  /* 0x0000b400b88a7a23 */ /* 0x002fe200000108d0 */
[----:B------:R-:W-:Y:S02]  /*f370*/  MOV R184, R183 ;  /* 0x000000b700b87202 */ /* 0x000fe40000000f00 */
[----:B------:R-:W-:Y:S02]  /*f380*/  MOV R183, R176 ;  /* 0x000000b000b77202 */ /* 0x000fe40000000f00 */
[----:B------:R-:W-:Y:S02]  /*f390*/  MOV R176, R171 ;  /* 0x000000ab00b07202 */ /* 0x000fe40000000f00 */
[----:B------:R-:W-:Y:S02]  /*f3a0*/  MOV R171, R237 ;  /* 0x000000ed00ab7202 */ /* 0x000fe40000000f00 */
[----:B------:R1:W1:Y:S02]  /*f3b0*/  MUFU.EX2 R237, R138 ;  /* 0x0000008a00ed7308 */ /* 0x0002640000000800 */
[--C-:B-1----:R-:W-:Y:S02]  /*f3c0*/  FFMA.FTZ R138, R184, c[0x0][0x2d0], -R2.reuse ;  /* 0x0000b400b88a7a23 */ /* 0x102fe40000010802 */
[----:B------:R-:W-:Y:S06]  /*f3d0*/  LDSM.16.MT88.4 R184, [R233+0x1800] ;  /* 0x00180000e9b8783b */ /* 0x000fec0000004200 */
[----:B------:R1:W-:Y:S02]  /*f3e0*/  MUFU.EX2 R192, R138 ;  /* 0x0000008a00c07308 */ /* 0x0003e40000000800 */
[----:B-1----:R-:W-:Y:S08]  /*f3f0*/  FFMA.FTZ R138, R183, c[0x0][0x2d0], -R2 ;  /* 0x0000b400b78a7a23 */ /* 0x002ff00000010802 */
[----:B------:R-:W-:Y:S10]  /*f400*/  MUFU.EX2 R183, R161 ;  /* 0x000000a100b77308 */ /* 0x000ff40000000800 */
[----:B------:R1:W1:Y:S02]  /*f410*/  MUFU.EX2 R189, R138 ;  /* 0x0000008a00bd7308 */ /* 0x0002640000000800 */
[--C-:B-1----:R-:W-:Y:S08]  /*f420*/  FFMA.FTZ R138, R182, c[0x0][0x2d0], -R206.reuse ;  /* 0x0000b400b68a7a23 */ /* 0x102ff000000108ce */
[----:B------:R1:W-:Y:S02]  /*f430*/  MUFU.EX2 R188, R138 ;  /* 0x0000008a00bc7308 */ /* 0x0003e40000000800 */
[--C-:B-1----:R-:W-:Y:S08]  /*f440*/  FFMA.FTZ R138, R181, c[0x0][0x2d0], -R206.reuse ;  /* 0x0000b400b58a7a23 */ /* 0x102ff000000108ce */
[----:B------:R1:W-:Y:S02]  /*f450*/  MUFU.EX2 R196, R138 ;  /* 0x0000008a00c47308 */ /* 0x0003e40000000800 */
[--C-:B-1----:R-:W-:Y:S08]  /*f460*/  FFMA.FTZ R138, R180, c[0x0][0x2d0], -R207.reuse ;  /* 0x0000b400b48a7a23 */ /* 0x102ff000000108cf */
[----:B------:R1:W-:Y:S02]  /*f470*/  MUFU.EX2 R181, R138 ;  /* 0x0000008a00b57308 */ /* 0x0003e40000000800 */
[--C-:B-1----:R-:W-:Y:S01]  /*f480*/  FFMA.FTZ R138, R177, c[0x0][0x2d0], -R207.reuse ;  /* 0x0000b400b18a7a23 */ /* 0x102fe200000108cf */
[----:B------:R-:W-:Y:S02]  /*f490*/  MOV R177, R175 ;  /* 0x000000af00b17202 */ /* 0x000fe40000000f00 */
[----:B------:R-:W-:Y:S05]  /*f4a0*/  MOV R175, R174 ;  /* 0x000000ae00af7202 */ /* 0x000fea0000000f00 */
[----:B------:R1:W-:Y:S01]  /*f4b0*/  MUFU.EX2 R197, R138 ;  /* 0x0000008a00c57308 */ /* 0x0003e20000000800 */
[----:B------:R-:W-:Y:S02]  /*f4c0*/  MOV R174, R168 ;  /* 0x000000a800ae7202 */ /* 0x000fe40000000f00 */
[----:B------:R-:W-:Y:S02]  /*f4d0*/  MOV R168, R164 ;  /* 0x000000a400a87202 */ /* 0x000fe40000000f00 */
[----:B------:R-:W-:Y:S05]  /*f4e0*/  MOV R164, R220 ;  /* 0x000000dc00a47202 */ /* 0x000fea0000000f00 */
[----:B------:R2:W-:Y:S01]  /*f4f0*/  MUFU.EX2 R220, R139 ;  /* 0x0000008b00dc7308 */ /* 0x0005e20000000800 */
[----:B-1----:R-:W-:Y:S01]  /*f500*/  FFMA.FTZ R138, R176, c[0x0][0x2d0], -R206 ;  /* 0x0000b400b08a7a23 */ /* 0x002fe200000108ce */
[----:B------:R-:W-:Y:S08]  /*f510*/  MOV R176, R218 ;  /* 0x000000da00b07202 */ /* 0x000ff00000000f00 */
[----:B------:R1:W-:Y:S01]  /*f520*/  MUFU.EX2 R218, R138 ;  /* 0x0000008a00da7308 */ /* 0x0003e20000000800 */
[--C-:B--2---:R-:W-:Y:S02]  /*f530*/  FFMA.FTZ R139, R175, c[0x0][0x2d0], -R208.reuse ;  /* 0x0000b400af8b7a23 */ /* 0x104fe400000108d0 */
[--C-:B------:R-:W-:Y:S07]  /*f540*/  FFMA.FTZ R175, R156, c[0x0][0x2d0], -R207.reuse ;  /* 0x0000b4009caf7a23 */ /* 0x100fee00000108cf */
[----:B------:R-:W-:Y:S10]  /*f550*/  MUFU.EX2 R199, R139 ;  /* 0x0000008b00c77308 */ /* 0x000ff40000000800 */
[----:B------:R-:W-:Y:S01]  /*f560*/  MUFU.EX2 R175, R175 ;  /* 0x000000af00af7308 */ /* 0x000fe20000000800 */
[----:B-1----:R-:W-:Y:S01]  /*f570*/  FFMA.FTZ R138, R173, c[0x0][0x2d0], -R207 ;  /* 0x0000b400ad8a7a23 */ /* 0x002fe200000108cf */
[----:B------:R-:W-:Y:S02]  /*f580*/  MOV R173, R172 ;  /* 0x000000ac00ad7202 */ /* 0x000fe40000000f00 */
[----:B------:R-:W-:Y:S02]  /*f590*/  MOV R172, R171 ;  /* 0x000000ab00ac7202 */ /* 0x000fe40000000f00 */
[----:B------:R-:W-:Y:S01]  /*f5a0*/  MOV R171, R170 ;  /* 0x000000aa00ab7202 */ /* 0x000fe20000000f00 */
[----:B------:R-:W-:Y:S01]  /*f5b0*/  IMAD.MOV.U32 R170, RZ, RZ, R169 ;  /* 0x000000ffffaa7224 */ /* 0x000fe200078e00a9 */
[----:B------:R-:W-:Y:S02]  /*f5c0*/  MOV R169, R219 ;  /* 0x000000db00a97202 */ /* 0x000fe40000000f00 */
[----:B------:R1:W-:Y:S02]  /*f5d0*/  MUFU.EX2 R219, R138 ;  /* 0x0000008a00db7308 */ /* 0x0003e40000000800 */
[--C-:B-1----:R-:W-:Y:S01]  /*f5e0*/  FFMA.FTZ R138, R177, c[0x0][0x2d0], -R207.reuse ;  /* 0x0000b400b18a7a23 */ /* 0x102fe200000108cf */
[----:B------:R-:W-:Y:S02]  /*f5f0*/  MOV R177, R172 ;  /* 0x000000ac00b17202 */ /* 0x000fe40000000f00 */
[----:B------:R-:W-:Y:S05]  /*f600*/  MOV R172, R165 ;  /* 0x000000a500ac7202 */ /* 0x000fea0000000f00 */
[----:B------:R1:W-:Y:S01]  /*f610*/  MUFU.EX2 R225, R138 ;  /* 0x0000008a00e17308 */ /* 0x0003e20000000800 */
[----:B----4-:R-:W-:Y:S07]  /*f620*/  FMUL.FTZ R131, R133, R131 ;  /* 0x0000008385837220 */ /* 0x010fee0000410000 */
[----:B------:R-:W-:Y:S01]  /*f630*/  HMMA.16816.F32.BF16 R128, R144, R150, R128 ;  /* 0x000000969080723c */ /* 0x000fe20000041880 */
[----:B------:R-:W2:Y:S03]  /*f640*/  LDSM.16.MT88.4 R148, [R230+0x800] ;  /* 0x00080000e694783b */ /* 0x000ea60000004200 */
[----:B-1----:R-:W-:Y:S01]  /*f650*/  FFMA.FTZ R138, R176, c[0x0][0x2d0], -R208 ;  /* 0x0000b400b08a7a23 */ /* 0x002fe200000108d0 */
[----:B------:R-:W-:Y:S01]  /*f660*/  MOV R176, R169 ;  /* 0x000000a900b07202 */ /* 0x000fe20000000f00 */
[----:B------:R-:W-:Y:S01]  /*f670*/  FFMA.FTZ R169, R168, c[0x0][0x2d0], -R206 ;  /* 0x0000b400a8a97a23 */ /* 0x000fe200000108ce */
[----:B------:R-:W-:Y:S01]  /*f680*/  F2FP.BF16.PACK_AB R144, R246, R244 ;  /* 0x000000f4f690723e */ /* 0x000fe200000010ff */
[-C--:B------:R-:W-:Y:S01]  /*f690*/  HMMA.16816.F32.BF16 R4, R140, R152.reuse, R4 ;  /* 0x000000988c04723c */ /* 0x080fe20000041804 */
[----:B------:R1:W-:Y:S04]  /*f6a0*/  MUFU.EX2 R194, R138 ;  /* 0x0000008a00c27308 */ /* 0x0003e80000000800 */
[----:B---3--:R-:W-:Y:S01]  /*f6b0*/  F2FP.BF16.PACK_AB R145, R247, R228 ;  /* 0x000000e4f791723e */ /* 0x008fe200000010ff */
[--C-:B------:R-:W-:Y:S01]  /*f6c0*/  FFMA.FTZ R168, R158, c[0x0][0x2d0], -R207.reuse ;  /* 0x0000b4009ea87a23 */ /* 0x100fe200000108cf */
[----:B------:R-:W-:Y:S01]  /*f6d0*/  F2FP.BF16.PACK_AB R146, R237, R198 ;  /* 0x000000c6ed92723e */ /* 0x000fe200000010ff */
[----:B------:R-:W-:Y:S01]  /*f6e0*/  FFMA.FTZ R176, R176, c[0x0][0x2d0], -R208 ;  /* 0x0000b400b0b07a23 */ /* 0x000fe200000108d0 */
[----:B------:R-:W-:Y:S02]  /*f6f0*/  F2FP.BF16.PACK_AB R147, R189, R192 ;  /* 0x000000c0bd93723e */ /* 0x000fe400000010ff */
[----:B------:R-:W-:Y:S05]  /*f700*/  MUFU.EX2 R182, R168 ;  /* 0x000000a800b67308 */ /* 0x000fea0000000800 */
[C---:B------:R-:W-:Y:S05]  /*f710*/  HMMA.16816.F32.BF16 R8, R144.reuse, R152, R8 ;  /* 0x000000989008723c */ /* 0x040fea0000041808 */
[----:B------:R-:W-:Y:S03]  /*f720*/  MUFU.EX2 R180, R169 ;  /* 0x000000a900b47308 */ /* 0x000fe60000000800 */
[-C--:B------:R-:W-:Y:S04]  /*f730*/  HMMA.16816.F32.BF16 R12, R144, R154.reuse, R12 ;  /* 0x0000009a900c723c */ /* 0x080fe8000004180c */
[----:B-1----:R-:W-:Y:S02]  /*f740*/  FFMA.FTZ R138, R174, c[0x0][0x2d0], -R2 ;  /* 0x0000b400ae8a7a23 */ /* 0x002fe40000010802 */
[----:B------:R-:W-:Y:S01]  /*f750*/  FFMA.FTZ R174, R164, c[0x0][0x2d0], -R206 ;  /* 0x0000b400a4ae7a23 */ /* 0x000fe200000108ce */
[----:B------:R-:W-:Y:S01]  /*f760*/  MUFU.EX2 R176, R176 ;  /* 0x000000b000b07308 */ /* 0x000fe20000000800 */
[C---:B------:R-:W-:Y:S01]  /*f770*/  HMMA.16816.F32.BF16 R16, R140.reuse, R154, R16 ;  /* 0x0000009a8c10723c */ /* 0x040fe20000041810 */
[----:B------:R-:W1:Y:S03]  /*f780*/  LDSM.16.MT88.4 R152, [R233+0x800] ;  /* 0x00080000e998783b */ /* 0x000e660000004200 */
[--C-:B------:R-:W-:Y:S04]  /*f790*/  FFMA.FTZ R164, R159, c[0x0][0x2d0], -R207.reuse ;  /* 0x0000b4009fa47a23 */ /* 0x100fe800000108cf */
[-C--:B--2---:R-:W-:Y:S01]  /*f7a0*/  HMMA.16816.F32.BF16 R20, R140, R148.reuse, R20 ;  /* 0x000000948c14723c */ /* 0x084fe20000041814 */
[----:B------:R2:W-:Y:S07]  /*f7b0*/  MUFU.EX2 R250, R138 ;  /* 0x0000008a00fa7308 */ /* 0x0005ee0000000800 */
[C---:B------:R-:W-:Y:S03]  /*f7c0*/  HMMA.16816.F32.BF16 R24, R144.reuse, R148, R24 ;  /* 0x000000949018723c */ /* 0x040fe60000041818 */
[----:B------:R-:W-:Y:S05]  /*f7d0*/  MUFU.EX2 R174, R174 ;  /* 0x000000ae00ae7308 */ /* 0x000fea0000000800 */
[-C--:B------:R-:W-:Y:S08]  /*f7e0*/  HMMA.16816.F32.BF16 R28, R144, R150.reuse, R28 ;  /* 0x00000096901c723c */ /* 0x080ff0000004181c */
[C---:B------:R-:W-:Y:S01]  /*f7f0*/  HMMA.16816.F32.BF16 R32, R140.reuse, R150, R32 ;  /* 0x000000968c20723c */ /* 0x040fe20000041820 */
[----:B------:R-:W3:Y:S03]  /*f800*/  LDSM.16.MT88.4 R148, [R232+0x800] ;  /* 0x00080000e894783b */ /* 0x000ee60000004200 */
[----:B--2---:R-:W-:Y:S01]  /*f810*/  FFMA.FTZ R138, R173, c[0x0][0x2d0], -R2 ;  /* 0x0000b400ad8a7a23 */ /* 0x004fe20000010802 */
[----:B------:R-:W-:Y:S03]  /*f820*/  MOV R173, R166 ;  /* 0x000000a600ad7202 */ /* 0x000fe60000000f00 */
[----:B------:R2:W-:Y:S01]  /*f830*/  MUFU.EX2 R251, R138 ;  /* 0x0000008a00fb7308 */ /* 0x0005e20000000800 */
[-C--:B-1----:R-:W-:Y:S01]  /*f840*/  HMMA.16816.F32.BF16 R36, R140, R152.reuse, R36 ;  /* 0x000000988c24723c */ /* 0x082fe20000041824 */
[----:B------:R-:W4:Y:S04]  /*f850*/  LDL.LU R166, [R1+0x18] ;  /* 0x0000180001a67983 */ /* 0x000f280000300800 */
[----:B------:R-:W4:Y:S03]  /*f860*/  LDL.LU R165, [R1+0x1c] ;  /* 0x00001c0001a57983 */ /* 0x000f260000300800 */
[C---:B------:R-:W-:Y:S08]  /*f870*/  HMMA.16816.F32.BF16 R40, R144.reuse, R152, R40 ;  /* 0x000000989028723c */ /* 0x040ff00000041828 */
[-C--:B------:R-:W-:Y:S04]  /*f880*/  HMMA.16816.F32.BF16 R44, R144, R154.reuse, R44 ;  /* 0x0000009a902c723c */ /* 0x080fe8000004182c */
[--C-:B--2---:R-:W-:Y:S04]  /*f890*/  FFMA.FTZ R138, R171, c[0x0][0x2d0], -R208.reuse ;  /* 0x0000b400ab8a7a23 */ /* 0x104fe800000108d0 */
[C---:B------:R-:W-:Y:S01]  /*f8a0*/  HMMA.16816.F32.BF16 R48, R140.reuse, R154, R48 ;  /* 0x0000009a8c30723c */ /* 0x040fe20000041830 */
[----:B------:R-:W1:Y:S01]  /*f8b0*/  LDSM.16.MT88.4 R152, [R229+0x2800] ;  /* 0x00280000e598783b */ /* 0x000e620000004200 */
[----:B------:R2:W-:Y:S02]  /*f8c0*/  MUFU.EX2 R222, R138 ;  /* 0x0000008a00de7308 */ /* 0x0005e40000000800 */
[----:B------:R-:W-:Y:S01]  /*f8d0*/  MOV R171, R170 ;  /* 0x000000aa00ab7202 */ /* 0x000fe20000000f00 */
[----:B------:R-:W-:Y:S03]  /*f8e0*/  FFMA.FTZ R170, R157, c[0x0][0x2d0], -R207 ;  /* 0x0000b4009daa7a23 */ /* 0x000fe600000108cf */
[-C--:B---3--:R-:W-:Y:S01]  /*f8f0*/  HMMA.16816.F32.BF16 R52, R140, R148.reuse, R52 ;  /* 0x000000948c34723c */ /* 0x088fe20000041834 */
[----:B------:R-:W-:Y:S03]  /*f900*/  LDSM.16.MT88.4 R156, [R230+0x1000] ;  /* 0x00100000e69c783b */ /* 0x000fe60000004200 */
[--C-:B------:R-:W-:Y:S01]  /*f910*/  FFMA.FTZ R171, R171, c[0x0][0x2d0], -R208.reuse ;  /* 0x0000b400abab7a23 */ /* 0x100fe200000108d0 */
[----:B------:R-:W3:Y:S03]  /*f920*/  MUFU.EX2 R193, R170 ;  /* 0x000000aa00c17308 */ /* 0x000ee60000000800 */
[C---:B------:R-:W-:Y:S07]  /*f930*/  HMMA.16816.F32.BF16 R56, R144.reuse, R148, R56 ;  /* 0x000000949038723c */ /* 0x040fee0000041838 */
[----:B------:R1:W-:Y:S01]  /*f940*/  MUFU.EX2 R190, R171 ;  /* 0x000000ab00be7308 */ /* 0x0003e20000000800 */
[-C--:B------:R-:W-:Y:S04]  /*f950*/  HMMA.16816.F32.BF16 R60, R144, R150.reuse, R60 ;  /* 0x00000096903c723c */ /* 0x080fe8000004183c */
[----:B--2---:R-:W-:Y:S02]  /*f960*/  FFMA.FTZ R138, R163, c[0x0][0x2d0], -R208 ;  /* 0x0000b400a38a7a23 */ /* 0x004fe400000108d0 */
[----:B------:R-:W2:Y:S02]  /*f970*/  LDL.LU R163, [R1+0x20] ;  /* 0x0000200001a37983 */ /* 0x000ea40000300800 */
[C---:B------:R-:W-:Y:S01]  /*f980*/  HMMA.16816.F32.BF16 R64, R140.reuse, R150, R64 ;  /* 0x000000968c40723c */ /* 0x040fe20000041840 */
[----:B------:R1:W1:Y:S01]  /*f990*/  MUFU.EX2 R139, R138 ;  /* 0x0000008a008b7308 */ /* 0x0002620000000800 */
[----:B------:R-:W1:Y:S02]  /*f9a0*/  LDSM.16.MT88.4 R148, [R230+0x2800] ;  /* 0x00280000e694783b */ /* 0x000e640000004200 */
[----:B---3--:R-:W-:Y:S04]  /*f9b0*/  F2FP.BF16.PACK_AB R207, R175, R193 ;  /* 0x000000c1afcf723e */ /* 0x008fe800000010ff */
[-C--:B-1----:R-:W-:Y:S02]  /*f9c0*/  HMMA.16816.F32.BF16 R68, R140, R152.reuse, R68 ;  /* 0x000000988c44723c */ /* 0x082fe40000041844 */
[----:B------:R-:W-:Y:S06]  /*f9d0*/  LDSM.16.MT88.4 R168, [R230+0x1800] ;  /* 0x00180000e6a8783b */ /* 0x000fec0000004200 */
[C---:B------:R-:W-:Y:S08]  /*f9e0*/  HMMA.16816.F32.BF16 R72, R144.reuse, R152, R72 ;  /* 0x000000989048723c */ /* 0x040ff00000041848 */
[-C--:B------:R-:W-:Y:S04]  /*f9f0*/  HMMA.16816.F32.BF16 R76, R144, R154.reuse, R76 ;  /* 0x0000009a904c723c */ /* 0x080fe8000004184c */
[--C-:B------:R-:W-:Y:S01]  /*fa00*/  FFMA.FTZ R138, R162, c[0x0][0x2d0], -R2.reuse ;  /* 0x0000b400a28a7a23 */ /* 0x100fe20000010802 */
[----:B------:R-:W-:Y:S01]  /*fa10*/  MOV R206, R139 ;  /* 0x0000008b00ce7202 */ /* 0x000fe20000000f00 */
[----:B------:R-:W3:Y:S01]  /*fa20*/  LDL.LU R162, [R1+0x24] ;  /* 0x0000240001a27983 */ /* 0x000ee20000300800 */
[--C-:B------:R-:W-:Y:S01]  /*fa30*/  FFMA.FTZ R139, R239, c[0x0][0x2d0], -R2.reuse ;  /* 0x0000b400ef8b7a23 */ /* 0x100fe20000010802 */
[C---:B------:R-:W-:Y:S01]  /*fa40*/  HMMA.16816.F32.BF16 R80, R140.reuse, R154, R80 ;  /* 0x0000009a8c50723c */ /* 0x040fe20000041850 */
[----:B------:R-:W1:Y:S01]  /*fa50*/  MUFU.EX2 R239, R164 ;  /* 0x000000a400ef7308 */ /* 0x000e620000000800 */
[----:B------:R-:W1:Y:S06]  /*fa60*/  LDSM.16.MT88.4 R152, [R233+0x2800] ;  /* 0x00280000e998783b */ /* 0x000e6c0000004200 */
[-C--:B------:R-:W-:Y:S03]  /*fa70*/  HMMA.16816.F32.BF16 R84, R140, R148.reuse, R84 ;  /* 0x000000948c54723c */ /* 0x080fe60000041854 */
[----:B------:R1:W-:Y:S05]  /*fa80*/  MUFU.EX2 R226, R138 ;  /* 0x0000008a00e27308 */ /* 0x0003ea0000000800 */
[C---:B------:R-:W-:Y:S05]  /*fa90*/  HMMA.16816.F32.BF16 R88, R144.reuse, R148, R88 ;  /* 0x000000949058723c */ /* 0x040fea0000041858 */
[----:B------:R-:W-:Y:S03]  /*faa0*/  MUFU.EX2 R139, R139 ;  /* 0x0000008b008b7308 */ /* 0x000fe60000000800 */
[-C--:B------:R-:W-:Y:S08]  /*fab0*/  HMMA.16816.F32.BF16 R92, R144, R150.reuse, R92 ;  /* 0x00000096905c723c */ /* 0x080ff0000004185c */
[C---:B------:R-:W-:Y:S01]  /*fac0*/  HMMA.16816.F32.BF16 R96, R140.reuse, R150, R96 ;  /* 0x000000968c60723c */ /* 0x040fe20000041860 */
[----:B------:R-:W1:Y:S03]  /*fad0*/  LDSM.16.MT88.4 R148, [R232+0x2800] ;  /* 0x00280000e894783b */ /* 0x000e660000004200 */
[----:B-1----:R-:W-:Y:S02]  /*fae0*/  FFMA.FTZ R138, R177, c[0x0][0x2d0], -R2 ;  /* 0x0000b400b18a7a23 */ /* 0x002fe40000010802 */
[--C-:B------:R-:W-:Y:S02]  /*faf0*/  FFMA.FTZ R177, R173, c[0x0][0x2d0], -R208.reuse ;  /* 0x0000b400adb17a23 */ /* 0x100fe400000108d0 */
[----:B------:R-:W-:Y:S01]  /*fb00*/  FFMA.FTZ R208, R172, c[0x0][0x2d0], -R208 ;  /* 0x0000b400acd07a23 */ /* 0x000fe200000108d0 */
[-C--:B------:R-:W-:Y:S01]  /*fb10*/  HMMA.16816.F32.BF16 R100, R140, R152.reuse, R100 ;  /* 0x000000988c64723c */ /* 0x080fe20000041864 */
[----:B------:R1:W1:Y:S07]  /*fb20*/  MUFU.EX2 R227, R138 ;  /* 0x0000008a00e37308 */ /* 0x00026e0000000800 */
[C---:B------:R-:W-:Y:S03]  /*fb30*/  HMMA.16816.F32.BF16 R104, R144.reuse, R152, R104 ;  /* 0x000000989068723c */ /* 0x040fe60000041868 */
[----:B------:R1:W-:Y:S05]  /*fb40*/  MUFU.EX2 R252, R208 ;  /* 0x000000d000fc7308 */ /* 0x0003ea0000000800 */
[-C--:B------:R-:W-:Y:S05]  /*fb50*/  HMMA.16816.F32.BF16 R108, R144, R154.reuse, R108 ;  /* 0x0000009a906c723c */ /* 0x080fea000004186c */
[----:B------:R-:W2:Y:S03]  /*fb60*/  MUFU.EX2 R177, R177 ;  /* 0x000000b100b17308 */ /* 0x000ea60000000800 */
[C---:B------:R-:W-:Y:S01]  /*fb70*/  HMMA.16816.F32.BF16 R112, R140.reuse, R154, R112 ;  /* 0x0000009a8c70723c */ /* 0x040fe20000041870 */
[----:B------:R-:W1:Y:S03]  /*fb80*/  LDSM.16.MT88.4 R152, [R229+0x1000] ;  /* 0x00100000e598783b */ /* 0x000e660000004200 */
[--C-:B-1----:R-:W-:Y:S01]  /*fb90*/  FFMA.FTZ R138, R205, c[0x0][0x2d0], -R2.reuse ;  /* 0x0000b400cd8a7a23 */ /* 0x102fe20000010802 */
[----:B------:R-:W-:Y:S01]  /*fba0*/  F2FP.BF16.PACK_AB R205, R182, R239 ;  /* 0x000000efb6cd723e */ /* 0x000fe200000010ff */
[----:B------:R-:W-:Y:S01]  /*fbb0*/  FFMA.FTZ R2, R204, c[0x0][0x2d0], -R2 ;  /* 0x0000b400cc027a23 */ /* 0x000fe20000010802 */
[----:B------:R-:W-:Y:S01]  /*fbc0*/  F2FP.BF16.PACK_AB R204, R183, R191 ;  /* 0x000000bfb7cc723e */ /* 0x000fe200000010ff */
[-C--:B------:R-:W-:Y:S02]  /*fbd0*/  HMMA.16816.F32.BF16 R116, R140, R148.reuse, R116 ;  /* 0x000000948c74723c */ /* 0x080fe40000041874 */
[----:B------:R-:W-:Y:S02]  /*fbe0*/  MUFU.EX2 R138, R138 ;  /* 0x0000008a008a7308 */ /* 0x000fe40000000800 */
[----:B------:R-:W-:Y:S04]  /*fbf0*/  F2FP.BF16.PACK_AB R208, R176, R190 ;  /* 0x000000beb0d0723e */ /* 0x000fe800000010ff */
[C---:B------:R-:W-:Y:S08]  /*fc00*/  HMMA.16816.F32.BF16 R120, R144.reuse, R148, R120 ;  /* 0x000000949078723c */ /* 0x040ff00000041878 */
[-C--:B------:R-:W-:Y:S07]  /*fc10*/  HMMA.16816.F32.BF16 R124, R144, R150.reuse, R124 ;  /* 0x00000096907c723c */ /* 0x080fee000004187c */
[----:B------:R-:W-:Y:S01]  /*fc20*/  F2FP.BF16.PACK_AB R146, R206, R222 ;  /* 0x000000dece92723e */ /* 0x000fe200000010ff */
[----:B------:R-:W-:Y:S01]  /*fc30*/  HMMA.16816.F32.BF16 R128, R140, R150, R128 ;  /* 0x000000968c80723c */ /* 0x000fe20000041880 */
[----:B------:R-:W1:Y:S03]  /*fc40*/  LDSM.16.MT88.4 R148, [R233+0x1000] ;  /* 0x00100000e994783b */ /* 0x000e660000004200 */
[----:B------:R-:W-:Y:S02]  /*fc50*/  F2FP.BF16.PACK_AB R144, R199, R194 ;  /* 0x000000c2c790723e */ /* 0x000fe400000010ff */
[----:B------:R-:W-:Y:S02]  /*fc60*/  F2FP.BF16.PACK_AB R145, R251, R250 ;  /* 0x000000fafb91723e */ /* 0x000fe400000010ff */
[----:B------:R-:W-:Y:S04]  /*fc70*/  F2FP.BF16.PACK_AB R142, R220, R218 ;  /* 0x000000dadc8e723e */ /* 0x000fe800000010ff */
[----:B------:R-:W-:Y:S02]  /*fc80*/  F2FP.BF16.PACK_AB R143, R225, R219 ;  /* 0x000000dbe18f723e */ /* 0x000fe400000010ff */
[----:B------:R-:W-:Y:S02]  /*fc90*/  F2FP.BF16.PACK_AB R140, R196, R188 ;  /* 0x000000bcc48c723e */ /* 0x000fe400000010ff */
[----:B------:R-:W-:Y:S02]  /*fca0*/  F2FP.BF16.PACK_AB R141, R197, R181 ;  /* 0x000000b5c58d723e */ /* 0x000fe400000010ff */
[----:B------:R-:W-:Y:S05]  /*fcb0*/  F2FP.BF16.PACK_AB R147, R227, R226 ;  /* 0x000000e2e393723e */ /* 0x000fea00000010ff */
        /* <DEDUP_REMOVED lines=9> */
[----:B------:R-:W-:Y:S07]  /*fd50*/  LDSM.16.MT88.4 R156, [R230+0x3000] ;  /* 0x00300000e69c783b */ /* 0x000fee0000004200 */
[-C--:B-1----:R-:W-:Y:S08]  /*fd60*/  HMMA.16816.F32.BF16 R36, R140, R148.reuse, R36 ;  /* 0x000000948c24723c */ /* 0x082ff00000041824 */
[C---:B------:R-:W-:Y:S08]  /*fd70*/  HMMA.16816.F32.BF16 R40, R144.reuse, R148, R40 ;  /* 0x000000949028723c */ /* 0x040ff00000041828 */
[-C--:B------:R-:W-:Y:S08]  /*fd80*/  HMMA.16816.F32.BF16 R44, R144, R150.reuse, R44 ;  /* 0x00000096902c723c */ /* 0x080ff0000004182c */
[C---:B------:R-:W-:Y:S01]  /*fd90*/  HMMA.16816.F32.BF16 R48, R140.reuse, R150, R48 ;  /* 0x000000968c30723c */ /* 0x040fe20000041830 */
[----:B------:R-:W-:Y:S03]  /*fda0*/  LDSM.16.MT88.4 R148, [R232+0x3000] ;  /* 0x00300000e894783b */ /* 0x000fe60000004200 */
[----:B----4-:R-:W-:Y:S02]  /*fdb0*/  FFMA.FTZ R132, R132, R166, R214 ;  /* 0x000000a684847223 */ /* 0x010fe400000100d6 */
[----:B------:R-:W-:Y:S02]  /*fdc0*/  FFMA.FTZ R173, R133, R165, R215 ;  /* 0x000000a585ad7223 */ /* 0x000fe400000100d7 */
[-C--:B------:R-:W-:Y:S01]  /*fdd0*/  HMMA.16816.F32.BF16 R52, R140, R152.reuse, R52 ;  /* 0x000000988c34723c */ /* 0x080fe20000041834 */
[----:B------:R-:W-:Y:S01]  /*fde0*/  LDSM.16.MT88.4 R164, [R233+0x3000] ;  /* 0x00300000e9a4783b */ /* 0x000fe20000004200 */
[----:B------:R1:W4:Y:S02]  /*fdf0*/  MUFU.EX2 R133, R2 ;  /* 0x0000000200857308 */ /* 0x0003240000000800 */
[----:B------:R-:W-:Y:S04]  /*fe00*/  FADD.FTZ R132, R231, R132 ;  /* 0x00000084e7847221 */ /* 0x000fe80000010000 */
[C---:B------:R-:W-:Y:S01]  /*fe10*/  HMMA.16816.F32.BF16 R56, R144.reuse, R152, R56 ;  /* 0x000000989038723c */ /* 0x040fe20000041838 */
[----:B------:R1:W5:Y:S07]  /*fe20*/  LDL.LU R231, [R1+0xcc] ;  /* 0x0000cc0001e77983 */ /* 0x00036e0000300800 */
[-C--:B------:R-:W-:Y:S08]  /*fe30*/  HMMA.16816.F32.BF16 R60, R144, R154.reuse, R60 ;  /* 0x0000009a903c723c */ /* 0x080ff0000004183c */
[C---:B------:R-:W-:Y:S01]  /*fe40*/  HMMA.16816.F32.BF16 R64, R140.reuse, R154, R64 ;  /* 0x0000009a8c40723c */ /* 0x040fe20000041840 */
[----:B------:R-:W-:Y:S03]  /*fe50*/  LDSM.16.MT88.4 R152, [R229+0x1800] ;  /* 0x00180000e598783b */ /* 0x000fe60000004200 */
[----:B--2---:R-:W-:Y:S02]  /*fe60*/  FFMA.FTZ R172, R3, R163, R212 ;  /* 0x000000a303ac7223 */ /* 0x004fe400000100d4 */
[----:B------:R-:W-:Y:S03]  /*fe70*/  FADD.FTZ R3, R240, R173 ;  /* 0x000000adf0037221 */ /* 0x000fe60000010000 */
[----:B------:R2:W5:Y:S03]  /*fe80*/  LDL.LU R240, [R1+0xc8] ;  /* 0x0000c80001f07983 */ /* 0x0005660000300800 */
[----:B-1----:R-:W-:Y:S02]  /*fe90*/  FADD.FTZ R2, R216, R172 ;  /* 0x000000acd8027221 */ /* 0x002fe40000010000 */
[----:B------:R-:W-:Y:S02]  /*fea0*/  FADD.FTZ R3, R234, R3 ;  /* 0x00000003ea037221 */ /* 0x000fe40000010000 */
[----:B------:R-:W-:Y:S02]  /*feb0*/  FADD.FTZ R2, R213, R2 ;  /* 0x00000002d5027221 */ /* 0x000fe40000010000 */
[----:B------:R-:W-:Y:S01]  /*fec0*/  LDSM.16.MT88.4 R212, [R229+0x3800] ;  /* 0x00380000e5d4783b */ /* 0x000fe20000004200 */
[----:B------:R-:W-:Y:S02]  /*fed0*/  FADD.FTZ R3, R236, R3 ;  /* 0x00000003ec037221 */ /* 0x000fe40000010000 */
[----:B------:R-:W-:Y:S04]  /*fee0*/  FADD.FTZ R2, R241, R2 ;  /* 0x00000002f1027221 */ /* 0x000fe80000010000 */
[----:B------:R-:W-:Y:S02]  /*fef0*/  FADD.FTZ R2, R244, R2 ;  /* 0x00000002f4027221 */ /* 0x000fe40000010000 */
[----:B---3--:R-:W-:Y:S01]  /*ff00*/  FFMA.FTZ R0, R0, R162, R209 ;  /* 0x000000a200007223 */ /* 0x008fe200000100d1 */
[----:B------:R-:W-:Y:S01]  /*ff10*/  F2FP.BF16.PACK_AB R209, R139, R224 ;  /* 0x000000e08bd1723e */ /* 0x000fe200000010ff */
[----:B------:R-:W1:Y:S02]  /*ff20*/  LDSM.16.MT88.4 R160, [R229+0x3000] ;  /* 0x00300000e5a0783b */ /* 0x000e640000004200 */
[----:B------:R-:W-:Y:S01]  /*ff30*/  FADD.FTZ R0, R210, R0 ;  /* 0x00000000d2007221 */ /* 0x000fe20000010000 */
[----:B------:R-:W-:Y:S01]  /*ff40*/  F2FP.BF16.PACK_AB R210, R252, R177 ;  /* 0x000000b1fcd2723e */ /* 0x000fe200000010ff */
[-C--:B-1----:R-:W-:Y:S08]  /*ff50*/  HMMA.16816.F32.BF16 R68, R140, R160.reuse, R68 ;  /* 0x000000a08c44723c */ /* 0x082ff00000041844 */
[C---:B------:R-:W-:Y:S07]  /*ff60*/  HMMA.16816.F32.BF16 R72, R144.reuse, R160, R72 ;  /* 0x000000a09048723c */ /* 0x040fee0000041848 */
[----:B------:R-:W-:Y:S01]  /*ff70*/  MOV R161, R222 ;  /* 0x000000de00a17202 */ /* 0x000fe20000000f00 */
[-C--:B------:R-:W-:Y:S04]  /*ff80*/  HMMA.16816.F32.BF16 R76, R144, R162.reuse, R76 ;  /* 0x000000a2904c723c */ /* 0x080fe8000004184c */
[----:B------:R-:W-:Y:S04]  /*ff90*/  MOV R160, R221 ;  /* 0x000000dd00a07202 */ /* 0x000fe80000000f00 */
[C---:B------:R-:W-:Y:S07]  /*ffa0*/  HMMA.16816.F32.BF16 R80, R140.reuse, R162, R80 ;  /* 0x000000a28c50723c */ /* 0x040fee0000041850 */
[----:B------:R-:W-:Y:S01]  /*ffb0*/  MOV R162, R223 ;  /* 0x000000df00a27202 */ /* 0x000fe20000000f00 */
[-C--:B------:R-:W-:Y:S04]  /*ffc0*/  HMMA.16816.F32.BF16 R84, R140, R156.reuse, R84 ;  /* 0x0000009c8c54723c */ /* 0x080fe80000041854 */
[----:B------:R-:W-:Y:S02]  /*ffd0*/  MOV R163, R220 ;  /* 0x000000dc00a37202 */ /* 0x000fe40000000f00 */
[----:B------:R-:W-:Y:S02]  /*ffe0*/  LDSM.16.MT88.4 R220, [R233+0x3800] ;  /* 0x00380000e9dc783b */ /* 0x000fe40000004200 */
[C---:B------:R-:W-:Y:S07]  /*fff0*/  HMMA.16816.F32.BF16 R88, R144.reuse, R156, R88 ;  /* 0x0000009c9058723c */ /* 0x040fee0000041858 */
[----:B------:R-:W-:Y:S01]  /*10000*/  MOV R157, R225 ;  /* 0x000000e1009d7202 */ /* 0x000fe20000000f00 */
[-C--:B------:R-:W-:Y:S04]  /*10010*/  HMMA.16816.F32.BF16 R92, R144, R158.reuse, R92 ;  /* 0x0000009e905c723c */ /* 0x080fe8000004185c */
[----:B------:R-:W-:Y:S01]  /*10020*/  FADD.FTZ R225, R238, R132 ;  /* 0x00000084eee17221 */ /* 0x000fe20000010000 */
[----:B------:R-:W-:Y:S01]  /*10030*/  MOV R156, R206 ;  /* 0x000000ce009c7202 */ /* 0x000fe20000000f00 */
[----:B------:R2:W5:Y:S01]  /*10040*/  LDL.LU R238, [R1+0xc4] ;  /* 0x0000c40001ee7983 */ /* 0x0005620000300800 */
[----:B------:R-:W-:Y:S01]  /*10050*/  F2FP.BF16.PACK_AB R206, R174, R180 ;  /* 0x000000b4aece723e */ /* 0x000fe200000010ff */
[C---:B------:R-:W-:Y:S02]  /*10060*/  HMMA.16816.F32.BF16 R96, R140.reuse, R158, R96 ;  /* 0x0000009e8c60723c */ /* 0x040fe40000041860 */
[----:B------:R2:W5:Y:S02]  /*10070*/  LDL.LU R234, [R1+0xc0] ;  /* 0x0000c00001ea7983 */ /* 0x0005640000300800 */
[----:B------:R-:W-:Y:S01]  /*10080*/  FADD.FTZ R132, R211, R0 ;  /* 0x00000000d3847221 */ /* 0x000fe20000010000 */
[----:B----4-:R-:W-:Y:S01]  /*10090*/  F2FP.BF16.PACK_AB R211, R133, R138 ;  /* 0x0000008a85d3723e */ /* 0x010fe200000010ff */
[----:B------:R2:W5:Y:S02]  /*100a0*/  LDL.LU R236, [R1+0xbc] ;  /* 0x0000bc0001ec7983 */ /* 0x0005640000300800 */
[-C--:B------:R-:W-:Y:S02]  /*100b0*/  HMMA.16816.F32.BF16 R100, R140, R164.reuse, R100 ;  /* 0x000000a48c64723c */ /* 0x080fe40000041864 */
[----:B------:R2:W5:Y:S06]  /*100c0*/  LDL.LU R241, [R1+0xb8] ;  /* 0x0000b80001f17983 */ /* 0x00056c0000300800 */
[C---:B------:R-:W-:Y:S07]  /*100d0*/  HMMA.16816.F32.BF16 R104, R144.reuse, R164, R104 ;  /* 0x000000a49068723c */ /* 0x040fee0000041868 */
[----:B------:R-:W-:Y:S01]  /*100e0*/  MOV R164, R218 ;  /* 0x000000da00a47202 */ /* 0x000fe20000000f00 */
[-C--:B------:R-:W-:Y:S04]  /*100f0*/  HMMA.16816.F32.BF16 R108, R144, R166.reuse, R108 ;  /* 0x000000a6906c723c */ /* 0x080fe8000004186c */
[----:B------:R-:W-:Y:S02]  /*10100*/  MOV R165, R192 ;  /* 0x000000c000a57202 */ /* 0x000fe40000000f00 */
[----:B------:R-:W-:Y:S02]  /*10110*/  MOV R192, R217 ;  /* 0x000000d900c07202 */ /* 0x000fe40000000f00 */
[C---:B------:R-:W-:Y:S04]  /*10120*/  HMMA.16816.F32.BF16 R112, R140.reuse, R166, R112 ;  /* 0x000000a68c70723c */ /* 0x040fe80000041870 */
[----:B------:R-:W-:Y:S03]  /*10130*/  MOV R0, R192 ;  /* 0x000000c000007202 */ /* 0x000fe60000000f00 */
[----:B------:R-:W-:Y:S01]  /*10140*/  MOV R167, R219 ;  /* 0x000000db00a77202 */ /* 0x000fe20000000f00 */
[-C--:B------:R-:W-:Y:S01]  /*10150*/  HMMA.16816.F32.BF16 R116, R140, R148.reuse, R116 ;  /* 0x000000948c74723c */ /* 0x080fe20000041874 */
[----:B------:R-:W1:Y:S03]  /*10160*/  LDSM.16.MT88.4 R216, [R230+0x3800] ;  /* 0x00380000e6d8783b */ /* 0x000e660000004200 */
[----:B------:R-:W-:Y:S04]  /*10170*/  FADD.FTZ R0, R0, R225 ;  /* 0x000000e100007221 */ /* 0x000fe80000010000 */
[C---:B------:R-:W-:Y:S08]  /*10180*/  HMMA.16816.F32.BF16 R120, R144.reuse, R148, R120 ;  /* 0x000000949078723c */ /* 0x040ff00000041878 */
[-C--:B------:R-:W-:Y:S08]  /*10190*/  HMMA.16816.F32.BF16 R124, R144, R150.reuse, R124 ;  /* 0x00000096907c723c */ /* 0x080ff0000004187c */
[----:B------:R-:W-:Y:S08]  /*101a0*/  HMMA.16816.F32.BF16 R128, R140, R150, R128 ;  /* 0x000000968c80723c */ /* 0x000ff00000041880 */
[-C--:B------:R-:W-:Y:S01]  /*101b0*/  HMMA.16816.F32.BF16 R144, R204, R152.reuse, R4 ;  /* 0x00000098cc90723c */ /* 0x080fe20000041804 */
[----:B------:R-:W3:Y:S07]  /*101c0*/  LDSM.16.MT88.4 R4, [R232+0x3800] ;  /* 0x00380000e804783b */ /* 0x000eee0000004200 */
[C---:B------:R-:W-:Y:S07]  /*101d0*/  HMMA.16816.F32.BF16 R140, R208.reuse, R152, R8 ;  /* 0x00000098d08c723c */ /* 0x040fee0000041808 */
[----:B------:R-:W-:Y:S01]  /*101e0*/  MOV R10, R156 ;  /* 0x0000009c000a7202 */ /* 0x000fe20000000f00 */
[-C--:B------:R-:W-:Y:S04]  /*101f0*/  HMMA.16816.F32.BF16 R148, R208, R154.reuse, R12 ;  /* 0x0000009ad094723c */ /* 0x080fe8000004180c */
[----:B------:R-:W-:Y:S01]  /*10200*/  MOV R9, R157 ;  /* 0x0000009d00097202 */ /* 0x000fe20000000f00 */
[----:B------:R-:W-:Y:S01]  /*10210*/  IMAD.MOV.U32 R8, RZ, RZ, R162 ;  /* 0x000000ffff087224 */ /* 0x000fe200078e00a2 */
[----:B------:R-:W-:Y:S02]  /*10220*/  MOV R11, R191 ;  /* 0x000000bf000b7202 */ /* 0x000fe40000000f00 */
[C---:B------:R-:W-:Y:S04]  /*10230*/  HMMA.16816.F32.BF16 R152, R204.reuse, R154, R16 ;  /* 0x0000009acc98723c */ /* 0x040fe80000041810 */
[----:B------:R-:W-:Y:S02]  /*10240*/  MOV R15, R175 ;  /* 0x000000af000f7202 */ /* 0x000fe40000000f00 */
[----:B------:R-:W-:Y:S02]  /*10250*/  MOV R14, R174 ;  /* 0x000000ae000e7202 */ /* 0x000fe40000000f00 */
[-C--:B------:R-:W-:Y:S04]  /*10260*/  HMMA.16816.F32.BF16 R156, R204, R168.reuse, R20 ;  /* 0x000000a8cc9c723c */ /* 0x080fe80000041814 */
[----:B------:R-:W-:Y:S02]  /*10270*/  MOV R13, R177 ;  /* 0x000000b1000d7202 */ /* 0x000fe40000000f00 */
[----:B------:R-:W-:Y:S02]  /*10280*/  MOV R18, R176 ;  /* 0x000000b000127202 */ /* 0x000fe40000000f00 */
[----:B------:R-:W-:Y:S04]  /*10290*/  MOV R22, R163 ;  /* 0x000000a300167202 */ /* 0x000fe80000000f00 */
        /* <DEDUP_REMOVED lines=14> */
[----:B------:R-:W-:Y:S01]  /*10380*/  MOV R31, R198 ;  /* 0x000000c6001f7202 */ /* 0x000fe20000000f00 */
[----:B------:R-:W-:Y:S01]  /*10390*/  IMAD.MOV.U32 R33, RZ, RZ, R188 ;  /* 0x000000ffff217224 */ /* 0x000fe200078e00bc */
[-C--:B------:R-:W-:Y:S04]  /*103a0*/  HMMA.16816.F32.BF16 R172, R204, R184.reuse, R36 ;  /* 0x000000b8ccac723c */ /* 0x080fe80000041824 */
[----:B------:R-:W-:Y:S02]  /*103b0*/  MOV R30, R197 ;  /* 0x000000c5001e7202 */ /* 0x000fe40000000f00 */
[----:B------:R-:W-:Y:S02]  /*103c0*/  MOV R29, R196 ;  /* 0x000000c4001d7202 */ /* 0x000fe40000000f00 */
[----:B------:R-:W-:Y:S04]  /*103d0*/  MOV R38, R179 ;  /* 0x000000b300267202 */ /* 0x000fe80000000f00 */
        /* <DEDUP_REMOVED lines=16> */
[----:B------:R-:W-:Y:S01]  /*104e0*/  IMAD.MOV.U32 R22, RZ, RZ, R8 ;  /* 0x000000ffff167224 */ /* 0x000fe200078e0008 */
        /* <DEDUP_REMOVED lines=23> */
[----:B------:R-:W-:Y:S01]  /*10660*/  MOV R38, R39 ;  /* 0x0000002700267202 */ /* 0x000fe20000000f00 */
[----:B------:R-:W-:Y:S01]  /*10670*/  FADD.FTZ R9, R246, R2 ;  /* 0x00000002f6097221 */ /* 0x000fe20000010000 */
[----:B------:R-:W-:Y:S02]  /*10680*/  MOV R39, R31 ;  /* 0x0000001f00277202 */ /* 0x000fe40000000f00 */
        /* <DEDUP_REMOVED lines=9> */
[----:B------:R2:W5:Y:S01]  /*10720*/  LDL.LU R237, [R1+0xac] ;  /* 0x0000ac0001ed7983 */ /* 0x0005620000300800 */
[----:B------:R-:W-:Y:S02]  /*10730*/  MOV R43, R36 ;  /* 0x00000024002b7202 */ /* 0x000fe40000000f00 */
[----:B------:R-:W-:Y:S01]  /*10740*/  MOV R36, R37 ;  /* 0x0000002500247202 */ /* 0x000fe20000000f00 */
[----:B------:R2:W5:Y:S01]  /*10750*/  LDL.LU R244, [R1+0xa8] ;  /* 0x0000a80001f47983 */ /* 0x0005620000300800 */
[----:B------:R-:W-:Y:S02]  /*10760*/  MOV R37, R38 ;  /* 0x0000002600257202 */ /* 0x000fe40000000f00 */
        /* <DEDUP_REMOVED lines=13> */
[----:B------:R-:W-:Y:S01]  /*10840*/  IMAD.MOV.U32 R36, RZ, RZ, R37 ;  /* 0x000000ffff247224 */ /* 0x000fe200078e0025 */
        /* <DEDUP_REMOVED lines=13> */
[----:B------:R2:W5:Y:S01]  /*10920*/  LDL.LU R246, [R1+0x98] ;  /* 0x0000980001f67983 */ /* 0x0005620000300800 */
        /* <DEDUP_REMOVED lines=10> */
[----:B------:R-:W-:Y:S01]  /*109d0*/  MOV R22, R239 ;  /* 0x000000ef00167202 */ /* 0x000fe20000000f00 */
[----:B------:R-:W-:Y:S01]  /*109e0*/  FADD.FTZ R11, R36, R8 ;  /* 0x00000008240b7221 */ /* 0x000fe20000010000 */
[----:B------:R2:W5:Y:S01]  /*109f0*/  LDL.LU R239, [R1+0x90] ;  /* 0x0000900001ef7983 */ /* 0x0005620000300800 */
[----:B------:R-:W-:Y:S01]  /*10a00*/  MOV R34, R181 ;  /* 0x000000b500227202 */ /* 0x000fe20000000f00 */
[----:B------:R-:W-:Y:S01]  /*10a10*/  FADD.FTZ R9, R38, R2 ;  /* 0x0000000226097221 */ /* 0x000fe20000010000 */
[-C--:B------:R-:W-:Y:S03]  /*10a20*/  HMMA.16816.F32.BF16 R180, R208, R186.reuse, R44 ;  /* 0x000000bad0b4723c */ /* 0x080fe6000004182c */
[----:B------:R-:W-:Y:S01]  /*10a30*/  FADD.FTZ R2, R33, R10 ;  /* 0x0000000a21027221 */ /* 0x000fe20000010000 */
        /* <DEDUP_REMOVED lines=52> */
[----:B------:R-:W-:Y:S01]  /*10d80*/  FADD.FTZ R3, R12, R0 ;  /* 0x000000000c037221 */ /* 0x000fe20000010000 */
[----:B------:R-:W-:Y:S01]  /*10d90*/  STL [R1+0x18], R4 ;  /* 0x0000180401007387 */ /* 0x000fe20000100800 */
[----:B------:R-:W-:Y:S02]  /*10da0*/  FADD.FTZ R2, R252, R2 ;  /* 0x00000002fc027221 */ /* 0x000fe40000010000 */
[----:B------:R-:W-:Y:S02]  /*10db0*/  FADD.FTZ R3, R15, R3 ;  /* 0x000000030f037221 */ /* 0x000fe40000010000 */
[----:B------:R-:W-:Y:S01]  /*10dc0*/  FADD.FTZ R0, R138, R6 ;  /* 0x000000068a007221 */ /* 0x000fe20000010000 */
[----:B------:R-:W-:Y:S02]  /*10dd0*/  MOV R138, R135 ;  /* 0x00000087008a7202 */ /* 0x000fe40000000f00 */
[----:B------:R1:W-:Y:S01]  /*10de0*/  STL [R1+0x1c], R3 ;  /* 0x00001c0301007387 */ /* 0x0003e20000100800 */
[----:B------:R-:W-:Y:S03]  /*10df0*/  FADD.FTZ R0, R133, R0 ;  /* 0x0000000085007221 */ /* 0x000fe60000010000 */
[----:B------:R3:W-:Y:S04]  /*10e00*/  STL [R1+0x20], R2 ;  /* 0x0000200201007387 */ /* 0x0007e80000100800 */
[----:B------:R2:W-:Y:S01]  /*10e10*/  STL [R1+0x24], R0 ;  /* 0x0000240001007387 */ /* 0x0005e20000100800 */
[----:B-1----:R-:W-:Y:S02]  /*10e20*/  MOV R3, R136 ;  /* 0x0000008800037202 */ /* 0x002fe40000000f00 */
[----:B---3--:R-:W-:Y:S01]  /*10e30*/  MOV R2, R137 ;  /* 0x0000008900027202 */ /* 0x008fe20000000f00 */
[----:B------:R-:W-:-:S05]  /*10e40*/  @P1 BRA `(.L_x_1491) ;  /* 0xffffb21000001947 */ /* 0x000fca000383ffff */
.L_x_1490:
[----:B------:R-:W-:Y:S02]  /*10e50*/  MOV R10, 0x1f ;  /* 0x0000001f000a7802 */ /* 0x000fe40000000f00 */
[----:B------:R-:W-:Y:S01]  /*10e60*/  MOV R9, 0xffffffff ;  /* 0xffffffff00097802 */ /* 0x000fe20000000f00 */
[----:B------:R-:W-:Y:S05]  /*10e70*/  BRA.DIV ~URZ, `(.L_x_1492) ;  /* 0x00003b027f007947 */ /* 0x000fea000b800000 */
[----:B--2---:R-:W2:Y:S04]  /*10e80*/  LDL R0, [R1+0x18] ;  /* 0x0000180001007983 */ /* 0x004ea80000100800 */
[----:B--2---:R1:W2:Y:S02]  /*10e90*/  SHFL.BFLY PT, R4, R0, 0x2, 0x1f ;  /* 0x0c401f0000047f89 */ /* 0x0042a400000e0000 */
.L_x_1558:
[----:B-1----:R-:W3:Y:S02]  /*10ea0*/  LDL.LU R0, [R1+0x18] ;  /* 0x0000180001007983 */ /* 0x002ee40000300800 */
[----:B--23--:R-:W-:Y:S01]  /*10eb0*/  FADD.FTZ R4, R4, R0 ;  /* 0x0000000004047221 */ /* 0x00cfe20000010000 */
[----:B------:R-:W-:Y:S05]  /*10ec0*/  BRA.DIV ~URZ, `(.L_x_1493) ;  /* 0x00003b127f007947 */ /* 0x000fea000b800000 */
[----:B------:R-:W2:Y:S04]  /*10ed0*/  LDL.LU R2, [R1+0x1c] ;  /* 0x00001c0001027983 */ /* 0x000ea80000300800 */
[----:B------:R-:W3:Y:S04]  /*10ee0*/  LDL.LU R0, [R1+0x20] ;  /* 0x0000200001007983 */ /* 0x000ee80000300800 */
[----:B------:R-:W4:Y:S04]  /*10ef0*/  LDL.LU R9, [R1+0x24] ;  /* 0x0000240001097983 */ /* 0x000f280000300800 */
[----:B--2---:R-:W1:Y:S04]  /*10f00*/  SHFL.BFLY PT, R5, R2, 0x2, 0x1f ;  /* 0x0c401f0002057f89 */ /* 0x004e6800000e0000 */
[----:B---3--:R-:W2:Y:S04]  /*10f10*/  SHFL.BFLY PT, R6, R0, 0x2, 0x1f ;  /* 0x0c401f0000067f89 */ /* 0x008ea800000e0000 */
[----:B----4-:R-:W3:Y:S01]  /*10f20*/  SHFL.BFLY PT, R7, R9, 0x2, 0x1f ;  /* 0x0c401f0009077f89 */ /* 0x010ee200000e0000 */
[----:B-1----:R-:W-:-:S02]  /*10f30*/  FADD.FTZ R5, R5, R2 ;  /* 0x0000000205057221 */ /* 0x002fc40000010000 */
[----:B--2---:R-:W-:-:S03]  /*10f40*/  FADD.FTZ R6, R6, R0 ;  /* 0x0000000006067221 */ /* 0x004fc60000010000 */
[----:B------:R-:W1:Y:S01]  /*10f50*/  SHFL.BFLY PT, R2, R5, 0x1, 0x1f ;  /* 0x0c201f0005027f89 */ /* 0x000e6200000e0000 */
[----:B---3--:R-:W-:-:S03]  /*10f60*/  FADD.FTZ R7, R7, R9 ;  /* 0x0000000907077221 */ /* 0x008fc60000010000 */
[----:B------:R-:W2:Y:S04]  /*10f70*/  SHFL.BFLY PT, R0, R4, 0x1, 0x1f ;  /* 0x0c201f0004007f89 */ /* 0x000ea800000e0000 */
[----:B------:R-:W3:Y:S04]  /*10f80*/  SHFL.BFLY PT, R3, R6, 0x1, 0x1f ;  /* 0x0c201f0006037f89 */ /* 0x000ee800000e0000 */
[----:B------:R4:W4:Y:S01]  /*10f90*/  SHFL.BFLY PT, R8, R7, 0x1, 0x1f ;  /* 0x0c201f0007087f89 */ /* 0x00092200000e0000 */
[----:B-1----:R-:W-:Y:S02]  /*10fa0*/  FADD.FTZ R5, R5, R2 ;  /* 0x0000000205057221 */ /* 0x002fe40000010000 */
[----:B--2---:R-:W-:-:S02]  /*10fb0*/  FADD.FTZ R4, R4, R0 ;  /* 0x0000000004047221 */ /* 0x004fc40000010000 */
[----:B---3--:R-:W-:-:S03]  /*10fc0*/  FADD.FTZ R6, R6, R3 ;  /* 0x0000000306067221 */ /* 0x008fc60000010000 */
.L_x_1559:
[----:B------:R-:W-:Y:S01]  /*10fd0*/  FSETP.NE.FTZ.AND P3, PT, R4, RZ, PT ;  /* 0x000000ff0400720b */ /* 0x000fe20003f75000 */
[----:B------:R-:W-:Y:S01]  /*10fe0*/  CS2R R2, SRZ ;  /* 0x0000000000027805 */ /* 0x000fe2000001ff00 */
[----:B------:R-:W-:Y:S01]  /*10ff0*/  FSETP.NE.FTZ.AND P2, PT, R5, RZ, PT ;  /* 0x000000ff0500720b */ /* 0x000fe20003f55000 */
[----:B----4-:R-:W-:Y:S01]  /*11000*/  FADD.FTZ R7, R8, R7 ;  /* 0x0000000708077221 */ /* 0x010fe20000010000 */
[----:B------:R-:W-:Y:S02]  /*11010*/  FSETP.NE.FTZ.AND P1, PT, R6, RZ, PT ;  /* 0x000000ff0600720b */ /* 0x000fe40003f35000 */
[----:B------:R-:W-:Y:S02]  /*11020*/  MOV R0, RZ ;  /* 0x000000ff00007202 */ /* 0x000fe40000000f00 */
[----:B------:R-:W-:Y:S02]  /*11030*/  FSETP.NE.FTZ.AND P0, PT, R7, RZ, PT ;  /* 0x000000ff0700720b */ /* 0x000fe40003f15000 */
[----:B------:R-:W-:-:S02]  /*11040*/  MOV R60, 0xff800000 ;  /* 0xff800000003c7802 */ /* 0x000fc40000000f00 */
[----:B------:R-:W-:Y:S01]  /*11050*/  MOV R59, 0xff800000 ;  /* 0xff800000003b7802 */ /* 0x000fe20000000f00 */
[----:B------:R-:W1:Y:S01]  /*11060*/  @P3 MUFU.RCP R0, R4 ;  /* 0x0000000400003308 */ /* 0x000e620000001000 */
[----:B------:R-:W-:Y:S02]  /*11070*/  MOV R58, 0xff800000 ;  /* 0xff800000003a7802 */ /* 0x000fe40000000f00 */
[----:B------:R-:W-:Y:S02]  /*11080*/  MOV R57, 0xff800000 ;  /* 0xff80000000397802 */ /* 0x000fe40000000f00 */
[----:B------:R-:W-:-:S03]  /*11090*/  @P1 MOV R13, 0x3f317218 ;  /* 0x3f317218000d1802 */ /* 0x000fc60000000f00 */
[----:B------:R-:W2:Y:S08]  /*110a0*/  @P2 MUFU.RCP R3, R5 ;  /* 0x0000000500032308 */ /* 0x000eb00000001000 */
[----:B------:R-:W3:Y:S01]  /*110b0*/  @P1 MUFU.RCP R2, R6 ;  /* 0x0000000600021308 */ /* 0x000ee20000001000 */
[C---:B-1----:R-:W-:Y:S02]  /*110c0*/  FMUL.FTZ R144, R0.reuse, R144 ;  /* 0x0000009000907220 */ /* 0x042fe40000410000 */
[----:B------:R-:W-:-:S02]  /*110d0*/  FMUL.FTZ R56, R0, R145 ;  /* 0x0000009100387220 */ /* 0x000fc40000410000 */
[C---:B------:R-:W-:Y:S02]  /*110e0*/  FMUL.FTZ R152, R0.reuse, R152 ;  /* 0x0000009800987220 */ /* 0x040fe40000410000 */
[C---:B------:R-:W-:Y:S01]  /*110f0*/  FMUL.FTZ R53, R0.reuse, R153 ;  /* 0x0000009900357220 */ /* 0x040fe20000410000 */
[----:B------:R-:W1:Y:S01]  /*11100*/  @P3 MUFU.LG2 R8, R4 ;  /* 0x0000000400083308 */ /* 0x000e620000000c00 */
        /* <DEDUP_REMOVED lines=14> */
[----:B----4-:R-:W-:Y:S01]  /*111f0*/  @P3 MOV R5, 0x3f317218 ;  /* 0x3f31721800053802 */ /* 0x010fe20000000f00 */
        /* <DEDUP_REMOVED lines=20> */
[----:B------:R-:W-:Y:S01]  /*11340*/  @P0 MUFU.RCP R0, R7 ;  /* 0x0000000700000308 */ /* 0x000fe20000001000 */
        /* <DEDUP_REMOVED lines=30> */
[C---:B---3--:R-:W-:Y:S02]  /*11530*/  FMUL.FTZ R140, R2.reuse, R140 ;  /* 0x0000008c028c7220 */ /* 0x048fe40000410000 */
        /* <DEDUP_REMOVED lines=31> */
[----:B------:R-:W2:Y:S01]  /*11730*/  @P0 MUFU.LG2 R2, R7 ;  /* 0x0000000700020308 */ /* 0x000ea20000000c00 */
[----:B-1----:R-:W-:Y:S02]  /*11740*/  @P3 FMUL.FTZ R9, R8, 0.69314718246459960938 ;  /* 0x3f31721808093820 */ /* 0x002fe40000410000 */
[----:B------:R-:W-:Y:S02]  /*11750*/  @P2 FMUL.FTZ R8, R4, 0.69314718246459960938 ;  /* 0x3f31721804082820 */ /* 0x000fe40000410000 */
[----:B------:R-:W-:-:S02]  /*11760*/  @P2 FMUL.FTZ R4, R3, c[0x0][0x2d0] ;  /* 0x0000b40003042a20 */ /* 0x000fc40000410000 */
[----:B------:R-:W-:Y:S02]  /*11770*/  @P1 FMUL.FTZ R6, R6, 0.69314718246459960938 ;  /* 0x3f31721806061820 */ /* 0x000fe40000410000 */
[----:B------:R-:W-:Y:S02]  /*11780*/  @P1 FMUL.FTZ R3, R13, c[0x0][0x2d0] ;  /* 0x0000b4000d031a20 */ /* 0x000fe40000410000 */
[----:B------:R-:W-:Y:S02]  /*11790*/  @P3 FMUL.FTZ R5, R5, c[0x0][0x2d0] ;  /* 0x0000b40005053a20 */ /* 0x000fe40000410000 */
[----:B------:R-:W-:Y:S01]  /*117a0*/  @P1 FFMA.FTZ R60, R3, R135, R6 ;  /* 0x00000087033c1223 */ /* 0x000fe20000010006 */
[----:B------:R-:W-:Y:S01]  /*117b0*/  @P0 MOV R3, 0x3f317218 ;  /* 0x3f31721800030802 */ /* 0x000fe20000000f00 */
[----:B------:R-:W-:Y:S01]  /*117c0*/  @P2 FFMA.FTZ R59, R4, R136, R8 ;  /* 0x00000088043b2223 */ /* 0x000fe20000010008 */
[----:B------:R-:W-:Y:S01]  /*117d0*/  MOV R4, 0x1 ;  /* 0x0000000100047802 */ /* 0x000fe20000000f00 */
[----:B--2---:R-:W-:-:S02]  /*117e0*/  @P0 FMUL.FTZ R2, R2, 0.69314718246459960938 ;  /* 0x3f31721802020820 */ /* 0x004fc40000410000 */
[----:B------:R-:W-:Y:S02]  /*117f0*/  @P0 FMUL.FTZ R3, R3, c[0x0][0x2d0] ;  /* 0x0000b40003030a20 */ /* 0x000fe40000410000 */
[----:B------:R-:W-:Y:S02]  /*11800*/  @P3 FFMA.FTZ R58, R5, R137, R9 ;  /* 0x00000089053a3223 */ /* 0x000fe40000010009 */
        /* <DEDUP_REMOVED lines=32> */
[----:B------:R-:W-:Y:S01]  /*11a10*/  PRMT R0, R4, 0x7610, R0 ;  /* 0x0000761004007816 */ /* 0x000fe20000000000 */
[----:B------:R-:W-:Y:S02]  /*11a20*/  @P0 FFMA.FTZ R57, R3, R134, R2 ;  /* 0x0000008603390223 */ /* 0x000fe40000010002 */
.L_x_1459:
        /* <DEDUP_REMOVED lines=19> */
.L_x_1495:
[----:B-1----:R-:W-:Y:S05]  /*11b60*/  BSYNC B0 ;  /* 0x0000000000007941 */ /* 0x002fea0003800000 */
.L_x_1494:
[----:B------:R-:W-:Y:S01]  /*11b70*/  PRMT R0, R0, 0x9910, RZ ;  /* 0x0000991000007816 */ /* 0x000fe200000000ff */
[----:B------:R-:W-:Y:S01]  /*11b80*/  BSSY B1, `(.L_x_1496) ;  /* 0x0000266000017945 */ /* 0x000fe20003800000 */
[----:B-----5:R-:W-:Y:S02]  /*11b90*/  IMAD.MOV.U32 R73, RZ, RZ, R8 ;  /* 0x000000ffff497224 */ /* 0x020fe400078e0008 */
[----:B------:R-:W-:-:S13]  /*11ba0*/  ISETP.NE.AND P0, PT, R0, RZ, PT ;  /* 0x000000ff0000720c */ /* 0x000fda0003f05270 */
[----:B------:R-:W-:Y:S05]  /*11bb0*/  @!P0 BRA `(.L_x_1497) ;  /* 0x000017d000008947 */ /* 0x000fea0003800000 */
[----:B------:R-:W2:Y:S04]  /*11bc0*/  LDL R71, [R1+0x64] ;  /* 0x0000640001477983 */ /* 0x000ea80000100800 */
[----:B------:R-:W3:Y:S04]  /*11bd0*/  LDL R69, [R1+0x68] ;  /* 0x0000680001457983 */ /* 0x000ee80000100800 */
[----:B------:R-:W4:Y:S04]  /*11be0*/  LDL R67, [R1+0x70] ;  /* 0x0000700001437983 */ /* 0x000f280000100800 */
[----:B------:R-:W5:Y:S04]  /*11bf0*/  LDL R66, [R1+0x6c] ;  /* 0x00006c0001427983 */ /* 0x000f680000100800 */
[----:B------:R-:W4:Y:S04]  /*11c00*/  LDL R65, [R1+0x80] ;  /* 0x0000800001417983 */ /* 0x000f280000100800 */
[----:B------:R-:W4:Y:S04]  /*11c10*/  LDL R64, [R1+0x78] ;  /* 0x0000780001407983 */ /* 0x000f280000100800 */
[----:B------:R-:W4:Y:S04]  /*11c20*/  LDL R63, [R1+0x7c] ;  /* 0x00007c00013f7983 */ /* 0x000f280000100800 */
[----:B------:R-:W4:Y:S01]  /*11c30*/  LDL R62, [R1+0x74] ;  /* 0x00007400013e7983 */ /* 0x000f220000100800 */
        /* <DEDUP_REMOVED lines=65> */
[----:B------:R-:W-:Y:S01]  /*12050*/  F2FP.BF16.PACK_AB R0, R127, R126 ;  /* 0x0000007e7f00723e */ /* 0x000fe200000010ff */
[----:B--2---:R1:W-:Y:S04]  /*12060*/  STS [R71], R56 ;  /* 0x0000003847007388 */ /* 0x0043e80000000800 */
[----:B------:R1:W-:Y:S04]  /*12070*/  STS [R71+0x400], R55 ;  /* 0x0004003747007388 */ /* 0x0003e80000000800 */
[----:B---3--:R1:W-:Y:S04]  /*12080*/  STS [R69], R53 ;  /* 0x0000003545007388 */ /* 0x0083e80000000800 */
[----:B------:R1:W-:Y:S04]  /*12090*/  STS [R69+0x400], R52 ;  /* 0x0004003445007388 */ /* 0x0003e80000000800 */
[----:B------:R1:W-:Y:S04]  /*120a0*/  STS [R71+0x2000], R54 ;  /* 0x0020003647007388 */ /* 0x0003e80000000800 */
[----:B------:R1:W-:Y:S04]  /*120b0*/  STS [R71+0x2400], R142 ;  /* 0x0024008e47007388 */ /* 0x0003e80000000800 */
[----:B------:R1:W-:Y:S04]  /*120c0*/  STS [R69+0x2000], R51 ;  /* 0x0020003345007388 */ /* 0x0003e80000000800 */
[----:B------:R1:W-:Y:S04]  /*120d0*/  STS [R69+0x2400], R150 ;  /* 0x0024009645007388 */ /* 0x0003e80000000800 */
[----:B----4-:R1:W-:Y:S04]  /*120e0*/  STS [R67], R50 ;  /* 0x0000003243007388 */ /* 0x0103e80000000800 */
[----:B------:R1:W-:Y:S04]  /*120f0*/  STS [R67+0x400], R49 ;  /* 0x0004003143007388 */ /* 0x0003e80000000800 */
[----:B-----5:R1:W-:Y:S04]  /*12100*/  STS [R66], R47 ;  /* 0x0000002f42007388 */ /* 0x0203e80000000800 */
[----:B------:R1:W-:Y:S04]  /*12110*/  STS [R66+0x400], R46 ;  /* 0x0004002e42007388 */ /* 0x0003e80000000800 */
[----:B------:R1:W-:Y:S04]  /*12120*/  STS [R67+0x2000], R48 ;  /* 0x0020003043007388 */ /* 0x0003e80000000800 */
[----:B------:R1:W-:Y:S04]  /*12130*/  STS [R67+0x2400], R162 ;  /* 0x002400a243007388 */ /* 0x0003e80000000800 */
[----:B------:R1:W-:Y:S04]  /*12140*/  STS [R66+0x2000], R45 ;  /* 0x0020002d42007388 */ /* 0x0003e80000000800 */
        /* <DEDUP_REMOVED lines=57> */
[----:B------:R-:W-:Y:S05]  /*124e0*/  CALL.REL.NOINC `($__internal_5_$__cuda_sm70_shflsync_idx_p) ;  /* 0x00002e5000007944 */ /* 0x000fea0003c00000 */
.L_x_1498:
[----:B-1----:R-:W2:Y:S04]  /*124f0*/  LDL R2, [R1+0x5c] ;  /* 0x00005c0001027983 */ /* 0x002ea80000100800 */
[----:B------:R-:W3:Y:S04]  /*12500*/  LDL.LU R8, [R1+0x50] ;  /* 0x0000500001087983 */ /* 0x000ee80000300800 */
[----:B------:R-:W4:Y:S04]  /*12510*/  LDL.LU R15, [R1+0x54] ;  /* 0x00005400010f7983 */ /* 0x000f280000300800 */
[----:B------:R-:W2:Y:S04]  /*12520*/  LDL R13, [R1+0x84] ;  /* 0x00008400010d7983 */ /* 0x000ea80000100800 */
[----:B------:R-:W2:Y:S01]  /*12530*/  LDL.LU R78, [R1+0x48] ;  /* 0x00004800014e7983 */ /* 0x000ea20000300800 */
[----:B------:R-:W-:-:S03]  /*12540*/  IMAD.MOV.U32 R0, RZ, RZ, 0x1 ;  /* 0x00000001ff007424 */ /* 0x000fc600078e00ff */
[----:B------:R-:W4:Y:S02]  /*12550*/  LDL R14, [R1+0x8c] ;  /* 0x00008c00010e7983 */ /* 0x000f240000100800 */
[----:B------:R-:W-:Y:S02]  /*12560*/  ISETP.NE.AND P1, PT, R0, c[0x0][0x4e8], PT ;  /* 0x00013a0000007a0c */ /* 0x000fe40003f25270 */
[----:B------:R1:W5:Y:S04]  /*12570*/  LDL.64 R76, [R1+0x10] ;  /* 0x00001000014c7983 */ /* 0x0003680000100a00 */
[----:B------:R1:W5:Y:S04]  /*12580*/  LDL R74, [R1+0x4c] ;  /* 0x00004c00014a7983 */ /* 0x0003680000100800 */
[----:B------:R1:W5:Y:S01]  /*12590*/  LDL R72, [R1+0x44] ;  /* 0x0000440001487983 */ /* 0x0003620000100800 */
[----:B------:R-:W-:-:S02]  /*125a0*/  ULDC UR5, c[0x0][0x4e8] ;  /* 0x00013a0000057ab9 */ /* 0x000fc40000000800 */
[----:B------:R-:W-:Y:S02]  /*125b0*/  ULDC UR4, c[0x0][0x388] ;  /* 0x0000e20000047ab9 */ /* 0x000fe40000000800 */
[----:B------:R-:W-:Y:S01]  /*125c0*/  UIMAD UR4, UR5, UR4, URZ ;  /* 0x00000004050472a4 */ /* 0x000fe2000f8e023f */
[----:B------:R-:W1:Y:S02]  /*125d0*/  S2R R79, SR_TID.X ;  /* 0x00000000004f7919 */ /* 0x000e640000002100 */
[----:B-1----:R-:W-:-:S04]  /*125e0*/  SHF.R.S32.HI R75, RZ, 0x1f, R79 ;  /* 0x0000001fff4b7819 */ /* 0x002fc8000001144f */
[----:B------:R-:W-:-:S04]  /*125f0*/  LEA.HI R75, R75, R79, RZ, 0x3 ;  /* 0x0000004f4b4b7211 */ /* 0x000fc800078f18ff */
[----:B------:R-:W-:Y:S01]  /*12600*/  SHF.R.S32.HI R75, RZ, 0x3, R75 ;  /* 0x00000003ff4b7819 */ /* 0x000fe2000001144b */
[----:B------:R-:W-:Y:S01]  /*12610*/  BSSY B0, `(.L_x_1499) ;  /* 0x000006e000007945 */ /* 0x000fe20003800000 */
[----:B---3--:R-:W-:-:S05]  /*12620*/  SHF.R.S32.HI R5, RZ, 0x1f, R8 ;  /* 0x0000001fff057819 */ /* 0x008fca0000011408 */
[----:B------:R-:W-:-:S04]  /*12630*/  IMAD R6, R5, c[0x0][0x490], RZ ;  /* 0x0001240005067a24 */ /* 0x000fc800078e02ff */
[----:B------:R-:W-:Y:S02]  /*12640*/  IMAD R6, R8, c[0x0][0x494], R6 ;  /* 0x0001250008067a24 */ /* 0x000fe400078e0206 */
[----:B--2---:R-:W-:Y:S02]  /*12650*/  IMAD.IADD R4, R2, 0x1, R78 ;  /* 0x0000000102047824 */ /* 0x004fe400078e024e */
[----:B------:R-:W-:-:S03]  /*12660*/  IMAD.WIDE.U32 R2, R8, c[0x0][0x490], RZ ;  /* 0x0001240008027a25 */ /* 0x000fc600078e00ff */
[----:B------:R-:W-:Y:S01]  /*12670*/  MOV R0, R4 ;  /* 0x0000000400007202 */ /* 0x000fe20000000f00 */
[----:B------:R-:W-:-:S04]  /*12680*/  @P1 IMAD.HI.U32 R7, R4, c[0x0][0x4ec], RZ ;  /* 0x00013b0004071a27 */ /* 0x000fc800078e00ff */
[----:B------:R-:W-:Y:S01]  /*12690*/  IMAD.IADD R3, R3, 0x1, R6 ;  /* 0x0000000103037824 */ /* 0x000fe200078e0206 */
[----:B------:R-:W-:Y:S01]  /*126a0*/  @P1 SHF.R.U32.HI R0, RZ, c[0x0][0x4f0], R7 ;  /* 0x00013c00ff001a19 */ /* 0x000fe20000011607 */
[----:B------:R-:W-:Y:S01]  /*126b0*/  IMAD R6, R5, c[0x0][0x3e8], RZ ;  /* 0x0000fa0005067a24 */ /* 0x000fe200078e02ff */
[----:B----4-:R-:W-:-:S03]  /*126c0*/  SHF.R.S32.HI R5, RZ, 0x1f, R15 ;  /* 0x0000001fff057819 */ /* 0x010fc6000001140f */
[----:B------:R-:W-:Y:S02]  /*126d0*/  IMAD.MOV R7, RZ, RZ, -R0 ;  /* 0x000000ffff077224 */ /* 0x000fe400078e0a00 */
[C---:B------:R-:W-:Y:S02]  /*126e0*/  IMAD R10, R8.reuse, c[0x0][0x3ec], R6 ;  /* 0x0000fb00080a7a24 */ /* 0x040fe400078e0206 */
[----:B------:R-:W-:Y:S02]  /*126f0*/  IMAD R4, R7, c[0x0][0x4e8], R4 ;  /* 0x00013a0007047a24 */ /* 0x000fe400078e0204 */
[----:B------:R-:W-:-:S04]  /*12700*/  IMAD.WIDE.U32 R8, R8, c[0x0][0x3e8], RZ ;  /* 0x0000fa0008087a25 */ /* 0x000fc800078e00ff */
[----:B------:R-:W-:Y:S02]  /*12710*/  IMAD R11, R5, c[0x0][0x498], RZ ;  /* 0x00012600050b7a24 */ /* 0x000fe400078e02ff */
[----:B------:R-:W-:Y:S01]  /*12720*/  IMAD.WIDE.U32 R6, R15, c[0x0][0x498], R2 ;  /* 0x000126000f067a25 */ /* 0x000fe200078e0002 */
[----:B------:R-:W-:-:S03]  /*12730*/  IADD3 R3, R9, R10, RZ ;  /* 0x0000000a09037210 */ /* 0x000fc60007ffe0ff */
[----:B------:R-:W-:Y:S01]  /*12740*/  IMAD R12, R5, c[0x0][0x3f0], RZ ;  /* 0x0000fc00050c7a24 */ /* 0x000fe200078e02ff */
[----:B------:R-:W-:Y:S01]  /*12750*/  SHF.R.S32.HI R5, RZ, 0x1f, R0 ;  /* 0x0000001fff057819 */ /* 0x000fe20000011400 */
[----:B------:R-:W-:Y:S01]  /*12760*/  IMAD R11, R15, c[0x0][0x49c], R11 ;  /* 0x000127000f0b7a24 */ /* 0x000fe200078e020b */
[----:B------:R-:W-:Y:S01]  /*12770*/  IADD3 R6, P0, R0, R6, RZ ;  /* 0x0000000600067210 */ /* 0x000fe20007f1e0ff */
[----:B------:R-:W-:-:S03]  /*12780*/  IMAD.MOV.U32 R2, RZ, RZ, R8 ;  /* 0x000000ffff027224 */ /* 0x000fc600078e0008 */
[----:B------:R-:W-:Y:S01]  /*12790*/  IADD3.X R7, R5, R7, R11, P0, !PT ;  /* 0x0000000705077210 */ /* 0x000fe200007fe40b */
[C---:B------:R-:W-:Y:S02]  /*127a0*/  IMAD R11, R15.reuse, c[0x0][0x3f4], R12 ;  /* 0x0000fd000f0b7a24 */ /* 0x040fe400078e020c */
[----:B------:R-:W-:Y:S02]  /*127b0*/  IMAD.WIDE.U32 R8, R15, c[0x0][0x3f0], R2 ;  /* 0x0000fc000f087a25 */ /* 0x000fe400078e0002 */
[----:B------:R-:W1:Y:S01]  /*127c0*/  S2R R15, SR_TID.X ;  /* 0x00000000000f7919 */ /* 0x000e620000002100 */
[----:B------:R-:W-:Y:S01]  /*127d0*/  SHF.R.S32.HI R0, RZ, 0x1f, R4 ;  /* 0x0000001fff007819 */ /* 0x000fe20000011404 */
[----:B------:R-:W-:-:S04]  /*127e0*/  IMAD.IADD R5, R13, 0x1, R78 ;  /* 0x000000010d057824 */ /* 0x000fc800078e024e */
[----:B------:R-:W-:Y:S02]  /*127f0*/  IMAD R0, R0, c[0x0][0x488], RZ ;  /* 0x0001220000007a24 */ /* 0x000fe400078e02ff */
[----:B------:R-:W-:-:S04]  /*12800*/  IMAD.WIDE.U32 R2, R4, c[0x0][0x488], R6 ;  /* 0x0001220004027a25 */ /* 0x000fc800078e0006 */
[----:B------:R-:W-:Y:S02]  /*12810*/  IMAD R10, R4, c[0x0][0x48c], R0 ;  /* 0x00012300040a7a24 */ /* 0x000fe400078e0200 */
[----:B------:R-:W-:Y:S01]  /*12820*/  @P1 IMAD.HI.U32 R6, R5, c[0x0][0x4ec], RZ ;  /* 0x00013b0005061a27 */ /* 0x000fe200078e00ff */
[----:B------:R-:W-:Y:S02]  /*12830*/  LEA R4, P0, R2, c[0x0][0x450], 0x2 ;  /* 0x0001140002047a11 */ /* 0x000fe400078010ff */
[----:B-1----:R-:W-:-:S04]  /*12840*/  SHF.R.S32.HI R13, RZ, 0x1f, R15 ;  /* 0x0000001fff0d7819 */ /* 0x002fc8000001140f */
[----:B------:R-:W-:Y:S02]  /*12850*/  LEA.HI R13, R13, R15, RZ, 0x5 ;  /* 0x0000000f0d0d7211 */ /* 0x000fe400078f28ff */
[----:B------:R-:W-:Y:S02]  /*12860*/  IADD3 R3, R3, R10, RZ ;  /* 0x0000000a03037210 */ /* 0x000fe40007ffe0ff */
[----:B------:R-:W-:Y:S02]  /*12870*/  LOP3.LUT R13, R13, 0xffffffe0, RZ, 0xc0, !PT ;  /* 0xffffffe00d0d7812 */ /* 0x000fe400078ec0ff */
[----:B------:R-:W-:Y:S02]  /*12880*/  MOV R0, R5 ;  /* 0x0000000500007202 */ /* 0x000fe40000000f00 */
[----:B------:R-:W-:Y:S01]  /*12890*/  @P1 SHF.R.U32.HI R0, RZ, c[0x0][0x4f0], R6 ;  /* 0x00013c00ff001a19 */ /* 0x000fe20000011606 */
[----:B------:R-:W-:Y:S01]  /*128a0*/  IMAD.MOV.U32 R6, RZ, RZ, R8 ;  /* 0x000000ffff067224 */ /* 0x000fe200078e0008 */
[----:B------:R-:W-:-:S02]  /*128b0*/  LEA.HI.X R3, R2, c[0x0][0x454], R3, 0x2, P0 ;  /* 0x0001150002037a11 */ /* 0x000fc400000f1403 */
[----:B------:R-:W-:Y:S02]  /*128c0*/  IADD3 R13, -R13, R15, RZ ;  /* 0x0000000f0d0d7210 */ /* 0x000fe40007ffe1ff */
[----:B------:R-:W-:Y:S01]  /*128d0*/  SHF.R.S32.HI R8, RZ, 0x1f, R0 ;  /* 0x0000001fff087819 */ /* 0x000fe20000011400 */
[----:B------:R-:W-:Y:S01]  /*128e0*/  IMAD.IADD R2, R14, 0x1, R78 ;  /* 0x000000010e027824 */ /* 0x000fe200078e024e */
[----:B------:R-:W-:Y:S01]  /*128f0*/  LOP3.LUT P0, RZ, R13, 0x3, RZ, 0xc0, !PT ;  /* 0x000000030dff7812 */ /* 0x000fe2000780c0ff */
[----:B------:R-:W-:Y:S01]  /*12900*/  SHFL.IDX PT, R14, R4, RZ, 0x1c1f ;  /* 0x001c1fff040e7589 */ /* 0x000fe200000e0000 */
[----:B------:R-:W-:-:S03]  /*12910*/  IMAD.IADD R7, R9, 0x1, R11 ;  /* 0x0000000109077824 */ /* 0x000fc600078e020b */
[----:B------:R-:W1:Y:S01]  /*12920*/  SHFL.IDX PT, R15, R3, RZ, 0x1c1f ;  /* 0x001c1fff030f7589 */ /* 0x000e6200000e0000 */
[----:B------:R-:W-:-:S03]  /*12930*/  IMAD R16, R8, c[0x0][0x3e0], RZ ;  /* 0x0000f80008107a24 */ /* 0x000fc600078e02ff */
[----:B------:R-:W-:Y:S04]  /*12940*/  SHFL.IDX PT, R12, R4, 0x1, 0x1c1f ;  /* 0x003c1f00040c7f89 */ /* 0x000fe800000e0000 */
[----:B------:R-:W2:Y:S04]  /*12950*/  SHFL.IDX PT, R13, R3, 0x1, 0x1c1f ;  /* 0x003c1f00030d7f89 */ /* 0x000ea800000e0000 */
[----:B------:R-:W-:Y:S04]  /*12960*/  SHFL.IDX PT, R10, R4, 0x2, 0x1c1f ;  /* 0x005c1f00040a7f89 */ /* 0x000fe800000e0000 */
[----:B------:R-:W3:Y:S04]  /*12970*/  SHFL.IDX PT, R11, R3, 0x2, 0x1c1f ;  /* 0x005c1f00030b7f89 */ /* 0x000ee800000e0000 */
[----:B------:R-:W-:Y:S04]  /*12980*/  SHFL.IDX PT, R8, R4, 0x3, 0x1c1f ;  /* 0x007c1f0004087f89 */ /* 0x000fe800000e0000 */
[----:B------:R4:W1:Y:S01]  /*12990*/  SHFL.IDX PT, R9, R3, 0x3, 0x1c1f ;  /* 0x007c1f0003097f89 */ /* 0x00086200000e0000 */
[----:B------:R-:W-:-:S02]  /*129a0*/  IADD3 R17, R2, 0x8, RZ ;  /* 0x0000000802117810 */ /* 0x000fc40007ffe0ff */
[----:B------:R-:W-:Y:S02]  /*129b0*/  ISETP.GE.OR P3, PT, R2, UR4, P0 ;  /* 0x0000000402007c0c */ /* 0x000fe40008766670 */
[----:B------:R-:W-:Y:S01]  /*129c0*/  ISETP.GE.OR P2, PT, R17, UR4, P0 ;  /* 0x0000000411007c0c */ /* 0x000fe20008746670 */
[C---:B------:R-:W-:Y:S02]  /*129d0*/  IMAD R16, R0.reuse, c[0x0][0x3e4], R16 ;  /* 0x0000f90000107a24 */ /* 0x040fe400078e0210 */
[----:B------:R-:W-:Y:S01]  /*129e0*/  IMAD.WIDE.U32 R6, R0, c[0x0][0x3e0], R6 ;  /* 0x0000f80000067a25 */ /* 0x000fe200078e0006 */
[C---:B----4-:R-:W-:Y:S02]  /*129f0*/  IADD3 R3, R2.reuse, 0x40, RZ ;  /* 0x0000004002037810 */ /* 0x050fe40007ffe0ff */
[----:B------:R-:W-:Y:S02]  /*12a00*/  IADD3 R2, R2, 0x48, RZ ;  /* 0x0000004802027810 */ /* 0x000fe40007ffe0ff */
[----:B------:R-:W-:-:S02]  /*12a10*/  ISETP.GE.OR P1, PT, R3, UR4, P0 ;  /* 0x0000000403007c0c */ /* 0x000fc40008726670 */
[----:B------:R-:W-:Y:S02]  /*12a20*/  ISETP.GE.OR P0, PT, R2, UR4, P0 ;  /* 0x0000000402007c0c */ /* 0x000fe40008706670 */
[----:B------:R-:W-:Y:S01]  /*12a30*/  IADD3 R4, -R0, RZ, RZ ;  /* 0x000000ff00047210 */ /* 0x000fe20007ffe1ff */
[----:B-1----:R1:W-:Y:S04]  /*12a40*/  @!P3 ST.E [R14.64], R58 ;  /* 0x0000003a0e00b985 */ /* 0x0023e8000c101906 */
[----:B------:R-:W-:Y:S01]  /*12a50*/  IMAD R0, R4, c[0x0][0x4e8], R5 ;  /* 0x00013a0004007a24 */ /* 0x000fe200078e0205 */
[----:B--2---:R1:W-:Y:S01]  /*12a60*/  @!P2 ST.E [R12.64], R59 ;  /* 0x0000003b0c00a985 */ /* 0x0043e2000c101906 */
[----:B------:R-:W-:-:S03]  /*12a70*/  IMAD.IADD R3, R7, 0x1, R16 ;  /* 0x0000000107037824 */ /* 0x000fc600078e0210 */
[----:B------:R-:W-:Y:S01]  /*12a80*/  SHF.R.S32.HI R4, RZ, 0x1f, R0 ;  /* 0x0000001fff047819 */ /* 0x000fe20000011400 */
[----:B---3--:R1:W-:Y:S01]  /*12a90*/  @!P1 ST.E [R10.64], R60 ;  /* 0x0000003c0a009985 */ /* 0x0083e2000c101906 */
[----:B------:R-:W-:-:S03]  /*12aa0*/  MOV R2, R6 ;  /* 0x0000000600027202 */ /* 0x000fc60000000f00 */
[----:B------:R1:W-:Y:S01]  /*12ab0*/  @!P0 ST.E [R8.64], R57 ;  /* 0x0000003908008985 */ /* 0x0003e2000c101906 */
[----:B------:R-:W-:-:S03]  /*12ac0*/  IMAD R4, R4, c[0x0][0x3d8], RZ ;  /* 0x0000f60004047a24 */ /* 0x000fc600078e02ff */
[----:B------:R1:W2:Y:S04]  /*12ad0*/  LDS.128 R20, [R248+0x880] ;  /* 0x00088000f8147984 */ /* 0x0002a80000000c00 */
[----:B------:R1:W3:Y:S04]  /*12ae0*/  LDS.128 R28, [R248+0x1080] ;  /* 0x00108000f81c7984 */ /* 0x0002e80000000c00 */
[----:B------:R1:W4:Y:S04]  /*12af0*/  LDS.128 R36, [R248+0x1880] ;  /* 0x00188000f8247984 */ /* 0x0003280000000c00 */
        /* <DEDUP_REMOVED lines=10> */
[----:B------:R1:W1:Y:S01]  /*12ba0*/  LDS.128 R68, [R248+0x7880] ;  /* 0x00788000f8447984 */ /* 0x0002620000000c00 */
[----:B------:R-:W-:-:S02]  /*12bb0*/  IMAD R4, R0, c[0x0][0x3dc], R4 ;  /* 0x0000f70000047a24 */ /* 0x000fc400078e0204 */
[----:B------:R-:W-:-:S04]  /*12bc0*/  IMAD.WIDE.U32 R2, R0, c[0x0][0x3d8], R2 ;  /* 0x0000f60000027a25 */ /* 0x000fc800078e0002 */
[----:B------:R-:W-:Y:S01]  /*12bd0*/  IMAD.IADD R0, R3, 0x1, R4 ;  /* 0x0000000103007824 */ /* 0x000fe200078e0204 */
[----:B------:R-:W-:-:S04]  /*12be0*/  LEA R3, P0, R2, c[0x0][0x380], 0x1 ;  /* 0x0000e00002037a11 */ /* 0x000fc800078008ff */
[----:B------:R-:W-:Y:S02]  /*12bf0*/  LEA.HI.X R2, R2, c[0x0][0x384], R0, 0x1, P0 ;  /* 0x0000e10002027a11 */ /* 0x000fe400000f0c00 */
[----:B------:R-:W-:-:S04]  /*12c00*/  IADD3 R0, R75, R78, RZ ;  /* 0x0000004e4b007210 */ /* 0x000fc80007ffe0ff */
[----:B------:R-:W-:Y:S01]  /*12c10*/  ISETP.GE.AND P0, PT, R0, UR4, PT ;  /* 0x0000000400007c0c */ /* 0x000fe2000bf06270 */
[----:B------:R1:W1:Y:S04]  /*12c20*/  SHFL.IDX PT, R4, R3, RZ, 0x181f ;  /* 0x00181fff03047589 */ /* 0x00026800000e0000 */
[----:B------:R1:W1:Y:S08]  /*12c30*/  SHFL.IDX PT, R5, R2, RZ, 0x181f ;  /* 0x00181fff02057589 */ /* 0x00027000000e0000 */
[----:B------:R-:W-:Y:S05]  /*12c40*/  @P0 BRA `(.L_x_1500) ;  /* 0x000000a000000947 */ /* 0x000fea0003800000 */
[----:B-1234-:R-:W1:Y:S01]  /*12c50*/  LDS.128 R12, [R248+0x80] ;  /* 0x00008000f80c7984 */ /* 0x01ee620000000c00 */
[----:B-----5:R-:W-:-:S02]  /*12c60*/  ISETP.GE.AND P3, PT, R76, c[0x0][0x3c8], PT ;  /* 0x0000f2004c007a0c */ /* 0x020fc40003f66270 */
[----:B------:R-:W-:Y:S01]  /*12c70*/  ISETP.GE.AND P2, PT, R72, c[0x0][0x3c8], PT ;  /* 0x0000f20048007a0c */ /* 0x000fe20003f46270 */
[----:B------:R-:W2:Y:S10]  /*12c80*/  LDS.128 R8, [R248+0x4080] ;  /* 0x00408000f8087984 */ /* 0x000eb40000000c00 */
[----:B------:R-:W-:-:S02]  /*12c90*/  @!P3 LEA R6, P1, R76, R4, 0x1 ;  /* 0x000000044c06b211 */ /* 0x000fc400078208ff */
[----:B------:R-:W-:Y:S02]  /*12ca0*/  @!P2 LEA R4, P0, R72, R4, 0x1 ;  /* 0x000000044804a211 */ /* 0x000fe400078008ff */
[-C--:B------:R-:W-:Y:S02]  /*12cb0*/  @!P3 LEA.HI.X R7, R76, R5.reuse, R77, 0x1, P1 ;  /* 0x000000054c07b211 */ /* 0x080fe400008f0c4d */
[----:B------:R-:W-:-:S03]  /*12cc0*/  @!P2 LEA.HI.X R5, R72, R5, R74, 0x1, P0 ;  /* 0x000000054805a211 */ /* 0x000fc600000f0c4a */
[----:B-1----:R1:W-:Y:S04]  /*12cd0*/  @!P3 ST.E.128 [R6.64], R12 ;  /* 0x0000000c0600b985 */ /* 0x0023e8000c101d06 */
[----:B--2---:R1:W-:Y:S02]  /*12ce0*/  @!P2 ST.E.128 [R4.64], R8 ;  /* 0x000000080400a985 */ /* 0x0043e4000c101d06 */
.L_x_1500:
[----:B--234-:R-:W-:Y:S05]  /*12cf0*/  BSYNC B0 ;  /* 0x0000000000007941 */ /* 0x01cfea0003800000 */
.L_x_1499:
[----:B-1----:R-:W-:Y:S01]  /*12d00*/  IADD3 R6, R0, 0x10, RZ ;  /* 0x0000001000067810 */ /* 0x002fe20007ffe0ff */
[----:B------:R1:W2:Y:S01]  /*12d10*/  SHFL.IDX PT, R5, R2, 0x1, 0x181f ;  /* 0x00381f0002057f89 */ /* 0x0002a200000e0000 */
        /* <DEDUP_REMOVED lines=12> */
.L_x_1502:
[----:B------:R-:W-:Y:S05]  /*12de0*/  BSYNC B0 ;  /* 0x0000000000007941 */ /* 0x000fea0003800000 */
.L_x_1501:
        /* <DEDUP_REMOVED lines=14> */
.L_x_1504:
[----:B------:R-:W-:Y:S05]  /*12ed0*/  BSYNC B0 ;  /* 0x0000000000007941 */ /* 0x000fea0003800000 */
.L_x_1503:
[----:B---3--:R-:W-:Y:S01]  /*12ee0*/  IADD3 R6, R0, 0x30, RZ ;  /* 0x0000003000067810 */ /* 0x008fe20007ffe0ff */
[----:B----4-:R3:W4:Y:S01]  /*12ef0*/  SHFL.IDX PT, R5, R2, 0x3, 0x181f ;  /* 0x00781f0002057f89 */ /* 0x01072200000e0000 */
[----:B------:R-:W-:Y:S02]  /*12f00*/  BSSY B0, `(.L_x_1505) ;  /* 0x000000c000007945 */ /* 0x000fe40003800000 */
[----:B------:R-:W-:Y:S01]  /*12f10*/  ISETP.GE.AND P0, PT, R6, UR4, PT ;  /* 0x0000000406007c0c */ /* 0x000fe2000bf06270 */
[----:B------:R3:W1:-:S12]  /*12f20*/  SHFL.IDX PT, R4, R3, 0x3, 0x181f ;  /* 0x00781f0003047f89 */ /* 0x00065800000e0000 */
[----:B------:R-:W-:Y:S05]  /*12f30*/  @P0 BRA `(.L_x_1506) ;  /* 0x0000008000000947 */ /* 0x000fea0003800000 */
[----:B-----5:R-:W-:Y:S02]  /*12f40*/  ISETP.GE.AND P1, PT, R76, c[0x0][0x3c8], PT ;  /* 0x0000f2004c007a0c */ /* 0x020fe40003f26270 */
[----:B------:R-:W-:-:S11]  /*12f50*/  ISETP.GE.AND P0, PT, R72, c[0x0][0x3c8], PT ;  /* 0x0000f20048007a0c */ /* 0x000fd60003f06270 */
[-C--:B-1----:R-:W-:Y:S02]  /*12f60*/  @!P1 LEA R6, P3, R76, R4.reuse, 0x1 ;  /* 0x000000044c069211 */ /* 0x082fe400078608ff */
[----:B------:R-:W-:Y:S02]  /*12f70*/  @!P0 LEA R4, P2, R72, R4, 0x1 ;  /* 0x0000000448048211 */ /* 0x000fe400078408ff */
[-C--:B----4-:R-:W-:Y:S02]  /*12f80*/  @!P1 LEA.HI.X R7, R76, R5.reuse, R77, 0x1, P3 ;  /* 0x000000054c079211 */ /* 0x090fe400018f0c4d */
[----:B------:R-:W-:-:S03]  /*12f90*/  @!P0 LEA.HI.X R5, R72, R5, R74, 0x1, P2 ;  /* 0x0000000548058211 */ /* 0x000fc600010f0c4a */
[----:B------:R1:W-:Y:S04]  /*12fa0*/  @!P1 ST.E.128 [R6.64], R36 ;  /* 0x0000002406009985 */ /* 0x0003e8000c101d06 */
[----:B------:R1:W-:Y:S02]  /*12fb0*/  @!P0 ST.E.128 [R4.64], R32 ;  /* 0x0000002004008985 */ /* 0x0003e4000c101d06 */
.L_x_1506:
[----:B------:R-:W-:Y:S05]  /*12fc0*/  BSYNC B0 ;  /* 0x0000000000007941 */ /* 0x000fea0003800000 */
.L_x_1505:
[----:B-1----:R-:W-:Y:S01]  /*12fd0*/  IADD3 R6, R0, 0x40, RZ ;  /* 0x0000004000067810 */ /* 0x002fe20007ffe0ff */
[----:B----4-:R1:W4:Y:S01]  /*12fe0*/  SHFL.IDX PT, R5, R2, 0x4, 0x181f ;  /* 0x00981f0002057f89 */ /* 0x01032200000e0000 */
[----:B------:R-:W-:Y:S02]  /*12ff0*/  BSSY B0, `(.L_x_1507) ;  /* 0x000000c000007945 */ /* 0x000fe40003800000 */
[----:B------:R-:W-:Y:S01]  /*13000*/  ISETP.GE.AND P0, PT, R6, UR4, PT ;  /* 0x0000000406007c0c */ /* 0x000fe2000bf06270 */
[----:B------:R1:W2:-:S12]  /*13010*/  SHFL.IDX PT, R4, R3, 0x4, 0x181f ;  /* 0x00981f0003047f89 */ /* 0x00029800000e0000 */
[----:B------:R-:W-:Y:S05]  /*13020*/  @P0 BRA `(.L_x_1508) ;  /* 0x0000008000000947 */ /* 0x000fea0003800000 */
[----:B-----5:R-:W-:Y:S02]  /*13030*/  ISETP.GE.AND P1, PT, R76, c[0x0][0x3c8], PT ;  /* 0x0000f2004c007a0c */ /* 0x020fe40003f26270 */
[----:B------:R-:W-:-:S11]  /*13040*/  ISETP.GE.AND P0, PT, R72, c[0x0][0x3c8], PT ;  /* 0x0000f20048007a0c */ /* 0x000fd60003f06270 */
[-C--:B--2---:R-:W-:Y:S02]  /*13050*/  @!P1 LEA R6, P3, R76, R4.reuse, 0x1 ;  /* 0x000000044c069211 */ /* 0x084fe400078608ff */
[----:B------:R-:W-:Y:S02]  /*13060*/  @!P0 LEA R4, P2, R72, R4, 0x1 ;  /* 0x0000000448048211 */ /* 0x000fe400078408ff */
[-C--:B----4-:R-:W-:Y:S02]  /*13070*/  @!P1 LEA.HI.X R7, R76, R5.reuse, R77, 0x1, P3 ;  /* 0x000000054c079211 */ /* 0x090fe400018f0c4d */
[----:B------:R-:W-:-:S03]  /*13080*/  @!P0 LEA.HI.X R5, R72, R5, R74, 0x1, P2 ;  /* 0x0000000548058211 */ /* 0x000fc600010f0c4a */
[----:B------:R2:W-:Y:S04]  /*13090*/  @!P1 ST.E.128 [R6.64], R44 ;  /* 0x0000002c06009985 */ /* 0x0005e8000c101d06 */
[----:B------:R2:W-:Y:S02]  /*130a0*/  @!P0 ST.E.128 [R4.64], R40 ;  /* 0x0000002804008985 */ /* 0x0005e4000c101d06 */
.L_x_1508:
[----:B------:R-:W-:Y:S05]  /*130b0*/  BSYNC B0 ;  /* 0x0000000000007941 */ /* 0x000fea0003800000 */
.L_x_1507:
[----:B--2---:R-:W-:Y:S01]  /*130c0*/  IADD3 R6, R0, 0x50, RZ ;  /* 0x0000005000067810 */ /* 0x004fe20007ffe0ff */
        /* <DEDUP_REMOVED lines=13> */
.L_x_1510:
[----:B------:R-:W-:Y:S05]  /*131a0*/  BSYNC B0 ;  /* 0x0000000000007941 */ /* 0x000fea0003800000 */
.L_x_1509:
        /* <DEDUP_REMOVED lines=14> */
.L_x_1512:
[----:B------:R-:W-:Y:S05]  /*13290*/  BSYNC B0 ;  /* 0x0000000000007941 */ /* 0x000fea0003800000 */
.L_x_1511:
[----:B------:R-:W-:Y:S01]  /*132a0*/  IADD3 R0, R0, 0x70, RZ ;  /* 0x0000007000007810 */ /* 0x000fe20007ffe0ff */
[----:B--2-4-:R2:W4:Y:S03]  /*132b0*/  SHFL.IDX PT, R5, R2, 0x7, 0x181f ;  /* 0x00f81f0002057f89 */ /* 0x01452600000e0000 */
        /* <DEDUP_REMOVED lines=13> */
.L_x_1497:
        /* <DEDUP_REMOVED lines=40> */
.L_x_1515:
[----:B------:R-:W-:Y:S05]  /*13610*/  BSYNC B0 ;  /* 0x0000000000007941 */ /* 0x000fea0003800000 */
.L_x_1514:
[----:B------:R-:W2:Y:S01]  /*13620*/  LDL R2, [R1+0x84] ;  /* 0x0000840001027983 */ /* 0x000ea20000100800 */
[----:B-1----:R-:W-:Y:S01]  /*13630*/  MOV R0, c[0x0][0x4e8] ;  /* 0x00013a0000007a02 */ /* 0x002fe20000000f00 */
[----:B------:R-:W-:Y:S01]  /*13640*/  IMAD R6, R10, c[0x0][0x3f0], RZ ;  /* 0x0000fc000a067a24 */ /* 0x000fe200078e02ff */
[----:B------:R-:W-:Y:S02]  /*13650*/  SHF.R.S32.HI R9, RZ, 0x1f, R12 ;  /* 0x0000001fff097819 */ /* 0x000fe4000001140c */
[----:B------:R-:W-:Y:S01]  /*13660*/  ISETP.NE.AND P0, PT, R0, 0x1, PT ;  /* 0x000000010000780c */ /* 0x000fe20003f05270 */
[----:B------:R-:W-:Y:S01]  /*13670*/  IMAD R0, R7, c[0x0][0x3e8], RZ ;  /* 0x0000fa0007007a24 */ /* 0x000fe200078e02ff */
[----:B------:R-:W-:Y:S01]  /*13680*/  LEA.HI R9, R9, R12, RZ, 0x3 ;  /* 0x0000000c09097211 */ /* 0x000fe200078f18ff */
[----:B------:R-:W-:Y:S02]  /*13690*/  IMAD R8, R13, c[0x0][0x3f4], R6 ;  /* 0x0000fd000d087a24 */ /* 0x000fe400078e0206 */
[----:B------:R-:W-:Y:S01]  /*136a0*/  IMAD R5, R14, c[0x0][0x3ec], R0 ;  /* 0x0000fb000e057a24 */ /* 0x000fe200078e0200 */
[----:B------:R-:W-:-:S02]  /*136b0*/  SHF.R.S32.HI R9, RZ, 0x3, R9 ;  /* 0x00000003ff097819 */ /* 0x000fc40000011409 */
[----:B--2---:R-:W-:Y:S01]  /*136c0*/  IADD3 R4, R2, R11, RZ ;  /* 0x0000000b02047210 */ /* 0x004fe20007ffe0ff */
[----:B------:R-:W-:-:S03]  /*136d0*/  IMAD.WIDE.U32 R2, R14, c[0x0][0x3e8], RZ ;  /* 0x0000fa000e027a25 */ /* 0x000fc600078e00ff */
[----:B------:R-:W-:Y:S01]  /*136e0*/  MOV R0, R4 ;  /* 0x0000000400007202 */ /* 0x000fe20000000f00 */
[----:B------:R-:W-:-:S04]  /*136f0*/  @P0 IMAD.HI.U32 R7, R4, c[0x0][0x4ec], RZ ;  /* 0x00013b0004070a27 */ /* 0x000fc800078e00ff */
[----:B------:R-:W-:Y:S01]  /*13700*/  IMAD.IADD R3, R3, 0x1, R5 ;  /* 0x0000000103037824 */ /* 0x000fe200078e0205 */
[----:B------:R-:W-:-:S03]  /*13710*/  @P0 SHF.R.U32.HI R0, RZ, c[0x0][0x4f0], R7 ;  /* 0x00013c00ff000a19 */ /* 0x000fc60000011607 */
[----:B------:R-:W-:Y:S01]  /*13720*/  IMAD.WIDE.U32 R2, R13, c[0x0][0x3f0], R2 ;  /* 0x0000fc000d027a25 */ /* 0x000fe200078e0002 */
[----:B------:R-:W-:Y:S02]  /*13730*/  SHF.R.S32.HI R5, RZ, 0x1f, R0 ;  /* 0x0000001fff057819 */ /* 0x000fe40000011400 */
[----:B------:R-:W-:Y:S02]  /*13740*/  IADD3 R6, -R0, RZ, RZ ;  /* 0x000000ff00067210 */ /* 0x000fe40007ffe1ff */
[----:B------:R-:W-:Y:S01]  /*13750*/  IADD3 R3, R3, R8, RZ ;  /* 0x0000000803037210 */ /* 0x000fe20007ffe0ff */
        /* <DEDUP_REMOVED lines=15> */
.L_x_1560:
[----:B------:R-:W-:Y:S05]  /*13850*/  BRA.DIV ~URZ, `(.L_x_1517) ;  /* 0x000014527f007947 */ /* 0x000fea000b800000 */
[----:B------:R3:W4:Y:S02]  /*13860*/  SHFL.IDX PT, R4, R3, RZ, 0x181f ;  /* 0x00181fff03047589 */ /* 0x00072400000e0000 */
.L_x_1561:
        /* <DEDUP_REMOVED lines=16> */
.L_x_1519:
[----:B------:R-:W-:Y:S05]  /*13970*/  BSYNC B0 ;  /* 0x0000000000007941 */ /* 0x000fea0003800000 */
.L_x_1518:
[----:B------:R-:W-:Y:S05]  /*13980*/  BRA.DIV ~URZ, `(.L_x_1520) ;  /* 0x000013827f007947 */ /* 0x000fea000b800000 */
[----:B--2---:R2:W1:Y:S04]  /*13990*/  SHFL.IDX PT, R5, R2, 0x1, 0x181f ;  /* 0x00381f0002057f89 */ /* 0x00446800000e0000 */
[----:B----4-:R2:W4:Y:S02]  /*139a0*/  SHFL.IDX PT, R4, R3, 0x1, 0x181f ;  /* 0x00381f0003047f89 */ /* 0x01052400000e0000 */
.L_x_1562:
        /* <DEDUP_REMOVED lines=15> */
.L_x_1522:
[----:B------:R-:W-:Y:S05]  /*13aa0*/  BSYNC B0 ;  /* 0x0000000000007941 */ /* 0x000fea0003800000 */
.L_x_1521:
[----:B------:R-:W-:Y:S05]  /*13ab0*/  BRA.DIV ~URZ, `(.L_x_1523) ;  /* 0x000013127f007947 */ /* 0x000fea000b800000 */
[----:B-1----:R1:W2:Y:S02]  /*13ac0*/  SHFL.IDX PT, R5, R2, 0x2, 0x181f ;  /* 0x00581f0002057f89 */ /* 0x0022a400000e0000 */
.L_x_1563:
[----:B------:R-:W-:Y:S05]  /*13ad0*/  BRA.DIV ~URZ, `(.L_x_1524) ;  /* 0x000013627f007947 */ /* 0x000fea000b800000 */
[----:B----4-:R4:W1:Y:S02]  /*13ae0*/  SHFL.IDX PT, R4, R3, 0x2, 0x181f ;  /* 0x00581f0003047f89 */ /* 0x01086400000e0000 */
.L_x_1564:
        /* <DEDUP_REMOVED lines=15> */
.L_x_1526:
[----:B------:R-:W-:Y:S05]  /*13be0*/  BSYNC B0 ;  /* 0x0000000000007941 */ /* 0x000fea0003800000 */
.L_x_1525:
[----:B------:R-:W-:Y:S05]  /*13bf0*/  BRA.DIV ~URZ, `(.L_x_1527) ;  /* 0x000012a27f007947 */ /* 0x000fea000b800000 */
[----:B-12---:R1:W2:Y:S04]  /*13c00*/  SHFL.IDX PT, R5, R2, 0x3, 0x181f ;  /* 0x00781f0002057f89 */ /* 0x0062a800000e0000 */
[----:B------:R1:W3:Y:S02]  /*13c10*/  SHFL.IDX PT, R4, R3, 0x3, 0x181f ;  /* 0x00781f0003047f89 */ /* 0x0002e400000e0000 */
.L_x_1565:
[----:B------:R-:W-:Y:S01]  /*13c20*/  IADD3 R6, R0, 0x30, RZ ;  /* 0x0000003000067810 */ /* 0x000fe20007ffe0ff */
[----:B------:R-:W-:Y:S03]  /*13c30*/  BSSY B0, `(.L_x_1528) ;  /* 0x000000e000007945 */ /* 0x000fe60003800000 */
[----:B------:R-:W-:-:S13]  /*13c40*/  ISETP.GE.AND P0, PT, R6, R11, PT ;  /* 0x0000000b0600720c */ /* 0x000fda0003f06270 */
[----:B------:R-:W-:Y:S05]  /*13c50*/  @P0 BRA `(.L_x_1529) ;  /* 0x000000b000000947 */ /* 0x000fea0003800000 */
[----:B------:R-:W5:Y:S04]  /*13c60*/  LDL.64 R12, [R1+0x10] ;  /* 0x00001000010c7983 */ /* 0x000f680000100a00 */
[----:B----4-:R-:W4:Y:S04]  /*13c70*/  LDL R8, [R1+0x44] ;  /* 0x0000440001087983 */ /* 0x010f280000100800 */
[----:B---3--:R-:W3:Y:S01]  /*13c80*/  LDL R9, [R1+0x4c] ;  /* 0x00004c0001097983 */ /* 0x008ee20000100800 */
[----:B-----5:R-:W-:Y:S02]  /*13c90*/  ISETP.GE.AND P1, PT, R12, c[0x0][0x3c8], PT ;  /* 0x0000f2000c007a0c */ /* 0x020fe40003f26270 */
[----:B----4-:R-:W-:-:S11]  /*13ca0*/  ISETP.GE.AND P0, PT, R8, c[0x0][0x3c8], PT ;  /* 0x0000f20008007a0c */ /* 0x010fd60003f06270 */
[-C--:B------:R-:W-:Y:S02]  /*13cb0*/  @!P1 LEA R6, P3, R12, R4.reuse, 0x1 ;  /* 0x000000040c069211 */ /* 0x080fe400078608ff */
[----:B------:R-:W-:Y:S02]  /*13cc0*/  @!P0 LEA R4, P2, R8, R4, 0x1 ;  /* 0x0000000408048211 */ /* 0x000fe400078408ff */
[-C--:B--2---:R-:W-:Y:S02]  /*13cd0*/  @!P1 LEA.HI.X R7, R12, R5.reuse, R13, 0x1, P3 ;  /* 0x000000050c079211 */ /* 0x084fe400018f0c0d */
[----:B---3--:R-:W-:-:S03]  /*13ce0*/  @!P0 LEA.HI.X R5, R8, R5, R9, 0x1, P2 ;  /* 0x0000000508058211 */ /* 0x008fc600010f0c09 */
[----:B------:R2:W-:Y:S04]  /*13cf0*/  @!P1 ST.E.128 [R6.64], RZ ;  /* 0x000000ff06009985 */ /* 0x0005e8000c101d06 */
[----:B------:R2:W-:Y:S02]  /*13d00*/  @!P0 ST.E.128 [R4.64], RZ ;  /* 0x000000ff04008985 */ /* 0x0005e4000c101d06 */
.L_x_1529:
[----:B------:R-:W-:Y:S05]  /*13d10*/  BSYNC B0 ;  /* 0x0000000000007941 */ /* 0x000fea0003800000 */
.L_x_1528:
[----:B------:R-:W-:Y:S05]  /*13d20*/  BRA.DIV ~URZ, `(.L_x_1530) ;  /* 0x000012327f007947 */ /* 0x000fea000b800000 */
[----:B--2---:R2:W1:Y:S02]  /*13d30*/  SHFL.IDX PT, R5, R2, 0x4, 0x181f ;  /* 0x00981f0002057f89 */ /* 0x00446400000e0000 */
.L_x_1566:
[----:B------:R-:W-:Y:S05]  /*13d40*/  BRA.DIV ~URZ, `(.L_x_1531) ;  /* 0x000012827f007947 */ /* 0x000fea000b800000 */
[----:B---3--:R3:W2:Y:S02]  /*13d50*/  SHFL.IDX PT, R4, R3, 0x4, 0x181f ;  /* 0x00981f0003047f89 */ /* 0x0086a400000e0000 */
.L_x_1567:
        /* <DEDUP_REMOVED lines=9> */
[-C--:B--2---:R-:W-:Y:S02]  /*13df0*/  @!P1 LEA R6, P3, R12, R4.reuse, 0x1 ;  /* 0x000000040c069211 */ /* 0x084fe400078608ff */
[----:B------:R-:W-:Y:S02]  /*13e00*/  @!P0 LEA R4, P2, R8, R4, 0x1 ;  /* 0x0000000408048211 */ /* 0x000fe400078408ff */
[-C--:B-1----:R-:W-:Y:S02]  /*13e10*/  @!P1 LEA.HI.X R7, R12, R5.reuse, R13, 0x1, P3 ;  /* 0x000000050c079211 */ /* 0x082fe400018f0c0d */
[----:B----4-:R-:W-:-:S03]  /*13e20*/  @!P0 LEA.HI.X R5, R8, R5, R9, 0x1, P2 ;  /* 0x0000000508058211 */ /* 0x010fc600010f0c09 */
[----:B------:R1:W-:Y:S04]  /*13e30*/  @!P1 ST.E.128 [R6.64], RZ ;  /* 0x000000ff06009985 */ /* 0x0003e8000c101d06 */
[----:B------:R1:W-:Y:S02]  /*13e40*/  @!P0 ST.E.128 [R4.64], RZ ;  /* 0x000000ff04008985 */ /* 0x0003e4000c101d06 */
.L_x_1533:
[----:B------:R-:W-:Y:S05]  /*13e50*/  BSYNC B0 ;  /* 0x0000000000007941 */ /* 0x000fea0003800000 */
.L_x_1532:
[----:B------:R-:W-:Y:S05]  /*13e60*/  BRA.DIV ~URZ, `(.L_x_1534) ;  /* 0x000011c27f007947 */ /* 0x000fea000b800000 */
[----:B-1----:R1:W3:Y:S04]  /*13e70*/  SHFL.IDX PT, R5, R2, 0x5, 0x181f ;  /* 0x00b81f0002057f89 */ /* 0x0022e800000e0000 */
[----:B--2---:R1:W2:Y:S02]  /*13e80*/  SHFL.IDX PT, R4, R3, 0x5, 0x181f ;  /* 0x00b81f0003047f89 */ /* 0x0042a400000e0000 */
.L_x_1568:
        /* <DEDUP_REMOVED lines=9> */
[-C--:B--2---:R-:W-:Y:S02]  /*13f20*/  @!P1 LEA R6, P3, R12, R4.reuse, 0x1 ;  /* 0x000000040c069211 */ /* 0x084fe400078608ff */
[----:B------:R-:W-:Y:S02]  /*13f30*/  @!P0 LEA R4, P2, R8, R4, 0x1 ;  /* 0x0000000408048211 */ /* 0x000fe400078408ff */
[-C--:B------:R-:W-:Y:S02]  /*13f40*/  @!P1 LEA.HI.X R7, R12, R5.reuse, R13, 0x1, P3 ;  /* 0x000000050c079211 */ /* 0x080fe400018f0c0d */
[----:B---3--:R-:W-:-:S03]  /*13f50*/  @!P0 LEA.HI.X R5, R8, R5, R9, 0x1, P2 ;  /* 0x0000000508058211 */ /* 0x008fc600010f0c09 */
[----:B------:R2:W-:Y:S04]  /*13f60*/  @!P1 ST.E.128 [R6.64], RZ ;  /* 0x000000ff06009985 */ /* 0x0005e8000c101d06 */
[----:B------:R2:W-:Y:S02]  /*13f70*/  @!P0 ST.E.128 [R4.64], RZ ;  /* 0x000000ff04008985 */ /* 0x0005e4000c101d06 */
.L_x_1536:
[----:B------:R-:W-:Y:S05]  /*13f80*/  BSYNC B0 ;  /* 0x0000000000007941 */ /* 0x000fea0003800000 */
.L_x_1535:
[----:B------:R-:W-:Y:S05]  /*13f90*/  BRA.DIV ~URZ, `(.L_x_1537) ;  /* 0x000011527f007947 */ /* 0x000fea000b800000 */
[----:B--23--:R2:W3:Y:S02]  /*13fa0*/  SHFL.IDX PT, R5, R2, 0x6, 0x181f ;  /* 0x00d81f0002057f89 */ /* 0x00c4e400000e0000 */
.L_x_1569:
[----:B------:R-:W-:Y:S05]  /*13fb0*/  BRA.DIV ~URZ, `(.L_x_1538) ;  /* 0x000011a27f007947 */ /* 0x000fea000b800000 */
[----:B------:R1:W2:Y:S02]  /*13fc0*/  SHFL.IDX PT, R4, R3, 0x6, 0x181f ;  /* 0x00d81f0003047f89 */ /* 0x0002a400000e0000 */
.L_x_1570:
        /* <DEDUP_REMOVED lines=15> */
.L_x_1540:
[----:B------:R-:W-:Y:S05]  /*140c0*/  BSYNC B0 ;  /* 0x0000000000007941 */ /* 0x000fea0003800000 */
.L_x_1539:
[----:B------:R-:W-:Y:S05]  /*140d0*/  BRA.DIV ~URZ, `(.L_x_1541) ;  /* 0x000010e27f007947 */ /* 0x000fea000b800000 */
[----:B--2---:R2:W1:Y:S04]  /*140e0*/  SHFL.IDX PT, R6, R2, 0x7, 0x181f ;  /* 0x00f81f0002067f89 */ /* 0x00446800000e0000 */
[----:B-1--4-:R-:W1:Y:S02]  /*140f0*/  SHFL.IDX PT, R3, R3, 0x7, 0x181f ;  /* 0x00f81f0003037f89 */ /* 0x012e6400000e0000 */
.L_x_1571:
[----:B------:R-:W-:-:S04]  /*14100*/  IADD3 R0, R0, 0x70, RZ ;  /* 0x0000007000007810 */ /* 0x000fc80007ffe0ff */
[----:B------:R-:W-:-:S13]  /*14110*/  ISETP.GE.AND P0, PT, R0, R11, PT ;  /* 0x0000000b0000720c */ /* 0x000fda0003f06270 */
[----:B------:R-:W-:Y:S05]  /*14120*/  @P0 BRA `(.L_x_1513) ;  /* 0x000000b000000947 */ /* 0x000fea0003800000 */
[----:B------:R-:W4:Y:S04]  /*14130*/  LDL.64 R12, [R1+0x10] ;  /* 0x00001000010c7983 */ /* 0x000f280000100a00 */
[----:B------:R-:W5:Y:S04]  /*14140*/  LDL R7, [R1+0x44] ;  /* 0x0000440001077983 */ /* 0x000f680000100800 */
[----:B--2---:R-:W2:Y:S01]  /*14150*/  LDL R8, [R1+0x4c] ;  /* 0x00004c0001087983 */ /* 0x004ea20000100800 */
[----:B----4-:R-:W-:Y:S02]  /*14160*/  ISETP.GE.AND P1, PT, R12, c[0x0][0x3c8], PT ;  /* 0x0000f2000c007a0c */ /* 0x010fe40003f26270 */
[----:B-----5:R-:W-:-:S11]  /*14170*/  ISETP.GE.AND P0, PT, R7, c[0x0][0x3c8], PT ;  /* 0x0000f20007007a0c */ /* 0x020fd60003f06270 */
[CC--:B-1----:R-:W-:Y:S02]  /*14180*/  @!P1 LEA R4, P3, R12.reuse, R3.reuse, 0x1 ;  /* 0x000000030c049211 */ /* 0x0c2fe400078608ff */
[C---:B------:R-:W-:Y:S02]  /*14190*/  @!P0 LEA R2, P2, R7.reuse, R3, 0x1 ;  /* 0x0000000307028211 */ /* 0x040fe400078408ff */
[-C--:B---3--:R-:W-:Y:S02]  /*141a0*/  @!P1 LEA.HI.X R5, R12, R6.reuse, R13, 0x1, P3 ;  /* 0x000000060c059211 */ /* 0x088fe400018f0c0d */
[----:B--2---:R-:W-:-:S03]  /*141b0*/  @!P0 LEA.HI.X R3, R7, R6, R8, 0x1, P2 ;  /* 0x0000000607038211 */ /* 0x004fc600010f0c08 */
[----:B------:R1:W-:Y:S04]  /*141c0*/  @!P1 ST.E.128 [R4.64], RZ ;  /* 0x000000ff04009985 */ /* 0x0003e8000c101d06 */
[----:B------:R1:W-:Y:S02]  /*141d0*/  @!P0 ST.E.128 [R2.64], RZ ;  /* 0x000000ff02008985 */ /* 0x0003e4000c101d06 */
.L_x_1513:
[----:B------:R-:W-:Y:S05]  /*141e0*/  BSYNC B1 ;  /* 0x0000000000017941 */ /* 0x000fea0003800000 */
.L_x_1496:
[----:B--2---:R-:W2:Y:S02]  /*141f0*/  LDL R0, [R1+0x88] ;  /* 0x0000880001007983 */ /* 0x004ea40000100800 */
[----:B--2---:R-:W-:-:S13]  /*14200*/  ISETP.NE.AND P0, PT, R0, RZ, PT ;  /* 0x000000ff0000720c */ /* 0x004fda0003f05270 */
[----:B------:R-:W-:Y:S01]  /*14210*/  @P0 WARPSYNC 0xffffffff ;  /* 0xffffffff00000948 */ /* 0x000fe20003800000 */
[----:B------:R-:W-:Y:S06]  /*14220*/  @P0 BAR.SYNC.DEFER_BLOCKING 0x5, 0x80 ;  /* 0x0142000000000b1d */ /* 0x000fec0000010000 */
[----:B------:R-:W2:Y:S04]  /*14230*/  @P0 LDS R0, [0x10100] ;  /* 0x01010000ff000984 */ /* 0x000ea80000000800 */
[----:B--2---:R2:W-:Y:S04]  /*14240*/  @P0 STL [R1+0x60], R0 ;  /* 0x0000600001000387 */ /* 0x0045e80000100800 */
[----:B------:R-:W-:Y:S06]  /*14250*/  @P0 BAR.ARV 0x4, 0x80 ;  /* 0x0102000000000b1d */ /* 0x000fec0000002000 */
[----:B------:R-:W-:Y:S05]  /*14260*/  @P0 BRA `(.L_x_1542) ;  /* 0x0000007000000947 */ /* 0x000fea0003800000 */
[----:B------:R-:W-:Y:S05]  /*14270*/  BRA.DIV ~URZ, `(.L_x_1543) ;  /* 0x000010127f007947 */ /* 0x000fea000b800000 */
[----:B--2---:R2:W4:Y:S02]  /*14280*/  SHFL.IDX PT, R0, R73, RZ, 0x1f ;  /* 0x00001fff49007589 */ /* 0x00452400000e0000 */
.L_x_1572:
[----:B------:R-:W-:Y:S01]  /*14290*/  WARPSYNC 0xffffffff ;  /* 0xffffffff00007948 */ /* 0x000fe20003800000 */
[----:B------:R-:W-:Y:S06]  /*142a0*/  BAR.SYNC.DEFER_BLOCKING 0x4, 0x80 ;  /* 0x0102000000007b1d */ /* 0x000fec0000010000 */
[----:B----4-:R4:W-:Y:S04]  /*142b0*/  STL [R1+0x60], R0 ;  /* 0x0000600001007387 */ /* 0x0109e80000100800 */
[----:B------:R4:W-:Y:S04]  /*142c0*/  @!P4 STS [0x10100], R73 ;  /* 0x01010049ff00c388 */ /* 0x0009e80000000800 */
[----:B------:R-:W-:Y:S06]  /*142d0*/  BAR.ARV 0x5, 0x80 ;  /* 0x0142000000007b1d */ /* 0x000fec0000002000 */
.L_x_1542:
[----:B--2-4-:R-:W2:Y:S02]  /*142e0*/  LDL R0, [R1+0x60] ;  /* 0x0000600001007983 */ /* 0x014ea40000100800 */
[----:B--2---:R-:W-:-:S13]  /*142f0*/  ISETP.GE.AND P0, PT, R0, c[0x0][0x538], PT ;  /* 0x00014e0000007a0c */ /* 0x004fda0003f06270 */
[----:B-1-3-5:R-:W-:Y:S01]  /*14300*/  @P0 CALL.REL.NOINC `(.L_x_1544) ;  /* 0x0000001000000944 */ /* 0x02afe20003c00000 */
[----:B------:R-:W-:Y:S05]  /*14310*/  BRA `(.L_x_1545) ;  /* 0xfffec68000007947 */ /* 0x000fea000383ffff */
.L_x_1544:
[----:B------:R-:W-:Y:S05]  /*14320*/  EXIT ;  /* 0x000000000000794d */ /* 0x000fea0003800000 */
.L_x_1460:
[----:B------:R-:W-:Y:S01]  /*14330*/  IMAD.MOV.U32 R10, RZ, RZ, R2 ;  /* 0x000000ffff0a7224 */ /* 0x000fe200078e0002 */
[----:B------:R-:W-:Y:S01]  /*14340*/  MOV R7, RZ ;  /* 0x000000ff00077202 */ /* 0x000fe20000000f00 */
[----:B-1----:R-:W-:Y:S01]  /*14350*/  IMAD.MOV.U32 R4, RZ, RZ, 0x181f ;  /* 0x0000181fff047424 */ /* 0x002fe200078e00ff */
[----:B------:R-:W-:Y:S02]  /*14360*/  MOV R8, 0x14380 ;  /* 0x0001438000087802 */ /* 0x000fe40000000f00 */
[----:B------:R-:W-:Y:S05]  /*14370*/  CALL.REL.NOINC `($__internal_5_$__cuda_sm70_shflsync_idx_p) ;  /* 0x00000fc000007944 */ /* 0x000fea0003c00000 */
[----:B------:R-:W-:Y:S01]  /*14380*/  MOV R5, R4 ;  /* 0x0000000400057202 */ /* 0x000fe20000000f00 */
[----:B------:R-:W-:Y:S05]  /*14390*/  BRA `(.L_x_1546) ;  /* 0xfffed4b000007947 */ /* 0x000fea000383ffff */
.L_x_1461:
[----:B------:R-:W-:Y:S01]  /*143a0*/  IMAD.MOV.U32 R10, RZ, RZ, R3 ;  /* 0x000000ffff0a7224 */ /* 0x000fe200078e0003 */
[----:B------:R-:W-:Y:S01]  /*143b0*/  MOV R7, RZ ;  /* 0x000000ff00077202 */ /* 0x000fe20000000f00 */
[----:B-1----:R-:W-:Y:S01]  /*143c0*/  IMAD.MOV.U32 R4, RZ, RZ, 0x181f ;  /* 0x0000181fff047424 */ /* 0x002fe200078e00ff */
[----:B------:R-:W-:Y:S02]  /*143d0*/  MOV R8, 0x143f0 ;  /* 0x000143f000087802 */ /* 0x000fe40000000f00 */
[----:B--23--:R-:W-:Y:S05]  /*143e0*/  CALL.REL.NOINC `($__internal_5_$__cuda_sm70_shflsync_idx_p) ;  /* 0x00000f5000007944 */ /* 0x00cfea0003c00000 */
[----:B------:R-:W-:Y:S05]  /*143f0*/  BRA `(.L_x_1547) ;  /* 0xfffed47000007947 */ /* 0x000fea000383ffff */
.L_x_1464:
[----:B------:R-:W-:Y:S01]  /*14400*/  IMAD.MOV.U32 R10, RZ, RZ, R2 ;  /* 0x000000ffff0a7224 */ /* 0x000fe200078e0002 */
[----:B--2---:R-:W-:Y:S01]  /*14410*/  MOV R7, 0x1 ;  /* 0x0000000100077802 */ /* 0x004fe20000000f00 */
[----:B----4-:R-:W-:Y:S01]  /*14420*/  IMAD.MOV.U32 R4, RZ, RZ, 0x181f ;  /* 0x0000181fff047424 */ /* 0x010fe200078e00ff */
[----:B------:R-:W-:-:S02]  /*14430*/  MOV R8, 0x14450 ;  /* 0x0001445000087802 */ /* 0x000fc40000000f00 */
[----:B-1-3--:R-:W-:Y:S05]  /*14440*/  CALL.REL.NOINC `($__internal_5_$__cuda_sm70_shflsync_idx_p) ;  /* 0x00000ef000007944 */ /* 0x00afea0003c00000 */
[----:B------:R-:W-:Y:S01]  /*14450*/  IMAD.MOV.U32 R5, RZ, RZ, R4 ;  /* 0x000000ffff057224 */ /* 0x000fe200078e0004 */
[----:B------:R-:W-:Y:S01]  /*14460*/  MOV R7, 0x1 ;  /* 0x0000000100077802 */ /* 0x000fe20000000f00 */
[----:B------:R-:W-:Y:S01]  /*14470*/  IMAD.MOV.U32 R10, RZ, RZ, R3 ;  /* 0x000000ffff0a7224 */ /* 0x000fe200078e0003 */
[----:B------:R-:W-:-:S02]  /*14480*/  MOV R4, 0x181f ;  /* 0x0000181f00047802 */ /* 0x000fc40000000f00 */
[----:B------:R-:W-:Y:S02]  /*14490*/  MOV R8, 0x144b0 ;  /* 0x000144b000087802 */ /* 0x000fe40000000f00 */
[----:B------:R-:W-:Y:S05]  /*144a0*/  CALL.REL.NOINC `($__internal_5_$__cuda_sm70_shflsync_idx_p) ;  /* 0x00000e9000007944 */ /* 0x000fea0003c00000 */
[----:B------:R-:W-:Y:S05]  /*144b0*/  BRA `(.L_x_1548) ;  /* 0xfffed50000007947 */ /* 0x000fea000383ffff */
.L_x_1467:
[----:B------:R-:W-:Y:S01]  /*144c0*/  IMAD.MOV.U32 R10, RZ, RZ, R2 ;  /* 0x000000ffff0a7224 */ /* 0x000fe200078e0002 */
[----:B--2---:R-:W-:Y:S01]  /*144d0*/  MOV R7, 0x2 ;  /* 0x0000000200077802 */ /* 0x004fe20000000f00 */
[----:B----4-:R-:W-:Y:S01]  /*144e0*/  IMAD.MOV.U32 R4, RZ, RZ, 0x181f ;  /* 0x0000181fff047424 */ /* 0x010fe200078e00ff */
[----:B------:R-:W-:Y:S02]  /*144f0*/  MOV R8, 0x14510 ;  /* 0x0001451000087802 */ /* 0x000fe40000000f00 */
[----:B-1-3--:R-:W-:Y:S05]  /*14500*/  CALL.REL.NOINC `($__internal_5_$__cuda_sm70_shflsync_idx_p) ;  /* 0x00000e3000007944 */ /* 0x00afea0003c00000 */
[----:B------:R-:W-:Y:S01]  /*14510*/  MOV R5, R4 ;  /* 0x0000000400057202 */ /* 0x000fe20000000f00 */
[----:B------:R-:W-:Y:S05]  /*14520*/  BRA `(.L_x_1549) ;  /* 0xfffed5c000007947 */ /* 0x000fea000383ffff */
.L_x_1468:
[----:B------:R-:W-:Y:S01]  /*14530*/  IMAD.MOV.U32 R10, RZ, RZ, R3 ;  /* 0x000000ffff0a7224 */ /* 0x000fe200078e0003 */
[----:B------:R-:W-:Y:S01]  /*14540*/  MOV R7, 0x2 ;  /* 0x0000000200077802 */ /* 0x000fe20000000f00 */
[----:B----4-:R-:W-:Y:S01]  /*14550*/  IMAD.MOV.U32 R4, RZ, RZ, 0x181f ;  /* 0x0000181fff047424 */ /* 0x010fe200078e00ff */
[----:B------:R-:W-:Y:S02]  /*14560*/  MOV R8, 0x14580 ;  /* 0x0001458000087802 */ /* 0x000fe40000000f00 */
[----:B-123--:R-:W-:Y:S05]  /*14570*/  CALL.REL.NOINC `($__internal_5_$__cuda_sm70_shflsync_idx_p) ;  /* 0x00000dc000007944 */ /* 0x00efea0003c00000 */
[----:B------:R-:W-:Y:S05]  /*14580*/  BRA `(.L_x_1550) ;  /* 0xfffed58000007947 */ /* 0x000fea000383ffff */
.L_x_1471:
[----:B------:R-:W-:Y:S01]  /*14590*/  IMAD.MOV.U32 R10, RZ, RZ, R2 ;  /* 0x000000ffff0a7224 */ /* 0x000fe200078e0002 */
[----:B-1----:R-:W-:Y:S01]  /*145a0*/  MOV R7, 0x3 ;  /* 0x0000000300077802 */ /* 0x002fe20000000f00 */
[----:B------:R-:W-:Y:S01]  /*145b0*/  IMAD.MOV.U32 R4, RZ, RZ, 0x181f ;  /* 0x0000181fff047424 */ /* 0x000fe200078e00ff */
[----:B------:R-:W-:-:S02]  /*145c0*/  MOV R8, 0x145e0 ;  /* 0x000145e000087802 */ /* 0x000fc40000000f00 */
[----:B--234-:R-:W-:Y:S05]  /*145d0*/  CALL.REL.NOINC `($__internal_5_$__cuda_sm70_shflsync_idx_p) ;  /* 0x00000d6000007944 */ /* 0x01cfea0003c00000 */
[----:B------:R-:W-:Y:S01]  /*145e0*/  IMAD.MOV.U32 R5, RZ, RZ, R4 ;  /* 0x000000ffff057224 */ /* 0x000fe200078e0004 */
[----:B------:R-:W-:Y:S01]  /*145f0*/  MOV R7, 0x3 ;  /* 0x0000000300077802 */ /* 0x000fe20000000f00 */
[----:B------:R-:W-:Y:S01]  /*14600*/  IMAD.MOV.U32 R10, RZ, RZ, R3 ;  /* 0x000000ffff0a7224 */ /* 0x000fe200078e0003 */
[----:B------:R-:W-:-:S02]  /*14610*/  MOV R4, 0x181f ;  /* 0x0000181f00047802 */ /* 0x000fc40000000f00 */
[----:B------:R-:W-:Y:S02]  /*14620*/  MOV R8, 0x14640 ;  /* 0x0001464000087802 */ /* 0x000fe40000000f00 */
[----:B------:R-:W-:Y:S05]  /*14630*/  CALL.REL.NOINC `($__internal_5_$__cuda_sm70_shflsync_idx_p) ;  /* 0x00000d0000007944 */ /* 0x000fea0003c00000 */
[----:B------:R-:W-:Y:S05]  /*14640*/  BRA `(.L_x_1551) ;  /* 0xfffed60000007947 */ /* 0x000fea000383ffff */
.L_x_1474:
[----:B------:R-:W-:Y:S01]  /*14650*/  IMAD.MOV.U32 R10, RZ, RZ, R2 ;  /* 0x000000ffff0a7224 */ /* 0x000fe200078e0002 */
[----:B--2---:R-:W-:Y:S01]  /*14660*/  MOV R7, 0x4 ;  /* 0x0000000400077802 */ /* 0x004fe20000000f00 */
[----:B------:R-:W-:Y:S01]  /*14670*/  IMAD.MOV.U32 R4, RZ, RZ, 0x181f ;  /* 0x0000181fff047424 */ /* 0x000fe200078e00ff */
[----:B------:R-:W-:Y:S02]  /*14680*/  MOV R8, 0x146a0 ;  /* 0x000146a000087802 */ /* 0x000fe40000000f00 */
[----:B-1-34-:R-:W-:Y:S05]  /*14690*/  CALL.REL.NOINC `($__internal_5_$__cuda_sm70_shflsync_idx_p) ;  /* 0x00000ca000007944 */ /* 0x01afea0003c00000 */
[----:B------:R-:W-:Y:S01]  /*146a0*/  MOV R5, R4 ;  /* 0x0000000400057202 */ /* 0x000fe20000000f00 */
[----:B------:R-:W-:Y:S05]  /*146b0*/  BRA `(.L_x_1552) ;  /* 0xfffed6c000007947 */ /* 0x000fea000383ffff */
.L_x_1475:
[----:B------:R-:W-:Y:S01]  /*146c0*/  IMAD.MOV.U32 R10, RZ, RZ, R3 ;  /* 0x000000ffff0a7224 */ /* 0x000fe200078e0003 */
[----:B------:R-:W-:Y:S01]  /*146d0*/  MOV R7, 0x4 ;  /* 0x0000000400077802 */ /* 0x000fe20000000f00 */
[----:B------:R-:W-:Y:S01]  /*146e0*/  IMAD.MOV.U32 R4, RZ, RZ, 0x181f ;  /* 0x0000181fff047424 */ /* 0x000fe200078e00ff */
[----:B------:R-:W-:Y:S02]  /*146f0*/  MOV R8, 0x14710 ;  /* 0x0001471000087802 */ /* 0x000fe40000000f00 */
[----:B-1234-:R-:W-:Y:S05]  /*14700*/  CALL.REL.NOINC `($__internal_5_$__cuda_sm70_shflsync_idx_p) ;  /* 0x00000c3000007944 */ /* 0x01efea0003c00000 */
[----:B------:R-:W-:Y:S05]  /*14710*/  BRA `(.L_x_1553) ;  /* 0xfffed68000007947 */ /* 0x000fea000383ffff */
.L_x_1478:
[----:B------:R-:W-:Y:S01]  /*14720*/  IMAD.MOV.U32 R10, RZ, RZ, R2 ;  /* 0x000000ffff0a7224 */ /* 0x000fe200078e0002 */
[----:B--2---:R-:W-:Y:S01]  /*14730*/  MOV R7, 0x5 ;  /* 0x0000000500077802 */ /* 0x004fe20000000f00 */
[----:B------:R-:W-:Y:S01]  /*14740*/  IMAD.MOV.U32 R4, RZ, RZ, 0x181f ;  /* 0x0000181fff047424 */ /* 0x000fe200078e00ff */
[----:B------:R-:W-:-:S02]  /*14750*/  MOV R8, 0x14770 ;  /* 0x0001477000087802 */ /* 0x000fc40000000f00 */
[----:B-1-34-:R-:W-:Y:S05]  /*14760*/  CALL.REL.NOINC `($__internal_5_$__cuda_sm70_shflsync_idx_p) ;  /* 0x00000bd000007944 */ /* 0x01afea0003c00000 */
[----:B------:R-:W-:Y:S01]  /*14770*/  IMAD.MOV.U32 R5, RZ, RZ, R4 ;  /* 0x000000ffff057224 */ /* 0x000fe200078e0004 */
[----:B------:R-:W-:Y:S01]  /*14780*/  MOV R7, 0x5 ;  /* 0x0000000500077802 */ /* 0x000fe20000000f00 */
[----:B------:R-:W-:Y:S01]  /*14790*/  IMAD.MOV.U32 R10, RZ, RZ, R3 ;  /* 0x000000ffff0a7224 */ /* 0x000fe200078e0003 */
[----:B------:R-:W-:-:S02]  /*147a0*/  MOV R4, 0x181f ;  /* 0x0000181f00047802 */ /* 0x000fc40000000f00 */
[----:B------:R-:W-:Y:S02]  /*147b0*/  MOV R8, 0x147d0 ;  /* 0x000147d000087802 */ /* 0x000fe40000000f00 */
[----:B------:R-:W-:Y:S05]  /*147c0*/  CALL.REL.NOINC `($__internal_5_$__cuda_sm70_shflsync_idx_p) ;  /* 0x00000b7000007944 */ /* 0x000fea0003c00000 */
[----:B------:R-:W-:Y:S05]  /*147d0*/  BRA `(.L_x_1554) ;  /* 0xfffed70000007947 */ /* 0x000fea000383ffff */
.L_x_1481:
[----:B------:R-:W-:Y:S01]  /*147e0*/  IMAD.MOV.U32 R10, RZ, RZ, R2 ;  /* 0x000000ffff0a7224 */ /* 0x000fe200078e0002 */
[----:B-1----:R-:W-:Y:S01]  /*147f0*/  MOV R7, 0x6 ;  /* 0x0000000600077802 */ /* 0x002fe20000000f00 */
[----:B------:R-:W-:Y:S01]  /*14800*/  IMAD.MOV.U32 R4, RZ, RZ, 0x181f ;  /* 0x0000181fff047424 */ /* 0x000fe200078e00ff */
[----:B------:R-:W-:Y:S02]  /*14810*/  MOV R8, 0x14830 ;  /* 0x0001483000087802 */ /* 0x000fe40000000f00 */
[----:B--234-:R-:W-:Y:S05]  /*14820*/  CALL.REL.NOINC `($__internal_5_$__cuda_sm70_shflsync_idx_p) ;  /* 0x00000b1000007944 */ /* 0x01cfea0003c00000 */
[----:B------:R-:W-:Y:S01]  /*14830*/  MOV R5, R4 ;  /* 0x0000000400057202 */ /* 0x000fe20000000f00 */
[----:B------:R-:W-:Y:S05]  /*14840*/  BRA `(.L_x_1555) ;  /* 0xfffed7c000007947 */ /* 0x000fea000383ffff */
.L_x_1482:
[----:B------:R-:W-:Y:S01]  /*14850*/  IMAD.MOV.U32 R10, RZ, RZ, R3 ;  /* 0x000000ffff0a7224 */ /* 0x000fe200078e0003 */
[----:B------:R-:W-:Y:S01]  /*14860*/  MOV R7, 0x6 ;  /* 0x0000000600077802 */ /* 0x000fe20000000f00 */
[----:B------:R-:W-:Y:S01]  /*14870*/  IMAD.MOV.U32 R4, RZ, RZ, 0x181f ;  /* 0x0000181fff047424 */ /* 0x000fe200078e00ff */
[----:B------:R-:W-:Y:S02]  /*14880*/  MOV R8, 0x148a0 ;  /* 0x000148a000087802 */ /* 0x000fe40000000f00 */
[----:B-1234-:R-:W-:Y:S05]  /*14890*/  CALL.REL.NOINC `($__internal_5_$__cuda_sm70_shflsync_idx_p) ;  /* 0x00000aa000007944 */ /* 0x01efea0003c00000 */
[----:B------:R-:W-:Y:S05]  /*148a0*/  BRA `(.L_x_1556) ;  /* 0xfffed78000007947 */ /* 0x000fea000383ffff */
.L_x_1485:
        /* <DEDUP_REMOVED lines=11> */
[----:B------:R-:W-:Y:S01]  /*14960*/  MOV R3, R4 ;  /* 0x0000000400037202 */ /* 0x000fe20000000f00 */
[----:B------:R-:W-:Y:S05]  /*14970*/  BRA `(.L_x_1557) ;  /* 0xfffed7f000007947 */ /* 0x000fea000383ffff */
.L_x_1492:
[----:B--2---:R1:W5:Y:S01]  /*14980*/  LDL R0, [R1+0x18] ;  /* 0x0000180001007983 */ /* 0x0043620000100800 */
[----:B------:R-:W-:Y:S02]  /*14990*/  MOV R3, 0x2 ;  /* 0x0000000200037802 */ /* 0x000fe40000000f00 */
[----:B------:R-:W-:Y:S02]  /*149a0*/  MOV R2, 0x149c0 ;  /* 0x000149c000027802 */ /* 0x000fe40000000f00 */
[----:B-1---5:R-:W-:Y:S05]  /*149b0*/  CALL.REL.NOINC `($__internal_4_$__cuda_sm70_shflsync_bfly_p) ;  /* 0x0000094000007944 */ /* 0x022fea0003c00000 */
[----:B------:R-:W-:Y:S01]  /*149c0*/  MOV R4, R8 ;  /* 0x0000000800047202 */ /* 0x000fe20000000f00 */
[----:B------:R-:W-:Y:S05]  /*149d0*/  BRA `(.L_x_1558) ;  /* 0xffffc4c000007947 */ /* 0x000fea000383ffff */
.L_x_1493:
[----:B------:R-:W-:Y:S01]  /*149e0*/  IMAD.MOV.U32 R0, RZ, RZ, R4 ;  /* 0x000000ffff007224 */ /* 0x000fe200078e0004 */
[----:B------:R-:W-:Y:S02]  /*149f0*/  MOV R3, 0x1 ;  /* 0x0000000100037802 */ /* 0x000fe40000000f00 */
[----:B------:R-:W-:Y:S02]  /*14a00*/  MOV R2, 0x14a20 ;  /* 0x00014a2000027802 */ /* 0x000fe40000000f00 */
[----:B-----5:R-:W-:Y:S05]  /*14a10*/  CALL.REL.NOINC `($__internal_4_$__cuda_sm70_shflsync_bfly_p) ;  /* 0x000008e000007944 */ /* 0x020fea0003c00000 */
[----:B------:R1:W5:Y:S01]  /*14a20*/  LDL R0, [R1+0x1c] ;  /* 0x00001c0001007983 */ /* 0x0003620000100800 */
[----:B------:R-:W-:Y:S01]  /*14a30*/  FADD.FTZ R4, R4, R8 ;  /* 0x0000000804047221 */ /* 0x000fe20000010000 */
[----:B------:R-:W-:-:S02]  /*14a40*/  MOV R3, 0x2 ;  /* 0x0000000200037802 */ /* 0x000fc40000000f00 */
[----:B------:R-:W-:Y:S02]  /*14a50*/  MOV R2, 0x14a70 ;  /* 0x00014a7000027802 */ /* 0x000fe40000000f00 */
[----:B-1---5:R-:W-:Y:S05]  /*14a60*/  CALL.REL.NOINC `($__internal_4_$__cuda_sm70_shflsync_bfly_p) ;  /* 0x0000089000007944 */ /* 0x022fea0003c00000 */
[----:B------:R-:W2:Y:S01]  /*14a70*/  LDL.LU R0, [R1+0x1c] ;  /* 0x00001c0001007983 */ /* 0x000ea20000300800 */
[----:B------:R-:W-:Y:S02]  /*14a80*/  MOV R3, 0x1 ;  /* 0x0000000100037802 */ /* 0x000fe40000000f00 */
[----:B------:R-:W-:Y:S01]  /*14a90*/  MOV R2, 0x14ad0 ;  /* 0x00014ad000027802 */ /* 0x000fe20000000f00 */
[----:B--2---:R-:W-:-:S05]  /*14aa0*/  FADD.FTZ R5, R0, R8 ;  /* 0x0000000800057221 */ /* 0x004fca0000010000 */
[----:B------:R-:W-:Y:S02]  /*14ab0*/  MOV R0, R5 ;  /* 0x0000000500007202 */ /* 0x000fe40000000f00 */
[----:B------:R-:W-:Y:S05]  /*14ac0*/  CALL.REL.NOINC `($__internal_4_$__cuda_sm70_shflsync_bfly_p) ;  /* 0x0000083000007944 */ /* 0x000fea0003c00000 */
[----:B------:R1:W5:Y:S01]  /*14ad0*/  LDL R0, [R1+0x20] ;  /* 0x0000200001007983 */ /* 0x0003620000100800 */
[----:B------:R-:W-:Y:S01]  /*14ae0*/  FADD.FTZ R5, R5, R8 ;  /* 0x0000000805057221 */ /* 0x000fe20000010000 */
[----:B------:R-:W-:Y:S02]  /*14af0*/  MOV R3, 0x2 ;  /* 0x0000000200037802 */ /* 0x000fe40000000f00 */
        /* <DEDUP_REMOVED lines=19> */
[----:B------:R-:W-:Y:S05]  /*14c30*/  BRA `(.L_x_1559) ;  /* 0xffffc39000007947 */ /* 0x000fea000383ffff */
.L_x_1516:
[----:B------:R-:W-:Y:S01]  /*14c40*/  IMAD.MOV.U32 R10, RZ, RZ, R2 ;  /* 0x000000ffff0a7224 */ /* 0x000fe200078e0002 */
[----:B------:R-:W-:Y:S01]  /*14c50*/  MOV R7, RZ ;  /* 0x000000ff00077202 */ /* 0x000fe20000000f00 */
[----:B------:R-:W-:Y:S01]  /*14c60*/  IMAD.MOV.U32 R4, RZ, RZ, 0x181f ;  /* 0x0000181fff047424 */ /* 0x000fe200078e00ff */
[----:B------:R-:W-:Y:S02]  /*14c70*/  MOV R8, 0x14c90 ;  /* 0x00014c9000087802 */ /* 0x000fe40000000f00 */
[----:B------:R-:W-:Y:S05]  /*14c80*/  CALL.REL.NOINC `($__internal_5_$__cuda_sm70_shflsync_idx_p) ;  /* 0x000006b000007944 */ /* 0x000fea0003c00000 */
[----:B------:R-:W-:Y:S01]  /*14c90*/  MOV R5, R4 ;  /* 0x0000000400057202 */ /* 0x000fe20000000f00 */
[----:B------:R-:W-:Y:S05]  /*14ca0*/  BRA `(.L_x_1560) ;  /* 0xffffeba000007947 */ /* 0x000fea000383ffff */
.L_x_1517:
[----:B------:R-:W-:Y:S01]  /*14cb0*/  IMAD.MOV.U32 R10, RZ, RZ, R3 ;  /* 0x000000ffff0a7224 */ /* 0x000fe200078e0003 */
[----:B------:R-:W-:Y:S01]  /*14cc0*/  MOV R7, RZ ;  /* 0x000000ff00077202 */ /* 0x000fe20000000f00 */
[----:B------:R-:W-:Y:S01]  /*14cd0*/  IMAD.MOV.U32 R4, RZ, RZ, 0x181f ;  /* 0x0000181fff047424 */ /* 0x000fe200078e00ff */
[----:B------:R-:W-:Y:S02]  /*14ce0*/  MOV R8, 0x14d00 ;  /* 0x00014d0000087802 */ /* 0x000fe40000000f00 */
[----:B-12---:R-:W-:Y:S05]  /*14cf0*/  CALL.REL.NOINC `($__internal_5_$__cuda_sm70_shflsync_idx_p) ;  /* 0x0000064000007944 */ /* 0x006fea0003c00000 */
[----:B------:R-:W-:Y:S05]  /*14d00*/  BRA `(.L_x_1561) ;  /* 0xffffeb6000007947 */ /* 0x000fea000383ffff */
.L_x_1520:
        /* <DEDUP_REMOVED lines=12> */
.L_x_1523:
[----:B------:R-:W-:Y:S01]  /*14dd0*/  IMAD.MOV.U32 R10, RZ, RZ, R2 ;  /* 0x000000ffff0a7224 */ /* 0x000fe200078e0002 */
[----:B-1----:R-:W-:Y:S01]  /*14de0*/  MOV R7, 0x2 ;  /* 0x0000000200077802 */ /* 0x002fe20000000f00 */
[----:B----4-:R-:W-:Y:S01]  /*14df0*/  IMAD.MOV.U32 R4, RZ, RZ, 0x181f ;  /* 0x0000181fff047424 */ /* 0x010fe200078e00ff */
[----:B------:R-:W-:Y:S02]  /*14e00*/  MOV R8, 0x14e20 ;  /* 0x00014e2000087802 */ /* 0x000fe40000000f00 */
[----:B--23--:R-:W-:Y:S05]  /*14e10*/  CALL.REL.NOINC `($__internal_5_$__cuda_sm70_shflsync_idx_p) ;  /* 0x0000052000007944 */ /* 0x00cfea0003c00000 */
[----:B------:R-:W-:Y:S01]  /*14e20*/  MOV R5, R4 ;  /* 0x0000000400057202 */ /* 0x000fe20000000f00 */
[----:B------:R-:W-:Y:S05]  /*14e30*/  BRA `(.L_x_1563) ;  /* 0xffffec9000007947 */ /* 0x000fea000383ffff */
.L_x_1524:
[----:B------:R-:W-:Y:S01]  /*14e40*/  IMAD.MOV.U32 R10, RZ, RZ, R3 ;  /* 0x000000ffff0a7224 */ /* 0x000fe200078e0003 */
[----:B------:R-:W-:Y:S01]  /*14e50*/  MOV R7, 0x2 ;  /* 0x0000000200077802 */ /* 0x000fe20000000f00 */
[----:B----4-:R-:W-:Y:S01]  /*14e60*/  IMAD.MOV.U32 R4, RZ, RZ, 0x181f ;  /* 0x0000181fff047424 */ /* 0x010fe200078e00ff */
[----:B------:R-:W-:Y:S02]  /*14e70*/  MOV R8, 0x14e90 ;  /* 0x00014e9000087802 */ /* 0x000fe40000000f00 */
[----:B-123--:R-:W-:Y:S05]  /*14e80*/  CALL.REL.NOINC `($__internal_5_$__cuda_sm70_shflsync_idx_p) ;  /* 0x000004b000007944 */ /* 0x00efea0003c00000 */
[----:B------:R-:W-:Y:S05]  /*14e90*/  BRA `(.L_x_1564) ;  /* 0xffffec5000007947 */ /* 0x000fea000383ffff */
.L_x_1527:
        /* <DEDUP_REMOVED lines=12> */
.L_x_1530:
[----:B------:R-:W-:Y:S01]  /*14f60*/  IMAD.MOV.U32 R10, RZ, RZ, R2 ;  /* 0x000000ffff0a7224 */ /* 0x000fe200078e0002 */
[----:B--2---:R-:W-:Y:S01]  /*14f70*/  MOV R7, 0x4 ;  /* 0x0000000400077802 */ /* 0x004fe20000000f00 */
[----:B---3--:R-:W-:Y:S01]  /*14f80*/  IMAD.MOV.U32 R4, RZ, RZ, 0x181f ;  /* 0x0000181fff047424 */ /* 0x008fe200078e00ff */
[----:B------:R-:W-:Y:S02]  /*14f90*/  MOV R8, 0x14fb0 ;  /* 0x00014fb000087802 */ /* 0x000fe40000000f00 */
[----:B-1--4-:R-:W-:Y:S05]  /*14fa0*/  CALL.REL.NOINC `($__internal_5_$__cuda_sm70_shflsync_idx_p) ;  /* 0x0000039000007944 */ /* 0x012fea0003c00000 */
[----:B------:R-:W-:Y:S01]  /*14fb0*/  MOV R5, R4 ;  /* 0x0000000400057202 */ /* 0x000fe20000000f00 */
[----:B------:R-:W-:Y:S05]  /*14fc0*/  BRA `(.L_x_1566) ;  /* 0xffffed7000007947 */ /* 0x000fea000383ffff */
.L_x_1531:
[----:B------:R-:W-:Y:S01]  /*14fd0*/  IMAD.MOV.U32 R10, RZ, RZ, R3 ;  /* 0x000000ffff0a7224 */ /* 0x000fe200078e0003 */
[----:B------:R-:W-:Y:S01]  /*14fe0*/  MOV R7, 0x4 ;  /* 0x0000000400077802 */ /* 0x000fe20000000f00 */
[----:B---3--:R-:W-:Y:S01]  /*14ff0*/  IMAD.MOV.U32 R4, RZ, RZ, 0x181f ;  /* 0x0000181fff047424 */ /* 0x008fe200078e00ff */
[----:B------:R-:W-:Y:S02]  /*15000*/  MOV R8, 0x15020 ;  /* 0x0001502000087802 */ /* 0x000fe40000000f00 */
[----:B-12-4-:R-:W-:Y:S05]  /*15010*/  CALL.REL.NOINC `($__internal_5_$__cuda_sm70_shflsync_idx_p) ;  /* 0x0000032000007944 */ /* 0x016fea0003c00000 */
[----:B------:R-:W-:Y:S05]  /*15020*/  BRA `(.L_x_1567) ;  /* 0xffffed3000007947 */ /* 0x000fea000383ffff */
.L_x_1534:
[----:B------:R-:W-:Y:S01]  /*15030*/  IMAD.MOV.U32 R10, RZ, RZ, R2 ;  /* 0x000000ffff0a7224 */ /* 0x000fe200078e0002 */
[----:B-1----:R-:W-:Y:S01]  /*15040*/  MOV R7, 0x5 ;  /* 0x0000000500077802 */ /* 0x002fe20000000f00 */
[----:B--2---:R-:W-:Y:S01]  /*15050*/  IMAD.MOV.U32 R4, RZ, RZ, 0x181f ;  /* 0x0000181fff047424 */ /* 0x004fe200078e00ff */
[----:B------:R-:W-:-:S02]  /*15060*/  MOV R8, 0x15080 ;  /* 0x0001508000087802 */ /* 0x000fc40000000f00 */
[----:B---34-:R-:W-:Y:S05]  /*15070*/  CALL.REL.NOINC `($__internal_5_$__cuda_sm70_shflsync_idx_p) ;  /* 0x000002c000007944 */ /* 0x018fea0003c00000 */
[----:B------:R-:W-:Y:S01]  /*15080*/  IMAD.MOV.U32 R5, RZ, RZ, R4 ;  /* 0x000000ffff057224 */ /* 0x000fe200078e0004 */
[----:B------:R-:W-:Y:S01]  /*15090*/  MOV R7, 0x5 ;  /* 0x0000000500077802 */ /* 0x000fe20000000f00 */
[----:B------:R-:W-:Y:S01]  /*150a0*/  IMAD.MOV.U32 R10, RZ, RZ, R3 ;  /* 0x000000ffff0a7224 */ /* 0x000fe200078e0003 */
[----:B------:R-:W-:-:S02]  /*150b0*/  MOV R4, 0x181f ;  /* 0x0000181f00047802 */ /* 0x000fc40000000f00 */
[----:B------:R-:W-:Y:S02]  /*150c0*/  MOV R8, 0x150e0 ;  /* 0x000150e000087802 */ /* 0x000fe40000000f00 */
[----:B------:R-:W-:Y:S05]  /*150d0*/  CALL.REL.NOINC `($__internal_5_$__cuda_sm70_shflsync_idx_p) ;  /* 0x0000026000007944 */ /* 0x000fea0003c00000 */
[----:B------:R-:W-:Y:S05]  /*150e0*/  BRA `(.L_x_1568) ;  /* 0xffffeda000007947 */ /* 0x000fea000383ffff */
.L_x_1537:
[----:B------:R-:W-:Y:S01]  /*150f0*/  IMAD.MOV.U32 R10, RZ, RZ, R2 ;  /* 0x000000ffff0a7224 */ /* 0x000fe200078e0002 */
[----:B--2---:R-:W-:Y:S01]  /*15100*/  MOV R7, 0x6 ;  /* 0x0000000600077802 */ /* 0x004fe20000000f00 */
[----:B------:R-:W-:Y:S01]  /*15110*/  IMAD.MOV.U32 R4, RZ, RZ, 0x181f ;  /* 0x0000181fff047424 */ /* 0x000fe200078e00ff */
[----:B------:R-:W-:Y:S02]  /*15120*/  MOV R8, 0x15140 ;  /* 0x0001514000087802 */ /* 0x000fe40000000f00 */
[----:B-1-34-:R-:W-:Y:S05]  /*15130*/  CALL.REL.NOINC `($__internal_5_$__cuda_sm70_shflsync_idx_p) ;  /* 0x0000020000007944 */ /* 0x01afea0003c00000 */
[----:B------:R-:W-:Y:S01]  /*15140*/  MOV R5, R4 ;  /* 0x0000000400057202 */ /* 0x000fe20000000f00 */
[----:B------:R-:W-:Y:S05]  /*15150*/  BRA `(.L_x_1569) ;  /* 0xffffee5000007947 */ /* 0x000fea000383ffff */
.L_x_1538:
[----:B------:R-:W-:Y:S01]  /*15160*/  IMAD.MOV.U32 R10, RZ, RZ, R3 ;  /* 0x000000ffff0a7224 */ /* 0x000fe200078e0003 */
[----:B------:R-:W-:Y:S01]  /*15170*/  MOV R7, 0x6 ;  /* 0x0000000600077802 */ /* 0x000fe20000000f00 */
[----:B------:R-:W-:Y:S01]  /*15180*/  IMAD.MOV.U32 R4, RZ, RZ, 0x181f ;  /* 0x0000181fff047424 */ /* 0x000fe200078e00ff */
[----:B------:R-:W-:Y:S02]  /*15190*/  MOV R8, 0x151b0 ;  /* 0x000151b000087802 */ /* 0x000fe40000000f00 */
[----:B-1234-:R-:W-:Y:S05]  /*151a0*/  CALL.REL.NOINC `($__internal_5_$__cuda_sm70_shflsync_idx_p) ;  /* 0x0000019000007944 */ /* 0x01efea0003c00000 */
[----:B------:R-:W-:Y:S05]  /*151b0*/  BRA `(.L_x_1570) ;  /* 0xffffee1000007947 */ /* 0x000fea000383ffff */
.L_x_1541:
        /* <DEDUP_REMOVED lines=13> */
.L_x_1543:
[----:B------:R-:W-:Y:S01]  /*15290*/  IMAD.MOV.U32 R10, RZ, RZ, R73 ;  /* 0x000000ffff0a7224 */ /* 0x000fe200078e0049 */
[----:B------:R-:W-:Y:S01]  /*152a0*/  MOV R7, RZ ;  /* 0x000000ff00077202 */ /* 0x000fe20000000f00 */
[----:B-1----:R-:W-:Y:S01]  /*152b0*/  IMAD.MOV.U32 R4, RZ, RZ, 0x1f ;  /* 0x0000001fff047424 */ /* 0x002fe200078e00ff */
[----:B------:R-:W-:Y:S02]  /*152c0*/  MOV R8, 0x152e0 ;  /* 0x000152e000087802 */ /* 0x000fe40000000f00 */
[----:B--2345:R-:W-:Y:S05]  /*152d0*/  CALL.REL.NOINC `($__internal_5_$__cuda_sm70_shflsync_idx_p) ;  /* 0x0000006000007944 */ /* 0x03cfea0003c00000 */
[----:B------:R-:W-:Y:S01]  /*152e0*/  MOV R0, R4 ;  /* 0x0000000400007202 */ /* 0x000fe20000000f00 */
[----:B------:R-:W-:Y:S05]  /*152f0*/  BRA `(.L_x_1572) ;  /* 0xffffef9000007947 */ /* 0x000fea000383ffff */
        .weak           $__internal_4_$__cuda_sm70_shflsync_bfly_p
        .type           $__internal_4_$__cuda_sm70_shflsync_bfly_p,@function
        .size           $__internal_4_$__cuda_sm70_shflsync_bfly_p,($__internal_5_$__cuda_sm70_shflsync_idx_p - $__internal_4_$__cuda_sm70_shflsync_bfly_p)
$__internal_4_$__cuda_sm70_shflsync_bfly_p:
[----:B------:R-:W-:Y:S04]  /*15300*/  WARPSYNC R9 ;  /* 0x0000000900007348 */ /* 0x000fe80003800000 */
[----:B------:R1:W2:Y:S02]  /*15310*/  SHFL.BFLY PT, R8, R0, R3, R10 ;  /* 0x0c00000300087389 */ /* 0x0002a400000e000a */
[----:B-1----:R-:W-:-:S04]  /*15320*/  MOV R3, 0x0 ;  /* 0x0000000000037802 */ /* 0x002fc80000000f00 */
[----:B--2---:R-:W-:Y:S05]  /*15330*/  RET.REL.NODEC R2 `(_ZN7cutlass13device_kernelIN5flash19enable_sm80_to_sm89INS1_16FlashAttnFwdSm80INS1_25CollectiveMainloopFwdSm80ILi4ELi1ELb0EN4cute5tupleIJNS5_1CILi128EEENS7_ILi64EEES8_EEELi128ENS_10bfloat16_tEfNS_4arch4Sm80ELb1ELb0ELb1ELb0ELb0ELb0ELb1ELb0EEENS1_21CollectiveEpilogueFwdINS6_IJS8_S8_S9_EEENS6_IJNS7_ILi1EEESH_SH_EEESB_SD_Li128ELb0ELb1ELb0ELb0EEENS1_30DynamicPersistentTileSchedulerILi128ELi128ELb0ELb1ELb0EEEEEEEEEvNT_6ParamsE) ;  /* 0xfffeacc002007950 */ /* 0x004fea0003c3ffff */
        .weak           $__internal_5_$__cuda_sm70_shflsync_idx_p
        .type           $__internal_5_$__cuda_sm70_shflsync_idx_p,@function
        .size           $__internal_5_$__cuda_sm70_shflsync_idx_p,(.L_x_1844 - $__internal_5_$__cuda_sm70_shflsync_idx_p)
$__internal_5_$__cuda_sm70_shflsync_idx_p:
[----:B------:R-:W-:-:S04]  /*15340*/  MOV R9, 0xffffffff ;  /* 0xffffffff00097802 */ /* 0x000fc80000000f00 */
[----:B------:R-:W-:Y:S04]  /*15350*/  WARPSYNC R9 ;  /* 0x0000000900007348 */ /* 0x000fe80003800000 */
[----:B------:R1:W2:Y:S02]  /*15360*/  SHFL.IDX PT, R4, R10, R7, R4 ;  /* 0x000000070a047389 */ /* 0x0002a400000e0004 */
[----:B-1----:R-:W-:-:S04]  /*15370*/  MOV R9, 0x0 ;  /* 0x0000000000097802 */ /* 0x002fc80000000f00 */
[----:B--2---:R-:W-:Y:S05]  /*15380*/  RET.REL.NODEC R8 `(_ZN7cutlass13device_kernelIN5flash19enable_sm80_to_sm89INS1_16FlashAttnFwdSm80INS1_25CollectiveMainloopFwdSm80ILi4ELi1ELb0EN4cute5tupleIJNS5_1CILi128EEENS7_ILi64EEES8_EEELi128ENS_10bfloat16_tEfNS_4arch4Sm80ELb1ELb0ELb1ELb0ELb0ELb0ELb1ELb0EEENS1_21CollectiveEpilogueFwdINS6_IJS8_S8_S9_EEENS6_IJNS7_ILi1EEESH_SH_EEESB_SD_Li128ELb0ELb1ELb0ELb0EEENS1_30DynamicPersistentTileSchedulerILi128ELi128ELb0ELb1ELb0EEEEEEEEEvNT_6ParamsE) ;  /* 0xfffeac7008007950 */ /* 0x004fea0003c3ffff */
.L_x_1573:
        /* <DEDUP_REMOVED lines=15> */
.L_x_1844:


//--------------------- .text._ZN7cutlass13device_kernelIN5flash19enable_sm80_to_sm89INS1_16FlashAttnFwdSm80INS1_25CollectiveMainloopFwdSm80ILi4ELi1ELb0EN4cute5tupleIJNS5_1CILi128EEENS7_ILi64EEES8_EEELi128ENS_10bfloat16_tEfNS_4arch4Sm80ELb1ELb0ELb1ELb1ELb0ELb0ELb1ELb0EEENS1_21CollectiveEpilogueFwdINS6_IJS8_S8_S9_EEENS6_IJNS7_ILi1EEESH_SH_EEESB_SD_Li128ELb1ELb1ELb0ELb0EEENS1_19SingleTileSchedulerILb1ELb0ELb1ELi128EEEEEEEEEvNT_6ParamsE --------------------------
	.section	.text._ZN7cutlass13device_kernelIN5flash19enable_sm80_to_sm89INS1_16FlashAttnFwdSm80INS1_25CollectiveMainloopFwdSm80ILi4ELi1ELb0EN4cute5tupleIJNS5_1CILi128EEENS7_ILi64EEES8_EEELi128ENS_10bfloat16_tEfNS_4arch4Sm80ELb1ELb0ELb1ELb1ELb0ELb0ELb1ELb0EEENS1_21CollectiveEpilogueFwdINS6_IJS8_S8_S9_EEENS6_IJNS7_ILi1EEESH_SH_EEESB_SD_Li128ELb1ELb1ELb0ELb0EEENS1_19SingleTileSchedulerILb1ELb0ELb1ELi128EEEEEEEEEvNT_6ParamsE,"ax",@progbits
	.sectioninfo	@"SHI_REGISTERS=255"
	.align	128
.text._ZN7cutlass13device_kernelIN5flash19enable_sm80_to_sm89INS1_16FlashAttnFwdSm80INS1_25CollectiveMainloopFwdSm80ILi4ELi1ELb0EN4cute5tupleIJNS5_1CILi128EEENS7_ILi64EEES8_EEELi128ENS_10bfloat16_tEfNS_4arch4Sm80ELb1ELb0ELb1ELb1ELb0ELb0ELb1ELb0EEENS1_21CollectiveEpilogueFwdINS6_IJS8_S8_S9_EEENS6_IJNS7_ILi1EEESH_SH_EEESB_SD_Li128ELb1ELb1ELb0ELb0EEENS1_19SingleTileSchedulerILb1ELb0ELb1ELi128EEEEEEEEEvNT_6ParamsE:
        .type           _ZN7cutlass13device_kernelIN5flash19enable_sm80_to_sm89INS1_16FlashAttnFwdSm80INS1_25CollectiveMainloopFwdSm80ILi4ELi1ELb0EN4cute5tupleIJNS5_1CILi128EEENS7_ILi64EEES8_EEELi128ENS_10bfloat16_tEfNS_4arch4Sm80ELb1ELb0ELb1ELb1ELb0ELb0ELb1ELb0EEENS1_21CollectiveEpilogueFwdINS6_IJS8_S8_S9_EEENS6_IJNS7_ILi1EEESH_SH_EEESB_SD_Li128ELb1ELb1ELb0ELb0EEENS1_19SingleTileSchedulerILb1ELb0ELb1ELi128EEEEEEEEEvNT_6ParamsE,@function
        .size           _ZN7cutlass13device_kernelIN5flash19enable_sm80_to_sm89INS1_16FlashAttnFwdSm80INS1_25CollectiveMainloopFwdSm80ILi4ELi1ELb0EN4cute5tupleIJNS5_1CILi128EEENS7_ILi64EEES8_EEELi128ENS_10bfloat16_tEfNS_4arch4Sm80ELb1ELb0ELb1ELb1ELb0ELb0ELb1ELb0EEENS1_21CollectiveEpilogueFwdINS6_IJS8_S8_S9_EEENS6_IJNS7_ILi1EEESH_SH_EEESB_SD_Li128ELb1ELb1ELb0ELb0EEENS1_19SingleTileSchedulerILb1ELb0ELb1ELi128EEEEEEEEEvNT_6ParamsE,(.L_x_1847 - _ZN7cutlass13device_kernelIN5flash19enable_sm80_to_sm89INS1_16FlashAttnFwdSm80INS1_25CollectiveMainloopFwdSm80ILi4ELi1ELb0EN4cute5tupleIJNS5_1CILi128EEENS7_ILi64EEES8_EEELi128ENS_10bfloat16_tEfNS_4arch4Sm80ELb1ELb0ELb1ELb1ELb0ELb0ELb1ELb0EEENS1_21CollectiveEpilogueFwdINS6_IJS8_S8_S9_EEENS6_IJNS7_ILi1EEESH_SH_EEESB_SD_Li128ELb1ELb1ELb0ELb0EEENS1_19SingleTileSchedulerILb1ELb0ELb1ELi128EEEEEEEEEvNT_6ParamsE)
        .other          _ZN7cutlass13device_kernelIN5flash19enable_sm80_to_sm89INS1_16FlashAttnFwdSm80INS1_25CollectiveMainloopFwdSm80ILi4ELi1ELb0EN4cute5tupleIJNS5_1CILi128EEENS7_ILi64EEES8_EEELi128ENS_10bfloat16_tEfNS_4arch4Sm80ELb1ELb0ELb1ELb1ELb0ELb0ELb1ELb0EEENS1_21CollectiveEpilogueFwdINS6_IJS8_S8_S9_EEENS6_IJNS7_ILi1EEESH_SH_EEESB_SD_Li128ELb1ELb1ELb0ELb0EEENS1_19SingleTileSchedulerILb1ELb0ELb1ELi128EEEEEEEEEvNT_6ParamsE,@"STO_CUDA_ENTRY STV_DEFAULT"
_ZN7cutlass13device_kernelIN5flash19enable_sm80_to_sm89INS1_16FlashAttnFwdSm80INS1_25CollectiveMainloopFwdSm80ILi4ELi1ELb0EN4cute5tupleIJNS5_1CILi128EEENS7_ILi64EEES8_EEELi128ENS_10bfloat16_tEfNS_4arch4Sm80ELb1ELb0ELb1ELb1ELb0ELb0ELb1ELb0EEENS1_21CollectiveEpilogueFwdINS6_IJS8_S8_S9_EEENS6_IJNS7_ILi1EEESH_SH_EEESB_SD_Li128ELb1ELb1ELb0ELb0EEENS1_19SingleTileSchedulerILb1ELb0ELb1ELi128EEEEEEEEEvNT_6ParamsE:
        /* <DEDUP_REMOVED lines=17> */
.L_x_1575:
        /* <DEDUP_REMOVED lines=8> */
.L_x_1577:
[----:B------:R-:W-:-:S04]  /*0190*/  MOV R0, c[0x0][0x54c] ;  /* 0x0001530000007a02 */ /* 0x000fc80000000f00 */
.L_x_1576:
[----:B------:R-:W-:Y:S01]  /*01a0*/  USHF.L.U32 UR17, UR17, 0x7, URZ ;  /* 0x0000000711117899 */ /* 0x000fe2000800063f */
[----:B-----5:R-:W-:-:S05]  /*01b0*/  IMAD R0, R0, c[0x0][0x548], RZ ;  /* 0x0001520000007a24 */ /* 0x020fca00078e02ff */
[----:B------:R-:W-:-:S04]  /*01c0*/  ISETP.LE.AND P0, PT, R0, UR17, PT ;  /* 0x0000001100007c0c */ /* 0x000fc8000bf03270 */
[----:B------:R-:W-:-:S05]  /*01d0*/  SEL R0, R5, 0xffffffff, !P0 ;  /* 0xffffffff05007807 */ /* 0x000fca0004000000 */
[----:B------:R2:W-:Y:S01]  /*01e0*/  STL [R1+0x58], R0 ;  /* 0x0000580001007387 */ /* 0x0005e20000100800 */
[----:B------:R-:W-:Y:S05]  /*01f0*/  BRA `(.L_x_1578) ;  /* 0x0000013000007947 */ /* 0x000fea0003800000 */
.L_x_1574:
[----:B------:R-:W-:-:S04]  /*0200*/  ISETP.NE.U32.AND P0, PT, RZ, c[0x0][0x568], PT ;  /* 0x00015a00ff007a0c */ /* 0x000fc80003f05070 */
[----:B------:R-:W-:-:S13]  /*0210*/  ISETP.NE.AND.EX P0, PT, RZ, c[0x0][0x56c], PT, P0 ;  /* 0x00015b00ff007a0c */ /* 0x000fda0003f05300 */
[----:B------:R-:W-:Y:S05]  /*0220*/  @!P0 BRA `(.L_x_1579) ;  /* 0x0000002000008947 */ /* 0x000fea0003800000 */
[----:B------:R1:W5:Y:S01]  /*0230*/  LDG.E R0, [R2.64] ;  /* 0x0000001202007981 */ /* 0x000362000c1e1900 */
[----:B------:R-:W-:Y:S05]  /*0240*/  BRA `(.L_x_1580) ;  /* 0x0000009000007947 */ /* 0x000fea0003800000 */
.L_x_1579:
        /* <DEDUP_REMOVED lines=8> */
.L_x_1581:
[----:B------:R-:W-:-:S04]  /*02d0*/  MOV R0, c[0x0][0x54c] ;  /* 0x0001530000007a02 */ /* 0x000fc80000000f00 */
.L_x_1580:
[----:B------:R-:W-:Y:S01]  /*02e0*/  USHF.L.U32 UR17, UR17, 0x7, URZ ;  /* 0x0000000711117899 */ /* 0x000fe2000800063f */
[----:B-----5:R-:W-:-:S05]  /*02f0*/  IMAD R0, R0, c[0x0][0x548], RZ ;  /* 0x0001520000007a24 */ /* 0x020fca00078e02ff */
[----:B------:R-:W-:-:S04]  /*0300*/  ISETP.LE.AND P0, PT, R0, UR17, PT ;  /* 0x0000001100007c0c */ /* 0x000fc8000bf03270 */
[----:B------:R-:W-:-:S05]  /*0310*/  SEL R0, R5, 0xffffffff, !P0 ;  /* 0xffffffff05007807 */ /* 0x000fca0004000000 */
[----:B------:R2:W-:Y:S04]  /*0320*/  STL [R1+0x58], R0 ;  /* 0x0000580001007387 */ /* 0x0005e80000100800 */
.L_x_1578:
        /* <DEDUP_REMOVED lines=32> */
.L_x_1582:
[----:B------:R-:W-:-:S04]  /*0530*/  ISETP.NE.U32.AND P1, PT, RZ, c[0x0][0x368], PT ;  /* 0x0000da00ff007a0c */ /* 0x000fc80003f25070 */
[----:B------:R-:W-:-:S13]  /*0540*/  ISETP.NE.AND.EX P1, PT, RZ, c[0x0][0x36c], PT, P1 ;  /* 0x0000db00ff007a0c */ /* 0x000fda0003f25310 */
[----:B------:R-:W-:Y:S05]  /*0550*/  @!P1 BRA `(.L_x_1583) ;  /* 0x0000004000009947 */ /* 0x000fea0003800000 */
[----:B------:R-:W-:-:S05]  /*0560*/  IMAD.WIDE R2, R60, R9, c[0x0][0x368] ;  /* 0x0000da003c027625 */ /* 0x000fca00078e0209 */
[----:B------:R-:W2:Y:S02]  /*0570*/  LDG.E R0, [R2.64] ;  /* 0x0000001202007981 */ /* 0x000ea4000c1e1900 */
[----:B--2---:R1:W2:Y:S02]  /*0580*/  R2UR UR8, R0 ;  /* 0x00000000000873c2 */ /* 0x0042a400000e0000 */
[----:B-12---:R-:W-:Y:S05]  /*0590*/  BRA `(.L_x_1584) ;  /* 0x0000006000007947 */ /* 0x006fea0003800000 */
.L_x_1583:
[----:B------:R-:W-:Y:S05]  /*05a0*/  @!P2 BRA `(.L_x_1584) ;  /* 0x000000500000a947 */ /* 0x000fea0003800000 */
[----:B------:R1:W2:Y:S04]  /*05b0*/  LDG.E R0, [R2.64] ;  /* 0x0000001202007981 */ /* 0x0002a8000c1e1900 */
[----:B-1----:R-:W4:Y:S01]  /*05c0*/  LDG.E R2, [R2.64+0x4] ;  /* 0x0000041202027981 */ /* 0x002f22000c1e1900 */
[----:B--2---:R-:W1:Y:S08]  /*05d0*/  R2UR UR8, R0 ;  /* 0x00000000000873c2 */ /* 0x004e7000000e0000 */
[----:B----4-:R-:W1:Y:S02]  /*05e0*/  R2UR UR4, R2 ;  /* 0x00000000020473c2 */ /* 0x010e6400000e0000 */
[----:B-1----:R-:W-:-:S06]  /*05f0*/  UIADD3 UR8, -UR8, UR4, URZ ;  /* 0x0000000408087290 */ /* 0x002fcc000fffe13f */
.L_x_1584:
[----:B------:R-:W-:Y:S01]  /*0600*/  ULDC UR4, c[0x0][0x2c4] ;  /* 0x0000b10000047ab9 */ /* 0x000fe20000000800 */
[----:B-----5:R-:W-:Y:S01]  /*0610*/  IADD3 R7, R7, UR6, RZ ;  /* 0x0000000607077c10 */ /* 0x020fe2000fffe0ff */
[----:B------:R-:W-:Y:S01]  /*0620*/  UISETP.NE.AND UP1, UPT, UR4, 0x1, UPT ;  /* 0x000000010400788c */ /* 0x000fe2000bf25270 */
[----:B------:R-:W-:Y:S01]  /*0630*/  PLOP3.LUT P1, PT, PT, PT, PT, 0x80, 0x0 ;  /* 0x000000000000781c */ /* 0x000fe20003f2f070 */
[----:B------:R-:W-:Y:S01]  /*0640*/  UIADD3 UR8, -UR6, UR8, URZ ;  /* 0x0000000806087290 */ /* 0x000fe2000fffe13f */
[----:B------:R-:W-:Y:S01]  /*0650*/  CS2R R14, SRZ ;  /* 0x00000000000e7805 */ /* 0x000fe2000001ff00 */
[----:B------:R-:W-:Y:S01]  /*0660*/  ULDC.64 UR4, c[0x0][0x2c8] ;  /* 0x0000b20000047ab9 */ /* 0x000fe20000000a00 */
[----:B------:R-:W-:Y:S01]  /*0670*/  IMAD.MOV.U32 R126, RZ, RZ, RZ ;  /* 0x000000ffff7e7224 */ /* 0x000fe200078e00ff */
[----:B---3--:R-:W-:Y:S01]  /*0680*/  UIADD3 UR6, UR8, 0x40, -UR11 ;  /* 0x0000004008067890 */ /* 0x008fe2000fffe80b */
[----:B------:R-:W-:Y:S01]  /*0690*/  IMAD.MOV.U32 R124, RZ, RZ, RZ ;  /* 0x000000ffff7c7224 */ /* 0x000fe200078e00ff */
[----:B------:R-:W-:Y:S01]  /*06a0*/  CS2R R130, SRZ ;  /* 0x0000000000827805 */ /* 0x000fe2000001ff00 */
[----:B------:R-:W-:Y:S01]  /*06b0*/  CS2R R128, SRZ ;  /* 0x0000000000807805 */ /* 0x000fe2000001ff00 */
[----:B------:R-:W-:Y:S01]  /*06c0*/  CS2R R16, SRZ ;  /* 0x0000000000107805 */ /* 0x000fe2000001ff00 */
[----:B------:R-:W-:Y:S01]  /*06d0*/  @UP1 UIADD3 UR12, UR17, 0x7f, URZ ;  /* 0x0000007f110c1890 */ /* 0x000fe2000fffe03f */
[----:B------:R-:W-:Y:S01]  /*06e0*/  MOV R122, RZ ;  /* 0x000000ff007a7202 */ /* 0x000fe20000000f00 */
[----:B------:R-:W-:Y:S01]  /*06f0*/  IMAD.MOV.U32 R11, RZ, RZ, RZ ;  /* 0x000000ffff0b7224 */ /* 0x000fe200078e00ff */
[----:B------:R-:W-:Y:S01]  /*0700*/  MOV R120, RZ ;  /* 0x000000ff00787202 */ /* 0x000fe20000000f00 */
[----:B------:R-:W-:Y:S01]  /*0710*/  UIMAD.WIDE.U32 UR12, UR12, UR4, URZ ;  /* 0x000000040c0c72a5 */ /* 0x000fe2000f8e003f */
[----:B------:R-:W-:Y:S01]  /*0720*/  CS2R R12, SRZ ;  /* 0x00000000000c7805 */ /* 0x000fe2000001ff00 */
[----:B------:R-:W-:Y:S01]  /*0730*/  UIADD3 UR4, UR17, 0x7f, URZ ;  /* 0x0000007f11047890 */ /* 0x000fe2000fffe03f */
[----:B------:R-:W-:Y:S01]  /*0740*/  IMAD.MOV.U32 R118, RZ, RZ, RZ ;  /* 0x000000ffff767224 */ /* 0x000fe200078e00ff */
[----:B------:R-:W-:Y:S01]  /*0750*/  @UP1 USHF.R.U32.HI UR4, URZ, UR5, UR13 ;  /* 0x000000053f041299 */ /* 0x000fe2000801160d */
[----:B------:R-:W-:Y:S01]  /*0760*/  MOV R116, RZ ;  /* 0x000000ff00747202 */ /* 0x000fe20000000f00 */
[----:B------:R-:W-:Y:S01]  /*0770*/  UIADD3 UR5, UR8, 0x3f, URZ ;  /* 0x0000003f08057890 */ /* 0x000fe2000fffe03f */
[----:B------:R-:W-:Y:S01]  /*0780*/  IMAD.MOV.U32 R110, RZ, RZ, RZ ;  /* 0x000000ffff6e7224 */ /* 0x000fe200078e00ff */
[----:B------:R-:W-:Y:S01]  /*0790*/  UIADD3 UR6, UR6, UR4, URZ ;  /* 0x0000000406067290 */ /* 0x000fe2000fffe03f */
[----:B------:R-:W-:Y:S01]  /*07a0*/  CS2R R18, SRZ ;  /* 0x0000000000127805 */ /* 0x000fe2000001ff00 */
[----:B------:R-:W-:Y:S01]  /*07b0*/  USHF.R.S32.HI UR7, URZ, 0x1f, UR5 ;  /* 0x0000001f3f077899 */ /* 0x000fe20008011405 */
[----:B------:R-:W-:Y:S01]  /*07c0*/  MOV R108, RZ ;  /* 0x000000ff006c7202 */ /* 0x000fe20000000f00 */
[----:B------:R-:W-:Y:S01]  /*07d0*/  USHF.R.S32.HI UR4, URZ, 0x1f, UR6 ;  /* 0x0000001f3f047899 */ /* 0x000fe20008011406 */
[----:B------:R-:W-:Y:S01]  /*07e0*/  IMAD.MOV.U32 R114, RZ, RZ, RZ ;  /* 0x000000ffff727224 */ /* 0x000fe200078e00ff */
[----:B------:R-:W-:Y:S01]  /*07f0*/  ULEA.HI UR7, UR7, UR5, URZ, 0x6 ;  /* 0x0000000507077291 */ /* 0x000fe2000f8f303f */
[----:B------:R-:W-:Y:S01]  /*0800*/  CS2R R20, SRZ ;  /* 0x0000000000147805 */ /* 0x000fe2000001ff00 */
[----:B------:R-:W-:Y:S01]  /*0810*/  ULEA.HI UR4, UR4, UR6, URZ, 0x6 ;  /* 0x0000000604047291 */ /* 0x000fe2000f8f303f */
[----:B------:R-:W-:Y:S01]  /*0820*/  MOV R112, RZ ;  /* 0x000000ff00707202 */ /* 0x000fe20000000f00 */
[----:B------:R-:W-:Y:S01]  /*0830*/  USHF.R.S32.HI UR7, URZ, 0x6, UR7 ;  /* 0x000000063f077899 */ /* 0x000fe20008011407 */
[----:B------:R-:W-:Y:S01]  /*0840*/  IMAD.MOV.U32 R106, RZ, RZ, RZ ;  /* 0x000000ffff6a7224 */ /* 0x000fe200078e00ff */
[----:B------:R-:W-:Y:S01]  /*0850*/  USHF.R.S32.HI UR4, URZ, 0x6, UR4 ;  /* 0x000000063f047899 */ /* 0x000fe20008011404 */
[----:B------:R-:W-:Y:S01]  /*0860*/  CS2R R22, SRZ ;  /* 0x0000000000167805 */ /* 0x000fe2000001ff00 */
[----:B------:R-:W-:Y:S01]  /*0870*/  MOV R104, RZ ;  /* 0x000000ff00687202 */ /* 0x000fe20000000f00 */
[----:B------:R-:W-:Y:S01]  /*0880*/  IMAD.MOV.U32 R102, RZ, RZ, RZ ;  /* 0x000000ffff667224 */ /* 0x000fe200078e00ff */
[----:B------:R-:W-:Y:S01]  /*0890*/  UISETP.LT.AND UP0, UPT, UR7, UR4, UPT ;  /* 0x000000040700728c */ /* 0x000fe2000bf01270 */
[----:B------:R-:W-:Y:S01]  /*08a0*/  CS2R R24, SRZ ;  /* 0x0000000000187805 */ /* 0x000fe2000001ff00 */
[----:B------:R-:W-:Y:S01]  /*08b0*/  MOV R100, RZ ;  /* 0x000000ff00647202 */ /* 0x000fe20000000f00 */
[----:B------:R-:W-:Y:S01]  /*08c0*/  IMAD.MOV.U32 R94, RZ, RZ, RZ ;  /* 0x000000ffff5e7224 */ /* 0x000fe200078e00ff */
[----:B------:R-:W-:Y:S01]  /*08d0*/  USEL UR25, UR7, UR4, UP0 ;  /* 0x0000000407197287 */ /* 0x000fe20008000000 */
[----:B------:R-:W-:Y:S01]  /*08e0*/  CS2R R26, SRZ ;  /* 0x00000000001a7805 */ /* 0x000fe2000001ff00 */
[----:B------:R-:W-:Y:S01]  /*08f0*/  MOV R92, RZ ;  /* 0x000000ff005c7202 */ /* 0x000fe20000000f00 */
[----:B------:R-:W-:Y:S01]  /*0900*/  IMAD.MOV.U32 R98, RZ, RZ, RZ ;  /* 0x000000ffff627224 */ /* 0x000fe200078e00ff */
[----:B------:R-:W-:Y:S01]  /*0910*/  UISETP.GE.AND UP0, UPT, UR25, 0x1, UPT ;  /* 0x000000011900788c */ /* 0x000fe2000bf06270 */
[----:B------:R-:W-:Y:S01]  /*0920*/  CS2R R28, SRZ ;  /* 0x00000000001c7805 */ /* 0x000fe2000001ff00 */
[----:B------:R-:W-:Y:S01]  /*0930*/  MOV R96, RZ ;  /* 0x000000ff00607202 */ /* 0x000fe20000000f00 */
[----:B------:R-:W-:Y:S01]  /*0940*/  IMAD.MOV.U32 R90, RZ, RZ, RZ ;  /* 0x000000ffff5a7224 */ /* 0x000fe200078e00ff */
[----:B------:R-:W-:Y:S01]  /*0950*/  CS2R R30, SRZ ;  /* 0x00000000001e7805 */ /* 0x000fe2000001ff00 */
[----:B------:R-:W-:Y:S01]  /*0960*/  MOV R88, RZ ;  /* 0x000000ff00587202 */ /* 0x000fe20000000f00 */
[----:B------:R-:W-:Y:S01]  /*0970*/  IMAD.MOV.U32 R86, RZ, RZ, RZ ;  /* 0x000000ffff567224 */ /* 0x000fe200078e00ff */
[----:B------:R-:W-:Y:S01]  /*0980*/  PLOP3.LUT P3, PT, PT, PT, UP0, 0x80, 0x0 ;  /* 0x000000000000781c */ /* 0x000fe20003f6f008 */
[----:B------:R-:W-:Y:S01]  /*0990*/  IMAD.MOV.U32 R84, RZ, RZ, RZ ;  /* 0x000000ffff547224 */ /* 0x000fe200078e00ff */
[----:B------:R-:W-:Y:S01]  /*09a0*/  MOV R33, RZ ;  /* 0x000000ff00217202 */ /* 0x000fe20000000f00 */
        /* <DEDUP_REMOVED lines=61> */
[----:B------:R-:W-:Y:S01]  /*0d80*/  ULDC UR4, c[0x0][0x2c4] ;  /* 0x0000b10000047ab9 */ /* 0x000fe20000000800 */
[----:B------:R-:W-:Y:S01]  /*0d90*/  SHF.R.S32.HI R0, RZ, 0x1f, R6 ;  /* 0x0000001fff007819 */ /* 0x000fe20000011406 */
[----:B------:R-:W3:Y:S01]  /*0da0*/  S2R R17, SR_CTAID.Y ;  /* 0x0000000000117919 */ /* 0x000ee20000002600 */
[-C--:B------:R-:W-:Y:S01]  /*0db0*/  LEA.HI R4, R157, R159.reuse, RZ, 0x3 ;  /* 0x0000009f9d047211 */ /* 0x080fe200078f18ff */
[----:B------:R-:W-:Y:S01]  /*0dc0*/  UIMAD UR4, UR11, UR4, URZ ;  /* 0x000000040b0472a4 */ /* 0x000fe2000f8e023f */
[----:B------:R-:W-:Y:S01]  /*0dd0*/  SHF.R.S32.HI R8, RZ, 0x1f, R7 ;  /* 0x0000001fff087819 */ /* 0x000fe20000011407 */
[----:B------:R-:W-:Y:S01]  /*0de0*/  IMAD R0, R0, c[0x0][0x178], RZ ;  /* 0x00005e0000007a24 */ /* 0x000fe200078e02ff */
[----:B------:R-:W-:Y:S01]  /*0df0*/  SHF.R.S32.HI R19, RZ, 0x3, R4 ;  /* 0x00000003ff137819 */ /* 0x000fe20000011404 */
[----:B------:R-:W-:Y:S01]  /*0e00*/  BSSY B0, `(.L_x_1586) ;  /* 0x0000076000007945 */ /* 0x000fe20003800000 */
[----:B------:R-:W-:Y:S01]  /*0e10*/  LOP3.LUT R4, R4, 0xfffffff8, RZ, 0xc0, !PT ;  /* 0xfffffff804047812 */ /* 0x000fe200078ec0ff */
[----:B------:R-:W-:Y:S01]  /*0e20*/  IMAD R0, R6, c[0x0][0x17c], R0 ;  /* 0x00005f0006007a24 */ /* 0x000fe200078e0200 */
[----:B------:R-:W-:Y:S01]  /*0e30*/  SHF.R.S32.HI R18, RZ, 0x1f, R60 ;  /* 0x0000001fff127819 */ /* 0x000fe2000001143c */
[----:B------:R-:W-:Y:S01]  /*0e40*/  IMAD.SHL.U32 R5, R19, 0x40, RZ ;  /* 0x0000004013057824 */ /* 0x000fe200078e00ff */
[----:B------:R-:W-:Y:S01]  /*0e50*/  LEA.HI R24, R157, R159, RZ, 0x4 ;  /* 0x0000009f9d187211 */ /* 0x000fe200078f20ff */
[----:B------:R-:W-:Y:S01]  /*0e60*/  IMAD.IADD R44, R159, 0x1, -R4 ;  /* 0x000000019f2c7824 */ /* 0x000fe200078e0a04 */
[----:B------:R-:W-:-:S03]  /*0e70*/  SEL R10, R18, RZ, !P0 ;  /* 0x000000ff120a7207 */ /* 0x000fc60004000000 */
[C---:B------:R-:W-:Y:S02]  /*0e80*/  IMAD.SHL.U32 R12, R44.reuse, 0x8, RZ ;  /* 0x000000082c0c7824 */ /* 0x040fe400078e00ff */
[----:B------:R-:W-:Y:S02]  /*0e90*/  IMAD R9, R44, 0x10, R19 ;  /* 0x000000102c097824 */ /* 0x000fe400078e0213 */
[----:B------:R-:W-:Y:S01]  /*0ea0*/  IMAD R10, R10, c[0x0][0x1c0], RZ ;  /* 0x000070000a0a7a24 */ /* 0x000fe200078e02ff */
[----:B------:R-:W-:Y:S01]  /*0eb0*/  IADD3 R4, R12, 0x40, RZ ;  /* 0x000000400c047810 */ /* 0x000fe20007ffe0ff */
[----:B-1----:R-:W-:Y:S01]  /*0ec0*/  IMAD.WIDE.U32 R2, R6, c[0x0][0x178], RZ ;  /* 0x00005e0006027a25 */ /* 0x002fe200078e00ff */
[----:B------:R-:W-:Y:S02]  /*0ed0*/  IADD3 R9, R9, UR17, RZ ;  /* 0x0000001109097c10 */ /* 0x000fe4000fffe0ff */
[----:B------:R-:W-:Y:S02]  /*0ee0*/  ISETP.GE.AND P4, PT, R4, c[0x0][0x1d4], PT ;  /* 0x0000750004007a0c */ /* 0x000fe40003f86270 */
[----:B------:R-:W-:-:S02]  /*0ef0*/  IADD3 R3, R3, R0, RZ ;  /* 0x0000000003037210 */ /* 0x000fc40007ffe0ff */
[----:B------:R-:W-:Y:S02]  /*0f00*/  LOP3.LUT R0, R5, 0x1c0, RZ, 0xc0, !PT ;  /* 0x000001c005007812 */ /* 0x000fe400078ec0ff */
[----:B---3--:R-:W-:Y:S01]  /*0f10*/  SHF.R.S32.HI R16, RZ, 0x1f, R17 ;  /* 0x0000001fff107819 */ /* 0x008fe20000011411 */
[----:B------:R-:W-:Y:S01]  /*0f20*/  IMAD.WIDE.U32 R2, R17, c[0x0][0x1b8], R2 ;  /* 0x00006e0011027a25 */ /* 0x000fe200078e0002 */
[----:B------:R-:W-:Y:S02]  /*0f30*/  LOP3.LUT R6, R0, 0x38, R12, 0xf8, !PT ;  /* 0x0000003800067812 */ /* 0x000fe400078ef80c */
[----:B------:R-:W-:Y:S02]  /*0f40*/  SHF.R.U32.HI R5, RZ, 0x3, R0 ;  /* 0x00000003ff057819 */ /* 0x000fe40000011600 */
[----:B------:R-:W-:Y:S02]  /*0f50*/  IADD3 R0, P3, R7, R19, RZ ;  /* 0x0000001307007210 */ /* 0x000fe40007f7e0ff */
[----:B------:R-:W-:Y:S01]  /*0f60*/  LOP3.LUT R21, R6, R5, RZ, 0x3c, !PT ;  /* 0x0000000506157212 */ /* 0x000fe200078e3cff */
[----:B------:R-:W-:Y:S01]  /*0f70*/  IMAD R5, R16, c[0x0][0x1b8], RZ ;  /* 0x00006e0010057a24 */ /* 0x000fe200078e02ff */
[----:B------:R-:W-:-:S02]  /*0f80*/  LEA.HI.X.SX32 R4, R19, R8, 0x1, P3 ;  /* 0x0000000813047211 */ /* 0x000fc400018f0eff */
[----:B------:R-:W-:Y:S01]  /*0f90*/  PLOP3.LUT P3, PT, PT, PT, UP1, 0x80, 0x0 ;  /* 0x000000000000781c */ /* 0x000fe20003f6f018 */
[----:B------:R-:W-:Y:S01]  /*0fa0*/  IMAD R8, R17, c[0x0][0x1bc], R5 ;  /* 0x00006f0011087a24 */ /* 0x000fe200078e0205 */
[----:B------:R-:W-:Y:S01]  /*0fb0*/  SHF.R.S32.HI R13, RZ, 0x1f, R12 ;  /* 0x0000001fff0d7819 */ /* 0x000fe2000001140c */
[----:B------:R-:W-:Y:S01]  /*0fc0*/  IMAD R5, R4, c[0x0][0x1e0], RZ ;  /* 0x0000780004057a24 */ /* 0x000fe200078e02ff */
[----:B------:R-:W-:Y:S01]  /*0fd0*/  ISETP.GE.AND P5, PT, R12, c[0x0][0x1d4], PT ;  /* 0x000075000c007a0c */ /* 0x000fe20003fa6270 */
[----:B------:R-:W-:Y:S01]  /*0fe0*/  IMAD R4, R4, c[0x0][0x208], RZ ;  /* 0x0000820004047a24 */ /* 0x000fe200078e02ff */
[----:B------:R-:W-:Y:S01]  /*0ff0*/  IADD3 R3, R3, R8, RZ ;  /* 0x0000000803037210 */ /* 0x000fe20007ffe0ff */
[----:B------:R-:W-:Y:S01]  /*1000*/  IMAD R14, R0, c[0x0][0x1e4], R5 ;  /* 0x00007900000e7a24 */ /* 0x000fe200078e0205 */
[----:B------:R-:W-:Y:S01]  /*1010*/  SEL R8, R60, RZ, !P0 ;  /* 0x000000ff3c087207 */ /* 0x000fe20004000000 */
[C---:B------:R-:W-:Y:S02]  /*1020*/  IMAD R15, R0.reuse, c[0x0][0x20c], R4 ;  /* 0x00008300000f7a24 */ /* 0x040fe400078e0204 */
[----:B------:R-:W-:-:S04]  /*1030*/  IMAD.WIDE.U32 R6, R0, c[0x0][0x1e0], R12 ;  /* 0x0000780000067a25 */ /* 0x000fc800078e000c */
[----:B------:R-:W-:-:S04]  /*1040*/  @P3 IMAD.HI.U32 R11, R9, c[0x0][0x2c8], RZ ;  /* 0x0000b200090b3a27 */ /* 0x000fc800078e00ff */
[----:B------:R-:W-:-:S04]  /*1050*/  IMAD.WIDE.U32 R4, R0, c[0x0][0x208], R12 ;  /* 0x0000820000047a25 */ /* 0x000fc800078e000c */
[----:B------:R-:W-:Y:S01]  /*1060*/  IMAD.MOV.U32 R0, RZ, RZ, R9 ;  /* 0x000000ffff007224 */ /* 0x000fe200078e0009 */
[----:B------:R-:W-:Y:S01]  /*1070*/  @P3 SHF.R.U32.HI R0, RZ, c[0x0][0x2cc], R11 ;  /* 0x0000b300ff003a19 */ /* 0x000fe2000001160b */
[C---:B------:R-:W-:Y:S01]  /*1080*/  IMAD R11, R8.reuse, c[0x0][0x1c4], R10 ;  /* 0x00007100080b7a24 */ /* 0x040fe200078e020a */
[----:B------:R-:W-:Y:S01]  /*1090*/  IADD3 R5, R5, R15, RZ ;  /* 0x0000000f05057210 */ /* 0x000fe20007ffe0ff */
[----:B------:R-:W-:Y:S01]  /*10a0*/  IMAD.WIDE.U32 R2, R8, c[0x0][0x1c0], R2 ;  /* 0x0000700008027a25 */ /* 0x000fe200078e0002 */
[----:B------:R-:W-:-:S03]  /*10b0*/  SHF.R.S32.HI R8, RZ, 0x1f, R0 ;  /* 0x0000001fff087819 */ /* 0x000fc60000011400 */
[----:B------:R-:W-:Y:S02]  /*10c0*/  IMAD.MOV R10, RZ, RZ, -R0 ;  /* 0x000000ffff0a7224 */ /* 0x000fe400078e0a00 */
[----:B------:R-:W-:Y:S02]  /*10d0*/  IMAD.IADD R3, R3, 0x1, R11 ;  /* 0x0000000103037824 */ /* 0x000fe400078e020b */
[----:B------:R-:W-:Y:S01]  /*10e0*/  IMAD R10, R10, c[0x0][0x2c4], R9 ;  /* 0x0000b1000a0a7a24 */ /* 0x000fe200078e0209 */
[----:B------:R-:W-:Y:S01]  /*10f0*/  LOP3.LUT R9, R24, 0xfffffff0, RZ, 0xc0, !PT ;  /* 0xfffffff018097812 */ /* 0x000fe200078ec0ff */
[----:B------:R-:W-:Y:S02]  /*1100*/  IMAD R8, R8, c[0x0][0x1b0], RZ ;  /* 0x00006c0008087a24 */ /* 0x000fe400078e02ff */
[----:B------:R-:W-:Y:S01]  /*1110*/  IMAD.WIDE.U32 R2, R0, c[0x0][0x1b0], R2 ;  /* 0x00006c0000027a25 */ /* 0x000fe200078e0002 */
[----:B------:R-:W-:-:S03]  /*1120*/  SHF.R.S32.HI R11, RZ, 0x1f, R10 ;  /* 0x0000001fff0b7819 */ /* 0x000fc6000001140a */
[----:B------:R-:W-:Y:S01]  /*1130*/  IMAD R8, R0, c[0x0][0x1b4], R8 ;  /* 0x00006d0000087a24 */ /* 0x000fe200078e0208 */
[----:B------:R-:W-:Y:S01]  /*1140*/  IADD3 R0, -R9, R159, RZ ;  /* 0x0000009f09007210 */ /* 0x000fe20007ffe1ff */
[----:B------:R-:W-:Y:S02]  /*1150*/  IMAD.IADD R7, R7, 0x1, R14 ;  /* 0x0000000107077824 */ /* 0x000fe400078e020e */
[----:B------:R-:W-:Y:S02]  /*1160*/  IMAD.IADD R3, R3, 0x1, R8 ;  /* 0x0000000103037824 */ /* 0x000fe400078e0208 */
        /* <DEDUP_REMOVED lines=14> */
[----:B------:R-:W-:Y:S01]  /*1250*/  LEA.HI R11, R157, R159, RZ, 0x6 ;  /* 0x0000009f9d0b7211 */ /* 0x000fe200078f30ff */
[----:B------:R-:W-:Y:S01]  /*1260*/  IMAD.IADD R22, R0, 0x1, -R10 ;  /* 0x0000000100167824 */ /* 0x000fe200078e0a0a */
[----:B------:R-:W-:Y:S01]  /*1270*/  IADD3 R7, R7, R15, RZ ;  /* 0x0000000f07077210 */ /* 0x000fe20007ffe0ff */
[----:B------:R-:W-:Y:S01]  /*1280*/  IMAD.IADD R9, R9, 0x1, R14 ;  /* 0x0000000109097824 */ /* 0x000fe200078e020e */
[----:B------:R-:W-:Y:S01]  /*1290*/  LEA.HI.X R16, R4, c[0x0][0x164], R2, 0x1, P0 ;  /* 0x0000590004107a11 */ /* 0x000fe200000f0c02 */
[----:B------:R-:W-:Y:S01]  /*12a0*/  IMAD.SHL.U32 R11, R11, 0x8, RZ ;  /* 0x000000080b0b7824 */ /* 0x000fe200078e00ff */
[----:B------:R-:W-:Y:S01]  /*12b0*/  IADD3 R15, R19, UR17, RZ ;  /* 0x00000011130f7c10 */ /* 0x000fe2000fffe0ff */
[----:B------:R1:W3:Y:S01]  /*12c0*/  SHFL.IDX PT, R4, R17, RZ, 0x181f ;  /* 0x00181fff11047589 */ /* 0x0002e200000e0000 */
[----:B------:R-:W-:-:S02]  /*12d0*/  SHF.L.U32 R14, R44, 0x3, RZ ;  /* 0x000000032c0e7819 */ /* 0x000fc400000006ff */
[----:B------:R-:W-:Y:S01]  /*12e0*/  ISETP.GE.AND P0, PT, R15, UR4, PT ;  /* 0x000000040f007c0c */ /* 0x000fe2000bf06270 */
[----:B------:R1:W4:Y:S01]  /*12f0*/  SHFL.IDX PT, R5, R16, RZ, 0x181f ;  /* 0x00181fff10057589 */ /* 0x00032200000e0000 */
[----:B------:R-:W-:Y:S02]  /*1300*/  LOP3.LUT R11, R21, 0xfffffe00, R11, 0xf8, !PT ;  /* 0xfffffe00150b7812 */ /* 0x000fe400078ef80b */
[----:B--2---:R-:W-:Y:S01]  /*1310*/  @P1 MOV R2, R20 ;  /* 0x0000001400021202 */ /* 0x004fe20000000f00 */
[----:B------:R-:W-:Y:S01]  /*1320*/  @!P1 IMAD.MOV.U32 R2, RZ, RZ, R60 ;  /* 0x000000ffff029224 */ /* 0x000fe200078e003c */
[----:B------:R-:W-:Y:S01]  /*1330*/  @P1 SHF.R.S32.HI R3, RZ, 0x1f, R20 ;  /* 0x0000001fff031819 */ /* 0x000fe20000011414 */
[----:B------:R-:W-:Y:S01]  /*1340*/  @!P1 IMAD.MOV.U32 R3, RZ, RZ, R18 ;  /* 0x000000ffff039224 */ /* 0x000fe200078e0012 */
[----:B------:R-:W-:Y:S01]  /*1350*/  IADD3 R18, R14, 0x40, RZ ;  /* 0x000000400e127810 */ /* 0x000fe20007ffe0ff */
[----:B------:R-:W-:Y:S01]  /*1360*/  IMAD.MOV.U32 R20, RZ, RZ, 0x20 ;  /* 0x00000020ff147424 */ /* 0x000fe200078e00ff */
[----:B------:R-:W-:-:S02]  /*1370*/  SEL R0, R2, RZ, !P2 ;  /* 0x000000ff02007207 */ /* 0x000fc40005000000 */
[----:B------:R-:W-:Y:S02]  /*1380*/  SEL R2, R3, RZ, !P2 ;  /* 0x000000ff03027207 */ /* 0x000fe40005000000 */
[----:B------:R-:W-:Y:S01]  /*1390*/  R2P PR, R22, 0x6 ;  /* 0x0000000616007804 */ /* 0x000fe20000000000 */
[----:B------:R-:W-:Y:S01]  /*13a0*/  IMAD.WIDE.U32 R30, R0, c[0x0][0x218], R6 ;  /* 0x00008600001e7a25 */ /* 0x000fe200078e0006 */
[----:B------:R-:W-:Y:S02]  /*13b0*/  MOV R3, 0x10 ;  /* 0x0000001000037802 */ /* 0x000fe40000000f00 */
[----:B------:R-:W-:Y:S01]  /*13c0*/  ISETP.GE.AND P6, PT, R14, c[0x0][0x198], PT ;  /* 0x000066000e007a0c */ /* 0x000fe20003fc6270 */
[C---:B------:R-:W-:Y:S01]  /*13d0*/  IMAD R10, R2.reuse, c[0x0][0x1f0], RZ ;  /* 0x00007c00020a7a24 */ /* 0x040fe200078e02ff */
[----:B------:R-:W-:Y:S01]  /*13e0*/  SEL R3, R3, 0xfffffff0, !P1 ;  /* 0xfffffff003037807 */ /* 0x000fe20004800000 */
[----:B------:R-:W-:Y:S01]  /*13f0*/  IMAD R2, R2, c[0x0][0x218], RZ ;  /* 0x0000860002027a24 */ /* 0x000fe200078e02ff */
[----:B------:R-:W-:Y:S01]  /*1400*/  ISETP.GE.AND P1, PT, R18, c[0x0][0x198], PT ;  /* 0x0000660012007a0c */ /* 0x000fe20003f26270 */
[----:B------:R-:W-:-:S02]  /*1410*/  IMAD R10, R0, c[0x0][0x1f4], R10 ;  /* 0x00007d00000a7a24 */ /* 0x000fc400078e020a */
[C---:B------:R-:W-:Y:S02]  /*1420*/  IMAD R2, R0.reuse, c[0x0][0x21c], R2 ;  /* 0x0000870000027a24 */ /* 0x040fe400078e0202 */
[----:B------:R-:W-:Y:S01]  /*1430*/  IMAD.WIDE.U32 R26, R0, c[0x0][0x1f0], R8 ;  /* 0x00007c00001a7a25 */ /* 0x000fe200078e0008 */
[----:B------:R-:W-:Y:S02]  /*1440*/  SEL R0, R20, 0xffffffe0, !P2 ;  /* 0xffffffe014007807 */ /* 0x000fe40005000000 */
[----:B------:R-:W-:Y:S01]  /*1450*/  IADD3 R29, R31, R2, RZ ;  /* 0x000000021f1d7210 */ /* 0x000fe20007ffe0ff */
[----:B------:R-:W-:Y:S01]  /*1460*/  IMAD.IADD R33, R27, 0x1, R10 ;  /* 0x000000011b217824 */ /* 0x000fe200078e020a */
[----:B------:R1:W-:Y:S04]  /*1470*/  STL.64 [R1+0x48], R26 ;  /* 0x0000481a01007387 */ /* 0x0003e80000100a00 */
        /* <DEDUP_REMOVED lines=14> */
.L_x_1587:
[----:B---34-:R-:W-:Y:S05]  /*1560*/  BSYNC B0 ;  /* 0x0000000000007941 */ /* 0x018fea0003800000 */
.L_x_1586:
[----:B--2---:R-:W-:Y:S01]  /*1570*/  IADD3 R2, R15, 0x10, RZ ;  /* 0x000000100f027810 */ /* 0x004fe20007ffe0ff */
[----:B------:R2:W3:Y:S01]  /*1580*/  SHFL.IDX PT, R5, R16, 0x1, 0x181f ;  /* 0x00381f0010057f89 */ /* 0x0004e200000e0000 */
[----:B------:R-:W-:Y:S02]  /*1590*/  BSSY B0, `(.L_x_1588) ;  /* 0x000000e000007945 */ /* 0x000fe40003800000 */
[----:B------:R-:W-:Y:S01]  /*15a0*/  ISETP.GE.AND P0, PT, R2, UR4, PT ;  /* 0x0000000402007c0c */ /* 0x000fe2000bf06270 */
        /* <DEDUP_REMOVED lines=12> */
.L_x_1589:
[----:B------:R-:W-:Y:S05]  /*1670*/  BSYNC B0 ;  /* 0x0000000000007941 */ /* 0x000fea0003800000 */
.L_x_1588:
[----:B---3--:R-:W-:Y:S01]  /*1680*/  IADD3 R2, R15, 0x20, RZ ;  /* 0x000000200f027810 */ /* 0x008fe20007ffe0ff */
[----:B------:R3:W1:Y:S01]  /*1690*/  SHFL.IDX PT, R5, R16, 0x2, 0x181f ;  /* 0x00581f0010057f89 */ /* 0x00066200000e0000 */
[----:B------:R-:W-:Y:S02]  /*16a0*/  BSSY B0, `(.L_x_1590) ;  /* 0x000000e000007945 */ /* 0x000fe40003800000 */
[----:B------:R-:W-:Y:S01]  /*16b0*/  ISETP.GE.AND P0, PT, R2, UR4, PT ;  /* 0x0000000402007c0c */ /* 0x000fe2000bf06270 */
        /* <DEDUP_REMOVED lines=12> */
.L_x_1591:
[----:B------:R-:W-:Y:S05]  /*1780*/  BSYNC B0 ;  /* 0x0000000000007941 */ /* 0x000fea0003800000 */
.L_x_1590:
[----:B-1----:R-:W-:Y:S01]  /*1790*/  IADD3 R2, R15, 0x30, RZ ;  /* 0x000000300f027810 */ /* 0x002fe20007ffe0ff */
[----:B------:R1:W2:Y:S01]  /*17a0*/  SHFL.IDX PT, R5, R16, 0x3, 0x181f ;  /* 0x00781f0010057f89 */ /* 0x0002a200000e0000 */
[----:B------:R-:W-:Y:S02]  /*17b0*/  BSSY B0, `(.L_x_1592) ;  /* 0x000000e000007945 */ /* 0x000fe40003800000 */
[----:B------:R-:W-:Y:S01]  /*17c0*/  ISETP.GE.AND P0, PT, R2, UR4, PT ;  /* 0x0000000402007c0c */ /* 0x000fe2000bf06270 */
        /* <DEDUP_REMOVED lines=12> */
.L_x_1593:
[----:B------:R-:W-:Y:S05]  /*1890*/  BSYNC B0 ;  /* 0x0000000000007941 */ /* 0x000fea0003800000 */
.L_x_1592:
[----:B--2---:R-:W-:Y:S01]  /*18a0*/  IADD3 R2, R15, 0x40, RZ ;  /* 0x000000400f027810 */ /* 0x004fe20007ffe0ff */
        /* <DEDUP_REMOVED lines=15> */
.L_x_1595:
[----:B------:R-:W-:Y:S05]  /*19a0*/  BSYNC B0 ;  /* 0x0000000000007941 */ /* 0x000fea0003800000 */
.L_x_1594:
        /* <DEDUP_REMOVED lines=16> */
.L_x_1597:
[----:B------:R-:W-:Y:S05]  /*1ab0*/  BSYNC B0 ;  /* 0x0000000000007941 */ /* 0x000fea0003800000 */
.L_x_1596:
        /* <DEDUP_REMOVED lines=16> */
.L_x_1599:
[----:B------:R-:W-:Y:S05]  /*1bc0*/  BSYNC B0 ;  /* 0x0000000000007941 */ /* 0x000fea0003800000 */
.L_x_1598:
[----:B-1----:R-:W-:Y:S01]  /*1bd0*/  IADD3 R2, R15, 0x70, RZ ;  /* 0x000000700f027810 */ /* 0x002fe20007ffe0ff */
[----:B------:R-:W1:Y:S01]  /*1be0*/  SHFL.IDX PT, R6, R17, 0x7, 0x181f ;  /* 0x00f81f0011067f89 */ /* 0x000e6200000e0000 */
[----:B------:R-:W-:Y:S01]  /*1bf0*/  UIADD3 UR21, UR25, -0x1, URZ ;  /* 0xffffffff19157890 */ /* 0x000fe2000fffe03f */
[----:B----4-:R-:W-:Y:S01]  /*1c00*/  IADD3 R4, -R19, UR8, RZ ;  /* 0x0000000813047c10 */ /* 0x010fe2000fffe1ff */
[----:B------:R-:W-:Y:S01]  /*1c10*/  ULDC.64 UR6, c[0x0][0x1e0] ;  /* 0x0000780000067ab9 */ /* 0x000fe20000000a00 */
[----:B------:R-:W-:Y:S01]  /*1c20*/  ISETP.GE.AND P2, PT, R2, UR4, PT ;  /* 0x0000000402007c0c */ /* 0x000fe2000bf46270 */
[----:B------:R-:W4:Y:S01]  /*1c30*/  SHFL.IDX PT, R7, R16, 0x7, 0x181f ;  /* 0x00f81f0010077f89 */ /* 0x000f2200000e0000 */
[----:B------:R-:W-:Y:S01]  /*1c40*/  UMOV UR22, 0x6 ;  /* 0x0000000600167882 */ /* 0x000fe20000000000 */
[----:B------:R-:W-:Y:S01]  /*1c50*/  IMAD.U32 R2, RZ, RZ, UR21 ;  /* 0x00000015ff027e24 */ /* 0x000fe2000f8e00ff */
[----:B------:R-:W-:Y:S01]  /*1c60*/  USHF.L.U32 UR23, UR6, 0x6, URZ ;  /* 0x0000000606177899 */ /* 0x000fe2000800063f */
[----:B------:R-:W-:Y:S01]  /*1c70*/  IMAD.SHL.U32 R245, R11, 0x2, RZ ;  /* 0x000000020bf57824 */ /* 0x000fe200078e00ff */
[----:B------:R-:W-:Y:S01]  /*1c80*/  USHF.L.U64.HI UR22, UR6, UR22, UR7 ;  /* 0x0000001606167299 */ /* 0x000fe20008010207 */
[----:B------:R-:W-:Y:S01]  /*1c90*/  IMAD R2, R2, -0x40, R4 ;  /* 0xffffffc002027824 */ /* 0x000fe200078e0204 */
[----:B------:R-:W-:Y:S01]  /*1ca0*/  USHF.R.S32.HI UR10, URZ, 0x1f, UR21 ;  /* 0x0000001f3f0a7899 */ /* 0x000fe20008011415 */
[----:B------:R-:W-:Y:S01]  /*1cb0*/  IMAD.MOV.U32 R160, RZ, RZ, R32 ;  /* 0x000000ffffa07224 */ /* 0x000fe200078e0020 */
[----:B------:R-:W-:Y:S01]  /*1cc0*/  UIMAD UR4, UR22, UR21, URZ ;  /* 0x00000015160472a4 */ /* 0x000fe2000f8e023f */
[----:B------:R-:W-:Y:S01]  /*1cd0*/  IMAD.MOV.U32 R161, RZ, RZ, R33 ;  /* 0x000000ffffa17224 */ /* 0x000fe200078e0021 */
[----:B------:R-:W-:Y:S01]  /*1ce0*/  UIMAD.WIDE.U32 UR12, UR6, 0x20, URZ ;  /* 0x00000020060c78a5 */ /* 0x000fe2000f8e003f */
[----:B------:R-:W-:Y:S01]  /*1cf0*/  @!P2 SHF.R.S32.HI R4, RZ, 0x1f, R18 ;  /* 0x0000001fff04a819 */ /* 0x000fe20000011412 */
[----:B------:R-:W-:Y:S01]  /*1d00*/  IMAD.U32 R155, RZ, RZ, UR23 ;  /* 0x00000017ff9b7e24 */ /* 0x000fe2000f8e00ff */
[----:B------:R-:W-:Y:S01]  /*1d10*/  UIMAD UR4, UR10, UR23, UR4 ;  /* 0x000000170a0472a4 */ /* 0x000fe2000f8e0204 */
[----:B------:R-:W-:Y:S01]  /*1d20*/  IMAD.MOV.U32 R160, RZ, RZ, R26 ;  /* 0x000000ffffa07224 */ /* 0x000fe200078e001a */
[----:B------:R-:W-:Y:S01]  /*1d30*/  @!P2 LEA.HI R10, R4, R18, RZ, 0x3 ;  /* 0x00000012040aa211 */ /* 0x000fe200078f18ff */
[----:B------:R-:W-:Y:S01]  /*1d40*/  USHF.L.U32 UR9, UR7, 0x5, URZ ;  /* 0x0000000507097899 */ /* 0x000fe2000800063f */
[----:B------:R-:W-:Y:S01]  /*1d50*/  SHF.R.S32.HI R12, RZ, 0x4, R24 ;  /* 0x00000004ff0c7819 */ /* 0x000fe20000011418 */
[----:B------:R-:W-:Y:S01]  /*1d60*/  IMAD.WIDE.U32 R4, R155, UR21, R160 ;  /* 0x000000159b047c25 */ /* 0x000fe2000f8e00a0 */
[----:B-1----:R-:W-:Y:S01]  /*1d70*/  @!P2 LEA R8, P0, R14, R6, 0x1 ;  /* 0x000000060e08a211 */ /* 0x002fe200078008ff */
[----:B------:R-:W-:Y:S01]  /*1d80*/  UIADD3 UR9, UR13, UR9, URZ ;  /* 0x000000090d097290 */ /* 0x000fe2000fffe03f */
[----:B------:R-:W-:Y:S01]  /*1d90*/  @!P2 LOP3.LUT R10, R10, 0xfffffff8, RZ, 0xc0, !PT ;  /* 0xfffffff80a0aa812 */ /* 0x000fe200078ec0ff */
[----:B------:R-:W-:Y:S01]  /*1da0*/  UIMAD UR20, UR21, -0x40, UR8 ;  /* 0xffffffc0151478a4 */ /* 0x000fe2000f8e0208 */
[----:B----4-:R-:W-:Y:S01]  /*1db0*/  @!P2 LEA.HI.X R9, R14, R7, R13, 0x1, P0 ;  /* 0x000000070e09a211 */ /* 0x010fe200000f0c0d */
[----:B------:R-:W-:Y:S01]  /*1dc0*/  STL.64 [R1+0x38], R160 ;  /* 0x000038a001007387 */ /* 0x000fe20000100a00 */
[----:B------:R-:W-:Y:S01]  /*1dd0*/  ISETP.GE.AND P0, PT, R2, 0x1, PT ;  /* 0x000000010200780c */ /* 0x000fe20003f06270 */
[----:B------:R-:W-:Y:S01]  /*1de0*/  @!P2 IMAD.WIDE R6, R10, 0x2, R6 ;  /* 0x000000020a06a825 */ /* 0x000fe200078e0206 */
[----:B------:R-:W-:Y:S01]  /*1df0*/  IADD3 R5, R5, UR4, RZ ;  /* 0x0000000405057c10 */ /* 0x000fe2000fffe0ff */
[----:B------:R-:W-:Y:S01]  /*1e00*/  @!PT LDS RZ, [RZ] ;  /* 0x00000000fffff984 */ /* 0x000fe20000000800 */
[----:B------:R1:W-:Y:S01]  /*1e10*/  @!P2 LDGSTS.E.BYPASS.LTC128B.128 [R245+0xb900], [R8.64], !P6 ;  /* 0x0b90000008f5afae */ /* 0x0003e2000f101d52 */
[----:B------:R-:W-:-:S03]  /*1e20*/  LEA.HI R156, R157, R159, RZ, 0x5 ;  /* 0x0000009f9d9c7211 */ /* 0x000fc600078f28ff */
[----:B------:R4:W-:Y:S01]  /*1e30*/  @!P2 LDGSTS.E.BYPASS.LTC128B.128 [R245+0xf900], [R6.64], !P1 ;  /* 0x0f90000006f5afae */ /* 0x0009e2000c901d52 */
[C---:B------:R-:W-:Y:S02]  /*1e40*/  ISETP.GE.AND P2, PT, R2.reuse, 0x21, PT ;  /* 0x000000210200780c */ /* 0x040fe40003f46270 */
[----:B------:R-:W-:Y:S01]  /*1e50*/  ISETP.GE.AND P1, PT, R2, 0x31, PT ;  /* 0x000000310200780c */ /* 0x000fe20003f26270 */
[----:B------:R-:W0:Y:S01]  /*1e60*/  LDGDEPBAR ;  /* 0x00000000000079af */ /* 0x000e220000000000 */
[----:B------:R-:W-:-:S11]  /*1e70*/  SHF.R.S32.HI R154, RZ, 0x5, R156 ;  /* 0x00000005ff9a7819 */ /* 0x000fd6000001149c */
[----:B------:R-:W-:-:S05]  /*1e80*/  VOTEU.ANY UP0, P1 ;  /* 0x00000000003f7886 */ /* 0x000fca0000800100 */
[----:B------:R-:W-:Y:S01]  /*1e90*/  @UP0 UIMAD UR4, UR7, 0x30, URZ ;  /* 0x00000030070408a4 */ /* 0x000fe2000f8e023f */
[----:B------:R-:W-:Y:S01]  /*1ea0*/  BAR.SYNC.DEFER_BLOCKING 0x0 ;  /* 0x0000000000007b1d */ /* 0x000fe20000010000 */
[----:B-1----:R-:W-:-:S04]  /*1eb0*/  @P0 LEA R8, P6, R4, c[0x0][0x1c8], 0x1 ;  /* 0x0000720004080a11 */ /* 0x002fc800078c08ff */
[----:B------:R-:W-:Y:S01]  /*1ec0*/  @P0 LEA.HI.X R9, R4, c[0x0][0x1cc], R5, 0x1, P6 ;  /* 0x0000730004090a11 */ /* 0x000fe200030f0c05 */
[----:B----4-:R-:W-:Y:S01]  /*1ed0*/  IMAD.MOV.U32 R7, RZ, RZ, c[0x0][0x1e0] ;  /* 0x00007800ff077624 */ /* 0x010fe200078e00ff */
[----:B------:R-:W-:Y:S01]  /*1ee0*/  ISETP.GE.AND P6, PT, R2, 0x11, PT ;  /* 0x000000110200780c */ /* 0x000fe20003fc6270 */
[----:B------:R-:W-:Y:S02]  /*1ef0*/  IMAD.U32 R6, RZ, RZ, UR7 ;  /* 0x00000007ff067e24 */ /* 0x000fe4000f8e00ff */
[----:B------:R-:W-:Y:S01]  /*1f00*/  @!PT LDS RZ, [RZ] ;  /* 0x00000000fffff984 */ /* 0x000fe20000000800 */
[----:B------:R-:W-:Y:S01]  /*1f10*/  @!PT LDS RZ, [RZ] ;  /* 0x00000000fffff984 */ /* 0x000fe20000000800 */
[----:B------:R-:W-:Y:S01]  /*1f20*/  @!PT LDS RZ, [RZ] ;  /* 0x00000000fffff984 */ /* 0x000fe20000000800 */
[----:B------:R1:W-:Y:S04]  /*1f30*/  @P0 LDGSTS.E.BYPASS.LTC128B.128 [R245+0x4100], [R8.64], !P5 ;  /* 0x0410000008f50fae */ /* 0x0003e8000e901d52 */
[----:B------:R1:W-:Y:S06]  /*1f40*/  @P0 LDGSTS.E.BYPASS.LTC128B.128 [R245+0x6100], [R8.64+0x80], !P4 ;  /* 0x0610008008f50fae */ /* 0x0003ec000e101d52 */
[----:B------:R-:W-:-:S04]  /*1f50*/  @P6 LEA R2, P0, R7, R4, 0x4 ;  /* 0x0000000407026211 */ /* 0x000fc800078020ff */
[----:B------:R-:W-:Y:S02]  /*1f60*/  @P6 LEA.HI.X R6, R7, R5, R6, 0x4, P0 ;  /* 0x0000000507066211 */ /* 0x000fe400000f2406 */
[----:B------:R-:W-:-:S04]  /*1f70*/  @P6 LEA R10, P0, R2, c[0x0][0x1c8], 0x1 ;  /* 0x00007200020a6a11 */ /* 0x000fc800078008ff */
[----:B------:R-:W-:Y:S02]  /*1f80*/  @P6 LEA.HI.X R11, R2, c[0x0][0x1cc], R6, 0x1, P0 ;  /* 0x00007300020b6a11 */ /* 0x000fe400000f0c06 */
[----:B------:R-:W-:-:S03]  /*1f90*/  @P2 IADD3 R2, P0, R4, UR12, RZ ;  /* 0x0000000c04022c10 */ /* 0x000fc6000ff1e0ff */
[----:B------:R4:W-:Y:S04]  /*1fa0*/  @P6 LDGSTS.E.BYPASS.LTC128B.128 [R245+0x4900], [R10.64], !P5 ;  /* 0x049000000af56fae */ /* 0x0009e8000e901d52 */
[----:B------:R4:W-:Y:S01]  /*1fb0*/  @P6 LDGSTS.E.BYPASS.LTC128B.128 [R245+0x6900], [R10.64+0x80], !P4 ;  /* 0x069000800af56fae */ /* 0x0009e2000e101d52 */
[----:B-1----:R-:W-:Y:S01]  /*1fc0*/  @P1 IMAD.WIDE.U32 R8, R7, 0x30, R4 ;  /* 0x0000003007081825 */ /* 0x002fe200078e0004 */
[----:B------:R-:W-:Y:S02]  /*1fd0*/  @P2 IADD3.X R4, R5, UR9, RZ, P0, !PT ;  /* 0x0000000905042c10 */ /* 0x000fe400087fe4ff */
[----:B------:R-:W-:Y:S02]  /*1fe0*/  LEA.HI R5, R24, R12, RZ, 0x1 ;  /* 0x0000000c18057211 */ /* 0x000fe400078f08ff */
[----:B------:R-:W-:-:S02]  /*1ff0*/  @P2 LEA R6, P0, R2, c[0x0][0x1c8], 0x1 ;  /* 0x0000720002062a11 */ /* 0x000fc400078008ff */
[----:B------:R-:W-:Y:S02]  /*2000*/  LOP3.LUT R5, R5, 0xfffffffe, RZ, 0xc0, !PT ;  /* 0xfffffffe05057812 */ /* 0x000fe400078ec0ff */
[----:B------:R-:W-:Y:S02]  /*2010*/  @P2 LEA.HI.X R7, R2, c[0x0][0x1cc], R4, 0x1, P0 ;  /* 0x0000730002072a11 */ /* 0x000fe400000f0c04 */
[----:B------:R-:W-:Y:S01]  /*2020*/  @P1 IADD3 R2, R9, UR4, RZ ;  /* 0x0000000409021c10 */ /* 0x000fe2000fffe0ff */
[----:B------:R-:W-:Y:S01]  /*2030*/  IMAD.IADD R9, R12, 0x1, -R5 ;  /* 0x000000010c097824 */ /* 0x000fe200078e0a05 */
[C---:B------:R-:W-:Y:S01]  /*2040*/  @P1 LEA R4, P0, R8.reuse, c[0x0][0x1c8], 0x1 ;  /* 0x0000720008041a11 */ /* 0x040fe200078008ff */
[----:B------:R1:W-:Y:S01]  /*2050*/  @P2 LDGSTS.E.BYPASS.LTC128B.128 [R245+0x5100], [R6.64], !P5 ;  /* 0x0510000006f52fae */ /* 0x0003e2000e901d52 */
[----:B------:R-:W-:Y:S02]  /*2060*/  ULDC.64 UR4, c[0x0][0x208] ;  /* 0x0000820000047ab9 */ /* 0x000fe40000000a00 */
[----:B------:R-:W-:Y:S01]  /*2070*/  @P1 LEA.HI.X R5, R8, c[0x0][0x1cc], R2, 0x1, P0 ;  /* 0x0000730008051a11 */ /* 0x000fe200000f0c02 */
[----:B------:R1:W-:Y:S01]  /*2080*/  @P2 LDGSTS.E.BYPASS.LTC128B.128 [R245+0x7100], [R6.64+0x80], !P4 ;  /* 0x0710008006f52fae */ /* 0x0003e2000e101d52 */
[----:B------:R-:W-:Y:S01]  /*2090*/  IMAD.SHL.U32 R2, R44, 0x40, RZ ;  /* 0x000000402c027824 */ /* 0x000fe200078e00ff */
[----:B------:R-:W-:-:S02]  /*20a0*/  UIMAD UR10, UR10, UR4, URZ ;  /* 0x000000040a0a72a4 */ /* 0x000fc4000f8e023f */
[----:B------:R5:W-:Y:S01]  /*20b0*/  @P1 LDGSTS.E.BYPASS.LTC128B.128 [R245+0x5900], [R4.64], !P5 ;  /* 0x0590000004f51fae */ /* 0x000be2000e901d52 */
[----:B------:R-:W-:Y:S01]  /*20c0*/  UIMAD.WIDE.U32 UR14, UR21, UR4, URZ ;  /* 0x00000004150e72a5 */ /* 0x000fe2000f8e003f */
[----:B------:R-:W-:Y:S01]  /*20d0*/  LOP3.LUT R2, R2, 0x1c0, RZ, 0xc0, !PT ;  /* 0x000001c002027812 */ /* 0x000fe200078ec0ff */
[----:B------:R-:W-:Y:S01]  /*20e0*/  UIMAD UR10, UR21, UR5, UR10 ;  /* 0x00000005150a72a4 */ /* 0x000fe2000f8e020a */
[----:B------:R5:W-:Y:S01]  /*20f0*/  @P1 LDGSTS.E.BYPASS.LTC128B.128 [R245+0x7900], [R4.64+0x80], !P4 ;  /* 0x0790008004f51fae */ /* 0x000be2000e101d52 */
[----:B------:R-:W-:Y:S02]  /*2100*/  LOP3.LUT P1, RZ, R44, 0x2, RZ, 0xc0, !PT ;  /* 0x000000022cff7812 */ /* 0x000fe4000782c0ff */
[----:B------:R-:W-:Y:S01]  /*2110*/  UIADD3 UR10, UR15, UR10, URZ ;  /* 0x0000000a0f0a7290 */ /* 0x000fe2000fffe03f */
[----:B------:R-:W0:Y:S01]  /*2120*/  LDGDEPBAR ;  /* 0x00000000000079af */ /* 0x000e220000000000 */
[----:B-1----:R-:W-:Y:S02]  /*2130*/  IMAD.SHL.U32 R6, R22, 0x40, RZ ;  /* 0x0000004016067824 */ /* 0x002fe400078e00ff */
        /* <DEDUP_REMOVED lines=19> */
[----:B------:R-:W-:Y:S01]  /*2270*/  IADD3 R235, R224, 0x4120, RZ ;  /* 0x00004120e0eb7810 */ /* 0x000fe20007ffe0ff */
[C-C-:B------:R-:W-:Y:S02]  /*2280*/  IMAD R233, R3.reuse, 0x2, R231.reuse ;  /* 0x0000000203e97824 */ /* 0x140fe400078e02e7 */
[C---:B------:R-:W-:Y:S02]  /*2290*/  IMAD R232, R0.reuse, 0x2, R231 ;  /* 0x0000000200e87824 */ /* 0x040fe400078e02e7 */
[----:B------:R-:W-:Y:S02]  /*22a0*/  IMAD R234, R0, 0x2, R233 ;  /* 0x0000000200ea7824 */ /* 0x000fe400078e02e9 */
[----:B------:R-:W-:Y:S01]  /*22b0*/  IMAD R236, R3, 0x2, R232 ;  /* 0x0000000203ec7824 */ /* 0x000fe200078e02e8 */
[----:B------:R-:W-:Y:S04]  /*22c0*/  LDSM.16.M88.4 R4, [R231+0xa100] ;  /* 0x00a10000e704783b */ /* 0x000fe80000000200 */
[----:B----4-:R-:W1:Y:S04]  /*22d0*/  LDSM.16.M88.4 R8, [R224+0x4100] ;  /* 0x00410000e008783b */ /* 0x010e680000000200 */
[----:B------:R-:W4:Y:S04]  /*22e0*/  LDSM.16.M88.4 R12, [R224+0x4900] ;  /* 0x00490000e00c783b */ /* 0x000f280000000200 */
[----:B------:R-:W5:Y:S04]  /*22f0*/  LDSM.16.M88.4 R24, [R224+0x5100] ;  /* 0x00510000e018783b */ /* 0x000f680000000200 */
[----:B------:R-:W2:Y:S04]  /*2300*/  LDSM.16.M88.4 R48, [R224+0x5900] ;  /* 0x00590000e030783b */ /* 0x000ea80000000200 */
[----:B------:R-:W3:Y:S01]  /*2310*/  LDSM.16.M88.4 R20, [R231+0x8100] ;  /* 0x00810000e714783b */ /* 0x000ee20000000200 */
[C---:B-1----:R-:W-:Y:S08]  /*2320*/  HMMA.16816.F32.BF16 R52, R4.reuse, R8, RZ ;  /* 0x000000080434723c */ /* 0x042ff000000418ff */
[C---:B----4-:R-:W-:Y:S08]  /*2330*/  HMMA.16816.F32.BF16 R60, R4.reuse, R12, RZ ;  /* 0x0000000c043c723c */ /* 0x050ff000000418ff */
[C---:B-----5:R-:W-:Y:S08]  /*2340*/  HMMA.16816.F32.BF16 R64, R4.reuse, R24, RZ ;  /* 0x000000180440723c */ /* 0x060ff000000418ff */
[C---:B--2---:R-:W-:Y:S08]  /*2350*/  HMMA.16816.F32.BF16 R72, R4.reuse, R48, RZ ;  /* 0x000000300448723c */ /* 0x044ff000000418ff */
[C---:B------:R-:W-:Y:S08]  /*2360*/  HMMA.16816.F32.BF16 R96, R4.reuse, R10, RZ ;  /* 0x0000000a0460723c */ /* 0x040ff000000418ff */
[C---:B------:R-:W-:Y:S08]  /*2370*/  HMMA.16816.F32.BF16 R112, R4.reuse, R14, RZ ;  /* 0x0000000e0470723c */ /* 0x040ff000000418ff */
[C---:B------:R-:W-:Y:S08]  /*2380*/  HMMA.16816.F32.BF16 R120, R4.reuse, R26, RZ ;  /* 0x0000001a0478723c */ /* 0x040ff000000418ff */
[----:B------:R-:W-:Y:S07]  /*2390*/  HMMA.16816.F32.BF16 R100, R4, R50, RZ ;  /* 0x000000320464723c */ /* 0x000fee00000418ff */
[----:B------:R-:W-:Y:S01]  /*23a0*/  IMAD.U32 R4, RZ, RZ, UR14 ;  /* 0x0000000eff047e24 */ /* 0x000fe2000f8e00ff */
[----:B------:R-:W-:Y:S01]  /*23b0*/  IADD3 R6, R224, 0x4100, RZ ;  /* 0x00004100e0067810 */ /* 0x000fe20007ffe0ff */
[----:B------:R-:W-:Y:S01]  /*23c0*/  IMAD.U32 R5, RZ, RZ, UR15 ;  /* 0x0000000fff057e24 */ /* 0x000fe2000f8e00ff */
[----:B------:R-:W-:Y:S01]  /*23d0*/  UMOV UR14, 0x5 ;  /* 0x00000005000e7882 */ /* 0x000fe20000000000 */
[----:B------:R-:W-:Y:S01]  /*23e0*/  IMAD.U32 R5, RZ, RZ, UR10 ;  /* 0x0000000aff057e24 */ /* 0x000fe2000f8e00ff */
[----:B------:R-:W-:Y:S01]  /*23f0*/  LEA R2, P0, R4, R30, 0x6 ;  /* 0x0000001e04027211 */ /* 0x000fe200078030ff */
[----:B------:R-:W-:Y:S01]  /*2400*/  USHF.L.U32 UR10, UR4, 0x5, URZ ;  /* 0x00000005040a7899 */ /* 0x000fe2000800063f */
[----:B------:R-:W-:Y:S01]  /*2410*/  @P1 IADD3 R235, R6, -0x20, RZ ;  /* 0xffffffe006eb1810 */ /* 0x000fe20007ffe0ff */
[----:B------:R-:W-:Y:S01]  /*2420*/  USHF.L.U64.HI UR14, UR4, UR14, UR5 ;  /* 0x0000000e040e7299 */ /* 0x000fe20008010205 */
[----:B------:R-:W-:Y:S01]  /*2430*/  LEA.HI.X R5, R4, R29, R5, 0x6, P0 ;  /* 0x0000001d04057211 */ /* 0x000fe200000f3405 */
[----:B---3--:R-:W-:Y:S01]  /*2440*/  HMMA.16816.F32.BF16 R80, R20, R24, RZ ;  /* 0x000000181450723c */ /* 0x008fe200000418ff */
[C---:B------:R-:W-:Y:S01]  /*2450*/  LEA R4, P0, R2.reuse, c[0x0][0x1f8], 0x1 ;  /* 0x00007e0002047a11 */ /* 0x040fe200078008ff */
[----:B------:R-:W-:Y:S01]  /*2460*/  IMAD.U32 R7, RZ, RZ, UR10 ;  /* 0x0000000aff077e24 */ /* 0x000fe2000f8e00ff */
[----:B------:R-:W-:Y:S01]  /*2470*/  UIADD3 UR16, UP0, UR10, 0x80, URZ ;  /* 0x000000800a107890 */ /* 0x000fe2000ff1e03f */
[----:B------:R-:W-:Y:S01]  /*2480*/  LDSM.16.M88.4 R40, [R235] ;  /* 0x00000000eb28783b */ /* 0x000fe20000000200 */
[----:B------:R-:W-:-:S02]  /*2490*/  LEA.HI.X R5, R2, c[0x0][0x1fc], R5, 0x1, P0 ;  /* 0x00007f0002057a11 */ /* 0x000fc400000f0c05 */
[----:B------:R-:W-:Y:S01]  /*24a0*/  IADD3 R2, -R19, UR20, RZ ;  /* 0x0000001413027c10 */ /* 0x000fe2000fffe1ff */
[----:B------:R-:W-:Y:S01]  /*24b0*/  UIADD3.X UR15, URZ, UR14, URZ, UP0, !UPT ;  /* 0x0000000e3f0f7290 */ /* 0x000fe200087fe43f */
[----:B------:R-:W-:Y:S01]  /*24c0*/  IADD3 R6, P6, R4, UR10, RZ ;  /* 0x0000000a04067c10 */ /* 0x000fe2000ffde0ff */
[C---:B------:R-:W-:Y:S01]  /*24d0*/  HMMA.16816.F32.BF16 R84, R20.reuse, R26, RZ ;  /* 0x0000001a1454723c */ /* 0x040fe200000418ff */
[----:B------:R-:W-:Y:S01]  /*24e0*/  ISETP.LT.OR P2, PT, R2, 0x1, P5 ;  /* 0x000000010200780c */ /* 0x000fe20002f41670 */
[----:B------:R-:W-:Y:S01]  /*24f0*/  LDSM.16.M88.4 R36, [R235+0x800] ;  /* 0x00080000eb24783b */ /* 0x000fe20000000200 */
[----:B------:R-:W-:Y:S01]  /*2500*/  IADD3 R24, P1, P0, R7, 0x80, R4 ;  /* 0x0000008007187810 */ /* 0x000fe2000783e004 */
[----:B------:R-:W-:Y:S01]  /*2510*/  UISETP.GE.AND UP0, UPT, UR25, 0x2, UPT ;  /* 0x000000021900788c */ /* 0x000fe2000bf06270 */
[----:B------:R-:W-:Y:S01]  /*2520*/  IADD3.X R7, R5, UR14, RZ, P6, !PT ;  /* 0x0000000e05077c10 */ /* 0x000fe2000b7fe4ff */
[----:B------:R-:W-:Y:S01]  /*2530*/  LDSM.16.M88.4 R32, [R235+0x1000] ;  /* 0x00100000eb20783b */ /* 0x000fe20000000200 */
[----:B------:R-:W-:Y:S01]  /*2540*/  IADD3 R16, P6, R6, UR10, RZ ;  /* 0x0000000a06107c10 */ /* 0x000fe2000ffde0ff */
[----:B------:R-:W-:Y:S01]  /*2550*/  HMMA.16816.F32.BF16 R124, R20, R8, RZ ;  /* 0x00000008147c723c */ /* 0x000fe200000418ff */
[----:B------:R-:W-:Y:S01]  /*2560*/  IADD3.X R25, RZ, UR14, R5, P1, P0 ;  /* 0x0000000eff197c10 */ /* 0x000fe20008fe0405 */
[----:B------:R-:W-:Y:S01]  /*2570*/  LDSM.16.M88.4 R28, [R235+0x1800] ;  /* 0x00180000eb1c783b */ /* 0x000fe20000000200 */
[----:B------:R-:W-:-:S02]  /*2580*/  ISETP.LT.OR P0, PT, R2, 0x1, P4 ;  /* 0x000000010200780c */ /* 0x000fc40002701670 */
[----:B------:R-:W-:Y:S02]  /*2590*/  IADD3 R18, P1, R6, UR16, RZ ;  /* 0x0000001006127c10 */ /* 0x000fe4000ff3e0ff */
[C---:B------:R-:W-:Y:S01]  /*25a0*/  IADD3.X R17, R7.reuse, UR14, RZ, P6, !PT ;  /* 0x0000000e07117c10 */ /* 0x040fe2000b7fe4ff */
[C---:B------:R-:W-:Y:S01]  /*25b0*/  HMMA.16816.F32.BF16 R104, R20.reuse, R10, RZ ;  /* 0x0000000a1468723c */ /* 0x040fe200000418ff */
[----:B------:R-:W-:Y:S01]  /*25c0*/  IADD3 R26, P6, R16, UR10, RZ ;  /* 0x0000000a101a7c10 */ /* 0x000fe2000ffde0ff */
[----:B------:R-:W1:Y:S01]  /*25d0*/  LDSM.16.M88.4 R8, [R233+0xa100] ;  /* 0x00a10000e908783b */ /* 0x000e620000000200 */
[----:B------:R-:W-:Y:S02]  /*25e0*/  IADD3.X R19, R7, UR15, RZ, P1, !PT ;  /* 0x0000000f07137c10 */ /* 0x000fe40008ffe4ff */
[C---:B------:R-:W-:Y:S02]  /*25f0*/  ISETP.LT.OR P1, PT, R2.reuse, 0x11, P5 ;  /* 0x000000110200780c */ /* 0x040fe40002f21670 */
[----:B------:R-:W-:Y:S01]  /*2600*/  IADD3.X R27, R17, UR14, RZ, P6, !PT ;  /* 0x0000000e111b7c10 */ /* 0x000fe2000b7fe4ff */
[----:B------:R-:W-:Y:S01]  /*2610*/  HMMA.16816.F32.BF16 R92, R20, R12, RZ ;  /* 0x0000000c145c723c */ /* 0x000fe200000418ff */
[----:B------:R-:W-:-:S02]  /*2620*/  ISETP.LT.OR P6, PT, R2, 0x11, P4 ;  /* 0x000000110200780c */ /* 0x000fc400027c1670 */
[C---:B------:R-:W-:Y:S02]  /*2630*/  IADD3 R243, R235.reuse, 0x800, RZ ;  /* 0x00000800ebf37810 */ /* 0x040fe40007ffe0ff */
[C---:B------:R-:W-:Y:S02]  /*2640*/  IADD3 R242, R235.reuse, 0x1000, RZ ;  /* 0x00001000ebf27810 */ /* 0x040fe40007ffe0ff */
[C---:B------:R-:W-:Y:S01]  /*2650*/  IADD3 R241, R235.reuse, 0x1800, RZ ;  /* 0x00001800ebf17810 */ /* 0x040fe20007ffe0ff */
[----:B------:R-:W-:Y:S01]  /*2660*/  HMMA.16816.F32.BF16 R88, R20, R14, RZ ;  /* 0x0000000e1458723c */ /* 0x000fe200000418ff */
[----:B------:R-:W2:Y:S01]  /*2670*/  LDSM.16.M88.4 R12, [R233+0x8100] ;  /* 0x00810000e90c783b */ /* 0x000ea20000000200 */
[C---:B------:R-:W-:Y:S02]  /*2680*/  IADD3 R240, R235.reuse, 0x2000, RZ ;  /* 0x00002000ebf07810 */ /* 0x040fe40007ffe0ff */
[----:B------:R-:W-:Y:S01]  /*2690*/  IADD3 R239, R235, 0x2800, RZ ;  /* 0x00002800ebef7810 */ /* 0x000fe20007ffe0ff */
[----:B------:R-:W-:Y:S01]  /*26a0*/  @!PT LDS RZ, [RZ] ;  /* 0x00000000fffff984 */ /* 0x000fe20000000800 */
[----:B------:R-:W-:Y:S01]  /*26b0*/  @!PT LDS RZ, [RZ] ;  /* 0x00000000fffff984 */ /* 0x000fe20000000800 */
[----:B------:R-:W-:Y:S01]  /*26c0*/  @!PT LDS RZ, [RZ] ;  /* 0x00000000fffff984 */ /* 0x000fe20000000800 */
[----:B------:R3:W-:Y:S01]  /*26d0*/  LDGSTS.E.BYPASS.LTC128B.128 [R245+0x100], [R4.64], !P2 ;  /* 0x0010000004f57fae */ /* 0x0007e2000d101d52 */
[----:B------:R-:W-:-:S02]  /*26e0*/  ISETP.LT.OR P2, PT, R2, 0x21, P5 ;  /* 0x000000210200780c */ /* 0x000fc40002f41670 */
[C---:B------:R-:W-:Y:S01]  /*26f0*/  HMMA.16816.F32.BF16 R76, R20.reuse, R48, RZ ;  /* 0x00000030144c723c */ /* 0x040fe200000418ff */
[----:B------:R3:W-:Y:S01]  /*2700*/  LDGSTS.E.BYPASS.LTC128B.128 [R245+0x2100], [R4.64+0x80], !P0 ;  /* 0x0210008004f57fae */ /* 0x0007e2000c101d52 */
[----:B------:R-:W-:Y:S02]  /*2710*/  ISETP.LT.OR P0, PT, R2, 0x21, P4 ;  /* 0x000000210200780c */ /* 0x000fe40002701670 */
[----:B------:R-:W-:Y:S01]  /*2720*/  IADD3 R238, R235, 0x3000, RZ ;  /* 0x00003000ebee7810 */ /* 0x000fe20007ffe0ff */
[----:B------:R4:W-:Y:S01]  /*2730*/  LDGSTS.E.BYPASS.LTC128B.128 [R245+0x900], [R6.64], !P1 ;  /* 0x0090000006f57fae */ /* 0x0009e2000c901d52 */
[----:B------:R-:W-:Y:S02]  /*2740*/  LOP3.LUT P1, RZ, R44, 0x4, RZ, 0xc0, !PT ;  /* 0x000000042cff7812 */ /* 0x000fe4000782c0ff */
[----:B------:R-:W-:Y:S01]  /*2750*/  HMMA.16816.F32.BF16 R68, R20, R50, RZ ;  /* 0x000000321444723c */ /* 0x000fe200000418ff */
[----:B------:R5:W-:Y:S01]  /*2760*/  LDGSTS.E.BYPASS.LTC128B.128 [R245+0x2900], [R24.64], !P6 ;  /* 0x0290000018f57fae */ /* 0x000be2000f101d52 */
[----:B------:R-:W-:-:S02]  /*2770*/  ISETP.LT.OR P6, PT, R2, 0x31, P5 ;  /* 0x000000310200780c */ /* 0x000fc40002fc1670 */
[----:B------:R-:W-:Y:S01]  /*2780*/  IADD3 R237, R235, 0x3800, RZ ;  /* 0x00003800ebed7810 */ /* 0x000fe20007ffe0ff */
[----:B------:R2:W-:Y:S01]  /*2790*/  LDGSTS.E.BYPASS.LTC128B.128 [R245+0x1100], [R16.64], !P2 ;  /* 0x0110000010f57fae */ /* 0x0005e2000d101d52 */
[----:B------:R-:W-:Y:S01]  /*27a0*/  ISETP.LT.OR P2, PT, R2, 0x31, P4 ;  /* 0x000000310200780c */ /* 0x000fe20002741670 */
[----:B------:R-:W-:Y:S02]  /*27b0*/  IMAD.MOV.U32 R2, RZ, RZ, 0x40 ;  /* 0x00000040ff027424 */ /* 0x000fe400078e00ff */
[----:B------:R2:W-:Y:S01]  /*27c0*/  LDGSTS.E.BYPASS.LTC128B.128 [R245+0x3100], [R18.64], !P0 ;  /* 0x0310000012f57fae */ /* 0x0005e2000c101d52 */
[----:B-1----:R-:W-:Y:S02]  /*27d0*/  HMMA.16816.F32.BF16 R20, R8, R40, R52 ;  /* 0x000000280814723c */ /* 0x002fe40000041834 */
[----:B------:R-:W-:-:S03]  /*27e0*/  SEL R2, R2, 0xffffffc0, !P1 ;  /* 0xffffffc002027807 */ /* 0x000fc60004800000 */
[----:B------:R5:W-:Y:S02]  /*27f0*/  LDGSTS.E.BYPASS.LTC128B.128 [R245+0x1900], [R26.64], !P6 ;  /* 0x019000001af57fae */ /* 0x000be4000f101d52 */
[----:B------:R-:W-:Y:S01]  /*2800*/  IMAD.IADD R230, R224, 0x1, R2 ;  /* 0x00000001e0e67824 */ /* 0x000fe200078e0202 */
[C---:B------:R-:W-:Y:S01]  /*2810*/  HMMA.16816.F32.BF16 R60, R8.reuse, R36, R60 ;  /* 0x00000024083c723c */ /* 0x040fe2000004183c */
[----:B------:R-:W-:Y:S01]  /*2820*/  IMAD.IADD R229, R2, 0x1, R235 ;  /* 0x0000000102e57824 */ /* 0x000fe200078e02eb */
[----:B---3--:R-:W-:Y:S02]  /*2830*/  IADD3 R4, P0, R16, UR16, RZ ;  /* 0x0000001010047c10 */ /* 0x008fe4000ff1e0ff */
[----:B------:R-:W-:Y:S02]  /*2840*/  LOP3.LUT R2, R152, R153, RZ, 0xfc, !PT ;  /* 0x0000009998027212 */ /* 0x000fe400078efcff */
[----:B------:R-:W-:Y:S02]  /*2850*/  IADD3.X R5, R17, UR15, RZ, P0, !PT ;  /* 0x0000000f11057c10 */ /* 0x000fe400087fe4ff */
[----:B------:R-:W-:Y:S01]  /*2860*/  HMMA.16816.F32.BF16 R64, R8, R32, R64 ;  /* 0x000000200840723c */ /* 0x000fe20000041840 */
[----:B------:R-:W-:-:S02]  /*2870*/  PLOP3.LUT P0, PT, PT, PT, UP0, 0x80, 0x0 ;  /* 0x000000000000781c */ /* 0x000fc40003f0f008 */
[----:B------:R4:W-:Y:S04]  /*2880*/  LDGSTS.E.BYPASS.LTC128B.128 [R245+0x3900], [R4.64], !P2 ;  /* 0x0390000004f57fae */ /* 0x0009e8000d101d52 */
[----:B------:R-:W-:Y:S01]  /*2890*/  LDSM.16.M88.4 R56, [R230+0x4100] ;  /* 0x00410000e638783b */ /* 0x000fe20000000200 */
[C---:B------:R-:W-:Y:S03]  /*28a0*/  HMMA.16816.F32.BF16 R72, R8.reuse, R28, R72 ;  /* 0x0000001c0848723c */ /* 0x040fe60000041848 */
[----:B--2---:R-:W1:Y:S04]  /*28b0*/  LDSM.16.M88.4 R16, [R232+0xa100] ;  /* 0x00a10000e810783b */ /* 0x004e680000000200 */
[----:B------:R-:W2:Y:S01]  /*28c0*/  LDSM.16.M88.4 R48, [R230+0x5100] ;  /* 0x00510000e630783b */ /* 0x000ea20000000200 */
[C---:B------:R-:W-:Y:S03]  /*28d0*/  HMMA.16816.F32.BF16 R132, R8.reuse, R42, R96 ;  /* 0x0000002a0884723c */ /* 0x040fe60000041860 */
[----:B------:R-:W3:Y:S04]  /*28e0*/  LDSM.16.M88.4 R52, [R230+0x4900] ;  /* 0x00490000e634783b */ /* 0x000ee80000000200 */
[----:B------:R-:W1:Y:S01]  /*28f0*/  LDSM.16.M88.4 R44, [R230+0x5900] ;  /* 0x00590000e62c783b */ /* 0x000e620000000200 */
[C---:B------:R-:W-:Y:S03]  /*2900*/  HMMA.16816.F32.BF16 R112, R8.reuse, R38, R112 ;  /* 0x000000260870723c */ /* 0x040fe60000041870 */
[----:B-----5:R-:W-:Y:S04]  /*2910*/  LDSM.16.M88.4 R24, [R229+0x800] ;  /* 0x00080000e518783b */ /* 0x020fe80000000200 */
[----:B----4-:R-:W-:Y:S01]  /*2920*/  LDSM.16.M88.4 R4, [R234+0xa100] ;  /* 0x00a10000ea04783b */ /* 0x010fe20000000200 */
[C---:B------:R-:W-:Y:S03]  /*2930*/  HMMA.16816.F32.BF16 R120, R8.reuse, R34, R120 ;  /* 0x000000220878723c */ /* 0x040fe60000041878 */
[----:B------:R-:W0:Y:S05]  /*2940*/  LDGDEPBAR ;  /* 0x00000000000079af */ /* 0x000e2a0000000000 */
[----:B------:R-:W-:Y:S01]  /*2950*/  HMMA.16816.F32.BF16 R116, R8, R30, R100 ;  /* 0x0000001e0874723c */ /* 0x000fe20000041864 */
[----:B------:R-:W4:Y:S07]  /*2960*/  LDSM.16.M88.4 R8, [R232+0x8100] ;  /* 0x00810000e808783b */ /* 0x000f2e0000000200 */
[C---:B------:R-:W-:Y:S08]  /*2970*/  HMMA.16816.F32.BF16 R124, R12.reuse, R40, R124 ;  /* 0x000000280c7c723c */ /* 0x040ff0000004187c */
[C---:B------:R-:W-:Y:S08]  /*2980*/  HMMA.16816.F32.BF16 R136, R12.reuse, R32, R80 ;  /* 0x000000200c88723c */ /* 0x040ff00000041850 */
[C---:B------:R-:W-:Y:S08]  /*2990*/  HMMA.16816.F32.BF16 R40, R12.reuse, R42, R104 ;  /* 0x0000002a0c28723c */ /* 0x040ff00000041868 */
[C---:B------:R-:W-:Y:S08]  /*29a0*/  HMMA.16816.F32.BF16 R32, R12.reuse, R34, R84 ;  /* 0x000000220c20723c */ /* 0x040ff00000041854 */
[C---:B------:R-:W-:Y:S08]  /*29b0*/  HMMA.16816.F32.BF16 R128, R12.reuse, R36, R92 ;  /* 0x000000240c80723c */ /* 0x040ff0000004185c */
[C---:B------:R-:W-:Y:S08]  /*29c0*/  HMMA.16816.F32.BF16 R140, R12.reuse, R28, R76 ;  /* 0x0000001c0c8c723c */ /* 0x040ff0000004184c */
[C---:B------:R-:W-:Y:S01]  /*29d0*/  HMMA.16816.F32.BF16 R108, R12.reuse, R38, R88 ;  /* 0x000000260c6c723c */ /* 0x040fe20000041858 */
[----:B------:R-:W-:Y:S07]  /*29e0*/  LDSM.16.M88.4 R36, [R229+0x1800] ;  /* 0x00180000e524783b */ /* 0x000fee0000000200 */
[----:B------:R-:W-:Y:S01]  /*29f0*/  HMMA.16816.F32.BF16 R104, R12, R30, R68 ;  /* 0x0000001e0c68723c */ /* 0x000fe20000041844 */
[----:B------:R-:W5:Y:S04]  /*2a00*/  LDSM.16.M88.4 R28, [R229] ;  /* 0x00000000e51c783b */ /* 0x000f680000000200 */
[----:B------:R-:W-:Y:S03]  /*2a10*/  LDSM.16.M88.4 R12, [R234+0x8100] ;  /* 0x00810000ea0c783b */ /* 0x000fe60000000200 */
[C---:B-1----:R-:W-:Y:S01]  /*2a20*/  HMMA.16816.F32.BF16 R100, R16.reuse, R56, R20 ;  /* 0x000000381064723c */ /* 0x042fe20000041814 */
[----:B------:R-:W1:Y:S07]  /*2a30*/  LDSM.16.M88.4 R20, [R229+0x1000] ;  /* 0x00100000e514783b */ /* 0x000e6e0000000200 */
[C---:B--2---:R-:W-:Y:S08]  /*2a40*/  HMMA.16816.F32.BF16 R92, R16.reuse, R48, R64 ;  /* 0x00000030105c723c */ /* 0x044ff00000041840 */
[C---:B---3--:R-:W-:Y:S08]  /*2a50*/  HMMA.16816.F32.BF16 R96, R16.reuse, R52, R60 ;  /* 0x000000341060723c */ /* 0x048ff0000004183c */
[C---:B------:R-:W-:Y:S08]  /*2a60*/  HMMA.16816.F32.BF16 R72, R16.reuse, R44, R72 ;  /* 0x0000002c1048723c */ /* 0x040ff00000041848 */
[C---:B------:R-:W-:Y:S08]  /*2a70*/  HMMA.16816.F32.BF16 R84, R16.reuse, R58, R132 ;  /* 0x0000003a1054723c */ /* 0x040ff00000041884 */
[C---:B------:R-:W-:Y:S08]  /*2a80*/  HMMA.16816.F32.BF16 R80, R16.reuse, R54, R112 ;  /* 0x000000361050723c */ /* 0x040ff00000041870 */
[C---:B------:R-:W-:Y:S08]  /*2a90*/  HMMA.16816.F32.BF16 R76, R16.reuse, R50, R120 ;  /* 0x00000032104c723c */ /* 0x040ff00000041878 */
[----:B------:R-:W-:Y:S08]  /*2aa0*/  HMMA.16816.F32.BF16 R64, R16, R46, R116 ;  /* 0x0000002e1040723c */ /* 0x000ff00000041874 */
[C---:B----4-:R-:W-:Y:S08]  /*2ab0*/  HMMA.16816.F32.BF16 R88, R8.reuse, R56, R124 ;  /* 0x000000380858723c */ /* 0x050ff0000004187c */
        /* <DEDUP_REMOVED lines=8> */
[----:B------:R-:W2:Y:S07]  /*2b40*/  LDSM.16.M88.4 R8, [R231+0xe100] ;  /* 0x00e10000e708783b */ /* 0x000eae0000000200 */
[C---:B-----5:R-:W-:Y:S08]  /*2b50*/  HMMA.16816.F32.BF16 R60, R4.reuse, R28, R100 ;  /* 0x0000001c043c723c */ /* 0x060ff00000041864 */
[C---:B------:R-:W-:Y:S08]  /*2b60*/  HMMA.16816.F32.BF16 R100, R4.reuse, R30, R84 ;  /* 0x0000001e0464723c */ /* 0x040ff00000041854 */
[C---:B------:R-:W-:Y:S08]  /*2b70*/  HMMA.16816.F32.BF16 R104, R4.reuse, R24, R96 ;  /* 0x000000180468723c */ /* 0x040ff00000041860 */
[C---:B-1----:R-:W-:Y:S08]  /*2b80*/  HMMA.16816.F32.BF16 R132, R4.reuse, R20, R92 ;  /* 0x000000140484723c */ /* 0x042ff0000004185c */
[C---:B------:R-:W-:Y:S08]  /*2b90*/  HMMA.16816.F32.BF16 R128, R4.reuse, R22, R76 ;  /* 0x000000160480723c */ /* 0x040ff0000004184c */
[----:B------:R-:W-:Y:S08]  /*2ba0*/  HMMA.16816.F32.BF16 R120, R4, R38, R64 ;  /* 0x000000260478723c */ /* 0x000ff00000041840 */
[C---:B------:R-:W-:Y:S08]  /*2bb0*/  HMMA.16816.F32.BF16 R76, R12.reuse, R28, R88 ;  /* 0x0000001c0c4c723c */ /* 0x040ff00000041858 */
[C---:B------:R-:W-:Y:S01]  /*2bc0*/  HMMA.16816.F32.BF16 R64, R12.reuse, R30, R68 ;  /* 0x0000001e0c40723c */ /* 0x040fe20000041844 */
[----:B------:R-:W-:Y:S07]  /*2bd0*/  LDSM.16.M88.4 R28, [R235+0x2000] ;  /* 0x00200000eb1c783b */ /* 0x000fee0000000200 */
[C---:B------:R-:W-:Y:S08]  /*2be0*/  HMMA.16816.F32.BF16 R116, R12.reuse, R24, R56 ;  /* 0x000000180c74723c */ /* 0x040ff00000041838 */
[C---:B------:R-:W-:Y:S01]  /*2bf0*/  HMMA.16816.F32.BF16 R112, R12.reuse, R26, R52 ;  /* 0x0000001a0c70723c */ /* 0x040fe20000041834 */
[----:B------:R-:W-:Y:S07]  /*2c00*/  LDSM.16.M88.4 R52, [R235+0x3800] ;  /* 0x00380000eb34783b */ /* 0x000fee0000000200 */
[C---:B------:R-:W-:Y:S01]  /*2c10*/  HMMA.16816.F32.BF16 R108, R12.reuse, R20, R40 ;  /* 0x000000140c6c723c */ /* 0x040fe20000041828 */
[----:B------:R-:W1:Y:S07]  /*2c20*/  LDSM.16.M88.4 R40, [R224+0x6900] ;  /* 0x00690000e028783b */ /* 0x000e6e0000000200 */
[C---:B------:R-:W-:Y:S01]  /*2c30*/  HMMA.16816.F32.BF16 R84, R12.reuse, R22, R16 ;  /* 0x000000160c54723c */ /* 0x040fe20000041810 */
[----:B------:R-:W-:Y:S04]  /*2c40*/  LDSM.16.M88.4 R16, [R224+0x7900] ;  /* 0x00790000e010783b */ /* 0x000fe80000000200 */
[----:B------:R-:W-:Y:S03]  /*2c50*/  LDSM.16.M88.4 R20, [R233+0xc100] ;  /* 0x00c10000e914783b */ /* 0x000fe60000000200 */
[C---:B------:R-:W-:Y:S01]  /*2c60*/  HMMA.16816.F32.BF16 R96, R12.reuse, R36, R32 ;  /* 0x000000240c60723c */ /* 0x040fe20000041820 */
[----:B------:R-:W-:Y:S07]  /*2c70*/  LDSM.16.M88.4 R32, [R224+0x7100] ;  /* 0x00710000e020783b */ /* 0x000fee0000000200 */
[----:B------:R-:W-:Y:S01]  /*2c80*/  HMMA.16816.F32.BF16 R92, R12, R38, R44 ;  /* 0x000000260c5c723c */ /* 0x000fe2000004182c */
[----:B------:R-:W3:Y:S04]  /*2c90*/  LDSM.16.M88.4 R12, [R231+0xc100] ;  /* 0x00c10000e70c783b */ /* 0x000ee80000000200 */
[----:B------:R-:W-:Y:S03]  /*2ca0*/  LDSM.16.M88.4 R44, [R235+0x3000] ;  /* 0x00300000eb2c783b */ /* 0x000fe60000000200 */
[C---:B------:R-:W-:Y:S01]  /*2cb0*/  HMMA.16816.F32.BF16 R80, R4.reuse, R26, R80 ;  /* 0x0000001a0450723c */ /* 0x040fe20000041850 */
[----:B------:R-:W4:Y:S07]  /*2cc0*/  LDSM.16.M88.4 R24, [R235+0x2800] ;  /* 0x00280000eb18783b */ /* 0x000f2e0000000200 */
[----:B------:R-:W-:Y:S01]  /*2cd0*/  HMMA.16816.F32.BF16 R124, R4, R36, R72 ;  /* 0x00000024047c723c */ /* 0x000fe20000041848 */
[----:B------:R-:W5:Y:S07]  /*2ce0*/  LDSM.16.M88.4 R4, [R233+0xe100] ;  /* 0x00e10000e904783b */ /* 0x000f6e0000000200 */
[C---:B--2---:R-:W-:Y:S08]  /*2cf0*/  HMMA.16816.F32.BF16 R72, R8.reuse, R48, R60 ;  /* 0x000000300848723c */ /* 0x044ff0000004183c */
[C---:B-1----:R-:W-:Y:S08]  /*2d00*/  HMMA.16816.F32.BF16 R60, R8.reuse, R40, R104 ;  /* 0x00000028083c723c */ /* 0x042ff00000041868 */
[----:B------:R-:W-:Y:S08]  /*2d10*/  HMMA.16816.F32.BF16 R56, R8, R42, R80 ;  /* 0x0000002a0838723c */ /* 0x000ff00000041850 */
[C---:B---3--:R-:W-:Y:S08]  /*2d20*/  HMMA.16816.F32.BF16 R36, R12.reuse, R40, R116 ;  /* 0x000000280c24723c */ /* 0x048ff00000041874 */
[----:B------:R-:W-:Y:S08]  /*2d30*/  HMMA.16816.F32.BF16 R40, R12, R42, R112 ;  /* 0x0000002a0c28723c */ /* 0x000ff00000041870 */
[----:B------:R-:W-:Y:S08]  /*2d40*/  HMMA.16816.F32.BF16 R68, R8, R50, R100 ;  /* 0x000000320844723c */ /* 0x000ff00000041864 */
[C---:B------:R-:W-:Y:S08]  /*2d50*/  HMMA.16816.F32.BF16 R76, R12.reuse, R48, R76 ;  /* 0x000000300c4c723c */ /* 0x040ff0000004184c */
[----:B------:R-:W-:Y:S01]  /*2d60*/  HMMA.16816.F32.BF16 R64, R12, R50, R64 ;  /* 0x000000320c40723c */ /* 0x000fe20000041840 */
[----:B------:R-:W-:Y:S07]  /*2d70*/  LDSM.16.M88.4 R48, [R230+0x6100] ;  /* 0x00610000e630783b */ /* 0x000fee0000000200 */
[C---:B------:R-:W-:Y:S08]  /*2d80*/  HMMA.16816.F32.BF16 R88, R8.reuse, R32, R132 ;  /* 0x000000200858723c */ /* 0x040ff00000041884 */
[C---:B------:R-:W-:Y:S08]  /*2d90*/  HMMA.16816.F32.BF16 R104, R8.reuse, R34, R128 ;  /* 0x000000220868723c */ /* 0x040ff00000041880 */
[C---:B------:R-:W-:Y:S08]  /*2da0*/  HMMA.16816.F32.BF16 R100, R8.reuse, R16, R124 ;  /* 0x000000100864723c */ /* 0x040ff0000004187c */
[----:B------:R-:W-:Y:S08]  /*2db0*/  HMMA.16816.F32.BF16 R80, R8, R18, R120 ;  /* 0x000000120850723c */ /* 0x000ff00000041878 */
[C---:B------:R-:W-:Y:S08]  /*2dc0*/  HMMA.16816.F32.BF16 R8, R12.reuse, R32, R108 ;  /* 0x000000200c08723c */ /* 0x040ff0000004186c */
[C---:B------:R-:W-:Y:S01]  /*2dd0*/  HMMA.16816.F32.BF16 R84, R12.reuse, R34, R84 ;  /* 0x000000220c54723c */ /* 0x040fe20000041854 */
[----:B------:R-:W-:Y:S07]  /*2de0*/  LDSM.16.M88.4 R32, [R230+0x7900] ;  /* 0x00790000e620783b */ /* 0x000fee0000000200 */
[C---:B------:R-:W-:Y:S08]  /*2df0*/  HMMA.16816.F32.BF16 R96, R12.reuse, R16, R96 ;  /* 0x000000100c60723c */ /* 0x040ff00000041860 */
[----:B------:R-:W-:Y:S01]  /*2e00*/  HMMA.16816.F32.BF16 R92, R12, R18, R92 ;  /* 0x000000120c5c723c */ /* 0x000fe2000004185c */
[----:B------:R-:W1:Y:S04]  /*2e10*/  LDSM.16.M88.4 R16, [R232+0xe100] ;  /* 0x00e10000e810783b */ /* 0x000e680000000200 */
[----:B------:R-:W2:Y:S03]  /*2e20*/  LDSM.16.M88.4 R12, [R232+0xc100] ;  /* 0x00c10000e80c783b */ /* 0x000ea60000000200 */
[C---:B----4-:R-:W-:Y:S01]  /*2e30*/  HMMA.16816.F32.BF16 R112, R20.reuse, R26, R40 ;  /* 0x0000001a1470723c */ /* 0x050fe20000041828 */
[----:B------:R-:W3:Y:S07]  /*2e40*/  LDSM.16.M88.4 R40, [R230+0x6900] ;  /* 0x00690000e628783b */ /* 0x000eee0000000200 */
[-C--:B------:R-:W-:Y:S01]  /*2e50*/  HMMA.16816.F32.BF16 R120, R20, R24.reuse, R36 ;  /* 0x000000181478723c */ /* 0x080fe20000041824 */
[----:B------:R-:W4:Y:S07]  /*2e60*/  LDSM.16.M88.4 R36, [R230+0x7100] ;  /* 0x00710000e624783b */ /* 0x000f2e0000000200 */
[C---:B-----5:R-:W-:Y:S08]  /*2e70*/  HMMA.16816.F32.BF16 R144, R4.reuse, R24, R60 ;  /* 0x000000180490723c */ /* 0x060ff0000004183c */
[C---:B------:R-:W-:Y:S01]  /*2e80*/  HMMA.16816.F32.BF16 R140, R4.reuse, R26, R56 ;  /* 0x0000001a048c723c */ /* 0x040fe20000041838 */
[----:B------:R-:W-:Y:S07]  /*2e90*/  LDSM.16.M88.4 R24, [R229+0x3000] ;  /* 0x00300000e518783b */ /* 0x000fee0000000200 */
[C---:B------:R-:W-:Y:S08]  /*2ea0*/  HMMA.16816.F32.BF16 R116, R4.reuse, R28, R72 ;  /* 0x0000001c0474723c */ /* 0x040ff00000041848 */
[----:B------:R-:W-:Y:S08]  /*2eb0*/  HMMA.16816.F32.BF16 R148, R4, R30, R68 ;  /* 0x0000001e0494723c */ /* 0x000ff00000041844 */
[C---:B------:R-:W-:Y:S08]  /*2ec0*/  HMMA.16816.F32.BF16 R60, R20.reuse, R28, R76 ;  /* 0x0000001c143c723c */ /* 0x040ff0000004184c */
[----:B------:R-:W-:Y:S01]  /*2ed0*/  HMMA.16816.F32.BF16 R56, R20, R30, R64 ;  /* 0x0000001e1438723c */ /* 0x000fe20000041840 */
[----:B------:R-:W-:Y:S07]  /*2ee0*/  LDSM.16.M88.4 R28, [R229+0x2800] ;  /* 0x00280000e51c783b */ /* 0x000fee0000000200 */
[C---:B------:R-:W-:Y:S08]  /*2ef0*/  HMMA.16816.F32.BF16 R136, R4.reuse, R44, R88 ;  /* 0x0000002c0488723c */ /* 0x040ff00000041858 */
[----:B------:R-:W-:Y:S08]  /*2f00*/  HMMA.16816.F32.BF16 R132, R4, R46, R104 ;  /* 0x0000002e0484723c */ /* 0x000ff00000041868 */
[----:B------:R-:W-:Y:S01]  /*2f10*/  HMMA.16816.F32.BF16 R108, R20, R44, R8 ;  /* 0x0000002c146c723c */ /* 0x000fe20000041808 */
[----:B------:R-:W-:Y:S07]  /*2f20*/  LDSM.16.M88.4 R8, [R234+0xc100] ;  /* 0x00c10000ea08783b */ /* 0x000fee0000000200 */
[C---:B------:R-:W-:Y:S08]  /*2f30*/  HMMA.16816.F32.BF16 R128, R4.reuse, R52, R100 ;  /* 0x000000340480723c */ /* 0x040ff00000041864 */
[----:B------:R-:W-:Y:S01]  /*2f40*/  HMMA.16816.F32.BF16 R124, R4, R54, R80 ;  /* 0x00000036047c723c */ /* 0x000fe20000041850 */
[----:B------:R-:W-:Y:S07]  /*2f50*/  LDSM.16.M88.4 R4, [R236+0xe100] ;  /* 0x00e10000ec04783b */ /* 0x000fee0000000200 */
[C---:B------:R-:W-:Y:S01]  /*2f60*/  HMMA.16816.F32.BF16 R104, R20.reuse, R46, R84 ;  /* 0x0000002e1468723c */ /* 0x040fe20000041854 */
[----:B------:R-:W5:Y:S07]  /*2f70*/  LDSM.16.M88.4 R44, [R229+0x2000] ;  /* 0x00200000e52c783b */ /* 0x000f6e0000000200 */
[C---:B------:R-:W-:Y:S08]  /*2f80*/  HMMA.16816.F32.BF16 R72, R20.reuse, R52, R96 ;  /* 0x000000341448723c */ /* 0x040ff00000041860 */
[----:B------:R-:W-:Y:S01]  /*2f90*/  HMMA.16816.F32.BF16 R68, R20, R54, R92 ;  /* 0x000000361444723c */ /* 0x000fe2000004185c */
[----:B------:R-:W4:Y:S01]  /*2fa0*/  LDSM.16.M88.4 R20, [R229+0x3800] ;  /* 0x00380000e514783b */ /* 0x000f220000000200 */
[----:B------:R-:W-:-:S06]  /*2fb0*/  DEPBAR.LE SB0, 0x0 ;  /* 0x000080000000791a */ /* 0x000fcc0000000000 */
[C---:B-1----:R-:W-:Y:S08]  /*2fc0*/  HMMA.16816.F32.BF16 R100, R16.reuse, R48, R116 ;  /* 0x000000301064723c */ /* 0x042ff00000041874 */
[----:B------:R-:W-:Y:S08]  /*2fd0*/  HMMA.16816.F32.BF16 R96, R16, R50, R148 ;  /* 0x000000321060723c */ /* 0x000ff00000041894 */
[C---:B--2---:R-:W-:Y:S08]  /*2fe0*/  HMMA.16816.F32.BF16 R60, R12.reuse, R48, R60 ;  /* 0x000000300c3c723c */ /* 0x044ff0000004183c */
[----:B------:R-:W-:Y:S08]  /*2ff0*/  HMMA.16816.F32.BF16 R56, R12, R50, R56 ;  /* 0x000000320c38723c */ /* 0x000ff00000041838 */
[C---:B---3--:R-:W-:Y:S08]  /*3000*/  HMMA.16816.F32.BF16 R92, R16.reuse, R40, R144 ;  /* 0x00000028105c723c */ /* 0x048ff00000041890 */
[----:B------:R-:W-:Y:S08]  /*3010*/  HMMA.16816.F32.BF16 R88, R16, R42, R140 ;  /* 0x0000002a1058723c */ /* 0x000ff0000004188c */
[C---:B------:R-:W-:Y:S08]  /*3020*/  HMMA.16816.F32.BF16 R52, R12.reuse, R40, R120 ;  /* 0x000000280c34723c */ /* 0x040ff00000041878 */
[----:B------:R-:W-:Y:S08]  /*3030*/  HMMA.16816.F32.BF16 R48, R12, R42, R112 ;  /* 0x0000002a0c30723c */ /* 0x000ff00000041870 */
[C---:B----4-:R-:W-:Y:S08]  /*3040*/  HMMA.16816.F32.BF16 R84, R16.reuse, R36, R136 ;  /* 0x000000241054723c */ /* 0x050ff00000041888 */
[----:B------:R-:W-:Y:S08]  /*3050*/  HMMA.16816.F32.BF16 R80, R16, R38, R132 ;  /* 0x000000261050723c */ /* 0x000ff00000041884 */
[----:B------:R-:W-:Y:S08]  /*3060*/  HMMA.16816.F32.BF16 R40, R12, R36, R108 ;  /* 0x000000240c28723c */ /* 0x000ff0000004186c */
[C---:B------:R-:W-:Y:S08]  /*3070*/  HMMA.16816.F32.BF16 R76, R16.reuse, R32, R128 ;  /* 0x00000020104c723c */ /* 0x040ff00000041880 */
[----:B------:R-:W-:Y:S08]  /*3080*/  HMMA.16816.F32.BF16 R64, R16, R34, R124 ;  /* 0x000000221040723c */ /* 0x000ff0000004187c */
[C---:B------:R-:W-:Y:S08]  /*3090*/  HMMA.16816.F32.BF16 R36, R12.reuse, R38, R104 ;  /* 0x000000260c24723c */ /* 0x040ff00000041868 */
[C---:B------:R-:W-:Y:S08]  /*30a0*/  HMMA.16816.F32.BF16 R16, R12.reuse, R32, R72 ;  /* 0x000000200c10723c */ /* 0x040ff00000041848 */
[----:B------:R-:W-:Y:S08]  /*30b0*/  HMMA.16816.F32.BF16 R12, R12, R34, R68 ;  /* 0x000000220c0c723c */ /* 0x000ff00000041844 */
[C---:B-----5:R-:W-:Y:S08]  /*30c0*/  HMMA.16816.F32.BF16 R100, R4.reuse, R44, R100 ;  /* 0x0000002c0464723c */ /* 0x060ff00000041864 */
[----:B------:R-:W-:Y:S08]  /*30d0*/  HMMA.16816.F32.BF16 R96, R4, R46, R96 ;  /* 0x0000002e0460723c */ /* 0x000ff00000041860 */
[C---:B------:R-:W-:Y:S08]  /*30e0*/  HMMA.16816.F32.BF16 R60, R8.reuse, R44, R60 ;  /* 0x0000002c083c723c */ /* 0x040ff0000004183c */
[----:B------:R-:W-:Y:S08]  /*30f0*/  HMMA.16816.F32.BF16 R56, R8, R46, R56 ;  /* 0x0000002e0838723c */ /* 0x000ff00000041838 */
[C---:B------:R-:W-:Y:S08]  /*3100*/  HMMA.16816.F32.BF16 R84, R4.reuse, R24, R84 ;  /* 0x000000180454723c */ /* 0x040ff00000041854 */
[----:B------:R-:W-:Y:S08]  /*3110*/  HMMA.16816.F32.BF16 R80, R4, R26, R80 ;  /* 0x0000001a0450723c */ /* 0x000ff00000041850 */
[C---:B------:R-:W-:Y:S08]  /*3120*/  HMMA.16816.F32.BF16 R40, R8.reuse, R24, R40 ;  /* 0x000000180828723c */ /* 0x040ff00000041828 */
[----:B------:R-:W-:Y:S08]  /*3130*/  HMMA.16816.F32.BF16 R44, R8, R26, R36 ;  /* 0x0000001a082c723c */ /* 0x000ff00000041824 */
[C---:B------:R-:W-:Y:S08]  /*3140*/  HMMA.16816.F32.BF16 R76, R4.reuse, R20, R76 ;  /* 0x00000014044c723c */ /* 0x040ff0000004184c */
[----:B------:R-:W-:Y:S08]  /*3150*/  HMMA.16816.F32.BF16 R64, R4, R22, R64 ;  /* 0x000000160440723c */ /* 0x000ff00000041840 */
[----:B------:R-:W-:Y:S08]  /*3160*/  HMMA.16816.F32.BF16 R24, R8, R20, R16 ;  /* 0x000000140818723c */ /* 0x000ff00000041810 */
[C---:B------:R-:W-:Y:S08]  /*3170*/  HMMA.16816.F32.BF16 R92, R4.reuse, R28, R92 ;  /* 0x0000001c045c723c */ /* 0x040ff0000004185c */
[----:B------:R-:W-:Y:S08]  /*3180*/  HMMA.16816.F32.BF16 R88, R4, R30, R88 ;  /* 0x0000001e0458723c */ /* 0x000ff00000041858 */
        /* <DEDUP_REMOVED lines=12> */
[----:B------:R-:W-:Y:S02]  /*3250*/  USHF.L.U64.HI UR6, UR6, 0x5, UR7 ;  /* 0x0000000506067899 */ /* 0x000fe40008010207 */
[----:B------:R-:W-:Y:S01]  /*3260*/  UIADD3 UR7, UP0, UR12, 0x80, URZ ;  /* 0x000000800c077890 */ /* 0x000fe2000ff1e03f */
[----:B------:R-:W-:Y:S01]  /*3270*/  IADD3 R5, R7, UR4, RZ ;  /* 0x0000000407057c10 */ /* 0x000fe2000fffe0ff */
[----:B------:R-:W-:-:S02]  /*3280*/  IMAD.U32 R7, RZ, RZ, UR5 ;  /* 0x00000005ff077e24 */ /* 0x000fc4000f8e00ff */
        /* <DEDUP_REMOVED lines=25> */
.L_x_1600:
[----:B---3--:R-:W-:Y:S01]  /*3420*/  FMUL.FTZ R4, R60, c[0x0][0x320] ;  /* 0x0000c8003c047a20 */ /* 0x008fe20000410000 */
[----:B------:R-:W-:Y:S01]  /*3430*/  LEA.HI R6, R157, R159, RZ, 0x2 ;  /* 0x0000009f9d067211 */ /* 0x000fe200078f10ff */
[----:B------:R-:W-:Y:S01]  /*3440*/  FMUL.FTZ R5, R77, c[0x0][0x320] ;  /* 0x0000c8004d057a20 */ /* 0x000fe20000410000 */
[----:B------:R-:W-:Y:S01]  /*3450*/  SHF.R.S32.HI R7, RZ, 0x1f, R154 ;  /* 0x0000001fff077819 */ /* 0x000fe2000001149a */
[----:B------:R1:W-:Y:S01]  /*3460*/  MUFU.TANH R71, R4 ;  /* 0x0000000400477308 */ /* 0x0003e20000002400 */
[----:B------:R-:W-:Y:S01]  /*3470*/  LOP3.LUT R6, R6, 0xfffffffc, RZ, 0xc0, !PT ;  /* 0xfffffffc06067812 */ /* 0x000fe200078ec0ff */
[----:B------:R-:W-:Y:S01]  /*3480*/  FMUL.FTZ R8, R78, c[0x0][0x320] ;  /* 0x0000c8004e087a20 */ /* 0x000fe20000410000 */
[-C--:B------:R-:W-:Y:S01]  /*3490*/  LEA.HI R7, R7, R154.reuse, RZ, 0x2 ;  /* 0x0000009a07077211 */ /* 0x080fe200078f10ff */
[----:B------:R-:W-:Y:S01]  /*34a0*/  STL [R1+0x9c], R245 ;  /* 0x00009cf501007387 */ /* 0x000fe20000100800 */
[----:B------:R-:W-:Y:S01]  /*34b0*/  UMOV UR4, 0xffffffc0 ;  /* 0xffffffc000047882 */ /* 0x000fe20000000000 */
[----:B------:R-:W-:Y:S01]  /*34c0*/  IMAD.IADD R6, R159, 0x1, -R6 ;  /* 0x000000019f067824 */ /* 0x000fe200078e0a06 */
[----:B------:R-:W-:Y:S01]  /*34d0*/  LOP3.LUT R9, R7, 0xffffffc, RZ, 0xc0, !PT ;  /* 0x0ffffffc07097812 */ /* 0x000fe200078ec0ff */
[----:B------:R-:W-:Y:S01]  /*34e0*/  MUFU.TANH R17, R5 ;  /* 0x0000000500117308 */ /* 0x000fe20000002400 */
[----:B------:R-:W-:Y:S01]  /*34f0*/  STL [R1+0x98], R243 ;  /* 0x000098f301007387 */ /* 0x000fe20000100800 */
[----:B------:R-:W-:Y:S01]  /*3500*/  UIMAD UR4, UR21, UR4, 0x1 ;  /* 0x00000001150474a4 */ /* 0x000fe2000f8e0204 */
[----:B------:R-:W-:Y:S01]  /*3510*/  IADD3 R11, -R9, R154, RZ ;  /* 0x0000009a090b7210 */ /* 0x000fe20007ffe1ff */
[----:B------:R-:W-:Y:S01]  /*3520*/  FMUL.FTZ R12, R79, c[0x0][0x320] ;  /* 0x0000c8004f0c7a20 */ /* 0x000fe20000410000 */
[----:B------:R-:W-:Y:S01]  /*3530*/  STL [R1+0x94], R242 ;  /* 0x000094f201007387 */ /* 0x000fe20000100800 */
[----:B------:R-:W-:-:S02]  /*3540*/  IMAD.SHL.U32 R225, R2, 0x2, RZ ;  /* 0x0000000202e17824 */ /* 0x000fc400078e00ff */
[----:B-1----:R-:W-:Y:S01]  /*3550*/  FMUL.FTZ R4, R61, c[0x0][0x320] ;  /* 0x0000c8003d047a20 */ /* 0x002fe20000410000 */
[----:B------:R-:W-:Y:S01]  /*3560*/  STL [R1+0x90], R241 ;  /* 0x000090f101007387 */ /* 0x000fe20000100800 */
[----:B------:R-:W-:Y:S01]  /*3570*/  MUFU.TANH R36, R12 ;  /* 0x0000000c00247308 */ /* 0x000fe20000002400 */
[----:B------:R-:W-:Y:S01]  /*3580*/  LEA R226, R3, R225, 0x1 ;  /* 0x000000e103e27211 */ /* 0x000fe200078e08ff */
[C---:B------:R-:W-:Y:S01]  /*3590*/  IMAD R228, R0.reuse, 0x2, R225 ;  /* 0x0000000200e47824 */ /* 0x040fe200078e02e1 */
[----:B------:R-:W-:Y:S03]  /*35a0*/  STL [R1+0x8c], R240 ;  /* 0x00008cf001007387 */ /* 0x000fe60000100800 */
[----:B------:R-:W-:Y:S01]  /*35b0*/  IMAD R227, R0, 0x2, R226 ;  /* 0x0000000200e37824 */ /* 0x000fe200078e02e2 */
[----:B------:R-:W-:Y:S01]  /*35c0*/  STL [R1+0x88], R239 ;  /* 0x000088ef01007387 */ /* 0x000fe20000100800 */
[----:B------:R1:W-:Y:S03]  /*35d0*/  MUFU.TANH R70, R4 ;  /* 0x0000000400467308 */ /* 0x0003e60000002400 */
[----:B------:R-:W-:Y:S04]  /*35e0*/  STL [R1+0x84], R238 ;  /* 0x000084ee01007387 */ /* 0x000fe80000100800 */
[----:B------:R-:W-:Y:S04]  /*35f0*/  STL [R1+0x80], R237 ;  /* 0x000080ed01007387 */ /* 0x000fe80000100800 */
[----:B------:R-:W-:Y:S04]  /*3600*/  STL [R1+0x7c], R236 ;  /* 0x00007cec01007387 */ /* 0x000fe80000100800 */
[----:B------:R-:W-:Y:S01]  /*3610*/  STL [R1+0x78], R235 ;  /* 0x000078eb01007387 */ /* 0x000fe20000100800 */
[----:B-1----:R-:W-:-:S03]  /*3620*/  FMUL.FTZ R4, R56, c[0x0][0x320] ;  /* 0x0000c80038047a20 */ /* 0x002fc60000410000 */
        /* <DEDUP_REMOVED lines=10> */
[----:B------:R-:W-:Y:S04]  /*36d0*/  LDSM.16.MT88.4 R112, [R225+0x2100] ;  /* 0x00210000e170783b */ /* 0x000fe80000004200 */
[----:B------:R-:W-:Y:S04]  /*36e0*/  LDSM.16.MT88.4 R120, [R226+0x2100] ;  /* 0x00210000e278783b */ /* 0x000fe80000004200 */
[----:B------:R-:W-:Y:S01]  /*36f0*/  LDSM.16.MT88.4 R108, [R228+0x2100] ;  /* 0x00210000e46c783b */ /* 0x000fe20000004200 */
[----:B-1----:R-:W-:-:S03]  /*3700*/  FMUL.FTZ R4, R52, c[0x0][0x320] ;  /* 0x0000c80034047a20 */ /* 0x002fc60000410000 */
[----:B------:R-:W-:Y:S01]  /*3710*/  LDSM.16.MT88.4 R116, [R227+0x2100] ;  /* 0x00210000e374783b */ /* 0x000fe20000004200 */
[----:B------:R1:W-:Y:S01]  /*3720*/  MUFU.TANH R61, R4 ;  /* 0x00000004003d7308 */ /* 0x0003e20000002400 */
[----:B------:R-:W-:Y:S02]  /*3730*/  UIADD3 UR25, UR25, -0x2, URZ ;  /* 0xfffffffe19197890 */ /* 0x000fe4000fffe03f */
[----:B------:R-:W0:Y:S01]  /*3740*/  LDGDEPBAR ;  /* 0x00000000000079af */ /* 0x000e220000000000 */
[----:B-1----:R-:W-:-:S04]  /*3750*/  FMUL.FTZ R4, R53, c[0x0][0x320] ;  /* 0x0000c80035047a20 */ /* 0x002fc80000410000 */
        /* <DEDUP_REMOVED lines=36> */
[----:B-1----:R-:W-:Y:S02]  /*39a0*/  FMUL.FTZ R4, R95, c[0x0][0x320] ;  /* 0x0000c8005f047a20 */ /* 0x002fe40000410000 */
[----:B------:R-:W-:Y:S04]  /*39b0*/  LDSM.16.MT88.4 R92, [R226+0x100] ;  /* 0x00010000e25c783b */ /* 0x000fe80000004200 */
        /* <DEDUP_REMOVED lines=37> */
[----:B------:R1:W3:Y:S02]  /*3c10*/  MUFU.TANH R15, R4 ;  /* 0x00000004000f7308 */ /* 0x0002e40000002400 */
[----:B-1----:R-:W-:Y:S02]  /*3c20*/  FMUL.FTZ R4, R76, c[0x0][0x320] ;  /* 0x0000c8004c047a20 */ /* 0x002fe40000410000 */
[----:B------:R-:W-:Y:S04]  /*3c30*/  LDSM.16.MT88.4 R76, [R225+0x2900] ;  /* 0x00290000e14c783b */ /* 0x000fe80000004200 */
[----:B------:R1:W-:Y:S02]  /*3c40*/  MUFU.TANH R21, R4 ;  /* 0x0000000400157308 */ /* 0x0003e40000002400 */
[----:B-1----:R-:W-:-:S05]  /*3c50*/  LOP3.LUT R4, R156, 0xffffffe0, RZ, 0xc0, !PT ;  /* 0xffffffe09c047812 */ /* 0x002fca00078ec0ff */
[----:B------:R-:W-:-:S05]  /*3c60*/  IMAD.IADD R4, R159, 0x1, -R4 ;  /* 0x000000019f047824 */ /* 0x000fca00078e0a04 */
[----:B------:R-:W-:-:S04]  /*3c70*/  SHF.R.S32.HI R5, RZ, 0x1f, R4 ;  /* 0x0000001fff057819 */ /* 0x000fc80000011404 */
[----:B------:R-:W-:Y:S02]  /*3c80*/  LEA.HI R7, R5, R4, RZ, 0x2 ;  /* 0x0000000405077211 */ /* 0x000fe400078f10ff */
[----:B------:R-:W-:Y:S02]  /*3c90*/  LEA.HI R5, R6, R6, RZ, 0x1 ;  /* 0x0000000606057211 */ /* 0x000fe400078f08ff */
[----:B------:R-:W-:Y:S02]  /*3ca0*/  LEA.HI.SX32 R8, R7, UR17, 0x1e ;  /* 0x0000001107087c11 */ /* 0x000fe4000f8ff2ff */
[C---:B------:R-:W-:Y:S01]  /*3cb0*/  LOP3.LUT R10, R5.reuse, 0x1ffffffe, RZ, 0xc0, !PT ;  /* 0x1ffffffe050a7812 */ /* 0x040fe200078ec0ff */
[----:B------:R-:W-:Y:S02]  /*3cc0*/  IMAD.SHL.U32 R9, R5, 0x20, RZ ;  /* 0x0000002005097824 */ /* 0x000fe400078e00ff */
[----:B------:R-:W-:-:S03]  /*3cd0*/  IMAD R5, R11, 0x10, R8 ;  /* 0x000000100b057824 */ /* 0x000fc600078e0208 */
[----:B------:R-:W-:Y:S02]  /*3ce0*/  LOP3.LUT R8, R9, 0xffffffc0, RZ, 0xc0, !PT ;  /* 0xffffffc009087812 */ /* 0x000fe400078ec0ff */
[----:B------:R-:W-:-:S03]  /*3cf0*/  IADD3 R9, R6, -R10, RZ ;  /* 0x8000000a06097210 */ /* 0x000fc60007ffe0ff */
[----:B------:R-:W-:Y:S02]  /*3d00*/  IMAD.IADD R6, R8, 0x1, R5 ;  /* 0x0000000108067824 */ /* 0x000fe400078e0205 */
[----:B------:R-:W-:Y:S02]  /*3d10*/  FMUL.FTZ R5, R97, c[0x0][0x320] ;  /* 0x0000c80061057a20 */ /* 0x000fe40000410000 */
[----:B------:R-:W-:Y:S02]  /*3d20*/  IMAD R14, R9, 0x8, R6 ;  /* 0x00000008090e7824 */ /* 0x000fe400078e0206 */
[----:B------:R1:W4:Y:S02]  /*3d30*/  MUFU.TANH R13, R5 ;  /* 0x00000005000d7308 */ /* 0x0003240000002400 */
[----:B------:R-:W-:Y:S01]  /*3d40*/  @P3 IMAD.HI.U32 R6, R14, c[0x0][0x2c8], RZ ;  /* 0x0000b2000e063a27 */ /* 0x000fe200078e00ff */
[----:B------:R-:W-:Y:S01]  /*3d50*/  MOV R8, R14 ;  /* 0x0000000e00087202 */ /* 0x000fe20000000f00 */
[----:B------:R2:W-:Y:S03]  /*3d60*/  STL [R1+0x30], R14 ;  /* 0x0000300e01007387 */ /* 0x0005e60000100800 */
[----:B------:R-:W-:Y:S01]  /*3d70*/  @P3 SHF.R.U32.HI R8, RZ, c[0x0][0x2cc], R6 ;  /* 0x0000b300ff083a19 */ /* 0x000fe20000011606 */
[----:B------:R-:W-:-:S04]  /*3d80*/  FMUL.FTZ R6, R65, c[0x0][0x320] ;  /* 0x0000c80041067a20 */ /* 0x000fc80000410000 */
[----:B------:R-:W-:Y:S01]  /*3d90*/  SHFL.IDX PT, R9, R8, 0x2, 0x1c1f ;  /* 0x005c1f0008097f89 */ /* 0x000fe200000e0000 */
[----:B------:R2:W-:Y:S01]  /*3da0*/  MUFU.TANH R20, R6 ;  /* 0x0000000600147308 */ /* 0x0005e20000002400 */
[----:B-1----:R-:W-:-:S07]  /*3db0*/  FMUL.FTZ R5, R98, c[0x0][0x320] ;  /* 0x0000c80062057a20 */ /* 0x002fce0000410000 */
[----:B------:R1:W-:Y:S01]  /*3dc0*/  MUFU.TANH R18, R5 ;  /* 0x0000000500127308 */ /* 0x0003e20000002400 */
[----:B--2---:R-:W2:Y:S01]  /*3dd0*/  SHFL.IDX PT, R6, R8, 0x3, 0x1c1f ;  /* 0x007c1f0008067f89 */ /* 0x004ea200000e0000 */
[----:B-1----:R-:W-:-:S06]  /*3de0*/  FMUL.FTZ R5, R64, c[0x0][0x320] ;  /* 0x0000c80040057a20 */ /* 0x002fcc0000410000 */
[----:B------:R1:W1:Y:S02]  /*3df0*/  MUFU.TANH R14, R5 ;  /* 0x00000005000e7308 */ /* 0x0002640000002400 */
[----:B-1----:R-:W-:Y:S01]  /*3e00*/  LOP3.LUT R5, R7, 0x7ffffffc, RZ, 0xc0, !PT ;  /* 0x7ffffffc07057812 */ /* 0x002fe200078ec0ff */
[----:B------:R-:W-:Y:S01]  /*3e10*/  IMAD.U32 R7, RZ, RZ, UR4 ;  /* 0x00000004ff077e24 */ /* 0x000fe2000f8e00ff */
[----:B------:R-:W-:-:S03]  /*3e20*/  ULDC.64 UR4, c[0x0][0x2c8] ;  /* 0x0000b20000047ab9 */ /* 0x000fc60000000a00 */
[----:B------:R-:W-:Y:S02]  /*3e30*/  IMAD.IADD R5, R4, 0x1, -R5 ;  /* 0x0000000104057824 */ /* 0x000fe400078e0a05 */
[----:B------:R-:W-:-:S03]  /*3e40*/  FMUL.FTZ R4, R66, c[0x0][0x320] ;  /* 0x0000c80042047a20 */ /* 0x000fc60000410000 */
[----:B------:R-:W-:Y:S01]  /*3e50*/  SHF.L.U32 R11, R5, 0x1, RZ ;  /* 0x00000001050b7819 */ /* 0x000fe200000006ff */
[----:B------:R1:W-:Y:S03]  /*3e60*/  MUFU.TANH R29, R4 ;  /* 0x00000004001d7308 */ /* 0x0003e60000002400 */
[----:B------:R-:W-:Y:S01]  /*3e70*/  IADD3 R5, -R11, UR8, R7 ;  /* 0x000000080b057c10 */ /* 0x000fe2000fffe107 */
[----:B------:R3:W-:Y:S01]  /*3e80*/  STL [R1+0x34], R11 ;  /* 0x0000340b01007387 */ /* 0x0007e20000100800 */
[----:B------:R-:W-:Y:S02]  /*3e90*/  FMUL.FTZ R7, R90, c[0x0][0x320] ;  /* 0x0000c8005a077a20 */ /* 0x000fe40000410000 */
[----:B------:R-:W-:Y:S01]  /*3ea0*/  IADD3 R10, R5, -UR11, RZ ;  /* 0x8000000b050a7c10 */ /* 0x000fe2000fffe0ff */
[----:B------:R-:W-:Y:S01]  /*3eb0*/  FMUL.FTZ R5, R99, c[0x0][0x320] ;  /* 0x0000c80063057a20 */ /* 0x000fe20000410000 */
[----:B------:R-:W-:Y:S02]  /*3ec0*/  LDSM.16.MT88.4 R88, [R225+0x100] ;  /* 0x00010000e158783b */ /* 0x000fe40000004200 */
[----:B------:R-:W-:Y:S01]  /*3ed0*/  MUFU.TANH R7, R7 ;  /* 0x0000000700077308 */ /* 0x000fe20000002400 */
[----:B--2---:R-:W-:Y:S01]  /*3ee0*/  IMAD.IADD R6, R10, 0x1, R6 ;  /* 0x000000010a067824 */ /* 0x004fe200078e0206 */
[----:B------:R-:W-:Y:S01]  /*3ef0*/  LDSM.16.MT88.4 R96, [R228+0x100] ;  /* 0x00010000e460783b */ /* 0x000fe20000004200 */
[----:B-1----:R-:W-:-:S03]  /*3f00*/  FMUL.FTZ R4, R67, c[0x0][0x320] ;  /* 0x0000c80043047a20 */ /* 0x002fc60000410000 */
[----:B------:R-:W-:Y:S02]  /*3f10*/  LDSM.16.MT88.4 R64, [R228+0x2900] ;  /* 0x00290000e440783b */ /* 0x000fe40000004200 */
[----:B------:R-:W1:Y:S08]  /*3f20*/  MUFU.TANH R19, R5 ;  /* 0x0000000500137308 */ /* 0x000e700000002400 */
[----:B------:R2:W1:Y:S01]  /*3f30*/  MUFU.TANH R28, R4 ;  /* 0x00000004001c7308 */ /* 0x0004620000002400 */
[----:B---3--:R-:W-:Y:S01]  /*3f40*/  IADD3 R11, -R11, UR20, RZ ;  /* 0x000000140b0b7c10 */ /* 0x008fe2000fffe1ff */
[----:B--2---:R-:W-:-:S05]  /*3f50*/  IMAD.IADD R4, R10, 0x1, R9 ;  /* 0x000000010a047824 */ /* 0x004fca00078e0209 */
[----:B------:R-:W-:-:S04]  /*3f60*/  IMNMX R4, R11, R4, PT ;  /* 0x000000040b047217 */ /* 0x000fc80003800200 */
[C---:B------:R-:W-:Y:S02]  /*3f70*/  ISETP.GT.AND P2, PT, R4.reuse, 0x1, PT ;  /* 0x000000010400780c */ /* 0x040fe40003f44270 */
[C---:B------:R-:W-:Y:S02]  /*3f80*/  ISETP.GT.AND P0, PT, R4.reuse, RZ, PT ;  /* 0x000000ff0400720c */ /* 0x040fe40003f04270 */
[C---:B------:R-:W-:Y:S02]  /*3f90*/  ISETP.GT.AND P1, PT, R4.reuse, 0x8, PT ;  /* 0x000000080400780c */ /* 0x040fe40003f24270 */
[----:B------:R-:W-:Y:S02]  /*3fa0*/  ISETP.GT.AND P6, PT, R4, 0x9, PT ;  /* 0x000000090400780c */ /* 0x000fe40003fc4270 */
[----:B------:R-:W-:Y:S02]  /*3fb0*/  FSEL R12, R16, -INF , P2 ;  /* 0xff800000100c7808 */ /* 0x000fe40001000000 */
[----:B------:R-:W-:-:S02]  /*3fc0*/  FSEL R9, R37, -INF , P0 ;  /* 0xff80000025097808 */ /* 0x000fc40000000000 */
[----:B------:R-:W-:Y:S02]  /*3fd0*/  FSEL R15, R15, -INF , P1 ;  /* 0xff8000000f0f7808 */ /* 0x000fe40000800000 */
[----:B----4-:R-:W-:Y:S02]  /*3fe0*/  FSEL R16, R13, -INF , P6 ;  /* 0xff8000000d107808 */ /* 0x010fe40003000000 */
[C---:B------:R-:W-:Y:S02]  /*3ff0*/  ISETP.GT.AND P0, PT, R4.reuse, 0x10, PT ;  /* 0x000000100400780c */ /* 0x040fe40003f04270 */
[C---:B------:R-:W-:Y:S02]  /*4000*/  ISETP.GT.AND P2, PT, R4.reuse, 0x11, PT ;  /* 0x000000110400780c */ /* 0x040fe40003f44270 */
[C---:B------:R-:W-:Y:S02]  /*4010*/  ISETP.GT.AND P1, PT, R4.reuse, 0x18, PT ;  /* 0x000000180400780c */ /* 0x040fe40003f24270 */
[----:B------:R-:W-:-:S02]  /*4020*/  ISETP.GT.AND P6, PT, R4, 0x19, PT ;  /* 0x000000190400780c */ /* 0x000fc40003fc4270 */
[----:B------:R-:W-:Y:S02]  /*4030*/  FSEL R31, R31, -INF , P0 ;  /* 0xff8000001f1f7808 */ /* 0x000fe40000000000 */
[----:B------:R-:W-:Y:S02]  /*4040*/  FSEL R33, R33, -INF , P2 ;  /* 0xff80000021217808 */ /* 0x000fe40001000000 */
[----:B------:R-:W-:Y:S02]  /*4050*/  FSEL R37, R35, -INF , P1 ;  /* 0xff80000023257808 */ /* 0x000fe40000800000 */
[----:B------:R-:W-:Y:S02]  /*4060*/  FSEL R38, R34, -INF , P6 ;  /* 0xff80000022267808 */ /* 0x000fe40003000000 */
[C---:B------:R-:W-:Y:S02]  /*4070*/  ISETP.GT.AND P0, PT, R4.reuse, 0x20, PT ;  /* 0x000000200400780c */ /* 0x040fe40003f04270 */
[----:B------:R-:W-:-:S02]  /*4080*/  ISETP.GT.AND P2, PT, R4, 0x21, PT ;  /* 0x000000210400780c */ /* 0x000fc40003f44270 */
[C---:B------:R-:W-:Y:S02]  /*4090*/  ISETP.GT.AND P1, PT, R4.reuse, 0x28, PT ;  /* 0x000000280400780c */ /* 0x040fe40003f24270 */
[----:B------:R-:W-:Y:S02]  /*40a0*/  ISETP.GT.AND P6, PT, R4, 0x29, PT ;  /* 0x000000290400780c */ /* 0x000fe40003fc4270 */
[----:B------:R-:W-:Y:S02]  /*40b0*/  FMNMX.FTZ R5, R9, R12, !PT ;  /* 0x0000000c09057209 */ /* 0x000fe40007810000 */
[----:B------:R-:W-:Y:S02]  /*40c0*/  FSEL R180, R32, -INF , P0 ;  /* 0xff80000020b47808 */ /* 0x000fe40000000000 */
[----:B------:R-:W-:Y:S02]  /*40d0*/  FSEL R182, R30, -INF , P2 ;  /* 0xff8000001eb67808 */ /* 0x000fe40001000000 */
[----:B------:R-:W-:-:S02]  /*40e0*/  FSEL R181, R25, -INF , P1 ;  /* 0xff80000019b57808 */ /* 0x000fc40000800000 */
[----:B------:R-:W-:Y:S02]  /*40f0*/  FSEL R183, R24, -INF , P6 ;  /* 0xff80000018b77808 */ /* 0x000fe40003000000 */
[C---:B------:R-:W-:Y:S02]  /*4100*/  ISETP.GT.AND P0, PT, R4.reuse, 0x30, PT ;  /* 0x000000300400780c */ /* 0x040fe40003f04270 */
[C---:B------:R-:W-:Y:S02]  /*4110*/  ISETP.GT.AND P2, PT, R4.reuse, 0x31, PT ;  /* 0x000000310400780c */ /* 0x040fe40003f44270 */
[C---:B------:R-:W-:Y:S02]  /*4120*/  ISETP.GT.AND P1, PT, R4.reuse, 0x38, PT ;  /* 0x000000380400780c */ /* 0x040fe40003f24270 */
[----:B------:R-:W-:Y:S02]  /*4130*/  ISETP.GT.AND P6, PT, R4, 0x39, PT ;  /* 0x000000390400780c */ /* 0x000fe40003fc4270 */
[----:B------:R-:W-:-:S02]  /*4140*/  FMNMX.FTZ R5, R15, R5, !PT ;  /* 0x000000050f057209 */ /* 0x000fc40007810000 */
[----:B------:R-:W-:Y:S01]  /*4150*/  IMNMX R4, R11, R6, PT ;  /* 0x000000060b047217 */ /* 0x000fe20003800200 */
[----:B------:R-:W-:Y:S01]  /*4160*/  FMUL.FTZ R6, R43, c[0x0][0x320] ;  /* 0x0000c8002b067a20 */ /* 0x000fe20000410000 */
[----:B------:R-:W-:Y:S02]  /*4170*/  FSEL R209, R21, -INF , P0 ;  /* 0xff80000015d17808 */ /* 0x000fe40000000000 */
[----:B------:R-:W-:Y:S01]  /*4180*/  FSEL R207, R17, -INF , P2 ;  /* 0xff80000011cf7808 */ /* 0x000fe20001000000 */
[----:B------:R2:W-:Y:S01]  /*4190*/  MUFU.TANH R138, R6 ;  /* 0x00000006008a7308 */ /* 0x0005e20000002400 */
[----:B------:R-:W-:Y:S02]  /*41a0*/  FMNMX.FTZ R5, R16, R5, !PT ;  /* 0x0000000510057209 */ /* 0x000fe40007810000 */
[C---:B------:R-:W-:Y:S02]  /*41b0*/  ISETP.GT.AND P0, PT, R4.reuse, RZ, PT ;  /* 0x000000ff0400720c */ /* 0x040fe40003f04270 */
[----:B------:R-:W-:-:S02]  /*41c0*/  ISETP.GT.AND P2, PT, R4, 0x1, PT ;  /* 0x000000010400780c */ /* 0x000fc40003f44270 */
[----:B------:R-:W-:Y:S02]  /*41d0*/  FSEL R62, R14, -INF , P1 ;  /* 0xff8000000e3e7808 */ /* 0x000fe40000800000 */
[----:B------:R-:W-:Y:S02]  /*41e0*/  FMNMX.FTZ R135, R31, R5, !PT ;  /* 0x000000051f877209 */ /* 0x000fe40007810000 */
[----:B------:R-:W-:Y:S01]  /*41f0*/  ISETP.GT.AND P1, PT, R4, 0x8, PT ;  /* 0x000000080400780c */ /* 0x000fe20003f24270 */
[----:B------:R-:W-:Y:S01]  /*4200*/  STL [R1+0x8], R62 ;  /* 0x0000083e01007387 */ /* 0x000fe20000100800 */
[----:B------:R-:W-:Y:S02]  /*4210*/  FSEL R14, R48, -INF , P0 ;  /* 0xff800000300e7808 */ /* 0x000fe40000000000 */
[----:B------:R-:W-:Y:S01]  /*4220*/  FSEL R17, R39, -INF , P2 ;  /* 0xff80000027117808 */ /* 0x000fe20001000000 */
[----:B--2---:R-:W-:Y:S01]  /*4230*/  FMUL.FTZ R6, R63, c[0x0][0x320] ;  /* 0x0000c8003f067a20 */ /* 0x004fe20000410000 */
[----:B------:R-:W-:-:S02]  /*4240*/  FMNMX.FTZ R135, R33, R135, !PT ;  /* 0x0000008721877209 */ /* 0x000fc40007810000 */
[----:B------:R-:W-:Y:S02]  /*4250*/  ISETP.GT.AND P0, PT, R4, 0x9, PT ;  /* 0x000000090400780c */ /* 0x000fe40003f04270 */
[----:B------:R-:W-:Y:S02]  /*4260*/  FSEL R18, R18, -INF , P1 ;  /* 0xff80000012127808 */ /* 0x000fe40000800000 */
[----:B------:R-:W-:Y:S02]  /*4270*/  FMNMX.FTZ R5, R14, R17, !PT ;  /* 0x000000110e057209 */ /* 0x000fe40007810000 */
[----:B------:R-:W-:Y:S02]  /*4280*/  FMNMX.FTZ R135, R37, R135, !PT ;  /* 0x0000008725877209 */ /* 0x000fe40007810000 */
[----:B------:R-:W-:Y:S02]  /*4290*/  ISETP.GT.AND P2, PT, R4, 0x10, PT ;  /* 0x000000100400780c */ /* 0x000fe40003f44270 */
[----:B-1----:R-:W-:-:S02]  /*42a0*/  FSEL R19, R19, -INF , P0 ;  /* 0xff80000013137808 */ /* 0x002fc40000000000 */
        /* <DEDUP_REMOVED lines=29> */
[----:B------:R-:W-:-:S02]  /*4480*/  FSEL R20, R20, -INF , P6 ;  /* 0xff80000014147808 */ /* 0x000fc40003000000 */
[----:B------:R-:W-:Y:S02]  /*4490*/  FMNMX.FTZ R135, R62, R135, !PT ;  /* 0x000000873e877209 */ /* 0x000fe40007810000 */
[----:B------:R-:W-:Y:S01]  /*44a0*/  ISETP.GT.AND P1, PT, R4, 0x30, PT ;  /* 0x000000300400780c */ /* 0x000fe20003f24270 */
[----:B------:R-:W-:Y:S01]  /*44b0*/  STL [R1+0x4], R20 ;  /* 0x0000041401007387 */ /* 0x000fe20000100800 */
[----:B------:R-:W-:Y:S02]  /*44c0*/  FSEL R176, R41, -INF , P0 ;  /* 0xff80000029b07808 */ /* 0x000fe40000000000 */
[----:B------:R-:W-:Y:S02]  /*44d0*/  FMNMX.FTZ R5, R177, R5, !PT ;  /* 0x00000005b1057209 */ /* 0x000fe40007810000 */
[----:B------:R-:W-:Y:S02]  /*44e0*/  FMNMX.FTZ R135, R20, R135, !PT ;  /* 0x0000008714877209 */ /* 0x000fe40007810000 */
[----:B------:R-:W-:-:S02]  /*44f0*/  ISETP.GT.AND P0, PT, R4, 0x31, PT ;  /* 0x000000310400780c */ /* 0x000fc40003f04270 */
[----:B------:R-:W-:Y:S01]  /*4500*/  FSEL R208, R40, -INF , P1 ;  /* 0xff80000028d07808 */ /* 0x000fe20000800000 */
[----:B------:R-:W1:Y:S01]  /*4510*/  SHFL.BFLY PT, R7, R135, 0x2, 0x1f ;  /* 0x0c401f0087077f89 */ /* 0x000e6200000e0000 */
[----:B------:R-:W-:Y:S02]  /*4520*/  FMNMX.FTZ R5, R176, R5, !PT ;  /* 0x00000005b0057209 */ /* 0x000fe40007810000 */
[----:B------:R-:W-:Y:S02]  /*4530*/  ISETP.GT.AND P1, PT, R4, 0x38, PT ;  /* 0x000000380400780c */ /* 0x000fe40003f24270 */
[----:B------:R-:W-:Y:S02]  /*4540*/  FSEL R172, R36, -INF , P0 ;  /* 0xff80000024ac7808 */ /* 0x000fe40000000000 */
[----:B------:R-:W-:Y:S01]  /*4550*/  FMNMX.FTZ R5, R208, R5, !PT ;  /* 0x00000005d0057209 */ /* 0x000fe20007810000 */
[----:B------:R2:W-:Y:S01]  /*4560*/  MUFU.TANH R36, R6 ;  /* 0x0000000600247308 */ /* 0x0005e20000002400 */
[----:B------:R-:W-:-:S02]  /*4570*/  ISETP.GT.AND P0, PT, R4, 0x39, PT ;  /* 0x000000390400780c */ /* 0x000fc40003f04270 */
[----:B------:R-:W-:Y:S02]  /*4580*/  FSEL R13, R29, -INF , P1 ;  /* 0xff8000001d0d7808 */ /* 0x000fe40000800000 */
[----:B------:R-:W-:Y:S01]  /*4590*/  FMNMX.FTZ R4, R172, R5, !PT ;  /* 0x00000005ac047209 */ /* 0x000fe20007810000 */
[----:B------:R-:W-:Y:S01]  /*45a0*/  FMUL.FTZ R5, R58, c[0x0][0x320] ;  /* 0x0000c8003a057a20 */ /* 0x000fe20000410000 */
[----:B------:R-:W-:Y:S01]  /*45b0*/  FSEL R245, R28, -INF , P0 ;  /* 0xff8000001cf57808 */ /* 0x000fe20000000000 */
[----:B------:R-:W-:Y:S01]  /*45c0*/  STL [R1], R13 ;  /* 0x0000000d01007387 */ /* 0x000fe20000100800 */
[----:B------:R-:W-:Y:S01]  /*45d0*/  FMNMX.FTZ R4, R13, R4, !PT ;  /* 0x000000040d047209 */ /* 0x000fe20007810000 */
[----:B------:R3:W-:Y:S02]  /*45e0*/  MUFU.TANH R24, R5 ;  /* 0x0000000500187308 */ /* 0x0007e40000002400 */
[----:B------:R-:W-:Y:S01]  /*45f0*/  STL [R1+0xa0], R245 ;  /* 0x0000a0f501007387 */ /* 0x000fe20000100800 */
[----:B------:R-:W-:-:S02]  /*4600*/  FMNMX.FTZ R4, R245, R4, !PT ;  /* 0x00000004f5047209 */ /* 0x000fc40007810000 */
[----:B-1----:R-:W-:-:S03]  /*4610*/  FMNMX.FTZ R135, R135, R7, !PT ;  /* 0x0000000787877209 */ /* 0x002fc60007810000 */
[----:B--2---:R-:W1:Y:S04]  /*4620*/  SHFL.BFLY PT, R6, R4, 0x2, 0x1f ;  /* 0x0c401f0004067f89 */ /* 0x004e6800000e0000 */
[----:B------:R-:W2:Y:S01]  /*4630*/  SHFL.BFLY PT, R7, R135, 0x1, 0x1f ;  /* 0x0c201f0087077f89 */ /* 0x000ea200000e0000 */
[----:B---3--:R-:W-:-:S04]  /*4640*/  FMUL.FTZ R5, R46, c[0x0][0x320] ;  /* 0x0000c8002e057a20 */ /* 0x008fc80000410000 */
[----:B------:R3:W-:Y:S01]  /*4650*/  MUFU.TANH R133, R5 ;  /* 0x0000000500857308 */ /* 0x0007e20000002400 */
[----:B-1----:R-:W-:Y:S02]  /*4660*/  FMNMX.FTZ R4, R4, R6, !PT ;  /* 0x0000000604047209 */ /* 0x002fe40007810000 */
[----:B------:R-:W-:Y:S01]  /*4670*/  SHFL.IDX PT, R6, R8, 0x1, 0x1c1f ;  /* 0x003c1f0008067f89 */ /* 0x000fe200000e0000 */
[----:B---3--:R-:W-:Y:S01]  /*4680*/  FMUL.FTZ R5, R47, c[0x0][0x320] ;  /* 0x0000c8002f057a20 */ /* 0x008fe20000410000 */
[----:B--2---:R-:W-:Y:S02]  /*4690*/  FMNMX.FTZ R135, R135, R7, !PT ;  /* 0x0000000787877209 */ /* 0x004fe40007810000 */
[----:B------:R-:W1:Y:S01]  /*46a0*/  SHFL.BFLY PT, R134, R4, 0x1, 0x1f ;  /* 0x0c201f0004867f89 */ /* 0x000e6200000e0000 */
[----:B------:R2:W-:Y:S01]  /*46b0*/  MUFU.TANH R132, R5 ;  /* 0x0000000500847308 */ /* 0x0005e20000002400 */
[C---:B------:R-:W-:Y:S02]  /*46c0*/  FSETP.NEU.FTZ.AND P0, PT, R135.reuse, -INF , PT ;  /* 0xff8000008700780b */ /* 0x040fe40003f1d000 */
[----:B------:R-:W3:Y:S01]  /*46d0*/  SHFL.IDX PT, R7, R8, RZ, 0x1c1f ;  /* 0x001c1fff08077589 */ /* 0x000ee200000e0000 */
[----:B------:R-:W-:-:S03]  /*46e0*/  FMUL.FTZ R13, R135, c[0x0][0x2d0] ;  /* 0x0000b400870d7a20 */ /* 0x000fc60000410000 */
[----:B------:R-:W-:Y:S02]  /*46f0*/  LDSM.16.MT88.4 R44, [R225+0x900] ;  /* 0x00090000e12c783b */ /* 0x000fe40000004200 */
[----:B------:R-:W-:Y:S02]  /*4700*/  FSEL R13, R13, RZ, P0 ;  /* 0x000000ff0d0d7208 */ /* 0x000fe40000000000 */
[----:B------:R-:W-:Y:S01]  /*4710*/  STL [R1+0xa4], R135 ;  /* 0x0000a48701007387 */ /* 0x000fe20000100800 */
[----:B--2---:R-:W-:-:S04]  /*4720*/  FMUL.FTZ R5, R59, c[0x0][0x320] ;  /* 0x0000c8003b057a20 */ /* 0x004fc80000410000 */
[----:B------:R2:W-:Y:S01]  /*4730*/  MUFU.TANH R21, R5 ;  /* 0x0000000500157308 */ /* 0x0005e20000002400 */
[----:B-1----:R-:W-:Y:S01]  /*4740*/  FMNMX.FTZ R134, R4, R134, !PT ;  /* 0x0000008604867209 */ /* 0x002fe20007810000 */
[----:B------:R-:W-:-:S03]  /*4750*/  FFMA.FTZ R4, R15, c[0x0][0x2d0], -R13 ;  /* 0x0000b4000f047a23 */ /* 0x000fc6000001080d */
[----:B------:R-:W-:Y:S01]  /*4760*/  FSETP.NEU.FTZ.AND P0, PT, R134, -INF , PT ;  /* 0xff8000008600780b */ /* 0x000fe20003f1d000 */
[----:B------:R-:W-:Y:S01]  /*4770*/  STL [R1+0xa8], R134 ;  /* 0x0000a88601007387 */ /* 0x000fe20000100800 */
[----:B---3--:R-:W-:Y:S01]  /*4780*/  IADD3 R8, R10, R7, RZ ;  /* 0x000000070a087210 */ /* 0x008fe20007ffe0ff */
[----:B------:R1:W-:Y:S03]  /*4790*/  MUFU.EX2 R233, R4 ;  /* 0x0000000400e97308 */ /* 0x0003e60000000800 */
[----:B------:R-:W-:Y:S01]  /*47a0*/  IMNMX R8, R11, R8, PT ;  /* 0x000000080b087217 */ /* 0x000fe20003800200 */
[----:B--2---:R-:W-:-:S03]  /*47b0*/  FMUL.FTZ R5, R26, c[0x0][0x320] ;  /* 0x0000c8001a057a20 */ /* 0x004fc60000410000 */
[C---:B------:R-:W-:Y:S02]  /*47c0*/  ISETP.GT.AND P6, PT, R8.reuse, RZ, PT ;  /* 0x000000ff0800720c */ /* 0x040fe40003fc4270 */
[C---:B------:R-:W-:Y:S01]  /*47d0*/  ISETP.GT.AND P2, PT, R8.reuse, 0x1, PT ;  /* 0x000000010800780c */ /* 0x040fe20003f44270 */
[----:B------:R2:W-:Y:S01]  /*47e0*/  MUFU.TANH R186, R5 ;  /* 0x0000000500ba7308 */ /* 0x0005e20000002400 */
[----:B------:R-:W-:Y:S02]  /*47f0*/  ISETP.GT.AND P1, PT, R8, 0x8, PT ;  /* 0x000000080800780c */ /* 0x000fe40003f24270 */
[----:B------:R-:W-:Y:S01]  /*4800*/  FSEL R20, R70, -INF , P2 ;  /* 0xff80000046147808 */ /* 0x000fe20001000000 */
[----:B-1----:R-:W-:Y:S01]  /*4810*/  FFMA.FTZ R4, R16, c[0x0][0x2d0], -R13 ;  /* 0x0000b40010047a23 */ /* 0x002fe2000001080d */
[----:B------:R-:W-:Y:S02]  /*4820*/  FSEL R16, R71, -INF , P6 ;  /* 0xff80000047107808 */ /* 0x000fe40003000000 */
[C---:B------:R-:W-:Y:S01]  /*4830*/  ISETP.GT.AND P6, PT, R8.reuse, 0x10, PT ;  /* 0x000000100800780c */ /* 0x040fe20003fc4270 */
[----:B------:R-:W1:Y:S01]  /*4840*/  MUFU.EX2 R238, R4 ;  /* 0x0000000400ee7308 */ /* 0x000e620000000800 */
[----:B------:R-:W-:-:S02]  /*4850*/  ISETP.GT.AND P2, PT, R8, 0x11, PT ;  /* 0x000000110800780c */ /* 0x000fc40003f44270 */
[----:B------:R-:W-:Y:S02]  /*4860*/  FSEL R26, R61, -INF , P6 ;  /* 0xff8000003d1a7808 */ /* 0x000fe40003000000 */
[----:B------:R-:W-:Y:S01]  /*4870*/  ISETP.GT.AND P6, PT, R8, 0x20, PT ;  /* 0x000000200800780c */ /* 0x000fe20003fc4270 */
[----:B--2---:R-:W-:Y:S01]  /*4880*/  FMUL.FTZ R5, R27, c[0x0][0x320] ;  /* 0x0000c8001b057a20 */ /* 0x004fe20000410000 */
[----:B------:R-:W-:Y:S02]  /*4890*/  FSEL R27, R60, -INF , P2 ;  /* 0xff8000003c1b7808 */ /* 0x000fe40001000000 */
[----:B------:R-:W-:Y:S01]  /*48a0*/  ISETP.GT.AND P2, PT, R8, 0x21, PT ;  /* 0x000000210800780c */ /* 0x000fe20003f44270 */
[----:B------:R2:W3:Y:S01]  /*48b0*/  MUFU.TANH R187, R5 ;  /* 0x0000000500bb7308 */ /* 0x0004e20000002400 */
[----:B------:R-:W-:Y:S02]  /*48c0*/  FSEL R168, R168, -INF , P6 ;  /* 0xff800000a8a87808 */ /* 0x000fe40003000000 */
[----:B------:R-:W-:-:S02]  /*48d0*/  FSEL R171, R171, -INF , P2 ;  /* 0xff800000abab7808 */ /* 0x000fc40001000000 */
[C---:B------:R-:W-:Y:S01]  /*48e0*/  ISETP.GT.AND P6, PT, R8.reuse, 0x30, PT ;  /* 0x000000300800780c */ /* 0x040fe20003fc4270 */
[----:B-1----:R-:W-:Y:S01]  /*48f0*/  STL [R1+0xac], R238 ;  /* 0x0000acee01007387 */ /* 0x002fe20000100800 */
[----:B------:R-:W-:Y:S02]  /*4900*/  ISETP.GT.AND P2, PT, R8, 0x31, PT ;  /* 0x000000310800780c */ /* 0x000fe40003f44270 */
[----:B------:R-:W-:Y:S02]  /*4910*/  FSEL R191, R191, -INF , P6 ;  /* 0xff800000bfbf7808 */ /* 0x000fe40003000000 */
[----:B------:R-:W-:Y:S01]  /*4920*/  FSEL R200, R200, -INF , P2 ;  /* 0xff800000c8c87808 */ /* 0x000fe20001000000 */
[----:B--2---:R-:W-:-:S04]  /*4930*/  FMUL.FTZ R5, R22, c[0x0][0x320] ;  /* 0x0000c80016057a20 */ /* 0x004fc80000410000 */
[----:B------:R1:W2:Y:S02]  /*4940*/  MUFU.TANH R188, R5 ;  /* 0x0000000500bc7308 */ /* 0x0002a40000002400 */
[----:B-1----:R-:W-:Y:S02]  /*4950*/  FFMA.FTZ R5, R9, c[0x0][0x2d0], -R13 ;  /* 0x0000b40009057a23 */ /* 0x002fe4000001080d */
[----:B------:R-:W-:-:S04]  /*4960*/  FMUL.FTZ R9, R23, c[0x0][0x320] ;  /* 0x0000c80017097a20 */ /* 0x000fc80000410000 */
[----:B------:R1:W-:Y:S08]  /*4970*/  MUFU.EX2 R205, R5 ;  /* 0x0000000500cd7308 */ /* 0x0003f00000000800 */
[----:B------:R-:W4:Y:S01]  /*4980*/  MUFU.TANH R185, R9 ;  /* 0x0000000900b97308 */ /* 0x000f220000002400 */
[----:B-1----:R-:W-:Y:S02]  /*4990*/  FFMA.FTZ R5, R12, c[0x0][0x2d0], -R13 ;  /* 0x0000b4000c057a23 */ /* 0x002fe4000001080d */
[----:B------:R-:W-:-:S05]  /*49a0*/  FMUL.FTZ R12, R134, c[0x0][0x2d0] ;  /* 0x0000b400860c7a20 */ /* 0x000fca0000410000 */
[----:B------:R1:W1:Y:S01]  /*49b0*/  MUFU.EX2 R206, R5 ;  /* 0x0000000500ce7308 */ /* 0x0002620000000800 */
[----:B------:R-:W-:Y:S02]  /*49c0*/  FSEL R12, R12, RZ, P0 ;  /* 0x000000ff0c0c7208 */ /* 0x000fe40000000000 */
[----:B------:R-:W-:-:S03]  /*49d0*/  ISETP.GT.AND P0, PT, R8, 0x9, PT ;  /* 0x000000090800780c */ /* 0x000fc60003f04270 */
[--C-:B------:R-:W-:Y:S01]  /*49e0*/  FFMA.FTZ R0, R18, c[0x0][0x2d0], -R12.reuse ;  /* 0x0000b40012007a23 */ /* 0x100fe2000001080c */
[----:B------:R-:W-:Y:S01]  /*49f0*/  FSEL R25, R68, -INF , P0 ;  /* 0xff80000044197808 */ /* 0x000fe20000000000 */
[--C-:B------:R-:W-:Y:S01]  /*4a00*/  FFMA.FTZ R3, R17, c[0x0][0x2d0], -R12.reuse ;  /* 0x0000b40011037a23 */ /* 0x100fe2000001080c */
[----:B------:R-:W-:Y:S01]  /*4a10*/  ISETP.GT.AND P0, PT, R8, 0x19, PT ;  /* 0x000000190800780c */ /* 0x000fe20003f04270 */
[----:B------:R2:W-:Y:S01]  /*4a20*/  MUFU.EX2 R234, R0 ;  /* 0x0000000000ea7308 */ /* 0x0005e20000000800 */
[----:B------:R-:W-:Y:S02]  /*4a30*/  FFMA.FTZ R4, R14, c[0x0][0x2d0], -R12 ;  /* 0x0000b4000e047a23 */ /* 0x000fe4000001080c */
[----:B------:R-:W-:Y:S01]  /*4a40*/  FSEL R30, R56, -INF , P0 ;  /* 0xff800000381e7808 */ /* 0x000fe20000000000 */
[----:B-1----:R-:W-:Y:S01]  /*4a50*/  IMAD.IADD R5, R10, 0x1, R6 ;  /* 0x000000010a057824 */ /* 0x002fe200078e0206 */
[----:B------:R-:W-:Y:S02]  /*4a60*/  ISETP.GT.AND P0, PT, R8, 0x29, PT ;  /* 0x000000290800780c */ /* 0x000fe40003f04270 */
[----:B------:R-:W-:Y:S01]  /*4a70*/  F2FP.BF16.PACK_AB R6, R238, R233 ;  /* 0x000000e9ee06723e */ /* 0x000fe200000010ff */
[----:B------:R1:W-:Y:S01]  /*4a80*/  MUFU.EX2 R203, R3 ;  /* 0x0000000300cb7308 */ /* 0x0003e20000000800 */
[----:B------:R-:W-:-:S02]  /*4a90*/  IMNMX R2, R11, R5, PT ;  /* 0x000000050b027217 */ /* 0x000fc40003800200 */
[----:B------:R-:W-:Y:S02]  /*4aa0*/  FSEL R169, R169, -INF , P0 ;  /* 0xff800000a9a97808 */ /* 0x000fe40000000000 */
[C---:B------:R-:W-:Y:S02]  /*4ab0*/  ISETP.GT.AND P6, PT, R2.reuse, RZ, PT ;  /* 0x000000ff0200720c */ /* 0x040fe40003fc4270 */
[----:B------:R-:W-:Y:S01]  /*4ac0*/  ISETP.GT.AND P2, PT, R2, 0x1, PT ;  /* 0x000000010200780c */ /* 0x000fe20003f44270 */
[----:B--2---:R-:W-:Y:S01]  /*4ad0*/  FFMA.FTZ R0, R19, c[0x0][0x2d0], -R12 ;  /* 0x0000b40013007a23 */ /* 0x004fe2000001080c */
[----:B------:R-:W-:Y:S01]  /*4ae0*/  FSEL R19, R69, -INF , P1 ;  /* 0xff80000045137808 */ /* 0x000fe20000800000 */
[----:B------:R-:W2:Y:S01]  /*4af0*/  MUFU.EX2 R173, R4 ;  /* 0x0000000400ad7308 */ /* 0x000ea20000000800 */
[C---:B------:R-:W-:Y:S01]  /*4b00*/  ISETP.GT.AND P1, PT, R8.reuse, 0x18, PT ;  /* 0x000000180800780c */ /* 0x040fe20003f24270 */
[----:B------:R-:W-:Y:S01]  /*4b10*/  LDSM.16.MT88.4 R68, [R226+0x900] ;  /* 0x00090000e244783b */ /* 0x000fe20000004200 */
[----:B------:R-:W-:-:S02]  /*4b20*/  ISETP.GT.AND P0, PT, R8, 0x39, PT ;  /* 0x000000390800780c */ /* 0x000fc40003f04270 */
[----:B------:R-:W-:Y:S01]  /*4b30*/  FSEL R29, R57, -INF , P1 ;  /* 0xff800000391d7808 */ /* 0x000fe20000800000 */
[----:B-1----:R-:W-:Y:S01]  /*4b40*/  FFMA.FTZ R3, R31, c[0x0][0x2d0], -R13 ;  /* 0x0000b4001f037a23 */ /* 0x002fe2000001080d */
[----:B------:R-:W-:Y:S01]  /*4b50*/  ISETP.GT.AND P1, PT, R8, 0x28, PT ;  /* 0x000000280800780c */ /* 0x000fe20003f24270 */
[----:B------:R1:W1:Y:S01]  /*4b60*/  MUFU.EX2 R174, R0 ;  /* 0x0000000000ae7308 */ /* 0x0002620000000800 */
[----:B------:R-:W-:Y:S01]  /*4b70*/  FSEL R18, R50, -INF , P6 ;  /* 0xff80000032127808 */ /* 0x000fe20003000000 */
[----:B------:R-:W-:Y:S01]  /*4b80*/  LDSM.16.MT88.4 R56, [R228+0x900] ;  /* 0x00090000e438783b */ /* 0x000fe20000004200 */
[----:B------:R-:W-:Y:S02]  /*4b90*/  FSEL R170, R170, -INF , P1 ;  /* 0xff800000aaaa7808 */ /* 0x000fe40000800000 */
[----:B------:R-:W-:Y:S02]  /*4ba0*/  ISETP.GT.AND P1, PT, R8, 0x38, PT ;  /* 0x000000380800780c */ /* 0x000fe40003f24270 */
[----:B------:R-:W-:Y:S01]  /*4bb0*/  FSEL R17, R36, -INF , P2 ;  /* 0xff80000024117808 */ /* 0x000fe20001000000 */
[----:B------:R2:W-:Y:S01]  /*4bc0*/  MUFU.EX2 R210, R3 ;  /* 0x0000000300d27308 */ /* 0x0005e20000000800 */
[----:B------:R-:W-:-:S02]  /*4bd0*/  FSEL R201, R201, -INF , P1 ;  /* 0xff800000c9c97808 */ /* 0x000fc40000800000 */
[----:B------:R-:W-:Y:S02]  /*4be0*/  ISETP.GT.AND P1, PT, R2, 0x8, PT ;  /* 0x000000080200780c */ /* 0x000fe40003f24270 */
[----:B------:R-:W-:Y:S02]  /*4bf0*/  FSEL R202, R202, -INF , P0 ;  /* 0xff800000caca7808 */ /* 0x000fe40000000000 */
[----:B------:R-:W-:Y:S02]  /*4c00*/  ISETP.GT.AND P0, PT, R2, 0x9, PT ;  /* 0x000000090200780c */ /* 0x000fe40003f04270 */
[----:B-1----:R-:W-:Y:S02]  /*4c10*/  FMNMX.FTZ R0, R16, R20, !PT ;  /* 0x0000001410007209 */ /* 0x002fe40007810000 */
[----:B------:R-:W-:Y:S02]  /*4c20*/  FSEL R24, R24, -INF , P1 ;  /* 0xff80000018187808 */ /* 0x000fe40000800000 */
[----:B------:R-:W-:-:S02]  /*4c30*/  FMNMX.FTZ R0, R19, R0, !PT ;  /* 0x0000000013007209 */ /* 0x000fc40007810000 */
[----:B------:R-:W-:Y:S01]  /*4c40*/  FMNMX.FTZ R8, R18, R17, !PT ;  /* 0x0000001112087209 */ /* 0x000fe20007810000 */
[----:B--2---:R-:W-:Y:S01]  /*4c50*/  FFMA.FTZ R3, R33, c[0x0][0x2d0], -R13 ;  /* 0x0000b40021037a23 */ /* 0x004fe2000001080d */
[----:B------:R-:W-:Y:S02]  /*4c60*/  FMNMX.FTZ R0, R25, R0, !PT ;  /* 0x0000000019007209 */ /* 0x000fe40007810000 */
[----:B------:R-:W-:Y:S01]  /*4c70*/  ISETP.GT.AND P6, PT, R2, 0x10, PT ;  /* 0x000000100200780c */ /* 0x000fe20003fc4270 */
[----:B------:R1:W2:Y:S01]  /*4c80*/  MUFU.EX2 R229, R3 ;  /* 0x0000000300e57308 */ /* 0x0002a20000000800 */
[----:B------:R-:W-:Y:S02]  /*4c90*/  FMNMX.FTZ R0, R26, R0, !PT ;  /* 0x000000001a007209 */ /* 0x000fe40007810000 */
[----:B------:R-:W-:Y:S02]  /*4ca0*/  FSEL R23, R21, -INF , P0 ;  /* 0xff80000015177808 */ /* 0x000fe40000000000 */
[----:B------:R-:W-:-:S02]  /*4cb0*/  FMNMX.FTZ R0, R27, R0, !PT ;  /* 0x000000001b007209 */ /* 0x000fc40007810000 */
[----:B------:R-:W-:Y:S02]  /*4cc0*/  FMNMX.FTZ R8, R24, R8, !PT ;  /* 0x0000000818087209 */ /* 0x000fe40007810000 */
[----:B------:R-:W-:Y:S02]  /*4cd0*/  FMNMX.FTZ R0, R29, R0, !PT ;  /* 0x000000001d007209 */ /* 0x000fe40007810000 */
[----:B------:R-:W-:Y:S02]  /*4ce0*/  ISETP.GT.AND P2, PT, R2, 0x11, PT ;  /* 0x000000110200780c */ /* 0x000fe40003f44270 */
[----:B------:R-:W-:Y:S02]  /*4cf0*/  FMNMX.FTZ R0, R30, R0, !PT ;  /* 0x000000001e007209 */ /* 0x000fe40007810000 */
[----:B------:R-:W-:Y:S02]  /*4d00*/  FSEL R22, R72, -INF , P6 ;  /* 0xff80000048167808 */ /* 0x000fe40003000000 */
[----:B------:R-:W-:Y:S01]  /*4d10*/  FMNMX.FTZ R0, R168, R0, !PT ;  /* 0x00000000a8007209 */ /* 0x000fe20007810000 */
[----:B------:R-:W-:Y:S01]  /*4d20*/  LDSM.16.MT88.4 R72, [R226+0x2900] ;  /* 0x00290000e248783b */ /* 0x000fe20000004200 */
[----:B-1----:R-:W-:Y:S01]  /*4d30*/  FMNMX.FTZ R3, R23, R8, !PT ;  /* 0x0000000817037209 */ /* 0x002fe20007810000 */
[----:B------:R-:W-:Y:S01]  /*4d40*/  FFMA.FTZ R8, R37, c[0x0][0x2d0], -R13 ;  /* 0x0000b40025087a23 */ /* 0x000fe2000001080d */
[----:B------:R-:W-:-:S02]  /*4d50*/  FMNMX.FTZ R0, R171, R0, !PT ;  /* 0x00000000ab007209 */ /* 0x000fc40007810000 */
[----:B------:R-:W-:Y:S01]  /*4d60*/  ISETP.GT.AND P1, PT, R2, 0x18, PT ;  /* 0x000000180200780c */ /* 0x000fe20003f24270 */
[----:B------:R1:W-:Y:S01]  /*4d70*/  MUFU.EX2 R204, R8 ;  /* 0x0000000800cc7308 */ /* 0x0003e20000000800 */
[----:B------:R-:W-:Y:S02]  /*4d80*/  FMNMX.FTZ R0, R170, R0, !PT ;  /* 0x00000000aa007209 */ /* 0x000fe40007810000 */
[----:B------:R-:W-:Y:S02]  /*4d90*/  FSEL R21, R55, -INF , P2 ;  /* 0xff80000037157808 */ /* 0x000fe40001000000 */
[----:B------:R-:W-:Y:S02]  /*4da0*/  FMNMX.FTZ R0, R169, R0, !PT ;  /* 0x00000000a9007209 */ /* 0x000fe40007810000 */
[----:B------:R-:W-:Y:S02]  /*4db0*/  FMNMX.FTZ R3, R22, R3, !PT ;  /* 0x0000000316037209 */ /* 0x000fe40007810000 */
[----:B------:R-:W-:-:S02]  /*4dc0*/  FMNMX.FTZ R0, R191, R0, !PT ;  /* 0x00000000bf007209 */ /* 0x000fc40007810000 */
[----:B------:R-:W-:Y:S02]  /*4dd0*/  ISETP.GT.AND P0, PT, R2, 0x19, PT ;  /* 0x000000190200780c */ /* 0x000fe40003f04270 */
[----:B------:R-:W-:Y:S02]  /*4de0*/  FMNMX.FTZ R0, R200, R0, !PT ;  /* 0x00000000c8007209 */ /* 0x000fe40007810000 */
[----:B------:R-:W-:Y:S01]  /*4df0*/  FSEL R28, R54, -INF , P1 ;  /* 0xff800000361c7808 */ /* 0x000fe20000800000 */
[----:B-1----:R-:W-:Y:S01]  /*4e00*/  FFMA.FTZ R8, R38, c[0x0][0x2d0], -R13 ;  /* 0x0000b40026087a23 */ /* 0x002fe2000001080d */
[----:B------:R-:W-:Y:S01]  /*4e10*/  FMNMX.FTZ R0, R201, R0, !PT ;  /* 0x00000000c9007209 */ /* 0x000fe20007810000 */
[----:B------:R-:W-:Y:S01]  /*4e20*/  LDSM.16.MT88.4 R52, [R227+0x900] ;  /* 0x00090000e334783b */ /* 0x000fe20000004200 */
[----:B------:R-:W-:Y:S01]  /*4e30*/  FMNMX.FTZ R3, R21, R3, !PT ;  /* 0x0000000315037209 */ /* 0x000fe20007810000 */
[----:B------:R1:W1:Y:S01]  /*4e40*/  MUFU.EX2 R232, R8 ;  /* 0x0000000800e87308 */ /* 0x0002620000000800 */
[----:B------:R-:W-:-:S02]  /*4e50*/  FMNMX.FTZ R0, R202, R0, !PT ;  /* 0x00000000ca007209 */ /* 0x000fc40007810000 */
[----:B------:R-:W-:Y:S02]  /*4e60*/  ISETP.GT.AND P6, PT, R2, 0x20, PT ;  /* 0x000000200200780c */ /* 0x000fe40003fc4270 */
[----:B------:R-:W-:Y:S01]  /*4e70*/  FSEL R36, R51, -INF , P0 ;  /* 0xff80000033247808 */ /* 0x000fe20000000000 */
[----:B------:R-:W2:Y:S01]  /*4e80*/  SHFL.BFLY PT, R9, R0, 0x2, 0x1f ;  /* 0x0c401f0000097f89 */ /* 0x000ea200000e0000 */
[----:B------:R-:W-:Y:S02]  /*4e90*/  FMNMX.FTZ R3, R28, R3, !PT ;  /* 0x000000031c037209 */ /* 0x000fe40007810000 */
[----:B------:R-:W-:Y:S02]  /*4ea0*/  ISETP.GT.AND P2, PT, R2, 0x21, PT ;  /* 0x000000210200780c */ /* 0x000fe40003f44270 */
[----:B------:R-:W-:Y:S02]  /*4eb0*/  FSEL R139, R139, -INF , P6 ;  /* 0xff8000008b8b7808 */ /* 0x000fe40003000000 */
[----:B------:R-:W-:-:S02]  /*4ec0*/  FMNMX.FTZ R3, R36, R3, !PT ;  /* 0x0000000324037209 */ /* 0x000fc40007810000 */
[----:B------:R-:W-:Y:S01]  /*4ed0*/  ISETP.GT.AND P1, PT, R2, 0x28, PT ;  /* 0x000000280200780c */ /* 0x000fe20003f24270 */
[----:B-1----:R-:W-:Y:S01]  /*4ee0*/  FFMA.FTZ R8, R32, c[0x0][0x2d0], -R12 ;  /* 0x0000b40020087a23 */ /* 0x002fe2000001080c */
[----:B------:R-:W-:Y:S02]  /*4ef0*/  FSEL R138, R138, -INF , P2 ;  /* 0xff8000008a8a7808 */ /* 0x000fe40001000000 */
[----:B------:R-:W-:Y:S01]  /*4f00*/  FMNMX.FTZ R3, R139, R3, !PT ;  /* 0x000000038b037209 */ /* 0x000fe20007810000 */
[----:B------:R1:W-:Y:S01]  /*4f10*/  MUFU.EX2 R231, R8 ;  /* 0x0000000800e77308 */ /* 0x0003e20000000800 */
[----:B------:R-:W-:Y:S02]  /*4f20*/  ISETP.GT.AND P0, PT, R2, 0x29, PT ;  /* 0x000000290200780c */ /* 0x000fe40003f04270 */
[----:B------:R-:W-:Y:S02]  /*4f30*/  FSEL R133, R133, -INF , P1 ;  /* 0xff80000085857808 */ /* 0x000fe40000800000 */
[----:B------:R-:W-:-:S02]  /*4f40*/  FMNMX.FTZ R3, R138, R3, !PT ;  /* 0x000000038a037209 */ /* 0x000fc40007810000 */
[----:B------:R-:W-:Y:S02]  /*4f50*/  ISETP.GT.AND P6, PT, R2, 0x30, PT ;  /* 0x000000300200780c */ /* 0x000fe40003fc4270 */
[----:B------:R-:W-:Y:S02]  /*4f60*/  FSEL R132, R132, -INF , P0 ;  /* 0xff80000084847808 */ /* 0x000fe40000000000 */
[----:B------:R-:W-:Y:S02]  /*4f70*/  FMNMX.FTZ R3, R133, R3, !PT ;  /* 0x0000000385037209 */ /* 0x000fe40007810000 */
[----:B------:R-:W-:Y:S02]  /*4f80*/  ISETP.GT.AND P2, PT, R2, 0x31, PT ;  /* 0x000000310200780c */ /* 0x000fe40003f44270 */
[----:B------:R-:W-:Y:S02]  /*4f90*/  FSEL R186, R186, -INF , P6 ;  /* 0xff800000baba7808 */ /* 0x000fe40003000000 */
[----:B------:R-:W-:-:S02]  /*4fa0*/  FMNMX.FTZ R3, R132, R3, !PT ;  /* 0x0000000384037209 */ /* 0x000fc40007810000 */
[----:B--2---:R-:W-:Y:S02]  /*4fb0*/  FMNMX.FTZ R0, R0, R9, !PT ;  /* 0x0000000900007209 */ /* 0x004fe40007810000 */
[----:B------:R-:W-:Y:S02]  /*4fc0*/  ISETP.GT.AND P1, PT, R2, 0x38, PT ;  /* 0x000000380200780c */ /* 0x000fe40003f24270 */
[----:B---3--:R-:W-:Y:S01]  /*4fd0*/  FSEL R187, R187, -INF , P2 ;  /* 0xff800000bbbb7808 */ /* 0x008fe20001000000 */
[----:B------:R-:W2:Y:S01]  /*4fe0*/  SHFL.BFLY PT, R15, R0, 0x1, 0x1f ;  /* 0x0c201f00000f7f89 */ /* 0x000ea200000e0000 */
[----:B------:R-:W-:Y:S02]  /*4ff0*/  FMNMX.FTZ R3, R186, R3, !PT ;  /* 0x00000003ba037209 */ /* 0x000fe40007810000 */
[----:B------:R-:W-:Y:S01]  /*5000*/  ISETP.GT.AND P0, PT, R2, 0x39, PT ;  /* 0x000000390200780c */ /* 0x000fe20003f04270 */
[----:B------:R-:W-:Y:S01]  /*5010*/  FFMA.FTZ R2, R35, c[0x0][0x2d0], -R12 ;  /* 0x0000b40023027a23 */ /* 0x000fe2000001080c */
[----:B------:R-:W-:-:S02]  /*5020*/  FSEL R188, R188, -INF , P1 ;  /* 0xff800000bcbc7808 */ /* 0x000fc40000800000 */
[----:B------:R-:W-:Y:S01]  /*5030*/  FMNMX.FTZ R3, R187, R3, !PT ;  /* 0x00000003bb037209 */ /* 0x000fe20007810000 */
[----:B------:R3:W2:Y:S01]  /*5040*/  MUFU.EX2 R224, R2 ;  /* 0x0000000200e07308 */ /* 0x0006a20000000800 */
[----:B----4-:R-:W-:Y:S02]  /*5050*/  FSEL R185, R185, -INF , P0 ;  /* 0xff800000b9b97808 */ /* 0x010fe40000000000 */
[----:B------:R-:W-:Y:S02]  /*5060*/  FMNMX.FTZ R3, R188, R3, !PT ;  /* 0x00000003bc037209 */ /* 0x000fe40007810000 */
[----:B------:R-:W-:Y:S02]  /*5070*/  F2FP.BF16.PACK_AB R4, R206, R205 ;  /* 0x000000cdce04723e */ /* 0x000fe400000010ff */
[----:B------:R-:W-:Y:S02]  /*5080*/  FMNMX.FTZ R3, R185, R3, !PT ;  /* 0x00000003b9037209 */ /* 0x000fe40007810000 */
[----:B------:R-:W-:-:S02]  /*5090*/  F2FP.BF16.PACK_AB R5, R203, R173 ;  /* 0x000000adcb05723e */ /* 0x000fc400000010ff */
[----:B------:R-:W-:Y:S01]  /*50a0*/  F2FP.BF16.PACK_AB R7, R174, R234 ;  /* 0x000000eaae07723e */ /* 0x000fe200000010ff */
[----:B------:R-:W4:Y:S01]  /*50b0*/  SHFL.BFLY PT, R14, R3, 0x2, 0x1f ;  /* 0x0c401f00030e7f89 */ /* 0x000f2200000e0000 */
[----:B-1----:R-:W-:Y:S02]  /*50c0*/  F2FP.BF16.PACK_AB R8, R229, R210 ;  /* 0x000000d2e508723e */ /* 0x002fe400000010ff */
[----:B------:R-:W-:Y:S01]  /*50d0*/  F2FP.BF16.PACK_AB R10, R232, R204 ;  /* 0x000000cce80a723e */ /* 0x000fe200000010ff */
[----:B---3--:R-:W-:Y:S01]  /*50e0*/  FFMA.FTZ R2, R34, c[0x0][0x2d0], -R12 ;  /* 0x0000b40022027a23 */ /* 0x008fe2000001080c */
[----:B--2---:R-:W-:Y:S01]  /*50f0*/  FMNMX.FTZ R137, R0, R15, !PT ;  /* 0x0000000f00897209 */ /* 0x004fe20007810000 */
[----:B------:R-:W-:Y:S01]  /*5100*/  HMMA.16816.F32.BF16 R152, R4, R112, RZ ;  /* 0x000000700498723c */ /* 0x000fe200000418ff */
[----:B------:R-:W-:Y:S01]  /*5110*/  F2FP.BF16.PACK_AB R9, R224, R231 ;  /* 0x000000e7e009723e */ /* 0x000fe200000010ff */
[----:B------:R1:W-:Y:S01]  /*5120*/  MUFU.EX2 R236, R2 ;  /* 0x0000000200ec7308 */ /* 0x0003e20000000800 */
[----:B------:R-:W-:-:S05]  /*5130*/  FSETP.NEU.FTZ.AND P0, PT, R137, -INF , PT ;  /* 0xff8000008900780b */ /* 0x000fca0003f1d000 */
[C---:B------:R-:W-:Y:S08]  /*5140*/  HMMA.16816.F32.BF16 R60, R4.reuse, R88, RZ ;  /* 0x00000058043c723c */ /* 0x040ff000000418ff */
[----:B------:R-:W-:Y:S01]  /*5150*/  HMMA.16816.F32.BF16 R164, R4, R92, RZ ;  /* 0x0000005c04a4723c */ /* 0x000fe200000418ff */
[----:B-1----:R-:W-:Y:S01]  /*5160*/  FFMA.FTZ R2, R39, c[0x0][0x2d0], -R12 ;  /* 0x0000b40027027a23 */ /* 0x002fe2000001080c */
[----:B----4-:R-:W-:-:S03]  /*5170*/  FMNMX.FTZ R0, R3, R14, !PT ;  /* 0x0000000e03007209 */ /* 0x010fc60007810000 */
[----:B------:R1:W2:Y:S03]  /*5180*/  MUFU.EX2 R235, R2 ;  /* 0x0000000200eb7308 */ /* 0x0002a60000000800 */
[C---:B------:R-:W-:Y:S08]  /*5190*/  HMMA.16816.F32.BF16 R160, R4.reuse, R96, RZ ;  /* 0x0000006004a0723c */ /* 0x040ff000000418ff */
[----:B------:R-:W-:Y:S01]  /*51a0*/  HMMA.16816.F32.BF16 R156, R4, R100, RZ ;  /* 0x00000064049c723c */ /* 0x000fe200000418ff */
[----:B-1----:R-:W-:Y:S01]  /*51b0*/  FMUL.FTZ R2, R137, c[0x0][0x2d0] ;  /* 0x0000b40089027a20 */ /* 0x002fe20000410000 */
[----:B--2---:R-:W-:-:S06]  /*51c0*/  F2FP.BF16.PACK_AB R11, R235, R236 ;  /* 0x000000eceb0b723e */ /* 0x004fcc00000010ff */
[----:B------:R-:W-:Y:S01]  /*51d0*/  HMMA.16816.F32.BF16 R148, R4, R120, RZ ;  /* 0x000000780494723c */ /* 0x000fe200000418ff */
[----:B------:R-:W-:-:S05]  /*51e0*/  FSEL R2, R2, RZ, P0 ;  /* 0x000000ff02027208 */ /* 0x000fca0000000000 */
[--C-:B------:R-:W-:Y:S02]  /*51f0*/  FFMA.FTZ R3, R16, c[0x0][0x2d0], -R2.reuse ;  /* 0x0000b40010037a23 */ /* 0x100fe40000010802 */
[C---:B------:R-:W-:Y:S02]  /*5200*/  HMMA.16816.F32.BF16 R144, R4.reuse, R108, RZ ;  /* 0x0000006c0490723c */ /* 0x040fe400000418ff */
[----:B------:R1:W-:Y:S06]  /*5210*/  MUFU.EX2 R189, R3 ;  /* 0x0000000300bd7308 */ /* 0x0003ec0000000800 */
        /* <DEDUP_REMOVED lines=12> */
[----:B------:R1:W2:Y:S03]  /*52e0*/  MUFU.EX2 R19, R3 ;  /* 0x0000000300137308 */ /* 0x0002a60000000800 */
[C---:B------:R-:W-:Y:S08]  /*52f0*/  HMMA.16816.F32.BF16 R40, R4.reuse, R110, RZ ;  /* 0x0000006e0428723c */ /* 0x040ff000000418ff */
[----:B------:R-:W-:Y:S01]  /*5300*/  HMMA.16816.F32.BF16 R32, R4, R118, RZ ;  /* 0x000000760420723c */ /* 0x000fe200000418ff */
[----:B------:R-:W3:Y:S01]  /*5310*/  SHFL.BFLY PT, R4, R0, 0x1, 0x1f ;  /* 0x0c201f0000047f89 */ /* 0x000ee200000e0000 */
[----:B-1----:R-:W-:-:S06]  /*5320*/  FFMA.FTZ R3, R26, c[0x0][0x2d0], -R2 ;  /* 0x0000b4001a037a23 */ /* 0x002fcc0000010802 */
[C---:B------:R-:W-:Y:S01]  /*5330*/  HMMA.16816.F32.BF16 R192, R8.reuse, R76, R152 ;  /* 0x0000004c08c0723c */ /* 0x040fe20000041898 */
[----:B------:R1:W-:Y:S06]  /*5340*/  MUFU.EX2 R7, R3 ;  /* 0x0000000300077308 */ /* 0x0003ec0000000800 */
[----:B------:R-:W-:Y:S01]  /*5350*/  MOV R155, R174 ;  /* 0x000000ae009b7202 */ /* 0x000fe20000000f00 */
[----:B------:R-:W-:Y:S01]  /*5360*/  HMMA.16816.F32.BF16 R220, R8, R56, R160 ;  /* 0x0000003808dc723c */ /* 0x000fe200000418a0 */
[----:B------:R-:W-:Y:S02]  /*5370*/  IMAD.MOV.U32 R154, RZ, RZ, R173 ;  /* 0x000000ffff9a7224 */ /* 0x000fe400078e00ad */
[----:B------:R-:W-:-:S05]  /*5380*/  IMAD.MOV.U32 R153, RZ, RZ, R172 ;  /* 0x000000ffff997224 */ /* 0x000fca00078e00ac */
[----:B------:R-:W-:Y:S01]  /*5390*/  HMMA.16816.F32.BF16 R196, R8, R54, R84 ;  /* 0x0000003608c4723c */ /* 0x000fe20000041854 */
[----:B---3--:R-:W-:Y:S01]  /*53a0*/  FMNMX.FTZ R136, R0, R4, !PT ;  /* 0x0000000400887209 */ /* 0x008fe20007810000 */
[----:B-1----:R-:W-:-:S03]  /*53b0*/  FFMA.FTZ R3, R27, c[0x0][0x2d0], -R2 ;  /* 0x0000b4001b037a23 */ /* 0x002fc60000010802 */
[C---:B------:R-:W-:Y:S01]  /*53c0*/  FSETP.NEU.FTZ.AND P0, PT, R136.reuse, -INF , PT ;  /* 0xff8000008800780b */ /* 0x040fe20003f1d000 */
[----:B------:R-:W-:Y:S01]  /*53d0*/  FMUL.FTZ R0, R136, c[0x0][0x2d0] ;  /* 0x0000b40088007a20 */ /* 0x000fe20000410000 */
[----:B------:R1:W-:Y:S01]  /*53e0*/  MUFU.EX2 R230, R3 ;  /* 0x0000000300e67308 */ /* 0x0003e20000000800 */
[----:B------:R-:W-:Y:S01]  /*53f0*/  MOV R162, R193 ;  /* 0x000000c100a27202 */ /* 0x000fe20000000f00 */
[----:B------:R-:W-:Y:S01]  /*5400*/  IMAD.MOV.U32 R161, RZ, RZ, R194 ;  /* 0x000000ffffa17224 */ /* 0x000fe200078e00c2 */
[----:B------:R-:W-:Y:S01]  /*5410*/  MOV R15, R192 ;  /* 0x000000c0000f7202 */ /* 0x000fe20000000f00 */
[----:B------:R-:W-:Y:S01]  /*5420*/  IMAD.MOV.U32 R160, RZ, RZ, R195 ;  /* 0x000000ffffa07224 */ /* 0x000fe200078e00c3 */
[----:B------:R-:W-:Y:S01]  /*5430*/  FSEL R0, R0, RZ, P0 ;  /* 0x000000ff00007208 */ /* 0x000fe20000000000 */
[C---:B------:R-:W-:Y:S07]  /*5440*/  HMMA.16816.F32.BF16 R192, R8.reuse, R58, R104 ;  /* 0x0000003a08c0723c */ /* 0x040fee0000041868 */
[----:B--2---:R-:W-:Y:S01]  /*5450*/  IMAD.MOV.U32 R107, RZ, RZ, R19 ;  /* 0x000000ffff6b7224 */ /* 0x004fe200078e0013 */
[----:B------:R-:W-:Y:S01]  /*5460*/  HMMA.16816.F32.BF16 R148, R8, R72, R148 ;  /* 0x000000480894723c */ /* 0x000fe20000041894 */
[----:B-1----:R-:W-:-:S04]  /*5470*/  FFMA.FTZ R3, R29, c[0x0][0x2d0], -R2 ;  /* 0x0000b4001d037a23 */ /* 0x002fc80000010802 */
[----:B------:R1:W-:Y:S03]  /*5480*/  MUFU.EX2 R4, R3 ;  /* 0x0000000300047308 */ /* 0x0003e60000000800 */
[C---:B------:R-:W-:Y:S01]  /*5490*/  HMMA.16816.F32.BF16 R212, R8.reuse, R44, R60 ;  /* 0x0000002c08d4723c */ /* 0x040fe2000004183c */
[----:B------:R-:W2:Y:S07]  /*54a0*/  LDSM.16.MT88.4 R60, [R227+0x2900] ;  /* 0x00290000e33c783b */ /* 0x000eae0000004200 */
[----:B------:R-:W-:Y:S01]  /*54b0*/  HMMA.16816.F32.BF16 R216, R8, R68, R164 ;  /* 0x0000004408d8723c */ /* 0x000fe200000418a4 */
[----:B-1----:R-:W-:-:S07]  /*54c0*/  FFMA.FTZ R3, R30, c[0x0][0x2d0], -R2 ;  /* 0x0000b4001e037a23 */ /* 0x002fce0000010802 */
[----:B------:R-:W-:Y:S01]  /*54d0*/  IMAD.MOV.U32 R6, RZ, RZ, R149 ;  /* 0x000000ffff067224 */ /* 0x000fe200078e0095 */
[----:B------:R-:W-:Y:S01]  /*54e0*/  MOV R163, R151 ;  /* 0x0000009700a37202 */ /* 0x000fe20000000f00 */
[----:B------:R1:W3:Y:S01]  /*54f0*/  MUFU.EX2 R16, R3 ;  /* 0x0000000300107308 */ /* 0x0002e20000000800 */
[----:B------:R-:W-:Y:S01]  /*5500*/  IMAD.MOV.U32 R211, RZ, RZ, R150 ;  /* 0x000000ffffd37224 */ /* 0x000fe200078e0096 */
[----:B------:R-:W-:Y:S01]  /*5510*/  HMMA.16816.F32.BF16 R248, R8, R52, R156 ;  /* 0x0000003408f8723c */ /* 0x000fe2000004189c */
[----:B------:R-:W-:-:S07]  /*5520*/  IMAD.MOV.U32 R14, RZ, RZ, R148 ;  /* 0x000000ffff0e7224 */ /* 0x000fce00078e0094 */
[----:B------:R-:W-:Y:S01]  /*5530*/  HMMA.16816.F32.BF16 R148, R8, R64, R144 ;  /* 0x000000400894723c */ /* 0x000fe20000041890 */
[----:B-1----:R-:W-:-:S06]  /*5540*/  FFMA.FTZ R3, R18, c[0x0][0x2d0], -R0 ;  /* 0x0000b40012037a23 */ /* 0x002fcc0000010800 */
[----:B------:R-:W-:Y:S01]  /*5550*/  MOV R147, R6 ;  /* 0x0000000600937202 */ /* 0x000fe20000000f00 */
[----:B---3--:R-:W-:Y:S01]  /*5560*/  IMAD.MOV.U32 R86, RZ, RZ, R16 ;  /* 0x000000ffff567224 */ /* 0x008fe200078e0010 */
[C---:B------:R-:W-:Y:S01]  /*5570*/  HMMA.16816.F32.BF16 R164, R8.reuse, R70, R124 ;  /* 0x0000004608a4723c */ /* 0x040fe2000004187c */
[----:B------:R1:W-:Y:S07]  /*5580*/  MUFU.EX2 R104, R3 ;  /* 0x0000000300687308 */ /* 0x0003ee0000000800 */
[----:B--2---:R-:W-:Y:S07]  /*5590*/  HMMA.16816.F32.BF16 R140, R8, R60, R140 ;  /* 0x0000003c088c723c */ /* 0x004fee000004188c */
[----:B------:R-:W-:Y:S01]  /*55a0*/  IMAD.MOV.U32 R5, RZ, RZ, R150 ;  /* 0x000000ffff057224 */ /* 0x000fe200078e0096 */
[----:B------:R-:W-:Y:S01]  /*55b0*/  MOV R146, R151 ;  /* 0x0000009700927202 */ /* 0x000fe20000000f00 */
[----:B-1----:R-:W-:-:S02]  /*55c0*/  FFMA.FTZ R3, R17, c[0x0][0x2d0], -R0 ;  /* 0x0000b40011037a23 */ /* 0x002fc40000010800 */
[----:B------:R-:W-:Y:S01]  /*55d0*/  HMMA.16816.F32.BF16 R16, R8, R78, R80 ;  /* 0x0000004e0810723c */ /* 0x000fe20000041850 */
[----:B------:R-:W-:Y:S01]  /*55e0*/  IMAD.MOV.U32 R145, RZ, RZ, R149 ;  /* 0x000000ffff917224 */ /* 0x000fe200078e0095 */
[----:B------:R1:W2:Y:S01]  /*55f0*/  MUFU.EX2 R84, R3 ;  /* 0x0000000300547308 */ /* 0x0002a20000000800 */
[----:B------:R-:W-:-:S05]  /*5600*/  IMAD.MOV.U32 R144, RZ, RZ, R148 ;  /* 0x000000ffff907224 */ /* 0x000fca00078e0094 */
[----:B------:R-:W-:Y:S05]  /*5610*/  HMMA.16816.F32.BF16 R148, R8, R46, R128 ;  /* 0x0000002e0894723c */ /* 0x000fea0000041880 */
[----:B------:R-:W-:Y:S01]  /*5620*/  MOV R238, R140 ;  /* 0x0000008c00ee7202 */ /* 0x000fe20000000f00 */
[----:B------:R-:W-:Y:S01]  /*5630*/  IMAD.MOV.U32 R134, RZ, RZ, R141 ;  /* 0x000000ffff867224 */ /* 0x000fe200078e008d */
[----:B------:R-:W-:Y:S01]  /*5640*/  MOV R245, R143 ;  /* 0x0000008f00f57202 */ /* 0x000fe20000000f00 */
[----:B------:R-:W-:Y:S02]  /*5650*/  IMAD.MOV.U32 R135, RZ, RZ, R142 ;  /* 0x000000ffff877224 */ /* 0x000fe400078e008e */
[----:B-1----:R-:W-:-:S04]  /*5660*/  FFMA.FTZ R3, R24, c[0x0][0x2d0], -R0 ;  /* 0x0000b40018037a23 */ /* 0x002fc80000010800 */
[----:B------:R1:W-:Y:S02]  /*5670*/  MUFU.EX2 R239, R3 ;  /* 0x0000000300ef7308 */ /* 0x0003e40000000800 */
[----:B------:R-:W-:Y:S01]  /*5680*/  MOV R243, R16 ;  /* 0x0000001000f37202 */ /* 0x000fe20000000f00 */
[----:B------:R-:W-:Y:S01]  /*5690*/  IMAD.MOV.U32 R242, RZ, RZ, R17 ;  /* 0x000000fffff27224 */ /* 0x000fe200078e0011 */
[----:B------:R-:W-:Y:S01]  /*56a0*/  MOV R240, R19 ;  /* 0x0000001300f07202 */ /* 0x000fe20000000f00 */
[----:B------:R-:W-:Y:S02]  /*56b0*/  IMAD.MOV.U32 R241, RZ, RZ, R18 ;  /* 0x000000fffff17224 */ /* 0x000fe400078e0012 */
[----:B------:R-:W-:Y:S01]  /*56c0*/  HMMA.16816.F32.BF16 R16, R8, R74, R48 ;  /* 0x0000004a0810723c */ /* 0x000fe20000041830 */
[----:B-1----:R-:W-:-:S04]  /*56d0*/  FFMA.FTZ R3, R23, c[0x0][0x2d0], -R0 ;  /* 0x0000b40017037a23 */ /* 0x002fc80000010800 */
[----:B------:R1:W3:Y:S11]  /*56e0*/  MUFU.EX2 R105, R3 ;  /* 0x0000000300697308 */ /* 0x0002f60000000800 */
[----:B------:R-:W-:Y:S08]  /*56f0*/  @!UPT UIADD3 URZ, URZ, URZ, URZ ;  /* 0x0000003f3f3ff290 */ /* 0x000ff0000fffe03f */
[----:B------:R-:W-:Y:S01]  /*5700*/  IMAD.MOV.U32 R51, RZ, RZ, R17 ;  /* 0x000000ffff337224 */ /* 0x000fe200078e0011 */
[----:B------:R-:W-:Y:S01]  /*5710*/  MOV R49, R18 ;  /* 0x0000001200317202 */ /* 0x000fe20000000f00 */
[----:B------:R-:W-:Y:S02]  /*5720*/  IMAD.MOV.U32 R50, RZ, RZ, R19 ;  /* 0x000000ffff327224 */ /* 0x000fe400078e0013 */
[----:B------:R-:W-:Y:S02]  /*5730*/  IMAD.MOV.U32 R48, RZ, RZ, R16 ;  /* 0x000000ffff307224 */ /* 0x000fe400078e0010 */
[----:B------:R-:W-:Y:S01]  /*5740*/  HMMA.16816.F32.BF16 R16, R8, R66, R40 ;  /* 0x000000420810723c */ /* 0x000fe20000041828 */
[----:B-1----:R-:W-:-:S04]  /*5750*/  FFMA.FTZ R3, R22, c[0x0][0x2d0], -R0 ;  /* 0x0000b40016037a23 */ /* 0x002fc80000010800 */
[----:B------:R1:W-:Y:S03]  /*5760*/  MUFU.EX2 R252, R3 ;  /* 0x0000000300fc7308 */ /* 0x0003e60000000800 */
[----:B------:R-:W-:Y:S01]  /*5770*/  HMMA.16816.F32.BF16 R8, R8, R62, R32 ;  /* 0x0000003e0808723c */ /* 0x000fe20000041820 */
[----:B-1----:R-:W-:Y:S11]  /*5780*/  FFMA.FTZ R3, R21, c[0x0][0x2d0], -R0 ;  /* 0x0000b40015037a23 */ /* 0x002ff60000010800 */
[----:B------:R-:W-:Y:S04]  /*5790*/  @!UPT UIADD3 URZ, URZ, URZ, URZ ;  /* 0x0000003f3f3ff290 */ /* 0x000fe8000fffe03f */
[----:B------:R-:W-:Y:S01]  /*57a0*/  IMAD.MOV.U32 R40, RZ, RZ, R17 ;  /* 0x000000ffff287224 */ /* 0x000fe200078e0011 */
[----:B------:R1:W4:Y:S01]  /*57b0*/  MUFU.EX2 R247, R3 ;  /* 0x0000000300f77308 */ /* 0x0003220000000800 */
[----:B------:R-:W-:Y:S01]  /*57c0*/  MOV R39, R18 ;  /* 0x0000001200277202 */ /* 0x000fe20000000f00 */
[----:B------:R-:W-:Y:S02]  /*57d0*/  IMAD.MOV.U32 R38, RZ, RZ, R19 ;  /* 0x000000ffff267224 */ /* 0x000fe400078e0013 */
[----:B------:R-:W-:-:S03]  /*57e0*/  IMAD.MOV.U32 R37, RZ, RZ, R16 ;  /* 0x000000ffff257224 */ /* 0x000fc600078e0010 */
[----:B------:R-:W-:Y:S01]  /*57f0*/  MOV R237, R8 ;  /* 0x0000000800ed7202 */ /* 0x000fe20000000f00 */
[----:B------:R-:W-:Y:S01]  /*5800*/  IMAD.MOV.U32 R106, RZ, RZ, R9 ;  /* 0x000000ffff6a7224 */ /* 0x000fe200078e0009 */
[----:B------:R-:W-:Y:S01]  /*5810*/  MOV R85, R11 ;  /* 0x0000000b00557202 */ /* 0x000fe20000000f00 */
[----:B------:R-:W-:Y:S01]  /*5820*/  IMAD.MOV.U32 R87, RZ, RZ, R10 ;  /* 0x000000ffff577224 */ /* 0x000fe200078e000a */
[----:B------:R-:W-:Y:S02]  /*5830*/  F2FP.BF16.PACK_AB R8, R184, R189 ;  /* 0x000000bdb808723e */ /* 0x000fe400000010ff */
[----:B------:R-:W-:Y:S02]  /*5840*/  F2FP.BF16.PACK_AB R10, R107, R190 ;  /* 0x000000be6b0a723e */ /* 0x000fe400000010ff */
[----:B--2---:R-:W-:Y:S01]  /*5850*/  F2FP.BF16.PACK_AB R9, R84, R104 ;  /* 0x000000685409723e */ /* 0x004fe200000010ff */
[----:B-1----:R-:W-:Y:S01]  /*5860*/  FFMA.FTZ R3, R28, c[0x0][0x2d0], -R0 ;  /* 0x0000b4001c037a23 */ /* 0x002fe20000010800 */
[----:B---3--:R-:W-:-:S03]  /*5870*/  F2FP.BF16.PACK_AB R11, R105, R239 ;  /* 0x000000ef690b723e */ /* 0x008fc600000010ff */
[----:B------:R1:W-:Y:S04]  /*5880*/  MUFU.EX2 R246, R3 ;  /* 0x0000000300f67308 */ /* 0x0003e80000000800 */
[C---:B------:R-:W-:Y:S07]  /*5890*/  HMMA.16816.F32.BF16 R20, R8.reuse, R96, RZ ;  /* 0x000000600814723c */ /* 0x040fee00000418ff */
[----:B------:R-:W-:Y:S01]  /*58a0*/  IMAD.MOV.U32 R97, RZ, RZ, R7 ;  /* 0x000000ffff617224 */ /* 0x000fe200078e0007 */
[----:B------:R-:W-:Y:S01]  /*58b0*/  HMMA.16816.F32.BF16 R16, R8, R100, RZ ;  /* 0x000000640810723c */ /* 0x000fe200000418ff */
[----:B------:R-:W-:-:S02]  /*58c0*/  IMAD.MOV.U32 R96, RZ, RZ, R209 ;  /* 0x000000ffff607224 */ /* 0x000fc400078e00d1 */
[----:B-1----:R-:W-:-:S04]  /*58d0*/  FFMA.FTZ R3, R36, c[0x0][0x2d0], -R0 ;  /* 0x0000b40024037a23 */ /* 0x002fc80000010800 */
[----:B------:R-:W-:Y:S01]  /*58e0*/  IMAD.MOV.U32 R100, RZ, RZ, R4 ;  /* 0x000000ffff647224 */ /* 0x000fe200078e0004 */
[----:B------:R-:W1:Y:S01]  /*58f0*/  MUFU.EX2 R244, R3 ;  /* 0x0000000300f47308 */ /* 0x000e620000000800 */
[----:B------:R-:W-:Y:S01]  /*5900*/  HMMA.16816.F32.BF16 R28, R8, R88, RZ ;  /* 0x00000058081c723c */ /* 0x000fe200000418ff */
[----:B------:R-:W-:Y:S01]  /*5910*/  F2FP.BF16.PACK_AB R4, R230, R97 ;  /* 0x00000061e604723e */ /* 0x000fe200000010ff */
[----:B------:R-:W-:Y:S01]  /*5920*/  IMAD.MOV.U32 R101, RZ, RZ, R155 ;  /* 0x000000ffff657224 */ /* 0x000fe200078e009b */
[----:B------:R-:W-:-:S04]  /*5930*/  F2FP.BF16.PACK_AB R6, R86, R100 ;  /* 0x000000645606723e */ /* 0x000fc800000010ff */
[----:B------:R-:W-:Y:S01]  /*5940*/  IMAD.MOV.U32 R89, RZ, RZ, R5 ;  /* 0x000000ffff597224 */ /* 0x000fe200078e0005 */
[----:B----4-:R-:W-:Y:S01]  /*5950*/  F2FP.BF16.PACK_AB R5, R247, R252 ;  /* 0x000000fcf705723e */ /* 0x010fe200000010ff */
[----:B------:R-:W-:Y:S01]  /*5960*/  HMMA.16816.F32.BF16 R32, R8, R90, RZ ;  /* 0x0000005a0820723c */ /* 0x000fe200000418ff */
[----:B------:R-:W-:Y:S02]  /*5970*/  IMAD.MOV.U32 R88, RZ, RZ, R14 ;  /* 0x000000ffff587224 */ /* 0x000fe400078e000e */
[----:B------:R-:W-:Y:S01]  /*5980*/  IMAD.MOV.U32 R14, RZ, RZ, R208 ;  /* 0x000000ffff0e7224 */ /* 0x000fe200078e00d0 */
[----:B-1----:R-:W-:Y:S01]  /*5990*/  F2FP.BF16.PACK_AB R7, R244, R246 ;  /* 0x000000f6f407723e */ /* 0x002fe200000010ff */
[----:B------:R-:W-:-:S03]  /*59a0*/  FFMA.FTZ R3, R168, c[0x0][0x2d0], -R2 ;  /* 0x0000b400a8037a23 */ /* 0x000fc60000010802 */
[----:B------:R-:W-:Y:S01]  /*59b0*/  HMMA.16816.F32.BF16 R24, R8, R92, RZ ;  /* 0x0000005c0818723c */ /* 0x000fe200000418ff */
[----:B------:R-:W-:Y:S01]  /*59c0*/  MOV R90, R211 ;  /* 0x000000d3005a7202 */ /* 0x000fe20000000f00 */
[----:B------:R-:W-:Y:S01]  /*59d0*/  IMAD.MOV.U32 R91, RZ, RZ, R163 ;  /* 0x000000ffff5b7224 */ /* 0x000fe200078e00a3 */
[----:B------:R1:W-:Y:S04]  /*59e0*/  MUFU.EX2 R208, R3 ;  /* 0x0000000300d07308 */ /* 0x0003e80000000800 */
[----:B------:R-:W-:Y:S01]  /*59f0*/  IMAD.MOV.U32 R93, RZ, RZ, R51 ;  /* 0x000000ffff5d7224 */ /* 0x000fe200078e0033 */
[----:B------:R-:W-:Y:S01]  /*5a00*/  HMMA.16816.F32.BF16 R172, R4, R56, R20 ;  /* 0x0000003804ac723c */ /* 0x000fe20000041814 */
[----:B------:R-:W-:-:S07]  /*5a10*/  IMAD.MOV.U32 R92, RZ, RZ, R48 ;  /* 0x000000ffff5c7224 */ /* 0x000fce00078e0030 */
[----:B------:R-:W-:Y:S01]  /*5a20*/  HMMA.16816.F32.BF16 R20, R8, R108, RZ ;  /* 0x0000006c0814723c */ /* 0x000fe200000418ff */
[----:B-1----:R-:W-:-:S06]  /*5a30*/  FFMA.FTZ R3, R171, c[0x0][0x2d0], -R2 ;  /* 0x0000b400ab037a23 */ /* 0x002fcc0000010802 */
[----:B------:R-:W-:Y:S01]  /*5a40*/  MOV R109, R40 ;  /* 0x00000028006d7202 */ /* 0x000fe20000000f00 */
[----:B------:R-:W-:Y:S01]  /*5a50*/  HMMA.16816.F32.BF16 R140, R4, R44, R28 ;  /* 0x0000002c048c723c */ /* 0x000fe2000004181c */
[----:B------:R-:W-:Y:S01]  /*5a60*/  MOV R108, R37 ;  /* 0x00000025006c7202 */ /* 0x000fe20000000f00 */
[----:B------:R1:W2:Y:S05]  /*5a70*/  MUFU.EX2 R209, R3 ;  /* 0x0000000300d17308 */ /* 0x0002aa0000000800 */
[----:B------:R-:W-:Y:S01]  /*5a80*/  MOV R45, R210 ;  /* 0x000000d2002d7202 */ /* 0x000fe20000000f00 */
[----:B------:R-:W-:Y:S01]  /*5a90*/  HMMA.16816.F32.BF16 R28, R8, R112, RZ ;  /* 0x00000070081c723c */ /* 0x000fe200000418ff */
[----:B------:R-:W-:-:S06]  /*5aa0*/  MOV R44, R205 ;  /* 0x000000cd002c7202 */ /* 0x000fcc0000000f00 */
[----:B------:R-:W-:Y:S01]  /*5ab0*/  MOV R113, R154 ;  /* 0x0000009a00717202 */ /* 0x000fe20000000f00 */
[----:B------:R-:W-:Y:S01]  /*5ac0*/  HMMA.16816.F32.BF16 R40, R4, R46, R32 ;  /* 0x0000002e0428723c */ /* 0x000fe20000041820 */
[----:B------:R-:W-:Y:S02]  /*5ad0*/  IMAD.MOV.U32 R112, RZ, RZ, R206 ;  /* 0x000000ffff707224 */ /* 0x000fe400078e00ce */
[----:B-1----:R-:W-:-:S04]  /*5ae0*/  FFMA.FTZ R3, R170, c[0x0][0x2d0], -R2 ;  /* 0x0000b400aa037a23 */ /* 0x002fc80000010802 */
[----:B------:R-:W-:Y:S01]  /*5af0*/  IMAD.MOV.U32 R46, RZ, RZ, R39 ;  /* 0x000000ffff2e7224 */ /* 0x000fe200078e0027 */
[C---:B------:R-:W-:Y:S01]  /*5b00*/  HMMA.16816.F32.BF16 R156, R4.reuse, R68, R24 ;  /* 0x00000044049c723c */ /* 0x040fe20000041818 */
[----:B------:R-:W-:Y:S01]  /*5b10*/  IMAD.MOV.U32 R47, RZ, RZ, R38 ;  /* 0x000000ffff2f7224 */ /* 0x000fe200078e0026 */
[----:B------:R1:W-:Y:S06]  /*5b20*/  MUFU.EX2 R210, R3 ;  /* 0x0000000300d27308 */ /* 0x0003ec0000000800 */
[----:B------:R-:W-:Y:S08]  /*5b30*/  HMMA.16816.F32.BF16 R124, R4, R64, R20 ;  /* 0x00000040047c723c */ /* 0x000ff00000041814 */
[----:B------:R-:W-:Y:S01]  /*5b40*/  HMMA.16816.F32.BF16 R36, R8, R94, RZ ;  /* 0x0000005e0824723c */ /* 0x000fe200000418ff */
[----:B-1----:R-:W-:-:S04]  /*5b50*/  FFMA.FTZ R3, R169, c[0x0][0x2d0], -R2 ;  /* 0x0000b400a9037a23 */ /* 0x002fc80000010802 */
[----:B------:R1:W-:Y:S02]  /*5b60*/  MUFU.EX2 R211, R3 ;  /* 0x0000000300d37308 */ /* 0x0003e40000000800 */
[----:B------:R-:W-:Y:S01]  /*5b70*/  IMAD.MOV.U32 R94, RZ, RZ, R89 ;  /* 0x000000ffff5e7224 */ /* 0x000fe200078e0059 */
[----:B------:R-:W-:Y:S01]  /*5b80*/  HMMA.16816.F32.BF16 R24, R8, R120, RZ ;  /* 0x000000780818723c */ /* 0x000fe200000418ff */
[----:B------:R-:W-:Y:S02]  /*5b90*/  IMAD.MOV.U32 R95, RZ, RZ, R146 ;  /* 0x000000ffff5f7224 */ /* 0x000fe400078e0092 */
[----:B------:R-:W-:-:S04]  /*5ba0*/  IMAD.MOV.U32 R89, RZ, RZ, R147 ;  /* 0x000000ffff597224 */ /* 0x000fc800078e0093 */
[----:B------:R-:W-:Y:S01]  /*5bb0*/  MOV R120, R50 ;  /* 0x0000003200787202 */ /* 0x000fe20000000f00 */
[----:B------:R-:W-:Y:S01]  /*5bc0*/  HMMA.16816.F32.BF16 R20, R8, R122, RZ ;  /* 0x0000007a0814723c */ /* 0x000fe200000418ff */
[----:B------:R-:W-:Y:S02]  /*5bd0*/  IMAD.MOV.U32 R121, RZ, RZ, R153 ;  /* 0x000000ffff797224 */ /* 0x000fe400078e0099 */
[----:B-1----:R-:W-:-:S05]  /*5be0*/  FFMA.FTZ R3, R139, c[0x0][0x2d0], -R0 ;  /* 0x0000b4008b037a23 */ /* 0x002fca0000010800 */
[----:B------:R-:W-:Y:S01]  /*5bf0*/  HMMA.16816.F32.BF16 R80, R4, R52, R16 ;  /* 0x000000340450723c */ /* 0x000fe20000041810 */
[----:B------:R1:W-:Y:S07]  /*5c00*/  MUFU.EX2 R139, R3 ;  /* 0x00000003008b7308 */ /* 0x0003ee0000000800 */
[C---:B------:R-:W-:Y:S07]  /*5c10*/  HMMA.16816.F32.BF16 R16, R8.reuse, R116, RZ ;  /* 0x000000740810723c */ /* 0x040fee00000418ff */
[----:B------:R-:W-:Y:S01]  /*5c20*/  IMAD.MOV.U32 R117, RZ, RZ, R49 ;  /* 0x000000ffff757224 */ /* 0x000fe200078e0031 */
[----:B------:R-:W-:Y:S01]  /*5c30*/  HMMA.16816.F32.BF16 R32, R8, R98, RZ ;  /* 0x000000620820723c */ /* 0x000fe200000418ff */
[----:B------:R-:W-:-:S02]  /*5c40*/  IMAD.MOV.U32 R116, RZ, RZ, R207 ;  /* 0x000000ffff747224 */ /* 0x000fc400078e00cf */
[----:B-1----:R-:W-:-:S04]  /*5c50*/  FFMA.FTZ R3, R138, c[0x0][0x2d0], -R0 ;  /* 0x0000b4008a037a23 */ /* 0x002fc80000010800 */
[----:B------:R-:W-:Y:S01]  /*5c60*/  MOV R99, R145 ;  /* 0x0000009100637202 */ /* 0x000fe20000000f00 */
[----:B------:R-:W-:Y:S01]  /*5c70*/  HMMA.16816.F32.BF16 R48, R4, R76, R28 ;  /* 0x0000004c0430723c */ /* 0x000fe2000004181c */
[----:B------:R-:W-:-:S07]  /*5c80*/  IMAD.MOV.U32 R98, RZ, RZ, R144 ;  /* 0x000000ffff627224 */ /* 0x000fce00078e0090 */
[----:B------:R-:W-:Y:S07]  /*5c90*/  HMMA.16816.F32.BF16 R28, R8, R102, RZ ;  /* 0x00000066081c723c */ /* 0x000fee00000418ff */
[----:B------:R-:W-:Y:S01]  /*5ca0*/  IMAD.MOV.U32 R102, RZ, RZ, R161 ;  /* 0x000000ffff667224 */ /* 0x000fe200078e00a1 */
[----:B------:R-:W-:Y:S01]  /*5cb0*/  HMMA.16816.F32.BF16 R68, R4, R70, R36 ;  /* 0x000000460444723c */ /* 0x000fe20000041824 */
[----:B------:R-:W-:-:S07]  /*5cc0*/  IMAD.MOV.U32 R103, RZ, RZ, R160 ;  /* 0x000000ffff677224 */ /* 0x000fce00078e00a0 */
[C---:B------:R-:W-:Y:S07]  /*5cd0*/  HMMA.16816.F32.BF16 R128, R4.reuse, R72, R24 ;  /* 0x000000480480723c */ /* 0x040fee0000041818 */
[----:B------:R-:W-:Y:S01]  /*5ce0*/  MOV R72, R15 ;  /* 0x0000000f00487202 */ /* 0x000fe20000000f00 */
[----:B------:R-:W-:Y:S01]  /*5cf0*/  HMMA.16816.F32.BF16 R36, R4, R74, R20 ;  /* 0x0000004a0424723c */ /* 0x000fe20000041814 */
[----:B------:R-:W-:Y:S01]  /*5d00*/  IMAD.MOV.U32 R15, RZ, RZ, R204 ;  /* 0x000000ffff0f7224 */ /* 0x000fe200078e00cc */
[----:B------:R-:W-:Y:S01]  /*5d10*/  MOV R73, R162 ;  /* 0x000000a200497202 */ /* 0x000fe20000000f00 */
[----:B------:R1:W3:Y:S01]  /*5d20*/  MUFU.EX2 R204, R3 ;  /* 0x0000000300cc7308 */ /* 0x0002e20000000800 */
[----:B------:R-:W2:Y:S03]  /*5d30*/  LDSM.16.MT88.4 R20, [R225+0x1100] ;  /* 0x00110000e114783b */ /* 0x000ea60000004200 */
[----:B------:R-:W-:Y:S01]  /*5d40*/  MOV R74, R102 ;  /* 0x00000066004a7202 */ /* 0x000fe20000000f00 */
[----:B------:R-:W-:Y:S01]  /*5d50*/  HMMA.16816.F32.BF16 R24, R8, R114, RZ ;  /* 0x000000720818723c */ /* 0x000fe200000418ff */
[----:B------:R-:W-:-:S02]  /*5d60*/  IMAD.MOV.U32 R75, RZ, RZ, R103 ;  /* 0x000000ffff4b7224 */ /* 0x000fc400078e0067 */
        /* <DEDUP_REMOVED lines=11> */
[----:B------:R-:W-:-:S02]  /*5e20*/  IMAD.MOV.U32 R120, RZ, RZ, R238 ;  /* 0x000000ffff787224 */ /* 0x000fc400078e00ee */
[----:B------:R-:W-:Y:S01]  /*5e30*/  IMAD.MOV.U32 R47, RZ, RZ, R245 ;  /* 0x000000ffff2f7224 */ /* 0x000fe200078e00f5 */
[----:B------:R-:W4:Y:S01]  /*5e40*/  LDL.LU R238, [R1+0xac] ;  /* 0x0000ac0001ee7983 */ /* 0x000f220000300800 */
[----:B------:R-:W-:Y:S01]  /*5e50*/  IMAD.MOV.U32 R46, RZ, RZ, R135 ;  /* 0x000000ffff2e7224 */ /* 0x000fe200078e0087 */
[C---:B------:R-:W-:Y:S01]  /*5e60*/  HMMA.16816.F32.BF16 R16, R8.reuse, R110, RZ ;  /* 0x0000006e0810723c */ /* 0x040fe200000418ff */
[----:B-1----:R-:W-:Y:S01]  /*5e70*/  FFMA.FTZ R3, R133, c[0x0][0x2d0], -R0 ;  /* 0x0000b40085037a23 */ /* 0x002fe20000010800 */
[----:B------:R1:W5:Y:S01]  /*5e80*/  LDL.LU R134, [R1+0xa8] ;  /* 0x0000a80001867983 */ /* 0x0003620000300800 */
[----:B------:R-:W-:Y:S01]  /*5e90*/  MOV R123, R103 ;  /* 0x00000067007b7202 */ /* 0x000fe20000000f00 */
[----:B------:R-:W-:Y:S01]  /*5ea0*/  IMAD.MOV.U32 R103, RZ, RZ, R47 ;  /* 0x000000ffff677224 */ /* 0x000fe200078e002f */
[----:B------:R2:W-:Y:S01]  /*5eb0*/  MUFU.EX2 R206, R3 ;  /* 0x0000000300ce7308 */ /* 0x0005e20000000800 */
[----:B------:R1:W5:Y:S01]  /*5ec0*/  LDL.LU R135, [R1+0xa4] ;  /* 0x0000a40001877983 */ /* 0x0003620000300800 */
[----:B------:R-:W-:Y:S01]  /*5ed0*/  MOV R110, R114 ;  /* 0x00000072006e7202 */ /* 0x000fe20000000f00 */
[----:B------:R-:W-:Y:S01]  /*5ee0*/  IMAD.MOV.U32 R114, RZ, RZ, R98 ;  /* 0x000000ffff727224 */ /* 0x000fe200078e0062 */
[----:B------:R-:W-:Y:S01]  /*5ef0*/  HMMA.16816.F32.BF16 R8, R8, R118, RZ ;  /* 0x000000760808723c */ /* 0x000fe200000418ff */
[----:B------:R-:W4:Y:S01]  /*5f00*/  LDL.LU R245, [R1+0xa0] ;  /* 0x0000a00001f57983 */ /* 0x000f220000300800 */
[----:B------:R-:W-:-:S03]  /*5f10*/  IMAD.MOV.U32 R98, RZ, RZ, R112 ;  /* 0x000000ffff627224 */ /* 0x000fc600078e0070 */
[----:B------:R-:W4:Y:S03]  /*5f20*/  LDL.LU R47, [R1+0x4] ;  /* 0x00000400012f7983 */ /* 0x000f260000300800 */
[C---:B------:R-:W-:Y:S01]  /*5f30*/  HMMA.16816.F32.BF16 R56, R4.reuse, R58, R32 ;  /* 0x0000003a0438723c */ /* 0x040fe20000041820 */
[----:B------:R-:W4:Y:S01]  /*5f40*/  LDL.LU R112, [R1+0x8] ;  /* 0x0000080001707983 */ /* 0x000f220000300800 */
[----:B------:R-:W-:Y:S01]  /*5f50*/  IMAD.MOV.U32 R122, RZ, RZ, R102 ;  /* 0x000000ffff7a7224 */ /* 0x000fe200078e0066 */
[----:B------:R-:W-:Y:S01]  /*5f60*/  MOV R102, R46 ;  /* 0x0000002e00667202 */ /* 0x000fe20000000f00 */
[----:B------:R-:W-:Y:S02]  /*5f70*/  IMAD.MOV.U32 R46, RZ, RZ, R15 ;  /* 0x000000ffff2e7224 */ /* 0x000fe400078e000f */
[----:B------:R-:W4:Y:S01]  /*5f80*/  LDL.LU R15, [R1] ;  /* 0x00000000010f7983 */ /* 0x000f220000300800 */
[----:B--2---:R-:W-:Y:S01]  /*5f90*/  FFMA.FTZ R3, R132, c[0x0][0x2d0], -R0 ;  /* 0x0000b40084037a23 */ /* 0x004fe20000010800 */
[C---:B------:R-:W-:Y:S02]  /*5fa0*/  HMMA.16816.F32.BF16 R64, R4.reuse, R66, R16 ;  /* 0x000000420440723c */ /* 0x040fe40000041810 */
[----:B------:R-:W2:Y:S01]  /*5fb0*/  LDSM.16.MT88.4 R16, [R226+0x1100] ;  /* 0x00110000e210783b */ /* 0x000ea20000004200 */
[----:B------:R1:W1:Y:S05]  /*5fc0*/  MUFU.EX2 R207, R3 ;  /* 0x0000000300cf7308 */ /* 0x00026a0000000800 */
[C---:B------:R-:W-:Y:S07]  /*5fd0*/  HMMA.16816.F32.BF16 R32, R4.reuse, R62, R8 ;  /* 0x0000003e0420723c */ /* 0x040fee0000041808 */
[----:B------:R-:W-:Y:S01]  /*5fe0*/  F2FP.BF16.PACK_AB R8, R209, R208 ;  /* 0x000000d0d108723e */ /* 0x000fe200000010ff */
[----:B------:R-:W-:Y:S01]  /*5ff0*/  HMMA.16816.F32.BF16 R52, R4, R54, R28 ;  /* 0x000000360434723c */ /* 0x000fe2000004181c */
[----:B---3--:R-:W-:Y:S01]  /*6000*/  F2FP.BF16.PACK_AB R9, R204, R139 ;  /* 0x0000008bcc09723e */ /* 0x008fe200000010ff */
[----:B------:R-:W3:Y:S01]  /*6010*/  LDSM.16.MT88.4 R28, [R228+0x1100] ;  /* 0x00110000e41c783b */ /* 0x000ee20000004200 */
[----:B-1----:R-:W-:Y:S01]  /*6020*/  FFMA.FTZ R3, R180, c[0x0][0x2d0], -R13 ;  /* 0x0000b400b4037a23 */ /* 0x002fe2000001080d */
[----:B------:R-:W-:-:S02]  /*6030*/  F2FP.BF16.PACK_AB R10, R211, R210 ;  /* 0x000000d2d30a723e */ /* 0x000fc400000010ff */
[----:B------:R-:W-:Y:S01]  /*6040*/  F2FP.BF16.PACK_AB R11, R207, R206 ;  /* 0x000000cecf0b723e */ /* 0x000fe200000010ff */
[----:B------:R1:W-:Y:S01]  /*6050*/  MUFU.EX2 R62, R3 ;  /* 0x00000003003e7308 */ /* 0x0003e20000000800 */
[----:B------:R-:W-:Y:S01]  /*6060*/  HMMA.16816.F32.BF16 R76, R4, R78, R24 ;  /* 0x0000004e044c723c */ /* 0x000fe20000041818 */
[----:B------:R-:W-:Y:S07]  /*6070*/  LDSM.16.MT88.4 R24, [R225+0x3100] ;  /* 0x00310000e118783b */ /* 0x000fee0000004200 */
[----:B------:R-:W-:Y:S01]  /*6080*/  HMMA.16816.F32.BF16 R140, R8, R20, R140 ;  /* 0x00000014088c723c */ /* 0x000fe2000004188c */
[----:B-1----:R-:W-:-:S07]  /*6090*/  FFMA.FTZ R3, R182, c[0x0][0x2d0], -R13 ;  /* 0x0000b400b6037a23 */ /* 0x002fce000001080d */
[C---:B------:R-:W-:Y:S01]  /*60a0*/  HMMA.16816.F32.BF16 R40, R8.reuse, R22, R40 ;  /* 0x000000160828723c */ /* 0x040fe20000041828 */
[----:B------:R1:W1:Y:S07]  /*60b0*/  MUFU.EX2 R132, R3 ;  /* 0x0000000300847308 */ /* 0x00026e0000000800 */
[C---:B--2---:R-:W-:Y:S08]  /*60c0*/  HMMA.16816.F32.BF16 R156, R8.reuse, R16, R156 ;  /* 0x00000010089c723c */ /* 0x044ff0000004189c */
[----:B------:R-:W-:Y:S01]  /*60d0*/  HMMA.16816.F32.BF16 R68, R8, R18, R68 ;  /* 0x000000120844723c */ /* 0x000fe20000041844 */
[----:B-1----:R-:W-:Y:S01]  /*60e0*/  FFMA.FTZ R3, R181, c[0x0][0x2d0], -R13 ;  /* 0x0000b400b5037a23 */ /* 0x002fe2000001080d */
[----:B------:R-:W-:-:S03]  /*60f0*/  F2FP.BF16.PACK_AB R4, R132, R62 ;  /* 0x0000003e8404723e */ /* 0x000fc600000010ff */
[----:B------:R1:W-:Y:S03]  /*6100*/  MUFU.EX2 R138, R3 ;  /* 0x00000003008a7308 */ /* 0x0003e60000000800 */
[C---:B---3--:R-:W-:Y:S08]  /*6110*/  HMMA.16816.F32.BF16 R172, R8.reuse, R28, R172 ;  /* 0x0000001c08ac723c */ /* 0x048ff000000418ac */
[----:B------:R-:W-:Y:S01]  /*6120*/  HMMA.16816.F32.BF16 R56, R8, R30, R56 ;  /* 0x0000001e0838723c */ /* 0x000fe20000041838 */
[----:B-1----:R-:W-:-:S04]  /*6130*/  FFMA.FTZ R3, R183, c[0x0][0x2d0], -R13 ;  /* 0x0000b400b7037a23 */ /* 0x002fc8000001080d */
[----:B------:R1:W2:Y:S02]  /*6140*/  MUFU.EX2 R205, R3 ;  /* 0x0000000300cd7308 */ /* 0x0002a40000000800 */
[----:B-1----:R-:W-:Y:S01]  /*6150*/  FFMA.FTZ R3, R179, c[0x0][0x2d0], -R12 ;  /* 0x0000b400b3037a23 */ /* 0x002fe2000001080c */
[----:B--2---:R-:W-:-:S05]  /*6160*/  F2FP.BF16.PACK_AB R6, R205, R138 ;  /* 0x0000008acd06723e */ /* 0x004fca00000010ff */
[----:B------:R1:W-:Y:S02]  /*6170*/  MUFU.EX2 R60, R3 ;  /* 0x00000003003c7308 */ /* 0x0003e40000000800 */
[----:B-1----:R-:W-:-:S06]  /*6180*/  FFMA.FTZ R3, R178, c[0x0][0x2d0], -R12 ;  /* 0x0000b400b2037a23 */ /* 0x002fcc000001080c */
[----:B------:R1:W2:Y:S02]  /*6190*/  MUFU.EX2 R61, R3 ;  /* 0x00000003003d7308 */ /* 0x0002a40000000800 */
[----:B-1----:R-:W-:Y:S01]  /*61a0*/  FFMA.FTZ R3, R177, c[0x0][0x2d0], -R12 ;  /* 0x0000b400b1037a23 */ /* 0x002fe2000001080c */
[----:B--2---:R-:W-:-:S05]  /*61b0*/  F2FP.BF16.PACK_AB R5, R61, R60 ;  /* 0x0000003c3d05723e */ /* 0x004fca00000010ff */
[----:B------:R1:W-:Y:S02]  /*61c0*/  MUFU.EX2 R63, R3 ;  /* 0x00000003003f7308 */ /* 0x0003e40000000800 */
[----:B-1----:R-:W-:-:S06]  /*61d0*/  FFMA.FTZ R3, R176, c[0x0][0x2d0], -R12 ;  /* 0x0000b400b0037a23 */ /* 0x002fcc000001080c */
[----:B------:R-:W1:Y:S02]  /*61e0*/  MUFU.EX2 R133, R3 ;  /* 0x0000000300857308 */ /* 0x000e640000000800 */
[----:B-1----:R-:W-:-:S07]  /*61f0*/  F2FP.BF16.PACK_AB R7, R133, R63 ;  /* 0x0000003f8507723e */ /* 0x002fce00000010ff */
[C---:B------:R-:W-:Y:S08]  /*6200*/  HMMA.16816.F32.BF16 R160, R4.reuse, R16, R216 ;  /* 0x0000001004a0723c */ /* 0x040ff000000418d8 */
[C---:B------:R-:W-:Y:S01]  /*6210*/  HMMA.16816.F32.BF16 R164, R4.reuse, R18, R164 ;  /* 0x0000001204a4723c */ /* 0x040fe200000418a4 */
[----:B------:R-:W1:Y:S07]  /*6220*/  LDSM.16.MT88.4 R16, [R227+0x1100] ;  /* 0x00110000e310783b */ /* 0x000e6e0000004200 */
[C---:B------:R-:W-:Y:S08]  /*6230*/  HMMA.16816.F32.BF16 R180, R4.reuse, R30, R192 ;  /* 0x0000001e04b4723c */ /* 0x040ff000000418c0 */
[C---:B------:R-:W-:Y:S08]  /*6240*/  HMMA.16816.F32.BF16 R144, R4.reuse, R20, R212 ;  /* 0x000000140490723c */ /* 0x040ff000000418d4 */
[C---:B------:R-:W-:Y:S01]  /*6250*/  HMMA.16816.F32.BF16 R148, R4.reuse, R22, R148 ;  /* 0x000000160494723c */ /* 0x040fe20000041894 */
[----:B------:R-:W-:Y:S07]  /*6260*/  LDSM.16.MT88.4 R20, [R226+0x3100] ;  /* 0x00310000e214783b */ /* 0x000fee0000004200 */
[C---:B------:R-:W-:Y:S01]  /*6270*/  HMMA.16816.F32.BF16 R176, R4.reuse, R28, R220 ;  /* 0x0000001c04b0723c */ /* 0x040fe200000418dc */
[----:B------:R-:W-:Y:S07]  /*6280*/  LDSM.16.MT88.4 R28, [R227+0x3100] ;  /* 0x00310000e31c783b */ /* 0x000fee0000004200 */
[-C--:B-1----:R-:W-:Y:S08]  /*6290*/  HMMA.16816.F32.BF16 R192, R4, R16.reuse, R248 ;  /* 0x0000001004c0723c */ /* 0x082ff000000418f8 */
[----:B------:R-:W-:Y:S08]  /*62a0*/  HMMA.16816.F32.BF16 R168, R8, R16, R80 ;  /* 0x0000001008a8723c */ /* 0x000ff00000041850 */
[-C--:B------:R-:W-:Y:S08]  /*62b0*/  HMMA.16816.F32.BF16 R196, R4, R18.reuse, R196 ;  /* 0x0000001204c4723c */ /* 0x080ff000000418c4 */
[----:B------:R-:W-:Y:S01]  /*62c0*/  HMMA.16816.F32.BF16 R248, R8, R18, R52 ;  /* 0x0000001208f8723c */ /* 0x000fe20000041834 */
[----:B------:R-:W1:Y:S01]  /*62d0*/  LDSM.16.MT88.4 R16, [R228+0x3100] ;  /* 0x00310000e410783b */ /* 0x000e620000004200 */
[----:B------:R-:W-:-:S02]  /*62e0*/  IMAD.MOV.U32 R111, RZ, RZ, R115 ;  /* 0x000000ffff6f7224 */ /* 0x000fc400078e0073 */
[----:B------:R-:W-:Y:S01]  /*62f0*/  IMAD.MOV.U32 R115, RZ, RZ, R99 ;  /* 0x000000ffff737224 */ /* 0x000fe200078e0063 */
[----:B------:R-:W-:-:S03]  /*6300*/  MOV R99, R44 ;  /* 0x0000002c00637202 */ /* 0x000fc60000000f00 */
        /* <DEDUP_REMOVED lines=13> */
[----:B----4-:R-:W-:Y:S02]  /*63e0*/  IMAD.MOV.U32 R44, RZ, RZ, R245 ;  /* 0x000000ffff2c7224 */ /* 0x010fe400078e00f5 */
[----:B------:R-:W-:Y:S01]  /*63f0*/  IMAD.MOV.U32 R115, RZ, RZ, R98 ;  /* 0x000000ffff737224 */ /* 0x000fe200078e0062 */
[----:B------:R-:W-:Y:S01]  /*6400*/  HMMA.16816.F32.BF16 R220, R8, R24, R48 ;  /* 0x0000001808dc723c */ /* 0x000fe20000041830 */
        /* <DEDUP_REMOVED lines=11> */
[----:B-1----:R-:W-:Y:S01]  /*64c0*/  HMMA.16816.F32.BF16 R48, R4, R16, R168 ;  /* 0x000000100430723c */ /* 0x002fe200000418a8 */
[----:B------:R-:W-:Y:S01]  /*64d0*/  IMAD.MOV.U32 R97, RZ, RZ, R241 ;  /* 0x000000ffff617224 */ /* 0x000fe200078e00f1 */
[----:B------:R-:W-:Y:S01]  /*64e0*/  UIMAD.WIDE.U32 UR6, UR17, UR4, URZ ;  /* 0x00000004110672a5 */ /* 0x000fe2000f8e003f */
        /* <DEDUP_REMOVED lines=10> */
[----:B------:R-:W-:Y:S01]  /*6590*/  HMMA.16816.F32.BF16 R72, R4, R24, R72 ;  /* 0x000000180448723c */ /* 0x000fe20000041848 */
[----:B------:R-:W-:Y:S01]  /*65a0*/  IMAD.MOV.U32 R122, RZ, RZ, R123 ;  /* 0x000000ffff7a7224 */ /* 0x000fe200078e007b */
[----:B------:R1:W5:Y:S01]  /*65b0*/  LDL.LU R245, [R1+0x9c] ;  /* 0x00009c0001f57983 */ /* 0x0003620000300800 */
[----:B------:R-:W-:Y:S02]  /*65c0*/  IMAD.MOV.U32 R102, RZ, RZ, R46 ;  /* 0x000000ffff667224 */ /* 0x000fe400078e002e */
[----:B------:R-:W-:-:S02]  /*65d0*/  IMAD.MOV.U32 R99, RZ, RZ, R47 ;  /* 0x000000ffff637224 */ /* 0x000fc400078e002f */
[----:B------:R-:W-:Y:S02]  /*65e0*/  IMAD.MOV.U32 R215, RZ, RZ, R231 ;  /* 0x000000ffffd77224 */ /* 0x000fe400078e00e7 */
[----:B------:R-:W-:Y:S01]  /*65f0*/  IMAD.MOV.U32 R44, RZ, RZ, R45 ;  /* 0x000000ffff2c7224 */ /* 0x000fe200078e002d */
[----:B------:R-:W-:Y:S01]  /*6600*/  MOV R45, R96 ;  /* 0x00000060002d7202 */ /* 0x000fe20000000f00 */
[----:B------:R-:W-:Y:S01]  /*6610*/  IMAD.MOV.U32 R123, RZ, RZ, R114 ;  /* 0x000000ffff7b7224 */ /* 0x000fe200078e0072 */
[----:B------:R-:W-:Y:S01]  /*6620*/  HMMA.16816.F32.BF16 R88, R4, R20, R88 ;  /* 0x000000140458723c */ /* 0x000fe20000041858 */
[----:B------:R-:W-:-:S07]  /*6630*/  IMAD.MOV.U32 R46, RZ, RZ, R97 ;  /* 0x000000ffff2e7224 */ /* 0x000fce00078e0061 */
[----:B------:R-:W-:Y:S01]  /*6640*/  HMMA.16816.F32.BF16 R92, R4, R22, R92 ;  /* 0x00000016045c723c */ /* 0x000fe2000004185c */
[----:B------:R-:W-:Y:S01]  /*6650*/  IMAD.MOV.U32 R47, RZ, RZ, R240 ;  /* 0x000000ffff2f7224 */ /* 0x000fe200078e00f0 */
[----:B------:R-:W-:-:S06]  /*6660*/  MOV R171, R115 ;  /* 0x0000007300ab7202 */ /* 0x000fcc0000000f00 */
[C---:B------:R-:W-:Y:S08]  /*6670*/  HMMA.16816.F32.BF16 R108, R4.reuse, R18, R108 ;  /* 0x00000012046c723c */ /* 0x040ff0000004186c */
[----:B------:R-:W-:Y:S01]  /*6680*/  HMMA.16816.F32.BF16 R52, R4, R30, R216 ;  /* 0x0000001e0434723c */ /* 0x000fe200000418d8 */
[----:B------:R-:W-:-:S07]  /*6690*/  IMAD.MOV.U32 R170, RZ, RZ, R224 ;  /* 0x000000ffffaa7224 */ /* 0x000fce00078e00e0 */
[----:B------:R-:W-:Y:S01]  /*66a0*/  HMMA.16816.F32.BF16 R36, R8, R22, R36 ;  /* 0x000000160824723c */ /* 0x000fe20000041824 */
[----:B------:R-:W-:Y:S02]  /*66b0*/  IMAD.MOV.U32 R25, RZ, RZ, R168 ;  /* 0x000000ffff197224 */ /* 0x000fe400078e00a8 */
[----:B------:R-:W-:-:S05]  /*66c0*/  IMAD.MOV.U32 R169, RZ, RZ, R229 ;  /* 0x000000ffffa97224 */ /* 0x000fca00078e00e5 */
[C---:B------:R-:W-:Y:S08]  /*66d0*/  HMMA.16816.F32.BF16 R64, R8.reuse, R18, R64 ;  /* 0x000000120840723c */ /* 0x040ff00000041840 */
[----:B------:R-:W-:Y:S01]  /*66e0*/  HMMA.16816.F32.BF16 R32, R8, R30, R32 ;  /* 0x0000001e0820723c */ /* 0x000fe20000041820 */
[----:B------:R-:W-:Y:S01]  /*66f0*/  IMAD.MOV.U32 R106, RZ, RZ, R234 ;  /* 0x000000ffff6a7224 */ /* 0x000fe200078e00ea */
[----:B------:R-:W-:Y:S01]  /*6700*/  @UP1 USHF.R.U32.HI UR17, URZ, UR5, UR7 ;  /* 0x000000053f111299 */ /* 0x000fe20008011607 */
[----:B------:R-:W-:Y:S01]  /*6710*/  IMAD.MOV.U32 R85, RZ, RZ, R235 ;  /* 0x000000ffff557224 */ /* 0x000fe200078e00eb */
[----:B------:R1:W5:Y:S04]  /*6720*/  LDL.LU R243, [R1+0x98] ;  /* 0x0000980001f37983 */ /* 0x0003680000300800 */
[C---:B------:R-:W-:Y:S08]  /*6730*/  HMMA.16816.F32.BF16 R120, R4.reuse, R28, R120 ;  /* 0x0000001c0478723c */ /* 0x040ff00000041878 */
[----:B------:R-:W-:Y:S01]  /*6740*/  HMMA.16816.F32.BF16 R44, R4, R26, R44 ;  /* 0x0000001a042c723c */ /* 0x000fe2000004182c */
[----:B------:R-:W-:-:S07]  /*6750*/  IMAD.MOV.U32 R168, RZ, RZ, R102 ;  /* 0x000000ffffa87224 */ /* 0x000fce00078e0066 */
[C---:B------:R-:W-:Y:S01]  /*6760*/  HMMA.16816.F32.BF16 R216, R8.reuse, R26, R76 ;  /* 0x0000001a08d8723c */ /* 0x040fe2000004184c */
[----:B------:R-:W-:Y:S01]  /*6770*/  IMAD.MOV.U32 R6, RZ, RZ, R3 ;  /* 0x000000ffff067224 */ /* 0x000fe200078e0003 */
[----:B------:R-:W-:Y:S01]  /*6780*/  MOV R114, R233 ;  /* 0x000000e900727202 */ /* 0x000fe20000000f00 */
[----:B------:R-:W-:Y:S01]  /*6790*/  FFMA.FTZ R3, R191, c[0x0][0x2d0], -R2 ;  /* 0x0000b400bf037a23 */ /* 0x000fe20000010802 */
[----:B------:R-:W-:Y:S02]  /*67a0*/  MOV R7, R215 ;  /* 0x000000d700077202 */ /* 0x000fe40000000f00 */
[----:B------:R-:W-:Y:S01]  /*67b0*/  MOV R97, R239 ;  /* 0x000000ef00617202 */ /* 0x000fe20000000f00 */
[----:B------:R-:W-:Y:S01]  /*67c0*/  IMAD.MOV.U32 R96, RZ, RZ, R238 ;  /* 0x000000ffff607224 */ /* 0x000fe200078e00ee */
[----:B------:R-:W-:Y:S01]  /*67d0*/  HMMA.16816.F32.BF16 R212, R8, R20, R128 ;  /* 0x0000001408d4723c */ /* 0x000fe20000041880 */
[----:B------:R2:W-:Y:S01]  /*67e0*/  MUFU.EX2 R21, R3 ;  /* 0x0000000300157308 */ /* 0x0005e20000000800 */
[----:B------:R-:W-:Y:S01]  /*67f0*/  MOV R4, R170 ;  /* 0x000000aa00047202 */ /* 0x000fe20000000f00 */
[----:B------:R-:W-:Y:S01]  /*6800*/  IMAD.MOV.U32 R77, RZ, RZ, R171 ;  /* 0x000000ffff4d7224 */ /* 0x000fe200078e00ab */
[----:B------:R-:W-:-:S02]  /*6810*/  MOV R170, R113 ;  /* 0x0000007100aa7202 */ /* 0x000fc40000000f00 */
[----:B------:R-:W-:Y:S01]  /*6820*/  MOV R115, R236 ;  /* 0x000000ec00737202 */ /* 0x000fe20000000f00 */
[----:B------:R-:W-:Y:S01]  /*6830*/  IMAD.MOV.U32 R87, RZ, RZ, R232 ;  /* 0x000000ffff577224 */ /* 0x000fe200078e00e8 */
[----:B------:R-:W-:Y:S01]  /*6840*/  UIADD3 UR17, UR17, UR8, -UR11 ;  /* 0x0000000811117290 */ /* 0x000fe2000fffe80b */
[----:B------:R1:W5:Y:S01]  /*6850*/  LDL.LU R242, [R1+0x94] ;  /* 0x0000940001f27983 */ /* 0x0003620000300800 */
[----:B--2---:R-:W-:Y:S01]  /*6860*/  FFMA.FTZ R3, R200, c[0x0][0x2d0], -R2 ;  /* 0x0000b400c8037a23 */ /* 0x004fe20000010802 */
[----:B------:R-:W-:Y:S01]  /*6870*/  MOV R78, R103 ;  /* 0x00000067004e7202 */ /* 0x000fe20000000f00 */
[----:B------:R-:W-:Y:S02]  /*6880*/  IMAD.MOV.U32 R171, RZ, RZ, R100 ;  /* 0x000000ffffab7224 */ /* 0x000fe400078e0064 */
[----:B------:R-:W-:Y:S01]  /*6890*/  IMAD.MOV.U32 R5, RZ, RZ, R169 ;  /* 0x000000ffff057224 */ /* 0x000fe200078e00a9 */
[----:B------:R2:W3:Y:S01]  /*68a0*/  MUFU.EX2 R23, R3 ;  /* 0x0000000300177308 */ /* 0x0004e20000000800 */
[----:B------:R-:W-:-:S02]  /*68b0*/  IMAD.MOV.U32 R113, RZ, RZ, R101 ;  /* 0x000000ffff717224 */ /* 0x000fc400078e0065 */
[----:B------:R-:W-:Y:S01]  /*68c0*/  IMAD.MOV.U32 R79, RZ, RZ, R116 ;  /* 0x000000ffff4f7224 */ /* 0x000fe200078e0074 */
[C---:B------:R-:W-:Y:S01]  /*68d0*/  HMMA.16816.F32.BF16 R100, R8.reuse, R16, R124 ;  /* 0x000000100864723c */ /* 0x040fe2000004187c */
[----:B------:R-:W-:Y:S01]  /*68e0*/  IMAD.MOV.U32 R27, RZ, RZ, R119 ;  /* 0x000000ffff1b7224 */ /* 0x000fe200078e0077 */
[----:B------:R-:W-:Y:S02]  /*68f0*/  MOV R76, R118 ;  /* 0x00000076004c7202 */ /* 0x000fe40000000f00 */
[----:B------:R-:W-:Y:S01]  /*6900*/  MOV R191, R80 ;  /* 0x0000005000bf7202 */ /* 0x000fe20000000f00 */
[----:B------:R-:W-:Y:S01]  /*6910*/  FADD.FTZ R25, R25, R77 ;  /* 0x0000004d19197221 */ /* 0x000fe20000010000 */
[----:B------:R-:W-:Y:S01]  /*6920*/  MOV R26, R98 ;  /* 0x00000062001a7202 */ /* 0x000fe20000000f00 */
[----:B------:R1:W5:Y:S01]  /*6930*/  LDL.LU R241, [R1+0x90] ;  /* 0x0000900001f17983 */ /* 0x0003620000300800 */
[--C-:B--2---:R-:W-:Y:S02]  /*6940*/  FFMA.FTZ R3, R201, c[0x0][0x2d0], -R2.reuse ;  /* 0x0000b400c9037a23 */ /* 0x104fe40000010802 */
[----:B------:R-:W-:Y:S01]  /*6950*/  IMAD.MOV.U32 R169, RZ, RZ, R117 ;  /* 0x000000ffffa97224 */ /* 0x000fe200078e0075 */
[----:B---3--:R-:W-:Y:S01]  /*6960*/  F2FP.BF16.PACK_AB R128, R23, R21 ;  /* 0x000000151780723e */ /* 0x008fe200000010ff */
[----:B------:R-:W-:Y:S01]  /*6970*/  FFMA.FTZ R2, R202, c[0x0][0x2d0], -R2 ;  /* 0x0000b400ca027a23 */ /* 0x000fe20000010802 */
[----:B------:R-:W-:Y:S01]  /*6980*/  MOV R31, R26 ;  /* 0x0000001a001f7202 */ /* 0x000fe20000000f00 */
[----:B------:R-:W-:Y:S01]  /*6990*/  USHF.R.S32.HI UR4, URZ, 0x1f, UR17 ;  /* 0x0000001f3f047899 */ /* 0x000fe20008011411 */
[----:B------:R1:W5:Y:S01]  /*69a0*/  LDL.LU R240, [R1+0x8c] ;  /* 0x00008c0001f07983 */ /* 0x0003620000300800 */
[----:B------:R2:W-:Y:S01]  /*69b0*/  MUFU.EX2 R22, R2 ;  /* 0x0000000200167308 */ /* 0x0005e20000000800 */
[----:B------:R-:W-:Y:S02]  /*69c0*/  HMMA.16816.F32.BF16 R116, R8, R28, R152 ;  /* 0x0000001c0874723c */ /* 0x000fe40000041898 */
[----:B------:R-:W3:Y:S05]  /*69d0*/  LDSM.16.MT88.4 R152, [R225+0x1900] ;  /* 0x00190000e198783b */ /* 0x000eea0000004200 */
[----:B------:R4:W1:Y:S01]  /*69e0*/  MUFU.EX2 R24, R3 ;  /* 0x0000000300187308 */ /* 0x0008620000000800 */
[----:B------:R-:W-:Y:S01]  /*69f0*/  MOV R26, R87 ;  /* 0x00000057001a7202 */ /* 0x000fe20000000f00 */
[----:B------:R1:W5:Y:S01]  /*6a00*/  LDL.LU R239, [R1+0x88] ;  /* 0x0000880001ef7983 */ /* 0x0003620000300800 */
[----:B--2---:R-:W-:Y:S01]  /*6a10*/  FFMA.FTZ R2, R186, c[0x0][0x2d0], -R0 ;  /* 0x0000b400ba027a23 */ /* 0x004fe20000010800 */
[----:B------:R-:W-:-:S02]  /*6a20*/  MOV R29, R114 ;  /* 0x00000072001d7202 */ /* 0x000fc40000000f00 */
[----:B------:R2:W5:Y:S02]  /*6a30*/  LDL.LU R238, [R1+0x84] ;  /* 0x0000840001ee7983 */ /* 0x0005640000300800 */
[----:B------:R1:W-:Y:S01]  /*6a40*/  MUFU.EX2 R17, R2 ;  /* 0x0000000200117308 */ /* 0x0003e20000000800 */
[----:B------:R-:W-:Y:S01]  /*6a50*/  ULEA.HI UR4, UR4, UR17, URZ, 0x6 ;  /* 0x0000001104047291 */ /* 0x000fe2000f8f303f */
[----:B------:R2:W5:Y:S01]  /*6a60*/  LDL.LU R237, [R1+0x80] ;  /* 0x0000800001ed7983 */ /* 0x0005620000300800 */
[----:B----4-:R-:W-:Y:S02]  /*6a70*/  FADD.FTZ R3, R189, R184 ;  /* 0x000000b8bd037221 */ /* 0x010fe40000010000 */
[--C-:B-1----:R-:W-:Y:S01]  /*6a80*/  FFMA.FTZ R2, R187, c[0x0][0x2d0], -R0.reuse ;  /* 0x0000b400bb027a23 */ /* 0x102fe20000010800 */
[----:B------:R-:W-:Y:S01]  /*6a90*/  F2FP.BF16.PACK_AB R130, R22, R24 ;  /* 0x000000181682723e */ /* 0x000fe200000010ff */
[----:B------:R2:W5:Y:S02]  /*6aa0*/  LDL.LU R236, [R1+0x7c] ;  /* 0x00007c0001ec7983 */ /* 0x0005640000300800 */
[----:B------:R1:W4:Y:S01]  /*6ab0*/  MUFU.EX2 R18, R2 ;  /* 0x0000000200127308 */ /* 0x0003220000000800 */
[----:B------:R-:W-:Y:S01]  /*6ac0*/  FADD.FTZ R8, R190, R3 ;  /* 0x00000003be087221 */ /* 0x000fe20000010000 */
[----:B------:R-:W-:Y:S01]  /*6ad0*/  MOV R189, R82 ;  /* 0x0000005200bd7202 */ /* 0x000fe20000000f00 */
[----:B------:R2:W5:Y:S01]  /*6ae0*/  LDL.LU R235, [R1+0x78] ;  /* 0x0000780001eb7983 */ /* 0x0005620000300800 */
[--C-:B-1----:R-:W-:Y:S01]  /*6af0*/  FFMA.FTZ R2, R188, c[0x0][0x2d0], -R0.reuse ;  /* 0x0000b400bc027a23 */ /* 0x102fe20000010800 */
[----:B----4-:R-:W-:Y:S01]  /*6b00*/  F2FP.BF16.PACK_AB R129, R18, R17 ;  /* 0x000000111281723e */ /* 0x010fe200000010ff */
[----:B------:R-:W-:Y:S01]  /*6b10*/  FFMA.FTZ R0, R185, c[0x0][0x2d0], -R0 ;  /* 0x0000b400b9007a23 */ /* 0x000fe20000010800 */
[----:B------:R2:W5:Y:S03]  /*6b20*/  LDL.LU R234, [R1+0x74] ;  /* 0x0000740001ea7983 */ /* 0x0005660000300800 */
[----:B------:R1:W-:Y:S01]  /*6b30*/  MUFU.EX2 R19, R0 ;  /* 0x0000000000137308 */ /* 0x0003e20000000800 */
[----:B------:R-:W-:Y:S01]  /*6b40*/  IMAD.MOV.U32 R188, RZ, RZ, R83 ;  /* 0x000000ffffbc7224 */ /* 0x000fe200078e0053 */
[----:B------:R-:W4:Y:S01]  /*6b50*/  LDSM.16.MT88.4 R184, [R228+0x1900] ;  /* 0x00190000e4b8783b */ /* 0x000f220000004200 */
[----:B------:R-:W-:-:S03]  /*6b60*/  IMAD.MOV.U32 R190, RZ, RZ, R81 ;  /* 0x000000ffffbe7224 */ /* 0x000fc600078e0051 */
[----:B------:R-:W2:Y:S02]  /*6b70*/  LDSM.16.MT88.4 R80, [R225+0x3900] ;  /* 0x00390000e150783b */ /* 0x000ea40000004200 */
[----:B------:R-:W3:Y:S01]  /*6b80*/  MUFU.EX2 R20, R2 ;  /* 0x0000000200147308 */ /* 0x000ee20000000800 */
[----:B------:R-:W-:Y:S01]  /*6b90*/  IMAD.MOV.U32 R3, RZ, RZ, R97 ;  /* 0x000000ffff037224 */ /* 0x000fe200078e0061 */
[----:B------:R2:W5:Y:S01]  /*6ba0*/  LDL.LU R233, [R1+0x70] ;  /* 0x0000700001e97983 */ /* 0x0005620000300800 */
[----:B------:R-:W-:-:S03]  /*6bb0*/  USHF.R.S32.HI UR24, URZ, 0x6, UR4 ;  /* 0x000000063f187899 */ /* 0x000fc60008011404 */
[----:B------:R2:W5:Y:S01]  /*6bc0*/  LDL.LU R232, [R1+0x6c] ;  /* 0x00006c0001e87983 */ /* 0x0005620000300800 */
[----:B-1----:R-:W-:Y:S01]  /*6bd0*/  FFMA.FTZ R0, R78, c[0x0][0x2d0], -R13 ;  /* 0x0000b4004e007a23 */ /* 0x002fe2000001080d */
[----:B------:R-:W-:Y:S02]  /*6be0*/  MOV R78, R14 ;  /* 0x0000000e004e7202 */ /* 0x000fe40000000f00 */
[----:B------:R1:W5:Y:S01]  /*6bf0*/  LDL.LU R231, [R1+0x68] ;  /* 0x0000680001e77983 */ /* 0x0003620000300800 */
[----:B------:R1:W-:Y:S01]  /*6c00*/  MUFU.EX2 R14, R0 ;  /* 0x00000000000e7308 */ /* 0x0003e20000000800 */
[----:B---3--:R-:W-:Y:S02]  /*6c10*/  F2FP.BF16.PACK_AB R131, R19, R20 ;  /* 0x000000141383723e */ /* 0x008fe400000010ff */
[----:B------:R3:W5:Y:S01]  /*6c20*/  LDL.LU R230, [R1+0x64] ;  /* 0x0000640001e67983 */ /* 0x0007620000300800 */
[----:B------:R-:W-:-:S03]  /*6c30*/  UISETP.LT.AND UP0, UPT, URZ, UR24, UPT ;  /* 0x000000183f00728c */ /* 0x000fc6000bf01270 */
[----:B------:R3:W5:Y:S01]  /*6c40*/  LDL.LU R229, [R1+0x60] ;  /* 0x0000600001e57983 */ /* 0x0007620000300800 */
[----:B-1----:R-:W-:Y:S01]  /*6c50*/  FFMA.FTZ R0, R79, c[0x0][0x2d0], -R13 ;  /* 0x0000b4004f007a23 */ /* 0x002fe2000001080d */
[----:B------:R-:W-:Y:S01]  /*6c60*/  HMMA.16816.F32.BF16 R140, R128, R152, R140 ;  /* 0x00000098808c723c */ /* 0x000fe2000004188c */
[----:B------:R-:W-:Y:S01]  /*6c70*/  IMAD.MOV.U32 R79, RZ, RZ, R169 ;  /* 0x000000ffff4f7224 */ /* 0x000fe200078e00a9 */
[----:B------:R-:W-:Y:S01]  /*6c80*/  MOV R169, R170 ;  /* 0x000000aa00a97202 */ /* 0x000fe20000000f00 */
[----:B------:R-:W-:Y:S01]  /*6c90*/  IMAD.MOV.U32 R170, RZ, RZ, R171 ;  /* 0x000000ffffaa7224 */ /* 0x000fe200078e00ab */
[----:B------:R-:W-:Y:S01]  /*6ca0*/  MOV R171, R15 ;  /* 0x0000000f00ab7202 */ /* 0x000fe20000000f00 */
[----:B------:R3:W5:Y:S01]  /*6cb0*/  LDL.LU R224, [R1+0x5c] ;  /* 0x00005c0001e07983 */ /* 0x0007620000300800 */
[----:B------:R1:W1:Y:S02]  /*6cc0*/  MUFU.EX2 R15, R0 ;  /* 0x00000000000f7308 */ /* 0x0002640000000800 */
[----:B-1----:R-:W-:-:S06]  /*6cd0*/  FFMA.FTZ R0, R27, c[0x0][0x2d0], -R13 ;  /* 0x0000b4001b007a23 */ /* 0x002fcc000001080d */
[----:B------:R1:W-:Y:S01]  /*6ce0*/  MUFU.EX2 R16, R0 ;  /* 0x0000000000107308 */ /* 0x0003e20000000800 */
[----:B------:R-:W-:Y:S02]  /*6cf0*/  FFMA.FTZ R2, R171, c[0x0][0x2d0], -R12 ;  /* 0x0000b400ab027a23 */ /* 0x000fe4000001080c */
[----:B-1----:R-:W-:-:S05]  /*6d00*/  FFMA.FTZ R0, R76, c[0x0][0x2d0], -R13 ;  /* 0x0000b4004c007a23 */ /* 0x002fca000001080d */
[----:B------:R1:W-:Y:S02]  /*6d10*/  MUFU.EX2 R13, R0 ;  /* 0x00000000000d7308 */ /* 0x0003e40000000800 */
[----:B-1----:R-:W-:-:S06]  /*6d20*/  FFMA.FTZ R0, R78, c[0x0][0x2d0], -R12 ;  /* 0x0000b4004e007a23 */ /* 0x002fcc000001080c */
[----:B------:R1:W-:Y:S02]  /*6d30*/  MUFU.EX2 R9, R0 ;  /* 0x0000000000097308 */ /* 0x0003e40000000800 */
[----:B-1----:R-:W-:-:S06]  /*6d40*/  FFMA.FTZ R0, R79, c[0x0][0x2d0], -R12 ;  /* 0x0000b4004f007a23 */ /* 0x002fcc000001080c */
[----:B------:R1:W1:Y:S08]  /*6d50*/  MUFU.EX2 R10, R0 ;  /* 0x00000000000a7308 */ /* 0x0002700000000800 */
[----:B------:R-:W-:Y:S01]  /*6d60*/  MUFU.EX2 R11, R2 ;  /* 0x00000002000b7308 */ /* 0x000fe20000000800 */
[----:B-1----:R-:W-:-:S07]  /*6d70*/  FFMA.FTZ R0, R168, c[0x0][0x2d0], -R12 ;  /* 0x0000b400a8007a23 */ /* 0x002fce000001080c */
[----:B------:R-:W1:Y:S01]  /*6d80*/  MUFU.EX2 R12, R0 ;  /* 0x00000000000c7308 */ /* 0x000e620000000800 */
[----:B------:R-:W-:Y:S02]  /*6d90*/  F2FP.BF16.PACK_AB R124, R15, R14 ;  /* 0x0000000e0f7c723e */ /* 0x000fe400000010ff */
[----:B------:R-:W-:Y:S02]  /*6da0*/  F2FP.BF16.PACK_AB R125, R10, R9 ;  /* 0x000000090a7d723e */ /* 0x000fe400000010ff */
[----:B------:R-:W-:Y:S02]  /*6db0*/  F2FP.BF16.PACK_AB R126, R13, R16 ;  /* 0x000000100d7e723e */ /* 0x000fe400000010ff */
[----:B-1----:R-:W-:-:S07]  /*6dc0*/  F2FP.BF16.PACK_AB R127, R12, R11 ;  /* 0x0000000b0c7f723e */ /* 0x002fce00000010ff */
[C---:B------:R-:W-:Y:S08]  /*6dd0*/  HMMA.16816.F32.BF16 R144, R124.reuse, R152, R144 ;  /* 0x000000987c90723c */ /* 0x040ff00000041890 */
[-C--:B------:R-:W-:Y:S08]  /*6de0*/  HMMA.16816.F32.BF16 R148, R124, R154.reuse, R148 ;  /* 0x0000009a7c94723c */ /* 0x080ff00000041894 */
[----:B------:R-:W-:Y:S07]  /*6df0*/  HMMA.16816.F32.BF16 R152, R128, R154, R40 ;  /* 0x0000009a8098723c */ /* 0x000fee0000041828 */
[----:B------:R-:W-:Y:S01]  /*6e00*/  MOV R43, R4 ;  /* 0x00000004002b7202 */ /* 0x000fe20000000f00 */
[----:B------:R-:W-:Y:S01]  /*6e10*/  IMAD.MOV.U32 R42, RZ, RZ, R5 ;  /* 0x000000ffff2a7224 */ /* 0x000fe200078e0005 */
[----:B------:R-:W-:Y:S01]  /*6e20*/  MOV R41, R6 ;  /* 0x0000000600297202 */ /* 0x000fe20000000f00 */
[----:B------:R-:W-:-:S02]  /*6e30*/  IMAD.MOV.U32 R40, RZ, RZ, R7 ;  /* 0x000000ffff287224 */ /* 0x000fc400078e0007 */
[----:B------:R-:W1:Y:S01]  /*6e40*/  LDSM.16.MT88.4 R4, [R227+0x3900] ;  /* 0x00390000e304783b */ /* 0x000e620000004200 */
[----:B------:R-:W-:Y:S01]  /*6e50*/  MOV R79, R170 ;  /* 0x000000aa004f7202 */ /* 0x000fe20000000f00 */
[----:B------:R-:W-:Y:S01]  /*6e60*/  IMAD.MOV.U32 R78, RZ, RZ, R169 ;  /* 0x000000ffff4e7224 */ /* 0x000fe200078e00a9 */
[----:B----4-:R-:W-:Y:S01]  /*6e70*/  HMMA.16816.F32.BF16 R172, R128, R184, R172 ;  /* 0x000000b880ac723c */ /* 0x010fe200000418ac */
[----:B------:R-:W-:Y:S01]  /*6e80*/  FADD.FTZ R2, R104, R84 ;  /* 0x0000005468027221 */ /* 0x000fe20000010000 */
[----:B------:R-:W4:Y:S01]  /*6e90*/  LDSM.16.MT88.4 R168, [R226+0x1900] ;  /* 0x00190000e2a8783b */ /* 0x000f220000004200 */
[----:B------:R-:W-:Y:S02]  /*6ea0*/  FADD.FTZ R0, R78, R203 ;  /* 0x000000cb4e007221 */ /* 0x000fe40000010000 */
[----:B------:R-:W-:Y:S01]  /*6eb0*/  IMAD.MOV.U32 R30, RZ, RZ, R79 ;  /* 0x000000ffff1e7224 */ /* 0x000fe200078e004f */
[----:B------:R-:W1:Y:S02]  /*6ec0*/  LDSM.16.MT88.4 R200, [R227+0x1900] ;  /* 0x00190000e3c8783b */ /* 0x000e640000004200 */
[----:B--2---:R-:W-:Y:S01]  /*6ed0*/  HMMA.16816.F32.BF16 R76, R124, R82, R44 ;  /* 0x000000527c4c723c */ /* 0x004fe2000004182c */
[----:B------:R-:W-:-:S06]  /*6ee0*/  FADD.FTZ R3, R3, R2 ;  /* 0x0000000203037221 */ /* 0x000fcc0000010000 */
[----:B------:R-:W-:Y:S01]  /*6ef0*/  IMAD.MOV.U32 R45, RZ, RZ, R106 ;  /* 0x000000ffff2d7224 */ /* 0x000fe200078e006a */
[----:B------:R-:W-:Y:S01]  /*6f00*/  MOV R46, R107 ;  /* 0x0000006b002e7202 */ /* 0x000fe20000000f00 */
[----:B------:R-:W-:Y:S01]  /*6f10*/  HMMA.16816.F32.BF16 R176, R124, R184, R176 ;  /* 0x000000b87cb0723c */ /* 0x000fe200000418b0 */
[----:B------:R-:W-:Y:S01]  /*6f20*/  MOV R44, R29 ;  /* 0x0000001d002c7202 */ /* 0x000fe20000000f00 */
[----:B------:R-:W-:Y:S02]  /*6f30*/  FADD.FTZ R0, R45, R0 ;  /* 0x000000002d007221 */ /* 0x000fe40000010000 */
[----:B------:R-:W-:-:S04]  /*6f40*/  FADD.FTZ R8, R46, R8 ;  /* 0x000000082e087221 */ /* 0x000fc80000010000 */
[----:B------:R-:W-:Y:S01]  /*6f50*/  HMMA.16816.F32.BF16 R180, R124, R186, R180 ;  /* 0x000000ba7cb4723c */ /* 0x000fe200000418b4 */
[----:B------:R-:W-:Y:S02]  /*6f60*/  IMAD.MOV.U32 R47, RZ, RZ, R105 ;  /* 0x000000ffff2f7224 */ /* 0x000fe400078e0069 */
[----:B------:R-:W-:-:S05]  /*6f70*/  FADD.FTZ R2, R44, R25 ;  /* 0x000000192c027221 */ /* 0x000fca0000010000 */
[----:B------:R-:W-:Y:S01]  /*6f80*/  HMMA.16816.F32.BF16 R184, R128, R186, R56 ;  /* 0x000000ba80b8723c */ /* 0x000fe20000041838 */
[----:B------:R-:W-:-:S06]  /*6f90*/  FADD.FTZ R3, R47, R3 ;  /* 0x000000032f037221 */ /* 0x000fcc0000010000 */
[----:B------:R-:W-:Y:S01]  /*6fa0*/  MOV R58, R112 ;  /* 0x00000070003a7202 */ /* 0x000fe20000000f00 */
[----:B------:R-:W-:Y:S01]  /*6fb0*/  IMAD.MOV.U32 R57, RZ, RZ, R113 ;  /* 0x000000ffff397224 */ /* 0x000fe200078e0071 */
[----:B------:R-:W-:-:S03]  /*6fc0*/  MOV R56, R96 ;  /* 0x0000006000387202 */ /* 0x000fc60000000f00 */
[----:B------:R-:W-:Y:S02]  /*6fd0*/  FADD.FTZ R0, R57, R0 ;  /* 0x0000000039007221 */ /* 0x000fe40000010000 */
[----:B------:R-:W-:Y:S01]  /*6fe0*/  FADD.FTZ R8, R58, R8 ;  /* 0x000000083a087221 */ /* 0x000fe20000010000 */
[-C--:B-1----:R-:W-:Y:S01]  /*6ff0*/  HMMA.16816.F32.BF16 R120, R124, R4.reuse, R120 ;  /* 0x000000047c78723c */ /* 0x082fe20000041878 */
[----:B------:R-:W-:Y:S02]  /*7000*/  IMAD.MOV.U32 R59, RZ, RZ, R99 ;  /* 0x000000ffff3b7224 */ /* 0x000fe400078e0063 */
[----:B------:R-:W-:Y:S01]  /*7010*/  FADD.FTZ R2, R56, R2 ;  /* 0x0000000238027221 */ /* 0x000fe20000010000 */
[----:B------:R-:W1:Y:S04]  /*7020*/  LDSM.16.MT88.4 R96, [R226+0x3900] ;  /* 0x00390000e260783b */ /* 0x000e680000004200 */
[----:B------:R-:W-:Y:S01]  /*7030*/  HMMA.16816.F32.BF16 R116, R128, R4, R116 ;  /* 0x000000048074723c */ /* 0x000fe20000041874 */
[----:B------:R-:W-:-:S02]  /*7040*/  IMAD.MOV.U32 R27, RZ, RZ, R115 ;  /* 0x000000ffff1b7224 */ /* 0x000fc400078e0073 */
[----:B------:R-:W-:Y:S01]  /*7050*/  IMAD.MOV.U32 R29, RZ, RZ, R86 ;  /* 0x000000ffff1d7224 */ /* 0x000fe200078e0056 */
[----:B------:R-:W2:Y:S03]  /*7060*/  LDSM.16.MT88.4 R112, [R228+0x3900] ;  /* 0x00390000e470783b */ /* 0x000ea60000004200 */
[----:B------:R-:W-:Y:S02]  /*7070*/  FADD.FTZ R4, R40, R0 ;  /* 0x0000000028047221 */ /* 0x000fe40000010000 */
[----:B------:R-:W-:Y:S02]  /*7080*/  FADD.FTZ R0, R41, R8 ;  /* 0x0000000829007221 */ /* 0x000fe40000010000 */
[----:B------:R-:W-:Y:S02]  /*7090*/  FADD.FTZ R5, R252, R3 ;  /* 0x00000003fc057221 */ /* 0x000fe40000010000 */
[----:B------:R-:W-:-:S02]  /*70a0*/  FADD.FTZ R3, R59, R2 ;  /* 0x000000023b037221 */ /* 0x000fc40000010000 */
[----:B------:R-:W-:Y:S02]  /*70b0*/  FADD.FTZ R0, R30, R0 ;  /* 0x000000001e007221 */ /* 0x000fe40000010000 */
[----:B------:R-:W-:Y:S02]  /*70c0*/  FADD.FTZ R2, R247, R5 ;  /* 0x00000005f7027221 */ /* 0x000fe40000010000 */
[----:B------:R-:W-:Y:S02]  /*70d0*/  IMAD.MOV.U32 R28, RZ, RZ, R27 ;  /* 0x000000ffff1c7224 */ /* 0x000fe400078e001b */
[----:B------:R-:W-:Y:S02]  /*70e0*/  FADD.FTZ R4, R43, R4 ;  /* 0x000000042b047221 */ /* 0x000fe40000010000 */
[----:B------:R-:W-:Y:S01]  /*70f0*/  FADD.FTZ R3, R42, R3 ;  /* 0x000000032a037221 */ /* 0x000fe20000010000 */
[----:B------:R-:W-:Y:S01]  /*7100*/  MOV R27, R85 ;  /* 0x00000055001b7202 */ /* 0x000fe20000000f00 */
        /* <DEDUP_REMOVED lines=35> */
[----:B------:R-:W-:Y:S01]  /*7340*/  FADD.FTZ R3, R16, R3 ;  /* 0x0000000310037221 */ /* 0x000fe20000010000 */
[----:B------:R1:W-:Y:S01]  /*7350*/  STL [R1+0x10], R0 ;  /* 0x0000100001007387 */ /* 0x0003e20000100800 */
[----:B------:R-:W-:Y:S01]  /*7360*/  FADD.FTZ R5, R19, R2 ;  /* 0x0000000213057221 */ /* 0x000fe20000010000 */
[----:B------:R-:W-:Y:S01]  /*7370*/  USEL UR24, URZ, UR24, !UP0 ;  /* 0x000000183f187287 */ /* 0x000fe2000c000000 */
[----:B------:R-:W-:-:S03]  /*7380*/  FADD.FTZ R2, R13, R3 ;  /* 0x000000030d027221 */ /* 0x000fc60000010000 */
[----:B------:R3:W-:Y:S01]  /*7390*/  STL [R1+0x18], R5 ;  /* 0x0000180501007387 */ /* 0x0007e20000100800 */
[----:B------:R-:W-:-:S06]  /*73a0*/  UISETP.GE.AND UP0, UPT, UR25, UR24, UPT ;  /* 0x000000181900728c */ /* 0x000fcc000bf06270 */
[----:B------:R-:W-:Y:S01]  /*73b0*/  PLOP3.LUT P0, PT, PT, PT, UP0, 0x80, 0x0 ;  /* 0x000000000000781c */ /* 0x000fe20003f0f008 */
[----:B-1----:R-:W-:-:S05]  /*73c0*/  FADD.FTZ R0, R12, R4 ;  /* 0x000000040c007221 */ /* 0x002fca0000010000 */
[----:B------:R3:W-:Y:S04]  /*73d0*/  STL [R1+0x1c], R0 ;  /* 0x00001c0001007387 */ /* 0x0007e80000100800 */
[----:B------:R3:W-:Y:S01]  /*73e0*/  STL [R1+0x14], R2 ;  /* 0x0000140201007387 */ /* 0x0007e20000100800 */
[-C--:B----4-:R-:W-:Y:S08]  /*73f0*/  HMMA.16816.F32.BF16 R156, R128, R168.reuse, R156 ;  /* 0x000000a8809c723c */ /* 0x090ff0000004189c */
[C---:B------:R-:W-:Y:S08]  /*7400*/  HMMA.16816.F32.BF16 R160, R124.reuse, R168, R160 ;  /* 0x000000a87ca0723c */ /* 0x040ff000000418a0 */
[-C--:B------:R-:W-:Y:S08]  /*7410*/  HMMA.16816.F32.BF16 R164, R124, R170.reuse, R164 ;  /* 0x000000aa7ca4723c */ /* 0x080ff000000418a4 */
[----:B------:R-:W-:Y:S08]  /*7420*/  HMMA.16816.F32.BF16 R168, R128, R170, R68 ;  /* 0x000000aa80a8723c */ /* 0x000ff00000041844 */
        /* <DEDUP_REMOVED lines=17> */
[----:B------:R-:W-:Y:S07]  /*7540*/  @!P0 BRA `(.L_x_1601) ;  /* 0x0000554000008947 */ /* 0x000fee0003800000 */
[----:B---3--:R-:W2:Y:S04]  /*7550*/  LDL.64 R42, [R1+0x50] ;  /* 0x00005000012a7983 */ /* 0x008ea80000100a00 */
[----:B------:R-:W3:Y:S04]  /*7560*/  LDL.64 R30, [R1+0x48] ;  /* 0x00004800011e7983 */ /* 0x000ee80000100a00 */
[----:B------:R-:W4:Y:S04]  /*7570*/  LDL R41, [R1+0x30] ;  /* 0x0000300001297983 */ /* 0x000f280000100800 */
[----:B------:R-:W4:Y:S04]  /*7580*/  LDL.64 R28, [R1+0x40] ;  /* 0x00004000011c7983 */ /* 0x000f280000100a00 */
[----:B------:R-:W4:Y:S01]  /*7590*/  LDL.64 R26, [R1+0x38] ;  /* 0x00003800011a7983 */ /* 0x000f220000100a00 */
[----:B------:R-:W-:Y:S01]  /*75a0*/  IMAD.MOV.U32 R133, RZ, RZ, R136 ;  /* 0x000000ffff857224 */ /* 0x000fe200078e0088 */
[----:B-----5:R-:W-:Y:S01]  /*75b0*/  MOV R139, R134 ;  /* 0x00000086008b7202 */ /* 0x020fe20000000f00 */
[----:B------:R-:W-:Y:S01]  /*75c0*/  IMAD.MOV.U32 R132, RZ, RZ, R137 ;  /* 0x000000ffff847224 */ /* 0x000fe200078e0089 */
[----:B------:R-:W-:Y:S01]  /*75d0*/  UMOV UR26, UR25 ;  /* 0x00000019001a7c82 */ /* 0x000fe20008000000 */
[----:B------:R-:W-:Y:S01]  /*75e0*/  IMAD.MOV.U32 R138, RZ, RZ, R135 ;  /* 0x000000ffff8a7224 */ /* 0x000fe200078e0087 */
[----:B------:R-:W-:-:S02]  /*75f0*/  UMOV UR17, 0xffffffc0 ;  /* 0xffffffc000117882 */ /* 0x000fc40000000000 */
[----:B------:R-:W-:Y:S02]  /*7600*/  ULDC.64 UR6, c[0x0][0x208] ;  /* 0x0000820000067ab9 */ /* 0x000fe40000000a00 */
[----:B------:R-:W-:Y:S01]  /*7610*/  ULDC.64 UR4, c[0x0][0x1e0] ;  /* 0x0000780000047ab9 */ /* 0x000fe20000000a00 */
[----:B--2---:R-:W-:Y:S02]  /*7620*/  IADD3 R3, P1, R42, 0x40, RZ ;  /* 0x000000402a037810 */ /* 0x004fe40007f3e0ff */
[----:B---3--:R-:W-:Y:S01]  /*7630*/  IADD3 R2, P0, R30, 0x40, RZ ;  /* 0x000000401e027810 */ /* 0x008fe20007f1e0ff */
[----:B----4-:R-:W-:Y:S02]  /*7640*/  @P3 IMAD.HI.U32 R0, R41, c[0x0][0x2c8], RZ ;  /* 0x0000b20029003a27 */ /* 0x010fe400078e00ff */
[----:B------:R1:W-:Y:S04]  /*7650*/  STL [R1+0x2c], R3 ;  /* 0x00002c0301007387 */ /* 0x0003e80000100800 */
[----:B------:R2:W-:Y:S01]  /*7660*/  STL [R1+0x28], R2 ;  /* 0x0000280201007387 */ /* 0x0005e20000100800 */
[----:B-1----:R-:W-:Y:S01]  /*7670*/  @P3 SHF.R.U32.HI R3, RZ, c[0x0][0x2cc], R0 ;  /* 0x0000b300ff033a19 */ /* 0x002fe20000011600 */
[----:B------:R-:W-:Y:S01]  /*7680*/  IMAD.X R0, RZ, RZ, R27, P0 ;  /* 0x000000ffff007224 */ /* 0x000fe200000e061b */
[----:B--2---:R-:W-:-:S03]  /*7690*/  IADD3.X R2, RZ, R29, RZ, P1, !PT ;  /* 0x0000001dff027210 */ /* 0x004fc60000ffe4ff */
[----:B------:R1:W-:Y:S04]  /*76a0*/  @P3 STL [R1+0xc], R3 ;  /* 0x00000c0301003387 */ /* 0x0003e80000100800 */
[----:B------:R1:W-:Y:S04]  /*76b0*/  STL [R1+0x24], R2 ;  /* 0x0000240201007387 */ /* 0x0003e80000100800 */
[----:B------:R1:W-:Y:S02]  /*76c0*/  STL [R1+0x20], R0 ;  /* 0x0000200001007387 */ /* 0x0003e40000100800 */
.L_x_1602:
[----:B------:R-:W2:Y:S01]  /*76d0*/  LDL.64 R134, [R1+0x50] ;  /* 0x0000500001867983 */ /* 0x000ea20000100a00 */
[----:B------:R-:W-:Y:S04]  /*76e0*/  DEPBAR.LE SB0, 0x0 ;  /* 0x000080000000791a */ /* 0x000fe80000000000 */
[----:B------:R-:W-:Y:S01]  /*76f0*/  UISETP.GE.AND UP0, UPT, UR26, URZ, UPT ;  /* 0x0000003f1a00728c */ /* 0x000fe2000bf06270 */
[----:B------:R-:W3:Y:S01]  /*7700*/  LDL.64 R136, [R1+0x40] ;  /* 0x0000400001887983 */ /* 0x000ee20000100a00 */
        /* <DEDUP_REMOVED lines=12> */
[----:B-----5:R-:W-:Y:S08]  /*77d0*/  LDSM.16.M88.4 R64, [R231+0x8100] ;  /* 0x00810000e740783b */ /* 0x020ff00000000200 */
[----:B-1----:R-:W4:Y:S04]  /*77e0*/  LDL R3, [R1+0x2c] ;  /* 0x00002c0001037983 */ /* 0x002f280000100800 */
[----:B------:R-:W4:Y:S04]  /*77f0*/  LDL R220, [R1+0x24] ;  /* 0x0000240001dc7983 */ /* 0x000f280000100800 */
        /* <DEDUP_REMOVED lines=12> */
[----:B------:R1:W-:Y:S04]  /*78c0*/  STL [R1+0x80], R131 ;  /* 0x0000808301007387 */ /* 0x0003e80000100800 */
[----:B------:R1:W-:Y:S01]  /*78d0*/  STL [R1+0x5c], R235 ;  /* 0x00005ceb01007387 */ /* 0x0003e20000100800 */
[-C--:B------:R-:W-:Y:S03]  /*78e0*/  HMMA.16816.F32.BF16 R20, R64, R32.reuse, RZ ;  /* 0x000000204014723c */ /* 0x080fe600000418ff */
[----:B------:R-:W-:Y:S04]  /*78f0*/  STL [R1+0x60], R243 ;  /* 0x000060f301007387 */ /* 0x000fe80000100800 */
[----:B------:R-:W-:Y:S01]  /*7900*/  STL [R1+0x64], R242 ;  /* 0x000064f201007387 */ /* 0x000fe20000100800 */
[C---:B------:R-:W-:Y:S03]  /*7910*/  HMMA.16816.F32.BF16 R24, R60.reuse, R32, RZ ;  /* 0x000000203c18723c */ /* 0x040fe600000418ff */
[----:B------:R-:W-:Y:S05]  /*7920*/  STL [R1+0x68], R241 ;  /* 0x000068f101007387 */ /* 0x000fea0000100800 */
[-C--:B------:R-:W-:Y:S01]  /*7930*/  HMMA.16816.F32.BF16 R28, R60, R34.reuse, RZ ;  /* 0x000000223c1c723c */ /* 0x080fe200000418ff */
[----:B-1----:R-:W4:Y:S04]  /*7940*/  LDL R131, [R1+0x34] ;  /* 0x0000340001837983 */ /* 0x002f280000100800 */
[----:B------:R-:W4:Y:S03]  /*7950*/  LDL R235, [R1+0xc] ;  /* 0x00000c0001eb7983 */ /* 0x000f260000100800 */
[C---:B------:R-:W-:Y:S01]  /*7960*/  HMMA.16816.F32.BF16 R32, R64.reuse, R34, RZ ;  /* 0x000000224020723c */ /* 0x040fe200000418ff */
[----:B------:R-:W-:Y:S04]  /*7970*/  STL [R1+0x6c], R231 ;  /* 0x00006ce701007387 */ /* 0x000fe80000100800 */
[----:B------:R-:W-:Y:S03]  /*7980*/  STL [R1+0x70], R224 ;  /* 0x000070e001007387 */ /* 0x000fe60000100800 */
[-C--:B------:R-:W-:Y:S01]  /*7990*/  HMMA.16816.F32.BF16 R36, R64, R48.reuse, RZ ;  /* 0x000000304024723c */ /* 0x080fe200000418ff */
[----:B------:R-:W-:Y:S04]  /*79a0*/  STL [R1+0x74], R240 ;  /* 0x000074f001007387 */ /* 0x000fe80000100800 */
[----:B------:R-:W-:Y:S03]  /*79b0*/  STL [R1+0x78], R233 ;  /* 0x000078e901007387 */ /* 0x000fe60000100800 */
[C---:B------:R-:W-:Y:S01]  /*79c0*/  HMMA.16816.F32.BF16 R40, R60.reuse, R48, RZ ;  /* 0x000000303c28723c */ /* 0x040fe200000418ff */
[----:B------:R-:W-:Y:S07]  /*79d0*/  STL [R1+0x7c], R239 ;  /* 0x00007cef01007387 */ /* 0x000fee0000100800 */
[-C--:B------:R-:W-:Y:S08]  /*79e0*/  HMMA.16816.F32.BF16 R44, R60, R50.reuse, RZ ;  /* 0x000000323c2c723c */ /* 0x080ff000000418ff */
[C---:B------:R-:W-:Y:S08]  /*79f0*/  HMMA.16816.F32.BF16 R48, R64.reuse, R50, RZ ;  /* 0x000000324030723c */ /* 0x040ff000000418ff */
[-C--:B------:R-:W-:Y:S08]  /*7a00*/  HMMA.16816.F32.BF16 R52, R64, R204.reuse, RZ ;  /* 0x000000cc4034723c */ /* 0x080ff000000418ff */
[C---:B------:R-:W-:Y:S08]  /*7a10*/  HMMA.16816.F32.BF16 R56, R60.reuse, R204, RZ ;  /* 0x000000cc3c38723c */ /* 0x040ff000000418ff */
[-C--:B------:R-:W-:Y:S08]  /*7a20*/  HMMA.16816.F32.BF16 R60, R60, R206.reuse, RZ ;  /* 0x000000ce3c3c723c */ /* 0x080ff000000418ff */
[----:B------:R-:W-:Y:S01]  /*7a30*/  HMMA.16816.F32.BF16 R64, R64, R206, RZ ;  /* 0x000000ce4040723c */ /* 0x000fe200000418ff */
[----:B------:R-:W1:Y:S07]  /*7a40*/  LDSM.16.M88.4 R204, [R243] ;  /* 0x00000000f3cc783b */ /* 0x000e6e0000000200 */
[-C--:B------:R-:W-:Y:S08]  /*7a50*/  HMMA.16816.F32.BF16 R4, R208, R212.reuse, R4 ;  /* 0x000000d4d004723c */ /* 0x080ff00000041804 */
        /* <DEDUP_REMOVED lines=9> */
[-C--:B--2---:R-:W-:Y:S08]  /*7af0*/  HMMA.16816.F32.BF16 R36, R208, R212.reuse, R36 ;  /* 0x000000d4d024723c */ /* 0x084ff00000041824 */
[C---:B------:R-:W-:Y:S04]  /*7b00*/  HMMA.16816.F32.BF16 R40, R216.reuse, R212, R40 ;  /* 0x000000d4d828723c */ /* 0x040fe80000041828 */
[----:B------:R-:W-:Y:S04]  /*7b10*/  @P0 IADD3 R0, P1, R134, UR21, RZ ;  /* 0x0000001586000c10 */ /* 0x000fe8000ff3e0ff */
[-C--:B------:R-:W-:Y:S04]  /*7b20*/  HMMA.16816.F32.BF16 R44, R216, R214.reuse, R44 ;  /* 0x000000d6d82c723c */ /* 0x080fe8000004182c */
[C---:B------:R-:W-:Y:S02]  /*7b30*/  @P0 LEA R134, P2, R0.reuse, c[0x0][0x1f8], 0x1 ;  /* 0x00007e0000860a11 */ /* 0x040fe400078408ff */
[----:B---3--:R-:W-:Y:S02]  /*7b40*/  @P0 IADD3.X R2, R137, UR20, RZ, P1, !PT ;  /* 0x0000001489020c10 */ /* 0x008fe40008ffe4ff */
[C---:B------:R-:W-:Y:S04]  /*7b50*/  HMMA.16816.F32.BF16 R48, R208.reuse, R214, R48 ;  /* 0x000000d6d030723c */ /* 0x040fe80000041830 */
[----:B------:R-:W-:Y:S04]  /*7b60*/  @P0 LEA.HI.X R135, R0, c[0x0][0x1fc], R2, 0x1, P2 ;  /* 0x00007f0000870a11 */ /* 0x000fe800010f0c02 */
[-C--:B-1----:R-:W-:Y:S01]  /*7b70*/  HMMA.16816.F32.BF16 R52, R208, R204.reuse, R52 ;  /* 0x000000ccd034723c */ /* 0x082fe20000041834 */
[----:B------:R-:W-:Y:S01]  /*7b80*/  @!PT LDS RZ, [RZ] ;  /* 0x00000000fffff984 */ /* 0x000fe20000000800 */
[----:B------:R-:W-:Y:S01]  /*7b90*/  @!PT LDS RZ, [RZ] ;  /* 0x00000000fffff984 */ /* 0x000fe20000000800 */
[----:B------:R-:W-:Y:S01]  /*7ba0*/  @!PT LDS RZ, [RZ] ;  /* 0x00000000fffff984 */ /* 0x000fe20000000800 */
[----:B------:R1:W-:Y:S07]  /*7bb0*/  @P0 LDGSTS.E.BYPASS.LTC128B.128 [R245+0x100], [R134.64], !P5 ;  /* 0x0010000086f50fae */ /* 0x0003ee000e901d52 */
[C---:B------:R-:W-:Y:S08]  /*7bc0*/  HMMA.16816.F32.BF16 R56, R216.reuse, R204, R56 ;  /* 0x000000ccd838723c */ /* 0x040ff00000041838 */
[-C--:B------:R-:W-:Y:S08]  /*7bd0*/  HMMA.16816.F32.BF16 R60, R216, R206.reuse, R60 ;  /* 0x000000ced83c723c */ /* 0x080ff0000004183c */
[----:B------:R-:W-:Y:S04]  /*7be0*/  HMMA.16816.F32.BF16 R64, R208, R206, R64 ;  /* 0x000000ced040723c */ /* 0x000fe80000041840 */
[----:B----4-:R-:W-:Y:S01]  /*7bf0*/  @P0 IADD3 R3, P1, R3, UR21, RZ ;  /* 0x0000001503030c10 */ /* 0x010fe2000ff3e0ff */
[----:B------:R-:W-:Y:S03]  /*7c00*/  UIMAD UR21, UR26, UR17, 0x1 ;  /* 0x000000011a1574a4 */ /* 0x000fe6000f8e0211 */
[C---:B------:R-:W-:Y:S04]  /*7c10*/  @P0 LEA R136, P2, R3.reuse, c[0x0][0x1f8], 0x1 ;  /* 0x00007e0003880a11 */ /* 0x040fe800078408ff */
[----:B------:R-:W-:Y:S01]  /*7c20*/  @P0 IADD3.X R0, R220, UR20, RZ, P1, !PT ;  /* 0x00000014dc000c10 */ /* 0x000fe20008ffe4ff */
[----:B------:R-:W-:Y:S01]  /*7c30*/  @UP1 USHF.R.S32.HI UR20, URZ, 0x1f, UR25 ;  /* 0x0000001f3f141899 */ /* 0x000fe20008011419 */
[----:B------:R-:W-:Y:S02]  /*7c40*/  @P0 IADD3 R2, P1, R134, UR10, RZ ;  /* 0x0000000a86020c10 */ /* 0x000fe4000ff3e0ff */
[----:B------:R-:W-:Y:S01]  /*7c50*/  @P0 LEA.HI.X R137, R3, c[0x0][0x1fc], R0, 0x1, P2 ;  /* 0x00007f0003890a11 */ /* 0x000fe200010f0c00 */
[----:B------:R-:W-:Y:S01]  /*7c60*/  @UP1 UIMAD UR20, UR20, UR4, URZ ;  /* 0x00000004141412a4 */ /* 0x000fe2000f8e023f */
[----:B------:R-:W-:Y:S01]  /*7c70*/  @P0 IADD3.X R3, R135, UR14, RZ, P1, !PT ;  /* 0x0000000e87030c10 */ /* 0x000fe20008ffe4ff */
[----:B------:R2:W3:Y:S01]  /*7c80*/  LDL R0, [R1+0x30] ;  /* 0x0000300001007983 */ /* 0x0004e20000100800 */
[C---:B-1----:R-:W-:Y:S01]  /*7c90*/  @P0 IADD3 R134, P1, R2.reuse, UR10, RZ ;  /* 0x0000000a02860c10 */ /* 0x042fe2000ff3e0ff */
[----:B------:R-:W-:Y:S01]  /*7ca0*/  @UP1 UIMAD UR20, UR25, UR5, UR20 ;  /* 0x00000005191412a4 */ /* 0x000fe2000f8e0214 */
[----:B------:R-:W-:Y:S01]  /*7cb0*/  @P0 IADD3 R204, P6, R2, UR16, RZ ;  /* 0x0000001002cc0c10 */ /* 0x000fe2000ffde0ff */
[----:B------:R1:W-:Y:S01]  /*7cc0*/  @P0 LDGSTS.E.BYPASS.LTC128B.128 [R245+0x2100], [R136.64], !P4 ;  /* 0x0210000088f50fae */ /* 0x0003e2000e101d52 */
[C---:B------:R-:W-:Y:S01]  /*7cd0*/  @P0 IADD3.X R135, R3.reuse, UR14, RZ, P1, !PT ;  /* 0x0000000e03870c10 */ /* 0x040fe20008ffe4ff */
[----:B------:R-:W-:Y:S01]  /*7ce0*/  @UP1 UIADD3 UR20, UR23, UR20, URZ ;  /* 0x0000001417141290 */ /* 0x000fe2000fffe03f */
[----:B------:R-:W-:Y:S01]  /*7cf0*/  @P0 IADD3.X R205, R3, UR15, RZ, P6, !PT ;  /* 0x0000000f03cd0c10 */ /* 0x000fe2000b7fe4ff */
[----:B------:R-:W-:Y:S01]  /*7d00*/  @UP1 USHF.L.U64.HI UR23, UR4, 0x5, UR5 ;  /* 0x0000000504171899 */ /* 0x000fe20008010205 */
[----:B------:R-:W-:Y:S01]  /*7d10*/  PLOP3.LUT P6, PT, PT, PT, UP1, 0x80, 0x0 ;  /* 0x000000000000781c */ /* 0x000fe20003fcf018 */
[----:B------:R-:W-:Y:S02]  /*7d20*/  @UP1 USHF.L.U64.HI UR20, UR22, 0x6, UR20 ;  /* 0x0000000616141899 */ /* 0x000fe40008010214 */
[----:B------:R4:W-:Y:S08]  /*7d30*/  @P0 LDGSTS.E.BYPASS.LTC128B.128 [R245+0x900], [R2.64], !P5 ;  /* 0x0090000002f50fae */ /* 0x0009f0000e901d52 */
[----:B------:R4:W-:Y:S08]  /*7d40*/  @P0 LDGSTS.E.BYPASS.LTC128B.128 [R245+0x2900], [R2.64+0x80], !P4 ;  /* 0x0290008002f50fae */ /* 0x0009f0000e101d52 */
[----:B------:R2:W-:Y:S01]  /*7d50*/  @P0 LDGSTS.E.BYPASS.LTC128B.128 [R245+0x1100], [R134.64], !P5 ;  /* 0x0110000086f50fae */ /* 0x0005e2000e901d52 */
[C---:B-1----:R-:W-:Y:S04]  /*7d60*/  @P0 IADD3 R136, P2, R134.reuse, UR10, RZ ;  /* 0x0000000a86880c10 */ /* 0x042fe8000ff5e0ff */
[C---:B------:R-:W-:Y:S03]  /*7d70*/  @P0 IADD3.X R137, R135.reuse, UR14, RZ, P2, !PT ;  /* 0x0000000e87890c10 */ /* 0x040fe600097fe4ff */
[----:B------:R1:W-:Y:S08]  /*7d80*/  @P0 LDGSTS.E.BYPASS.LTC128B.128 [R245+0x3100], [R204.64], !P4 ;  /* 0x03100000ccf50fae */ /* 0x0003f0000e101d52 */
[----:B------:R1:W-:Y:S01]  /*7d90*/  @P0 LDGSTS.E.BYPASS.LTC128B.128 [R245+0x1900], [R136.64], !P5 ;  /* 0x0190000088f50fae */ /* 0x0003e2000e901d52 */
[----:B----4-:R-:W-:Y:S04]  /*7da0*/  @P0 IADD3 R2, P1, R134, UR16, RZ ;  /* 0x0000001086020c10 */ /* 0x010fe8000ff3e0ff */
[----:B------:R-:W-:Y:S05]  /*7db0*/  @P0 IADD3.X R3, R135, UR15, RZ, P1, !PT ;  /* 0x0000000f87030c10 */ /* 0x000fea0008ffe4ff */
[----:B------:R4:W-:Y:S08]  /*7dc0*/  @P0 LDGSTS.E.BYPASS.LTC128B.128 [R245+0x3900], [R2.64], !P4 ;  /* 0x0390000002f50fae */ /* 0x0009f0000e101d52 */
[----:B------:R-:W-:Y:S08]  /*7dd0*/  LDSM.16.M88.4 R212, [R232+0x8100] ;  /* 0x00810000e8d4783b */ /* 0x000ff00000000200 */
[----:B------:R-:W2:Y:S08]  /*7de0*/  LDSM.16.M88.4 R216, [R230+0x4100] ;  /* 0x00410000e6d8783b */ /* 0x000eb00000000200 */
[----:B-1----:R-:W1:Y:S08]  /*7df0*/  LDSM.16.M88.4 R204, [R232+0xa100] ;  /* 0x00a10000e8cc783b */ /* 0x002e700000000200 */
[----:B------:R-:W4:Y:S08]  /*7e00*/  LDSM.16.M88.4 R208, [R230+0x4900] ;  /* 0x00490000e6d0783b */ /* 0x000f300000000200 */
[----:B------:R-:W0:Y:S01]  /*7e10*/  LDGDEPBAR ;  /* 0x00000000000079af */ /* 0x000e220000000000 */
[-C--:B--2---:R-:W-:Y:S08]  /*7e20*/  HMMA.16816.F32.BF16 R4, R212, R216.reuse, R4 ;  /* 0x000000d8d404723c */ /* 0x084ff00000041804 */
        /* <DEDUP_REMOVED lines=14> */
[-C--:B--2---:R-:W-:Y:S08]  /*7f10*/  HMMA.16816.F32.BF16 R52, R212, R208.reuse, R52 ;  /* 0x000000d0d434723c */ /* 0x084ff00000041834 */
[C---:B------:R-:W-:Y:S08]  /*7f20*/  HMMA.16816.F32.BF16 R56, R204.reuse, R208, R56 ;  /* 0x000000d0cc38723c */ /* 0x040ff00000041838 */
[-C--:B------:R-:W-:Y:S01]  /*7f30*/  HMMA.16816.F32.BF16 R60, R204, R210.reuse, R60 ;  /* 0x000000d2cc3c723c */ /* 0x080fe2000004183c */
[----:B------:R-:W1:Y:S07]  /*7f40*/  LDSM.16.M88.4 R204, [R234+0x8100] ;  /* 0x00810000eacc783b */ /* 0x000e6e0000000200 */
[----:B------:R-:W-:Y:S01]  /*7f50*/  HMMA.16816.F32.BF16 R64, R212, R210, R64 ;  /* 0x000000d2d440723c */ /* 0x000fe20000041840 */
[----:B------:R-:W2:Y:S08]  /*7f60*/  LDSM.16.M88.4 R208, [R234+0xa100] ;  /* 0x00a10000ead0783b */ /* 0x000eb00000000200 */
[----:B------:R-:W4:Y:S01]  /*7f70*/  LDSM.16.M88.4 R212, [R229+0x800] ;  /* 0x00080000e5d4783b */ /* 0x000f220000000200 */
[-C--:B-1----:R-:W-:Y:S08]  /*7f80*/  HMMA.16816.F32.BF16 R4, R204, R216.reuse, R4 ;  /* 0x000000d8cc04723c */ /* 0x082ff00000041804 */
[C---:B--2---:R-:W-:Y:S08]  /*7f90*/  HMMA.16816.F32.BF16 R8, R208.reuse, R216, R8 ;  /* 0x000000d8d008723c */ /* 0x044ff00000041808 */
[-C--:B------:R-:W-:Y:S08]  /*7fa0*/  HMMA.16816.F32.BF16 R12, R208, R218.reuse, R12 ;  /* 0x000000dad00c723c */ /* 0x080ff0000004180c */
[C---:B------:R-:W-:Y:S01]  /*7fb0*/  HMMA.16816.F32.BF16 R16, R204.reuse, R218, R16 ;  /* 0x000000dacc10723c */ /* 0x040fe20000041810 */
[----:B------:R-:W1:Y:S07]  /*7fc0*/  LDSM.16.M88.4 R216, [R229+0x1000] ;  /* 0x00100000e5d8783b */ /* 0x000e6e0000000200 */
[-C--:B----4-:R-:W-:Y:S04]  /*7fd0*/  HMMA.16816.F32.BF16 R20, R204, R212.reuse, R20 ;  /* 0x000000d4cc14723c */ /* 0x090fe80000041814 */
[----:B---3--:R-:W-:Y:S04]  /*7fe0*/  @P3 MOV R0, R235 ;  /* 0x000000eb00003202 */ /* 0x008fe80000000f00 */
[C---:B------:R-:W-:Y:S01]  /*7ff0*/  HMMA.16816.F32.BF16 R24, R208.reuse, R212, R24 ;  /* 0x000000d4d018723c */ /* 0x040fe20000041818 */
[----:B------:R-:W-:Y:S07]  /*8000*/  SHFL.IDX PT, R2, R0, 0x1, 0x1c1f ;  /* 0x003c1f0000027f89 */ /* 0x000fee00000e0000 */
[-C--:B------:R-:W-:Y:S01]  /*8010*/  HMMA.16816.F32.BF16 R28, R208, R214.reuse, R28 ;  /* 0x000000d6d01c723c */ /* 0x080fe2000004181c */
[----:B------:R-:W-:Y:S07]  /*8020*/  SHFL.IDX PT, R3, R0, RZ, 0x1c1f ;  /* 0x001c1fff00037589 */ /* 0x000fee00000e0000 */
[C---:B------:R-:W-:Y:S01]  /*8030*/  HMMA.16816.F32.BF16 R32, R204.reuse, R214, R32 ;  /* 0x000000d6cc20723c */ /* 0x040fe20000041820 */
[----:B------:R-:W2:Y:S07]  /*8040*/  LDSM.16.M88.4 R212, [R229+0x1800] ;  /* 0x00180000e5d4783b */ /* 0x000eae0000000200 */
[-C--:B-1----:R-:W-:Y:S08]  /*8050*/  HMMA.16816.F32.BF16 R36, R204, R216.reuse, R36 ;  /* 0x000000d8cc24723c */ /* 0x082ff00000041824 */
[C---:B------:R-:W-:Y:S08]  /*8060*/  HMMA.16816.F32.BF16 R40, R208.reuse, R216, R40 ;  /* 0x000000d8d028723c */ /* 0x040ff00000041828 */
[-C--:B------:R-:W-:Y:S08]  /*8070*/  HMMA.16816.F32.BF16 R44, R208, R218.reuse, R44 ;  /* 0x000000dad02c723c */ /* 0x080ff0000004182c */
[C---:B------:R-:W-:Y:S01]  /*8080*/  HMMA.16816.F32.BF16 R48, R204.reuse, R218, R48 ;  /* 0x000000dacc30723c */ /* 0x040fe20000041830 */
[----:B------:R-:W-:Y:S07]  /*8090*/  LDSM.16.M88.4 R216, [R224+0x6100] ;  /* 0x00610000e0d8783b */ /* 0x000fee0000000200 */
[-C--:B--2---:R-:W-:Y:S08]  /*80a0*/  HMMA.16816.F32.BF16 R52, R204, R212.reuse, R52 ;  /* 0x000000d4cc34723c */ /* 0x084ff00000041834 */
[C---:B------:R-:W-:Y:S08]  /*80b0*/  HMMA.16816.F32.BF16 R56, R208.reuse, R212, R56 ;  /* 0x000000d4d038723c */ /* 0x040ff00000041838 */
[-C--:B------:R-:W-:Y:S01]  /*80c0*/  HMMA.16816.F32.BF16 R60, R208, R214.reuse, R60 ;  /* 0x000000d6d03c723c */ /* 0x080fe2000004183c */
[----:B------:R-:W1:Y:S07]  /*80d0*/  LDSM.16.M88.4 R208, [R231+0xc100] ;  /* 0x00c10000e7d0783b */ /* 0x000e6e0000000200 */
[----:B------:R-:W-:Y:S01]  /*80e0*/  HMMA.16816.F32.BF16 R64, R204, R214, R64 ;  /* 0x000000d6cc40723c */ /* 0x000fe20000041840 */
[----:B------:R-:W2:Y:S08]  /*80f0*/  LDSM.16.M88.4 R204, [R231+0xe100] ;  /* 0x00e10000e7cc783b */ /* 0x000eb00000000200 */
[----:B------:R-:W3:Y:S01]  /*8100*/  LDSM.16.M88.4 R212, [R224+0x6900] ;  /* 0x00690000e0d4783b */ /* 0x000ee20000000200 */
[-C--:B-1----:R-:W-:Y:S08]  /*8110*/  HMMA.16816.F32.BF16 R4, R208, R216.reuse, R4 ;  /* 0x000000d8d004723c */ /* 0x082ff00000041804 */
        /* <DEDUP_REMOVED lines=20> */
[----:B------:R-:W3:Y:S01]  /*8260*/  LDSM.16.M88.4 R212, [R239] ;  /* 0x00000000efd4783b */ /* 0x000ee20000000200 */
[-C--:B-1----:R-:W-:Y:S08]  /*8270*/  HMMA.16816.F32.BF16 R4, R204, R216.reuse, R4 ;  /* 0x000000d8cc04723c */ /* 0x082ff00000041804 */
[C---:B--2---:R-:W-:Y:S08]  /*8280*/  HMMA.16816.F32.BF16 R8, R208.reuse, R216, R8 ;  /* 0x000000d8d008723c */ /* 0x044ff00000041808 */
[-C--:B------:R-:W-:Y:S08]  /*8290*/  HMMA.16816.F32.BF16 R12, R208, R218.reuse, R12 ;  /* 0x000000dad00c723c */ /* 0x080ff0000004180c */
[C---:B------:R-:W-:Y:S01]  /*82a0*/  HMMA.16816.F32.BF16 R16, R204.reuse, R218, R16 ;  /* 0x000000dacc10723c */ /* 0x040fe20000041810 */
[----:B------:R-:W1:Y:S07]  /*82b0*/  LDSM.16.M88.4 R216, [R238] ;  /* 0x00000000eed8783b */ /* 0x000e6e0000000200 */
[-C--:B---3--:R-:W-:Y:S08]  /*82c0*/  HMMA.16816.F32.BF16 R20, R204, R212.reuse, R20 ;  /* 0x000000d4cc14723c */ /* 0x088ff00000041814 */
        /* <DEDUP_REMOVED lines=36> */
[----:B------:R-:W2:Y:S07]  /*8510*/  LDSM.16.M88.4 R208, [R236+0xe100] ;  /* 0x00e10000ecd0783b */ /* 0x000eae0000000200 */
        /* <DEDUP_REMOVED lines=24> */
[----:B------:R4:W1:Y:S10]  /*86a0*/  MUFU.TANH R223, R7 ;  /* 0x0000000700df7308 */ /* 0x0008740000002400 */
[----:B------:R-:W-:Y:S01]  /*86b0*/  MUFU.TANH R135, R17 ;  /* 0x0000001100877308 */ /* 0x000fe20000002400 */
[----:B---3--:R-:W3:Y:S09]  /*86c0*/  LDL R13, [R1+0x28] ;  /* 0x00002800010d7983 */ /* 0x008ef20000100800 */
[----:B------:R-:W-:Y:S01]  /*86d0*/  MUFU.TANH R222, R8 ;  /* 0x0000000800de7308 */ /* 0x000fe20000002400 */
[----:B----4-:R-:W4:Y:S09]  /*86e0*/  LDSM.16.M88.4 R4, [R229+0x2800] ;  /* 0x00280000e504783b */ /* 0x010f320000000200 */
[----:B------:R-:W-:Y:S10]  /*86f0*/  MUFU.TANH R17, R18 ;  /* 0x0000001200117308 */ /* 0x000ff40000002400 */
[----:B------:R-:W1:Y:S10]  /*8700*/  MUFU.TANH R221, R9 ;  /* 0x0000000900dd7308 */ /* 0x000e740000002400 */
[----:B------:R-:W1:Y:S10]  /*8710*/  MUFU.TANH R220, R10 ;  /* 0x0000000a00dc7308 */ /* 0x000e740000002400 */
[----:B------:R1:W-:Y:S01]  /*8720*/  MUFU.TANH R215, R11 ;  /* 0x0000000b00d77308 */ /* 0x0003e20000002400 */
[-C--:B----4-:R-:W-:Y:S09]  /*8730*/  HMMA.16816.F32.BF16 R20, R216, R4.reuse, R20 ;  /* 0x00000004d814723c */ /* 0x090ff20000041814 */
[----:B------:R-:W-:Y:S01]  /*8740*/  MUFU.TANH R212, R14 ;  /* 0x0000000e00d47308 */ /* 0x000fe20000002400 */
[C---:B------:R-:W-:Y:S09]  /*8750*/  HMMA.16816.F32.BF16 R24, R208.reuse, R4, R24 ;  /* 0x00000004d018723c */ /* 0x040ff20000041818 */
[----:B------:R4:W-:Y:S01]  /*8760*/  MUFU.TANH R213, R15 ;  /* 0x0000000f00d57308 */ /* 0x0009e20000002400 */
[-C--:B------:R-:W-:Y:S01]  /*8770*/  HMMA.16816.F32.BF16 R28, R208, R6.reuse, R28 ;  /* 0x00000006d01c723c */ /* 0x080fe2000004181c */
[----:B-1----:R-:W1:Y:S03]  /*8780*/  LDSM.16.M88.4 R8, [R229+0x3000] ;  /* 0x00300000e508783b */ /* 0x002e660000000200 */
[----:B------:R-:W-:Y:S04]  /*8790*/  FMUL.FTZ R20, R20, c[0x0][0x320] ;  /* 0x0000c80014147a20 */ /* 0x000fe80000410000 */
[C---:B------:R-:W-:Y:S01]  /*87a0*/  HMMA.16816.F32.BF16 R32, R216.reuse, R6, R32 ;  /* 0x00000006d820723c */ /* 0x040fe20000041820 */
[----:B------:R2:W1:Y:S01]  /*87b0*/  MUFU.TANH R214, R12 ;  /* 0x0000000c00d67308 */ /* 0x0004620000002400 */
[----:B------:R-:W1:Y:S02]  /*87c0*/  LDSM.16.M88.4 R4, [R229+0x3800] ;  /* 0x00380000e504783b */ /* 0x000e640000000200 */
[----:B------:R-:W-:Y:S02]  /*87d0*/  FMUL.FTZ R21, R21, c[0x0][0x320] ;  /* 0x0000c80015157a20 */ /* 0x000fe40000410000 */
[----:B------:R-:W-:Y:S02]  /*87e0*/  FMUL.FTZ R22, R22, c[0x0][0x320] ;  /* 0x0000c80016167a20 */ /* 0x000fe40000410000 */
[----:B------:R-:W-:Y:S04]  /*87f0*/  DEPBAR.LE SB0, 0x0 ;  /* 0x000080000000791a */ /* 0x000fe80000000000 */
[----:B------:R-:W1:Y:S01]  /*8800*/  MUFU.TANH R136, R16 ;  /* 0x0000001000887308 */ /* 0x000e620000002400 */
[----:B------:R-:W-:Y:S01]  /*8810*/  FMUL.FTZ R24, R24, c[0x0][0x320] ;  /* 0x0000c80018187a20 */ /* 0x000fe20000410000 */
[----:B------:R-:W-:Y:S01]  /*8820*/  BAR.SYNC.DEFER_BLOCKING 0x0 ;  /* 0x0000000000007b1d */ /* 0x000fe20000010000 */
[----:B------:R-:W-:Y:S02]  /*8830*/  FMUL.FTZ R23, R23, c[0x0][0x320] ;  /* 0x0000c80017177a20 */ /* 0x000fe40000410000 */
[----:B------:R-:W-:Y:S02]  /*8840*/  FMUL.FTZ R31, R31, c[0x0][0x320] ;  /* 0x0000c8001f1f7a20 */ /* 0x000fe40000410000 */
[----:B------:R-:W-:Y:S02]  /*8850*/  FMUL.FTZ R28, R28, c[0x0][0x320] ;  /* 0x0000c8001c1c7a20 */ /* 0x000fe40000410000 */
[----:B------:R-:W-:Y:S01]  /*8860*/  FMUL.FTZ R25, R25, c[0x0][0x320] ;  /* 0x0000c80019197a20 */ /* 0x000fe20000410000 */
[----:B------:R-:W3:Y:S01]  /*8870*/  MUFU.TANH R134, R19 ;  /* 0x0000001300867308 */ /* 0x000ee20000002400 */
[----:B----4-:R-:W4:Y:S01]  /*8880*/  LDL.64 R14, [R1+0x38] ;  /* 0x00003800010e7983 */ /* 0x010f220000100a00 */
[----:B------:R-:W-:Y:S02]  /*8890*/  FMUL.FTZ R34, R34, c[0x0][0x320] ;  /* 0x0000c80022227a20 */ /* 0x000fe40000410000 */
[----:B------:R-:W-:Y:S02]  /*88a0*/  FMUL.FTZ R27, R27, c[0x0][0x320] ;  /* 0x0000c8001b1b7a20 */ /* 0x000fe40000410000 */
[----:B------:R-:W-:Y:S01]  /*88b0*/  FMUL.FTZ R26, R26, c[0x0][0x320] ;  /* 0x0000c8001a1a7a20 */ /* 0x000fe20000410000 */
[----:B--2---:R-:W2:Y:S01]  /*88c0*/  LDL R12, [R1+0x20] ;  /* 0x00002000010c7983 */ /* 0x004ea20000100800 */
[----:B------:R-:W-:Y:S02]  /*88d0*/  FMUL.FTZ R32, R32, c[0x0][0x320] ;  /* 0x0000c80020207a20 */ /* 0x000fe40000410000 */
[----:B------:R-:W-:Y:S01]  /*88e0*/  MUFU.TANH R28, R28 ;  /* 0x0000001c001c7308 */ /* 0x000fe20000002400 */
[----:B------:R-:W-:Y:S01]  /*88f0*/  FMUL.FTZ R29, R29, c[0x0][0x320] ;  /* 0x0000c8001d1d7a20 */ /* 0x000fe20000410000 */
[-C--:B-1----:R-:W-:Y:S05]  /*8900*/  HMMA.16816.F32.BF16 R36, R216, R8.reuse, R36 ;  /* 0x00000008d824723c */ /* 0x082fea0000041824 */
[----:B------:R-:W-:Y:S03]  /*8910*/  FMUL.FTZ R33, R33, c[0x0][0x320] ;  /* 0x0000c80021217a20 */ /* 0x000fe60000410000 */
[----:B------:R-:W1:Y:S01]  /*8920*/  MUFU.TANH R21, R21 ;  /* 0x0000001500157308 */ /* 0x000e620000002400 */
[C---:B------:R-:W-:Y:S01]  /*8930*/  HMMA.16816.F32.BF16 R40, R208.reuse, R8, R40 ;  /* 0x00000008d028723c */ /* 0x040fe20000041828 */
[----:B------:R-:W1:Y:S03]  /*8940*/  SHFL.IDX PT, R9, R0, 0x2, 0x1c1f ;  /* 0x005c1f0000097f89 */ /* 0x000e6600000e0000 */
[----:B------:R-:W-:Y:S02]  /*8950*/  FMUL.FTZ R30, R30, c[0x0][0x320] ;  /* 0x0000c8001e1e7a20 */ /* 0x000fe40000410000 */
[----:B------:R-:W-:Y:S02]  /*8960*/  FMUL.FTZ R35, R35, c[0x0][0x320] ;  /* 0x0000c80023237a20 */ /* 0x000fe40000410000 */
[-C--:B------:R-:W-:Y:S01]  /*8970*/  HMMA.16816.F32.BF16 R44, R208, R10.reuse, R44 ;  /* 0x0000000ad02c723c */ /* 0x080fe2000004182c */
[----:B------:R-:W-:Y:S07]  /*8980*/  MUFU.TANH R244, R34 ;  /* 0x0000002200f47308 */ /* 0x000fee0000002400 */
[C---:B------:R-:W-:Y:S01]  /*8990*/  HMMA.16816.F32.BF16 R48, R216.reuse, R10, R48 ;  /* 0x0000000ad830723c */ /* 0x040fe20000041830 */
[----:B------:R-:W2:Y:S02]  /*89a0*/  LDL.64 R10, [R1+0x48] ;  /* 0x00004800010a7983 */ /* 0x000ea40000100a00 */
[----:B------:R-:W-:Y:S01]  /*89b0*/  MUFU.TANH R20, R20 ;  /* 0x0000001400147308 */ /* 0x000fe20000002400 */
[----:B------:R-:W-:Y:S02]  /*89c0*/  FMUL.FTZ R36, R36, c[0x0][0x320] ;  /* 0x0000c80024247a20 */ /* 0x000fe40000410000 */
[----:B------:R-:W-:Y:S02]  /*89d0*/  FMUL.FTZ R38, R38, c[0x0][0x320] ;  /* 0x0000c80026267a20 */ /* 0x000fe40000410000 */
[-C--:B------:R-:W-:Y:S04]  /*89e0*/  HMMA.16816.F32.BF16 R52, R216, R4.reuse, R52 ;  /* 0x00000004d834723c */ /* 0x080fe80000041834 */
[----:B------:R-:W-:Y:S01]  /*89f0*/  FMUL.FTZ R42, R42, c[0x0][0x320] ;  /* 0x0000c8002a2a7a20 */ /* 0x000fe20000410000 */
[----:B------:R-:W1:Y:S01]  /*8a00*/  MUFU.TANH R22, R22 ;  /* 0x0000001600167308 */ /* 0x000e620000002400 */
[----:B------:R-:W-:Y:S02]  /*8a10*/  FMUL.FTZ R40, R40, c[0x0][0x320] ;  /* 0x0000c80028287a20 */ /* 0x000fe40000410000 */
[C---:B------:R-:W-:Y:S01]  /*8a20*/  HMMA.16816.F32.BF16 R56, R208.reuse, R4, R56 ;  /* 0x00000004d038723c */ /* 0x040fe20000041838 */
[----:B------:R1:W1:Y:S03]  /*8a30*/  SHFL.IDX PT, R5, R0, 0x3, 0x1c1f ;  /* 0x007c1f0000057f89 */ /* 0x00026600000e0000 */
[----:B------:R-:W-:Y:S02]  /*8a40*/  FMUL.FTZ R45, R45, c[0x0][0x320] ;  /* 0x0000c8002d2d7a20 */ /* 0x000fe40000410000 */
[----:B------:R-:W-:Y:S01]  /*8a50*/  FMUL.FTZ R39, R39, c[0x0][0x320] ;  /* 0x0000c80027277a20 */ /* 0x000fe20000410000 */
[----:B------:R-:W2:Y:S01]  /*8a60*/  MUFU.TANH R24, R24 ;  /* 0x0000001800187308 */ /* 0x000ea20000002400 */
[-C--:B------:R-:W-:Y:S04]  /*8a70*/  HMMA.16816.F32.BF16 R60, R208, R6.reuse, R60 ;  /* 0x00000006d03c723c */ /* 0x080fe8000004183c */
[----:B------:R-:W-:Y:S02]  /*8a80*/  FMUL.FTZ R44, R44, c[0x0][0x320] ;  /* 0x0000c8002c2c7a20 */ /* 0x000fe40000410000 */
[----:B------:R-:W-:Y:S02]  /*8a90*/  FMUL.FTZ R43, R43, c[0x0][0x320] ;  /* 0x0000c8002b2b7a20 */ /* 0x000fe40000410000 */
[----:B------:R-:W-:Y:S01]  /*8aa0*/  HMMA.16816.F32.BF16 R64, R216, R6, R64 ;  /* 0x00000006d840723c */ /* 0x000fe20000041840 */
[----:B------:R-:W-:Y:S03]  /*8ab0*/  MUFU.TANH R34, R45 ;  /* 0x0000002d00227308 */ /* 0x000fe60000002400 */
[----:B------:R-:W-:Y:S02]  /*8ac0*/  FMUL.FTZ R54, R54, c[0x0][0x320] ;  /* 0x0000c80036367a20 */ /* 0x000fe40000410000 */
[----:B------:R-:W-:Y:S02]  /*8ad0*/  FMUL.FTZ R55, R55, c[0x0][0x320] ;  /* 0x0000c80037377a20 */ /* 0x000fe40000410000 */
[----:B-1----:R-:W-:Y:S03]  /*8ae0*/  IMAD.U32 R0, RZ, RZ, UR8 ;  /* 0x00000008ff007e24 */ /* 0x002fe6000f8e00ff */
[----:B------:R-:W-:Y:S01]  /*8af0*/  MUFU.TANH R23, R23 ;  /* 0x0000001700177308 */ /* 0x000fe20000002400 */
[----:B------:R-:W-:Y:S01]  /*8b00*/  FMUL.FTZ R57, R57, c[0x0][0x320] ;  /* 0x0000c80039397a20 */ /* 0x000fe20000410000 */
[----:B------:R-:W-:Y:S01]  /*8b10*/  IADD3 R0, R0, UR21, -R131 ;  /* 0x0000001500007c10 */ /* 0x000fe2000fffe883 */
[----:B------:R-:W-:Y:S01]  /*8b20*/  @UP1 USHF.L.U32 UR21, UR22, 0x6, URZ ;  /* 0x0000000616151899 */ /* 0x000fe2000800063f */
[----:B------:R-:W-:Y:S01]  /*8b30*/  FMUL.FTZ R59, R59, c[0x0][0x320] ;  /* 0x0000c8003b3b7a20 */ /* 0x000fe20000410000 */
[----:B------:R-:W-:Y:S01]  /*8b40*/  @UP1 USHF.L.U32 UR22, UR4, 0x5, URZ ;  /* 0x0000000504161899 */ /* 0x000fe2000800063f */
[----:B------:R-:W-:Y:S01]  /*8b50*/  IADD3 R4, R0, -UR11, RZ ;  /* 0x8000000b00047c10 */ /* 0x000fe2000fffe0ff */
[----:B------:R-:W-:Y:S02]  /*8b60*/  FMUL.FTZ R53, R53, c[0x0][0x320] ;  /* 0x0000c80035357a20 */ /* 0x000fe40000410000 */
[----:B------:R-:W-:Y:S01]  /*8b70*/  FMUL.FTZ R56, R56, c[0x0][0x320] ;  /* 0x0000c80038387a20 */ /* 0x000fe20000410000 */
[----:B------:R-:W1:Y:S01]  /*8b80*/  MUFU.TANH R25, R25 ;  /* 0x0000001900197308 */ /* 0x000e620000002400 */
[C---:B------:R-:W-:Y:S01]  /*8b90*/  IADD3 R0, R4.reuse, R9, RZ ;  /* 0x0000000904007210 */ /* 0x040fe20007ffe0ff */
[C---:B------:R-:W-:Y:S01]  /*8ba0*/  IMAD.IADD R2, R4.reuse, 0x1, R2 ;  /* 0x0000000104027824 */ /* 0x040fe200078e0202 */
[C---:B------:R-:W-:Y:S01]  /*8bb0*/  IADD3 R3, R4.reuse, R3, RZ ;  /* 0x0000000304037210 */ /* 0x040fe20007ffe0ff */
[----:B------:R-:W-:Y:S02]  /*8bc0*/  IMAD.IADD R4, R4, 0x1, R5 ;  /* 0x0000000104047824 */ /* 0x000fe400078e0205 */
[----:B------:R-:W-:Y:S01]  /*8bd0*/  FMUL.FTZ R60, R60, c[0x0][0x320] ;  /* 0x0000c8003c3c7a20 */ /* 0x000fe20000410000 */
[----:B------:R-:W-:Y:S01]  /*8be0*/  ISETP.GT.AND P2, PT, R3, 0x1, PT ;  /* 0x000000010300780c */ /* 0x000fe20003f44270 */
        /* <DEDUP_REMOVED lines=9> */
[----:B------:R-:W-:Y:S07]  /*8c80*/  FMUL.FTZ R58, R58, c[0x0][0x320] ;  /* 0x0000c8003a3a7a20 */ /* 0x000fee0000410000 */
[----:B------:R-:W1:Y:S10]  /*8c90*/  MUFU.TANH R32, R32 ;  /* 0x0000002000207308 */ /* 0x000e740000002400 */
[----:B------:R-:W1:Y:S10]  /*8ca0*/  MUFU.TANH R29, R29 ;  /* 0x0000001d001d7308 */ /* 0x000e740000002400 */
[----:B------:R-:W1:Y:S10]  /*8cb0*/  MUFU.TANH R33, R33 ;  /* 0x0000002100217308 */ /* 0x000e740000002400 */
[----:B------:R-:W1:Y:S10]  /*8cc0*/  MUFU.TANH R36, R36 ;  /* 0x0000002400247308 */ /* 0x000e740000002400 */
[----:B------:R1:W1:Y:S10]  /*8cd0*/  MUFU.TANH R18, R37 ;  /* 0x0000002500127308 */ /* 0x0002740000002400 */
[----:B------:R-:W-:Y:S10]  /*8ce0*/  MUFU.TANH R251, R43 ;  /* 0x0000002b00fb7308 */ /* 0x000ff40000002400 */
[----:B------:R-:W-:Y:S01]  /*8cf0*/  MUFU.TANH R43, R65 ;  /* 0x00000041002b7308 */ /* 0x000fe20000002400 */
[----:B-1----:R-:W-:Y:S09]  /*8d00*/  FMUL.FTZ R37, R51, c[0x0][0x320] ;  /* 0x0000c80033257a20 */ /* 0x002ff20000410000 */
[----:B------:R-:W-:Y:S10]  /*8d10*/  MUFU.TANH R19, R44 ;  /* 0x0000002c00137308 */ /* 0x000ff40000002400 */
        /* <DEDUP_REMOVED lines=10> */
[----:B------:R-:W-:Y:S01]  /*8dc0*/  MUFU.TANH R37, R37 ;  /* 0x0000002500257308 */ /* 0x000fe20000002400 */
[----:B--2---:R-:W-:Y:S04]  /*8dd0*/  @P6 IADD3 R8, P1, R10, UR21, RZ ;  /* 0x000000150a086c10 */ /* 0x004fe8000ff3e0ff */
[----:B------:R-:W-:Y:S02]  /*8de0*/  @P6 LEA R10, P0, R8, c[0x0][0x1c8], 0x1 ;  /* 0x00007200080a6a11 */ /* 0x000fe400078008ff */
[----:B----4-:R-:W-:Y:S01]  /*8df0*/  @P6 IADD3.X R9, R15, UR20, RZ, P1, !PT ;  /* 0x000000140f096c10 */ /* 0x010fe20008ffe4ff */
[----:B------:R-:W-:Y:S01]  /*8e00*/  FMUL.FTZ R15, R50, c[0x0][0x320] ;  /* 0x0000c800320f7a20 */ /* 0x000fe20000410000 */
[----:B---3--:R-:W-:Y:S01]  /*8e10*/  @P6 IADD3 R5, P1, R13, UR21, RZ ;  /* 0x000000150d056c10 */ /* 0x008fe2000ff3e0ff */
[----:B------:R-:W-:Y:S01]  /*8e20*/  @UP1 UIADD3 UR21, UP0, UR12, 0x80, URZ ;  /* 0x000000800c151890 */ /* 0x000fe2000ff1e03f */
[----:B------:R-:W-:Y:S01]  /*8e30*/  @P6 LEA.HI.X R11, R8, c[0x0][0x1cc], R9, 0x1, P0 ;  /* 0x00007300080b6a11 */ /* 0x000fe200000f0c09 */
[----:B------:R-:W-:Y:S01]  /*8e40*/  FMUL.FTZ R9, R48, c[0x0][0x320] ;  /* 0x0000c80030097a20 */ /* 0x000fe20000410000 */
[----:B------:R-:W-:Y:S01]  /*8e50*/  @P6 LEA R204, P0, R5, c[0x0][0x1c8], 0x1 ;  /* 0x0000720005cc6a11 */ /* 0x000fe200078008ff */
[----:B------:R1:W-:Y:S01]  /*8e60*/  MUFU.TANH R38, R15 ;  /* 0x0000000f00267308 */ /* 0x0003e20000002400 */
[----:B------:R-:W-:Y:S01]  /*8e70*/  @P6 IADD3.X R8, R12, UR20, RZ, P1, !PT ;  /* 0x000000140c086c10 */ /* 0x000fe20008ffe4ff */
[----:B------:R-:W-:Y:S01]  /*8e80*/  FMUL.FTZ R12, R49, c[0x0][0x320] ;  /* 0x0000c800310c7a20 */ /* 0x000fe20000410000 */
[----:B------:R-:W-:Y:S01]  /*8e90*/  ISETP.GT.AND P1, PT, R3, RZ, PT ;  /* 0x000000ff0300720c */ /* 0x000fe20003f24270 */
[----:B------:R-:W-:Y:S01]  /*8ea0*/  @!PT LDS RZ, [RZ] ;  /* 0x00000000fffff984 */ /* 0x000fe20000000800 */
[----:B------:R2:W-:Y:S01]  /*8eb0*/  @P6 LDGSTS.E.BYPASS.LTC128B.128 [R245+0x4100], [R10.64], !P5 ;  /* 0x041000000af56fae */ /* 0x0005e2000e901d52 */
[----:B------:R-:W-:Y:S01]  /*8ec0*/  @P6 LEA.HI.X R205, R5, c[0x0][0x1cc], R8, 0x1, P0 ;  /* 0x0000730005cd6a11 */ /* 0x000fe200000f0c08 */
[----:B------:R-:W-:Y:S01]  /*8ed0*/  @UP1 UIADD3.X UR20, URZ, UR9, URZ, UP0, !UPT ;  /* 0x000000093f141290 */ /* 0x000fe200087fe43f */
[----:B------:R-:W-:Y:S01]  /*8ee0*/  ISETP.GT.AND P0, PT, R2, RZ, PT ;  /* 0x000000ff0200720c */ /* 0x000fe20003f04270 */
[----:B------:R-:W-:Y:S01]  /*8ef0*/  UISETP.GT.AND UP0, UPT, UR26, UR24, UPT ;  /* 0x000000181a00728c */ /* 0x000fe2000bf04270 */
[----:B------:R-:W-:Y:S01]  /*8f00*/  FSEL R8, R250, -INF , P1 ;  /* 0xff800000fa087808 */ /* 0x000fe20000800000 */
[----:B------:R-:W3:Y:S01]  /*8f10*/  MUFU.TANH R16, R9 ;  /* 0x0000000900107308 */ /* 0x000ee20000002400 */
[----:B------:R-:W-:Y:S01]  /*8f20*/  ISETP.GT.AND P1, PT, R2, 0x1, PT ;  /* 0x000000010200780c */ /* 0x000fe20003f24270 */
[----:B------:R4:W-:Y:S01]  /*8f30*/  @P6 LDGSTS.E.BYPASS.LTC128B.128 [R245+0x6100], [R204.64], !P4 ;  /* 0x06100000ccf56fae */ /* 0x0009e2000e101d52 */
[----:B------:R-:W-:Y:S01]  /*8f40*/  FSEL R13, R246, -INF , P0 ;  /* 0xff800000f60d7808 */ /* 0x000fe20000000000 */
[----:B------:R-:W-:Y:S01]  /*8f50*/  UMOV UR26, UR25 ;  /* 0x00000019001a7c82 */ /* 0x000fe20008000000 */
[----:B------:R-:W-:Y:S02]  /*8f60*/  ISETP.GT.AND P0, PT, R0, 0x1, PT ;  /* 0x000000010000780c */ /* 0x000fe40003f04270 */
[----:B------:R-:W-:Y:S02]  /*8f70*/  FSEL R14, R223, -INF , P1 ;  /* 0xff800000df0e7808 */ /* 0x000fe40000800000 */
[----:B------:R-:W-:Y:S01]  /*8f80*/  FSEL R49, R221, -INF , P0 ;  /* 0xff800000dd317808 */ /* 0x000fe20000000000 */
[----:B------:R2:W2:Y:S01]  /*8f90*/  MUFU.TANH R9, R12 ;  /* 0x0000000c00097308 */ /* 0x0004a20000002400 */
[----:B------:R-:W-:Y:S02]  /*8fa0*/  ISETP.GT.AND P1, PT, R4, RZ, PT ;  /* 0x000000ff0400720c */ /* 0x000fe40003f24270 */
[C---:B------:R-:W-:Y:S01]  /*8fb0*/  ISETP.GT.AND P0, PT, R0.reuse, 0x8, PT ;  /* 0x000000080000780c */ /* 0x040fe20003f04270 */
[----:B-1----:R-:W-:Y:S01]  /*8fc0*/  FMUL.FTZ R15, R47, c[0x0][0x320] ;  /* 0x0000c8002f0f7a20 */ /* 0x002fe20000410000 */
[----:B------:R-:W-:Y:S02]  /*8fd0*/  FSEL R5, R249, -INF , P2 ;  /* 0xff800000f9057808 */ /* 0x000fe40001000000 */
[----:B------:R-:W-:Y:S02]  /*8fe0*/  ISETP.GT.AND P2, PT, R0, RZ, PT ;  /* 0x000000ff0000720c */ /* 0x000fe40003f44270 */
[----:B------:R-:W-:Y:S01]  /*8ff0*/  FSEL R207, R220, -INF , P1 ;  /* 0xff800000dccf7808 */ /* 0x000fe20000800000 */
[----:B------:R-:W-:Y:S01]  /*9000*/  MUFU.TANH R246, R46 ;  /* 0x0000002e00f67308 */ /* 0x000fe20000002400 */
[----:B------:R-:W-:Y:S02]  /*9010*/  FSEL R48, R222, -INF , P2 ;  /* 0xff800000de307808 */ /* 0x000fe40001000000 */
[----:B------:R-:W-:Y:S02]  /*9020*/  ISETP.GT.AND P2, PT, R4, 0x1, PT ;  /* 0x000000010400780c */ /* 0x000fe40003f44270 */
[----:B------:R-:W-:Y:S02]  /*9030*/  ISETP.GT.AND P1, PT, R0, 0x9, PT ;  /* 0x000000090000780c */ /* 0x000fe40003f24270 */
[----:B------:R-:W-:Y:S02]  /*9040*/  FSEL R50, R214, -INF , P0 ;  /* 0xff800000d6327808 */ /* 0x000fe40000000000 */
[----:B------:R-:W-:Y:S01]  /*9050*/  ISETP.GT.AND P0, PT, R4, 0x9, PT ;  /* 0x000000090400780c */ /* 0x000fe20003f04270 */
[----:B------:R1:W1:Y:S01]  /*9060*/  MUFU.TANH R46, R53 ;  /* 0x00000035002e7308 */ /* 0x0002620000002400 */
[----:B------:R-:W-:Y:S02]  /*9070*/  FSEL R206, R206, -INF , P1 ;  /* 0xff800000cece7808 */ /* 0x000fe40000800000 */
[----:B------:R-:W-:Y:S02]  /*9080*/  FSEL R213, R213, -INF , P0 ;  /* 0xff800000d5d57808 */ /* 0x000fe40000000000 */
[----:B------:R-:W-:Y:S02]  /*9090*/  ISETP.GT.AND P0, PT, R2, 0x8, PT ;  /* 0x000000080200780c */ /* 0x000fe40003f04270 */
[----:B------:R-:W-:Y:S02]  /*90a0*/  FSEL R208, R215, -INF , P2 ;  /* 0xff800000d7d07808 */ /* 0x000fe40001000000 */
[----:B------:R-:W-:Y:S01]  /*90b0*/  ISETP.GT.AND P2, PT, R4, 0x8, PT ;  /* 0x000000080400780c */ /* 0x000fe20003f44270 */
[----:B------:R-:W-:Y:S01]  /*90c0*/  MUFU.TANH R15, R15 ;  /* 0x0000000f000f7308 */ /* 0x000fe20000002400 */
[----:B------:R-:W-:Y:S02]  /*90d0*/  ISETP.GT.AND P1, PT, R3, 0x8, PT ;  /* 0x000000080300780c */ /* 0x000fe40003f24270 */
[----:B------:R-:W-:Y:S02]  /*90e0*/  FMNMX.FTZ R7, R8, R132, !PT ;  /* 0x0000008408077209 */ /* 0x000fe40007810000 */
[----:B------:R-:W-:Y:S02]  /*90f0*/  FSEL R17, R17, -INF , P0 ;  /* 0xff80000011117808 */ /* 0x000fe40000000000 */
[----:B------:R-:W-:Y:S02]  /*9100*/  FSEL R212, R212, -INF , P2 ;  /* 0xff800000d4d47808 */ /* 0x000fe40001000000 */
[----:B------:R-:W-:Y:S02]  /*9110*/  FSEL R6, R136, -INF , P1 ;  /* 0xff80000088067808 */ /* 0x000fe40000800000 */
[----:B------:R-:W-:Y:S02]  /*9120*/  ISETP.GT.AND P1, PT, R2, 0x9, PT ;  /* 0x000000090200780c */ /* 0x000fe40003f24270 */
[C---:B------:R-:W-:Y:S02]  /*9130*/  ISETP.GT.AND P2, PT, R3.reuse, 0x9, PT ;  /* 0x000000090300780c */ /* 0x040fe40003f44270 */
[----:B------:R-:W-:Y:S02]  /*9140*/  ISETP.GT.AND P0, PT, R3, 0x11, PT ;  /* 0x000000110300780c */ /* 0x000fe40003f04270 */
[----:B------:R-:W-:Y:S02]  /*9150*/  FMNMX.FTZ R7, R5, R7, !PT ;  /* 0x0000000705077209 */ /* 0x000fe40007810000 */
[----:B--2---:R-:W-:Y:S02]  /*9160*/  FSEL R12, R135, -INF , P2 ;  /* 0xff800000870c7808 */ /* 0x004fe40001000000 */
[----:B------:R-:W-:Y:S02]  /*9170*/  ISETP.GT.AND P2, PT, R3, 0x10, PT ;  /* 0x000000100300780c */ /* 0x000fe40003f44270 */
[----:B------:R-:W-:Y:S02]  /*9180*/  FMNMX.FTZ R7, R6, R7, !PT ;  /* 0x0000000706077209 */ /* 0x000fe40007810000 */
[----:B------:R-:W-:Y:S02]  /*9190*/  FSEL R45, R134, -INF , P1 ;  /* 0xff800000862d7808 */ /* 0x000fe40000800000 */
[----:B------:R-:W-:Y:S02]  /*91a0*/  ISETP.GT.AND P1, PT, R2, 0x10, PT ;  /* 0x000000100200780c */ /* 0x000fe40003f24270 */
[----:B------:R-:W-:Y:S01]  /*91b0*/  FSEL R216, R21, -INF , P0 ;  /* 0xff80000015d87808 */ /* 0x000fe20000000000 */
[----:B------:R-:W-:Y:S01]  /*91c0*/  FMUL.FTZ R21, R66, c[0x0][0x320] ;  /* 0x0000c80042157a20 */ /* 0x000fe20000410000 */
[----:B------:R-:W-:Y:S02]  /*91d0*/  ISETP.GT.AND P0, PT, R0, 0x10, PT ;  /* 0x000000100000780c */ /* 0x000fe40003f04270 */
[----:B------:R-:W-:Y:S02]  /*91e0*/  FMNMX.FTZ R7, R12, R7, !PT ;  /* 0x000000070c077209 */ /* 0x000fe40007810000 */
[----:B------:R-:W-:Y:S01]  /*91f0*/  FSEL R215, R22, -INF , P1 ;  /* 0xff80000016d77808 */ /* 0x000fe20000800000 */
[----:B------:R-:W-:Y:S01]  /*9200*/  MUFU.TANH R21, R21 ;  /* 0x0000001500157308 */ /* 0x000fe20000002400 */
[----:B------:R-:W-:Y:S02]  /*9210*/  ISETP.GT.AND P1, PT, R0, 0x11, PT ;  /* 0x000000110000780c */ /* 0x000fe40003f24270 */
[----:B------:R-:W-:Y:S02]  /*9220*/  FSEL R223, R24, -INF , P0 ;  /* 0xff80000018df7808 */ /* 0x000fe40000000000 */
[----:B------:R-:W-:Y:S02]  /*9230*/  ISETP.GT.AND P0, PT, R4, 0x11, PT ;  /* 0x000000110400780c */ /* 0x000fe40003f04270 */
[----:B------:R-:W-:Y:S01]  /*9240*/  FSEL R217, R20, -INF , P2 ;  /* 0xff80000014d97808 */ /* 0x000fe20001000000 */
[----:B------:R-:W-:Y:S01]  /*9250*/  FMUL.FTZ R20, R67, c[0x0][0x320] ;  /* 0x0000c80043147a20 */ /* 0x000fe20000410000 */
[----:B------:R-:W-:Y:S01]  /*9260*/  ISETP.GT.AND P2, PT, R2, 0x11, PT ;  /* 0x000000110200780c */ /* 0x000fe20003f44270 */
[----:B------:R-:W-:Y:S01]  /*9270*/  MUFU.TANH R22, R55 ;  /* 0x0000003700167308 */ /* 0x000fe20000002400 */
[----:B------:R-:W-:Y:S02]  /*9280*/  FSEL R220, R25, -INF , P1 ;  /* 0xff80000019dc7808 */ /* 0x000fe40000800000 */
[----:B------:R-:W-:Y:S02]  /*9290*/  ISETP.GT.AND P1, PT, R0, 0x18, PT ;  /* 0x000000180000780c */ /* 0x000fe40003f24270 */
[----:B------:R-:W-:Y:S02]  /*92a0*/  FSEL R221, R27, -INF , P0 ;  /* 0xff8000001bdd7808 */ /* 0x000fe40000000000 */
[----:B------:R-:W-:Y:S02]  /*92b0*/  FSEL R214, R23, -INF , P2 ;  /* 0xff80000017d67808 */ /* 0x000fe40001000000 */
[----:B------:R-:W-:Y:S01]  /*92c0*/  ISETP.GT.AND P2, PT, R4, 0x10, PT ;  /* 0x000000100400780c */ /* 0x000fe20003f44270 */
[----:B------:R-:W2:Y:S01]  /*92d0*/  MUFU.TANH R23, R54 ;  /* 0x0000003600177308 */ /* 0x000ea20000002400 */
[----:B------:R-:W-:Y:S02]  /*92e0*/  ISETP.GT.AND P0, PT, R3, 0x18, PT ;  /* 0x000000180300780c */ /* 0x000fe40003f04270 */
[----:B------:R-:W-:Y:S02]  /*92f0*/  FMNMX.FTZ R7, R217, R7, !PT ;  /* 0x00000007d9077209 */ /* 0x000fe40007810000 */
[----:B------:R-:W-:Y:S02]  /*9300*/  FSEL R222, R26, -INF , P2 ;  /* 0xff8000001ade7808 */ /* 0x000fe40001000000 */
[----:B------:R-:W-:Y:S02]  /*9310*/  ISETP.GT.AND P2, PT, R0, 0x19, PT ;  /* 0x000000190000780c */ /* 0x000fe40003f44270 */
[----:B------:R-:W-:Y:S01]  /*9320*/  FSEL R219, R28, -INF , P1 ;  /* 0xff8000001cdb7808 */ /* 0x000fe20000800000 */
[----:B------:R-:W1:Y:S01]  /*9330*/  MUFU.TANH R20, R20 ;  /* 0x0000001400147308 */ /* 0x000e620000002400 */
[----:B------:R-:W-:Y:S02]  /*9340*/  FSEL R211, R32, -INF , P0 ;  /* 0xff80000020d37808 */ /* 0x000fe40000000000 */
[----:B------:R-:W-:Y:S02]  /*9350*/  ISETP.GT.AND P1, PT, R3, 0x19, PT ;  /* 0x000000190300780c */ /* 0x000fe40003f24270 */
[----:B------:R-:W-:Y:S02]  /*9360*/  FMNMX.FTZ R7, R216, R7, !PT ;  /* 0x00000007d8077209 */ /* 0x000fe40007810000 */
[----:B------:R-:W-:Y:S02]  /*9370*/  FSEL R218, R29, -INF , P2 ;  /* 0xff8000001dda7808 */ /* 0x000fe40001000000 */
[----:B------:R-:W-:Y:S01]  /*9380*/  FSEL R210, R33, -INF , P1 ;  /* 0xff80000021d27808 */ /* 0x000fe20000800000 */
[----:B------:R-:W-:Y:S01]  /*9390*/  MUFU.TANH R26, R57 ;  /* 0x00000039001a7308 */ /* 0x000fe20000002400 */
[----:B------:R-:W-:Y:S02]  /*93a0*/  FMNMX.FTZ R7, R211, R7, !PT ;  /* 0x00000007d3077209 */ /* 0x000fe40007810000 */
[C---:B------:R-:W-:Y:S02]  /*93b0*/  ISETP.GT.AND P2, PT, R3.reuse, 0x20, PT ;  /* 0x000000200300780c */ /* 0x040fe40003f44270 */
[----:B------:R-:W-:Y:S02]  /*93c0*/  FMNMX.FTZ R7, R210, R7, !PT ;  /* 0x00000007d2077209 */ /* 0x000fe40007810000 */
[----:B------:R-:W-:Y:S02]  /*93d0*/  FSEL R209, R36, -INF , P2 ;  /* 0xff80000024d17808 */ /* 0x000fe40001000000 */
[C---:B------:R-:W-:Y:S01]  /*93e0*/  ISETP.GT.AND P0, PT, R3.reuse, 0x21, PT ;  /* 0x000000210300780c */ /* 0x040fe20003f04270 */
[----:B------:R-:W2:Y:S01]  /*93f0*/  MUFU.TANH R33, R56 ;  /* 0x0000003800217308 */ /* 0x000ea20000002400 */
[C---:B------:R-:W-:Y:S02]  /*9400*/  ISETP.GT.AND P2, PT, R3.reuse, 0x29, PT ;  /* 0x000000290300780c */ /* 0x040fe40003f44270 */
[----:B------:R-:W-:Y:S02]  /*9410*/  ISETP.GT.AND P1, PT, R3, 0x28, PT ;  /* 0x000000280300780c */ /* 0x000fe40003f24270 */
[----:B------:R-:W-:Y:S01]  /*9420*/  FSEL R65, R18, -INF , P0 ;  /* 0xff80000012417808 */ /* 0x000fe20000000000 */
[----:B------:R-:W-:Y:S01]  /*9430*/  FMUL.FTZ R18, R62, c[0x0][0x320] ;  /* 0x0000c8003e127a20 */ /* 0x000fe20000410000 */
[----:B------:R-:W-:Y:S02]  /*9440*/  FMNMX.FTZ R7, R209, R7, !PT ;  /* 0x00000007d1077209 */ /* 0x000fe40007810000 */
[----:B------:R-:W-:Y:S01]  /*9450*/  ISETP.GT.AND P0, PT, R3, 0x30, PT ;  /* 0x000000300300780c */ /* 0x000fe20003f04270 */
[----:B------:R-:W2:Y:S01]  /*9460*/  MUFU.TANH R25, R60 ;  /* 0x0000003c00197308 */ /* 0x000ea20000002400 */
[----:B---3--:R-:W-:Y:S02]  /*9470*/  FSEL R64, R16, -INF , P1 ;  /* 0xff80000010407808 */ /* 0x008fe40000800000 */
[----:B-1----:R-:W-:Y:S02]  /*9480*/  FSEL R53, R9, -INF , P2 ;  /* 0xff80000009357808 */ /* 0x002fe40001000000 */
[----:B------:R-:W-:Y:S02]  /*9490*/  FSEL R52, R52, -INF , P0 ;  /* 0xff80000034347808 */ /* 0x000fe40000000000 */
[C---:B------:R-:W-:Y:S02]  /*94a0*/  ISETP.GT.AND P1, PT, R3.reuse, 0x31, PT ;  /* 0x000000310300780c */ /* 0x040fe40003f24270 */
[C---:B------:R-:W-:Y:S01]  /*94b0*/  ISETP.GT.AND P0, PT, R3.reuse, 0x39, PT ;  /* 0x000000390300780c */ /* 0x040fe20003f04270 */
[----:B------:R-:W1:Y:S01]  /*94c0*/  MUFU.TANH R24, R61 ;  /* 0x0000003d00187308 */ /* 0x000e620000002400 */
[----:B------:R-:W-:Y:S02]  /*94d0*/  ISETP.GT.AND P2, PT, R3, 0x38, PT ;  /* 0x000000380300780c */ /* 0x000fe40003f44270 */
[----:B------:R-:W-:Y:S02]  /*94e0*/  FMNMX.FTZ R3, R65, R7, !PT ;  /* 0x0000000741037209 */ /* 0x000fe40007810000 */
[----:B------:R-:W-:Y:S02]  /*94f0*/  FMNMX.FTZ R7, R13, R133, !PT ;  /* 0x000000850d077209 */ /* 0x000fe40007810000 */
[----:B------:R-:W-:Y:S02]  /*9500*/  FSEL R46, R46, -INF , P1 ;  /* 0xff8000002e2e7808 */ /* 0x000fe40000800000 */
[----:B------:R-:W-:Y:S01]  /*9510*/  FMNMX.FTZ R7, R14, R7, !PT ;  /* 0x000000070e077209 */ /* 0x000fe20007810000 */
[----:B------:R-:W3:Y:S01]  /*9520*/  MUFU.TANH R27, R58 ;  /* 0x0000003a001b7308 */ /* 0x000ee20000002400 */
[----:B------:R-:W-:Y:S02]  /*9530*/  ISETP.GT.AND P1, PT, R4, 0x18, PT ;  /* 0x000000180400780c */ /* 0x000fe40003f24270 */
[----:B------:R-:W-:Y:S02]  /*9540*/  FMNMX.FTZ R7, R17, R7, !PT ;  /* 0x0000000711077209 */ /* 0x000fe40007810000 */
[----:B------:R-:W-:Y:S02]  /*9550*/  FSEL R43, R43, -INF , P0 ;  /* 0xff8000002b2b7808 */ /* 0x000fe40000000000 */
[----:B------:R-:W-:Y:S02]  /*9560*/  FMNMX.FTZ R7, R45, R7, !PT ;  /* 0x000000072d077209 */ /* 0x000fe40007810000 */
[----:B------:R-:W-:Y:S01]  /*9570*/  ISETP.GT.AND P0, PT, R2, 0x18, PT ;  /* 0x000000180200780c */ /* 0x000fe20003f04270 */
[----:B------:R-:W-:Y:S01]  /*9580*/  MUFU.TANH R18, R18 ;  /* 0x0000001200127308 */ /* 0x000fe20000002400 */
[----:B------:R-:W-:Y:S02]  /*9590*/  FMNMX.FTZ R7, R215, R7, !PT ;  /* 0x00000007d7077209 */ /* 0x000fe40007810000 */
[----:B------:R-:W-:Y:S02]  /*95a0*/  FMNMX.FTZ R3, R64, R3, !PT ;  /* 0x0000000340037209 */ /* 0x000fe40007810000 */
[----:B------:R-:W-:Y:S02]  /*95b0*/  FSEL R42, R244, -INF , P0 ;  /* 0xff800000f42a7808 */ /* 0x000fe40000000000 */
[----:B------:R-:W-:Y:S02]  /*95c0*/  FSEL R44, R44, -INF , P2 ;  /* 0xff8000002c2c7808 */ /* 0x000fe40001000000 */
[----:B------:R-:W-:Y:S02]  /*95d0*/  ISETP.GT.AND P2, PT, R4, 0x19, PT ;  /* 0x000000190400780c */ /* 0x000fe40003f44270 */
[----:B------:R-:W-:Y:S02]  /*95e0*/  FSEL R51, R248, -INF , P1 ;  /* 0xff800000f8337808 */ /* 0x000fe40000800000 */
[----:B------:R-:W-:Y:S02]  /*95f0*/  ISETP.GT.AND P1, PT, R2, 0x19, PT ;  /* 0x000000190200780c */ /* 0x000fe40003f24270 */
[----:B------:R-:W-:Y:S02]  /*9600*/  FMNMX.FTZ R7, R214, R7, !PT ;  /* 0x00000007d6077209 */ /* 0x000fe40007810000 */
[----:B------:R-:W-:Y:S02]  /*9610*/  FMNMX.FTZ R3, R53, R3, !PT ;  /* 0x0000000335037209 */ /* 0x000fe40007810000 */
[----:B------:R-:W-:Y:S02]  /*9620*/  FSEL R47, R247, -INF , P2 ;  /* 0xff800000f72f7808 */ /* 0x000fe40001000000 */
[----:B------:R-:W-:Y:S02]  /*9630*/  ISETP.GT.AND P2, PT, R2, 0x20, PT ;  /* 0x000000200200780c */ /* 0x000fe40003f44270 */
[----:B------:R-:W-:Y:S02]  /*9640*/  FSEL R41, R137, -INF , P1 ;  /* 0xff80000089297808 */ /* 0x000fe40000800000 */
[----:B------:R-:W-:Y:S02]  /*9650*/  FMNMX.FTZ R7, R42, R7, !PT ;  /* 0x000000072a077209 */ /* 0x000fe40007810000 */
[----:B------:R-:W-:Y:S02]  /*9660*/  FMNMX.FTZ R3, R52, R3, !PT ;  /* 0x0000000334037209 */ /* 0x000fe40007810000 */
[----:B------:R-:W-:Y:S02]  /*9670*/  ISETP.GT.AND P0, PT, R2, 0x21, PT ;  /* 0x000000210200780c */ /* 0x000fe40003f04270 */
[----:B------:R-:W-:Y:S02]  /*9680*/  FSEL R40, R30, -INF , P2 ;  /* 0xff8000001e287808 */ /* 0x000fe40001000000 */
[----:B------:R-:W-:Y:S02]  /*9690*/  FMNMX.FTZ R7, R41, R7, !PT ;  /* 0x0000000729077209 */ /* 0x000fe40007810000 */
[----:B------:R-:W-:Y:S02]  /*96a0*/  FMNMX.FTZ R3, R46, R3, !PT ;  /* 0x000000032e037209 */ /* 0x000fe40007810000 */
[----:B------:R-:W-:Y:S02]  /*96b0*/  FSEL R39, R39, -INF , P0 ;  /* 0xff80000027277808 */ /* 0x000fe40000000000 */
[C---:B------:R-:W-:Y:S02]  /*96c0*/  ISETP.GT.AND P1, PT, R2.reuse, 0x28, PT ;  /* 0x000000280200780c */ /* 0x040fe40003f24270 */
[C---:B------:R-:W-:Y:S02]  /*96d0*/  ISETP.GT.AND P2, PT, R2.reuse, 0x29, PT ;  /* 0x000000290200780c */ /* 0x040fe40003f44270 */
[----:B------:R-:W-:Y:S02]  /*96e0*/  ISETP.GT.AND P0, PT, R2, 0x30, PT ;  /* 0x000000300200780c */ /* 0x000fe40003f04270 */
[----:B------:R-:W-:Y:S02]  /*96f0*/  FMNMX.FTZ R7, R40, R7, !PT ;  /* 0x0000000728077209 */ /* 0x000fe40007810000 */
[----:B------:R-:W-:Y:S02]  /*9700*/  FMNMX.FTZ R3, R44, R3, !PT ;  /* 0x000000032c037209 */ /* 0x000fe40007810000 */
[----:B------:R-:W-:Y:S02]  /*9710*/  FSEL R38, R38, -INF , P1 ;  /* 0xff80000026267808 */ /* 0x000fe40000800000 */
[----:B------:R-:W-:Y:S02]  /*9720*/  FSEL R37, R37, -INF , P2 ;  /* 0xff80000025257808 */ /* 0x000fe40001000000 */
[----:B--2---:R-:W-:Y:S02]  /*9730*/  FSEL R23, R23, -INF , P0 ;  /* 0xff80000017177808 */ /* 0x004fe40000000000 */
[C---:B------:R-:W-:Y:S02]  /*9740*/  ISETP.GT.AND P1, PT, R2.reuse, 0x31, PT ;  /* 0x000000310200780c */ /* 0x040fe40003f24270 */
[C---:B------:R-:W-:Y:S02]  /*9750*/  ISETP.GT.AND P2, PT, R2.reuse, 0x38, PT ;  /* 0x000000380200780c */ /* 0x040fe40003f44270 */
[----:B------:R-:W-:Y:S02]  /*9760*/  ISETP.GT.AND P0, PT, R2, 0x39, PT ;  /* 0x000000390200780c */ /* 0x000fe40003f04270 */
[----:B------:R-:W-:Y:S02]  /*9770*/  FMNMX.FTZ R2, R39, R7, !PT ;  /* 0x0000000727027209 */ /* 0x000fe40007810000 */
[----:B------:R-:W-:Y:S02]  /*9780*/  FMNMX.FTZ R3, R43, R3, !PT ;  /* 0x000000032b037209 */ /* 0x000fe40007810000 */
[----:B------:R-:W-:Y:S02]  /*9790*/  FMNMX.FTZ R2, R38, R2, !PT ;  /* 0x0000000226027209 */ /* 0x000fe40007810000 */
[----:B------:R-:W-:Y:S01]  /*97a0*/  FMNMX.FTZ R7, R48, R138, !PT ;  /* 0x0000008a30077209 */ /* 0x000fe20007810000 */
[----:B------:R-:W2:Y:S01]  /*97b0*/  SHFL.BFLY PT, R9, R3, 0x2, 0x1f ;  /* 0x0c401f0003097f89 */ /* 0x000ea200000e0000 */
[----:B------:R-:W-:Y:S02]  /*97c0*/  FMNMX.FTZ R2, R37, R2, !PT ;  /* 0x0000000225027209 */ /* 0x000fe40007810000 */
[----:B------:R-:W-:Y:S02]  /*97d0*/  FMNMX.FTZ R7, R49, R7, !PT ;  /* 0x0000000731077209 */ /* 0x000fe40007810000 */
[----:B------:R-:W-:Y:S02]  /*97e0*/  FSEL R22, R22, -INF , P1 ;  /* 0xff80000016167808 */ /* 0x000fe40000800000 */
        /* <DEDUP_REMOVED lines=8> */
[----:B------:R-:W-:Y:S02]  /*9870*/  FMNMX.FTZ R136, R20, R2, !PT ;  /* 0x0000000214887209 */ /* 0x000fe40007810000 */
[----:B------:R-:W-:Y:S02]  /*9880*/  FMNMX.FTZ R2, R220, R7, !PT ;  /* 0x00000007dc027209 */ /* 0x000fe40007810000 */
[C---:B------:R-:W-:Y:S01]  /*9890*/  ISETP.GT.AND P1, PT, R0.reuse, 0x20, PT ;  /* 0x000000200000780c */ /* 0x040fe20003f24270 */
[----:B------:R-:W1:Y:S01]  /*98a0*/  SHFL.BFLY PT, R7, R136, 0x2, 0x1f ;  /* 0x0c401f0088077f89 */ /* 0x000e6200000e0000 */
[C---:B------:R-:W-:Y:S02]  /*98b0*/  ISETP.GT.AND P2, PT, R0.reuse, 0x21, PT ;  /* 0x000000210000780c */ /* 0x040fe40003f44270 */
[----:B------:R-:W-:Y:S02]  /*98c0*/  FMNMX.FTZ R2, R219, R2, !PT ;  /* 0x00000002db027209 */ /* 0x000fe40007810000 */
[----:B--2---:R-:W-:Y:S01]  /*98d0*/  FMNMX.FTZ R3, R3, R9, !PT ;  /* 0x0000000903037209 */ /* 0x004fe20007810000 */
[----:B------:R-:W-:Y:S01]  /*98e0*/  FMUL.FTZ R9, R63, c[0x0][0x320] ;  /* 0x0000c8003f097a20 */ /* 0x000fe20000410000 */
[----:B------:R-:W-:Y:S02]  /*98f0*/  FSEL R36, R31, -INF , P1 ;  /* 0xff8000001f247808 */ /* 0x000fe40000800000 */
[C---:B------:R-:W-:Y:S01]  /*9900*/  ISETP.GT.AND P0, PT, R0.reuse, 0x28, PT ;  /* 0x000000280000780c */ /* 0x040fe20003f04270 */
[----:B------:R-:W2:Y:S01]  /*9910*/  SHFL.BFLY PT, R137, R3, 0x1, 0x1f ;  /* 0x0c201f0003897f89 */ /* 0x000ea200000e0000 */
[----:B------:R-:W-:Y:S01]  /*9920*/  ISETP.GT.AND P1, PT, R0, 0x29, PT ;  /* 0x000000290000780c */ /* 0x000fe20003f24270 */
[----:B------:R-:W-:Y:S01]  /*9930*/  MUFU.TANH R9, R9 ;  /* 0x0000000900097308 */ /* 0x000fe20000002400 */
[----:B------:R-:W-:Y:S02]  /*9940*/  FMNMX.FTZ R2, R218, R2, !PT ;  /* 0x00000002da027209 */ /* 0x000fe40007810000 */
[----:B------:R-:W-:Y:S02]  /*9950*/  FSEL R35, R35, -INF , P2 ;  /* 0xff80000023237808 */ /* 0x000fe40001000000 */
[C---:B------:R-:W-:Y:S02]  /*9960*/  ISETP.GT.AND P2, PT, R0.reuse, 0x30, PT ;  /* 0x000000300000780c */ /* 0x040fe40003f44270 */
[----:B------:R-:W-:Y:S02]  /*9970*/  FSEL R32, R19, -INF , P0 ;  /* 0xff80000013207808 */ /* 0x000fe40000000000 */
[----:B------:R-:W-:Y:S01]  /*9980*/  ISETP.GT.AND P0, PT, R0, 0x31, PT ;  /* 0x000000310000780c */ /* 0x000fe20003f04270 */
[----:B------:R-:W1:Y:S01]  /*9990*/  MUFU.TANH R19, R59 ;  /* 0x0000003b00137308 */ /* 0x000e620000002400 */
[----:B------:R-:W-:Y:S02]  /*99a0*/  FSEL R34, R34, -INF , P1 ;  /* 0xff80000022227808 */ /* 0x000fe40000800000 */
[C---:B------:R-:W-:Y:S02]  /*99b0*/  ISETP.GT.AND P1, PT, R0.reuse, 0x38, PT ;  /* 0x000000380000780c */ /* 0x040fe40003f24270 */
[----:B------:R-:W-:Y:S02]  /*99c0*/  FSEL R33, R33, -INF , P2 ;  /* 0xff80000021217808 */ /* 0x000fe40001000000 */
[----:B------:R-:W-:Y:S02]  /*99d0*/  ISETP.GT.AND P2, PT, R0, 0x39, PT ;  /* 0x000000390000780c */ /* 0x000fe40003f44270 */
[----:B------:R-:W-:Y:S02]  /*99e0*/  FMNMX.FTZ R0, R36, R2, !PT ;  /* 0x0000000224007209 */ /* 0x000fe40007810000 */
[----:B------:R-:W-:Y:S02]  /*99f0*/  FMNMX.FTZ R2, R207, R139, !PT ;  /* 0x0000008bcf027209 */ /* 0x000fe40007810000 */
[----:B------:R-:W-:Y:S02]  /*9a00*/  FMNMX.FTZ R0, R35, R0, !PT ;  /* 0x0000000023007209 */ /* 0x000fe40007810000 */
[----:B------:R-:W-:Y:S02]  /*9a10*/  FMNMX.FTZ R2, R208, R2, !PT ;  /* 0x00000002d0027209 */ /* 0x000fe40007810000 */
[----:B------:R-:W-:Y:S02]  /*9a20*/  FMNMX.FTZ R0, R32, R0, !PT ;  /* 0x0000000020007209 */ /* 0x000fe40007810000 */
[----:B------:R-:W-:Y:S02]  /*9a30*/  FMNMX.FTZ R2, R212, R2, !PT ;  /* 0x00000002d4027209 */ /* 0x000fe40007810000 */
[----:B------:R-:W-:Y:S02]  /*9a40*/  FMNMX.FTZ R0, R34, R0, !PT ;  /* 0x0000000022007209 */ /* 0x000fe40007810000 */
[----:B------:R-:W-:Y:S02]  /*9a50*/  FSEL R26, R26, -INF , P0 ;  /* 0xff8000001a1a7808 */ /* 0x000fe40000000000 */
[----:B------:R-:W-:Y:S02]  /*9a60*/  FMNMX.FTZ R0, R33, R0, !PT ;  /* 0x0000000021007209 */ /* 0x000fe40007810000 */
[----:B------:R-:W-:Y:S02]  /*9a70*/  FMNMX.FTZ R2, R213, R2, !PT ;  /* 0x00000002d5027209 */ /* 0x000fe40007810000 */
[----:B------:R-:W-:Y:S02]  /*9a80*/  FSEL R25, R25, -INF , P1 ;  /* 0xff80000019197808 */ /* 0x000fe40000800000 */
[----:B------:R-:W-:Y:S02]  /*9a90*/  FMNMX.FTZ R0, R26, R0, !PT ;  /* 0x000000001a007209 */ /* 0x000fe40007810000 */
[----:B-1----:R-:W-:Y:S02]  /*9aa0*/  FMNMX.FTZ R136, R136, R7, !PT ;  /* 0x0000000788887209 */ /* 0x002fe40007810000 */
[----:B------:R-:W-:Y:S02]  /*9ab0*/  FMNMX.FTZ R2, R222, R2, !PT ;  /* 0x00000002de027209 */ /* 0x000fe40007810000 */
[----:B--2---:R-:W-:Y:S02]  /*9ac0*/  FMNMX.FTZ R137, R3, R137, !PT ;  /* 0x0000008903897209 */ /* 0x004fe40007810000 */
[----:B------:R-:W-:Y:S01]  /*9ad0*/  FSEL R24, R24, -INF , P2 ;  /* 0xff80000018187808 */ /* 0x000fe20001000000 */
[----:B------:R-:W1:Y:S01]  /*9ae0*/  SHFL.BFLY PT, R3, R136, 0x1, 0x1f ;  /* 0x0c201f0088037f89 */ /* 0x000e6200000e0000 */
[----:B------:R-:W-:Y:S01]  /*9af0*/  FMNMX.FTZ R0, R25, R0, !PT ;  /* 0x0000000019007209 */ /* 0x000fe20007810000 */
[----:B------:R-:W-:Y:S01]  /*9b00*/  FMUL.FTZ R7, R137, c[0x0][0x2d0] ;  /* 0x0000b40089077a20 */ /* 0x000fe20000410000 */
[----:B------:R-:W-:Y:S02]  /*9b10*/  FMNMX.FTZ R2, R221, R2, !PT ;  /* 0x00000002dd027209 */ /* 0x000fe40007810000 */
[----:B------:R-:W-:Y:S02]  /*9b20*/  ISETP.GT.AND P0, PT, R4, 0x20, PT ;  /* 0x000000200400780c */ /* 0x000fe40003f04270 */
[----:B------:R-:W-:Y:S02]  /*9b30*/  FMNMX.FTZ R0, R24, R0, !PT ;  /* 0x0000000018007209 */ /* 0x000fe40007810000 */
[----:B------:R-:W-:Y:S02]  /*9b40*/  FMNMX.FTZ R2, R51, R2, !PT ;  /* 0x0000000233027209 */ /* 0x000fe40007810000 */
[----:B------:R-:W-:Y:S01]  /*9b50*/  FSEL R31, R252, -INF , P0 ;  /* 0xff800000fc1f7808 */ /* 0x000fe20000000000 */
[----:B------:R-:W2:Y:S01]  /*9b60*/  SHFL.BFLY PT, R135, R0, 0x2, 0x1f ;  /* 0x0c401f0000877f89 */ /* 0x000ea200000e0000 */
[----:B------:R-:W-:Y:S02]  /*9b70*/  FSETP.NEU.FTZ.AND P0, PT, R137, -INF , PT ;  /* 0xff8000008900780b */ /* 0x000fe40003f1d000 */
[C---:B------:R-:W-:Y:S02]  /*9b80*/  ISETP.GT.AND P1, PT, R4.reuse, 0x21, PT ;  /* 0x000000210400780c */ /* 0x040fe40003f24270 */
[----:B------:R-:W-:Y:S02]  /*9b90*/  FMNMX.FTZ R2, R47, R2, !PT ;  /* 0x000000022f027209 */ /* 0x000fe40007810000 */
[----:B------:R-:W-:Y:S02]  /*9ba0*/  FSEL R7, R7, RZ, P0 ;  /* 0x000000ff07077208 */ /* 0x000fe40000000000 */
[----:B------:R-:W-:Y:S02]  /*9bb0*/  ISETP.GT.AND P2, PT, R4, 0x28, PT ;  /* 0x000000280400780c */ /* 0x000fe40003f44270 */
[----:B------:R-:W-:Y:S01]  /*9bc0*/  FSEL R30, R251, -INF , P1 ;  /* 0xff800000fb1e7808 */ /* 0x000fe20000800000 */
[--C-:B------:R-:W-:Y:S01]  /*9bd0*/  FFMA.FTZ R8, R8, c[0x0][0x2d0], -R7.reuse ;  /* 0x0000b40008087a23 */ /* 0x100fe20000010807 */
[----:B------:R-:W-:Y:S01]  /*9be0*/  FMNMX.FTZ R2, R31, R2, !PT ;  /* 0x000000021f027209 */ /* 0x000fe20007810000 */
[--C-:B------:R-:W-:Y:S01]  /*9bf0*/  FFMA.FTZ R5, R5, c[0x0][0x2d0], -R7.reuse ;  /* 0x0000b40005057a23 */ /* 0x100fe20000010807 */
[----:B------:R-:W-:Y:S01]  /*9c00*/  ISETP.GT.AND P1, PT, R4, 0x29, PT ;  /* 0x000000290400780c */ /* 0x000fe20003f24270 */
[----:B------:R4:W-:Y:S01]  /*9c10*/  MUFU.EX2 R249, R8 ;  /* 0x0000000800f97308 */ /* 0x0009e20000000800 */
[----:B------:R-:W-:Y:S01]  /*9c20*/  FMNMX.FTZ R2, R30, R2, !PT ;  /* 0x000000021e027209 */ /* 0x000fe20007810000 */
[--C-:B------:R-:W-:Y:S01]  /*9c30*/  FFMA.FTZ R53, R53, c[0x0][0x2d0], -R7.reuse ;  /* 0x0000b40035357a23 */ /* 0x100fe20000010807 */
[----:B------:R-:W-:Y:S01]  /*9c40*/  FSEL R29, R246, -INF , P2 ;  /* 0xff800000f61d7808 */ /* 0x000fe20001000000 */
[--C-:B------:R-:W-:Y:S01]  /*9c50*/  FFMA.FTZ R52, R52, c[0x0][0x2d0], -R7.reuse ;  /* 0x0000b40034347a23 */ /* 0x100fe20000010807 */
[----:B------:R-:W-:Y:S01]  /*9c60*/  ISETP.GT.AND P2, PT, R4, 0x30, PT ;  /* 0x000000300400780c */ /* 0x000fe20003f44270 */
[--C-:B------:R-:W-:Y:S01]  /*9c70*/  FFMA.FTZ R54, R46, c[0x0][0x2d0], -R7.reuse ;  /* 0x0000b4002e367a23 */ /* 0x100fe20000010807 */
[----:B------:R-:W-:Y:S01]  /*9c80*/  FSEL R28, R15, -INF , P1 ;  /* 0xff8000000f1c7808 */ /* 0x000fe20000800000 */
[--C-:B------:R-:W-:Y:S01]  /*9c90*/  FFMA.FTZ R217, R217, c[0x0][0x2d0], -R7.reuse ;  /* 0x0000b400d9d97a23 */ /* 0x100fe20000010807 */
[----:B------:R-:W-:Y:S01]  /*9ca0*/  FMNMX.FTZ R2, R29, R2, !PT ;  /* 0x000000021d027209 */ /* 0x000fe20007810000 */
[----:B------:R4:W4:Y:S01]  /*9cb0*/  MUFU.EX2 R250, R5 ;  /* 0x0000000500fa7308 */ /* 0x0009220000000800 */
[----:B------:R-:W-:Y:S01]  /*9cc0*/  ISETP.GT.AND P1, PT, R4, 0x31, PT ;  /* 0x000000310400780c */ /* 0x000fe20003f24270 */
[--C-:B------:R-:W-:Y:S01]  /*9cd0*/  FFMA.FTZ R216, R216, c[0x0][0x2d0], -R7.reuse ;  /* 0x0000b400d8d87a23 */ /* 0x100fe20000010807 */
[----:B---3--:R-:W-:Y:S01]  /*9ce0*/  FSEL R27, R27, -INF , P2 ;  /* 0xff8000001b1b7808 */ /* 0x008fe20001000000 */
[--C-:B------:R-:W-:Y:S01]  /*9cf0*/  FFMA.FTZ R66, R210, c[0x0][0x2d0], -R7.reuse ;  /* 0x0000b400d2427a23 */ /* 0x100fe20000010807 */
[----:B------:R-:W-:Y:S01]  /*9d00*/  FMNMX.FTZ R2, R28, R2, !PT ;  /* 0x000000021c027209 */ /* 0x000fe20007810000 */
[--C-:B------:R-:W-:Y:S01]  /*9d10*/  FFMA.FTZ R61, R209, c[0x0][0x2d0], -R7.reuse ;  /* 0x0000b400d13d7a23 */ /* 0x100fe20000010807 */
[----:B-1----:R-:W-:Y:S01]  /*9d20*/  FMNMX.FTZ R136, R136, R3, !PT ;  /* 0x0000000388887209 */ /* 0x002fe20007810000 */
[--C-:B------:R-:W-:Y:S01]  /*9d30*/  FFMA.FTZ R3, R12, c[0x0][0x2d0], -R7.reuse ;  /* 0x0000b4000c037a23 */ /* 0x100fe20000010807 */
[----:B------:R-:W-:Y:S01]  /*9d40*/  FSEL R19, R19, -INF , P1 ;  /* 0xff80000013137808 */ /* 0x000fe20000800000 */
[--C-:B------:R-:W-:Y:S01]  /*9d50*/  FFMA.FTZ R65, R65, c[0x0][0x2d0], -R7.reuse ;  /* 0x0000b40041417a23 */ /* 0x100fe20000010807 */
[----:B------:R-:W-:Y:S01]  /*9d60*/  FMNMX.FTZ R2, R27, R2, !PT ;  /* 0x000000021b027209 */ /* 0x000fe20007810000 */
[----:B------:R1:W-:Y:S01]  /*9d70*/  MUFU.EX2 R56, R3 ;  /* 0x0000000300387308 */ /* 0x0003e20000000800 */
[----:B--2---:R-:W-:Y:S01]  /*9d80*/  FMNMX.FTZ R135, R0, R135, !PT ;  /* 0x0000008700877209 */ /* 0x004fe20007810000 */
[----:B----4-:R-:W-:Y:S01]  /*9d90*/  FMUL.FTZ R8, R136, c[0x0][0x2d0] ;  /* 0x0000b40088087a20 */ /* 0x010fe20000410000 */
[----:B------:R-:W-:Y:S01]  /*9da0*/  FMNMX.FTZ R0, R19, R2, !PT ;  /* 0x0000000213007209 */ /* 0x000fe20007810000 */
[--C-:B------:R-:W-:Y:S01]  /*9db0*/  FFMA.FTZ R2, R6, c[0x0][0x2d0], -R7.reuse ;  /* 0x0000b40006027a23 */ /* 0x100fe20000010807 */
[----:B------:R-:W-:Y:S01]  /*9dc0*/  ISETP.GT.AND P2, PT, R4, 0x38, PT ;  /* 0x000000380400780c */ /* 0x000fe20003f44270 */
[--C-:B------:R-:W-:Y:S01]  /*9dd0*/  FFMA.FTZ R64, R64, c[0x0][0x2d0], -R7.reuse ;  /* 0x0000b40040407a23 */ /* 0x100fe20000010807 */
[----:B------:R-:W-:Y:S01]  /*9de0*/  ISETP.GT.AND P1, PT, R4, 0x39, PT ;  /* 0x000000390400780c */ /* 0x000fe20003f24270 */
[--C-:B------:R-:W-:Y:S01]  /*9df0*/  FFMA.FTZ R44, R44, c[0x0][0x2d0], -R7.reuse ;  /* 0x0000b4002c2c7a23 */ /* 0x100fe20000010807 */
[----:B------:R-:W-:Y:S01]  /*9e00*/  FSEL R18, R18, -INF , P2 ;  /* 0xff80000012127808 */ /* 0x000fe20001000000 */
[----:B------:R2:W-:Y:S01]  /*9e10*/  MUFU.EX2 R58, R2 ;  /* 0x00000002003a7308 */ /* 0x0005e20000000800 */
[----:B------:R-:W-:Y:S01]  /*9e20*/  FSETP.NEU.FTZ.AND P2, PT, R136, -INF , PT ;  /* 0xff8000008800780b */ /* 0x000fe20003f5d000 */
[----:B------:R-:W-:Y:S01]  /*9e30*/  FFMA.FTZ R43, R43, c[0x0][0x2d0], -R7 ;  /* 0x0000b4002b2b7a23 */ /* 0x000fe20000010807 */
[----:B------:R-:W-:Y:S02]  /*9e40*/  FSEL R6, R9, -INF , P1 ;  /* 0xff80000009067808 */ /* 0x000fe40000800000 */
[----:B------:R-:W-:Y:S01]  /*9e50*/  FSEL R8, R8, RZ, P2 ;  /* 0x000000ff08087208 */ /* 0x000fe20001000000 */
[----:B------:R-:W3:Y:S01]  /*9e60*/  SHFL.BFLY PT, R9, R135, 0x1, 0x1f ;  /* 0x0c201f0087097f89 */ /* 0x000ee200000e0000 */
[----:B------:R-:W-:Y:S02]  /*9e70*/  FMNMX.FTZ R0, R18, R0, !PT ;  /* 0x0000000012007209 */ /* 0x000fe40007810000 */
[----:B------:R-:W-:Y:S01]  /*9e80*/  @P6 IADD3 R4, P1, R10, UR22, RZ ;  /* 0x000000160a046c10 */ /* 0x000fe2000ff3e0ff */
[--C-:B------:R-:W-:Y:S01]  /*9e90*/  FFMA.FTZ R59, R23, c[0x0][0x2d0], -R8.reuse ;  /* 0x0000b400173b7a23 */ /* 0x100fe20000010808 */
[----:B------:R-:W-:Y:S01]  /*9ea0*/  FMNMX.FTZ R0, R6, R0, !PT ;  /* 0x0000000006007209 */ /* 0x000fe20007810000 */
[--C-:B------:R-:W-:Y:S01]  /*9eb0*/  FFMA.FTZ R62, R22, c[0x0][0x2d0], -R8.reuse ;  /* 0x0000b400163e7a23 */ /* 0x100fe20000010808 */
[----:B------:R-:W-:Y:S01]  /*9ec0*/  @P6 IADD3.X R5, R11, UR23, RZ, P1, !PT ;  /* 0x000000170b056c10 */ /* 0x000fe20008ffe4ff */
[--C-:B-1----:R-:W-:Y:S01]  /*9ed0*/  FFMA.FTZ R3, R13, c[0x0][0x2d0], -R8.reuse ;  /* 0x0000b4000d037a23 */ /* 0x102fe20000010808 */
[----:B------:R-:W-:Y:S01]  /*9ee0*/  @P6 IADD3 R10, P1, R4, UR22, RZ ;  /* 0x00000016040a6c10 */ /* 0x000fe2000ff3e0ff */
[--C-:B------:R-:W-:Y:S01]  /*9ef0*/  FFMA.FTZ R67, R21, c[0x0][0x2d0], -R8.reuse ;  /* 0x0000b40015437a23 */ /* 0x100fe20000010808 */
[----:B------:R-:W-:Y:S01]  /*9f00*/  F2FP.BF16.PACK_AB R204, R250, R249 ;  /* 0x000000f9facc723e */ /* 0x000fe200000010ff */
[----:B------:R1:W-:Y:S01]  /*9f10*/  MUFU.EX2 R247, R3 ;  /* 0x0000000300f77308 */ /* 0x0003e20000000800 */
[----:B------:R4:W-:Y:S01]  /*9f20*/  @P6 LDGSTS.E.BYPASS.LTC128B.128 [R245+0x4900], [R4.64], !P5 ;  /* 0x0490000004f56fae */ /* 0x0009e2000e901d52 */
[----:B------:R-:W-:Y:S01]  /*9f30*/  @P6 IADD3.X R11, R5, UR23, RZ, P1, !PT ;  /* 0x00000017050b6c10 */ /* 0x000fe20008ffe4ff */
[--C-:B------:R-:W-:Y:S02]  /*9f40*/  FFMA.FTZ R57, R20, c[0x0][0x2d0], -R8.reuse ;  /* 0x0000b40014397a23 */ /* 0x100fe40000010808 */
[--C-:B------:R-:W-:Y:S02]  /*9f50*/  FFMA.FTZ R215, R215, c[0x0][0x2d0], -R8.reuse ;  /* 0x0000b400d7d77a23 */ /* 0x100fe40000010808 */
[--C-:B------:R-:W-:Y:S02]  /*9f60*/  FFMA.FTZ R214, R214, c[0x0][0x2d0], -R8.reuse ;  /* 0x0000b400d6d67a23 */ /* 0x100fe40000010808 */
[----:B--2---:R-:W2:Y:S01]  /*9f70*/  SHFL.BFLY PT, R2, R0, 0x2, 0x1f ;  /* 0x0c401f0000027f89 */ /* 0x004ea200000e0000 */
[--C-:B------:R-:W-:Y:S01]  /*9f80*/  FFMA.FTZ R40, R40, c[0x0][0x2d0], -R8.reuse ;  /* 0x0000b40028287a23 */ /* 0x100fe20000010808 */
[----:B---3--:R-:W-:Y:S01]  /*9f90*/  FMNMX.FTZ R135, R135, R9, !PT ;  /* 0x0000000987877209 */ /* 0x008fe20007810000 */
[--C-:B------:R-:W-:Y:S05]  /*9fa0*/  FFMA.FTZ R41, R41, c[0x0][0x2d0], -R8.reuse ;  /* 0x0000b40029297a23 */ /* 0x100fea0000010808 */
[----:B------:R4:W-:Y:S01]  /*9fb0*/  @P6 LDGSTS.E.BYPASS.LTC128B.128 [R245+0x6900], [R4.64+0x80], !P4 ;  /* 0x0690008004f56fae */ /* 0x0009e2000e101d52 */
[--C-:B-1----:R-:W-:Y:S07]  /*9fc0*/  FFMA.FTZ R3, R14, c[0x0][0x2d0], -R8.reuse ;  /* 0x0000b4000e037a23 */ /* 0x102fee0000010808 */
[----:B------:R1:W-:Y:S01]  /*9fd0*/  @P6 LDGSTS.E.BYPASS.LTC128B.128 [R245+0x5100], [R10.64], !P5 ;  /* 0x051000000af56fae */ /* 0x0003e2000e901d52 */
[----:B------:R-:W-:Y:S01]  /*9fe0*/  @P6 IADD3 R14, P1, R4, UR21, RZ ;  /* 0x00000015040e6c10 */ /* 0x000fe2000ff3e0ff */
[----:B------:R-:W3:Y:S03]  /*9ff0*/  MUFU.EX2 R248, R3 ;  /* 0x0000000300f87308 */ /* 0x000ee60000000800 */
[----:B------:R-:W-:Y:S02]  /*a000*/  @P6 IADD3.X R15, R5, UR20, RZ, P1, !PT ;  /* 0x00000014050f6c10 */ /* 0x000fe40008ffe4ff */
[----:B------:R-:W-:Y:S02]  /*a010*/  @P6 IADD3 R16, P1, R10, UR22, RZ ;  /* 0x000000160a106c10 */ /* 0x000fe4000ff3e0ff */
[----:B--2---:R-:W-:Y:S01]  /*a020*/  FMNMX.FTZ R0, R0, R2, !PT ;  /* 0x0000000200007209 */ /* 0x004fe20007810000 */
[----:B------:R-:W-:Y:S01]  /*a030*/  FFMA.FTZ R2, R17, c[0x0][0x2d0], -R8 ;  /* 0x0000b40011027a23 */ /* 0x000fe20000010808 */
[C---:B------:R-:W-:Y:S01]  /*a040*/  @P6 IADD3.X R17, R11.reuse, UR23, RZ, P1, !PT ;  /* 0x000000170b116c10 */ /* 0x040fe20008ffe4ff */
[----:B------:R2:W-:Y:S01]  /*a050*/  @P6 LDGSTS.E.BYPASS.LTC128B.128 [R245+0x7100], [R14.64], !P4 ;  /* 0x071000000ef56fae */ /* 0x0005e2000e101d52 */
[----:B------:R-:W-:Y:S01]  /*a060*/  @P6 IADD3 R12, P1, R10, UR21, RZ ;  /* 0x000000150a0c6c10 */ /* 0x000fe2000ff3e0ff */
[----:B------:R2:W-:Y:S03]  /*a070*/  MUFU.EX2 R55, R2 ;  /* 0x0000000200377308 */ /* 0x0005e60000000800 */
[----:B------:R-:W-:Y:S02]  /*a080*/  @P6 IADD3.X R13, R11, UR20, RZ, P1, !PT ;  /* 0x000000140b0d6c10 */ /* 0x000fe40008ffe4ff */
[----:B------:R-:W-:Y:S01]  /*a090*/  FSETP.NEU.FTZ.AND P1, PT, R135, -INF , PT ;  /* 0xff8000008700780b */ /* 0x000fe20003f3d000 */
[----:B------:R2:W-:Y:S01]  /*a0a0*/  @P6 LDGSTS.E.BYPASS.LTC128B.128 [R245+0x5900], [R16.64], !P5 ;  /* 0x0590000010f56fae */ /* 0x0005e2000e901d52 */
[----:B----4-:R-:W-:Y:S05]  /*a0b0*/  FSEL R4, R137, RZ, P0 ;  /* 0x000000ff89047208 */ /* 0x010fea0000000000 */
[----:B------:R-:W-:Y:S01]  /*a0c0*/  FADD.FTZ R5, -R4, R132 ;  /* 0x0000008404057221 */ /* 0x000fe20000010100 */
[----:B---3--:R-:W-:Y:S01]  /*a0d0*/  F2FP.BF16.PACK_AB R205, R248, R247 ;  /* 0x000000f7f8cd723e */ /* 0x008fe200000010ff */
[--C-:B------:R-:W-:Y:S01]  /*a0e0*/  FFMA.FTZ R3, R45, c[0x0][0x2d0], -R8.reuse ;  /* 0x0000b4002d037a23 */ /* 0x100fe20000010808 */
[----:B------:R3:W-:Y:S01]  /*a0f0*/  @P6 LDGSTS.E.BYPASS.LTC128B.128 [R245+0x7900], [R12.64], !P4 ;  /* 0x079000000cf56fae */ /* 0x0007e2000e101d52 */
[----:B-1----:R-:W-:Y:S02]  /*a100*/  FMUL.FTZ R10, R135, c[0x0][0x2d0] ;  /* 0x0000b400870a7a20 */ /* 0x002fe40000410000 */
[----:B------:R1:W4:Y:S03]  /*a110*/  MUFU.EX2 R131, R3 ;  /* 0x0000000300837308 */ /* 0x0003260000000800 */
[----:B------:R-:W-:Y:S02]  /*a120*/  FSEL R10, R10, RZ, P1 ;  /* 0x000000ff0a0a7208 */ /* 0x000fe40000800000 */
[----:B------:R-:W-:Y:S01]  /*a130*/  LDSM.16.MT88.4 R20, [R225+0x100] ;  /* 0x00010000e114783b */ /* 0x000fe20000004200 */
[----:B--2---:R-:W-:Y:S02]  /*a140*/  FFMA.FTZ R14, R39, c[0x0][0x2d0], -R8 ;  /* 0x0000b400270e7a23 */ /* 0x004fe40000010808 */
[--C-:B------:R-:W-:Y:S02]  /*a150*/  FFMA.FTZ R223, R223, c[0x0][0x2d0], -R10.reuse ;  /* 0x0000b400dfdf7a23 */ /* 0x100fe4000001080a */
[--C-:B------:R-:W-:Y:S03]  /*a160*/  FFMA.FTZ R220, R220, c[0x0][0x2d0], -R10.reuse ;  /* 0x0000b400dcdc7a23 */ /* 0x100fe6000001080a */
[----:B------:R-:W2:Y:S01]  /*a170*/  SHFL.BFLY PT, R2, R0, 0x1, 0x1f ;  /* 0x0c201f0000027f89 */ /* 0x000ea200000e0000 */
[--C-:B------:R-:W-:Y:S02]  /*a180*/  FFMA.FTZ R219, R219, c[0x0][0x2d0], -R10.reuse ;  /* 0x0000b400dbdb7a23 */ /* 0x100fe4000001080a */
[--C-:B------:R-:W-:Y:S02]  /*a190*/  FFMA.FTZ R218, R218, c[0x0][0x2d0], -R10.reuse ;  /* 0x0000b400dada7a23 */ /* 0x100fe4000001080a */
[--C-:B------:R-:W-:Y:S02]  /*a1a0*/  FFMA.FTZ R239, R26, c[0x0][0x2d0], -R10.reuse ;  /* 0x0000b4001aef7a23 */ /* 0x100fe4000001080a */
[--C-:B------:R-:W-:Y:S01]  /*a1b0*/  FFMA.FTZ R224, R25, c[0x0][0x2d0], -R10.reuse ;  /* 0x0000b40019e07a23 */ /* 0x100fe2000001080a */
[----:B------:R-:W0:Y:S01]  /*a1c0*/  LDGDEPBAR ;  /* 0x00000000000079af */ /* 0x000e220000000000 */
[--C-:B------:R-:W-:Y:S02]  /*a1d0*/  FFMA.FTZ R231, R24, c[0x0][0x2d0], -R10.reuse ;  /* 0x0000b40018e77a23 */ /* 0x100fe4000001080a */
[--C-:B-1----:R-:W-:Y:S01]  /*a1e0*/  FFMA.FTZ R3, R48, c[0x0][0x2d0], -R10.reuse ;  /* 0x0000b40030037a23 */ /* 0x102fe2000001080a */
[----:B----4-:R-:W-:Y:S01]  /*a1f0*/  MOV R15, R131 ;  /* 0x00000083000f7202 */ /* 0x010fe20000000f00 */
[--C-:B------:R-:W-:Y:S02]  /*a200*/  FFMA.FTZ R48, R36, c[0x0][0x2d0], -R10.reuse ;  /* 0x0000b40024307a23 */ /* 0x100fe4000001080a */
[----:B------:R1:W-:Y:S01]  /*a210*/  MUFU.EX2 R246, R3 ;  /* 0x0000000300f67308 */ /* 0x0003e20000000800 */
[--C-:B------:R-:W-:Y:S02]  /*a220*/  FFMA.FTZ R32, R32, c[0x0][0x2d0], -R10.reuse ;  /* 0x0000b40020207a23 */ /* 0x100fe4000001080a */
[--C-:B------:R-:W-:Y:S02]  /*a230*/  FFMA.FTZ R60, R34, c[0x0][0x2d0], -R10.reuse ;  /* 0x0000b400223c7a23 */ /* 0x100fe4000001080a */
[--C-:B------:R-:W-:Y:S02]  /*a240*/  FFMA.FTZ R35, R35, c[0x0][0x2d0], -R10.reuse ;  /* 0x0000b40023237a23 */ /* 0x100fe4000001080a */
[--C-:B------:R-:W-:Y:S01]  /*a250*/  FFMA.FTZ R33, R33, c[0x0][0x2d0], -R10.reuse ;  /* 0x0000b40021217a23 */ /* 0x100fe2000001080a */
[----:B--2---:R-:W-:Y:S01]  /*a260*/  FMNMX.FTZ R134, R0, R2, !PT ;  /* 0x0000000200867209 */ /* 0x004fe20007810000 */
[--C-:B------:R-:W-:Y:S01]  /*a270*/  FFMA.FTZ R0, R206, c[0x0][0x2d0], -R10.reuse ;  /* 0x0000b400ce007a23 */ /* 0x100fe2000001080a */
[----:B------:R-:W-:Y:S02]  /*a280*/  FSEL R2, R135, RZ, P1 ;  /* 0x000000ff87027208 */ /* 0x000fe40000800000 */
[C---:B------:R-:W-:Y:S01]  /*a290*/  FSETP.NEU.FTZ.AND P0, PT, R134.reuse, -INF , PT ;  /* 0xff8000008600780b */ /* 0x040fe20003f1d000 */
[----:B------:R2:W-:Y:S01]  /*a2a0*/  MUFU.EX2 R242, R0 ;  /* 0x0000000000f27308 */ /* 0x0005e20000000800 */
[----:B------:R-:W-:Y:S01]  /*a2b0*/  FMUL.FTZ R9, R134, c[0x0][0x2d0] ;  /* 0x0000b40086097a20 */ /* 0x000fe20000410000 */
[----:B------:R-:W-:Y:S04]  /*a2c0*/  F2FP.BF16.PACK_AB R206, R56, R58 ;  /* 0x0000003a38ce723e */ /* 0x000fe800000010ff */
[----:B------:R-:W-:Y:S01]  /*a2d0*/  FSEL R9, R9, RZ, P0 ;  /* 0x000000ff09097208 */ /* 0x000fe20000000000 */
[----:B-1----:R-:W-:Y:S04]  /*a2e0*/  FFMA.FTZ R3, R49, c[0x0][0x2d0], -R10 ;  /* 0x0000b40031037a23 */ /* 0x002fe8000001080a */
[--C-:B------:R-:W-:Y:S01]  /*a2f0*/  FFMA.FTZ R11, R212, c[0x0][0x2d0], -R9.reuse ;  /* 0x0000b400d40b7a23 */ /* 0x100fe20000010809 */
[----:B------:R1:W4:Y:S01]  /*a300*/  MUFU.EX2 R63, R3 ;  /* 0x00000003003f7308 */ /* 0x0003220000000800 */
[--C-:B------:R-:W-:Y:S02]  /*a310*/  FFMA.FTZ R235, R6, c[0x0][0x2d0], -R9.reuse ;  /* 0x0000b40006eb7a23 */ /* 0x100fe40000010809 */
[----:B------:R-:W-:Y:S02]  /*a320*/  FFMA.FTZ R49, R37, c[0x0][0x2d0], -R8 ;  /* 0x0000b40025317a23 */ /* 0x000fe40000010808 */
[--C-:B------:R-:W-:Y:S02]  /*a330*/  FFMA.FTZ R222, R222, c[0x0][0x2d0], -R9.reuse ;  /* 0x0000b400dede7a23 */ /* 0x100fe40000010809 */
[--C-:B------:R-:W-:Y:S02]  /*a340*/  FFMA.FTZ R221, R221, c[0x0][0x2d0], -R9.reuse ;  /* 0x0000b400dddd7a23 */ /* 0x100fe40000010809 */
[--C-:B------:R-:W-:Y:S01]  /*a350*/  FFMA.FTZ R131, R30, c[0x0][0x2d0], -R9.reuse ;  /* 0x0000b4001e837a23 */ /* 0x100fe20000010809 */
[----:B------:R-:W-:Y:S01]  /*a360*/  MUFU.EX2 R212, R11 ;  /* 0x0000000b00d47308 */ /* 0x000fe20000000800 */
[--C-:B--2---:R-:W-:Y:S01]  /*a370*/  FFMA.FTZ R0, R207, c[0x0][0x2d0], -R9.reuse ;  /* 0x0000b400cf007a23 */ /* 0x104fe20000010809 */
[----:B------:R-:W-:Y:S01]  /*a380*/  F2FP.BF16.PACK_AB R207, R15, R55 ;  /* 0x000000370fcf723e */ /* 0x000fe200000010ff */
[--C-:B------:R-:W-:Y:S02]  /*a390*/  FFMA.FTZ R233, R27, c[0x0][0x2d0], -R9.reuse ;  /* 0x0000b4001be97a23 */ /* 0x100fe40000010809 */
[--C-:B------:R-:W-:Y:S02]  /*a3a0*/  FFMA.FTZ R240, R19, c[0x0][0x2d0], -R9.reuse ;  /* 0x0000b40013f07a23 */ /* 0x100fe40000010809 */
[--C-:B------:R-:W-:Y:S02]  /*a3b0*/  FFMA.FTZ R241, R18, c[0x0][0x2d0], -R9.reuse ;  /* 0x0000b40012f17a23 */ /* 0x100fe40000010809 */
[--C-:B------:R-:W-:Y:S01]  /*a3c0*/  FFMA.FTZ R29, R29, c[0x0][0x2d0], -R9.reuse ;  /* 0x0000b4001d1d7a23 */ /* 0x100fe20000010809 */
[----:B------:R2:W-:Y:S01]  /*a3d0*/  MUFU.EX2 R244, R0 ;  /* 0x0000000000f47308 */ /* 0x0005e20000000800 */
[--C-:B------:R-:W-:Y:S02]  /*a3e0*/  FFMA.FTZ R31, R31, c[0x0][0x2d0], -R9.reuse ;  /* 0x0000b4001f1f7a23 */ /* 0x100fe40000010809 */
[--C-:B------:R-:W-:Y:S02]  /*a3f0*/  FFMA.FTZ R45, R28, c[0x0][0x2d0], -R9.reuse ;  /* 0x0000b4001c2d7a23 */ /* 0x100fe40000010809 */
[----:B-1----:R-:W-:Y:S02]  /*a400*/  FFMA.FTZ R3, R50, c[0x0][0x2d0], -R10 ;  /* 0x0000b40032037a23 */ /* 0x002fe4000001080a */
[----:B------:R-:W-:Y:S02]  /*a410*/  FFMA.FTZ R50, R38, c[0x0][0x2d0], -R8 ;  /* 0x0000b40026327a23 */ /* 0x000fe40000010808 */
[----:B------:R-:W1:Y:S01]  /*a420*/  LDSM.16.MT88.4 R36, [R226+0x100] ;  /* 0x00010000e224783b */ /* 0x000e620000004200 */
[----:B------:R3:W3:Y:S01]  /*a430*/  MUFU.EX2 R252, R3 ;  /* 0x0000000300fc7308 */ /* 0x0006e20000000800 */
[----:B--2---:R-:W-:Y:S01]  /*a440*/  FFMA.FTZ R0, R208, c[0x0][0x2d0], -R9 ;  /* 0x0000b400d0007a23 */ /* 0x004fe20000010809 */
[----:B----4-:R-:W-:Y:S08]  /*a450*/  F2FP.BF16.PACK_AB R208, R63, R246 ;  /* 0x000000f63fd0723e */ /* 0x010ff000000010ff */
[----:B------:R2:W4:Y:S01]  /*a460*/  MUFU.EX2 R251, R0 ;  /* 0x0000000000fb7308 */ /* 0x0005220000000800 */
[----:B---3--:R-:W-:Y:S02]  /*a470*/  FSEL R3, R136, RZ, P2 ;  /* 0x000000ff88037208 */ /* 0x008fe40001000000 */
[----:B------:R-:W-:Y:S03]  /*a480*/  F2FP.BF16.PACK_AB R210, R242, R252 ;  /* 0x000000fcf2d2723e */ /* 0x000fe600000010ff */
[----:B------:R-:W-:Y:S02]  /*a490*/  FADD.FTZ R4, -R3, R133 ;  /* 0x0000008503047221 */ /* 0x000fe40000010100 */
[----:B------:R-:W-:Y:S02]  /*a4a0*/  FADD.FTZ R3, -R2, R138 ;  /* 0x0000008a02037221 */ /* 0x000fe40000010100 */
[----:B------:R-:W-:Y:S01]  /*a4b0*/  FFMA.FTZ R138, R51, c[0x0][0x2d0], -R9 ;  /* 0x0000b400338a7a23 */ /* 0x000fe20000010809 */
[----:B--2---:R-:W-:Y:S02]  /*a4c0*/  FSEL R0, R134, RZ, P0 ;  /* 0x000000ff86007208 */ /* 0x004fe40000000000 */
[----:B----4-:R-:W-:Y:S02]  /*a4d0*/  F2FP.BF16.PACK_AB R209, R251, R244 ;  /* 0x000000f4fbd1723e */ /* 0x010fe400000010ff */
[----:B------:R-:W-:Y:S01]  /*a4e0*/  PLOP3.LUT P0, PT, PT, PT, UP0, 0x80, 0x0 ;  /* 0x000000000000781c */ /* 0x000fe20003f0f008 */
[----:B------:R-:W-:Y:S02]  /*a4f0*/  FADD.FTZ R2, -R0, R139 ;  /* 0x0000008b00027221 */ /* 0x000fe40000010100 */
[----:B------:R-:W-:Y:S02]  /*a500*/  FFMA.FTZ R0, R213, c[0x0][0x2d0], -R9 ;  /* 0x0000b400d5007a23 */ /* 0x000fe40000010809 */
[----:B------:R-:W-:Y:S02]  /*a510*/  FFMA.FTZ R139, R211, c[0x0][0x2d0], -R7 ;  /* 0x0000b400d38b7a23 */ /* 0x000fe40000010807 */
[----:B------:R2:W3:Y:S01]  /*a520*/  MUFU.EX2 R243, R0 ;  /* 0x0000000000f37308 */ /* 0x0004e20000000800 */
[----:B------:R-:W-:Y:S02]  /*a530*/  FFMA.FTZ R213, R42, c[0x0][0x2d0], -R8 ;  /* 0x0000b4002ad57a23 */ /* 0x000fe40000010808 */
[----:B--2---:R-:W-:Y:S01]  /*a540*/  FMUL.FTZ R0, R5, c[0x0][0x2d0] ;  /* 0x0000b40005007a20 */ /* 0x004fe20000410000 */
[----:B---3--:R-:W-:Y:S06]  /*a550*/  F2FP.BF16.PACK_AB R211, R243, R212 ;  /* 0x000000d4f3d3723e */ /* 0x008fec00000010ff */
[----:B------:R2:W3:Y:S02]  /*a560*/  MUFU.EX2 R133, R0 ;  /* 0x0000000000857308 */ /* 0x0004e40000000800 */
[----:B--2---:R-:W-:Y:S02]  /*a570*/  FMUL.FTZ R0, R4, c[0x0][0x2d0] ;  /* 0x0000b40004007a20 */ /* 0x004fe40000410000 */
[C---:B---3--:R-:W-:Y:S06]  /*a580*/  FMUL.FTZ R4, R133.reuse, R140 ;  /* 0x0000008c85047220 */ /* 0x048fec0000410000 */
[----:B------:R2:W3:Y:S01]  /*a590*/  MUFU.EX2 R132, R0 ;  /* 0x0000000000847308 */ /* 0x0004e20000000800 */
[C---:B------:R-:W-:Y:S02]  /*a5a0*/  FMUL.FTZ R5, R133.reuse, R141 ;  /* 0x0000008d85057220 */ /* 0x040fe40000410000 */
[C---:B------:R-:W-:Y:S01]  /*a5b0*/  FMUL.FTZ R16, R133.reuse, R152 ;  /* 0x0000009885107220 */ /* 0x040fe20000410000 */
[----:B------:R-:W-:Y:S01]  /*a5c0*/  MOV R152, R64 ;  /* 0x0000004000987202 */ /* 0x000fe20000000f00 */
        /* <DEDUP_REMOVED lines=11> */
[----:B--2---:R-:W-:Y:S02]  /*a680*/  FMUL.FTZ R0, R3, c[0x0][0x2d0] ;  /* 0x0000b40003007a20 */ /* 0x004fe40000410000 */
[C---:B---3--:R-:W-:Y:S02]  /*a690*/  FMUL.FTZ R6, R132.reuse, R142 ;  /* 0x0000008e84067220 */ /* 0x048fe40000410000 */
[----:B------:R2:W3:Y:S01]  /*a6a0*/  MUFU.EX2 R3, R0 ;  /* 0x0000000000037308 */ /* 0x0004e20000000800 */
[C---:B------:R-:W-:Y:S02]  /*a6b0*/  FMUL.FTZ R7, R132.reuse, R143 ;  /* 0x0000008f84077220 */ /* 0x040fe40000410000 */
[----:B------:R-:W-:Y:S01]  /*a6c0*/  LDSM.16.MT88.4 R140, [R227+0x100] ;  /* 0x00010000e38c783b */ /* 0x000fe20000004200 */
[C---:B------:R-:W-:Y:S02]  /*a6d0*/  FMUL.FTZ R18, R132.reuse, R154 ;  /* 0x0000009a84127220 */ /* 0x040fe40000410000 */
[----:B------:R-:W-:Y:S02]  /*a6e0*/  IMAD.MOV.U32 R154, RZ, RZ, R57 ;  /* 0x000000ffff9a7224 */ /* 0x000fe400078e0039 */
[-C--:B------:R-:W-:Y:S05]  /*a6f0*/  HMMA.16816.F32.BF16 R4, R204, R20.reuse, R4 ;  /* 0x00000014cc04723c */ /* 0x080fea0000041804 */
[C---:B------:R-:W-:Y:S01]  /*a700*/  FMUL.FTZ R19, R132.reuse, R155 ;  /* 0x0000009b84137220 */ /* 0x040fe20000410000 */
[----:B------:R-:W-:Y:S01]  /*a710*/  MOV R155, R56 ;  /* 0x00000038009b7202 */ /* 0x000fe20000000f00 */
[C---:B------:R-:W-:Y:S01]  /*a720*/  FMUL.FTZ R34, R132.reuse, R170 ;  /* 0x000000aa84227220 */ /* 0x040fe20000410000 */
[----:B------:R-:W-:Y:S01]  /*a730*/  MOV R170, R58 ;  /* 0x0000003a00aa7202 */ /* 0x000fe20000000f00 */
[C---:B------:R-:W-:Y:S03]  /*a740*/  FMUL.FTZ R51, R132.reuse, R187 ;  /* 0x000000bb84337220 */ /* 0x040fe60000410000 */
[C---:B------:R-:W-:Y:S02]  /*a750*/  FMUL.FTZ R70, R132.reuse, R70 ;  /* 0x0000004684467220 */ /* 0x040fe40000410000 */
[----:B------:R-:W-:Y:S02]  /*a760*/  FMUL.FTZ R71, R132, R71 ;  /* 0x0000004784477220 */ /* 0x000fe40000410000 */
[----:B--2---:R-:W-:Y:S02]  /*a770*/  FMUL.FTZ R0, R2, c[0x0][0x2d0] ;  /* 0x0000b40002007a20 */ /* 0x004fe40000410000 */
[----:B------:R-:W-:Y:S02]  /*a780*/  FFMA.FTZ R2, R47, c[0x0][0x2d0], -R9 ;  /* 0x0000b4002f027a23 */ /* 0x000fe40000010809 */
[C---:B---3--:R-:W-:Y:S02]  /*a790*/  FMUL.FTZ R8, R3.reuse, R144 ;  /* 0x0000009003087220 */ /* 0x048fe40000410000 */
[----:B------:R-:W2:Y:S01]  /*a7a0*/  MUFU.EX2 R0, R0 ;  /* 0x0000000000007308 */ /* 0x000ea20000000800 */
[C---:B------:R-:W-:Y:S01]  /*a7b0*/  FMUL.FTZ R9, R3.reuse, R145 ;  /* 0x0000009103097220 */ /* 0x040fe20000410000 */
[----:B------:R-:W-:Y:S01]  /*a7c0*/  MOV R145, R40 ;  /* 0x0000002800917202 */ /* 0x000fe20000000f00 */
[C---:B------:R-:W-:Y:S02]  /*a7d0*/  FMUL.FTZ R12, R3.reuse, R148 ;  /* 0x00000094030c7220 */ /* 0x040fe40000410000 */
[C---:B------:R-:W-:Y:S02]  /*a7e0*/  FMUL.FTZ R13, R3.reuse, R149 ;  /* 0x00000095030d7220 */ /* 0x040fe40000410000 */
[----:B------:R-:W-:Y:S02]  /*a7f0*/  IMAD.MOV.U32 R149, RZ, RZ, R15 ;  /* 0x000000ffff957224 */ /* 0x000fe400078e000f */
[C---:B------:R-:W-:Y:S01]  /*a800*/  FMUL.FTZ R24, R3.reuse, R160 ;  /* 0x000000a003187220 */ /* 0x040fe20000410000 */
[----:B------:R-:W-:Y:S01]  /*a810*/  MOV R160, R29 ;  /* 0x0000001d00a07202 */ /* 0x000fe20000000f00 */
[C---:B------:R-:W-:Y:S02]  /*a820*/  FMUL.FTZ R29, R3.reuse, R165 ;  /* 0x000000a5031d7220 */ /* 0x040fe40000410000 */
[----:B------:R-:W-:Y:S02]  /*a830*/  IMAD.MOV.U32 R165, RZ, RZ, R54 ;  /* 0x000000ffffa57224 */ /* 0x000fe400078e0036 */
[C---:B------:R-:W-:Y:S01]  /*a840*/  FMUL.FTZ R25, R3.reuse, R161 ;  /* 0x000000a103197220 */ /* 0x040fe20000410000 */
[----:B------:R-:W-:Y:S01]  /*a850*/  MOV R161, R48 ;  /* 0x0000003000a17202 */ /* 0x000fe20000000f00 */
[C---:B------:R-:W-:Y:S02]  /*a860*/  FMUL.FTZ R28, R3.reuse, R164 ;  /* 0x000000a4031c7220 */ /* 0x040fe40000410000 */
[----:B------:R-:W-:Y:S02]  /*a870*/  FMUL.FTZ R40, R3, R176 ;  /* 0x000000b003287220 */ /* 0x000fe40000410000 */
[----:B------:R-:W-:Y:S01]  /*a880*/  FMUL.FTZ R48, R133, R184 ;  /* 0x000000b885307220 */ /* 0x000fe20000410000 */
[----:B------:R-:W-:Y:S01]  /*a890*/  MUFU.EX2 R176, R217 ;  /* 0x000000d900b07308 */ /* 0x000fe20000000800 */
[----:B------:R-:W-:Y:S02]  /*a8a0*/  IMAD.MOV.U32 R164, RZ, RZ, R59 ;  /* 0x000000ffffa47224 */ /* 0x000fe400078e003b */
[C---:B--2---:R-:W-:Y:S02]  /*a8b0*/  FMUL.FTZ R10, R0.reuse, R146 ;  /* 0x00000092000a7220 */ /* 0x044fe40000410000 */
[C---:B------:R-:W-:Y:S01]  /*a8c0*/  FMUL.FTZ R11, R0.reuse, R147 ;  /* 0x00000093000b7220 */ /* 0x040fe20000410000 */
[----:B------:R-:W-:Y:S01]  /*a8d0*/  MOV R147, R14 ;  /* 0x0000000e00937202 */ /* 0x000fe20000000f00 */
[----:B------:R-:W-:Y:S02]  /*a8e0*/  IMAD.MOV.U32 R146, RZ, RZ, R32 ;  /* 0x000000ffff927224 */ /* 0x000fe400078e0020 */
[----:B------:R-:W-:Y:S02]  /*a8f0*/  IMAD.MOV.U32 R144, RZ, RZ, R65 ;  /* 0x000000ffff907224 */ /* 0x000fe400078e0041 */
[C---:B------:R-:W-:Y:S01]  /*a900*/  FMUL.FTZ R15, R0.reuse, R151 ;  /* 0x00000097000f7220 */ /* 0x040fe20000410000 */
[C---:B------:R-:W-:Y:S04]  /*a910*/  HMMA.16816.F32.BF16 R8, R208.reuse, R20, R8 ;  /* 0x00000014d008723c */ /* 0x040fe80000041808 */
[C---:B------:R-:W-:Y:S01]  /*a920*/  FMUL.FTZ R14, R0.reuse, R150 ;  /* 0x00000096000e7220 */ /* 0x040fe20000410000 */
[----:B------:R-:W-:Y:S01]  /*a930*/  MOV R150, R33 ;  /* 0x0000002100967202 */ /* 0x000fe20000000f00 */
[----:B------:R-:W-:Y:S02]  /*a940*/  IMAD.MOV.U32 R151, RZ, RZ, R53 ;  /* 0x000000ffff977224 */ /* 0x000fe400078e0035 */
[C---:B------:R-:W-:Y:S01]  /*a950*/  FMUL.FTZ R30, R0.reuse, R166 ;  /* 0x000000a6001e7220 */ /* 0x040fe20000410000 */
[----:B------:R-:W-:Y:S02]  /*a960*/  MOV R166, R52 ;  /* 0x0000003400a67202 */ /* 0x000fe40000000f00 */
[-C--:B------:R-:W-:Y:S03]  /*a970*/  HMMA.16816.F32.BF16 R12, R208, R22.reuse, R12 ;  /* 0x00000016d00c723c */ /* 0x080fe6000004180c */
[----:B------:R-:W-:Y:S02]  /*a980*/  FMUL.FTZ R42, R0, R178 ;  /* 0x000000b2002a7220 */ /* 0x000fe40000410000 */
[----:B------:R-:W-:Y:S01]  /*a990*/  MUFU.EX2 R178, R215 ;  /* 0x000000d700b27308 */ /* 0x000fe20000000800 */
[----:B------:R-:W-:Y:S02]  /*a9a0*/  FMUL.FTZ R56, R3, R192 ;  /* 0x000000c003387220 */ /* 0x000fe40000410000 */
[C---:B------:R-:W-:Y:S04]  /*a9b0*/  HMMA.16816.F32.BF16 R16, R204.reuse, R22, R16 ;  /* 0x00000016cc10723c */ /* 0x040fe80000041810 */
[C---:B------:R-:W-:Y:S01]  /*a9c0*/  FMUL.FTZ R20, R133.reuse, R156 ;  /* 0x0000009c85147220 */ /* 0x040fe20000410000 */
[----:B------:R-:W-:Y:S01]  /*a9d0*/  MOV R156, R50 ;  /* 0x00000032009c7202 */ /* 0x000fe20000000f00 */
[----:B------:R-:W-:Y:S02]  /*a9e0*/  FMUL.FTZ R21, R133, R157 ;  /* 0x0000009d85157220 */ /* 0x000fe40000410000 */
[C---:B------:R-:W-:Y:S01]  /*a9f0*/  FMUL.FTZ R22, R132.reuse, R158 ;  /* 0x0000009e84167220 */ /* 0x040fe20000410000 */
[----:B------:R-:W-:Y:S03]  /*aa00*/  MOV R158, R43 ;  /* 0x0000002b009e7202 */ /* 0x000fe60000000f00 */
[----:B------:R-:W-:Y:S02]  /*aa10*/  FMUL.FTZ R23, R132, R159 ;  /* 0x0000009f84177220 */ /* 0x000fe40000410000 */
[----:B------:R-:W-:Y:S02]  /*aa20*/  FMUL.FTZ R26, R0, R162 ;  /* 0x000000a2001a7220 */ /* 0x000fe40000410000 */
[----:B------:R-:W-:Y:S02]  /*aa30*/  IMAD.MOV.U32 R162, RZ, RZ, R35 ;  /* 0x000000ffffa27224 */ /* 0x000fe400078e0023 */
[----:B------:R-:W-:Y:S01]  /*aa40*/  FMUL.FTZ R35, R132, R171 ;  /* 0x000000ab84237220 */ /* 0x000fe20000410000 */
[-C--:B-1----:R-:W-:Y:S03]  /*aa50*/  HMMA.16816.F32.BF16 R20, R204, R36.reuse, R20 ;  /* 0x00000024cc14723c */ /* 0x082fe60000041814 */
[----:B------:R-:W-:Y:S01]  /*aa60*/  MOV R171, R55 ;  /* 0x0000003700ab7202 */ /* 0x000fe20000000f00 */
[----:B------:R-:W-:Y:S01]  /*aa70*/  FMUL.FTZ R27, R0, R163 ;  /* 0x000000a3001b7220 */ /* 0x000fe20000410000 */
[----:B------:R-:W1:Y:S01]  /*aa80*/  LDSM.16.MT88.4 R52, [R228+0x100] ;  /* 0x00010000e434783b */ /* 0x000e620000004200 */
[----:B------:R-:W-:Y:S01]  /*aa90*/  IMAD.MOV.U32 R157, RZ, RZ, R49 ;  /* 0x000000ffff9d7224 */ /* 0x000fe200078e0031 */
[----:B------:R-:W-:Y:S01]  /*aaa0*/  MOV R163, R31 ;  /* 0x0000001f00a37202 */ /* 0x000fe20000000f00 */
[----:B------:R-:W-:Y:S03]  /*aab0*/  FMUL.FTZ R50, R132, R186 ;  /* 0x000000ba84327220 */ /* 0x000fe60000410000 */
[C---:B------:R-:W-:Y:S04]  /*aac0*/  HMMA.16816.F32.BF16 R24, R208.reuse, R36, R24 ;  /* 0x00000024d018723c */ /* 0x040fe80000041818 */
[C---:B------:R-:W-:Y:S01]  /*aad0*/  FMUL.FTZ R31, R0.reuse, R167 ;  /* 0x000000a7001f7220 */ /* 0x040fe20000410000 */
[----:B------:R-:W-:Y:S01]  /*aae0*/  MOV R167, R45 ;  /* 0x0000002d00a77202 */ /* 0x000fe20000000f00 */
[----:B------:R-:W-:Y:S02]  /*aaf0*/  FMUL.FTZ R57, R3, R193 ;  /* 0x000000c103397220 */ /* 0x000fe40000410000 */
[C---:B------:R-:W-:Y:S03]  /*ab00*/  FMUL.FTZ R58, R0.reuse, R194 ;  /* 0x000000c2003a7220 */ /* 0x040fe60000410000 */
[-C--:B------:R-:W-:Y:S03]  /*ab10*/  HMMA.16816.F32.BF16 R28, R208, R38.reuse, R28 ;  /* 0x00000026d01c723c */ /* 0x080fe6000004181c */
[C---:B------:R-:W-:Y:S01]  /*ab20*/  FMUL.FTZ R32, R133.reuse, R168 ;  /* 0x000000a885207220 */ /* 0x040fe20000410000 */
[----:B------:R-:W-:Y:S01]  /*ab30*/  MOV R168, R63 ;  /* 0x0000003f00a87202 */ /* 0x000fe20000000f00 */
[C---:B------:R-:W-:Y:S02]  /*ab40*/  FMUL.FTZ R33, R133.reuse, R169 ;  /* 0x000000a985217220 */ /* 0x040fe40000410000 */
[----:B------:R-:W-:Y:S02]  /*ab50*/  FMUL.FTZ R59, R0, R195 ;  /* 0x000000c3003b7220 */ /* 0x000fe40000410000 */
[----:B------:R2:W-:Y:S03]  /*ab60*/  MUFU.EX2 R195, R139 ;  /* 0x0000008b00c37308 */ /* 0x0005e60000000800 */
[C---:B------:R-:W-:Y:S04]  /*ab70*/  HMMA.16816.F32.BF16 R32, R204.reuse, R38, R32 ;  /* 0x00000026cc20723c */ /* 0x040fe80000041820 */
[C---:B------:R-:W-:Y:S01]  /*ab80*/  FMUL.FTZ R36, R133.reuse, R172 ;  /* 0x000000ac85247220 */ /* 0x040fe20000410000 */
[----:B------:R-:W-:Y:S01]  /*ab90*/  MOV R172, R44 ;  /* 0x0000002c00ac7202 */ /* 0x000fe20000000f00 */
[----:B------:R-:W-:Y:S01]  /*aba0*/  FMUL.FTZ R37, R133, R173 ;  /* 0x000000ad85257220 */ /* 0x000fe20000410000 */
[----:B------:R-:W-:Y:S01]  /*abb0*/  MOV R173, R41 ;  /* 0x0000002900ad7202 */ /* 0x000fe20000000f00 */
[C---:B------:R-:W-:Y:S01]  /*abc0*/  FMUL.FTZ R38, R132.reuse, R174 ;  /* 0x000000ae84267220 */ /* 0x040fe20000410000 */
[----:B------:R-:W-:Y:S03]  /*abd0*/  MOV R174, R66 ;  /* 0x0000004200ae7202 */ /* 0x000fe60000000f00 */
[----:B------:R-:W-:Y:S01]  /*abe0*/  FMUL.FTZ R39, R132, R175 ;  /* 0x000000af84277220 */ /* 0x000fe20000410000 */
[----:B------:R3:W-:Y:S01]  /*abf0*/  MUFU.EX2 R217, R174 ;  /* 0x000000ae00d97308 */ /* 0x0007e20000000800 */
[----:B------:R-:W-:Y:S01]  /*ac00*/  IMAD.MOV.U32 R148, RZ, RZ, R61 ;  /* 0x000000ffff947224 */ /* 0x000fe200078e003d */
[----:B------:R-:W-:Y:S01]  /*ac10*/  MOV R175, R170 ;  /* 0x000000aa00af7202 */ /* 0x000fe20000000f00 */
[C---:B------:R-:W-:Y:S01]  /*ac20*/  FMUL.FTZ R60, R3.reuse, R196 ;  /* 0x000000c4033c7220 */ /* 0x040fe20000410000 */
[----:B------:R-:W-:Y:S01]  /*ac30*/  MOV R170, R162 ;  /* 0x000000a200aa7202 */ /* 0x000fe20000000f00 */
[C---:B------:R-:W-:Y:S01]  /*ac40*/  FMUL.FTZ R61, R3.reuse, R197 ;  /* 0x000000c5033d7220 */ /* 0x040fe20000410000 */
[-C--:B-1----:R-:W-:Y:S03]  /*ac50*/  HMMA.16816.F32.BF16 R36, R204, R52.reuse, R36 ;  /* 0x00000034cc24723c */ /* 0x082fe60000041824 */
[C---:B------:R-:W-:Y:S01]  /*ac60*/  FMUL.FTZ R41, R3.reuse, R177 ;  /* 0x000000b103297220 */ /* 0x040fe20000410000 */
[----:B------:R-:W-:Y:S01]  /*ac70*/  MOV R162, R149 ;  /* 0x0000009500a27202 */ /* 0x000fe20000000f00 */
[C---:B------:R-:W-:Y:S01]  /*ac80*/  FMUL.FTZ R43, R0.reuse, R179 ;  /* 0x000000b3002b7220 */ /* 0x040fe20000410000 */
[----:B------:R-:W-:Y:S01]  /*ac90*/  MUFU.EX2 R196, R213 ;  /* 0x000000d500c47308 */ /* 0x000fe20000000800 */
[----:B------:R-:W-:Y:S01]  /*aca0*/  IMAD.MOV.U32 R149, RZ, RZ, R131 ;  /* 0x000000ffff957224 */ /* 0x000fe200078e0083 */
[----:B------:R-:W-:Y:S01]  /*acb0*/  MOV R177, R171 ;  /* 0x000000ab00b17202 */ /* 0x000fe20000000f00 */
[----:B------:R-:W4:Y:S03]  /*acc0*/  LDL.LU R131, [R1+0x80] ;  /* 0x0000800001837983 */ /* 0x000f260000300800 */
[C---:B------:R-:W-:Y:S01]  /*acd0*/  HMMA.16816.F32.BF16 R40, R208.reuse, R52, R40 ;  /* 0x00000034d028723c */ /* 0x040fe20000041828 */
[----:B--2---:R-:W2:Y:S03]  /*ace0*/  LDL.LU R139, [R1+0x10] ;  /* 0x00001000018b7983 */ /* 0x004ea60000300800 */
[C---:B------:R-:W-:Y:S01]  /*acf0*/  FMUL.FTZ R44, R3.reuse, R180 ;  /* 0x000000b4032c7220 */ /* 0x040fe20000410000 */
[----:B------:R-:W-:Y:S01]  /*ad00*/  MOV R184, R177 ;  /* 0x000000b100b87202 */ /* 0x000fe20000000f00 */
[----:B------:R-:W-:Y:S01]  /*ad10*/  FMUL.FTZ R45, R3, R181 ;  /* 0x000000b5032d7220 */ /* 0x000fe20000410000 */
[----:B------:R-:W-:Y:S01]  /*ad20*/  MUFU.EX2 R177, R221 ;  /* 0x000000dd00b17308 */ /* 0x000fe20000000800 */
[C---:B------:R-:W-:Y:S01]  /*ad30*/  FMUL.FTZ R46, R0.reuse, R182 ;  /* 0x000000b6002e7220 */ /* 0x040fe20000410000 */
[----:B------:R-:W-:Y:S03]  /*ad40*/  MOV R182, R173 ;  /* 0x000000ad00b67202 */ /* 0x000fe60000000f00 */
[C---:B------:R-:W-:Y:S01]  /*ad50*/  FMUL.FTZ R47, R0.reuse, R183 ;  /* 0x000000b7002f7220 */ /* 0x040fe20000410000 */
[----:B------:R-:W-:Y:S01]  /*ad60*/  MOV R173, R168 ;  /* 0x000000a800ad7202 */ /* 0x000fe20000000f00 */
[C---:B------:R-:W-:Y:S02]  /*ad70*/  FMUL.FTZ R52, R133.reuse, R188 ;  /* 0x000000bc85347220 */ /* 0x040fe40000410000 */
[C---:B------:R-:W-:Y:S01]  /*ad80*/  FMUL.FTZ R53, R133.reuse, R189 ;  /* 0x000000bd85357220 */ /* 0x040fe20000410000 */
[----:B------:R-:W-:Y:S01]  /*ad90*/  MUFU.EX2 R180, R214 ;  /* 0x000000d600b47308 */ /* 0x000fe20000000800 */
[----:B------:R-:W-:Y:S01]  /*ada0*/  FMUL.FTZ R63, R0, R199 ;  /* 0x000000c7003f7220 */ /* 0x000fe20000410000 */
[-C--:B------:R-:W-:Y:S03]  /*adb0*/  HMMA.16816.F32.BF16 R44, R208, R54.reuse, R44 ;  /* 0x00000036d02c723c */ /* 0x080fe6000004182c */
[C---:B------:R-:W-:Y:S01]  /*adc0*/  FMUL.FTZ R49, R133.reuse, R185 ;  /* 0x000000b985317220 */ /* 0x040fe20000410000 */
[----:B------:R-:W-:Y:S01]  /*add0*/  MOV R185, R173 ;  /* 0x000000ad00b97202 */ /* 0x000fe20000000f00 */
[----:B------:R-:W-:Y:S02]  /*ade0*/  IMAD.MOV.U32 R159, RZ, RZ, R67 ;  /* 0x000000ffff9f7224 */ /* 0x000fe400078e0043 */
[----:B------:R-:W-:Y:S01]  /*adf0*/  FMUL.FTZ R65, R133, R201 ;  /* 0x000000c985417220 */ /* 0x000fe20000410000 */
[----:B------:R1:W-:Y:S01]  /*ae00*/  MUFU.EX2 R214, R182 ;  /* 0x000000b600d67308 */ /* 0x0003e20000000800 */
[----:B------:R-:W-:Y:S01]  /*ae10*/  FMUL.FTZ R66, R132, R202 ;  /* 0x000000ca84427220 */ /* 0x000fe20000410000 */
[C---:B------:R-:W-:Y:S04]  /*ae20*/  HMMA.16816.F32.BF16 R48, R204.reuse, R54, R48 ;  /* 0x00000036cc30723c */ /* 0x040fe80000041830 */
[----:B------:R-:W-:Y:S01]  /*ae30*/  IMAD.MOV.U32 R169, RZ, RZ, R62 ;  /* 0x000000ffffa97224 */ /* 0x000fe200078e003e */
[----:B------:R-:W-:Y:S01]  /*ae40*/  MOV R201, R148 ;  /* 0x0000009400c97202 */ /* 0x000fe20000000f00 */
[----:B------:R-:W-:Y:S02]  /*ae50*/  FMUL.FTZ R62, R0, R198 ;  /* 0x000000c6003e7220 */ /* 0x000fe40000410000 */
[C---:B------:R-:W-:Y:S01]  /*ae60*/  FMUL.FTZ R54, R132.reuse, R190 ;  /* 0x000000be84367220 */ /* 0x040fe20000410000 */
[----:B------:R-:W-:Y:S03]  /*ae70*/  MUFU.EX2 R173, R223 ;  /* 0x000000df00ad7308 */ /* 0x000fe60000000800 */
[C---:B------:R-:W-:Y:S01]  /*ae80*/  FMUL.FTZ R55, R132.reuse, R191 ;  /* 0x000000bf84377220 */ /* 0x040fe20000410000 */
[----:B------:R-:W-:Y:S01]  /*ae90*/  MOV R190, R185 ;  /* 0x000000b900be7202 */ /* 0x000fe20000000f00 */
[----:B------:R-:W-:Y:S02]  /*aea0*/  FMUL.FTZ R67, R132, R203 ;  /* 0x000000cb84437220 */ /* 0x000fe40000410000 */
[C---:B------:R-:W-:Y:S02]  /*aeb0*/  FMUL.FTZ R72, R3.reuse, R72 ;  /* 0x0000004803487220 */ /* 0x040fe40000410000 */
[C---:B------:R-:W-:Y:S01]  /*aec0*/  FMUL.FTZ R73, R3.reuse, R73 ;  /* 0x0000004903497220 */ /* 0x040fe20000410000 */
[-C--:B------:R-:W-:Y:S01]  /*aed0*/  HMMA.16816.F32.BF16 R52, R204, R140.reuse, R52 ;  /* 0x0000008ccc34723c */ /* 0x080fe20000041834 */
[----:B------:R-:W-:Y:S02]  /*aee0*/  MUFU.EX2 R202, R201 ;  /* 0x000000c900ca7308 */ /* 0x000fe40000000800 */
[C---:B------:R-:W-:Y:S02]  /*aef0*/  FMUL.FTZ R74, R0.reuse, R74 ;  /* 0x0000004a004a7220 */ /* 0x040fe40000410000 */
[C---:B------:R-:W-:Y:S02]  /*af00*/  FMUL.FTZ R75, R0.reuse, R75 ;  /* 0x0000004b004b7220 */ /* 0x040fe40000410000 */
[C---:B------:R-:W-:Y:S01]  /*af10*/  FMUL.FTZ R76, R3.reuse, R76 ;  /* 0x0000004c034c7220 */ /* 0x040fe20000410000 */
[C---:B------:R-:W-:Y:S03]  /*af20*/  HMMA.16816.F32.BF16 R56, R208.reuse, R140, R56 ;  /* 0x0000008cd038723c */ /* 0x040fe60000041838 */
[----:B------:R-:W-:Y:S01]  /*af30*/  MUFU.EX2 R199, R138 ;  /* 0x0000008a00c77308 */ /* 0x000fe20000000800 */
[C---:B------:R-:W-:Y:S02]  /*af40*/  FMUL.FTZ R77, R3.reuse, R77 ;  /* 0x0000004d034d7220 */ /* 0x040fe40000410000 */
[C---:B------:R-:W-:Y:S02]  /*af50*/  FMUL.FTZ R78, R0.reuse, R78 ;  /* 0x0000004e004e7220 */ /* 0x040fe40000410000 */
[-C--:B------:R-:W-:Y:S04]  /*af60*/  HMMA.16816.F32.BF16 R60, R208, R142.reuse, R60 ;  /* 0x0000008ed03c723c */ /* 0x080fe8000004183c */
[----:B------:R-:W-:Y:S01]  /*af70*/  FMUL.FTZ R79, R0, R79 ;  /* 0x0000004f004f7220 */ /* 0x000fe20000410000 */
[----:B------:R1:W-:Y:S01]  /*af80*/  MUFU.EX2 R179, R216 ;  /* 0x000000d800b37308 */ /* 0x0003e20000000800 */
[C---:B------:R-:W-:Y:S02]  /*af90*/  FMUL.FTZ R82, R132.reuse, R82 ;  /* 0x0000005284527220 */ /* 0x040fe40000410000 */
[C---:B------:R-:W-:Y:S01]  /*afa0*/  HMMA.16816.F32.BF16 R64, R204.reuse, R142, R64 ;  /* 0x0000008ecc40723c */ /* 0x040fe20000041840 */
[----:B------:R-:W1:Y:S03]  /*afb0*/  LDSM.16.MT88.4 R140, [R225+0x2100] ;  /* 0x00210000e18c783b */ /* 0x000e660000004200 */
[C---:B------:R-:W-:Y:S02]  /*afc0*/  FMUL.FTZ R83, R132.reuse, R83 ;  /* 0x0000005384537220 */ /* 0x040fe40000410000 */
[C---:B------:R-:W-:Y:S02]  /*afd0*/  FMUL.FTZ R86, R132.reuse, R86 ;  /* 0x0000005684567220 */ /* 0x040fe40000410000 */
[----:B------:R-:W-:Y:S04]  /*afe0*/  FMUL.FTZ R87, R132, R87 ;  /* 0x0000005784577220 */ /* 0x000fe80000410000 */
        /* <DEDUP_REMOVED lines=9> */
[C---:B------:R-:W-:Y:S02]  /*b080*/  FMUL.FTZ R99, R132.reuse, R99 ;  /* 0x0000006384637220 */ /* 0x040fe40000410000 */
[C---:B------:R-:W-:Y:S02]  /*b090*/  FMUL.FTZ R100, R133.reuse, R100 ;  /* 0x0000006485647220 */ /* 0x040fe40000410000 */
[----:B------:R-:W-:Y:S02]  /*b0a0*/  FMUL.FTZ R101, R133, R101 ;  /* 0x0000006585657220 */ /* 0x000fe40000410000 */
[C---:B------:R-:W-:Y:S02]  /*b0b0*/  FMUL.FTZ R102, R132.reuse, R102 ;  /* 0x0000006684667220 */ /* 0x040fe40000410000 */
[----:B------:R-:W-:Y:S02]  /*b0c0*/  FMUL.FTZ R103, R132, R103 ;  /* 0x0000006784677220 */ /* 0x000fe40000410000 */
[C---:B------:R-:W-:Y:S01]  /*b0d0*/  FMUL.FTZ R104, R3.reuse, R104 ;  /* 0x0000006803687220 */ /* 0x040fe20000410000 */
[-C--:B-1----:R-:W-:Y:S03]  /*b0e0*/  HMMA.16816.F32.BF16 R68, R204, R140.reuse, R68 ;  /* 0x0000008ccc44723c */ /* 0x082fe60000041844 */
[C---:B------:R-:W-:Y:S02]  /*b0f0*/  FMUL.FTZ R105, R3.reuse, R105 ;  /* 0x0000006903697220 */ /* 0x040fe40000410000 */
[C---:B------:R-:W-:Y:S02]  /*b100*/  FMUL.FTZ R106, R0.reuse, R106 ;  /* 0x0000006a006a7220 */ /* 0x040fe40000410000 */
[C---:B------:R-:W-:Y:S01]  /*b110*/  FMUL.FTZ R107, R0.reuse, R107 ;  /* 0x0000006b006b7220 */ /* 0x040fe20000410000 */
[C---:B------:R-:W-:Y:S04]  /*b120*/  HMMA.16816.F32.BF16 R72, R208.reuse, R140, R72 ;  /* 0x0000008cd048723c */ /* 0x040fe80000041848 */
[C---:B------:R-:W-:Y:S02]  /*b130*/  FMUL.FTZ R108, R3.reuse, R108 ;  /* 0x0000006c036c7220 */ /* 0x040fe40000410000 */
[----:B------:R-:W-:Y:S02]  /*b140*/  FMUL.FTZ R109, R3, R109 ;  /* 0x0000006d036d7220 */ /* 0x000fe40000410000 */
[-C--:B------:R-:W-:Y:S04]  /*b150*/  HMMA.16816.F32.BF16 R76, R208, R142.reuse, R76 ;  /* 0x0000008ed04c723c */ /* 0x080fe8000004184c */
[C---:B------:R-:W-:Y:S02]  /*b160*/  FMUL.FTZ R110, R0.reuse, R110 ;  /* 0x0000006e006e7220 */ /* 0x040fe40000410000 */
[----:B------:R-:W-:Y:S02]  /*b170*/  FMUL.FTZ R111, R0, R111 ;  /* 0x0000006f006f7220 */ /* 0x000fe40000410000 */
[C---:B------:R-:W-:Y:S01]  /*b180*/  HMMA.16816.F32.BF16 R80, R204.reuse, R142, R80 ;  /* 0x0000008ecc50723c */ /* 0x040fe20000041850 */
[----:B------:R-:W1:Y:S03]  /*b190*/  LDSM.16.MT88.4 R140, [R226+0x2100] ;  /* 0x00210000e28c783b */ /* 0x000e660000004200 */
[C---:B------:R-:W-:Y:S02]  /*b1a0*/  FMUL.FTZ R112, R133.reuse, R112 ;  /* 0x0000007085707220 */ /* 0x040fe40000410000 */
[C---:B------:R-:W-:Y:S02]  /*b1b0*/  FMUL.FTZ R113, R133.reuse, R113 ;  /* 0x0000007185717220 */ /* 0x040fe40000410000 */
[C---:B------:R-:W-:Y:S04]  /*b1c0*/  FMUL.FTZ R114, R132.reuse, R114 ;  /* 0x0000007284727220 */ /* 0x040fe80000410000 */
[C---:B------:R-:W-:Y:S02]  /*b1d0*/  FMUL.FTZ R115, R132.reuse, R115 ;  /* 0x0000007384737220 */ /* 0x040fe40000410000 */
[C---:B------:R-:W-:Y:S02]  /*b1e0*/  FMUL.FTZ R118, R132.reuse, R118 ;  /* 0x0000007684767220 */ /* 0x040fe40000410000 */
[C---:B------:R-:W-:Y:S02]  /*b1f0*/  FMUL.FTZ R119, R132.reuse, R119 ;  /* 0x0000007784777220 */ /* 0x040fe40000410000 */
[----:B------:R-:W-:Y:S02]  /*b200*/  FMUL.FTZ R130, R132, R130 ;  /* 0x0000008284827220 */ /* 0x000fe40000410000 */
[----:B------:R-:W-:Y:S01]  /*b210*/  IMAD.MOV.U32 R181, RZ, RZ, R172 ;  /* 0x000000ffffb57224 */ /* 0x000fe200078e00ac */
[----:B------:R-:W-:Y:S01]  /*b220*/  MOV R172, R167 ;  /* 0x000000a700ac7202 */ /* 0x000fe20000000f00 */
[----:B---3--:R-:W-:Y:S01]  /*b230*/  IMAD.MOV.U32 R174, RZ, RZ, R169 ;  /* 0x000000ffffae7224 */ /* 0x008fe200078e00a9 */
        /* <DEDUP_REMOVED lines=8> */
[----:B------:R-:W3:Y:S01]  /*b2c0*/  MUFU.EX2 R175, R220 ;  /* 0x000000dc00af7308 */ /* 0x000ee20000000800 */
[----:B------:R-:W-:Y:S01]  /*b2d0*/  MOV R183, R181 ;  /* 0x000000b500b77202 */ /* 0x000fe20000000f00 */
[----:B------:R-:W-:Y:S01]  /*b2e0*/  IMAD.MOV.U32 R192, RZ, RZ, R190 ;  /* 0x000000ffffc07224 */ /* 0x000fe200078e00be */
[----:B------:R-:W-:Y:S01]  /*b2f0*/  MOV R182, R174 ;  /* 0x000000ae00b67202 */ /* 0x000fe20000000f00 */
[C---:B------:R-:W-:Y:S01]  /*b300*/  FMUL.FTZ R116, R133.reuse, R116 ;  /* 0x0000007485747220 */ /* 0x040fe20000410000 */
[----:B------:R-:W-:Y:S01]  /*b310*/  MOV R185, R169 ;  /* 0x000000a900b97202 */ /* 0x000fe20000000f00 */
[----:B------:R-:W-:Y:S01]  /*b320*/  FMUL.FTZ R117, R133, R117 ;  /* 0x0000007585757220 */ /* 0x000fe20000410000 */
[----:B------:R-:W-:Y:S01]  /*b330*/  MOV R169, R155 ;  /* 0x0000009b00a97202 */ /* 0x000fe20000000f00 */
[C---:B------:R-:W-:Y:S01]  /*b340*/  FMUL.FTZ R120, R3.reuse, R120 ;  /* 0x0000007803787220 */ /* 0x040fe20000410000 */
[----:B------:R-:W-:Y:S01]  /*b350*/  MOV R200, R150 ;  /* 0x0000009600c87202 */ /* 0x000fe20000000f00 */
[-C--:B-1----:R-:W-:Y:S01]  /*b360*/  HMMA.16816.F32.BF16 R84, R204, R140.reuse, R84 ;  /* 0x0000008ccc54723c */ /* 0x082fe20000041854 */
[----:B------:R1:W1:Y:S02]  /*b370*/  MUFU.EX2 R174, R222 ;  /* 0x000000de00ae7308 */ /* 0x0002640000000800 */
[----:B------:R-:W-:Y:S01]  /*b380*/  MOV R197, R185 ;  /* 0x000000b900c57202 */ /* 0x000fe20000000f00 */
[----:B------:R-:W-:Y:S01]  /*b390*/  FMUL.FTZ R121, R3, R121 ;  /* 0x0000007903797220 */ /* 0x000fe20000410000 */
[----:B------:R-:W-:Y:S01]  /*b3a0*/  MOV R216, R192 ;  /* 0x000000c000d87202 */ /* 0x000fe20000000f00 */
[C---:B------:R-:W-:Y:S01]  /*b3b0*/  FMUL.FTZ R122, R0.reuse, R122 ;  /* 0x0000007a007a7220 */ /* 0x040fe20000410000 */
[----:B------:R-:W-:Y:S01]  /*b3c0*/  MOV R188, R172 ;  /* 0x000000ac00bc7202 */ /* 0x000fe20000000f00 */
[C---:B------:R-:W-:Y:S03]  /*b3d0*/  HMMA.16816.F32.BF16 R88, R208.reuse, R140, R88 ;  /* 0x0000008cd058723c */ /* 0x040fe60000041858 */
[----:B------:R-:W-:Y:S01]  /*b3e0*/  MUFU.EX2 R181, R219 ;  /* 0x000000db00b57308 */ /* 0x000fe20000000800 */
[C---:B------:R-:W-:Y:S01]  /*b3f0*/  FMUL.FTZ R123, R0.reuse, R123 ;  /* 0x0000007b007b7220 */ /* 0x040fe20000410000 */
[----:B---3--:R-:W-:Y:S01]  /*b400*/  F2FP.BF16.PACK_AB R148, R175, R173 ;  /* 0x000000adaf94723e */ /* 0x008fe200000010ff */
[C---:B------:R-:W-:Y:S02]  /*b410*/  FMUL.FTZ R124, R3.reuse, R124 ;  /* 0x0000007c037c7220 */ /* 0x040fe40000410000 */
[-C--:B------:R-:W-:Y:S04]  /*b420*/  HMMA.16816.F32.BF16 R92, R208, R142.reuse, R92 ;  /* 0x0000008ed05c723c */ /* 0x080fe8000004185c */
[----:B------:R-:W-:Y:S01]  /*b430*/  FMUL.FTZ R125, R3, R125 ;  /* 0x0000007d037d7220 */ /* 0x000fe20000410000 */
[----:B------:R-:W-:Y:S01]  /*b440*/  MUFU.EX2 R203, R200 ;  /* 0x000000c800cb7308 */ /* 0x000fe20000000800 */
[C---:B------:R-:W-:Y:S02]  /*b450*/  FMUL.FTZ R126, R0.reuse, R126 ;  /* 0x0000007e007e7220 */ /* 0x040fe40000410000 */
[C---:B------:R-:W-:Y:S01]  /*b460*/  HMMA.16816.F32.BF16 R96, R204.reuse, R142, R96 ;  /* 0x0000008ecc60723c */ /* 0x040fe20000041860 */
[----:B------:R-:W3:Y:S03]  /*b470*/  LDSM.16.MT88.4 R140, [R228+0x2100] ;  /* 0x00210000e48c783b */ /* 0x000ee60000004200 */
[----:B------:R-:W-:Y:S02]  /*b480*/  FMUL.FTZ R127, R0, R127 ;  /* 0x0000007f007f7220 */ /* 0x000fe40000410000 */
[----:B------:R-:W-:Y:S01]  /*b490*/  IMAD.MOV.U32 R171, RZ, RZ, R163 ;  /* 0x000000ffffab7224 */ /* 0x000fe200078e00a3 */
[----:B------:R-:W-:Y:S01]  /*b4a0*/  MUFU.EX2 R201, R197 ;  /* 0x000000c500c97308 */ /* 0x000fe20000000800 */
[----:B------:R-:W-:Y:S01]  /*b4b0*/  MOV R163, R151 ;  /* 0x0000009700a37202 */ /* 0x000fe20000000f00 */
[----:B-1----:R-:W-:Y:S03]  /*b4c0*/  LDSM.16.MT88.4 R220, [R228+0x3900] ;  /* 0x00390000e4dc783b */ /* 0x002fe60000004200 */
[----:B------:R-:W-:Y:S01]  /*b4d0*/  MOV R151, R145 ;  /* 0x0000009100977202 */ /* 0x000fe20000000f00 */
[----:B------:R-:W-:Y:S01]  /*b4e0*/  IMAD.MOV.U32 R187, RZ, RZ, R171 ;  /* 0x000000ffffbb7224 */ /* 0x000fe200078e00ab */
[----:B------:R-:W-:Y:S01]  /*b4f0*/  MOV R171, R167 ;  /* 0x000000a700ab7202 */ /* 0x000fe20000000f00 */
[----:B------:R-:W-:Y:S01]  /*b500*/  IMAD.MOV.U32 R167, RZ, RZ, R154 ;  /* 0x000000ffffa77224 */ /* 0x000fe200078e009a */
[----:B------:R-:W-:Y:S01]  /*b510*/  MOV R198, R151 ;  /* 0x0000009700c67202 */ /* 0x000fe20000000f00 */
[----:B------:R-:W-:Y:S01]  /*b520*/  LDSM.16.MT88.4 R144, [R225+0x900] ;  /* 0x00090000e190783b */ /* 0x000fe20000004200 */
[----:B------:R-:W-:Y:S01]  /*b530*/  MUFU.EX2 R192, R160 ;  /* 0x000000a000c07308 */ /* 0x000fe20000000800 */
[----:B------:R-:W-:Y:S01]  /*b540*/  MOV R193, R187 ;  /* 0x000000bb00c17202 */ /* 0x000fe20000000f00 */
[C---:B------:R-:W-:Y:S01]  /*b550*/  FMUL.FTZ R128, R133.reuse, R128 ;  /* 0x0000008085807220 */ /* 0x040fe20000410000 */
[----:B------:R-:W-:Y:S01]  /*b560*/  MOV R187, R157 ;  /* 0x0000009d00bb7202 */ /* 0x000fe20000000f00 */
[----:B------:R-:W-:Y:S01]  /*b570*/  FMUL.FTZ R129, R133, R129 ;  /* 0x0000008185817220 */ /* 0x000fe20000410000 */
[----:B------:R-:W-:Y:S01]  /*b580*/  MOV R194, R171 ;  /* 0x000000ab00c27202 */ /* 0x000fe20000000f00 */
[----:B------:R-:W-:Y:S02]  /*b590*/  IMAD.MOV.U32 R171, RZ, RZ, R156 ;  /* 0x000000ffffab7224 */ /* 0x000fe400078e009c */
[----:B------:R-:W-:Y:S01]  /*b5a0*/  IMAD.MOV.U32 R189, RZ, RZ, R186 ;  /* 0x000000ffffbd7224 */ /* 0x000fe200078e00ba */
[----:B------:R-:W-:Y:S01]  /*b5b0*/  MOV R186, R170 ;  /* 0x000000aa00ba7202 */ /* 0x000fe20000000f00 */
[----:B------:R1:W-:Y:S01]  /*b5c0*/  MUFU.EX2 R200, R198 ;  /* 0x000000c600c87308 */ /* 0x0003e20000000800 */
[----:B------:R-:W-:Y:S01]  /*b5d0*/  MOV R170, R163 ;  /* 0x000000a300aa7202 */ /* 0x000fe20000000f00 */
[----:B------:R-:W-:Y:S01]  /*b5e0*/  IMAD.MOV.U32 R163, RZ, RZ, R159 ;  /* 0x000000ffffa37224 */ /* 0x000fe200078e009f */
[----:B------:R-:W-:Y:S01]  /*b5f0*/  MOV R159, R153 ;  /* 0x00000099009f7202 */ /* 0x000fe20000000f00 */
[----:B------:R-:W-:Y:S01]  /*b600*/  IMAD.MOV.U32 R172, RZ, RZ, R168 ;  /* 0x000000ffffac7224 */ /* 0x000fe200078e00a8 */
[----:B------:R-:W-:Y:S02]  /*b610*/  MOV R168, R158 ;  /* 0x0000009e00a87202 */ /* 0x000fe40000000f00 */
[----:B------:R-:W-:Y:S01]  /*b620*/  MOV R158, R152 ;  /* 0x00000098009e7202 */ /* 0x000fe20000000f00 */
[----:B------:R-:W-:Y:S01]  /*b630*/  IMAD.MOV.U32 R190, RZ, RZ, R172 ;  /* 0x000000ffffbe7224 */ /* 0x000fe200078e00ac */
[----:B------:R-:W-:Y:S01]  /*b640*/  LDSM.16.MT88.4 R152, [R226+0x900] ;  /* 0x00090000e298783b */ /* 0x000fe20000004200 */
[----:B------:R-:W-:Y:S01]  /*b650*/  MUFU.EX2 R187, R187 ;  /* 0x000000bb00bb7308 */ /* 0x000fe20000000800 */
[----:B------:R-:W-:Y:S01]  /*b660*/  MOV R185, R158 ;  /* 0x0000009e00b97202 */ /* 0x000fe20000000f00 */
[----:B------:R-:W-:Y:S01]  /*b670*/  IMAD.MOV.U32 R172, RZ, RZ, R149 ;  /* 0x000000ffffac7224 */ /* 0x000fe200078e0095 */
[-C--:B---3--:R-:W-:Y:S03]  /*b680*/  HMMA.16816.F32.BF16 R100, R204, R140.reuse, R100 ;  /* 0x0000008ccc64723c */ /* 0x088fe60000041864 */
[----:B------:R-:W-:Y:S02]  /*b690*/  F2FP.BF16.PACK_AB R149, R177, R174 ;  /* 0x000000aeb195723e */ /* 0x000fe400000010ff */
[----:B------:R-:W-:Y:S01]  /*b6a0*/  MOV R191, R170 ;  /* 0x000000aa00bf7202 */ /* 0x000fe20000000f00 */
[----:B------:R-:W-:Y:S01]  /*b6b0*/  IMAD.MOV.U32 R170, RZ, RZ, R159 ;  /* 0x000000ffffaa7224 */ /* 0x000fe200078e009f */
[----:B------:R-:W-:Y:S01]  /*b6c0*/  MUFU.EX2 R185, R185 ;  /* 0x000000b900b97308 */ /* 0x000fe20000000800 */
[C---:B------:R-:W-:Y:S01]  /*b6d0*/  HMMA.16816.F32.BF16 R104, R208.reuse, R140, R104 ;  /* 0x0000008cd068723c */ /* 0x040fe20000041868 */
[----:B------:R-:W-:Y:S03]  /*b6e0*/  LDSM.16.MT88.4 R156, [R228+0x900] ;  /* 0x00090000e49c783b */ /* 0x000fe60000004200 */
[----:B-1----:R-:W-:Y:S01]  /*b6f0*/  IMAD.MOV.U32 R198, RZ, RZ, R189 ;  /* 0x000000ffffc67224 */ /* 0x002fe200078e00bd */
[----:B------:R-:W-:Y:S03]  /*b700*/  MOV R197, R184 ;  /* 0x000000b800c57202 */ /* 0x000fe60000000f00 */
[-C--:B------:R-:W-:Y:S01]  /*b710*/  HMMA.16816.F32.BF16 R108, R208, R142.reuse, R108 ;  /* 0x0000008ed06c723c */ /* 0x080fe2000004186c */
[----:B------:R1:W-:Y:S07]  /*b720*/  MUFU.EX2 R184, R172 ;  /* 0x000000ac00b87308 */ /* 0x0003ee0000000800 */
[C---:B------:R-:W-:Y:S01]  /*b730*/  HMMA.16816.F32.BF16 R112, R204.reuse, R142, R112 ;  /* 0x0000008ecc70723c */ /* 0x040fe20000041870 */
[----:B------:R-:W3:Y:S02]  /*b740*/  LDSM.16.MT88.4 R140, [R227+0x2100] ;  /* 0x00210000e38c783b */ /* 0x000ee40000004200 */
[----:B------:R-:W-:Y:S10]  /*b750*/  MUFU.EX2 R186, R186 ;  /* 0x000000ba00ba7308 */ /* 0x000ff40000000800 */
[----:B------:R2:W-:Y:S01]  /*b760*/  MUFU.EX2 R189, R170 ;  /* 0x000000aa00bd7308 */ /* 0x0005e20000000800 */
[----:B-1----:R-:W-:Y:S02]  /*b770*/  MOV R172, R169 ;  /* 0x000000a900ac7202 */ /* 0x002fe40000000f00 */
[----:B------:R-:W-:Y:S07]  /*b780*/  MOV R169, R162 ;  /* 0x000000a200a97202 */ /* 0x000fee0000000f00 */
[----:B------:R-:W-:Y:S01]  /*b790*/  MUFU.EX2 R191, R191 ;  /* 0x000000bf00bf7308 */ /* 0x000fe20000000800 */
[----:B----4-:R-:W-:Y:S09]  /*b7a0*/  FMUL.FTZ R131, R132, R131 ;  /* 0x0000008384837220 */ /* 0x010ff20000410000 */
[----:B------:R-:W-:Y:S01]  /*b7b0*/  MUFU.EX2 R194, R194 ;  /* 0x000000c200c27308 */ /* 0x000fe20000000800 */
[----:B--2---:R-:W-:Y:S01]  /*b7c0*/  FFMA.FTZ R133, R133, R139, R249 ;  /* 0x0000008b85857223 */ /* 0x004fe200000100f9 */
[----:B------:R-:W-:Y:S01]  /*b7d0*/  MOV R170, R163 ;  /* 0x000000a300aa7202 */ /* 0x000fe20000000f00 */
[-C--:B---3--:R-:W-:Y:S07]  /*b7e0*/  HMMA.16816.F32.BF16 R116, R204, R140.reuse, R116 ;  /* 0x0000008ccc74723c */ /* 0x088fee0000041874 */
[----:B------:R-:W-:Y:S01]  /*b7f0*/  MUFU.EX2 R190, R190 ;  /* 0x000000be00be7308 */ /* 0x000fe20000000800 */
[C---:B------:R-:W-:Y:S09]  /*b800*/  HMMA.16816.F32.BF16 R120, R208.reuse, R140, R120 ;  /* 0x0000008cd078723c */ /* 0x040ff20000041878 */
[----:B------:R-:W-:Y:S03]  /*b810*/  MUFU.EX2 R188, R188 ;  /* 0x000000bc00bc7308 */ /* 0x000fe60000000800 */
[----:B------:R-:W-:Y:S01]  /*b820*/  F2FP.BF16.PACK_AB R140, R179, R176 ;  /* 0x000000b0b38c723e */ /* 0x000fe200000010ff */
[-C--:B------:R-:W-:Y:S03]  /*b830*/  HMMA.16816.F32.BF16 R124, R208, R142.reuse, R124 ;  /* 0x0000008ed07c723c */ /* 0x080fe6000004187c */
[----:B------:R-:W-:Y:S03]  /*b840*/  F2FP.BF16.PACK_AB R141, R180, R178 ;  /* 0x000000b2b48d723e */ /* 0x000fe600000010ff */
[----:B------:R1:W2:Y:S02]  /*b850*/  MUFU.EX2 R210, R2 ;  /* 0x0000000200d27308 */ /* 0x0002a40000000800 */
[----:B------:R-:W-:Y:S07]  /*b860*/  HMMA.16816.F32.BF16 R128, R204, R142, R128 ;  /* 0x0000008ecc80723c */ /* 0x000fee0000041880 */
[----:B------:R-:W-:Y:S01]  /*b870*/  F2FP.BF16.PACK_AB R142, R217, R195 ;  /* 0x000000c3d98e723e */ /* 0x000fe200000010ff */
[----:B------:R-:W3:Y:S01]  /*b880*/  MUFU.EX2 R211, R218 ;  /* 0x000000da00d37308 */ /* 0x000ee20000000800 */
[----:B------:R-:W-:Y:S07]  /*b890*/  F2FP.BF16.PACK_AB R143, R214, R196 ;  /* 0x000000c4d68f723e */ /* 0x000fee00000010ff */
[-C--:B------:R-:W-:Y:S02]  /*b8a0*/  HMMA.16816.F32.BF16 R4, R140, R144.reuse, R4 ;  /* 0x000000908c04723c */ /* 0x080fe40000041804 */
[----:B------:R-:W4:Y:S01]  /*b8b0*/  MUFU.EX2 R209, R193 ;  /* 0x000000c100d17308 */ /* 0x000f220000000800 */
[----:B-1----:R-:W4:Y:S02]  /*b8c0*/  LDL.LU R2, [R1+0x18] ;  /* 0x0000180001027983 */ /* 0x002f240000300800 */
[----:B--2---:R-:W-:Y:S07]  /*b8d0*/  F2FP.BF16.PACK_AB R151, R210, R199 ;  /* 0x000000c7d297723e */ /* 0x004fee00000010ff */
[----:B------:R1:W2:Y:S01]  /*b8e0*/  MUFU.EX2 R193, R171 ;  /* 0x000000ab00c17308 */ /* 0x0002a20000000800 */
[----:B---3--:R-:W-:Y:S07]  /*b8f0*/  F2FP.BF16.PACK_AB R150, R211, R181 ;  /* 0x000000b5d396723e */ /* 0x008fee00000010ff */
[C---:B------:R-:W-:Y:S08]  /*b900*/  HMMA.16816.F32.BF16 R8, R148.reuse, R144, R8 ;  /* 0x000000909408723c */ /* 0x040ff00000041808 */
[-C--:B------:R-:W-:Y:S04]  /*b910*/  HMMA.16816.F32.BF16 R12, R148, R146.reuse, R12 ;  /* 0x00000092940c723c */ /* 0x080fe8000004180c */
[----:B-1----:R-:W-:Y:S02]  /*b920*/  IMAD.MOV.U32 R171, RZ, RZ, R168 ;  /* 0x000000ffffab7224 */ /* 0x002fe400078e00a8 */
[----:B------:R-:W-:Y:S02]  /*b930*/  IMAD.MOV.U32 R168, RZ, RZ, R161 ;  /* 0x000000ffffa87224 */ /* 0x000fe400078e00a1 */
[C---:B------:R-:W-:Y:S01]  /*b940*/  HMMA.16816.F32.BF16 R16, R140.reuse, R146, R16 ;  /* 0x000000928c10723c */ /* 0x040fe20000041810 */
[----:B------:R-:W1:Y:S01]  /*b950*/  LDSM.16.MT88.4 R144, [R227+0x900] ;  /* 0x00090000e390783b */ /* 0x000e620000004200 */
[----:B------:R-:W-:Y:S06]  /*b960*/  MUFU.EX2 R208, R171 ;  /* 0x000000ab00d07308 */ /* 0x000fec0000000800 */
[-C--:B------:R-:W-:Y:S01]  /*b970*/  HMMA.16816.F32.BF16 R20, R140, R152.reuse, R20 ;  /* 0x000000988c14723c */ /* 0x080fe20000041814 */
[----:B------:R-:W-:Y:S03]  /*b980*/  LDSM.16.MT88.4 R160, [R226+0x1100] ;  /* 0x00110000e2a0783b */ /* 0x000fe60000004200 */
[----:B------:R-:W-:Y:S04]  /*b990*/  MUFU.EX2 R249, R168 ;  /* 0x000000a800f97308 */ /* 0x000fe80000000800 */
        /* <DEDUP_REMOVED lines=8> */
[----:B------:R-:W2:Y:S07]  /*ba20*/  LDSM.16.MT88.4 R156, [R226+0x2900] ;  /* 0x00290000e29c783b */ /* 0x000eae0000004200 */
[-C--:B-1----:R-:W-:Y:S08]  /*ba30*/  HMMA.16816.F32.BF16 R52, R140, R144.reuse, R52 ;  /* 0x000000908c34723c */ /* 0x082ff00000041834 */
[C---:B------:R-:W-:Y:S08]  /*ba40*/  HMMA.16816.F32.BF16 R56, R148.reuse, R144, R56 ;  /* 0x000000909438723c */ /* 0x040ff00000041838 */
[-C--:B------:R-:W-:Y:S08]  /*ba50*/  HMMA.16816.F32.BF16 R60, R148, R146.reuse, R60 ;  /* 0x00000092943c723c */ /* 0x080ff0000004183c */
[C---:B------:R-:W-:Y:S01]  /*ba60*/  HMMA.16816.F32.BF16 R64, R140.reuse, R146, R64 ;  /* 0x000000928c40723c */ /* 0x040fe20000041840 */
[----:B------:R-:W1:Y:S07]  /*ba70*/  LDSM.16.MT88.4 R144, [R228+0x2900] ;  /* 0x00290000e490783b */ /* 0x000e6e0000004200 */
[-C--:B---3--:R-:W-:Y:S08]  /*ba80*/  HMMA.16816.F32.BF16 R68, R140, R152.reuse, R68 ;  /* 0x000000988c44723c */ /* 0x088ff00000041844 */
[C---:B------:R-:W-:Y:S08]  /*ba90*/  HMMA.16816.F32.BF16 R72, R148.reuse, R152, R72 ;  /* 0x000000989448723c */ /* 0x040ff00000041848 */
[-C--:B------:R-:W-:Y:S08]  /*baa0*/  HMMA.16816.F32.BF16 R76, R148, R154.reuse, R76 ;  /* 0x0000009a944c723c */ /* 0x080ff0000004184c */
[C---:B------:R-:W-:Y:S01]  /*bab0*/  HMMA.16816.F32.BF16 R80, R140.reuse, R154, R80 ;  /* 0x0000009a8c50723c */ /* 0x040fe20000041850 */
[----:B------:R-:W3:Y:S07]  /*bac0*/  LDSM.16.MT88.4 R152, [R227+0x2900] ;  /* 0x00290000e398783b */ /* 0x000eee0000004200 */
[-C--:B--2---:R-:W-:Y:S08]  /*bad0*/  HMMA.16816.F32.BF16 R84, R140, R156.reuse, R84 ;  /* 0x0000009c8c54723c */ /* 0x084ff00000041854 */
[C---:B------:R-:W-:Y:S08]  /*bae0*/  HMMA.16816.F32.BF16 R88, R148.reuse, R156, R88 ;  /* 0x0000009c9458723c */ /* 0x040ff00000041858 */
[-C--:B------:R-:W-:Y:S08]  /*baf0*/  HMMA.16816.F32.BF16 R92, R148, R158.reuse, R92 ;  /* 0x0000009e945c723c */ /* 0x080ff0000004185c */
[C---:B------:R-:W-:Y:S01]  /*bb00*/  HMMA.16816.F32.BF16 R96, R140.reuse, R158, R96 ;  /* 0x0000009e8c60723c */ /* 0x040fe20000041860 */
[----:B------:R-:W2:Y:S07]  /*bb10*/  LDSM.16.MT88.4 R156, [R225+0x1100] ;  /* 0x00110000e19c783b */ /* 0x000eae0000004200 */
[-C--:B-1----:R-:W-:Y:S08]  /*bb20*/  HMMA.16816.F32.BF16 R100, R140, R144.reuse, R100 ;  /* 0x000000908c64723c */ /* 0x082ff00000041864 */
[C---:B------:R-:W-:Y:S07]  /*bb30*/  HMMA.16816.F32.BF16 R104, R148.reuse, R144, R104 ;  /* 0x000000909468723c */ /* 0x040fee0000041868 */
[----:B------:R-:W-:Y:S01]  /*bb40*/  F2FP.BF16.PACK_AB R144, R186, R201 ;  /* 0x000000c9ba90723e */ /* 0x000fe200000010ff */
[-C--:B------:R-:W-:Y:S04]  /*bb50*/  HMMA.16816.F32.BF16 R108, R148, R146.reuse, R108 ;  /* 0x00000092946c723c */ /* 0x080fe8000004186c */
[----:B----4-:R-:W-:Y:S04]  /*bb60*/  F2FP.BF16.PACK_AB R145, R184, R209 ;  /* 0x000000d1b891723e */ /* 0x010fe800000010ff */
[C---:B------:R-:W-:Y:S07]  /*bb70*/  HMMA.16816.F32.BF16 R112, R140.reuse, R146, R112 ;  /* 0x000000928c70723c */ /* 0x040fee0000041870 */
[----:B------:R-:W-:Y:S01]  /*bb80*/  F2FP.BF16.PACK_AB R146, R189, R193 ;  /* 0x000000c1bd92723e */ /* 0x000fe200000010ff */
[-C--:B---3--:R-:W-:Y:S04]  /*bb90*/  HMMA.16816.F32.BF16 R116, R140, R152.reuse, R116 ;  /* 0x000000988c74723c */ /* 0x088fe80000041874 */
[----:B------:R-:W-:Y:S04]  /*bba0*/  F2FP.BF16.PACK_AB R147, R188, R192 ;  /* 0x000000c0bc93723e */ /* 0x000fe800000010ff */
[C---:B------:R-:W-:Y:S08]  /*bbb0*/  HMMA.16816.F32.BF16 R120, R148.reuse, R152, R120 ;  /* 0x000000989478723c */ /* 0x040ff00000041878 */
[-C--:B------:R-:W-:Y:S01]  /*bbc0*/  HMMA.16816.F32.BF16 R124, R148, R154.reuse, R124 ;  /* 0x0000009a947c723c */ /* 0x080fe2000004187c */
[----:B------:R-:W1:Y:S07]  /*bbd0*/  LDSM.16.MT88.4 R148, [R228+0x1100] ;  /* 0x00110000e494783b */ /* 0x000e6e0000004200 */
[----:B------:R-:W-:Y:S01]  /*bbe0*/  HMMA.16816.F32.BF16 R128, R140, R154, R128 ;  /* 0x0000009a8c80723c */ /* 0x000fe20000041880 */
[----:B------:R-:W3:Y:S06]  /*bbf0*/  LDSM.16.MT88.4 R152, [R227+0x1100] ;  /* 0x00110000e398783b */ /* 0x000eec0000004200 */
[----:B------:R-:W-:Y:S02]  /*bc00*/  F2FP.BF16.PACK_AB R140, R203, R202 ;  /* 0x000000cacb8c723e */ /* 0x000fe400000010ff */
[----:B------:R-:W-:Y:S03]  /*bc10*/  F2FP.BF16.PACK_AB R141, R187, R200 ;  /* 0x000000c8bb8d723e */ /* 0x000fe600000010ff */
[----:B------:R-:W-:Y:S02]  /*bc20*/  F2FP.BF16.PACK_AB R142, R191, R185 ;  /* 0x000000b9bf8e723e */ /* 0x000fe400000010ff */
[----:B------:R-:W-:Y:S07]  /*bc30*/  F2FP.BF16.PACK_AB R143, R190, R194 ;  /* 0x000000c2be8f723e */ /* 0x000fee00000010ff */
[-C--:B--2---:R-:W-:Y:S08]  /*bc40*/  HMMA.16816.F32.BF16 R4, R140, R156.reuse, R4 ;  /* 0x0000009c8c04723c */ /* 0x084ff00000041804 */
[C---:B------:R-:W-:Y:S08]  /*bc50*/  HMMA.16816.F32.BF16 R8, R144.reuse, R156, R8 ;  /* 0x0000009c9008723c */ /* 0x040ff00000041808 */
[-C--:B------:R-:W-:Y:S04]  /*bc60*/  HMMA.16816.F32.BF16 R12, R144, R158.reuse, R12 ;  /* 0x0000009e900c723c */ /* 0x080fe8000004180c */
[----:B------:R-:W-:Y:S04]  /*bc70*/  FFMA.FTZ R132, R132, R2, R247 ;  /* 0x0000000284847223 */ /* 0x000fe800000100f7 */
[C---:B------:R-:W-:Y:S01]  /*bc80*/  HMMA.16816.F32.BF16 R16, R140.reuse, R158, R16 ;  /* 0x0000009e8c10723c */ /* 0x040fe20000041810 */
[----:B------:R-:W2:Y:S01]  /*bc90*/  LDL.LU R2, [R1+0x14] ;  /* 0x0000140001027983 */ /* 0x000ea20000300800 */
[----:B------:R-:W-:Y:S03]  /*bca0*/  MUFU.EX2 R247, R233 ;  /* 0x000000e900f77308 */ /* 0x000fe60000000800 */
[----:B------:R-:W4:Y:S03]  /*bcb0*/  LDSM.16.MT88.4 R156, [R225+0x3100] ;  /* 0x00310000e19c783b */ /* 0x000f260000004200 */
        /* <DEDUP_REMOVED lines=8> */
[C---:B------:R-:W-:Y:S01]  /*bd40*/  HMMA.16816.F32.BF16 R48, R140.reuse, R150, R48 ;  /* 0x000000968c30723c */ /* 0x040fe20000041830 */
[----:B------:R-:W-:Y:S07]  /*bd50*/  LDSM.16.MT88.4 R148, [R227+0x3100] ;  /* 0x00310000e394783b */ /* 0x000fee0000004200 */
[-C--:B---3--:R-:W-:Y:S08]  /*bd60*/  HMMA.16816.F32.BF16 R52, R140, R152.reuse, R52 ;  /* 0x000000988c34723c */ /* 0x088ff00000041834 */
[C---:B------:R-:W-:Y:S08]  /*bd70*/  HMMA.16816.F32.BF16 R56, R144.reuse, R152, R56 ;  /* 0x000000989038723c */ /* 0x040ff00000041838 */
[-C--:B------:R-:W-:Y:S08]  /*bd80*/  HMMA.16816.F32.BF16 R60, R144, R154.reuse, R60 ;  /* 0x0000009a903c723c */ /* 0x080ff0000004183c */
[C---:B------:R-:W-:Y:S01]  /*bd90*/  HMMA.16816.F32.BF16 R64, R140.reuse, R154, R64 ;  /* 0x0000009a8c40723c */ /* 0x040fe20000041840 */
[----:B------:R-:W-:Y:S07]  /*bda0*/  LDSM.16.MT88.4 R152, [R225+0x1900] ;  /* 0x00190000e198783b */ /* 0x000fee0000004200 */
[-C--:B----4-:R-:W-:Y:S08]  /*bdb0*/  HMMA.16816.F32.BF16 R68, R140, R156.reuse, R68 ;  /* 0x0000009c8c44723c */ /* 0x090ff00000041844 */
[C---:B------:R-:W-:Y:S07]  /*bdc0*/  HMMA.16816.F32.BF16 R72, R144.reuse, R156, R72 ;  /* 0x0000009c9048723c */ /* 0x040fee0000041848 */
[----:B------:R-:W-:Y:S01]  /*bdd0*/  MOV R157, R203 ;  /* 0x000000cb009d7202 */ /* 0x000fe20000000f00 */
[-C--:B------:R-:W-:Y:S08]  /*bde0*/  HMMA.16816.F32.BF16 R76, R144, R158.reuse, R76 ;  /* 0x0000009e904c723c */ /* 0x080ff0000004184c */
[C---:B------:R-:W-:Y:S08]  /*bdf0*/  HMMA.16816.F32.BF16 R80, R140.reuse, R158, R80 ;  /* 0x0000009e8c50723c */ /* 0x040ff00000041850 */
[-C--:B------:R-:W-:Y:S08]  /*be00*/  HMMA.16816.F32.BF16 R84, R140, R160.reuse, R84 ;  /* 0x000000a08c54723c */ /* 0x080ff00000041854 */
[C---:B------:R-:W-:Y:S08]  /*be10*/  HMMA.16816.F32.BF16 R88, R144.reuse, R160, R88 ;  /* 0x000000a09058723c */ /* 0x040ff00000041858 */
[-C--:B------:R-:W-:Y:S08]  /*be20*/  HMMA.16816.F32.BF16 R92, R144, R162.reuse, R92 ;  /* 0x000000a2905c723c */ /* 0x080ff0000004185c */
[C---:B------:R-:W-:Y:S04]  /*be30*/  HMMA.16816.F32.BF16 R96, R140.reuse, R162, R96 ;  /* 0x000000a28c60723c */ /* 0x040fe80000041860 */
[----:B--2---:R-:W-:Y:S02]  /*be40*/  FFMA.FTZ R139, R3, R2, R246 ;  /* 0x00000002038b7223 */ /* 0x004fe400000100f6 */
[----:B------:R-:W2:Y:S01]  /*be50*/  LDL.LU R2, [R1+0x1c] ;  /* 0x00001c0001027983 */ /* 0x000ea20000300800 */
[----:B------:R-:W-:Y:S01]  /*be60*/  FADD.FTZ R3, R250, R133 ;  /* 0x00000085fa037221 */ /* 0x000fe20000010000 */
[----:B------:R-:W-:Y:S04]  /*be70*/  MUFU.EX2 R246, R240 ;  /* 0x000000f000f67308 */ /* 0x000fe80000000800 */
[----:B------:R-:W-:Y:S04]  /*be80*/  FADD.FTZ R3, R198, R3 ;  /* 0x00000003c6037221 */ /* 0x000fe80000010000 */
[----:B------:R-:W-:Y:S02]  /*be90*/  FADD.FTZ R172, R172, R3 ;  /* 0x00000003acac7221 */ /* 0x000fe40000010000 */
[----:B------:R-:W-:Y:S10]  /*bea0*/  MUFU.EX2 R198, R165 ;  /* 0x000000a500c67308 */ /* 0x000ff40000000800 */
[----:B------:R-:W-:Y:S01]  /*beb0*/  MUFU.EX2 R133, R235 ;  /* 0x000000eb00857308 */ /* 0x000fe20000000800 */
[----:B--2---:R-:W-:Y:S02]  /*bec0*/  FFMA.FTZ R138, R0, R2, R244 ;  /* 0x00000002008a7223 */ /* 0x004fe400000100f4 */
[----:B------:R-:W-:Y:S07]  /*bed0*/  FADD.FTZ R2, R248, R132 ;  /* 0x00000084f8027221 */ /* 0x000fee0000010000 */
[----:B------:R-:W-:Y:S01]  /*bee0*/  MUFU.EX2 R244, R224 ;  /* 0x000000e000f47308 */ /* 0x000fe20000000800 */
[----:B------:R-:W-:Y:S01]  /*bef0*/  FADD.FTZ R0, R216, R139 ;  /* 0x0000008bd8007221 */ /* 0x000fe20000010000 */
[----:B------:R-:W-:Y:S01]  /*bf00*/  MOV R216, R183 ;  /* 0x000000b700d87202 */ /* 0x000fe20000000f00 */
[----:B------:R-:W-:Y:S01]  /*bf10*/  FADD.FTZ R2, R197, R2 ;  /* 0x00000002c5027221 */ /* 0x000fe20000010000 */
[----:B------:R-:W-:Y:S01]  /*bf20*/  MOV R197, R182 ;  /* 0x000000b600c57202 */ /* 0x000fe20000000f00 */
[----:B------:R-:W-:Y:S02]  /*bf30*/  FADD.FTZ R132, R251, R138 ;  /* 0x0000008afb847221 */ /* 0x000fe40000010000 */
[----:B------:R-:W-:Y:S02]  /*bf40*/  FADD.FTZ R3, R169, R2 ;  /* 0x00000002a9037221 */ /* 0x000fe40000010000 */
[----:B------:R-:W-:Y:S01]  /*bf50*/  IMAD.MOV.U32 R169, RZ, RZ, R167 ;  /* 0x000000ffffa97224 */ /* 0x000fe200078e00a7 */
[----:B------:R-:W1:Y:S01]  /*bf60*/  MUFU.EX2 R183, R166 ;  /* 0x000000a600b77308 */ /* 0x000e620000000800 */
[----:B------:R-:W-:Y:S02]  /*bf70*/  FADD.FTZ R0, R252, R0 ;  /* 0x00000000fc007221 */ /* 0x000fe40000010000 */
[----:B------:R-:W-:Y:S02]  /*bf80*/  FADD.FTZ R132, R212, R132 ;  /* 0x00000084d4847221 */ /* 0x000fe40000010000 */
[----:B------:R-:W-:Y:S02]  /*bf90*/  FADD.FTZ R0, R242, R0 ;  /* 0x00000000f2007221 */ /* 0x000fe40000010000 */
[----:B------:R-:W-:Y:S02]  /*bfa0*/  FADD.FTZ R2, R243, R132 ;  /* 0x00000084f3027221 */ /* 0x000fe40000010000 */
[----:B------:R-:W-:Y:S01]  /*bfb0*/  FADD.FTZ R0, R173, R0 ;  /* 0x00000000ad007221 */ /* 0x000fe20000010000 */
[----:B------:R2:W-:Y:S01]  /*bfc0*/  MUFU.EX2 R182, R164 ;  /* 0x000000a400b67308 */ /* 0x0005e20000000800 */
[----:B------:R-:W-:Y:S01]  /*bfd0*/  FADD.FTZ R2, R174, R2 ;  /* 0x00000002ae027221 */ /* 0x000fe20000010000 */
[----:B------:R-:W-:Y:S01]  /*bfe0*/  MOV R173, R210 ;  /* 0x000000d200ad7202 */ /* 0x000fe20000000f00 */
[----:B------:R-:W-:Y:S02]  /*bff0*/  IMAD.MOV.U32 R174, RZ, RZ, R202 ;  /* 0x000000ffffae7224 */ /* 0x000fe400078e00ca */
[----:B------:R-:W-:Y:S01]  /*c000*/  FADD.FTZ R132, R176, R172 ;  /* 0x000000acb0847221 */ /* 0x000fe20000010000 */
[----:B------:R-:W-:Y:S01]  /*c010*/  MOV R172, R217 ;  /* 0x000000d900ac7202 */ /* 0x000fe20000000f00 */
[----:B------:R-:W-:Y:S01]  /*c020*/  FADD.FTZ R3, R178, R3 ;  /* 0x00000003b2037221 */ /* 0x000fe20000010000 */
[----:B------:R-:W-:Y:S01]  /*c030*/  MOV R176, R214 ;  /* 0x000000d600b07202 */ /* 0x000fe20000000f00 */
[----:B------:R-:W-:Y:S01]  /*c040*/  FADD.FTZ R179, R179, R132 ;  /* 0x00000084b3b37221 */ /* 0x000fe20000010000 */
[----:B------:R3:W-:Y:S01]  /*c050*/  MUFU.EX2 R248, R239 ;  /* 0x000000ef00f87308 */ /* 0x0007e20000000800 */
[----:B------:R-:W-:Y:S01]  /*c060*/  LDSM.16.MT88.4 R212, [R225+0x3900] ;  /* 0x00390000e1d4783b */ /* 0x000fe20000004200 */
[----:B------:R-:W-:Y:S01]  /*c070*/  FADD.FTZ R132, R175, R0 ;  /* 0x00000000af847221 */ /* 0x000fe20000010000 */
[----:B------:R-:W-:Y:S01]  /*c080*/  MOV R175, R201 ;  /* 0x000000c900af7202 */ /* 0x000fe20000000f00 */
[----:B------:R-:W-:Y:S01]  /*c090*/  IMAD.MOV.U32 R0, RZ, RZ, R200 ;  /* 0x000000ffff007224 */ /* 0x000fe200078e00c8 */
[----:B-1----:R-:W-:Y:S01]  /*c0a0*/  F2FP.BF16.PACK_AB R204, R198, R183 ;  /* 0x000000b7c6cc723e */ /* 0x002fe200000010ff */
[----:B------:R-:W-:Y:S02]  /*c0b0*/  IMAD.MOV.U32 R178, RZ, RZ, R211 ;  /* 0x000000ffffb27224 */ /* 0x000fe400078e00d3 */
[----:B------:R-:W-:Y:S01]  /*c0c0*/  FADD.FTZ R180, R180, R3 ;  /* 0x00000003b4b47221 */ /* 0x000fe20000010000 */
[----:B------:R-:W-:Y:S01]  /*c0d0*/  LDSM.16.MT88.4 R200, [R227+0x1900] ;  /* 0x00190000e3c8783b */ /* 0x000fe20000004200 */
[----:B------:R-:W1:Y:S01]  /*c0e0*/  MUFU.EX2 R139, R231 ;  /* 0x000000e7008b7308 */ /* 0x000e620000000800 */
[----:B------:R-:W-:Y:S01]  /*c0f0*/  FADD.FTZ R3, R177, R2 ;  /* 0x00000002b1037221 */ /* 0x000fe20000010000 */
[----:B------:R-:W-:Y:S02]  /*c100*/  MOV R2, R208 ;  /* 0x000000d000027202 */ /* 0x000fe40000000f00 */
[----:B------:R-:W-:Y:S02]  /*c110*/  MOV R177, R209 ;  /* 0x000000d100b17202 */ /* 0x000fe40000000f00 */
[----:B------:R-:W-:Y:S01]  /*c120*/  F2FP.BF16.PACK_AB R209, R246, R247 ;  /* 0x000000f7f6d1723e */ /* 0x000fe200000010ff */
[----:B--2---:R-:W2:Y:S03]  /*c130*/  LDSM.16.MT88.4 R164, [R228+0x3100] ;  /* 0x00310000e4a4783b */ /* 0x004ea60000004200 */
[----:B------:R-:W-:Y:S05]  /*c140*/  MUFU.EX2 R252, R170 ;  /* 0x000000aa00fc7308 */ /* 0x000fea0000000800 */
[----:B---3--:R3:W5:Y:S04]  /*c150*/  LDL.LU R239, [R1+0x7c] ;  /* 0x00007c0001ef7983 */ /* 0x0087680000300800 */
[----:B------:R3:W5:Y:S01]  /*c160*/  LDL.LU R233, [R1+0x78] ;  /* 0x0000780001e97983 */ /* 0x0007620000300800 */
[----:B------:R4:W3:Y:S03]  /*c170*/  MUFU.EX2 R250, R169 ;  /* 0x000000a900fa7308 */ /* 0x0008e60000000800 */
[----:B------:R2:W5:Y:S01]  /*c180*/  LDL.LU R240, [R1+0x74] ;  /* 0x0000740001f07983 */ /* 0x0005620000300800 */
[----:B-1----:R-:W-:Y:S03]  /*c190*/  F2FP.BF16.PACK_AB R210, R139, R244 ;  /* 0x000000f48bd2723e */ /* 0x002fe600000010ff */
[----:B------:R1:W5:Y:S03]  /*c1a0*/  LDL.LU R224, [R1+0x70] ;  /* 0x0000700001e07983 */ /* 0x0003660000300800 */
[----:B------:R1:W1:Y:S01]  /*c1b0*/  MUFU.EX2 R251, R216 ;  /* 0x000000d800fb7308 */ /* 0x0002620000000800 */
[----:B------:R1:W5:Y:S09]  /*c1c0*/  LDL.LU R231, [R1+0x6c] ;  /* 0x00006c0001e77983 */ /* 0x0003720000300800 */
[----:B------:R1:W-:Y:S01]  /*c1d0*/  MUFU.EX2 R138, R241 ;  /* 0x000000f1008a7308 */ /* 0x0003e20000000800 */
[----:B----4-:R-:W4:Y:S01]  /*c1e0*/  LDSM.16.MT88.4 R168, [R226+0x1900] ;  /* 0x00190000e2a8783b */ /* 0x010f220000004200 */
[----:B---3--:R-:W-:Y:S01]  /*c1f0*/  F2FP.BF16.PACK_AB R207, R250, R252 ;  /* 0x000000fcfacf723e */ /* 0x008fe200000010ff */
[-C--:B--2---:R-:W-:Y:S07]  /*c200*/  HMMA.16816.F32.BF16 R100, R140, R164.reuse, R100 ;  /* 0x000000a48c64723c */ /* 0x084fee0000041864 */
[----:B------:R-:W2:Y:S01]  /*c210*/  MUFU.EX2 R197, R197 ;  /* 0x000000c500c57308 */ /* 0x000ea20000000800 */
[----:B-1----:R-:W-:Y:S01]  /*c220*/  LDSM.16.MT88.4 R216, [R226+0x3900] ;  /* 0x00390000e2d8783b */ /* 0x002fe20000004200 */
[C---:B------:R-:W-:Y:S04]  /*c230*/  HMMA.16816.F32.BF16 R104, R144.reuse, R164, R104 ;  /* 0x000000a49068723c */ /* 0x040fe80000041868 */
[----:B------:R-:W-:Y:S02]  /*c240*/  F2FP.BF16.PACK_AB R206, R208, R251 ;  /* 0x000000fbd0ce723e */ /* 0x000fe400000010ff */
[----:B------:R-:W-:Y:S02]  /*c250*/  F2FP.BF16.PACK_AB R208, R248, R249 ;  /* 0x000000f9f8d0723e */ /* 0x000fe400000010ff */
[-C--:B------:R-:W-:Y:S01]  /*c260*/  HMMA.16816.F32.BF16 R108, R144, R166.reuse, R108 ;  /* 0x000000a6906c723c */ /* 0x080fe2000004186c */
[----:B------:R1:W5:Y:S03]  /*c270*/  LDL.LU R241, [R1+0x68] ;  /* 0x0000680001f17983 */ /* 0x0003660000300800 */
[----:B------:R-:W-:Y:S01]  /*c280*/  MOV R165, R187 ;  /* 0x000000bb00a57202 */ /* 0x000fe20000000f00 */
[----:B------:R1:W5:Y:S01]  /*c290*/  LDL.LU R242, [R1+0x64] ;  /* 0x0000640001f27983 */ /* 0x0003620000300800 */
[----:B------:R-:W-:Y:S02]  /*c2a0*/  MOV R164, R186 ;  /* 0x000000ba00a47202 */ /* 0x000fe40000000f00 */
[C---:B------:R-:W-:Y:S01]  /*c2b0*/  HMMA.16816.F32.BF16 R112, R140.reuse, R166, R112 ;  /* 0x000000a68c70723c */ /* 0x040fe20000041870 */
[----:B------:R1:W5:Y:S03]  /*c2c0*/  LDL.LU R243, [R1+0x60] ;  /* 0x0000600001f37983 */ /* 0x0003660000300800 */
[----:B--2---:R-:W-:Y:S01]  /*c2d0*/  F2FP.BF16.PACK_AB R205, R197, R182 ;  /* 0x000000b6c5cd723e */ /* 0x004fe200000010ff */
[----:B------:R1:W5:Y:S01]  /*c2e0*/  LDL.LU R235, [R1+0x5c] ;  /* 0x00005c0001eb7983 */ /* 0x0003620000300800 */
[----:B------:R-:W-:Y:S01]  /*c2f0*/  F2FP.BF16.PACK_AB R211, R133, R138 ;  /* 0x0000008a85d3723e */ /* 0x000fe200000010ff */
[----:B------:R-:W-:Y:S01]  /*c300*/  IMAD.MOV.U32 R166, RZ, RZ, R185 ;  /* 0x000000ffffa67224 */ /* 0x000fe200078e00b9 */
[-C--:B------:R-:W-:Y:S04]  /*c310*/  HMMA.16816.F32.BF16 R116, R140, R148.reuse, R116 ;  /* 0x000000948c74723c */ /* 0x080fe80000041874 */
[----:B------:R-:W-:Y:S02]  /*c320*/  MOV R167, R184 ;  /* 0x000000b800a77202 */ /* 0x000fe40000000f00 */
[----:B------:R-:W2:Y:S02]  /*c330*/  LDSM.16.MT88.4 R184, [R228+0x1900] ;  /* 0x00190000e4b8783b */ /* 0x000ea40000004200 */
[C---:B------:R-:W-:Y:S08]  /*c340*/  HMMA.16816.F32.BF16 R120, R144.reuse, R148, R120 ;  /* 0x000000949078723c */ /* 0x040ff00000041878 */
[-C--:B------:R-:W-:Y:S08]  /*c350*/  HMMA.16816.F32.BF16 R124, R144, R150.reuse, R124 ;  /* 0x00000096907c723c */ /* 0x080ff0000004187c */
[----:B------:R-:W-:Y:S08]  /*c360*/  HMMA.16816.F32.BF16 R128, R140, R150, R128 ;  /* 0x000000968c80723c */ /* 0x000ff00000041880 */
[-C--:B------:R-:W-:Y:S01]  /*c370*/  HMMA.16816.F32.BF16 R140, R204, R152.reuse, R4 ;  /* 0x00000098cc8c723c */ /* 0x080fe20000041804 */
[----:B------:R-:W3:Y:S07]  /*c380*/  LDSM.16.MT88.4 R4, [R227+0x3900] ;  /* 0x00390000e304783b */ /* 0x000eee0000004200 */
[C---:B------:R-:W-:Y:S07]  /*c390*/  HMMA.16816.F32.BF16 R144, R208.reuse, R152, R8 ;  /* 0x00000098d090723c */ /* 0x040fee0000041808 */
[----:B------:R-:W-:Y:S01]  /*c3a0*/  IMAD.MOV.U32 R11, RZ, RZ, R157 ;  /* 0x000000ffff0b7224 */ /* 0x000fe200078e009d */
[-C--:B------:R-:W-:Y:S04]  /*c3b0*/  HMMA.16816.F32.BF16 R148, R208, R154.reuse, R12 ;  /* 0x0000009ad094723c */ /* 0x080fe8000004180c */
[----:B------:R-:W-:Y:S01]  /*c3c0*/  MOV R9, R174 ;  /* 0x000000ae00097202 */ /* 0x000fe20000000f00 */
[----:B------:R-:W-:Y:S01]  /*c3d0*/  IMAD.MOV.U32 R8, RZ, RZ, R0 ;  /* 0x000000ffff087224 */ /* 0x000fe200078e0000 */
[----:B------:R-:W-:Y:S01]  /*c3e0*/  MOV R10, R173 ;  /* 0x000000ad000a7202 */ /* 0x000fe20000000f00 */
[----:B------:R-:W-:Y:S01]  /*c3f0*/  IMAD.MOV.U32 R0, RZ, RZ, R196 ;  /* 0x000000ffff007224 */ /* 0x000fe200078e00c4 */
[C---:B------:R-:W-:Y:S04]  /*c400*/  HMMA.16816.F32.BF16 R152, R204.reuse, R154, R16 ;  /* 0x0000009acc98723c */ /* 0x040fe80000041810 */
[----:B------:R-:W-:Y:S02]  /*c410*/  MOV R15, R2 ;  /* 0x00000002000f7202 */ /* 0x000fe40000000f00 */
[----:B------:R-:W-:Y:S01]  /*c420*/  MOV R13, R198 ;  /* 0x000000c6000d7202 */ /* 0x000fe20000000f00 */
[----:B------:R-:W-:Y:S01]  /*c430*/  IMAD.MOV.U32 R16, RZ, RZ, R190 ;  /* 0x000000ffff107224 */ /* 0x000fe200078e00be */
[-C--:B----4-:R-:W-:Y:S04]  /*c440*/  HMMA.16816.F32.BF16 R156, R204, R168.reuse, R20 ;  /* 0x000000a8cc9c723c */ /* 0x090fe80000041814 */
[----:B------:R-:W-:Y:S02]  /*c450*/  MOV R14, R197 ;  /* 0x000000c5000e7202 */ /* 0x000fe40000000f00 */
[----:B------:R-:W-:Y:S01]  /*c460*/  MOV R19, R183 ;  /* 0x000000b700137202 */ /* 0x000fe20000000f00 */
[----:B------:R-:W-:Y:S01]  /*c470*/  IMAD.MOV.U32 R21, RZ, RZ, R193 ;  /* 0x000000ffff157224 */ /* 0x000fe200078e00c1 */
[C---:B------:R-:W-:Y:S04]  /*c480*/  HMMA.16816.F32.BF16 R160, R208.reuse, R168, R24 ;  /* 0x000000a8d0a0723c */ /* 0x040fe80000041818 */
[----:B------:R-:W-:Y:S02]  /*c490*/  MOV R12, R182 ;  /* 0x000000b6000c7202 */ /* 0x000fe40000000f00 */
[----:B------:R-:W-:Y:S01]  /*c4a0*/  MOV R17, R189 ;  /* 0x000000bd00117202 */ /* 0x000fe20000000f00 */
[----:B------:R-:W-:Y:S01]  /*c4b0*/  IMAD.MOV.U32 R25, RZ, RZ, R164 ;  /* 0x000000ffff197224 */ /* 0x000fe200078e00a4 */
        /* <DEDUP_REMOVED lines=10> */
[----:B------:R-:W-:Y:S01]  /*c560*/  MOV R31, R11 ;  /* 0x0000000b001f7202 */ /* 0x000fe20000000f00 */
[----:B------:R-:W-:Y:S01]  /*c570*/  IMAD.MOV.U32 R28, RZ, RZ, R178 ;  /* 0x000000ffff1c7224 */ /* 0x000fe200078e00b2 */
[----:B------:R-:W-:Y:S01]  /*c580*/  MOV R34, R172 ;  /* 0x000000ac00227202 */ /* 0x000fe20000000f00 */
[----:B------:R-:W-:Y:S01]  /*c590*/  IMAD.MOV.U32 R33, RZ, RZ, R199 ;  /* 0x000000ffff217224 */ /* 0x000fe200078e00c7 */
[-C--:B--2---:R-:W-:Y:S03]  /*c5a0*/  HMMA.16816.F32.BF16 R172, R204, R184.reuse, R36 ;  /* 0x000000b8ccac723c */ /* 0x084fe60000041824 */
[----:B------:R-:W-:Y:S01]  /*c5b0*/  MOV R35, R176 ;  /* 0x000000b000237202 */ /* 0x000fe20000000f00 */
[----:B------:R-:W-:Y:S01]  /*c5c0*/  IMAD.MOV.U32 R32, RZ, RZ, R180 ;  /* 0x000000ffff207224 */ /* 0x000fe200078e00b4 */
[----:B------:R-:W-:Y:S01]  /*c5d0*/  MOV R22, R192 ;  /* 0x000000c000167202 */ /* 0x000fe20000000f00 */
[----:B------:R-:W-:Y:S01]  /*c5e0*/  IMAD.MOV.U32 R11, RZ, RZ, R181 ;  /* 0x000000ffff0b7224 */ /* 0x000fe200078e00b5 */
[----:B------:R-:W-:Y:S01]  /*c5f0*/  MOV R39, R179 ;  /* 0x000000b300277202 */ /* 0x000fe20000000f00 */
[----:B------:R-:W-:Y:S01]  /*c600*/  FADD.FTZ R3, R33, R3 ;  /* 0x0000000321037221 */ /* 0x000fe20000010000 */
[C---:B------:R-:W-:Y:S04]  /*c610*/  HMMA.16816.F32.BF16 R176, R208.reuse, R184, R40 ;  /* 0x000000b8d0b0723c */ /* 0x040fe80000041828 */
[----:B------:R-:W-:Y:S01]  /*c620*/  FADD.FTZ R10, R10, R3 ;  /* 0x000000030a0a7221 */ /* 0x000fe20000010000 */
[----:B------:R-:W-:Y:S01]  /*c630*/  MOV R2, R195 ;  /* 0x000000c300027202 */ /* 0x000fe20000000f00 */
        /* <DEDUP_REMOVED lines=14> */
[----:B------:R-:W-:Y:S01]  /*c720*/  FADD.FTZ R11, R11, R132 ;  /* 0x000000840b0b7221 */ /* 0x000fe20000010000 */
[----:B------:R-:W-:Y:S03]  /*c730*/  MOV R132, R137 ;  /* 0x0000008900847202 */ /* 0x000fe60000000f00 */
[C---:B------:R-:W-:Y:S04]  /*c740*/  HMMA.16816.F32.BF16 R200, R204.reuse, R202, R64 ;  /* 0x000000caccc8723c */ /* 0x040fe80000041840 */
[----:B------:R-:W-:Y:S04]  /*c750*/  FADD.FTZ R11, R28, R11 ;  /* 0x0000000b1c0b7221 */ /* 0x000fe80000010000 */
        /* <DEDUP_REMOVED lines=47> */
[----:B------:R-:W-:Y:S01]  /*ca50*/  MOV R138, R135 ;  /* 0x00000087008a7202 */ /* 0x000fe20000000f00 */
[----:B------:R-:W-:Y:S03]  /*ca60*/  IMAD.MOV.U32 R133, RZ, RZ, R136 ;  /* 0x000000ffff857224 */ /* 0x000fe600078e0088 */
[----:B------:R1:W-:Y:S01]  /*ca70*/  STL [R1+0x1c], R0 ;  /* 0x00001c0001007387 */ /* 0x0003e20000100800 */
[----:B------:R-:W-:-:S05]  /*ca80*/  @P0 BRA `(.L_x_1602) ;  /* 0xffffac4000000947 */ /* 0x000fca000383ffff */
.L_x_1601:
[----:B---3--:R-:W-:-:S13]  /*ca90*/  ISETP.LE.AND P0, PT, RZ, UR25, PT ;  /* 0x00000019ff007c0c */ /* 0x008fda000bf03270 */
[----:B------:R-:W-:Y:S05]  /*caa0*/  @!P0 BRA `(.L_x_1603) ;  /* 0x00004a9000008947 */ /* 0x000fea0003800000 */
[----:B------:R-:W2:Y:S01]  /*cab0*/  LDL.64 R12, [R1+0x48] ;  /* 0x00004800010c7983 */ /* 0x000ea20000100a00 */
[----:B------:R-:W-:-:S03]  /*cac0*/  ULDC.64 UR4, c[0x0][0x1e0] ;  /* 0x0000780000047ab9 */ /* 0x000fc60000000a00 */
[----:B------:R-:W3:Y:S04]  /*cad0*/  LDL.64 R6, [R1+0x50] ;  /* 0x0000500001067983 */ /* 0x000ee80000100a00 */
[----:B------:R-:W4:Y:S04]  /*cae0*/  LDL.64 R8, [R1+0x38] ;  /* 0x0000380001087983 */ /* 0x000f280000100a00 */
[----:B-1----:R-:W4:Y:S01]  /*caf0*/  LDL.64 R4, [R1+0x40] ;  /* 0x0000400001047983 */ /* 0x002f220000100a00 */
[----:B------:R-:W-:Y:S01]  /*cb00*/  UIADD3 UR12, UP0, UR12, 0x80, URZ ;  /* 0x000000800c0c7890 */ /* 0x000fe2000ff1e03f */
[----:B------:R-:W-:Y:S01]  /*cb10*/  IMAD.MOV.U32 R3, RZ, RZ, R136 ;  /* 0x000000ffff037224 */ /* 0x000fe200078e0088 */
[----:B------:R-:W-:Y:S01]  /*cb20*/  USHF.L.U64.HI UR6, UR4, 0x5, UR5 ;  /* 0x0000000504067899 */ /* 0x000fe20008010205 */
[----:B------:R-:W-:Y:S01]  /*cb30*/  MOV R2, R137 ;  /* 0x0000008900027202 */ /* 0x000fe20000000f00 */
[----:B------:R-:W-:Y:S01]  /*cb40*/  USHF.L.U32 UR8, UR4, 0x5, URZ ;  /* 0x0000000504087899 */ /* 0x000fe2000800063f */
[----:B-----5:R-:W-:Y:S01]  /*cb50*/  IMAD.MOV.U32 R138, RZ, RZ, R134 ;  /* 0x000000ffff8a7224 */ /* 0x020fe200078e0086 */
[----:B------:R-:W-:Y:S01]  /*cb60*/  MOV R132, R135 ;  /* 0x0000008700847202 */ /* 0x000fe20000000f00 */
[----:B------:R-:W-:-:S02]  /*cb70*/  UMOV UR7, 0x6 ;  /* 0x0000000600077882 */ /* 0x000fc40000000000 */
[----:B------:R-:W-:Y:S02]  /*cb80*/  ULDC.64 UR4, c[0x0][0x208] ;  /* 0x0000820000047ab9 */ /* 0x000fe40000000a00 */
[----:B------:R-:W-:Y:S02]  /*cb90*/  USHF.L.U64.HI UR7, UR4, UR7, UR5 ;  /* 0x0000000704077299 */ /* 0x000fe40008010205 */
[----:B------:R-:W-:Y:S02]  /*cba0*/  USHF.L.U32 UR11, UR4, 0x6, URZ ;  /* 0x00000006040b7899 */ /* 0x000fe4000800063f */
[----:B------:R-:W-:Y:S01]  /*cbb0*/  UIADD3.X UR9, URZ, UR9, URZ, UP0, !UPT ;  /* 0x000000093f097290 */ /* 0x000fe200087fe43f */
[----:B--2---:R-:W-:Y:S02]  /*cbc0*/  IADD3 R0, P0, R12, 0x40, RZ ;  /* 0x000000400c007810 */ /* 0x004fe40007f1e0ff */
[----:B---3--:R-:W-:-:S03]  /*cbd0*/  IADD3 R10, P1, R6, 0x40, RZ ;  /* 0x00000040060a7810 */ /* 0x008fc60007f3e0ff */
[----:B------:R1:W-:Y:S02]  /*cbe0*/  STL [R1+0x2c], R0 ;  /* 0x00002c0001007387 */ /* 0x0003e40000100800 */
[----:B----4-:R-:W-:Y:S02]  /*cbf0*/  IMAD.X R11, RZ, RZ, R5, P1 ;  /* 0x000000ffff0b7224 */ /* 0x010fe400008e0605 */
[----:B------:R-:W-:Y:S01]  /*cc00*/  IMAD.MOV.U32 R4, RZ, RZ, R6 ;  /* 0x000000ffff047224 */ /* 0x000fe200078e0006 */
[----:B-1----:R-:W-:-:S05]  /*cc10*/  IADD3.X R0, RZ, R9, RZ, P0, !PT ;  /* 0x00000009ff007210 */ /* 0x002fca00007fe4ff */
[----:B------:R1:W-:Y:S04]  /*cc20*/  STL [R1+0x28], R0 ;  /* 0x0000280001007387 */ /* 0x0003e80000100800 */
[----:B------:R1:W-:Y:S04]  /*cc30*/  STL.64 [R1+0x20], R10 ;  /* 0x0000200a01007387 */ /* 0x0003e80000100a00 */
[----:B------:R1:W-:Y:S02]  /*cc40*/  STL.64 [R1+0x40], R4 ;  /* 0x0000400401007387 */ /* 0x0003e40000100a00 */
.L_x_1604:
[----:B------:R-:W2:Y:S01]  /*cc50*/  LDL.64 R134, [R1+0x40] ;  /* 0x0000400001867983 */ /* 0x000ea20000100a00 */
[----:B------:R-:W-:Y:S04]  /*cc60*/  DEPBAR.LE SB0, 0x0 ;  /* 0x000080000000791a */ /* 0x000fe80000000000 */
[----:B------:R-:W-:Y:S01]  /*cc70*/  USHF.R.S32.HI UR5, URZ, 0x1f, UR25 ;  /* 0x0000001f3f057899 */ /* 0x000fe20008011419 */
[----:B------:R-:W3:Y:S01]  /*cc80*/  LDL.64 R246, [R1+0x20] ;  /* 0x0000200001f67983 */ /* 0x000ee20000100a00 */
[----:B------:R-:W-:Y:S01]  /*cc90*/  UIMAD UR4, UR7, UR25, URZ ;  /* 0x00000019070472a4 */ /* 0x000fe2000f8e023f */
[----:B------:R-:W-:Y:S01]  /*cca0*/  MOV R133, UR11 ;  /* 0x0000000b00857c02 */ /* 0x000fe20008000f00 */
[----:B------:R-:W-:Y:S02]  /*ccb0*/  UISETP.GT.AND UP0, UPT, UR25, URZ, UPT ;  /* 0x0000003f1900728c */ /* 0x000fe4000bf04270 */
[----:B------:R-:W-:Y:S01]  /*ccc0*/  UIMAD UR4, UR5, UR11, UR4 ;  /* 0x0000000b050472a4 */ /* 0x000fe2000f8e0204 */
[----:B------:R-:W-:Y:S08]  /*ccd0*/  BAR.SYNC.DEFER_BLOCKING 0x0 ;  /* 0x0000000000007b1d */ /* 0x000ff00000010000 */
[----:B------:R-:W-:Y:S04]  /*cce0*/  STL [R1+0x80], R128 ;  /* 0x0000808001007387 */ /* 0x000fe80000100800 */
[----:B------:R-:W-:Y:S04]  /*ccf0*/  STL [R1+0x7c], R129 ;  /* 0x00007c8101007387 */ /* 0x000fe80000100800 */
[----:B------:R-:W-:Y:S04]  /*cd00*/  STL [R1+0x78], R130 ;  /* 0x0000788201007387 */ /* 0x000fe80000100800 */
[----:B------:R-:W-:Y:S04]  /*cd10*/  STL [R1+0x74], R131 ;  /* 0x0000748301007387 */ /* 0x000fe80000100800 */
[----:B-----5:R-:W-:Y:S08]  /*cd20*/  LDSM.16.M88.4 R64, [R231+0x8100] ;  /* 0x00810000e740783b */ /* 0x020ff00000000200 */
[----:B----4-:R-:W4:Y:S08]  /*cd30*/  LDSM.16.M88.4 R16, [R224+0x4100] ;  /* 0x00410000e010783b */ /* 0x010f300000000200 */
[----:B------:R-:W1:Y:S08]  /*cd40*/  LDSM.16.M88.4 R60, [R231+0xa100] ;  /* 0x00a10000e73c783b */ /* 0x000e700000000200 */
[----:B------:R-:W1:Y:S08]  /*cd50*/  LDSM.16.M88.4 R32, [R224+0x4900] ;  /* 0x00490000e020783b */ /* 0x000e700000000200 */
[----:B------:R-:W1:Y:S08]  /*cd60*/  LDSM.16.M88.4 R48, [R224+0x5100] ;  /* 0x00510000e030783b */ /* 0x000e700000000200 */
[----:B------:R-:W1:Y:S02]  /*cd70*/  LDSM.16.M88.4 R204, [R224+0x5900] ;  /* 0x00590000e0cc783b */ /* 0x000e640000000200 */
[-C--:B-1--4-:R-:W-:Y:S06]  /*cd80*/  HMMA.16816.F32.BF16 R4, R64, R16.reuse, RZ ;  /* 0x000000104004723c */ /* 0x092fec00000418ff */
[----:B------:R-:W-:Y:S02]  /*cd90*/  LDSM.16.M88.4 R208, [R233+0x8100] ;  /* 0x00810000e9d0783b */ /* 0x000fe40000000200 */
[C---:B------:R-:W-:Y:S06]  /*cda0*/  HMMA.16816.F32.BF16 R8, R60.reuse, R16, RZ ;  /* 0x000000103c08723c */ /* 0x040fec00000418ff */
[----:B------:R-:W1:Y:S02]  /*cdb0*/  LDSM.16.M88.4 R212, [R235] ;  /* 0x00000000ebd4783b */ /* 0x000e640000000200 */
[-C--:B------:R-:W-:Y:S06]  /*cdc0*/  HMMA.16816.F32.BF16 R12, R60, R18.reuse, RZ ;  /* 0x000000123c0c723c */ /* 0x080fec00000418ff */
[----:B------:R-:W4:Y:S02]  /*cdd0*/  LDSM.16.M88.4 R216, [R233+0xa100] ;  /* 0x00a10000e9d8783b */ /* 0x000f240000000200 */
[C---:B------:R-:W-:Y:S06]  /*cde0*/  HMMA.16816.F32.BF16 R16, R64.reuse, R18, RZ ;  /* 0x000000124010723c */ /* 0x040fec00000418ff */
[----:B------:R-:W-:Y:S02]  /*cdf0*/  LDSM.16.M88.4 R220, [R242] ;  /* 0x00000000f2dc783b */ /* 0x000fe40000000200 */
[-C--:B------:R-:W-:Y:S06]  /*ce00*/  HMMA.16816.F32.BF16 R20, R64, R32.reuse, RZ ;  /* 0x000000204014723c */ /* 0x080fec00000418ff */
        /* <DEDUP_REMOVED lines=17> */
[----:B------:R-:W4:Y:S07]  /*cf20*/  LDSM.16.M88.4 R204, [R243] ;  /* 0x00000000f3cc783b */ /* 0x000f2e0000000200 */
[-C--:B-1----:R-:W-:Y:S08]  /*cf30*/  HMMA.16816.F32.BF16 R4, R208, R212.reuse, R4 ;  /* 0x000000d4d004723c */ /* 0x082ff00000041804 */
[C---:B----4-:R-:W-:Y:S08]  /*cf40*/  HMMA.16816.F32.BF16 R8, R216.reuse, R212, R8 ;  /* 0x000000d4d808723c */ /* 0x050ff00000041808 */
[-C--:B------:R-:W-:Y:S08]  /*cf50*/  HMMA.16816.F32.BF16 R12, R216, R214.reuse, R12 ;  /* 0x000000d6d80c723c */ /* 0x080ff0000004180c */
[C---:B------:R-:W-:Y:S08]  /*cf60*/  HMMA.16816.F32.BF16 R16, R208.reuse, R214, R16 ;  /* 0x000000d6d010723c */ /* 0x040ff00000041810 */
[-C--:B------:R-:W-:Y:S08]  /*cf70*/  HMMA.16816.F32.BF16 R20, R208, R204.reuse, R20 ;  /* 0x000000ccd014723c */ /* 0x080ff00000041814 */
[C---:B------:R-:W-:Y:S08]  /*cf80*/  HMMA.16816.F32.BF16 R24, R216.reuse, R204, R24 ;  /* 0x000000ccd818723c */ /* 0x040ff00000041818 */
[-C--:B------:R-:W-:Y:S08]  /*cf90*/  HMMA.16816.F32.BF16 R28, R216, R206.reuse, R28 ;  /* 0x000000ced81c723c */ /* 0x080ff0000004181c */
[C---:B------:R-:W-:Y:S01]  /*cfa0*/  HMMA.16816.F32.BF16 R32, R208.reuse, R206, R32 ;  /* 0x000000ced020723c */ /* 0x040fe20000041820 */
[----:B------:R-:W1:Y:S07]  /*cfb0*/  LDSM.16.M88.4 R204, [R241] ;  /* 0x00000000f1cc783b */ /* 0x000e6e0000000200 */
[-C--:B------:R-:W-:Y:S08]  /*cfc0*/  HMMA.16816.F32.BF16 R36, R208, R220.reuse, R36 ;  /* 0x000000dcd024723c */ /* 0x080ff00000041824 */
[C---:B------:R-:W-:Y:S08]  /*cfd0*/  HMMA.16816.F32.BF16 R40, R216.reuse, R220, R40 ;  /* 0x000000dcd828723c */ /* 0x040ff00000041828 */
[-C--:B------:R-:W-:Y:S04]  /*cfe0*/  HMMA.16816.F32.BF16 R44, R216, R222.reuse, R44 ;  /* 0x000000ded82c723c */ /* 0x080fe8000004182c */
[----:B--2---:R-:W-:Y:S04]  /*cff0*/  IMAD.WIDE.U32 R136, R133, UR25, R134 ;  /* 0x0000001985887c25 */ /* 0x004fe8000f8e0086 */
[C---:B------:R-:W-:Y:S04]  /*d000*/  HMMA.16816.F32.BF16 R48, R208.reuse, R222, R48 ;  /* 0x000000ded030723c */ /* 0x040fe80000041830 */
[----:B------:R-:W-:Y:S02]  /*d010*/  IADD3 R0, R137, UR4, RZ ;  /* 0x0000000489007c10 */ /* 0x000fe4000fffe0ff */
[C---:B------:R-:W-:Y:S02]  /*d020*/  LEA R134, P0, R136.reuse, c[0x0][0x1f8], 0x1 ;  /* 0x00007e0088867a11 */ /* 0x040fe400078008ff */
[-C--:B-1----:R-:W-:Y:S04]  /*d030*/  HMMA.16816.F32.BF16 R52, R208, R204.reuse, R52 ;  /* 0x000000ccd034723c */ /* 0x082fe80000041834 */
[----:B------:R-:W-:Y:S01]  /*d040*/  LEA.HI.X R135, R136, c[0x0][0x1fc], R0, 0x1, P0 ;  /* 0x00007f0088877a11 */ /* 0x000fe200000f0c00 */
[----:B---3--:R-:W-:Y:S01]  /*d050*/  IMAD.WIDE.U32 R136, R133, UR25, R246 ;  /* 0x0000001985887c25 */ /* 0x008fe2000f8e00f6 */
[----:B------:R-:W-:Y:S02]  /*d060*/  UIADD3 UR25, UR25, -0x1, URZ ;  /* 0xffffffff19197890 */ /* 0x000fe4000fffe03f */
[C---:B------:R-:W-:Y:S01]  /*d070*/  HMMA.16816.F32.BF16 R56, R216.reuse, R204, R56 ;  /* 0x000000ccd838723c */ /* 0x040fe20000041838 */
[----:B------:R-:W-:Y:S01]  /*d080*/  @!PT LDS RZ, [RZ] ;  /* 0x00000000fffff984 */ /* 0x000fe20000000800 */
[----:B------:R-:W-:Y:S01]  /*d090*/  @!PT LDS RZ, [RZ] ;  /* 0x00000000fffff984 */ /* 0x000fe20000000800 */
[----:B------:R-:W-:Y:S01]  /*d0a0*/  @!PT LDS RZ, [RZ] ;  /* 0x00000000fffff984 */ /* 0x000fe20000000800 */
[----:B------:R1:W-:Y:S01]  /*d0b0*/  LDGSTS.E.BYPASS.LTC128B.128 [R245+0x100], [R134.64], !P5 ;  /* 0x0010000086f57fae */ /* 0x0003e2000e901d52 */
[----:B------:R-:W-:Y:S02]  /*d0c0*/  @UP0 USHF.R.S32.HI UR13, URZ, 0x1f, UR25 ;  /* 0x0000001f3f0d0899 */ /* 0x000fe40008011419 */
[----:B------:R-:W-:Y:S01]  /*d0d0*/  IADD3 R0, R137, UR4, RZ ;  /* 0x0000000489007c10 */ /* 0x000fe2000fffe0ff */
[----:B------:R-:W-:Y:S01]  /*d0e0*/  ULDC.64 UR4, c[0x0][0x1e0] ;  /* 0x0000780000047ab9 */ /* 0x000fe20000000a00 */
[C---:B------:R-:W-:Y:S02]  /*d0f0*/  LEA R212, P0, R136.reuse, c[0x0][0x1f8], 0x1 ;  /* 0x00007e0088d47a11 */ /* 0x040fe400078008ff */
[-C--:B------:R-:W-:Y:S03]  /*d100*/  HMMA.16816.F32.BF16 R60, R216, R206.reuse, R60 ;  /* 0x000000ced83c723c */ /* 0x080fe6000004183c */
[----:B------:R-:W-:Y:S01]  /*d110*/  @UP0 UIMAD UR13, UR13, UR4, URZ ;  /* 0x000000040d0d02a4 */ /* 0x000fe2000f8e023f */
[----:B------:R-:W-:Y:S01]  /*d120*/  LEA.HI.X R213, R136, c[0x0][0x1fc], R0, 0x1, P0 ;  /* 0x00007f0088d57a11 */ /* 0x000fe200000f0c00 */
[----:B------:R-:W-:Y:S02]  /*d130*/  @UP0 UIMAD.WIDE.U32 UR20, UR25, UR4, URZ ;  /* 0x00000004191402a5 */ /* 0x000fe4000f8e003f */
[----:B------:R-:W-:Y:S01]  /*d140*/  @UP0 UIMAD UR13, UR25, UR5, UR13 ;  /* 0x00000005190d02a4 */ /* 0x000fe2000f8e020d */
[----:B------:R-:W-:Y:S01]  /*d150*/  HMMA.16816.F32.BF16 R64, R208, R206, R64 ;  /* 0x000000ced040723c */ /* 0x000fe20000041840 */
[----:B------:R2:W-:Y:S01]  /*d160*/  LDGSTS.E.BYPASS.LTC128B.128 [R245+0x2100], [R212.64], !P4 ;  /* 0x02100000d4f57fae */ /* 0x0005e2000e101d52 */
[----:B------:R-:W-:Y:S02]  /*d170*/  @UP0 USHF.L.U32 UR4, UR20, 0x6, URZ ;  /* 0x0000000614040899 */ /* 0x000fe4000800063f */
[----:B------:R-:W-:Y:S04]  /*d180*/  @UP0 UIADD3 UR13, UR21, UR13, URZ ;  /* 0x0000000d150d0290 */ /* 0x000fe8000fffe03f */
[----:B------:R-:W-:Y:S01]  /*d190*/  @UP0 USHF.L.U64.HI UR13, UR20, 0x6, UR13 ;  /* 0x00000006140d0899 */ /* 0x000fe2000801020d */
[----:B-1----:R-:W-:Y:S04]  /*d1a0*/  IADD3 R134, P0, R134, UR10, RZ ;  /* 0x0000000a86867c10 */ /* 0x002fe8000ff1e0ff */
[----:B------:R-:W-:Y:S02]  /*d1b0*/  IADD3.X R135, R135, UR14, RZ, P0, !PT ;  /* 0x0000000e87877c10 */ /* 0x000fe400087fe4ff */
[----:B------:R-:W-:Y:S03]  /*d1c0*/  IADD3 R136, P1, R134, UR10, RZ ;  /* 0x0000000a86887c10 */ /* 0x000fe6000ff3e0ff */
[----:B------:R1:W-:Y:S01]  /*d1d0*/  LDGSTS.E.BYPASS.LTC128B.128 [R245+0x900], [R134.64], !P5 ;  /* 0x0090000086f57fae */ /* 0x0003e2000e901d52 */
[----:B------:R-:W-:Y:S02]  /*d1e0*/  IADD3.X R137, R135, UR14, RZ, P1, !PT ;  /* 0x0000000e87897c10 */ /* 0x000fe40008ffe4ff */
[----:B------:R-:W-:Y:S02]  /*d1f0*/  IADD3 R204, P1, R136, UR10, RZ ;  /* 0x0000000a88cc7c10 */ /* 0x000fe4000ff3e0ff */
[----:B--2---:R-:W-:Y:S03]  /*d200*/  IADD3 R212, P0, R134, UR16, RZ ;  /* 0x0000001086d47c10 */ /* 0x004fe6000ff1e0ff */
[----:B------:R1:W-:Y:S01]  /*d210*/  LDGSTS.E.BYPASS.LTC128B.128 [R245+0x2900], [R134.64+0x80], !P4 ;  /* 0x0290008086f57fae */ /* 0x0003e2000e101d52 */
[----:B------:R-:W-:Y:S02]  /*d220*/  IADD3.X R205, R137, UR14, RZ, P1, !PT ;  /* 0x0000000e89cd7c10 */ /* 0x000fe40008ffe4ff */
[----:B------:R-:W-:Y:S05]  /*d230*/  IADD3.X R213, R135, UR15, RZ, P0, !PT ;  /* 0x0000000f87d57c10 */ /* 0x000fea00087fe4ff */
[----:B------:R2:W-:Y:S08]  /*d240*/  LDGSTS.E.BYPASS.LTC128B.128 [R245+0x1100], [R136.64], !P5 ;  /* 0x0110000088f57fae */ /* 0x0005f0000e901d52 */
        /* <DEDUP_REMOVED lines=8> */
[----:B------:R-:W1:Y:S08]  /*d2d0*/  LDSM.16.M88.4 R220, [R232+0xa100] ;  /* 0x00a10000e8dc783b */ /* 0x000e700000000200 */
[----:B----4-:R-:W4:Y:S08]  /*d2e0*/  LDSM.16.M88.4 R204, [R230+0x4900] ;  /* 0x00490000e6cc783b */ /* 0x010f300000000200 */
[----:B------:R-:W0:Y:S08]  /*d2f0*/  LDGDEPBAR ;  /* 0x00000000000079af */ /* 0x000e300000000000 */
[----:B------:R-:W2:Y:S01]  /*d300*/  LDSM.16.M88.4 R208, [R230+0x5100] ;  /* 0x00510000e6d0783b */ /* 0x000ea20000000200 */
[-C--:B---3--:R-:W-:Y:S08]  /*d310*/  HMMA.16816.F32.BF16 R4, R212, R216.reuse, R4 ;  /* 0x000000d8d404723c */ /* 0x088ff00000041804 */
        /* <DEDUP_REMOVED lines=13> */
[----:B------:R-:W2:Y:S07]  /*d3f0*/  LDSM.16.M88.4 R208, [R229] ;  /* 0x00000000e5d0783b */ /* 0x000eae0000000200 */
[-C--:B-1----:R-:W-:Y:S08]  /*d400*/  HMMA.16816.F32.BF16 R52, R212, R216.reuse, R52 ;  /* 0x000000d8d434723c */ /* 0x082ff00000041834 */
[C---:B------:R-:W-:Y:S08]  /*d410*/  HMMA.16816.F32.BF16 R56, R220.reuse, R216, R56 ;  /* 0x000000d8dc38723c */ /* 0x040ff00000041838 */
[-C--:B------:R-:W-:Y:S01]  /*d420*/  HMMA.16816.F32.BF16 R60, R220, R218.reuse, R60 ;  /* 0x000000dadc3c723c */ /* 0x080fe2000004183c */
[----:B------:R-:W1:Y:S07]  /*d430*/  LDSM.16.M88.4 R220, [R234+0xa100] ;  /* 0x00a10000eadc783b */ /* 0x000e6e0000000200 */
[----:B------:R-:W-:Y:S01]  /*d440*/  HMMA.16816.F32.BF16 R64, R212, R218, R64 ;  /* 0x000000dad440723c */ /* 0x000fe20000041840 */
[----:B------:R-:W3:Y:S07]  /*d450*/  LDSM.16.M88.4 R212, [R229+0x800] ;  /* 0x00080000e5d4783b */ /* 0x000eee0000000200 */
[-C--:B--2---:R-:W-:Y:S01]  /*d460*/  HMMA.16816.F32.BF16 R4, R204, R208.reuse, R4 ;  /* 0x000000d0cc04723c */ /* 0x084fe20000041804 */
[----:B------:R-:W-:Y:S07]  /*d470*/  LDSM.16.M88.4 R216, [R229+0x1800] ;  /* 0x00180000e5d8783b */ /* 0x000fee0000000200 */
[C---:B-1----:R-:W-:Y:S08]  /*d480*/  HMMA.16816.F32.BF16 R8, R220.reuse, R208, R8 ;  /* 0x000000d0dc08723c */ /* 0x042ff00000041808 */
[-C--:B------:R-:W-:Y:S08]  /*d490*/  HMMA.16816.F32.BF16 R12, R220, R210.reuse, R12 ;  /* 0x000000d2dc0c723c */ /* 0x080ff0000004180c */
[C---:B------:R-:W-:Y:S01]  /*d4a0*/  HMMA.16816.F32.BF16 R16, R204.reuse, R210, R16 ;  /* 0x000000d2cc10723c */ /* 0x040fe20000041810 */
[----:B------:R-:W1:Y:S07]  /*d4b0*/  LDSM.16.M88.4 R208, [R229+0x1000] ;  /* 0x00100000e5d0783b */ /* 0x000e6e0000000200 */
[-C--:B---3--:R-:W-:Y:S08]  /*d4c0*/  HMMA.16816.F32.BF16 R20, R204, R212.reuse, R20 ;  /* 0x000000d4cc14723c */ /* 0x088ff00000041814 */
[C---:B------:R-:W-:Y:S08]  /*d4d0*/  HMMA.16816.F32.BF16 R24, R220.reuse, R212, R24 ;  /* 0x000000d4dc18723c */ /* 0x040ff00000041818 */
        /* <DEDUP_REMOVED lines=29> */
[----:B------:R-:W1:Y:S07]  /*d6b0*/  LDSM.16.M88.4 R212, [R240] ;  /* 0x00000000f0d4783b */ /* 0x000e6e0000000200 */
[-C--:B------:R-:W-:Y:S08]  /*d6c0*/  HMMA.16816.F32.BF16 R52, R208, R216.reuse, R52 ;  /* 0x000000d8d034723c */ /* 0x080ff00000041834 */
[C---:B------:R-:W-:Y:S08]  /*d6d0*/  HMMA.16816.F32.BF16 R56, R220.reuse, R216, R56 ;  /* 0x000000d8dc38723c */ /* 0x040ff00000041838 */
[-C--:B------:R-:W-:Y:S01]  /*d6e0*/  HMMA.16816.F32.BF16 R60, R220, R218.reuse, R60 ;  /* 0x000000dadc3c723c */ /* 0x080fe2000004183c */
[----:B------:R-:W2:Y:S07]  /*d6f0*/  LDSM.16.M88.4 R220, [R233+0xe100] ;  /* 0x00e10000e9dc783b */ /* 0x000eae0000000200 */
[----:B------:R-:W-:Y:S01]  /*d700*/  HMMA.16816.F32.BF16 R64, R208, R218, R64 ;  /* 0x000000dad040723c */ /* 0x000fe20000041840 */
[----:B------:R-:W3:Y:S07]  /*d710*/  LDSM.16.M88.4 R208, [R239] ;  /* 0x00000000efd0783b */ /* 0x000eee0000000200 */
[-C--:B-1----:R-:W-:Y:S01]  /*d720*/  HMMA.16816.F32.BF16 R4, R204, R212.reuse, R4 ;  /* 0x000000d4cc04723c */ /* 0x082fe20000041804 */
[----:B------:R-:W-:Y:S07]  /*d730*/  LDSM.16.M88.4 R216, [R237] ;  /* 0x00000000edd8783b */ /* 0x000fee0000000200 */
        /* <DEDUP_REMOVED lines=53> */
[----:B------:R-:W2:Y:S01]  /*da90*/  MUFU.TANH R211, R6 ;  /* 0x0000000600d37308 */ /* 0x000ea20000002400 */
[----:B------:R-:W-:Y:S02]  /*daa0*/  FMUL.FTZ R8, R8, c[0x0][0x320] ;  /* 0x0000c80008087a20 */ /* 0x000fe40000410000 */
[----:B------:R-:W-:Y:S03]  /*dab0*/  FMUL.FTZ R9, R9, c[0x0][0x320] ;  /* 0x0000c80009097a20 */ /* 0x000fe60000410000 */
[----:B------:R-:W-:Y:S02]  /*dac0*/  FMUL.FTZ R10, R10, c[0x0][0x320] ;  /* 0x0000c8000a0a7a20 */ /* 0x000fe40000410000 */
[----:B------:R-:W-:Y:S02]  /*dad0*/  FMUL.FTZ R11, R11, c[0x0][0x320] ;  /* 0x0000c8000b0b7a20 */ /* 0x000fe40000410000 */
        /* <DEDUP_REMOVED lines=9> */
[----:B------:R-:W-:Y:S05]  /*db70*/  FMUL.FTZ R19, R19, c[0x0][0x320] ;  /* 0x0000c80013137a20 */ /* 0x000fea0000410000 */
[----:B------:R-:W-:Y:S01]  /*db80*/  MUFU.TANH R213, R9 ;  /* 0x0000000900d57308 */ /* 0x000fe20000002400 */
[----:B----4-:R-:W4:Y:S09]  /*db90*/  LDSM.16.M88.4 R4, [R229+0x2800] ;  /* 0x00280000e504783b */ /* 0x010f320000000200 */
[----:B------:R-:W-:Y:S10]  /*dba0*/  MUFU.TANH R216, R10 ;  /* 0x0000000a00d87308 */ /* 0x000ff40000002400 */
[----:B------:R1:W-:Y:S10]  /*dbb0*/  MUFU.TANH R217, R11 ;  /* 0x0000000b00d97308 */ /* 0x0003f40000002400 */
[----:B------:R-:W2:Y:S10]  /*dbc0*/  MUFU.TANH R16, R16 ;  /* 0x0000001000107308 */ /* 0x000eb40000002400 */
        /* <DEDUP_REMOVED lines=8> */
[----:B------:R-:W-:Y:S01]  /*dc50*/  MUFU.TANH R19, R19 ;  /* 0x0000001300137308 */ /* 0x000fe20000002400 */
[----:B------:R-:W4:Y:S01]  /*dc60*/  LDSM.16.M88.4 R4, [R229+0x3800] ;  /* 0x00380000e504783b */ /* 0x000f220000000200 */
[----:B------:R-:W-:Y:S04]  /*dc70*/  DEPBAR.LE SB0, 0x0 ;  /* 0x000080000000791a */ /* 0x000fe80000000000 */
[----:B------:R-:W-:Y:S02]  /*dc80*/  FMUL.FTZ R20, R20, c[0x0][0x320] ;  /* 0x0000c80014147a20 */ /* 0x000fe40000410000 */
[----:B------:R-:W-:Y:S02]  /*dc90*/  FMUL.FTZ R21, R21, c[0x0][0x320] ;  /* 0x0000c80015157a20 */ /* 0x000fe40000410000 */
[----:B------:R-:W-:Y:S01]  /*dca0*/  MUFU.TANH R246, R20 ;  /* 0x0000001400f67308 */ /* 0x000fe20000002400 */
        /* <DEDUP_REMOVED lines=9> */
[----:B------:R-:W-:Y:S01]  /*dd40*/  MUFU.TANH R218, R32 ;  /* 0x0000002000da7308 */ /* 0x000fe20000002400 */
[-C--:B------:R-:W-:Y:S03]  /*dd50*/  HMMA.16816.F32.BF16 R44, R220, R10.reuse, R44 ;  /* 0x0000000adc2c723c */ /* 0x080fe6000004182c */
[----:B------:R-:W-:Y:S02]  /*dd60*/  FMUL.FTZ R33, R33, c[0x0][0x320] ;  /* 0x0000c80021217a20 */ /* 0x000fe40000410000 */
[----:B------:R-:W-:Y:S02]  /*dd70*/  FMUL.FTZ R35, R35, c[0x0][0x320] ;  /* 0x0000c80023237a20 */ /* 0x000fe40000410000 */
[----:B------:R-:W-:Y:S01]  /*dd80*/  FMUL.FTZ R36, R36, c[0x0][0x320] ;  /* 0x0000c80024247a20 */ /* 0x000fe20000410000 */
[C---:B------:R-:W-:Y:S01]  /*dd90*/  HMMA.16816.F32.BF16 R48, R204.reuse, R10, R48 ;  /* 0x0000000acc30723c */ /* 0x040fe20000041830 */
[----:B------:R-:W-:Y:S01]  /*dda0*/  MUFU.TANH R219, R33 ;  /* 0x0000002100db7308 */ /* 0x000fe20000002400 */
[----:B------:R-:W3:Y:S02]  /*ddb0*/  LDL R11, [R1+0x2c] ;  /* 0x00002c00010b7983 */ /* 0x000ee40000100800 */
[----:B------:R-:W-:Y:S02]  /*ddc0*/  FMUL.FTZ R37, R37, c[0x0][0x320] ;  /* 0x0000c80025257a20 */ /* 0x000fe40000410000 */
[----:B------:R-:W3:Y:S01]  /*ddd0*/  LDL R10, [R1+0x28] ;  /* 0x00002800010a7983 */ /* 0x000ee20000100800 */
[----:B------:R-:W-:Y:S01]  /*dde0*/  FMUL.FTZ R41, R41, c[0x0][0x320] ;  /* 0x0000c80029297a20 */ /* 0x000fe20000410000 */
[-C--:B----4-:R-:W-:Y:S03]  /*ddf0*/  HMMA.16816.F32.BF16 R52, R204, R4.reuse, R52 ;  /* 0x00000004cc34723c */ /* 0x090fe60000041834 */
[----:B------:R-:W1:Y:S01]  /*de00*/  MUFU.TANH R0, R36 ;  /* 0x0000002400007308 */ /* 0x000e620000002400 */
[----:B------:R-:W-:Y:S02]  /*de10*/  FMUL.FTZ R38, R38, c[0x0][0x320] ;  /* 0x0000c80026267a20 */ /* 0x000fe40000410000 */
[----:B------:R-:W-:Y:S02]  /*de20*/  FMUL.FTZ R39, R39, c[0x0][0x320] ;  /* 0x0000c80027277a20 */ /* 0x000fe40000410000 */
[C---:B------:R-:W-:Y:S04]  /*de30*/  HMMA.16816.F32.BF16 R56, R220.reuse, R4, R56 ;  /* 0x00000004dc38723c */ /* 0x040fe80000041838 */
[----:B------:R-:W-:Y:S01]  /*de40*/  FMUL.FTZ R44, R44, c[0x0][0x320] ;  /* 0x0000c8002c2c7a20 */ /* 0x000fe20000410000 */
[----:B------:R1:W-:Y:S01]  /*de50*/  MUFU.TANH R129, R41 ;  /* 0x0000002900817308 */ /* 0x0003e20000002400 */
[----:B------:R-:W-:Y:S01]  /*de60*/  FMUL.FTZ R42, R42, c[0x0][0x320] ;  /* 0x0000c8002a2a7a20 */ /* 0x000fe20000410000 */
[----:B------:R-:W-:Y:S01]  /*de70*/  FMNMX.FTZ R5, R209, R2, !PT ;  /* 0x00000002d1057209 */ /* 0x000fe20007810000 */
[-C--:B------:R-:W-:Y:S04]  /*de80*/  HMMA.16816.F32.BF16 R60, R220, R6.reuse, R60 ;  /* 0x00000006dc3c723c */ /* 0x080fe8000004183c */
[----:B------:R-:W-:Y:S01]  /*de90*/  FMUL.FTZ R51, R51, c[0x0][0x320] ;  /* 0x0000c80033337a20 */ /* 0x000fe20000410000 */
[----:B--2---:R-:W-:Y:S01]  /*dea0*/  FMNMX.FTZ R5, R208, R5, !PT ;  /* 0x00000005d0057209 */ /* 0x004fe20007810000 */
[----:B------:R-:W-:Y:S01]  /*deb0*/  FMUL.FTZ R49, R49, c[0x0][0x320] ;  /* 0x0000c80031317a20 */ /* 0x000fe20000410000 */
[----:B------:R-:W-:Y:S01]  /*dec0*/  MUFU.TANH R9, R42 ;  /* 0x0000002a00097308 */ /* 0x000fe20000002400 */
[----:B------:R-:W-:Y:S04]  /*ded0*/  HMMA.16816.F32.BF16 R64, R204, R6, R64 ;  /* 0x00000006cc40723c */ /* 0x000fe80000041840 */
[----:B------:R-:W-:Y:S01]  /*dee0*/  FMUL.FTZ R52, R52, c[0x0][0x320] ;  /* 0x0000c80034347a20 */ /* 0x000fe20000410000 */
[----:B------:R-:W-:Y:S01]  /*def0*/  FMNMX.FTZ R4, R211, R3, !PT ;  /* 0x00000003d3047209 */ /* 0x000fe20007810000 */
[----:B------:R-:W-:Y:S01]  /*df00*/  FMUL.FTZ R53, R53, c[0x0][0x320] ;  /* 0x0000c80035357a20 */ /* 0x000fe20000410000 */
[----:B------:R-:W-:Y:S01]  /*df10*/  FMNMX.FTZ R5, R16, R5, !PT ;  /* 0x0000000510057209 */ /* 0x000fe20007810000 */
[----:B------:R-:W-:Y:S01]  /*df20*/  FMUL.FTZ R57, R57, c[0x0][0x320] ;  /* 0x0000c80039397a20 */ /* 0x000fe20000410000 */
[----:B------:R-:W2:Y:S03]  /*df30*/  MUFU.TANH R249, R22 ;  /* 0x0000001600f97308 */ /* 0x000ea60000002400 */
[----:B------:R-:W-:Y:S01]  /*df40*/  FMUL.FTZ R54, R54, c[0x0][0x320] ;  /* 0x0000c80036367a20 */ /* 0x000fe20000410000 */
[----:B------:R-:W-:Y:S01]  /*df50*/  FMNMX.FTZ R5, R17, R5, !PT ;  /* 0x0000000511057209 */ /* 0x000fe20007810000 */
[----:B------:R-:W-:Y:S01]  /*df60*/  FMUL.FTZ R55, R55, c[0x0][0x320] ;  /* 0x0000c80037377a20 */ /* 0x000fe20000410000 */
[----:B-1----:R-:W-:Y:S01]  /*df70*/  MOV R41, R0 ;  /* 0x0000000000297202 */ /* 0x002fe20000000f00 */
[----:B------:R-:W-:Y:S01]  /*df80*/  FMUL.FTZ R59, R59, c[0x0][0x320] ;  /* 0x0000c8003b3b7a20 */ /* 0x000fe20000410000 */
[----:B------:R-:W-:Y:S01]  /*df90*/  FMNMX.FTZ R5, R246, R5, !PT ;  /* 0x00000005f6057209 */ /* 0x000fe20007810000 */
[----:B------:R-:W-:Y:S01]  /*dfa0*/  FMUL.FTZ R23, R23, c[0x0][0x320] ;  /* 0x0000c80017177a20 */ /* 0x000fe20000410000 */
[----:B------:R-:W1:Y:S01]  /*dfb0*/  MUFU.TANH R133, R37 ;  /* 0x0000002500857308 */ /* 0x000e620000002400 */
[----:B------:R-:W-:Y:S01]  /*dfc0*/  FMUL.FTZ R29, R29, c[0x0][0x320] ;  /* 0x0000c8001d1d7a20 */ /* 0x000fe20000410000 */
[----:B------:R-:W-:Y:S01]  /*dfd0*/  FMNMX.FTZ R5, R244, R5, !PT ;  /* 0x00000005f4057209 */ /* 0x000fe20007810000 */
[----:B------:R-:W-:Y:S01]  /*dfe0*/  FMUL.FTZ R50, R50, c[0x0][0x320] ;  /* 0x0000c80032327a20 */ /* 0x000fe20000410000 */
[----:B------:R-:W-:Y:S01]  /*dff0*/  FMNMX.FTZ R0, R212, R132, !PT ;  /* 0x00000084d4007209 */ /* 0x000fe20007810000 */
[----:B------:R-:W-:Y:S01]  /*e000*/  FMUL.FTZ R66, R66, c[0x0][0x320] ;  /* 0x0000c80042427a20 */ /* 0x000fe20000410000 */
[----:B------:R-:W-:Y:S01]  /*e010*/  FMNMX.FTZ R5, R218, R5, !PT ;  /* 0x00000005da057209 */ /* 0x000fe20007810000 */
[----:B------:R-:W-:Y:S01]  /*e020*/  FMUL.FTZ R64, R64, c[0x0][0x320] ;  /* 0x0000c80040407a20 */ /* 0x000fe20000410000 */
[----:B------:R-:W-:Y:S01]  /*e030*/  FMNMX.FTZ R6, R210, R4, !PT ;  /* 0x00000004d2067209 */ /* 0x000fe20007810000 */
[----:B------:R-:W-:Y:S01]  /*e040*/  FMUL.FTZ R65, R65, c[0x0][0x320] ;  /* 0x0000c80041417a20 */ /* 0x000fe20000410000 */
[----:B------:R-:W-:Y:S01]  /*e050*/  MUFU.TANH R22, R51 ;  /* 0x0000003300167308 */ /* 0x000fe20000002400 */
        /* <DEDUP_REMOVED lines=9> */
[----:B------:R1:W-:Y:S01]  /*e0f0*/  MUFU.TANH R51, R66 ;  /* 0x0000004200337308 */ /* 0x0003e20000002400 */
[----:B------:R-:W-:Y:S01]  /*e100*/  FMUL.FTZ R25, R25, c[0x0][0x320] ;  /* 0x0000c80019197a20 */ /* 0x000fe20000410000 */
[----:B------:R-:W-:Y:S01]  /*e110*/  FMNMX.FTZ R0, R19, R0, !PT ;  /* 0x0000000013007209 */ /* 0x000fe20007810000 */
[----:B------:R-:W-:Y:S02]  /*e120*/  FMUL.FTZ R24, R24, c[0x0][0x320] ;  /* 0x0000c80018187a20 */ /* 0x000fe40000410000 */
[----:B------:R-:W-:Y:S01]  /*e130*/  FMUL.FTZ R28, R28, c[0x0][0x320] ;  /* 0x0000c8001c1c7a20 */ /* 0x000fe20000410000 */
[----:B--2---:R-:W-:Y:S01]  /*e140*/  FMNMX.FTZ R0, R249, R0, !PT ;  /* 0x00000000f9007209 */ /* 0x004fe20007810000 */
        /* <DEDUP_REMOVED lines=10> */
[----:B------:R-:W-:Y:S01]  /*e1f0*/  FMUL.FTZ R26, R26, c[0x0][0x320] ;  /* 0x0000c8001a1a7a20 */ /* 0x000fe20000410000 */
[----:B-1----:R-:W-:Y:S01]  /*e200*/  MOV R66, R133 ;  /* 0x0000008500427202 */ /* 0x002fe20000000f00 */
[----:B------:R-:W-:Y:S03]  /*e210*/  FMUL.FTZ R27, R27, c[0x0][0x320] ;  /* 0x0000c8001b1b7a20 */ /* 0x000fe60000410000 */
[----:B------:R-:W-:Y:S02]  /*e220*/  FMNMX.FTZ R5, R66, R5, !PT ;  /* 0x0000000542057209 */ /* 0x000fe40007810000 */
[----:B------:R2:W-:Y:S10]  /*e230*/  MUFU.TANH R30, R64 ;  /* 0x00000040001e7308 */ /* 0x0005f40000002400 */
[----:B------:R-:W-:Y:S10]  /*e240*/  MUFU.TANH R20, R44 ;  /* 0x0000002c00147308 */ /* 0x000ff40000002400 */
[----:B------:R-:W1:Y:S01]  /*e250*/  MUFU.TANH R44, R48 ;  /* 0x00000030002c7308 */ /* 0x000e620000002400 */
[----:B--2---:R-:W-:Y:S09]  /*e260*/  MOV R64, R128 ;  /* 0x0000008000407202 */ /* 0x004ff20000000f00 */
[----:B------:R-:W2:Y:S10]  /*e270*/  MUFU.TANH R33, R49 ;  /* 0x0000003100217308 */ /* 0x000eb40000002400 */
[----:B------:R-:W4:Y:S01]  /*e280*/  MUFU.TANH R32, R52 ;  /* 0x0000003400207308 */ /* 0x000f220000002400 */
[----:B-1----:R-:W-:Y:S09]  /*e290*/  FMNMX.FTZ R5, R44, R5, !PT ;  /* 0x000000052c057209 */ /* 0x002ff20007810000 */
[----:B------:R-:W-:Y:S01]  /*e2a0*/  MUFU.TANH R241, R31 ;  /* 0x0000001f00f17308 */ /* 0x000fe20000002400 */
[----:B--2---:R-:W-:Y:S09]  /*e2b0*/  FMNMX.FTZ R5, R33, R5, !PT ;  /* 0x0000000521057209 */ /* 0x004ff20007810000 */
[----:B------:R-:W1:Y:S01]  /*e2c0*/  MUFU.TANH R31, R53 ;  /* 0x00000035001f7308 */ /* 0x000e620000002400 */
[----:B----4-:R-:W-:Y:S09]  /*e2d0*/  FMNMX.FTZ R5, R32, R5, !PT ;  /* 0x0000000520057209 */ /* 0x010ff20007810000 */
[----:B------:R-:W2:Y:S10]  /*e2e0*/  MUFU.TANH R128, R65 ;  /* 0x0000004100807308 */ /* 0x000eb40000002400 */
[----:B------:R-:W-:Y:S01]  /*e2f0*/  MUFU.TANH R248, R34 ;  /* 0x0000002200f87308 */ /* 0x000fe20000002400 */
[----:B-1----:R-:W-:Y:S04]  /*e300*/  FMNMX.FTZ R5, R31, R5, !PT ;  /* 0x000000051f057209 */ /* 0x002fe80007810000 */
[----:B------:R-:W-:Y:S05]  /*e310*/  FMNMX.FTZ R5, R30, R5, !PT ;  /* 0x000000051e057209 */ /* 0x000fea0007810000 */
[----:B------:R1:W-:Y:S01]  /*e320*/  MUFU.TANH R247, R35 ;  /* 0x0000002300f77308 */ /* 0x0003e20000002400 */
[----:B--2---:R-:W-:Y:S05]  /*e330*/  FMNMX.FTZ R5, R128, R5, !PT ;  /* 0x0000000580057209 */ /* 0x004fea0007810000 */
[----:B------:R-:W2:Y:S04]  /*e340*/  SHFL.BFLY PT, R8, R5, 0x2, 0x1f ;  /* 0x0c401f0005087f89 */ /* 0x000ea800000e0000 */
[----:B------:R-:W-:Y:S10]  /*e350*/  MUFU.TANH R251, R25 ;  /* 0x0000001900fb7308 */ /* 0x000ff40000002400 */
[----:B------:R4:W-:Y:S01]  /*e360*/  MUFU.TANH R25, R59 ;  /* 0x0000003b00197308 */ /* 0x0009e20000002400 */
[----:B-1----:R-:W3:Y:S09]  /*e370*/  LDL.64 R34, [R1+0x48] ;  /* 0x0000480001227983 */ /* 0x002ef20000100a00 */
[----:B------:R-:W1:Y:S01]  /*e380*/  MUFU.TANH R13, R13 ;  /* 0x0000000d000d7308 */ /* 0x000e620000002400 */
[----:B--2---:R-:W-:Y:S09]  /*e390*/  FMNMX.FTZ R5, R5, R8, !PT ;  /* 0x0000000805057209 */ /* 0x004ff20007810000 */
[----:B------:R-:W2:Y:S01]  /*e3a0*/  MUFU.TANH R252, R23 ;  /* 0x0000001700fc7308 */ /* 0x000ea20000002400 */
[----:B----4-:R-:W-:Y:S02]  /*e3b0*/  MOV R59, R9 ;  /* 0x00000009003b7202 */ /* 0x010fe40000000f00 */
[----:B------:R-:W4:Y:S07]  /*e3c0*/  LDL.64 R8, [R1+0x38] ;  /* 0x0000380001087983 */ /* 0x000f2e0000100a00 */
[----:B------:R-:W2:Y:S01]  /*e3d0*/  MUFU.TANH R243, R24 ;  /* 0x0000001800f37308 */ /* 0x000ea20000002400 */
[----:B-1----:R-:W-:Y:S09]  /*e3e0*/  FMNMX.FTZ R6, R13, R4, !PT ;  /* 0x000000040d067209 */ /* 0x002ff20007810000 */
[----:B------:R-:W1:Y:S01]  /*e3f0*/  MUFU.TANH R250, R28 ;  /* 0x0000001c00fa7308 */ /* 0x000e620000002400 */
[----:B--2---:R-:W-:Y:S04]  /*e400*/  FMNMX.FTZ R0, R252, R0, !PT ;  /* 0x00000000fc007209 */ /* 0x004fe80007810000 */
[----:B------:R-:W-:Y:S05]  /*e410*/  FMNMX.FTZ R0, R248, R0, !PT ;  /* 0x00000000f8007209 */ /* 0x000fea0007810000 */
[----:B------:R-:W2:Y:S01]  /*e420*/  MUFU.TANH R21, R29 ;  /* 0x0000001d00157308 */ /* 0x000ea20000002400 */
[----:B------:R-:W-:Y:S02]  /*e430*/  FMNMX.FTZ R0, R247, R0, !PT ;  /* 0x00000000f7007209 */ /* 0x000fe40007810000 */
[----:B------:R-:W-:Y:S04]  /*e440*/  FMNMX.FTZ R6, R243, R6, !PT ;  /* 0x00000006f3067209 */ /* 0x000fe80007810000 */
[----:B------:R-:W-:Y:S03]  /*e450*/  FMNMX.FTZ R6, R251, R6, !PT ;  /* 0x00000006fb067209 */ /* 0x000fe60007810000 */
[----:B------:R-:W2:Y:S01]  /*e460*/  MUFU.TANH R130, R38 ;  /* 0x0000002600827308 */ /* 0x000ea20000002400 */
[----:B-1----:R-:W-:Y:S09]  /*e470*/  FMNMX.FTZ R6, R250, R6, !PT ;  /* 0x00000006fa067209 */ /* 0x002ff20007810000 */
[----:B------:R-:W1:Y:S01]  /*e480*/  MUFU.TANH R23, R39 ;  /* 0x0000002700177308 */ /* 0x000e620000002400 */
[----:B--2---:R-:W-:Y:S09]  /*e490*/  FMNMX.FTZ R6, R21, R6, !PT ;  /* 0x0000000615067209 */ /* 0x004ff20007810000 */
[----:B------:R-:W-:Y:S01]  /*e4a0*/  MUFU.TANH R24, R27 ;  /* 0x0000001b00187308 */ /* 0x000fe20000002400 */
[----:B------:R-:W-:Y:S09]  /*e4b0*/  FMNMX.FTZ R0, R130, R0, !PT ;  /* 0x0000000082007209 */ /* 0x000ff20007810000 */
[----:B------:R-:W2:Y:S01]  /*e4c0*/  MUFU.TANH R27, R40 ;  /* 0x00000028001b7308 */ /* 0x000ea20000002400 */
[----:B-1----:R-:W-:Y:S09]  /*e4d0*/  FMNMX.FTZ R0, R23, R0, !PT ;  /* 0x0000000017007209 */ /* 0x002ff20007810000 */
[----:B------:R-:W1:Y:S10]  /*e4e0*/  MUFU.TANH R235, R50 ;  /* 0x0000003200eb7308 */ /* 0x000e740000002400 */
[----:B------:R-:W1:Y:S01]  /*e4f0*/  MUFU.TANH R131, R45 ;  /* 0x0000002d00837308 */ /* 0x000e620000002400 */
[----:B--2---:R-:W-:Y:S02]  /*e500*/  FMNMX.FTZ R6, R27, R6, !PT ;  /* 0x000000061b067209 */ /* 0x004fe40007810000 */
[----:B------:R-:W-:Y:S02]  /*e510*/  MOV R40, R241 ;  /* 0x000000f100287202 */ /* 0x000fe40000000f00 */
[----:B------:R-:W-:Y:S05]  /*e520*/  FMNMX.FTZ R6, R129, R6, !PT ;  /* 0x0000000681067209 */ /* 0x000fea0007810000 */
[----:B------:R-:W2:Y:S01]  /*e530*/  MUFU.TANH R49, R54 ;  /* 0x0000003600317308 */ /* 0x000ea20000002400 */
[----:B------:R-:W-:Y:S02]  /*e540*/  FMNMX.FTZ R6, R20, R6, !PT ;  /* 0x0000000614067209 */ /* 0x000fe40007810000 */
[----:B-1----:R-:W-:Y:S04]  /*e550*/  FMNMX.FTZ R0, R235, R0, !PT ;  /* 0x00000000eb007209 */ /* 0x002fe80007810000 */
[----:B------:R-:W-:Y:S03]  /*e560*/  FMNMX.FTZ R0, R22, R0, !PT ;  /* 0x0000000016007209 */ /* 0x000fe60007810000 */
[----:B------:R-:W-:Y:S01]  /*e570*/  MUFU.TANH R29, R60 ;  /* 0x0000003c001d7308 */ /* 0x000fe20000002400 */
[----:B------:R-:W-:Y:S02]  /*e580*/  FMNMX.FTZ R6, R131, R6, !PT ;  /* 0x0000000683067209 */ /* 0x000fe40007810000 */
[----:B------:R-:W-:Y:S07]  /*e590*/  MOV R45, R242 ;  /* 0x000000f2002d7202 */ /* 0x000fee0000000f00 */
[----:B------:R-:W1:Y:S01]  /*e5a0*/  MUFU.TANH R137, R56 ;  /* 0x0000003800897308 */ /* 0x000e620000002400 */
[----:B--2---:R-:W-:Y:S09]  /*e5b0*/  FMNMX.FTZ R0, R49, R0, !PT ;  /* 0x0000000031007209 */ /* 0x004ff20007810000 */
[----:B------:R-:W2:Y:S10]  /*e5c0*/  MUFU.TANH R50, R55 ;  /* 0x0000003700327308 */ /* 0x000eb40000002400 */
[----:B------:R-:W2:Y:S01]  /*e5d0*/  MUFU.TANH R65, R61 ;  /* 0x0000003d00417308 */ /* 0x000ea20000002400 */
[----:B-1----:R-:W-:Y:S02]  /*e5e0*/  MOV R60, R137 ;  /* 0x00000089003c7202 */ /* 0x002fe40000000f00 */
[----:B------:R-:W1:Y:S07]  /*e5f0*/  SHFL.BFLY PT, R137, R5, 0x1, 0x1f ;  /* 0x0c201f0005897f89 */ /* 0x000e6e00000e0000 */
[----:B------:R-:W1:Y:S01]  /*e600*/  MUFU.TANH R14, R14 ;  /* 0x0000000e000e7308 */ /* 0x000e620000002400 */
[----:B--2---:R-:W-:Y:S02]  /*e610*/  FMNMX.FTZ R4, R50, R0, !PT ;  /* 0x0000000032047209 */ /* 0x004fe40007810000 */
[----:B------:R-:W-:Y:S02]  /*e620*/  FMNMX.FTZ R0, R60, R6, !PT ;  /* 0x000000063c007209 */ /* 0x000fe40007810000 */
[----:B------:R-:W-:Y:S05]  /*e630*/  FMNMX.FTZ R6, R216, R138, !PT ;  /* 0x0000008ad8067209 */ /* 0x000fea0007810000 */
[----:B------:R-:W2:Y:S01]  /*e640*/  MUFU.TANH R15, R15 ;  /* 0x0000000f000f7308 */ /* 0x000ea20000002400 */
[----:B------:R-:W-:Y:S02]  /*e650*/  FMNMX.FTZ R0, R64, R0, !PT ;  /* 0x0000000040007209 */ /* 0x000fe40007810000 */
[----:B------:R-:W-:Y:S02]  /*e660*/  FMNMX.FTZ R6, R217, R6, !PT ;  /* 0x00000006d9067209 */ /* 0x000fe40007810000 */
[----:B------:R-:W-:Y:S02]  /*e670*/  FMNMX.FTZ R0, R29, R0, !PT ;  /* 0x000000001d007209 */ /* 0x000fe40007810000 */
[----:B------:R-:W-:Y:S02]  /*e680*/  FMNMX.FTZ R4, R51, R4, !PT ;  /* 0x0000000433047209 */ /* 0x000fe40007810000 */
[----:B------:R-:W-:Y:S01]  /*e690*/  FMNMX.FTZ R0, R65, R0, !PT ;  /* 0x0000000041007209 */ /* 0x000fe20007810000 */
[----:B------:R-:W2:Y:S01]  /*e6a0*/  MUFU.TANH R139, R26 ;  /* 0x0000001a008b7308 */ /* 0x000ea20000002400 */
[----:B-1----:R-:W-:Y:S02]  /*e6b0*/  FMNMX.FTZ R137, R5, R137, !PT ;  /* 0x0000008905897209 */ /* 0x002fe40007810000 */
[----:B------:R-:W-:Y:S01]  /*e6c0*/  MOV R61, R33 ;  /* 0x00000021003d7202 */ /* 0x000fe20000000f00 */
[----:B------:R-:W1:Y:S01]  /*e6d0*/  SHFL.BFLY PT, R135, R0, 0x2, 0x1f ;  /* 0x0c401f0000877f89 */ /* 0x000e6200000e0000 */
[----:B------:R-:W-:Y:S01]  /*e6e0*/  FMNMX.FTZ R6, R14, R6, !PT ;  /* 0x000000060e067209 */ /* 0x000fe20007810000 */
[----:B------:R-:W-:Y:S04]  /*e6f0*/  FMUL.FTZ R207, R137, c[0x0][0x2d0] ;  /* 0x0000b40089cf7a20 */ /* 0x000fe80000410000 */
[----:B------:R-:W1:Y:S01]  /*e700*/  MUFU.TANH R56, R67 ;  /* 0x0000004300387308 */ /* 0x000e620000002400 */
[----:B--2---:R-:W-:Y:S09]  /*e710*/  FMNMX.FTZ R6, R15, R6, !PT ;  /* 0x000000060f067209 */ /* 0x004ff20007810000 */
[----:B------:R-:W2:Y:S01]  /*e720*/  MUFU.TANH R67, R43 ;  /* 0x0000002b00437308 */ /* 0x000ea20000002400 */
[----:B------:R-:W-:Y:S04]  /*e730*/  MOV R28, R139 ;  /* 0x0000008b001c7202 */ /* 0x000fe80000000f00 */
[----:B------:R-:W-:Y:S02]  /*e740*/  FMNMX.FTZ R6, R28, R6, !PT ;  /* 0x000000061c067209 */ /* 0x000fe40007810000 */
[----:B-1----:R-:W-:Y:S03]  /*e750*/  FMNMX.FTZ R135, R0, R135, !PT ;  /* 0x0000008700877209 */ /* 0x002fe60007810000 */
[----:B------:R-:W1:Y:S01]  /*e760*/  MUFU.TANH R26, R46 ;  /* 0x0000002e001a7308 */ /* 0x000e620000002400 */
[----:B------:R-:W-:Y:S02]  /*e770*/  FMNMX.FTZ R6, R24, R6, !PT ;  /* 0x0000000618067209 */ /* 0x000fe40007810000 */
[----:B------:R-:W-:Y:S02]  /*e780*/  FMNMX.FTZ R4, R56, R4, !PT ;  /* 0x0000000438047209 */ /* 0x000fe40007810000 */
[----:B------:R-:W-:Y:S03]  /*e790*/  FMNMX.FTZ R6, R45, R6, !PT ;  /* 0x000000062d067209 */ /* 0x000fe60007810000 */
[----:B------:R-:W1:Y:S01]  /*e7a0*/  SHFL.BFLY PT, R7, R4, 0x2, 0x1f ;  /* 0x0c401f0004077f89 */ /* 0x000e6200000e0000 */
[----:B------:R-:W-:Y:S01]  /*e7b0*/  FMNMX.FTZ R0, R40, R6, !PT ;  /* 0x0000000628007209 */ /* 0x000fe20007810000 */
[----:B------:R1:W1:Y:S03]  /*e7c0*/  MUFU.TANH R57, R47 ;  /* 0x0000002f00397308 */ /* 0x0002660000002400 */
[----:B------:R-:W-:Y:S01]  /*e7d0*/  FMNMX.FTZ R6, R59, R0, !PT ;  /* 0x000000003b067209 */ /* 0x000fe20007810000 */
[----:B------:R-:W-:Y:S01]  /*e7e0*/  FMUL.FTZ R0, R63, c[0x0][0x320] ;  /* 0x0000c8003f007a20 */ /* 0x000fe20000410000 */
[----:B------:R-:W-:Y:S02]  /*e7f0*/  MOV R63, R21 ;  /* 0x00000015003f7202 */ /* 0x000fe40000000f00 */
[----:B--2---:R-:W-:Y:S03]  /*e800*/  FMNMX.FTZ R6, R67, R6, !PT ;  /* 0x0000000643067209 */ /* 0x004fe60007810000 */
[----:B------:R2:W-:Y:S01]  /*e810*/  MUFU.TANH R139, R0 ;  /* 0x00000000008b7308 */ /* 0x0005e20000002400 */
[----:B-1----:R-:W-:Y:S09]  /*e820*/  FMNMX.FTZ R5, R26, R6, !PT ;  /* 0x000000061a057209 */ /* 0x002ff20007810000 */
[----:B------:R-:W1:Y:S01]  /*e830*/  MUFU.TANH R48, R58 ;  /* 0x0000003a00307308 */ /* 0x000e620000002400 */
[----:B------:R-:W-:Y:S02]  /*e840*/  FMNMX.FTZ R4, R4, R7, !PT ;  /* 0x0000000704047209 */ /* 0x000fe40007810000 */
[----:B------:R-:W1:Y:S01]  /*e850*/  SHFL.BFLY PT, R7, R135, 0x1, 0x1f ;  /* 0x0c201f0087077f89 */ /* 0x000e6200000e0000 */
[----:B------:R-:W-:Y:S06]  /*e860*/  MOV R47, R27 ;  /* 0x0000001b002f7202 */ /* 0x000fec0000000f00 */
[----:B------:R1:W-:Y:S01]  /*e870*/  MUFU.TANH R204, R62 ;  /* 0x0000003e00cc7308 */ /* 0x0003e20000002400 */
[----:B------:R-:W1:Y:S01]  /*e880*/  SHFL.BFLY PT, R136, R4, 0x1, 0x1f ;  /* 0x0c201f0004887f89 */ /* 0x000e6200000e0000 */
[----:B--2---:R-:W-:Y:S01]  /*e890*/  FADD.FTZ R0, -R137, R2 ;  /* 0x0000000289007221 */ /* 0x004fe20000010100 */
[----:B------:R-:W-:Y:S03]  /*e8a0*/  FMNMX.FTZ R2, R57, R5, !PT ;  /* 0x0000000539027209 */ /* 0x000fe60007810000 */
[----:B------:R-:W-:Y:S04]  /*e8b0*/  FMUL.FTZ R0, R0, c[0x0][0x2d0] ;  /* 0x0000b40000007a20 */ /* 0x000fe80000410000 */
[----:B------:R2:W2:Y:S01]  /*e8c0*/  MUFU.EX2 R134, R0 ;  /* 0x0000000000867308 */ /* 0x0004a20000000800 */
[----:B-1----:R-:W-:Y:S02]  /*e8d0*/  FMNMX.FTZ R2, R48, R2, !PT ;  /* 0x0000000230027209 */ /* 0x002fe40007810000 */
[----:B------:R-:W-:Y:S02]  /*e8e0*/  MOV R58, R23 ;  /* 0x00000017003a7202 */ /* 0x000fe40000000f00 */
[----:B------:R-:W-:Y:S05]  /*e8f0*/  FMNMX.FTZ R135, R135, R7, !PT ;  /* 0x0000000787877209 */ /* 0x000fea0007810000 */
[----:B------:R-:W-:Y:S01]  /*e900*/  FMUL.FTZ R205, R135, c[0x0][0x2d0] ;  /* 0x0000b40087cd7a20 */ /* 0x000fe20000410000 */
[----:B------:R-:W-:Y:S02]  /*e910*/  MOV R62, R22 ;  /* 0x00000016003e7202 */ /* 0x000fe40000000f00 */
[----:B------:R-:W-:Y:S01]  /*e920*/  FMNMX.FTZ R136, R4, R136, !PT ;  /* 0x0000008804887209 */ /* 0x000fe20007810000 */
[----:B------:R-:W-:Y:S02]  /*e930*/  FFMA.FTZ R7, R212, c[0x0][0x2d0], -R205 ;  /* 0x0000b400d4077a23 */ /* 0x000fe400000108cd */
[----:B------:R-:W-:Y:S02]  /*e940*/  FFMA.FTZ R4, R209, c[0x0][0x2d0], -R207 ;  /* 0x0000b400d1047a23 */ /* 0x000fe400000108cf */
[C---:B------:R-:W-:Y:S01]  /*e950*/  FMUL.FTZ R206, R136.reuse, c[0x0][0x2d0] ;  /* 0x0000b40088ce7a20 */ /* 0x040fe20000410000 */
[----:B------:R-:W-:Y:S01]  /*e960*/  MUFU.EX2 R212, R7 ;  /* 0x0000000700d47308 */ /* 0x000fe20000000800 */
[----:B--2---:R-:W-:Y:S01]  /*e970*/  FMNMX.FTZ R0, R25, R2, !PT ;  /* 0x0000000219007209 */ /* 0x004fe20007810000 */
[----:B------:R-:W-:Y:S02]  /*e980*/  FADD.FTZ R2, -R136, R3 ;  /* 0x0000000388027221 */ /* 0x000fe40000010100 */
[----:B------:R-:W-:Y:S01]  /*e990*/  FMUL.FTZ R33, R134, R169 ;  /* 0x000000a986217220 */ /* 0x000fe20000410000 */
[----:B------:R-:W-:Y:S01]  /*e9a0*/  FMNMX.FTZ R0, R204, R0, !PT ;  /* 0x00000000cc007209 */ /* 0x000fe20007810000 */
[----:B------:R-:W-:Y:S04]  /*e9b0*/  FMUL.FTZ R2, R2, c[0x0][0x2d0] ;  /* 0x0000b40002027a20 */ /* 0x000fe80000410000 */
[----:B------:R3:W-:Y:S01]  /*e9c0*/  MUFU.EX2 R215, R4 ;  /* 0x0000000400d77308 */ /* 0x0007e20000000800 */
[C---:B------:R-:W-:Y:S01]  /*e9d0*/  FMUL.FTZ R68, R134.reuse, R68 ;  /* 0x0000004486447220 */ /* 0x040fe20000410000 */
[----:B------:R-:W-:Y:S01]  /*e9e0*/  FMNMX.FTZ R0, R139, R0, !PT ;  /* 0x000000008b007209 */ /* 0x000fe20007810000 */
[C---:B------:R-:W-:Y:S02]  /*e9f0*/  FMUL.FTZ R69, R134.reuse, R69 ;  /* 0x0000004586457220 */ /* 0x040fe40000410000 */
[C---:B------:R-:W-:Y:S02]  /*ea00*/  FMUL.FTZ R80, R134.reuse, R80 ;  /* 0x0000005086507220 */ /* 0x040fe40000410000 */
[----:B------:R-:W1:Y:S01]  /*ea10*/  SHFL.BFLY PT, R3, R0, 0x2, 0x1f ;  /* 0x0c401f0000037f89 */ /* 0x000e6200000e0000 */
[C---:B------:R-:W-:Y:S02]  /*ea20*/  FMUL.FTZ R81, R134.reuse, R81 ;  /* 0x0000005186517220 */ /* 0x040fe40000410000 */
[----:B------:R2:W2:Y:S01]  /*ea30*/  MUFU.EX2 R133, R2 ;  /* 0x0000000200857308 */ /* 0x0004a20000000800 */
[C---:B------:R-:W-:Y:S02]  /*ea40*/  FMUL.FTZ R84, R134.reuse, R84 ;  /* 0x0000005486547220 */ /* 0x040fe40000410000 */
[C---:B------:R-:W-:Y:S02]  /*ea50*/  FMUL.FTZ R85, R134.reuse, R85 ;  /* 0x0000005586557220 */ /* 0x040fe40000410000 */
[C---:B------:R-:W-:Y:S02]  /*ea60*/  FMUL.FTZ R96, R134.reuse, R96 ;  /* 0x0000006086607220 */ /* 0x040fe40000410000 */
[C---:B------:R-:W-:Y:S02]  /*ea70*/  FMUL.FTZ R97, R134.reuse, R97 ;  /* 0x0000006186617220 */ /* 0x040fe40000410000 */
[C---:B------:R-:W-:Y:S02]  /*ea80*/  FMUL.FTZ R100, R134.reuse, R100 ;  /* 0x0000006486647220 */ /* 0x040fe40000410000 */
[C---:B------:R-:W-:Y:S02]  /*ea90*/  FMUL.FTZ R101, R134.reuse, R101 ;  /* 0x0000006586657220 */ /* 0x040fe40000410000 */
[C---:B------:R-:W-:Y:S01]  /*eaa0*/  FMUL.FTZ R112, R134.reuse, R112 ;  /* 0x0000007086707220 */ /* 0x040fe20000410000 */
[----:B---3--:R-:W-:Y:S01]  /*eab0*/  @P0 IADD3 R4, P2, R11, UR4, RZ ;  /* 0x000000040b040c10 */ /* 0x008fe2000ff5e0ff */
[C---:B------:R-:W-:Y:S02]  /*eac0*/  FMUL.FTZ R113, R134.reuse, R113 ;  /* 0x0000007186717220 */ /* 0x040fe40000410000 */
[C---:B------:R-:W-:Y:S02]  /*ead0*/  FMUL.FTZ R116, R134.reuse, R116 ;  /* 0x0000007486747220 */ /* 0x040fe40000410000 */
[----:B------:R-:W-:Y:S01]  /*eae0*/  FMUL.FTZ R117, R134, R117 ;  /* 0x0000007586757220 */ /* 0x000fe20000410000 */
[----:B-1----:R-:W-:Y:S01]  /*eaf0*/  FMNMX.FTZ R0, R0, R3, !PT ;  /* 0x0000000300007209 */ /* 0x002fe20007810000 */
[--C-:B------:R-:W-:Y:S02]  /*eb00*/  FFMA.FTZ R3, R17, c[0x0][0x2d0], -R207.reuse ;  /* 0x0000b40011037a23 */ /* 0x100fe400000108cf */
[----:B--2---:R-:W-:Y:S02]  /*eb10*/  FADD.FTZ R2, -R135, R132 ;  /* 0x0000008487027221 */ /* 0x004fe40000010100 */
[----:B------:R1:W-:Y:S01]  /*eb20*/  MUFU.EX2 R241, R3 ;  /* 0x0000000300f17308 */ /* 0x0003e20000000800 */
[----:B------:R-:W-:Y:S01]  /*eb30*/  FMUL.FTZ R17, R134, R153 ;  /* 0x0000009986117220 */ /* 0x000fe20000410000 */
[----:B------:R-:W-:Y:S01]  /*eb40*/  MOV R153, R24 ;  /* 0x0000001800997202 */ /* 0x000fe20000000f00 */
[----:B------:R-:W-:Y:S02]  /*eb50*/  FMUL.FTZ R2, R2, c[0x0][0x2d0] ;  /* 0x0000b40002027a20 */ /* 0x000fe40000410000 */
[C---:B------:R-:W-:Y:S01]  /*eb60*/  FMUL.FTZ R35, R133.reuse, R171 ;  /* 0x000000ab85237220 */ /* 0x040fe20000410000 */
[----:B------:R-:W-:Y:S01]  /*eb70*/  MOV R171, R44 ;  /* 0x0000002c00ab7202 */ /* 0x000fe20000000f00 */
[C---:B------:R-:W-:Y:S02]  /*eb80*/  FMUL.FTZ R70, R133.reuse, R70 ;  /* 0x0000004685467220 */ /* 0x040fe40000410000 */
[C---:B------:R-:W-:Y:S01]  /*eb90*/  FMUL.FTZ R71, R133.reuse, R71 ;  /* 0x0000004785477220 */ /* 0x040fe20000410000 */
[----:B------:R2:W3:Y:S01]  /*eba0*/  MUFU.EX2 R132, R2 ;  /* 0x0000000200847308 */ /* 0x0004e20000000800 */
[C---:B------:R-:W-:Y:S02]  /*ebb0*/  FMUL.FTZ R82, R133.reuse, R82 ;  /* 0x0000005285527220 */ /* 0x040fe40000410000 */
[C---:B------:R-:W-:Y:S02]  /*ebc0*/  FMUL.FTZ R83, R133.reuse, R83 ;  /* 0x0000005385537220 */ /* 0x040fe40000410000 */
[C---:B------:R-:W-:Y:S02]  /*ebd0*/  FMUL.FTZ R86, R133.reuse, R86 ;  /* 0x0000005685567220 */ /* 0x040fe40000410000 */
[C---:B------:R-:W-:Y:S02]  /*ebe0*/  FMUL.FTZ R87, R133.reuse, R87 ;  /* 0x0000005785577220 */ /* 0x040fe40000410000 */
[C---:B------:R-:W-:Y:S02]  /*ebf0*/  FMUL.FTZ R98, R133.reuse, R98 ;  /* 0x0000006285627220 */ /* 0x040fe40000410000 */
[C---:B------:R-:W-:Y:S02]  /*ec00*/  FMUL.FTZ R99, R133.reuse, R99 ;  /* 0x0000006385637220 */ /* 0x040fe40000410000 */
[----:B------:R-:W-:Y:S02]  /*ec10*/  FMUL.FTZ R102, R133, R102 ;  /* 0x0000006685667220 */ /* 0x000fe40000410000 */
[--C-:B-1----:R-:W-:Y:S02]  /*ec20*/  FFMA.FTZ R3, R211, c[0x0][0x2d0], -R206.reuse ;  /* 0x0000b400d3037a23 */ /* 0x102fe400000108ce */
[C---:B------:R-:W-:Y:S02]  /*ec30*/  FMUL.FTZ R103, R133.reuse, R103 ;  /* 0x0000006785677220 */ /* 0x040fe40000410000 */
[----:B------:R1:W-:Y:S01]  /*ec40*/  MUFU.EX2 R214, R3 ;  /* 0x0000000300d67308 */ /* 0x0003e20000000800 */
[C---:B------:R-:W-:Y:S02]  /*ec50*/  FMUL.FTZ R114, R133.reuse, R114 ;  /* 0x0000007285727220 */ /* 0x040fe40000410000 */
[C---:B------:R-:W-:Y:S02]  /*ec60*/  FMUL.FTZ R115, R133.reuse, R115 ;  /* 0x0000007385737220 */ /* 0x040fe40000410000 */
[--C-:B--2---:R-:W-:Y:S02]  /*ec70*/  FFMA.FTZ R2, R208, c[0x0][0x2d0], -R207.reuse ;  /* 0x0000b400d0027a23 */ /* 0x104fe400000108cf */
[C---:B---3--:R-:W-:Y:S01]  /*ec80*/  FMUL.FTZ R24, R132.reuse, R160 ;  /* 0x000000a084187220 */ /* 0x048fe20000410000 */
[----:B------:R-:W-:Y:S01]  /*ec90*/  MOV R160, R57 ;  /* 0x0000003900a07202 */ /* 0x000fe20000000f00 */
        /* <DEDUP_REMOVED lines=13> */
[----:B------:R-:W-:Y:S02]  /*ed70*/  FMUL.FTZ R104, R132, R104 ;  /* 0x0000006884687220 */ /* 0x000fe40000410000 */
[----:B--2---:R-:W-:Y:S02]  /*ed80*/  FFMA.FTZ R2, R16, c[0x0][0x2d0], -R207 ;  /* 0x0000b40010027a23 */ /* 0x004fe400000108cf */
[----:B------:R-:W-:Y:S01]  /*ed90*/  FMUL.FTZ R16, R134, R152 ;  /* 0x0000009886107220 */ /* 0x000fe20000410000 */
        /* <DEDUP_REMOVED lines=11> */
[C---:B------:R-:W-:Y:S01]  /*ee50*/  FMUL.FTZ R18, R133.reuse, R154 ;  /* 0x0000009a85127220 */ /* 0x040fe20000410000 */
[----:B------:R-:W-:Y:S01]  /*ee60*/  MOV R154, R65 ;  /* 0x00000041009a7202 */ /* 0x000fe20000000f00 */
[----:B------:R1:W-:Y:S01]  /*ee70*/  MUFU.EX2 R231, R3 ;  /* 0x0000000300e77308 */ /* 0x0003e20000000800 */
[----:B------:R-:W-:Y:S02]  /*ee80*/  FMUL.FTZ R65, R134, R201 ;  /* 0x000000c986417220 */ /* 0x000fe40000410000 */
[----:B------:R-:W-:Y:S01]  /*ee90*/  FMUL.FTZ R125, R132, R125 ;  /* 0x0000007d847d7220 */ /* 0x000fe20000410000 */
[----:B--2---:R-:W2:Y:S01]  /*eea0*/  SHFL.BFLY PT, R2, R0, 0x1, 0x1f ;  /* 0x0c201f0000027f89 */ /* 0x004ea200000e0000 */
[----:B-1----:R-:W-:Y:S01]  /*eeb0*/  @P0 IADD3 R3, P1, R34, UR4, RZ ;  /* 0x0000000422030c10 */ /* 0x002fe2000ff3e0ff */
[----:B------:R-:W-:Y:S01]  /*eec0*/  FMUL.FTZ R34, R133, R170 ;  /* 0x000000aa85227220 */ /* 0x000fe20000410000 */
[----:B------:R-:W-:Y:S02]  /*eed0*/  MOV R170, R59 ;  /* 0x0000003b00aa7202 */ /* 0x000fe40000000f00 */
[----:B------:R-:W-:Y:S02]  /*eee0*/  @P0 LEA R6, P3, R3, c[0x0][0x1c8], 0x1 ;  /* 0x0000720003060a11 */ /* 0x000fe400078608ff */
[----:B----4-:R-:W-:Y:S02]  /*eef0*/  @P0 IADD3.X R5, R9, UR13, RZ, P1, !PT ;  /* 0x0000000d09050c10 */ /* 0x010fe40008ffe4ff */
[----:B------:R-:W-:Y:S02]  /*ef00*/  @P0 LEA R8, P1, R4, c[0x0][0x1c8], 0x1 ;  /* 0x0000720004080a11 */ /* 0x000fe400078208ff */
[----:B------:R-:W-:Y:S01]  /*ef10*/  @P0 LEA.HI.X R7, R3, c[0x0][0x1cc], R5, 0x1, P3 ;  /* 0x0000730003070a11 */ /* 0x000fe200018f0c05 */
[----:B------:R-:W-:Y:S01]  /*ef20*/  FFMA.FTZ R3, R213, c[0x0][0x2d0], -R205 ;  /* 0x0000b400d5037a23 */ /* 0x000fe200000108cd */
[----:B------:R-:W-:Y:S02]  /*ef30*/  @P0 IADD3.X R9, R10, UR13, RZ, P2, !PT ;  /* 0x0000000d0a090c10 */ /* 0x000fe400097fe4ff */
[----:B--2---:R-:W-:Y:S01]  /*ef40*/  FMNMX.FTZ R2, R0, R2, !PT ;  /* 0x0000000200027209 */ /* 0x004fe20007810000 */
[----:B------:R1:W-:Y:S01]  /*ef50*/  @P0 LDGSTS.E.BYPASS.LTC128B.128 [R245+0x4100], [R6.64], !P5 ;  /* 0x0410000006f50fae */ /* 0x0003e2000e901d52 */
[----:B------:R-:W-:Y:S01]  /*ef60*/  @P0 LEA.HI.X R9, R4, c[0x0][0x1cc], R9, 0x1, P1 ;  /* 0x0000730004090a11 */ /* 0x000fe200008f0c09 */
[----:B------:R2:W-:Y:S01]  /*ef70*/  MUFU.EX2 R213, R3 ;  /* 0x0000000300d57308 */ /* 0x0005e20000000800 */
[----:B------:R-:W-:Y:S01]  /*ef80*/  @P0 IADD3 R4, P2, R6, UR8, RZ ;  /* 0x0000000806040c10 */ /* 0x000fe2000ff5e0ff */
[----:B------:R-:W-:Y:S02]  /*ef90*/  FFMA.FTZ R0, R19, c[0x0][0x2d0], -R206 ;  /* 0x0000b40013007a23 */ /* 0x000fe400000108ce */
[----:B------:R-:W-:Y:S01]  /*efa0*/  FMUL.FTZ R19, R133, R155 ;  /* 0x0000009b85137220 */ /* 0x000fe20000410000 */
[----:B------:R-:W-:Y:S01]  /*efb0*/  @P0 IADD3.X R5, R7, UR6, RZ, P2, !PT ;  /* 0x0000000607050c10 */ /* 0x000fe200097fe4ff */
[----:B------:R3:W-:Y:S04]  /*efc0*/  @P0 LDGSTS.E.BYPASS.LTC128B.128 [R245+0x6100], [R8.64], !P4 ;  /* 0x0610000008f50fae */ /* 0x0007e8000e101d52 */
[----:B------:R4:W4:Y:S04]  /*efd0*/  MUFU.EX2 R242, R0 ;  /* 0x0000000000f27308 */ /* 0x0009280000000800 */
[----:B------:R4:W-:Y:S08]  /*efe0*/  @P0 LDGSTS.E.BYPASS.LTC128B.128 [R245+0x4900], [R4.64], !P5 ;  /* 0x0490000004f50fae */ /* 0x0009f0000e901d52 */
[----:B------:R4:W-:Y:S01]  /*eff0*/  @P0 LDGSTS.E.BYPASS.LTC128B.128 [R245+0x6900], [R4.64+0x80], !P4 ;  /* 0x0690008004f50fae */ /* 0x0009e2000e101d52 */
[--C-:B--2---:R-:W-:Y:S01]  /*f000*/  FFMA.FTZ R3, R12, c[0x0][0x2d0], -R205.reuse ;  /* 0x0000b4000c037a23 */ /* 0x104fe200000108cd */
[----:B-1----:R-:W-:Y:S01]  /*f010*/  @P0 IADD3 R6, P1, R4, UR8, RZ ;  /* 0x0000000804060c10 */ /* 0x002fe2000ff3e0ff */
[----:B------:R-:W-:Y:S01]  /*f020*/  FMUL.FTZ R12, R132, R148 ;  /* 0x00000094840c7220 */ /* 0x000fe20000410000 */
[----:B------:R-:W-:Y:S01]  /*f030*/  MOV R148, R31 ;  /* 0x0000001f00947202 */ /* 0x000fe20000000f00 */
[----:B------:R1:W-:Y:S01]  /*f040*/  MUFU.EX2 R220, R3 ;  /* 0x0000000300dc7308 */ /* 0x0003e20000000800 */
[C---:B------:R-:W-:Y:S02]  /*f050*/  @P0 IADD3.X R7, R5.reuse, UR6, RZ, P1, !PT ;  /* 0x0000000605070c10 */ /* 0x040fe40008ffe4ff */
[----:B------:R-:W-:Y:S02]  /*f060*/  @P0 IADD3 R10, P1, R4, UR12, RZ ;  /* 0x0000000c040a0c10 */ /* 0x000fe4000ff3e0ff */
[----:B---3--:R-:W-:Y:S01]  /*f070*/  @P0 IADD3 R8, P2, R6, UR8, RZ ;  /* 0x0000000806080c10 */ /* 0x008fe2000ff5e0ff */
[----:B------:R2:W-:Y:S01]  /*f080*/  @P0 LDGSTS.E.BYPASS.LTC128B.128 [R245+0x5100], [R6.64], !P5 ;  /* 0x0510000006f50fae */ /* 0x0005e2000e901d52 */
[----:B------:R-:W-:Y:S01]  /*f090*/  @P0 IADD3.X R11, R5, UR9, RZ, P1, !PT ;  /* 0x00000009050b0c10 */ /* 0x000fe20008ffe4ff */
[----:B----4-:R-:W-:Y:S01]  /*f0a0*/  FADD.FTZ R0, -R2, R138 ;  /* 0x0000008a02007221 */ /* 0x010fe20000010100 */
[----:B------:R-:W-:Y:S02]  /*f0b0*/  @P0 IADD3.X R9, R7, UR6, RZ, P2, !PT ;  /* 0x0000000607090c10 */ /* 0x000fe400097fe4ff */
[----:B------:R-:W-:Y:S01]  /*f0c0*/  MOV R138, R20 ;  /* 0x00000014008a7202 */ /* 0x000fe20000000f00 */
[----:B------:R-:W-:Y:S02]  /*f0d0*/  FMUL.FTZ R0, R0, c[0x0][0x2d0] ;  /* 0x0000b40000007a20 */ /* 0x000fe40000410000 */
[----:B------:R3:W-:Y:S04]  /*f0e0*/  @P0 LDGSTS.E.BYPASS.LTC128B.128 [R245+0x7100], [R10.64], !P4 ;  /* 0x071000000af50fae */ /* 0x0007e8000e101d52 */
[----:B------:R-:W3:Y:S01]  /*f0f0*/  MUFU.EX2 R0, R0 ;  /* 0x0000000000007308 */ /* 0x000ee20000000800 */
[----:B------:R-:W-:Y:S03]  /*f100*/  @P0 IADD3 R4, P1, R6, UR12, RZ ;  /* 0x0000000c06040c10 */ /* 0x000fe6000ff3e0ff */
[----:B------:R4:W-:Y:S01]  /*f110*/  @P0 LDGSTS.E.BYPASS.LTC128B.128 [R245+0x5900], [R8.64], !P5 ;  /* 0x0590000008f50fae */ /* 0x0009e2000e901d52 */
[----:B-1----:R-:W-:Y:S01]  /*f120*/  FFMA.FTZ R3, R13, c[0x0][0x2d0], -R205 ;  /* 0x0000b4000d037a23 */ /* 0x002fe200000108cd */
[----:B------:R-:W-:Y:S01]  /*f130*/  @P0 IADD3.X R5, R7, UR9, RZ, P1, !PT ;  /* 0x0000000907050c10 */ /* 0x000fe20008ffe4ff */
[----:B------:R-:W-:Y:S01]  /*f140*/  FMUL.FTZ R13, R132, R149 ;  /* 0x00000095840d7220 */ /* 0x000fe20000410000 */
[----:B------:R-:W-:Y:S02]  /*f150*/  MOV R149, R30 ;  /* 0x0000001e00957202 */ /* 0x000fe40000000f00 */
[----:B------:R-:W1:Y:S02]  /*f160*/  MUFU.EX2 R221, R3 ;  /* 0x0000000300dd7308 */ /* 0x000e640000000800 */
[----:B------:R1:W-:Y:S01]  /*f170*/  @P0 LDGSTS.E.BYPASS.LTC128B.128 [R245+0x7900], [R4.64], !P4 ;  /* 0x0790000004f50fae */ /* 0x0003e2000e101d52 */
[----:B--2---:R-:W-:Y:S01]  /*f180*/  FMUL.FTZ R7, R133, R143 ;  /* 0x0000008f85077220 */ /* 0x004fe20000410000 */
[----:B------:R-:W-:Y:S06]  /*f190*/  F2FP.BF16.PACK_AB R143, R242, R231 ;  /* 0x000000e7f28f723e */ /* 0x000fec00000010ff */
[----:B------:R-:W2:Y:S01]  /*f1a0*/  LDSM.16.MT88.4 R20, [R225+0x100] ;  /* 0x00010000e114783b */ /* 0x000ea20000004200 */
[C---:B---3--:R-:W-:Y:S02]  /*f1b0*/  FMUL.FTZ R10, R0.reuse, R146 ;  /* 0x00000092000a7220 */ /* 0x048fe40000410000 */
[C---:B------:R-:W-:Y:S05]  /*f1c0*/  FMUL.FTZ R11, R0.reuse, R147 ;  /* 0x00000093000b7220 */ /* 0x040fea0000410000 */
[----:B------:R-:W3:Y:S01]  /*f1d0*/  LDSM.16.MT88.4 R36, [R226+0x100] ;  /* 0x00010000e224783b */ /* 0x000ee20000004200 */
[----:B------:R-:W-:Y:S02]  /*f1e0*/  FMUL.FTZ R42, R0, R178 ;  /* 0x000000b2002a7220 */ /* 0x000fe40000410000 */
[C---:B----4-:R-:W-:Y:S01]  /*f1f0*/  FMUL.FTZ R8, R132.reuse, R144 ;  /* 0x0000009084087220 */ /* 0x050fe20000410000 */
[----:B------:R-:W-:Y:S01]  /*f200*/  F2FP.BF16.PACK_AB R144, R213, R212 ;  /* 0x000000d4d590723e */ /* 0x000fe200000010ff */
[----:B------:R-:W-:Y:S01]  /*f210*/  FMUL.FTZ R9, R132, R145 ;  /* 0x0000009184097220 */ /* 0x000fe20000410000 */
[----:B-1----:R-:W-:Y:S01]  /*f220*/  F2FP.BF16.PACK_AB R146, R221, R220 ;  /* 0x000000dcdd92723e */ /* 0x002fe200000010ff */
[----:B------:R-:W-:Y:S01]  /*f230*/  FMUL.FTZ R3, R2, c[0x0][0x2d0] ;  /* 0x0000b40002037a20 */ /* 0x000fe20000410000 */
[----:B------:R-:W1:Y:S01]  /*f240*/  LDSM.16.MT88.4 R52, [R228+0x100] ;  /* 0x00010000e434783b */ /* 0x000e620000004200 */
[----:B------:R-:W-:Y:S01]  /*f250*/  FMUL.FTZ R26, R0, R162 ;  /* 0x000000a2001a7220 */ /* 0x000fe20000410000 */
[----:B------:R-:W-:Y:S01]  /*f260*/  MOV R162, R51 ;  /* 0x0000003300a27202 */ /* 0x000fe20000000f00 */
[--C-:B------:R-:W-:Y:S01]  /*f270*/  FFMA.FTZ R4, R217, c[0x0][0x2d0], -R3.reuse ;  /* 0x0000b400d9047a23 */ /* 0x100fe20000010803 */
[----:B------:R-:W-:Y:S01]  /*f280*/  MOV R217, R32 ;  /* 0x0000002000d97202 */ /* 0x000fe20000000f00 */
[--C-:B------:R-:W-:Y:S01]  /*f290*/  FFMA.FTZ R6, R216, c[0x0][0x2d0], -R3.reuse ;  /* 0x0000b400d8067a23 */ /* 0x100fe20000010803 */
[----:B------:R-:W-:Y:S01]  /*f2a0*/  MOV R216, R25 ;  /* 0x0000001900d87202 */ /* 0x000fe20000000f00 */
[----:B------:R4:W-:Y:S01]  /*f2b0*/  MUFU.EX2 R209, R4 ;  /* 0x0000000400d17308 */ /* 0x0009e20000000800 */
[----:B------:R-:W-:Y:S01]  /*f2c0*/  FMUL.FTZ R5, R134, R141 ;  /* 0x0000008d86057220 */ /* 0x000fe20000410000 */
[----:B------:R-:W-:Y:S01]  /*f2d0*/  F2FP.BF16.PACK_AB R141, R222, R214 ;  /* 0x000000d6de8d723e */ /* 0x000fe200000010ff */
[----:B------:R-:W-:Y:S01]  /*f2e0*/  FMUL.FTZ R25, R132, R161 ;  /* 0x000000a184197220 */ /* 0x000fe20000410000 */
[----:B------:R-:W-:Y:S01]  /*f2f0*/  MOV R169, R217 ;  /* 0x000000d900a97202 */ /* 0x000fe20000000f00 */
[C---:B------:R-:W-:Y:S01]  /*f300*/  FMUL.FTZ R27, R0.reuse, R163 ;  /* 0x000000a3001b7220 */ /* 0x040fe20000410000 */
[----:B------:R-:W-:Y:S01]  /*f310*/  MOV R163, R50 ;  /* 0x0000003200a37202 */ /* 0x000fe20000000f00 */
[----:B------:R-:W-:Y:S01]  /*f320*/  FMUL.FTZ R43, R0, R179 ;  /* 0x000000b3002b7220 */ /* 0x000fe20000410000 */
[----:B------:R-:W-:Y:S01]  /*f330*/  MOV R179, R45 ;  /* 0x0000002d00b37202 */ /* 0x000fe20000000f00 */
[----:B------:R-:W-:Y:S01]  /*f340*/  FMUL.FTZ R45, R132, R181 ;  /* 0x000000b5842d7220 */ /* 0x000fe20000410000 */
[----:B------:R1:W1:Y:S01]  /*f350*/  MUFU.EX2 R208, R6 ;  /* 0x0000000600d07308 */ /* 0x0002620000000800 */
[C---:B------:R-:W-:Y:S01]  /*f360*/  FMUL.FTZ R59, R0.reuse, R195 ;  /* 0x000000c3003b7220 */ /* 0x040fe20000410000 */
[----:B------:R-:W-:Y:S01]  /*f370*/  MOV R217, R48 ;  /* 0x0000003000d97202 */ /* 0x000fe20000000f00 */
[C---:B------:R-:W-:Y:S01]  /*f380*/  FMUL.FTZ R30, R0.reuse, R166 ;  /* 0x000000a6001e7220 */ /* 0x040fe20000410000 */
[----:B------:R-:W-:Y:S01]  /*f390*/  MOV R166, R66 ;  /* 0x0000004200a67202 */ /* 0x000fe20000000f00 */
[----:B------:R-:W-:Y:S01]  /*f3a0*/  FMUL.FTZ R31, R0, R167 ;  /* 0x000000a7001f7220 */ /* 0x000fe20000410000 */
[----:B------:R-:W-:Y:S01]  /*f3b0*/  MOV R167, R149 ;  /* 0x0000009500a77202 */ /* 0x000fe20000000f00 */
[----:B------:R-:W-:Y:S01]  /*f3c0*/  FMUL.FTZ R32, R134, R168 ;  /* 0x000000a886207220 */ /* 0x000fe20000410000 */
[----:B------:R-:W-:Y:S01]  /*f3d0*/  MOV R168, R148 ;  /* 0x0000009400a87202 */ /* 0x000fe20000000f00 */
[C---:B------:R-:W-:Y:S01]  /*f3e0*/  FMUL.FTZ R46, R0.reuse, R182 ;  /* 0x000000b6002e7220 */ /* 0x040fe20000410000 */
[----:B------:R-:W-:Y:S01]  /*f3f0*/  MOV R182, R153 ;  /* 0x0000009900b67202 */ /* 0x000fe20000000f00 */
[C---:B------:R-:W-:Y:S01]  /*f400*/  FMUL.FTZ R50, R133.reuse, R186 ;  /* 0x000000ba85327220 */ /* 0x040fe20000410000 */
[----:B------:R-:W-:Y:S01]  /*f410*/  MOV R153, R47 ;  /* 0x0000002f00997202 */ /* 0x000fe20000000f00 */
[----:B------:R-:W-:Y:S01]  /*f420*/  FMUL.FTZ R47, R0, R183 ;  /* 0x000000b7002f7220 */ /* 0x000fe20000410000 */
[----:B------:R-:W-:Y:S01]  /*f430*/  MOV R161, R56 ;  /* 0x0000003800a17202 */ /* 0x000fe20000000f00 */
[--C-:B----4-:R-:W-:Y:S01]  /*f440*/  FFMA.FTZ R4, R14, c[0x0][0x2d0], -R3.reuse ;  /* 0x0000b4000e047a23 */ /* 0x110fe20000010803 */
[----:B------:R-:W0:Y:S01]  /*f450*/  LDGDEPBAR ;  /* 0x00000000000079af */ /* 0x000e220000000000 */
[----:B------:R-:W-:Y:S01]  /*f460*/  FMUL.FTZ R14, R0, R150 ;  /* 0x00000096000e7220 */ /* 0x000fe20000410000 */
[----:B------:R-:W-:Y:S01]  /*f470*/  MOV R150, R29 ;  /* 0x0000001d00967202 */ /* 0x000fe20000000f00 */
[----:B------:R4:W-:Y:S01]  /*f480*/  MUFU.EX2 R210, R4 ;  /* 0x0000000400d27308 */ /* 0x0009e20000000800 */
[----:B------:R-:W-:Y:S01]  /*f490*/  FMUL.FTZ R29, R132, R165 ;  /* 0x000000a5841d7220 */ /* 0x000fe20000410000 */
[----:B------:R-:W-:Y:S01]  /*f4a0*/  MOV R165, R49 ;  /* 0x0000003100a57202 */ /* 0x000fe20000000f00 */
[C---:B------:R-:W-:Y:S01]  /*f4b0*/  FMUL.FTZ R49, R134.reuse, R185 ;  /* 0x000000b986317220 */ /* 0x040fe20000410000 */
[----:B------:R-:W-:Y:S01]  /*f4c0*/  MOV R185, R243 ;  /* 0x000000f300b97202 */ /* 0x000fe20000000f00 */
[----:B-1----:R-:W-:Y:S01]  /*f4d0*/  FMUL.FTZ R6, R133, R142 ;  /* 0x0000008e85067220 */ /* 0x002fe20000410000 */
[----:B------:R-:W-:Y:S01]  /*f4e0*/  F2FP.BF16.PACK_AB R142, R241, R224 ;  /* 0x000000e0f18e723e */ /* 0x000fe200000010ff */
[----:B------:R-:W-:Y:S01]  /*f4f0*/  FMUL.FTZ R48, R134, R184 ;  /* 0x000000b886307220 */ /* 0x000fe20000410000 */
[----:B------:R-:W-:Y:S01]  /*f500*/  F2FP.BF16.PACK_AB R145, R209, R208 ;  /* 0x000000d0d191723e */ /* 0x000fe200000010ff */
[C---:B------:R-:W-:Y:S01]  /*f510*/  FMUL.FTZ R51, R133.reuse, R187 ;  /* 0x000000bb85337220 */ /* 0x040fe20000410000 */
[----:B------:R-:W-:Y:S01]  /*f520*/  MOV R184, R63 ;  /* 0x0000003f00b87202 */ /* 0x000fe20000000f00 */
[----:B------:R-:W-:Y:S01]  /*f530*/  FMUL.FTZ R63, R0, R199 ;  /* 0x000000c7003f7220 */ /* 0x000fe20000410000 */
[----:B------:R-:W-:Y:S01]  /*f540*/  MOV R155, R150 ;  /* 0x00000096009b7202 */ /* 0x000fe20000000f00 */
[----:B------:R-:W-:Y:S01]  /*f550*/  FMUL.FTZ R56, R132, R192 ;  /* 0x000000c084387220 */ /* 0x000fe20000410000 */
[----:B------:R-:W-:Y:S01]  /*f560*/  MOV R187, R184 ;  /* 0x000000b800bb7202 */ /* 0x000fe20000000f00 */
[----:B------:R-:W-:Y:S01]  /*f570*/  FMUL.FTZ R66, R133, R202 ;  /* 0x000000ca85427220 */ /* 0x000fe20000410000 */
[----:B------:R-:W-:Y:S01]  /*f580*/  MOV R184, R179 ;  /* 0x000000b300b87202 */ /* 0x000fe20000000f00 */
[C---:B------:R-:W-:Y:S02]  /*f590*/  FMUL.FTZ R74, R0.reuse, R74 ;  /* 0x0000004a004a7220 */ /* 0x040fe40000410000 */
[C---:B------:R-:W-:Y:S02]  /*f5a0*/  FMUL.FTZ R75, R0.reuse, R75 ;  /* 0x0000004b004b7220 */ /* 0x040fe40000410000 */
[C---:B------:R-:W-:Y:S02]  /*f5b0*/  FMUL.FTZ R78, R0.reuse, R78 ;  /* 0x0000004e004e7220 */ /* 0x040fe40000410000 */
[C---:B------:R-:W-:Y:S02]  /*f5c0*/  FMUL.FTZ R79, R0.reuse, R79 ;  /* 0x0000004f004f7220 */ /* 0x040fe40000410000 */
[----:B----4-:R-:W-:Y:S02]  /*f5d0*/  FFMA.FTZ R4, R15, c[0x0][0x2d0], -R3 ;  /* 0x0000b4000f047a23 */ /* 0x010fe40000010803 */
[----:B------:R-:W-:Y:S01]  /*f5e0*/  FMUL.FTZ R15, R0, R151 ;  /* 0x00000097000f7220 */ /* 0x000fe20000410000 */
[----:B------:R-:W-:Y:S01]  /*f5f0*/  MOV R151, R28 ;  /* 0x0000001c00977202 */ /* 0x000fe20000000f00 */
[----:B------:R-:W1:Y:S01]  /*f600*/  MUFU.EX2 R211, R4 ;  /* 0x0000000400d37308 */ /* 0x000e620000000800 */
[----:B------:R-:W-:Y:S01]  /*f610*/  FMUL.FTZ R28, R132, R164 ;  /* 0x000000a4841c7220 */ /* 0x000fe20000410000 */
[----:B------:R-:W-:Y:S01]  /*f620*/  MOV R164, R138 ;  /* 0x0000008a00a47202 */ /* 0x000fe20000000f00 */
[----:B------:R-:W-:Y:S01]  /*f630*/  FFMA.FTZ R138, R246, c[0x0][0x2d0], -R207 ;  /* 0x0000b400f68a7a23 */ /* 0x000fe200000108cf */
[----:B------:R-:W-:Y:S01]  /*f640*/  MOV R183, R151 ;  /* 0x0000009700b77202 */ /* 0x000fe20000000f00 */
[C---:B------:R-:W-:Y:S01]  /*f650*/  FMUL.FTZ R90, R0.reuse, R90 ;  /* 0x0000005a005a7220 */ /* 0x040fe20000410000 */
[----:B------:R-:W4:Y:S01]  /*f660*/  LDSM.16.MT88.4 R148, [R227+0x100] ;  /* 0x00010000e394783b */ /* 0x000f220000004200 */
[C---:B------:R-:W-:Y:S01]  /*f670*/  FMUL.FTZ R91, R0.reuse, R91 ;  /* 0x0000005b005b7220 */ /* 0x040fe20000410000 */
        /* <DEDUP_REMOVED lines=11> */
[----:B------:R-:W-:Y:S01]  /*f730*/  FMUL.FTZ R4, R134, R140 ;  /* 0x0000008c86047220 */ /* 0x000fe20000410000 */
[----:B------:R-:W-:Y:S01]  /*f740*/  F2FP.BF16.PACK_AB R140, R223, R215 ;  /* 0x000000d7df8c723e */ /* 0x000fe200000010ff */
[----:B------:R-:W-:Y:S02]  /*f750*/  FFMA.FTZ R246, R217, c[0x0][0x2d0], -R3 ;  /* 0x0000b400d9f67a23 */ /* 0x000fe40000010803 */
[C---:B------:R-:W-:Y:S02]  /*f760*/  FMUL.FTZ R126, R0.reuse, R126 ;  /* 0x0000007e007e7220 */ /* 0x040fe40000410000 */
[----:B------:R-:W-:Y:S02]  /*f770*/  FMUL.FTZ R127, R0, R127 ;  /* 0x0000007f007f7220 */ /* 0x000fe40000410000 */
[-C--:B--2---:R-:W-:Y:S01]  /*f780*/  HMMA.16816.F32.BF16 R4, R140, R20.reuse, R4 ;  /* 0x000000148c04723c */ /* 0x084fe20000041804 */
[----:B------:R-:W-:Y:S04]  /*f790*/  MUFU.EX2 R246, R246 ;  /* 0x000000f600f67308 */ /* 0x000fe80000000800 */
[----:B---3--:R-:W-:Y:S02]  /*f7a0*/  FFMA.FTZ R138, R244, c[0x0][0x2d0], -R207 ;  /* 0x0000b400f48a7a23 */ /* 0x008fe400000108cf */
[--C-:B------:R-:W-:Y:S01]  /*f7b0*/  FFMA.FTZ R244, R216, c[0x0][0x2d0], -R3.reuse ;  /* 0x0000b400d8f47a23 */ /* 0x100fe20000010803 */
[C---:B------:R-:W-:Y:S04]  /*f7c0*/  HMMA.16816.F32.BF16 R8, R144.reuse, R20, R8 ;  /* 0x000000149008723c */ /* 0x040fe80000041808 */
[----:B------:R-:W-:Y:S01]  /*f7d0*/  FFMA.FTZ R204, R204, c[0x0][0x2d0], -R3 ;  /* 0x0000b400cccc7a23 */ /* 0x000fe20000010803 */
[----:B------:R-:W-:Y:S02]  /*f7e0*/  MUFU.EX2 R244, R244 ;  /* 0x000000f400f47308 */ /* 0x000fe40000000800 */
[C---:B------:R-:W-:Y:S01]  /*f7f0*/  FMUL.FTZ R20, R134.reuse, R156 ;  /* 0x0000009c86147220 */ /* 0x040fe20000410000 */
[-C--:B------:R-:W-:Y:S04]  /*f800*/  HMMA.16816.F32.BF16 R12, R144, R22.reuse, R12 ;  /* 0x00000016900c723c */ /* 0x080fe8000004180c */
[----:B------:R-:W-:Y:S01]  /*f810*/  MOV R156, R152 ;  /* 0x00000098009c7202 */ /* 0x000fe20000000f00 */
[----:B------:R-:W-:Y:S01]  /*f820*/  FMUL.FTZ R21, R134, R157 ;  /* 0x0000009d86157220 */ /* 0x000fe20000410000 */
[----:B------:R-:W-:Y:S01]  /*f830*/  MOV R157, R67 ;  /* 0x00000043009d7202 */ /* 0x000fe20000000f00 */
[C---:B------:R-:W-:Y:S01]  /*f840*/  FMUL.FTZ R67, R133.reuse, R203 ;  /* 0x000000cb85437220 */ /* 0x040fe20000410000 */
[C---:B------:R-:W-:Y:S04]  /*f850*/  HMMA.16816.F32.BF16 R16, R140.reuse, R22, R16 ;  /* 0x000000168c10723c */ /* 0x040fe80000041810 */
[--C-:B------:R-:W-:Y:S03]  /*f860*/  FFMA.FTZ R152, R252, c[0x0][0x2d0], -R206.reuse ;  /* 0x0000b400fc987a23 */ /* 0x100fe600000108ce */
[C---:B------:R-:W-:Y:S01]  /*f870*/  FMUL.FTZ R22, R133.reuse, R158 ;  /* 0x0000009e85167220 */ /* 0x040fe20000410000 */
[----:B------:R-:W-:Y:S01]  /*f880*/  MOV R158, R64 ;  /* 0x00000040009e7202 */ /* 0x000fe20000000f00 */
[C---:B------:R-:W-:Y:S01]  /*f890*/  FMUL.FTZ R23, R133.reuse, R159 ;  /* 0x0000009f85177220 */ /* 0x040fe20000410000 */
[----:B------:R-:W-:Y:S02]  /*f8a0*/  MUFU.EX2 R243, R152 ;  /* 0x0000009800f37308 */ /* 0x000fe40000000800 */
[----:B------:R-:W-:Y:S01]  /*f8b0*/  MOV R159, R60 ;  /* 0x0000003c009f7202 */ /* 0x000fe20000000f00 */
[----:B------:R-:W-:Y:S02]  /*f8c0*/  FMUL.FTZ R60, R132, R196 ;  /* 0x000000c4843c7220 */ /* 0x000fe40000410000 */
[C---:B------:R-:W-:Y:S01]  /*f8d0*/  FMUL.FTZ R64, R134.reuse, R200 ;  /* 0x000000c886407220 */ /* 0x040fe20000410000 */
[-C--:B------:R-:W-:Y:S08]  /*f8e0*/  HMMA.16816.F32.BF16 R20, R140, R36.reuse, R20 ;  /* 0x000000248c14723c */ /* 0x080ff00000041814 */
[C---:B------:R-:W-:Y:S07]  /*f8f0*/  HMMA.16816.F32.BF16 R24, R144.reuse, R36, R24 ;  /* 0x000000249018723c */ /* 0x040fee0000041818 */
[----:B------:R-:W-:Y:S01]  /*f900*/  FMUL.FTZ R37, R134, R173 ;  /* 0x000000ad86257220 */ /* 0x000fe20000410000 */
[-C--:B------:R-:W-:Y:S04]  /*f910*/  HMMA.16816.F32.BF16 R28, R144, R38.reuse, R28 ;  /* 0x00000026901c723c */ /* 0x080fe8000004181c */
[----:B------:R-:W-:Y:S01]  /*f920*/  MOV R173, R58 ;  /* 0x0000003a00ad7202 */ /* 0x000fe20000000f00 */
[----:B------:R-:W-:Y:S02]  /*f930*/  FMUL.FTZ R58, R0, R194 ;  /* 0x000000c2003a7220 */ /* 0x000fe40000410000 */
[----:B------:R1:W-:Y:S01]  /*f940*/  MUFU.EX2 R194, R138 ;  /* 0x0000008a00c27308 */ /* 0x0003e20000000800 */
        /* <DEDUP_REMOVED lines=9> */
[----:B------:R-:W-:Y:S01]  /*f9e0*/  FMUL.FTZ R38, R133, R174 ;  /* 0x000000ae85267220 */ /* 0x000fe20000410000 */
[----:B------:R-:W-:Y:S01]  /*f9f0*/  MOV R174, R62 ;  /* 0x0000003e00ae7202 */ /* 0x000fe20000000f00 */
[----:B------:R-:W-:Y:S01]  /*fa00*/  FMUL.FTZ R62, R0, R198 ;  /* 0x000000c6003e7220 */ /* 0x000fe20000410000 */
[----:B------:R-:W-:Y:S04]  /*fa10*/  MOV R183, R176 ;  /* 0x000000b000b77202 */ /* 0x000fe80000000f00 */
        /* <DEDUP_REMOVED lines=8> */
[----:B-1----:R-:W-:Y:S03]  /*faa0*/  FFMA.FTZ R138, R219, c[0x0][0x2d0], -R207 ;  /* 0x0000b400db8a7a23 */ /* 0x002fe600000108cf */
[C---:B------:R-:W-:Y:S01]  /*fab0*/  FMUL.FTZ R54, R133.reuse, R190 ;  /* 0x000000be85367220 */ /* 0x040fe20000410000 */
[----:B------:R-:W-:Y:S01]  /*fac0*/  LDSM.16.MT88.4 R216, [R226+0x3900] ;  /* 0x00390000e2d8783b */ /* 0x000fe20000004200 */
[----:B------:R1:W-:Y:S03]  /*fad0*/  MUFU.EX2 R195, R138 ;  /* 0x0000008a00c37308 */ /* 0x0003e60000000800 */
[----:B------:R-:W-:Y:S07]  /*fae0*/  FMUL.FTZ R55, R133, R191 ;  /* 0x000000bf85377220 */ /* 0x000fee0000410000 */
[-C--:B----4-:R-:W-:Y:S08]  /*faf0*/  HMMA.16816.F32.BF16 R52, R140, R148.reuse, R52 ;  /* 0x000000948c34723c */ /* 0x090ff00000041834 */
[C---:B------:R-:W-:Y:S08]  /*fb00*/  HMMA.16816.F32.BF16 R56, R144.reuse, R148, R56 ;  /* 0x000000949038723c */ /* 0x040ff00000041838 */
[-C--:B------:R-:W-:Y:S04]  /*fb10*/  HMMA.16816.F32.BF16 R60, R144, R150.reuse, R60 ;  /* 0x00000096903c723c */ /* 0x080fe8000004183c */
[--C-:B-1----:R-:W-:Y:S04]  /*fb20*/  FFMA.FTZ R138, R249, c[0x0][0x2d0], -R206.reuse ;  /* 0x0000b400f98a7a23 */ /* 0x102fe800000108ce */
[C---:B------:R-:W-:Y:S01]  /*fb30*/  HMMA.16816.F32.BF16 R64, R140.reuse, R150, R64 ;  /* 0x000000968c40723c */ /* 0x040fe20000041840 */
[----:B------:R1:W-:Y:S01]  /*fb40*/  MUFU.EX2 R177, R138 ;  /* 0x0000008a00b17308 */ /* 0x0003e20000000800 */
[----:B------:R-:W2:Y:S02]  /*fb50*/  LDSM.16.MT88.4 R148, [R225+0x2100] ;  /* 0x00210000e194783b */ /* 0x000ea40000004200 */
[--C-:B-1----:R-:W-:Y:S07]  /*fb60*/  FFMA.FTZ R138, R248, c[0x0][0x2d0], -R206.reuse ;  /* 0x0000b400f88a7a23 */ /* 0x102fee00000108ce */
[----:B------:R1:W-:Y:S01]  /*fb70*/  MUFU.EX2 R180, R138 ;  /* 0x0000008a00b47308 */ /* 0x0003e20000000800 */
[-C--:B--2---:R-:W-:Y:S08]  /*fb80*/  HMMA.16816.F32.BF16 R68, R140, R148.reuse, R68 ;  /* 0x000000948c44723c */ /* 0x084ff00000041844 */
[C---:B------:R-:W-:Y:S04]  /*fb90*/  HMMA.16816.F32.BF16 R72, R144.reuse, R148, R72 ;  /* 0x000000949048723c */ /* 0x040fe80000041848 */
[--C-:B-1----:R-:W-:Y:S04]  /*fba0*/  FFMA.FTZ R138, R247, c[0x0][0x2d0], -R206.reuse ;  /* 0x0000b400f78a7a23 */ /* 0x102fe800000108ce */
[-C--:B------:R-:W-:Y:S01]  /*fbb0*/  HMMA.16816.F32.BF16 R76, R144, R150.reuse, R76 ;  /* 0x00000096904c723c */ /* 0x080fe2000004184c */
[----:B------:R1:W-:Y:S07]  /*fbc0*/  MUFU.EX2 R198, R138 ;  /* 0x0000008a00c67308 */ /* 0x0003ee0000000800 */
[C---:B------:R-:W-:Y:S01]  /*fbd0*/  HMMA.16816.F32.BF16 R80, R140.reuse, R150, R80 ;  /* 0x000000968c50723c */ /* 0x040fe20000041850 */
[----:B------:R-:W2:Y:S03]  /*fbe0*/  LDSM.16.MT88.4 R148, [R226+0x2100] ;  /* 0x00210000e294783b */ /* 0x000ea60000004200 */
[--C-:B-1----:R-:W-:Y:S01]  /*fbf0*/  FFMA.FTZ R138, R185, c[0x0][0x2d0], -R205.reuse ;  /* 0x0000b400b98a7a23 */ /* 0x102fe200000108cd */
[----:B------:R-:W-:Y:S02]  /*fc00*/  MOV R185, R182 ;  /* 0x000000b600b97202 */ /* 0x000fe40000000f00 */
[----:B------:R-:W-:Y:S01]  /*fc10*/  MOV R182, R175 ;  /* 0x000000af00b67202 */ /* 0x000fe20000000f00 */
[----:B------:R1:W-:Y:S01]  /*fc20*/  MUFU.EX2 R176, R138 ;  /* 0x0000008a00b07308 */ /* 0x0003e20000000800 */
[----:B------:R-:W-:Y:S01]  /*fc30*/  MOV R175, R235 ;  /* 0x000000eb00af7202 */ /* 0x000fe20000000f00 */
[-C--:B--2---:R-:W-:Y:S03]  /*fc40*/  HMMA.16816.F32.BF16 R84, R140, R148.reuse, R84 ;  /* 0x000000948c54723c */ /* 0x084fe60000041854 */
[--C-:B-1----:R-:W-:Y:S05]  /*fc50*/  FFMA.FTZ R138, R251, c[0x0][0x2d0], -R205.reuse ;  /* 0x0000b400fb8a7a23 */ /* 0x102fea00000108cd */
[C---:B------:R-:W-:Y:S01]  /*fc60*/  HMMA.16816.F32.BF16 R88, R144.reuse, R148, R88 ;  /* 0x000000949058723c */ /* 0x040fe20000041858 */
[----:B------:R1:W2:Y:S07]  /*fc70*/  MUFU.EX2 R235, R138 ;  /* 0x0000008a00eb7308 */ /* 0x0002ae0000000800 */
[-C--:B------:R-:W-:Y:S08]  /*fc80*/  HMMA.16816.F32.BF16 R92, R144, R150.reuse, R92 ;  /* 0x00000096905c723c */ /* 0x080ff0000004185c */
[C---:B------:R-:W-:Y:S01]  /*fc90*/  HMMA.16816.F32.BF16 R96, R140.reuse, R150, R96 ;  /* 0x000000968c60723c */ /* 0x040fe20000041860 */
[----:B------:R-:W3:Y:S03]  /*fca0*/  LDSM.16.MT88.4 R148, [R228+0x2100] ;  /* 0x00210000e494783b */ /* 0x000ee60000004200 */
[--C-:B-1----:R-:W-:Y:S04]  /*fcb0*/  FFMA.FTZ R138, R250, c[0x0][0x2d0], -R205.reuse ;  /* 0x0000b400fa8a7a23 */ /* 0x102fe800000108cd */
[----:B------:R1:W-:Y:S04]  /*fcc0*/  MUFU.EX2 R179, R138 ;  /* 0x0000008a00b37308 */ /* 0x0003e80000000800 */
[--C-:B-1----:R-:W-:Y:S01]  /*fcd0*/  FFMA.FTZ R138, R187, c[0x0][0x2d0], -R205.reuse ;  /* 0x0000b400bb8a7a23 */ /* 0x102fe200000108cd */
[----:B------:R-:W-:Y:S02]  /*fce0*/  MOV R187, R186 ;  /* 0x000000ba00bb7202 */ /* 0x000fe40000000f00 */
[----:B------:R-:W-:Y:S01]  /*fcf0*/  MOV R186, R185 ;  /* 0x000000b900ba7202 */ /* 0x000fe20000000f00 */
[-C--:B---3--:R-:W-:Y:S02]  /*fd00*/  HMMA.16816.F32.BF16 R100, R140, R148.reuse, R100 ;  /* 0x000000948c64723c */ /* 0x088fe40000041864 */
[----:B------:R1:W-:Y:S01]  /*fd10*/  MUFU.EX2 R199, R138 ;  /* 0x0000008a00c77308 */ /* 0x0003e20000000800 */
[----:B------:R-:W-:Y:S02]  /*fd20*/  MOV R185, R184 ;  /* 0x000000b800b97202 */ /* 0x000fe40000000f00 */
[----:B------:R-:W-:Y:S02]  /*fd30*/  MOV R184, R183 ;  /* 0x000000b700b87202 */ /* 0x000fe40000000f00 */
[----:B------:R-:W-:Y:S01]  /*fd40*/  MOV R183, R182 ;  /* 0x000000b600b77202 */ /* 0x000fe20000000f00 */
[C---:B------:R-:W-:Y:S04]  /*fd50*/  HMMA.16816.F32.BF16 R104, R144.reuse, R148, R104 ;  /* 0x000000949068723c */ /* 0x040fe80000041868 */
[----:B------:R-:W-:Y:S02]  /*fd60*/  MOV R182, R175 ;  /* 0x000000af00b67202 */ /* 0x000fe40000000f00 */
[----:B------:R-:W-:Y:S02]  /*fd70*/  MOV R175, R174 ;  /* 0x000000ae00af7202 */ /* 0x000fe40000000f00 */
[-C--:B------:R-:W-:Y:S04]  /*fd80*/  HMMA.16816.F32.BF16 R108, R144, R150.reuse, R108 ;  /* 0x00000096906c723c */ /* 0x080fe8000004186c */
[----:B------:R-:W-:Y:S01]  /*fd90*/  MOV R174, R173 ;  /* 0x000000ad00ae7202 */ /* 0x000fe20000000f00 */
[--C-:B------:R-:W-:Y:S01]  /*fda0*/  FFMA.FTZ R152, R175, c[0x0][0x2d0], -R206.reuse ;  /* 0x0000b400af987a23 */ /* 0x100fe200000108ce */
[----:B------:R-:W-:Y:S01]  /*fdb0*/  MOV R173, R172 ;  /* 0x000000ac00ad7202 */ /* 0x000fe20000000f00 */
[----:B------:R-:W-:Y:S01]  /*fdc0*/  FFMA.FTZ R175, R155, c[0x0][0x2d0], -R205 ;  /* 0x0000b4009baf7a23 */ /* 0x000fe200000108cd */
[C---:B------:R-:W-:Y:S01]  /*fdd0*/  HMMA.16816.F32.BF16 R112, R140.reuse, R150, R112 ;  /* 0x000000968c70723c */ /* 0x040fe20000041870 */
[----:B------:R-:W3:Y:S02]  /*fde0*/  LDSM.16.MT88.4 R148, [R227+0x2100] ;  /* 0x00210000e394783b */ /* 0x000ee40000004200 */
[----:B------:R-:W-:Y:S01]  /*fdf0*/  MUFU.EX2 R252, R175 ;  /* 0x000000af00fc7308 */ /* 0x000fe20000000800 */
[----:B------:R-:W-:Y:S01]  /*fe00*/  MOV R172, R166 ;  /* 0x000000a600ac7202 */ /* 0x000fe20000000f00 */
[--C-:B-1----:R-:W-:Y:S01]  /*fe10*/  FFMA.FTZ R138, R187, c[0x0][0x2d0], -R3.reuse ;  /* 0x0000b400bb8a7a23 */ /* 0x102fe20000010803 */
[----:B------:R-:W-:Y:S02]  /*fe20*/  MOV R187, R185 ;  /* 0x000000b900bb7202 */ /* 0x000fe40000000f00 */
[----:B------:R-:W-:Y:S04]  /*fe30*/  MOV R185, R183 ;  /* 0x000000b700b97202 */ /* 0x000fe80000000f00 */
[----:B------:R-:W-:Y:S02]  /*fe40*/  MOV R183, R174 ;  /* 0x000000ae00b77202 */ /* 0x000fe40000000f00 */
[----:B------:R-:W-:Y:S02]  /*fe50*/  MOV R174, R172 ;  /* 0x000000ac00ae7202 */ /* 0x000fe40000000f00 */
[----:B------:R-:W-:Y:S02]  /*fe60*/  MOV R172, R164 ;  /* 0x000000a400ac7202 */ /* 0x000fe40000000f00 */
[----:B------:R1:W-:Y:S01]  /*fe70*/  MUFU.EX2 R164, R138 ;  /* 0x0000008a00a47308 */ /* 0x0003e20000000800 */
[----:B------:R-:W-:Y:S02]  /*fe80*/  MOV R166, R128 ;  /* 0x0000008000a67202 */ /* 0x000fe40000000f00 */
[----:B------:R-:W4:Y:S01]  /*fe90*/  LDL.LU R128, [R1+0x80] ;  /* 0x0000800001807983 */ /* 0x000f220000300800 */
[----:B------:R-:W-:Y:S02]  /*fea0*/  MOV R188, R186 ;  /* 0x000000ba00bc7202 */ /* 0x000fe40000000f00 */
[----:B------:R-:W-:Y:S02]  /*feb0*/  MOV R186, R184 ;  /* 0x000000b800ba7202 */ /* 0x000fe40000000f00 */
[----:B------:R-:W-:Y:S02]  /*fec0*/  MOV R184, R173 ;  /* 0x000000ad00b87202 */ /* 0x000fe40000000f00 */
[----:B------:R-:W-:Y:S02]  /*fed0*/  MOV R173, R129 ;  /* 0x0000008100ad7202 */ /* 0x000fe40000000f00 */
[----:B------:R-:W4:Y:S01]  /*fee0*/  LDL.LU R129, [R1+0x7c] ;  /* 0x00007c0001817983 */ /* 0x000f220000300800 */
[-C--:B---3--:R-:W-:Y:S03]  /*fef0*/  HMMA.16816.F32.BF16 R116, R140, R148.reuse, R116 ;  /* 0x000000948c74723c */ /* 0x088fe60000041874 */
[--C-:B-1----:R-:W-:Y:S01]  /*ff00*/  FFMA.FTZ R138, R188, c[0x0][0x2d0], -R3.reuse ;  /* 0x0000b400bc8a7a23 */ /* 0x102fe20000010803 */
[----:B------:R-:W-:Y:S02]  /*ff10*/  MOV R188, R187 ;  /* 0x000000bb00bc7202 */ /* 0x000fe40000000f00 */
[----:B------:R-:W-:Y:S01]  /*ff20*/  MOV R187, R186 ;  /* 0x000000ba00bb7202 */ /* 0x000fe20000000f00 */
[----:B------:R1:W3:Y:S01]  /*ff30*/  MUFU.EX2 R201, R138 ;  /* 0x0000008a00c97308 */ /* 0x0002e20000000800 */
[C---:B------:R-:W-:Y:S04]  /*ff40*/  HMMA.16816.F32.BF16 R120, R144.reuse, R148, R120 ;  /* 0x000000949078723c */ /* 0x040fe80000041878 */
[----:B------:R-:W-:Y:S02]  /*ff50*/  MOV R186, R185 ;  /* 0x000000b900ba7202 */ /* 0x000fe40000000f00 */
[----:B------:R-:W-:Y:S02]  /*ff60*/  MOV R185, R174 ;  /* 0x000000ae00b97202 */ /* 0x000fe40000000f00 */
[-C--:B------:R-:W-:Y:S01]  /*ff70*/  HMMA.16816.F32.BF16 R124, R144, R150.reuse, R124 ;  /* 0x00000096907c723c */ /* 0x080fe2000004187c */
[----:B------:R-:W4:Y:S03]  /*ff80*/  LDSM.16.MT88.4 R144, [R225+0x900] ;  /* 0x00090000e190783b */ /* 0x000f260000004200 */
[----:B------:R-:W-:Y:S02]  /*ff90*/  MOV R174, R153 ;  /* 0x0000009900ae7202 */ /* 0x000fe40000000f00 */
[----:B------:R-:W-:Y:S02]  /*ffa0*/  MOV R153, R130 ;  /* 0x0000008200997202 */ /* 0x000fe40000000f00 */
[----:B------:R-:W-:Y:S01]  /*ffb0*/  MOV R189, R186 ;  /* 0x000000ba00bd7202 */ /* 0x000fe20000000f00 */
[----:B------:R-:W4:Y:S03]  /*ffc0*/  LDL.LU R130, [R1+0x78] ;  /* 0x0000780001827983 */ /* 0x000f260000300800 */
[----:B------:R-:W-:Y:S01]  /*ffd0*/  MOV R186, R171 ;  /* 0x000000ab00ba7202 */ /* 0x000fe20000000f00 */
[--C-:B------:R-:W-:Y:S01]  /*ffe0*/  FFMA.FTZ R153, R153, c[0x0][0x2d0], -R206.reuse ;  /* 0x0000b40099997a23 */ /* 0x100fe200000108ce */
[----:B------:R-:W-:Y:S01]  /*fff0*/  MOV R171, R131 ;  /* 0x0000008300ab7202 */ /* 0x000fe20000000f00 */
[--C-:B-1----:R-:W-:Y:S01]  /*10000*/  FFMA.FTZ R138, R188, c[0x0][0x2d0], -R3.reuse ;  /* 0x0000b400bc8a7a23 */ /* 0x102fe20000010803 */
[----:B------:R-:W4:Y:S01]  /*10010*/  LDL.LU R131, [R1+0x74] ;  /* 0x0000740001837983 */ /* 0x000f220000300800 */
[----:B--2---:R-:W-:Y:S02]  /*10020*/  F2FP.BF16.PACK_AB R148, R235, R176 ;  /* 0x000000b0eb94723e */ /* 0x004fe400000010ff */
[----:B------:R1:W-:Y:S01]  /*10030*/  MUFU.EX2 R188, R138 ;  /* 0x0000008a00bc7308 */ /* 0x0003e20000000800 */
[----:B---3--:R-:W-:Y:S01]  /*10040*/  F2FP.BF16.PACK_AB R149, R201, R164 ;  /* 0x000000a4c995723e */ /* 0x008fe200000010ff */
[----:B-1----:R-:W-:Y:S08]  /*10050*/  FFMA.FTZ R138, R189, c[0x0][0x2d0], -R3 ;  /* 0x0000b400bd8a7a23 */ /* 0x002ff00000010803 */
[----:B------:R1:W2:Y:S02]  /*10060*/  MUFU.EX2 R200, R138 ;  /* 0x0000008a00c87308 */ /* 0x0002a40000000800 */
[--C-:B-1----:R-:W-:Y:S08]  /*10070*/  FFMA.FTZ R138, R187, c[0x0][0x2d0], -R207.reuse ;  /* 0x0000b400bb8a7a23 */ /* 0x102ff000000108cf */
[----:B------:R-:W-:Y:S10]  /*10080*/  MUFU.EX2 R187, R153 ;  /* 0x0000009900bb7308 */ /* 0x000ff40000000800 */
[----:B------:R1:W-:Y:S02]  /*10090*/  MUFU.EX2 R202, R138 ;  /* 0x0000008a00ca7308 */ /* 0x0003e40000000800 */
[--C-:B-1----:R-:W-:Y:S08]  /*100a0*/  FFMA.FTZ R138, R185, c[0x0][0x2d0], -R207.reuse ;  /* 0x0000b400b98a7a23 */ /* 0x102ff000000108cf */
[----:B------:R1:W3:Y:S02]  /*100b0*/  MUFU.EX2 R185, R138 ;  /* 0x0000008a00b97308 */ /* 0x0002e40000000800 */
[--C-:B-1----:R-:W-:Y:S08]  /*100c0*/  FFMA.FTZ R138, R186, c[0x0][0x2d0], -R207.reuse ;  /* 0x0000b400ba8a7a23 */ /* 0x102ff000000108cf */
[----:B------:R1:W-:Y:S02]  /*100d0*/  MUFU.EX2 R192, R138 ;  /* 0x0000008a00c07308 */ /* 0x0003e40000000800 */
[----:B-1----:R-:W-:Y:S08]  /*100e0*/  FFMA.FTZ R138, R184, c[0x0][0x2d0], -R207 ;  /* 0x0000b400b88a7a23 */ /* 0x002ff000000108cf */
[----:B------:R1:W-:Y:S02]  /*100f0*/  MUFU.EX2 R189, R138 ;  /* 0x0000008a00bd7308 */ /* 0x0003e40000000800 */
[--C-:B-1----:R-:W-:Y:S08]  /*10100*/  FFMA.FTZ R138, R183, c[0x0][0x2d0], -R206.reuse ;  /* 0x0000b400b78a7a23 */ /* 0x102ff000000108ce */
[----:B------:R-:W-:Y:S10]  /*10110*/  MUFU.EX2 R183, R152 ;  /* 0x0000009800b77308 */ /* 0x000ff40000000800 */
[----:B------:R1:W-:Y:S02]  /*10120*/  MUFU.EX2 R184, R138 ;  /* 0x0000008a00b87308 */ /* 0x0003e40000000800 */
[--C-:B-1----:R-:W-:Y:S08]  /*10130*/  FFMA.FTZ R138, R182, c[0x0][0x2d0], -R206.reuse ;  /* 0x0000b400b68a7a23 */ /* 0x102ff000000108ce */
[----:B------:R1:W-:Y:S02]  /*10140*/  MUFU.EX2 R191, R138 ;  /* 0x0000008a00bf7308 */ /* 0x0003e40000000800 */
[--C-:B-1----:R-:W-:Y:S02]  /*10150*/  FFMA.FTZ R138, R174, c[0x0][0x2d0], -R205.reuse ;  /* 0x0000b400ae8a7a23 */ /* 0x102fe400000108cd */
[--C-:B------:R-:W-:Y:S06]  /*10160*/  FFMA.FTZ R174, R158, c[0x0][0x2d0], -R205.reuse ;  /* 0x0000b4009eae7a23 */ /* 0x100fec00000108cd */
[----:B------:R1:W-:Y:S01]  /*10170*/  MUFU.EX2 R186, R138 ;  /* 0x0000008a00ba7308 */ /* 0x0003e20000000800 */
[C---:B----4-:R-:W-:Y:S09]  /*10180*/  FMUL.FTZ R128, R134.reuse, R128 ;  /* 0x0000008086807220 */ /* 0x050ff20000410000 */
[----:B------:R-:W-:Y:S01]  /*10190*/  MUFU.EX2 R174, R174 ;  /* 0x000000ae00ae7308 */ /* 0x000fe20000000800 */
[----:B------:R-:W-:Y:S02]  /*101a0*/  FMUL.FTZ R129, R134, R129 ;  /* 0x0000008186817220 */ /* 0x000fe40000410000 */
[----:B-1----:R-:W-:Y:S02]  /*101b0*/  FFMA.FTZ R138, R173, c[0x0][0x2d0], -R205 ;  /* 0x0000b400ad8a7a23 */ /* 0x002fe400000108cd */
[----:B------:R-:W-:Y:S05]  /*101c0*/  FFMA.FTZ R173, R169, c[0x0][0x2d0], -R207 ;  /* 0x0000b400a9ad7a23 */ /* 0x000fea00000108cf */
[----:B------:R1:W-:Y:S01]  /*101d0*/  MUFU.EX2 R193, R138 ;  /* 0x0000008a00c17308 */ /* 0x0003e20000000800 */
[--C-:B------:R-:W-:Y:S02]  /*101e0*/  FFMA.FTZ R169, R165, c[0x0][0x2d0], -R206.reuse ;  /* 0x0000b400a5a97a23 */ /* 0x100fe400000108ce */
[--C-:B------:R-:W-:Y:S07]  /*101f0*/  FFMA.FTZ R165, R159, c[0x0][0x2d0], -R205.reuse ;  /* 0x0000b4009fa57a23 */ /* 0x100fee00000108cd */
[----:B------:R-:W-:Y:S10]  /*10200*/  MUFU.EX2 R196, R169 ;  /* 0x000000a900c47308 */ /* 0x000ff40000000800 */
[----:B------:R-:W-:Y:S01]  /*10210*/  MUFU.EX2 R197, R165 ;  /* 0x000000a500c57308 */ /* 0x000fe20000000800 */
[----:B------:R-:W-:Y:S02]  /*10220*/  FMUL.FTZ R130, R133, R130 ;  /* 0x0000008285827220 */ /* 0x000fe40000410000 */
[----:B-1----:R-:W-:Y:S02]  /*10230*/  FFMA.FTZ R138, R172, c[0x0][0x2d0], -R205 ;  /* 0x0000b400ac8a7a23 */ /* 0x002fe400000108cd */
[----:B------:R-:W-:Y:S02]  /*10240*/  FFMA.FTZ R172, R168, c[0x0][0x2d0], -R207 ;  /* 0x0000b400a8ac7a23 */ /* 0x000fe400000108cf */
[--C-:B------:R-:W-:Y:S02]  /*10250*/  FFMA.FTZ R168, R163, c[0x0][0x2d0], -R206.reuse ;  /* 0x0000b400a3a87a23 */ /* 0x100fe400000108ce */
[----:B------:R-:W-:Y:S01]  /*10260*/  FMUL.FTZ R131, R133, R131 ;  /* 0x0000008385837220 */ /* 0x000fe20000410000 */
[----:B------:R1:W-:Y:S06]  /*10270*/  MUFU.EX2 R190, R138 ;  /* 0x0000008a00be7308 */ /* 0x0003ec0000000800 */
[----:B------:R-:W-:Y:S04]  /*10280*/  HMMA.16816.F32.BF16 R128, R140, R150, R128 ;  /* 0x000000968c80723c */ /* 0x000fe80000041880 */
[----:B------:R-:W4:Y:S03]  /*10290*/  MUFU.EX2 R168, R168 ;  /* 0x000000a800a87308 */ /* 0x000f260000000800 */
[----:B------:R-:W-:Y:S02]  /*102a0*/  F2FP.BF16.PACK_AB R141, R243, R177 ;  /* 0x000000b1f38d723e */ /* 0x000fe400000010ff */
[----:B------:R-:W-:Y:S03]  /*102b0*/  F2FP.BF16.PACK_AB R140, R194, R178 ;  /* 0x000000b2c28c723e */ /* 0x000fe600000010ff */
[----:B------:R-:W-:Y:S02]  /*102c0*/  F2FP.BF16.PACK_AB R142, R195, R181 ;  /* 0x000000b5c38e723e */ /* 0x000fe400000010ff */
[----:B------:R-:W-:Y:S01]  /*102d0*/  F2FP.BF16.PACK_AB R143, R198, R180 ;  /* 0x000000b4c68f723e */ /* 0x000fe200000010ff */
[----:B------:R-:W-:Y:S01]  /*102e0*/  MUFU.EX2 R173, R173 ;  /* 0x000000ad00ad7308 */ /* 0x000fe20000000800 */
[----:B------:R-:W-:Y:S02]  /*102f0*/  F2FP.BF16.PACK_AB R150, R199, R179 ;  /* 0x000000b3c796723e */ /* 0x000fe400000010ff */
[----:B--2---:R-:W-:Y:S01]  /*10300*/  F2FP.BF16.PACK_AB R151, R200, R188 ;  /* 0x000000bcc897723e */ /* 0x004fe200000010ff */
[--C-:B-1----:R-:W-:Y:S01]  /*10310*/  FFMA.FTZ R138, R171, c[0x0][0x2d0], -R205.reuse ;  /* 0x0000b400ab8a7a23 */ /* 0x102fe200000108cd */
[----:B---3--:R-:W-:Y:S01]  /*10320*/  MOV R165, R185 ;  /* 0x000000b900a57202 */ /* 0x008fe20000000f00 */
[-C--:B------:R-:W-:Y:S03]  /*10330*/  HMMA.16816.F32.BF16 R4, R140, R144.reuse, R4 ;  /* 0x000000908c04723c */ /* 0x080fe60000041804 */
[----:B------:R-:W-:Y:S01]  /*10340*/  FFMA.FTZ R205, R154, c[0x0][0x2d0], -R205 ;  /* 0x0000b4009acd7a23 */ /* 0x000fe200000108cd */
[----:B------:R1:W2:Y:S01]  /*10350*/  MUFU.EX2 R182, R138 ;  /* 0x0000008a00b67308 */ /* 0x0002a20000000800 */
[----:B------:R-:W-:Y:S01]  /*10360*/  LDSM.16.MT88.4 R152, [R226+0x1100] ;  /* 0x00110000e298783b */ /* 0x000fe20000004200 */
[----:B------:R-:W-:Y:S01]  /*10370*/  FFMA.FTZ R171, R167, c[0x0][0x2d0], -R207 ;  /* 0x0000b400a7ab7a23 */ /* 0x000fe200000108cf */
[----:B----4-:R-:W-:Y:S01]  /*10380*/  MOV R175, R168 ;  /* 0x000000a800af7202 */ /* 0x010fe20000000f00 */
[C---:B------:R-:W-:Y:S04]  /*10390*/  HMMA.16816.F32.BF16 R8, R148.reuse, R144, R8 ;  /* 0x000000909408723c */ /* 0x040fe80000041808 */
[--C-:B------:R-:W-:Y:S02]  /*103a0*/  FFMA.FTZ R167, R162, c[0x0][0x2d0], -R206.reuse ;  /* 0x0000b400a2a77a23 */ /* 0x100fe400000108ce */
[----:B------:R3:W-:Y:S02]  /*103b0*/  MUFU.EX2 R251, R205 ;  /* 0x000000cd00fb7308 */ /* 0x0007e40000000800 */
[-C--:B------:R-:W-:Y:S08]  /*103c0*/  HMMA.16816.F32.BF16 R12, R148, R146.reuse, R12 ;  /* 0x00000092940c723c */ /* 0x080ff0000004180c */
[C---:B------:R-:W-:Y:S01]  /*103d0*/  HMMA.16816.F32.BF16 R16, R140.reuse, R146, R16 ;  /* 0x000000928c10723c */ /* 0x040fe20000041810 */
[----:B------:R-:W4:Y:S01]  /*103e0*/  LDSM.16.MT88.4 R144, [R226+0x900] ;  /* 0x00090000e290783b */ /* 0x000f220000004200 */
[----:B------:R-:W-:Y:S02]  /*103f0*/  MUFU.EX2 R172, R172 ;  /* 0x000000ac00ac7308 */ /* 0x000fe40000000800 */
[----:B-1----:R-:W-:Y:S02]  /*10400*/  FFMA.FTZ R138, R170, c[0x0][0x2d0], -R3 ;  /* 0x0000b400aa8a7a23 */ /* 0x002fe40000010803 */
[----:B------:R-:W-:Y:S02]  /*10410*/  FFMA.FTZ R170, R166, c[0x0][0x2d0], -R207 ;  /* 0x0000b400a6aa7a23 */ /* 0x000fe400000108cf */
[----:B------:R-:W-:Y:S04]  /*10420*/  FFMA.FTZ R166, R161, c[0x0][0x2d0], -R206 ;  /* 0x0000b400a1a67a23 */ /* 0x000fe800000108ce */
[----:B------:R-:W-:Y:S01]  /*10430*/  MUFU.EX2 R206, R171 ;  /* 0x000000ab00ce7308 */ /* 0x000fe20000000800 */
[----:B---3--:R-:W-:Y:S09]  /*10440*/  F2FP.BF16.PACK_AB R205, R175, R196 ;  /* 0x000000c4afcd723e */ /* 0x008ff200000010ff */
[----:B------:R1:W-:Y:S10]  /*10450*/  MUFU.EX2 R248, R138 ;  /* 0x0000008a00f87308 */ /* 0x0003f40000000800 */
[----:B------:R-:W-:Y:S01]  /*10460*/  MUFU.EX2 R166, R166 ;  /* 0x000000a600a67308 */ /* 0x000fe20000000800 */
[-C--:B----4-:R-:W-:Y:S03]  /*10470*/  HMMA.16816.F32.BF16 R20, R140, R144.reuse, R20 ;  /* 0x000000908c14723c */ /* 0x090fe60000041814 */
[--C-:B-1----:R-:W-:Y:S02]  /*10480*/  FFMA.FTZ R138, R157, c[0x0][0x2d0], -R3.reuse ;  /* 0x0000b4009d8a7a23 */ /* 0x102fe40000010803 */
[----:B------:R-:W3:Y:S03]  /*10490*/  LDL.LU R157, [R1+0x10] ;  /* 0x00001000019d7983 */ /* 0x000ee60000300800 */
[C---:B------:R-:W-:Y:S01]  /*104a0*/  HMMA.16816.F32.BF16 R24, R148.reuse, R144, R24 ;  /* 0x000000909418723c */ /* 0x040fe20000041818 */
[----:B------:R1:W-:Y:S07]  /*104b0*/  MUFU.EX2 R249, R138 ;  /* 0x0000008a00f97308 */ /* 0x0003ee0000000800 */
[-C--:B------:R-:W-:Y:S08]  /*104c0*/  HMMA.16816.F32.BF16 R28, R148, R146.reuse, R28 ;  /* 0x00000092941c723c */ /* 0x080ff0000004181c */
[C---:B------:R-:W-:Y:S01]  /*104d0*/  HMMA.16816.F32.BF16 R32, R140.reuse, R146, R32 ;  /* 0x000000928c20723c */ /* 0x040fe20000041820 */
[----:B------:R-:W4:Y:S03]  /*104e0*/  LDSM.16.MT88.4 R144, [R228+0x900] ;  /* 0x00090000e490783b */ /* 0x000f260000004200 */
[--C-:B-1----:R-:W-:Y:S05]  /*104f0*/  FFMA.FTZ R138, R156, c[0x0][0x2d0], -R3.reuse ;  /* 0x0000b4009c8a7a23 */ /* 0x102fea0000010803 */
[----:B------:R-:W2:Y:S01]  /*10500*/  LDL.LU R156, [R1+0x18] ;  /* 0x00001800019c7983 */ /* 0x000ea20000300800 */
[----:B------:R1:W-:Y:S02]  /*10510*/  MUFU.EX2 R247, R138 ;  /* 0x0000008a00f77308 */ /* 0x0003e40000000800 */
[--C-:B-1----:R-:W-:Y:S02]  /*10520*/  FFMA.FTZ R138, R160, c[0x0][0x2d0], -R3.reuse ;  /* 0x0000b400a08a7a23 */ /* 0x102fe40000010803 */
[----:B------:R-:W-:Y:S01]  /*10530*/  LDSM.16.MT88.4 R160, [R227+0x1100] ;  /* 0x00110000e3a0783b */ /* 0x000fe20000004200 */
[----:B------:R-:W-:Y:S01]  /*10540*/  FFMA.FTZ R3, R139, c[0x0][0x2d0], -R3 ;  /* 0x0000b4008b037a23 */ /* 0x000fe20000010803 */
[-C--:B----4-:R-:W-:Y:S04]  /*10550*/  HMMA.16816.F32.BF16 R36, R140, R144.reuse, R36 ;  /* 0x000000908c24723c */ /* 0x090fe80000041824 */
[----:B------:R2:W1:Y:S04]  /*10560*/  MUFU.EX2 R250, R138 ;  /* 0x0000008a00fa7308 */ /* 0x0004680000000800 */
[C---:B------:R-:W-:Y:S08]  /*10570*/  HMMA.16816.F32.BF16 R40, R148.reuse, R144, R40 ;  /* 0x000000909428723c */ /* 0x040ff00000041828 */
[-C--:B------:R-:W-:Y:S08]  /*10580*/  HMMA.16816.F32.BF16 R44, R148, R146.reuse, R44 ;  /* 0x00000092942c723c */ /* 0x080ff0000004182c */
[C---:B------:R-:W-:Y:S01]  /*10590*/  HMMA.16816.F32.BF16 R48, R140.reuse, R146, R48 ;  /* 0x000000928c30723c */ /* 0x040fe20000041830 */
[----:B------:R-:W4:Y:S07]  /*105a0*/  LDSM.16.MT88.4 R144, [R227+0x900] ;  /* 0x00090000e390783b */ /* 0x000f2e0000004200 */
[-C--:B----4-:R-:W-:Y:S08]  /*105b0*/  HMMA.16816.F32.BF16 R52, R140, R144.reuse, R52 ;  /* 0x000000908c34723c */ /* 0x090ff00000041834 */
        /* <DEDUP_REMOVED lines=13> */
[----:B------:R-:W4:Y:S03]  /*10690*/  LDSM.16.MT88.4 R144, [R228+0x2900] ;  /* 0x00290000e490783b */ /* 0x000f260000004200 */
[----:B---3--:R-:W-:Y:S04]  /*106a0*/  FFMA.FTZ R139, R134, R157, R215 ;  /* 0x0000009d868b7223 */ /* 0x008fe800000100d7 */
[-C--:B----4-:R-:W-:Y:S08]  /*106b0*/  HMMA.16816.F32.BF16 R100, R140, R144.reuse, R100 ;  /* 0x000000908c64723c */ /* 0x090ff00000041864 */
[C---:B------:R-:W-:Y:S04]  /*106c0*/  HMMA.16816.F32.BF16 R104, R148.reuse, R144, R104 ;  /* 0x000000909468723c */ /* 0x040fe80000041868 */
[----:B--2---:R-:W-:Y:S02]  /*106d0*/  FFMA.FTZ R138, R133, R156, R214 ;  /* 0x0000009c858a7223 */ /* 0x004fe400000100d6 */
[----:B------:R-:W-:Y:S02]  /*106e0*/  LDSM.16.MT88.4 R156, [R228+0x1100] ;  /* 0x00110000e49c783b */ /* 0x000fe40000004200 */
[-C--:B------:R-:W-:Y:S08]  /*106f0*/  HMMA.16816.F32.BF16 R108, R148, R146.reuse, R108 ;  /* 0x00000092946c723c */ /* 0x080ff0000004186c */
[C---:B------:R-:W-:Y:S01]  /*10700*/  HMMA.16816.F32.BF16 R112, R140.reuse, R146, R112 ;  /* 0x000000928c70723c */ /* 0x040fe20000041870 */
[----:B------:R-:W2:Y:S07]  /*10710*/  LDSM.16.MT88.4 R144, [R227+0x2900] ;  /* 0x00290000e390783b */ /* 0x000eae0000004200 */
[-C--:B--2---:R-:W-:Y:S08]  /*10720*/  HMMA.16816.F32.BF16 R116, R140, R144.reuse, R116 ;  /* 0x000000908c74723c */ /* 0x084ff00000041874 */
[C---:B------:R-:W-:Y:S01]  /*10730*/  HMMA.16816.F32.BF16 R120, R148.reuse, R144, R120 ;  /* 0x000000909478723c */ /* 0x040fe20000041878 */
[----:B------:R-:W2:Y:S04]  /*10740*/  LDL.LU R145, [R1+0x14] ;  /* 0x0000140001917983 */ /* 0x000ea80000300800 */
[----:B------:R-:W3:Y:S03]  /*10750*/  LDL.LU R144, [R1+0x1c] ;  /* 0x00001c0001907983 */ /* 0x000ee60000300800 */
[-C--:B------:R-:W-:Y:S01]  /*10760*/  HMMA.16816.F32.BF16 R124, R148, R146.reuse, R124 ;  /* 0x00000092947c723c */ /* 0x080fe2000004187c */
[----:B------:R-:W4:Y:S07]  /*10770*/  LDSM.16.MT88.4 R148, [R225+0x1100] ;  /* 0x00110000e194783b */ /* 0x000f2e0000004200 */
[----:B------:R-:W-:Y:S07]  /*10780*/  HMMA.16816.F32.BF16 R128, R140, R146, R128 ;  /* 0x000000928c80723c */ /* 0x000fee0000041880 */
[----:B------:R-:W-:Y:S02]  /*10790*/  F2FP.BF16.PACK_AB R140, R185, R202 ;  /* 0x000000cab98c723e */ /* 0x000fe400000010ff */
[----:B------:R-:W-:Y:S03]  /*107a0*/  F2FP.BF16.PACK_AB R141, R184, R187 ;  /* 0x000000bbb88d723e */ /* 0x000fe600000010ff */
[----:B------:R-:W-:Y:S02]  /*107b0*/  F2FP.BF16.PACK_AB R142, R189, R192 ;  /* 0x000000c0bd8e723e */ /* 0x000fe400000010ff */
[----:B------:R-:W-:Y:S02]  /*107c0*/  F2FP.BF16.PACK_AB R143, R183, R191 ;  /* 0x000000bfb78f723e */ /* 0x000fe400000010ff */
[----:B------:R-:W-:Y:S02]  /*107d0*/  F2FP.BF16.PACK_AB R146, R182, R190 ;  /* 0x000000beb692723e */ /* 0x000fe400000010ff */
[----:B-1----:R-:W-:Y:S03]  /*107e0*/  F2FP.BF16.PACK_AB R147, R250, R247 ;  /* 0x000000f7fa93723e */ /* 0x002fe600000010ff */
[-C--:B----4-:R-:W-:Y:S03]  /*107f0*/  HMMA.16816.F32.BF16 R4, R140, R148.reuse, R4 ;  /* 0x000000948c04723c */ /* 0x090fe60000041804 */
[----:B--2---:R-:W-:Y:S01]  /*10800*/  FFMA.FTZ R133, R132, R145, R212 ;  /* 0x0000009184857223 */ /* 0x004fe200000100d4 */
[----:B------:R-:W-:Y:S01]  /*10810*/  F2FP.BF16.PACK_AB R145, R249, R248 ;  /* 0x000000f8f991723e */ /* 0x000fe200000010ff */
[----:B------:R1:W2:Y:S01]  /*10820*/  MUFU.EX2 R132, R170 ;  /* 0x000000aa00847308 */ /* 0x0002a20000000800 */
[----:B---3--:R-:W-:Y:S01]  /*10830*/  FFMA.FTZ R134, R0, R144, R208 ;  /* 0x0000009000867223 */ /* 0x008fe200000100d0 */
[----:B------:R-:W-:Y:S01]  /*10840*/  F2FP.BF16.PACK_AB R144, R193, R186 ;  /* 0x000000bac190723e */ /* 0x000fe200000010ff */
[----:B------:R-:W-:Y:S01]  /*10850*/  FADD.FTZ R0, R222, R138 ;  /* 0x0000008ade007221 */ /* 0x000fe20000010000 */
[----:B------:R-:W-:Y:S03]  /*10860*/  F2FP.BF16.PACK_AB R208, R174, R197 ;  /* 0x000000c5aed0723e */ /* 0x000fe600000010ff */
[----:B------:R-:W-:Y:S02]  /*10870*/  FADD.FTZ R133, R213, R133 ;  /* 0x00000085d5857221 */ /* 0x000fe40000010000 */
[----:B------:R-:W-:Y:S01]  /*10880*/  LDSM.16.MT88.4 R212, [R225+0x3900] ;  /* 0x00390000e1d4783b */ /* 0x000fe20000004200 */
[----:B------:R-:W-:Y:S01]  /*10890*/  FADD.FTZ R0, R231, R0 ;  /* 0x00000000e7007221 */ /* 0x000fe20000010000 */
[C---:B------:R-:W-:Y:S01]  /*108a0*/  HMMA.16816.F32.BF16 R8, R144.reuse, R148, R8 ;  /* 0x000000949008723c */ /* 0x040fe20000041808 */
[----:B------:R3:W-:Y:S03]  /*108b0*/  MUFU.EX2 R138, R3 ;  /* 0x00000003008a7308 */ /* 0x0007e60000000800 */
[----:B------:R-:W-:Y:S02]  /*108c0*/  FADD.FTZ R133, R220, R133 ;  /* 0x00000085dc857221 */ /* 0x000fe40000010000 */
[----:B------:R-:W-:Y:S01]  /*108d0*/  FADD.FTZ R134, R209, R134 ;  /* 0x00000086d1867221 */ /* 0x000fe20000010000 */
[----:B------:R-:W-:Y:S01]  /*108e0*/  F2FP.BF16.PACK_AB R209, R244, R246 ;  /* 0x000000f6f4d1723e */ /* 0x000fe200000010ff */
[-C--:B------:R-:W-:Y:S04]  /*108f0*/  HMMA.16816.F32.BF16 R12, R144, R150.reuse, R12 ;  /* 0x00000096900c723c */ /* 0x080fe8000004180c */
[----:B------:R-:W-:Y:S01]  /*10900*/  FADD.FTZ R134, R210, R134 ;  /* 0x00000086d2867221 */ /* 0x000fe20000010000 */
[----:B------:R-:W-:Y:S01]  /*10910*/  F2FP.BF16.PACK_AB R210, R251, R252 ;  /* 0x000000fcfbd2723e */ /* 0x000fe200000010ff */
[----:B-1----:R-:W-:Y:S02]  /*10920*/  LDSM.16.MT88.4 R168, [R226+0x1900] ;  /* 0x00190000e2a8783b */ /* 0x002fe40000004200 */
[C---:B------:R-:W-:Y:S04]  /*10930*/  HMMA.16816.F32.BF16 R16, R140.reuse, R150, R16 ;  /* 0x000000968c10723c */ /* 0x040fe80000041810 */
[----:B------:R-:W-:Y:S02]  /*10940*/  FADD.FTZ R134, R211, R134 ;  /* 0x00000086d3867221 */ /* 0x000fe40000010000 */
[----:B------:R-:W1:Y:S02]  /*10950*/  LDSM.16.MT88.4 R148, [R225+0x3100] ;  /* 0x00310000e194783b */ /* 0x000e640000004200 */
[-C--:B------:R-:W-:Y:S04]  /*10960*/  HMMA.16816.F32.BF16 R20, R140, R152.reuse, R20 ;  /* 0x000000988c14723c */ /* 0x080fe80000041814 */
[----:B---3--:R-:W-:Y:S02]  /*10970*/  FADD.FTZ R3, R242, R0 ;  /* 0x00000000f2037221 */ /* 0x008fe40000010000 */
[----:B------:R-:W-:Y:S01]  /*10980*/  FADD.FTZ R0, R221, R133 ;  /* 0x00000085dd007221 */ /* 0x000fe20000010000 */
[----:B------:R-:W-:Y:S01]  /*10990*/  MOV R133, R166 ;  /* 0x000000a600857202 */ /* 0x000fe20000000f00 */
[C---:B------:R-:W-:Y:S04]  /*109a0*/  HMMA.16816.F32.BF16 R24, R144.reuse, R152, R24 ;  /* 0x000000989018723c */ /* 0x040fe80000041818 */
[----:B------:R-:W-:Y:S01]  /*109b0*/  MOV R166, R184 ;  /* 0x000000b800a67202 */ /* 0x000fe20000000f00 */
[----:B------:R-:W-:Y:S01]  /*109c0*/  FADD.FTZ R0, R176, R0 ;  /* 0x00000000b0007221 */ /* 0x000fe20000010000 */
[----:B------:R-:W-:Y:S01]  /*109d0*/  MOV R176, R206 ;  /* 0x000000ce00b07202 */ /* 0x000fe20000000f00 */
[----:B------:R-:W-:Y:S01]  /*109e0*/  FADD.FTZ R3, R177, R3 ;  /* 0x00000003b1037221 */ /* 0x000fe20000010000 */
[-C--:B------:R-:W-:Y:S04]  /*109f0*/  HMMA.16816.F32.BF16 R28, R144, R154.reuse, R28 ;  /* 0x0000009a901c723c */ /* 0x080fe8000004181c */
[----:B------:R-:W-:Y:S01]  /*10a00*/  MOV R177, R200 ;  /* 0x000000c800b17202 */ /* 0x000fe20000000f00 */
[----:B------:R-:W-:Y:S02]  /*10a10*/  FADD.FTZ R3, R243, R3 ;  /* 0x00000003f3037221 */ /* 0x000fe40000010000 */
[----:B------:R-:W-:Y:S01]  /*10a20*/  FADD.FTZ R0, R235, R0 ;  /* 0x00000000eb007221 */ /* 0x000fe20000010000 */
[C---:B------:R-:W-:Y:S01]  /*10a30*/  HMMA.16816.F32.BF16 R32, R140.reuse, R154, R32 ;  /* 0x0000009a8c20723c */ /* 0x040fe20000041820 */
[----:B------:R-:W3:Y:S03]  /*10a40*/  LDSM.16.MT88.4 R152, [R226+0x3100] ;  /* 0x00310000e298783b */ /* 0x000ee60000004200 */
[----:B------:R-:W-:Y:S04]  /*10a50*/  FADD.FTZ R134, R164, R134 ;  /* 0x00000086a4867221 */ /* 0x000fe80000010000 */
        /* <DEDUP_REMOVED lines=9> */
[----:B------:R-:W2:Y:S07]  /*10af0*/  LDSM.16.MT88.4 R160, [R227+0x3100] ;  /* 0x00310000e3a0783b */ /* 0x000eae0000004200 */
[-C--:B-1----:R-:W-:Y:S08]  /*10b00*/  HMMA.16816.F32.BF16 R68, R140, R148.reuse, R68 ;  /* 0x000000948c44723c */ /* 0x082ff00000041844 */
[C---:B------:R-:W-:Y:S01]  /*10b10*/  HMMA.16816.F32.BF16 R72, R144.reuse, R148, R72 ;  /* 0x000000949048723c */ /* 0x040fe20000041848 */
[----:B------:R1:W1:Y:S06]  /*10b20*/  MUFU.EX2 R149, R167 ;  /* 0x000000a700957308 */ /* 0x00026c0000000800 */
[----:B------:R-:W-:Y:S01]  /*10b30*/  MOV R148, R202 ;  /* 0x000000ca00947202 */ /* 0x000fe20000000f00 */
[-C--:B------:R-:W-:Y:S08]  /*10b40*/  HMMA.16816.F32.BF16 R76, R144, R150.reuse, R76 ;  /* 0x00000096904c723c */ /* 0x080ff0000004184c */
[C---:B------:R-:W-:Y:S07]  /*10b50*/  HMMA.16816.F32.BF16 R80, R140.reuse, R150, R80 ;  /* 0x000000968c50723c */ /* 0x040fee0000041850 */
[----:B------:R-:W-:Y:S01]  /*10b60*/  MOV R151, R187 ;  /* 0x000000bb00977202 */ /* 0x000fe20000000f00 */
[-C--:B---3--:R-:W-:Y:S04]  /*10b70*/  HMMA.16816.F32.BF16 R84, R140, R152.reuse, R84 ;  /* 0x000000988c54723c */ /* 0x088fe80000041854 */
[----:B-1----:R-:W-:Y:S02]  /*10b80*/  MOV R167, R186 ;  /* 0x000000ba00a77202 */ /* 0x002fe40000000f00 */
[----:B------:R-:W-:Y:S01]  /*10b90*/  LDSM.16.MT88.4 R184, [R228+0x1900] ;  /* 0x00190000e4b8783b */ /* 0x000fe20000004200 */
[----:B--2---:R-:W-:Y:S01]  /*10ba0*/  MOV R150, R132 ;  /* 0x0000008400967202 */ /* 0x004fe20000000f00 */
[C---:B------:R-:W-:Y:S04]  /*10bb0*/  HMMA.16816.F32.BF16 R88, R144.reuse, R152, R88 ;  /* 0x000000989058723c */ /* 0x040fe80000041858 */
[----:B------:R-:W-:Y:S01]  /*10bc0*/  FADD.FTZ R132, R223, R139 ;  /* 0x0000008bdf847221 */ /* 0x000fe20000010000 */
[----:B------:R-:W-:Y:S01]  /*10bd0*/  F2FP.BF16.PACK_AB R206, R150, R176 ;  /* 0x000000b096ce723e */ /* 0x000fe200000010ff */
[----:B------:R-:W-:Y:S01]  /*10be0*/  LDSM.16.MT88.4 R220, [R228+0x3900] ;  /* 0x00390000e4dc783b */ /* 0x000fe20000004200 */
[----:B------:R-:W-:Y:S01]  /*10bf0*/  F2FP.BF16.PACK_AB R207, R133, R149 ;  /* 0x0000009585cf723e */ /* 0x000fe200000010ff */
[-C--:B------:R-:W-:Y:S01]  /*10c00*/  HMMA.16816.F32.BF16 R92, R144, R154.reuse, R92 ;  /* 0x0000009a905c723c */ /* 0x080fe2000004185c */
[----:B------:R1:W2:Y:S03]  /*10c10*/  MUFU.EX2 R139, R204 ;  /* 0x000000cc008b7308 */ /* 0x0002a60000000800 */
[----:B------:R-:W-:Y:S02]  /*10c20*/  FADD.FTZ R132, R224, R132 ;  /* 0x00000084e0847221 */ /* 0x000fe40000010000 */
[----:B------:R3:W5:Y:S02]  /*10c30*/  LDL.LU R224, [R1+0x70] ;  /* 0x0000700001e07983 */ /* 0x0007640000300800 */
[C---:B------:R-:W-:Y:S02]  /*10c40*/  HMMA.16816.F32.BF16 R96, R140.reuse, R154, R96 ;  /* 0x0000009a8c60723c */ /* 0x040fe40000041860 */
[----:B------:R-:W3:Y:S02]  /*10c50*/  LDSM.16.MT88.4 R152, [R225+0x1900] ;  /* 0x00190000e198783b */ /* 0x000ee40000004200 */
[----:B------:R-:W-:Y:S04]  /*10c60*/  FADD.FTZ R132, R241, R132 ;  /* 0x00000084f1847221 */ /* 0x000fe80000010000 */
[-C--:B----4-:R-:W-:Y:S02]  /*10c70*/  HMMA.16816.F32.BF16 R100, R140, R156.reuse, R100 ;  /* 0x0000009c8c64723c */ /* 0x090fe40000041864 */
[----:B------:R4:W5:Y:S02]  /*10c80*/  LDL.LU R231, [R1+0x6c] ;  /* 0x00006c0001e77983 */ /* 0x0009640000300800 */
[----:B------:R-:W-:Y:S01]  /*10c90*/  FADD.FTZ R132, R178, R132 ;  /* 0x00000084b2847221 */ /* 0x000fe20000010000 */
[----:B------:R-:W-:Y:S01]  /*10ca0*/  MOV R178, R201 ;  /* 0x000000c900b27202 */ /* 0x000fe20000000f00 */
[----:B------:R4:W5:Y:S02]  /*10cb0*/  LDL.LU R241, [R1+0x68] ;  /* 0x0000680001f17983 */ /* 0x0009640000300800 */
[C---:B------:R-:W-:Y:S02]  /*10cc0*/  HMMA.16816.F32.BF16 R104, R144.reuse, R156, R104 ;  /* 0x0000009c9068723c */ /* 0x040fe40000041868 */
[----:B------:R-:W3:Y:S02]  /*10cd0*/  LDSM.16.MT88.4 R200, [R227+0x1900] ;  /* 0x00190000e3c8783b */ /* 0x000ee40000004200 */
[----:B-1----:R-:W-:Y:S02]  /*10ce0*/  F2FP.BF16.PACK_AB R204, R172, R173 ;  /* 0x000000adaccc723e */ /* 0x002fe400000010ff */
[----:B--2---:R-:W-:Y:S02]  /*10cf0*/  F2FP.BF16.PACK_AB R211, R138, R139 ;  /* 0x0000008b8ad3723e */ /* 0x004fe400000010ff */
[-C--:B------:R-:W-:Y:S02]  /*10d00*/  HMMA.16816.F32.BF16 R108, R144, R158.reuse, R108 ;  /* 0x0000009e906c723c */ /* 0x080fe4000004186c */
[----:B------:R4:W5:Y:S04]  /*10d10*/  LDL.LU R242, [R1+0x64] ;  /* 0x0000640001f27983 */ /* 0x0009680000300800 */
[----:B------:R4:W5:Y:S02]  /*10d20*/  LDL.LU R243, [R1+0x60] ;  /* 0x0000600001f37983 */ /* 0x0009640000300800 */
[C---:B------:R-:W-:Y:S02]  /*10d30*/  HMMA.16816.F32.BF16 R112, R140.reuse, R158, R112 ;  /* 0x0000009e8c70723c */ /* 0x040fe40000041870 */
[----:B------:R4:W5:Y:S06]  /*10d40*/  LDL.LU R235, [R1+0x5c] ;  /* 0x00005c0001eb7983 */ /* 0x00096c0000300800 */
[-C--:B------:R-:W-:Y:S08]  /*10d50*/  HMMA.16816.F32.BF16 R116, R140, R160.reuse, R116 ;  /* 0x000000a08c74723c */ /* 0x080ff00000041874 */
[C---:B------:R-:W-:Y:S08]  /*10d60*/  HMMA.16816.F32.BF16 R120, R144.reuse, R160, R120 ;  /* 0x000000a09078723c */ /* 0x040ff00000041878 */
[-C--:B------:R-:W-:Y:S08]  /*10d70*/  HMMA.16816.F32.BF16 R124, R144, R162.reuse, R124 ;  /* 0x000000a2907c723c */ /* 0x080ff0000004187c */
[----:B------:R-:W-:Y:S08]  /*10d80*/  HMMA.16816.F32.BF16 R128, R140, R162, R128 ;  /* 0x000000a28c80723c */ /* 0x000ff00000041880 */
[-C--:B---3--:R-:W-:Y:S01]  /*10d90*/  HMMA.16816.F32.BF16 R140, R204, R152.reuse, R4 ;  /* 0x00000098cc8c723c */ /* 0x088fe20000041804 */
[----:B------:R-:W1:Y:S07]  /*10da0*/  LDSM.16.MT88.4 R4, [R227+0x3900] ;  /* 0x00390000e304783b */ /* 0x000e6e0000004200 */
[C---:B------:R-:W-:Y:S07]  /*10db0*/  HMMA.16816.F32.BF16 R144, R208.reuse, R152, R8 ;  /* 0x00000098d090723c */ /* 0x040fee0000041808 */
[----:B------:R-:W-:Y:S02]  /*10dc0*/  MOV R8, R150 ;  /* 0x0000009600087202 */ /* 0x000fe40000000f00 */
[----:B------:R-:W-:Y:S03]  /*10dd0*/  MOV R11, R149 ;  /* 0x00000095000b7202 */ /* 0x000fe60000000f00 */
[----:B------:R-:W-:Y:S02]  /*10de0*/  MOV R9, R151 ;  /* 0x0000009700097202 */ /* 0x000fe40000000f00 */
[----:B------:R-:W-:Y:S02]  /*10df0*/  MOV R10, R148 ;  /* 0x00000094000a7202 */ /* 0x000fe40000000f00 */
[-C--:B------:R-:W-:Y:S07]  /*10e00*/  HMMA.16816.F32.BF16 R148, R208, R154.reuse, R12 ;  /* 0x0000009ad094723c */ /* 0x080fee000004180c */
[----:B------:R-:W-:Y:S01]  /*10e10*/  MOV R15, R167 ;  /* 0x000000a7000f7202 */ /* 0x000fe20000000f00 */
        /* <DEDUP_REMOVED lines=22> */
[----:B------:R-:W-:Y:S01]  /*10f80*/  MOV R21, R182 ;  /* 0x000000b600157202 */ /* 0x000fe20000000f00 */
[----:B------:R-:W-:Y:S01]  /*10f90*/  FADD.FTZ R0, R39, R0 ;  /* 0x0000000027007221 */ /* 0x000fe20000010000 */
[----:B------:R-:W-:Y:S01]  /*10fa0*/  MOV R38, R180 ;  /* 0x000000b400267202 */ /* 0x000fe20000000f00 */
[----:B------:R-:W-:Y:S01]  /*10fb0*/  FADD.FTZ R12, R12, R134 ;  /* 0x000000860c0c7221 */ /* 0x000fe20000010000 */
[----:B------:R-:W-:Y:S02]  /*10fc0*/  MOV R37, R181 ;  /* 0x000000b500257202 */ /* 0x000fe40000000f00 */
[-C--:B------:R-:W-:Y:S03]  /*10fd0*/  HMMA.16816.F32.BF16 R180, R208, R186.reuse, R44 ;  /* 0x000000bad0b4723c */ /* 0x080fe6000004182c */
[----:B------:R-:W-:Y:S01]  /*10fe0*/  MOV R30, R14 ;  /* 0x0000000e001e7202 */ /* 0x000fe20000000f00 */
[----:B------:R-:W-:Y:S01]  /*10ff0*/  FADD.FTZ R3, R38, R3 ;  /* 0x0000000326037221 */ /* 0x000fe20000010000 */
[----:B------:R-:W-:Y:S02]  /*11000*/  MOV R14, R11 ;  /* 0x0000000b000e7202 */ /* 0x000fe40000000f00 */
        /* <DEDUP_REMOVED lines=10> */
[----:B------:R-:W-:Y:S02]  /*110b0*/  MOV R11, R195 ;  /* 0x000000c3000b7202 */ /* 0x000fe40000000f00 */
[----:B------:R-:W-:Y:S02]  /*110c0*/  MOV R8, R194 ;  /* 0x000000c200087202 */ /* 0x000fe40000000f00 */
[C---:B------:R-:W-:Y:S04]  /*110d0*/  HMMA.16816.F32.BF16 R192, R208.reuse, R200, R56 ;  /* 0x000000c8d0c0723c */ /* 0x040fe80000041838 */
[----:B------:R-:W-:Y:S01]  /*110e0*/  MOV R35, R9 ;  /* 0x0000000900237202 */ /* 0x000fe20000000f00 */
[----:B------:R-:W-:Y:S01]  /*110f0*/  FADD.FTZ R8, R8, R132 ;  /* 0x0000008408087221 */ /* 0x000fe20000010000 */
[----:B------:R-:W-:Y:S02]  /*11100*/  MOV R34, R10 ;  /* 0x0000000a00227202 */ /* 0x000fe40000000f00 */
[----:B------:R-:W-:Y:S01]  /*11110*/  MOV R9, R199 ;  /* 0x000000c700097202 */ /* 0x000fe20000000f00 */
[----:B------:R-:W-:Y:S03]  /*11120*/  FADD.FTZ R8, R37, R8 ;  /* 0x0000000825087221 */ /* 0x000fe60000010000 */
[----:B------:R-:W-:Y:S01]  /*11130*/  MOV R10, R198 ;  /* 0x000000c6000a7202 */ /* 0x000fe20000000f00 */
[----:B------:R-:W-:Y:S01]  /*11140*/  FADD.FTZ R11, R11, R8 ;  /* 0x000000080b0b7221 */ /* 0x000fe20000010000 */
[-C--:B------:R-:W-:Y:S03]  /*11150*/  HMMA.16816.F32.BF16 R196, R208, R202.reuse, R60 ;  /* 0x000000cad0c4723c */ /* 0x080fe6000004183c */
[----:B------:R-:W-:Y:S01]  /*11160*/  FADD.FTZ R10, R10, R3 ;  /* 0x000000030a0a7221 */ /* 0x000fe20000010000 */
[-C--:B------:R-:W-:Y:S01]  /*11170*/  MOV R134, R2.reuse ;  /* 0x0000000200867202 */ /* 0x080fe20000000f00 */
        /* <DEDUP_REMOVED lines=55> */
[----:B------:R1:W-:Y:S01]  /*114f0*/  STL [R1+0x14], R3 ;  /* 0x0000140301007387 */ /* 0x0003e20000100800 */
[----:B------:R-:W-:Y:S03]  /*11500*/  MOV R2, R137 ;  /* 0x0000008900027202 */ /* 0x000fe60000000f00 */
[----:B------:R4:W-:Y:S01]  /*11510*/  STL [R1+0x1c], R0 ;  /* 0x00001c0001007387 */ /* 0x0009e20000100800 */
[----:B-1----:R-:W-:Y:S01]  /*11520*/  MOV R3, R136 ;  /* 0x0000008800037202 */ /* 0x002fe20000000f00 */
[----:B------:R-:W-:-:S05]  /*11530*/  @P0 BRA `(.L_x_1604) ;  /* 0xffffb71000000947 */ /* 0x000fca000383ffff */
.L_x_1603:
[----:B-1--4-:R-:W2:Y:S04]  /*11540*/  LDL.LU R0, [R1+0x10] ;  /* 0x0000100001007983 */ /* 0x012ea80000300800 */
        /* <DEDUP_REMOVED lines=184> */
.L_x_1585:
        /* <DEDUP_REMOVED lines=184> */
.L_x_1606:
        /* <DEDUP_REMOVED lines=151> */
.L_x_1608:
[----:B--234-:R-:W-:Y:S05]  /*135c0*/  BSYNC B0 ;  /* 0x0000000000007941 */ /* 0x01cfea0003800000 */
.L_x_1607:
        /* <DEDUP_REMOVED lines=16> */
.L_x_1610:
[----:B------:R-:W-:Y:S05]  /*136d0*/  BSYNC B0 ;  /* 0x0000000000007941 */ /* 0x000fea0003800000 */
.L_x_1609:
        /* <DEDUP_REMOVED lines=16> */
.L_x_1612:
[----:B------:R-:W-:Y:S05]  /*137e0*/  BSYNC B0 ;  /* 0x0000000000007941 */ /* 0x000fea0003800000 */
.L_x_1611:
        /* <DEDUP_REMOVED lines=16> */
.L_x_1614:
[----:B------:R-:W-:Y:S05]  /*138f0*/  BSYNC B0 ;  /* 0x0000000000007941 */ /* 0x000fea0003800000 */
.L_x_1613:
        /* <DEDUP_REMOVED lines=16> */
.L_x_1616:
[----:B------:R-:W-:Y:S05]  /*13a00*/  BSYNC B0 ;  /* 0x0000000000007941 */ /* 0x000fea0003800000 */
.L_x_1615:
        /* <DEDUP_REMOVED lines=16> */
.L_x_1618:
[----:B------:R-:W-:Y:S05]  /*13b10*/  BSYNC B0 ;  /* 0x0000000000007941 */ /* 0x000fea0003800000 */
.L_x_1617:
        /* <DEDUP_REMOVED lines=16> */
.L_x_1620:
[----:B------:R-:W-:Y:S05]  /*13c20*/  BSYNC B0 ;  /* 0x0000000000007941 */ /* 0x000fea0003800000 */
.L_x_1619:
        /* <DEDUP_REMOVED lines=17> */
.L_x_1605:
        /* <DEDUP_REMOVED lines=19> */
.L_x_1621:
        /* <DEDUP_REMOVED lines=42> */
.L_x_1623:
[----:B------:R-:W-:Y:S05]  /*14110*/  BSYNC B0 ;  /* 0x0000000000007941 */ /* 0x000fea0003800000 */
.L_x_1622:
        /* <DEDUP_REMOVED lines=59> */
.L_x_1625:
[----:B------:R-:W-:Y:S05]  /*144d0*/  BSYNC B0 ;  /* 0x0000000000007941 */ /* 0x000fea0003800000 */
.L_x_1624:
        /* <DEDUP_REMOVED lines=15> */
.L_x_1627:
[----:B------:R-:W-:Y:S05]  /*145d0*/  BSYNC B0 ;  /* 0x0000000000007941 */ /* 0x000fea0003800000 */
.L_x_1626:
        /* <DEDUP_REMOVED lines=15> */
.L_x_1629:
[----:B------:R-:W-:Y:S05]  /*146d0*/  BSYNC B0 ;  /* 0x0000000000007941 */ /* 0x000fea0003800000 */
.L_x_1628:
        /* <DEDUP_REMOVED lines=15> */
.L_x_1631:
[----:B------:R-:W-:Y:S05]  /*147d0*/  BSYNC B0 ;  /* 0x0000000000007941 */ /* 0x000fea0003800000 */
.L_x_1630:
        /* <DEDUP_REMOVED lines=15> */
.L_x_1633:
[----:B------:R-:W-:Y:S05]  /*148d0*/  BSYNC B0 ;  /* 0x0000000000007941 */ /* 0x000fea0003800000 */
.L_x_1632:
        /* <DEDUP_REMOVED lines=15> */
.L_x_1635:
[----:B------:R-:W-:Y:S05]  /*149d0*/  BSYNC B0 ;  /* 0x0000000000007941 */ /* 0x000fea0003800000 */
.L_x_1634:
        /* <DEDUP_REMOVED lines=15> */
.L_x_1637:
[----:B------:R-:W-:Y:S05]  /*14ad0*/  BSYNC B0 ;  /* 0x0000000000007941 */ /* 0x000fea0003800000 */
.L_x_1636:
        /* <DEDUP_REMOVED lines=16> */
.L_x_1638:
        /* <DEDUP_REMOVED lines=10> */
.L_x_1847:


//--------------------- .text._ZN7cutlass13device_kernelIN5flash19enable_sm80_to_sm89INS1_16FlashAttnFwdSm80INS1_25CollectiveMainloopFwdSm80ILi4ELi1ELb0EN4cute5tupleIJNS5_1CILi128EEENS7_ILi64EEES8_EEELi128ENS_10bfloat16_tEfNS_4arch4Sm80ELb1ELb0ELb1ELb1ELb0ELb1ELb1ELb0EEENS1_21CollectiveEpilogueFwdINS6_IJS8_S8_S9_EEENS6_IJNS7_ILi1EEESH_SH_EEESB_SD_Li128ELb1ELb1ELb0ELb0EEENS1_19SingleTileSchedulerILb1ELb0ELb1ELi128EEEEEEEEEvNT_6ParamsE --------------------------
	.section	.text._ZN7cutlass13device_kernelIN5flash19enable_sm80_to_sm89INS1_16FlashAttnFwdSm80INS1_25CollectiveMainloopFwdSm80ILi4ELi1ELb0EN4cute5tupleIJNS5_1CILi128EEENS7_ILi64EEES8_EEELi128ENS_10bfloat16_tEfNS_4arch4Sm80ELb1ELb0ELb1ELb1ELb0ELb1ELb1ELb0EEENS1_21CollectiveEpilogueFwdINS6_IJS8_S8_S9_EEENS6_IJNS7_ILi1EEESH_SH_EEESB_SD_Li128ELb1ELb1ELb0ELb0EEENS1_19SingleTileSchedulerILb1ELb0ELb1ELi128EEEEEEEEEvNT_6ParamsE,"ax",@progbits
	.sectioninfo	@"SHI_REGISTERS=255"
	.align	128
.text._ZN7cutlass13device_kernelIN5flash19enable_sm80_to_sm89INS1_16FlashAttnFwdSm80INS1_25CollectiveMainloopFwdSm80ILi4ELi1ELb0EN4cute5tupleIJNS5_1CILi128EEENS7_ILi64EEES8_EEELi128ENS_10bfloat16_tEfNS_4arch4Sm80ELb1ELb0ELb1ELb1ELb0ELb1ELb1ELb0EEENS1_21CollectiveEpilogueFwdINS6_IJS8_S8_S9_EEENS6_IJNS7_ILi1EEESH_SH_EEESB_SD_Li128ELb1ELb1ELb0ELb0EEENS1_19SingleTileSchedulerILb1ELb0ELb1ELi128EEEEEEEEEvNT_6ParamsE:
        .type           _ZN7cutlass13device_kernelIN5flash19enable_sm80_to_sm89INS1_16FlashAttnFwdSm80INS1_25CollectiveMainloopFwdSm80ILi4ELi1ELb0EN4cute5tupleIJNS5_1CILi128EEENS7_ILi64EEES8_EEELi128ENS_10bfloat16_tEfNS_4arch4Sm80ELb1ELb0ELb1ELb1ELb0ELb1ELb1ELb0EEENS1_21CollectiveEpilogueFwdINS6_IJS8_S8_S9_EEENS6_IJNS7_ILi1EEESH_SH_EEESB_SD_Li128ELb1ELb1ELb0ELb0EEENS1_19SingleTileSchedulerILb1ELb0ELb1ELi128EEEEEEEEEvNT_6ParamsE,@function
        .size           _ZN7cutlass13device_kernelIN5flash19enable_sm80_to_sm89INS1_16FlashAttnFwdSm80INS1_25CollectiveMainloopFwdSm80ILi4ELi1ELb0EN4cute5tupleIJNS5_1CILi128EEENS7_ILi64EEES8_EEELi128ENS_10bfloat16_tEfNS_4arch4Sm80ELb1ELb0ELb1ELb1ELb0ELb1ELb1ELb0EEENS1_21CollectiveEpilogueFwdINS6_IJS8_S8_S9_EEENS6_IJNS7_ILi1EEESH_SH_EEESB_SD_Li128ELb1ELb1ELb0ELb0EEENS1_19SingleTileSchedulerILb1ELb0ELb1ELi128EEEEEEEEEvNT_6ParamsE,(.L_x_1848 - _ZN7cutlass13device_kernelIN5flash19enable_sm80_to_sm89INS1_16FlashAttnFwdSm80INS1_25CollectiveMainloopFwdSm80ILi4ELi1ELb0EN4cute5tupleIJNS5_1CILi128EEENS7_ILi64EEES8_EEELi128ENS_10bfloat16_tEfNS_4arch4Sm80ELb1ELb0ELb1ELb1ELb0ELb1ELb1ELb0EEENS1_21CollectiveEpilogueFwdINS6_IJS8_S8_S9_EEENS6_IJNS7_ILi1EEESH_SH_EEESB_SD_Li128ELb1ELb1ELb0ELb0EEENS1_19SingleTileSchedulerILb1ELb0ELb1ELi128EEEEEEEEEvNT_6ParamsE)
        .other          _ZN7cutlass13device_kernelIN5flash19enable_sm80_to_sm89INS1_16FlashAttnFwdSm80INS1_25CollectiveMainloopFwdSm80ILi4ELi1ELb0EN4cute5tupleIJNS5_1CILi128EEENS7_ILi64EEES8_EEELi128ENS_10bfloat16_tEfNS_4arch4Sm80ELb1ELb0ELb1ELb1ELb0ELb1ELb1ELb0EEENS1_21CollectiveEpilogueFwdINS6_IJS8_S8_S9_EEENS6_IJNS7_ILi1EEESH_SH_EEESB_SD_Li128ELb1ELb1ELb0ELb0EEENS1_19SingleTileSchedulerILb1ELb0ELb1ELi128EEEEEEEEEvNT_6ParamsE,@"STO_CUDA_ENTRY STV_DEFAULT"
_ZN7cutlass13device_kernelIN5flash19enable_sm80_to_sm89INS1_16FlashAttnFwdSm80INS1_25CollectiveMainloopFwdSm80ILi4ELi1ELb0EN4cute5tupleIJNS5_1CILi128EEENS7_ILi64EEES8_EEELi128ENS_10bfloat16_tEfNS_4arch4Sm80ELb1ELb0ELb1ELb1ELb0ELb1ELb1ELb0EEENS1_21CollectiveEpilogueFwdINS6_IJS8_S8_S9_EEENS6_IJNS7_ILi1EEESH_SH_EEESB_SD_Li128ELb1ELb1ELb0ELb0EEENS1_19SingleTileSchedulerILb1ELb0ELb1ELi128EEEEEEEEEvNT_6ParamsE:
[----:B------:R-:W-:Y:S02]  /*0000*/  MOV R1, c[0x0][0x28] ;  /* 0x00000a0000017a02 */ /* 0x000fe40000000f00 */
[----:B------:R-:W1:Y:S01]  /*0010*/  S2R R177, SR_TID.X ;  /* 0x0000000000b17919 */ /* 0x000e620000002100 */
[----:B------:R-:W-:Y:S01]  /*0020*/  IMAD.MOV.U32 R38, RZ, RZ, 0x4 ;  /* 0x00000004ff267424 */ /* 0x000fe200078e00ff */
[----:B------:R-:W2:Y:S01]  /*0030*/  S2UR UR18, SR_CTAID.X ;  /* 0x00000000001279c3 */ /* 0x000ea20000002500 */
[----:B------:R-:W-:Y:S01]  /*0040*/  ULDC.64 UR28, c[0x0][0x118] ;  /* 0x00004600001c7ab9 */ /* 0x000fe20000000a00 */
[----:B------:R-:W3:Y:S01]  /*0050*/  S2R R4, SR_CTAID.Z ;  /* 0x0000000000047919 */ /* 0x000ee20000002700 */
[----:B------:R-:W-:-:S05]  /*0060*/  IADD3 R1, R1, -0xa0, RZ ;  /* 0xffffff6001017810 */ /* 0x000fca0007ffe0ff */
[----:B------:R-:W4:Y:S01]  /*0070*/  S2UR UR26, SR_CTAID.Z ;  /* 0x00000000001a79c3 */ /* 0x000f220000002700 */
[----:B-1----:R-:W-:Y:S01]  /*0080*/  SHF.R.U32.HI R0, RZ, 0x5, R177 ;  /* 0x00000005ff007819 */ /* 0x002fe200000116b1 */
[----:B---3--:R-:W-:-:S05]  /*0090*/  IMAD.WIDE R2, R4, R38, c[0x0][0x568] ;  /* 0x00015a0004027625 */ /* 0x008fca00078e0226 */
[----:B------:R-:W1:Y:S02]  /*00a0*/  SHFL.IDX PT, R0, R0, RZ, 0x1f ;  /* 0x00001fff00007589 */ /* 0x000e6400000e0000 */
[----:B-1----:R-:W-:-:S13]  /*00b0*/  ISETP.NE.AND P0, PT, R0, RZ, PT ;  /* 0x000000ff0000720c */ /* 0x002fda0003f05270 */
[----:B--2-4-:R-:W-:Y:S05]  /*00c0*/  @!P0 BRA `(.L_x_1639) ;  /* 0x0000017000008947 */ /* 0x014fea0003800000 */
[----:B------:R-:W-:-:S04]  /*00d0*/  ISETP.NE.U32.AND P0, PT, RZ, c[0x0][0x568], PT ;  /* 0x00015a00ff007a0c */ /* 0x000fc80003f05070 */
[----:B------:R-:W-:-:S13]  /*00e0*/  ISETP.NE.AND.EX P0, PT, RZ, c[0x0][0x56c], PT, P0 ;  /* 0x00015b00ff007a0c */ /* 0x000fda0003f05300 */
[----:B------:R-:W-:Y:S05]  /*00f0*/  @!P0 BRA `(.L_x_1640) ;  /* 0x0000003000008947 */ /* 0x000fea0003800000 */
[----:B------:R-:W2:Y:S02]  /*0100*/  LDG.E R0, [R2.64] ;  /* 0x0000001c02007981 */ /* 0x000ea4000c1e1900 */
[----:B--2---:R1:W2:Y:S02]  /*0110*/  R2UR UR5, R0 ;  /* 0x00000000000573c2 */ /* 0x0042a400000e0000 */
[----:B-12---:R-:W-:Y:S05]  /*0120*/  BRA `(.L_x_1641) ;  /* 0x000000b000007947 */ /* 0x006fea0003800000 */
.L_x_1640:
[----:B------:R-:W-:-:S04]  /*0130*/  ISETP.NE.U32.AND P0, PT, RZ, c[0x0][0x560], PT ;  /* 0x00015800ff007a0c */ /* 0x000fc80003f05070 */
[----:B------:R-:W-:-:S13]  /*0140*/  ISETP.NE.AND.EX P0, PT, RZ, c[0x0][0x564], PT, P0 ;  /* 0x00015900ff007a0c */ /* 0x000fda0003f05300 */
[----:B------:R-:W-:Y:S05]  /*0150*/  @!P0 BRA `(.L_x_1642) ;  /* 0x0000007000008947 */ /* 0x000fea0003800000 */
[----:B------:R-:W-:-:S05]  /*0160*/  IMAD.WIDE R2, R4, R38, c[0x0][0x560] ;  /* 0x0001580004027625 */ /* 0x000fca00078e0226 */
[----:B------:R-:W2:Y:S04]  /*0170*/  LDG.E R4, [R2.64] ;  /* 0x0000001c02047981 */ /* 0x000ea8000c1e1900 */
[----:B------:R-:W3:Y:S01]  /*0180*/  LDG.E R0, [R2.64+0x4] ;  /* 0x0000041c02007981 */ /* 0x000ee2000c1e1900 */
[----:B--2---:R-:W1:Y:S08]  /*0190*/  R2UR UR4, R4 ;  /* 0x00000000040473c2 */ /* 0x004e7000000e0000 */
[----:B---3--:R-:W1:Y:S02]  /*01a0*/  R2UR UR5, R0 ;  /* 0x00000000000573c2 */ /* 0x008e6400000e0000 */
[----:B-1----:R-:W-:Y:S01]  /*01b0*/  UIADD3 UR5, -UR4, UR5, URZ ;  /* 0x0000000504057290 */ /* 0x002fe2000fffe13f */
[----:B------:R-:W-:Y:S05]  /*01c0*/  BRA `(.L_x_1641) ;  /* 0x0000001000007947 */ /* 0x000fea0003800000 */
.L_x_1642:
[----:B------:R-:W-:Y:S02]  /*01d0*/  ULDC UR5, c[0x0][0x54c] ;  /* 0x0001530000057ab9 */ /* 0x000fe40000000800 */
.L_x_1641:
[----:B------:R-:W-:Y:S02]  /*01e0*/  ULDC UR4, c[0x0][0x548] ;  /* 0x0001520000047ab9 */ /* 0x000fe40000000800 */
[----:B------:R-:W-:-:S02]  /*01f0*/  USHF.L.U32 UR18, UR18, 0x7, URZ ;  /* 0x0000000712127899 */ /* 0x000fc4000800063f */
[----:B------:R-:W-:-:S04]  /*0200*/  UIMAD UR4, UR5, UR4, URZ ;  /* 0x00000004050472a4 */ /* 0x000fc8000f8e023f */
[----:B------:R-:W-:-:S04]  /*0210*/  UISETP.GE.AND UP0, UPT, UR18, UR4, UPT ;  /* 0x000000041200728c */ /* 0x000fc8000bf06270 */
[----:B------:R-:W-:Y:S01]  /*0220*/  USEL UR26, UR26, 0xffffffff, !UP0 ;  /* 0xffffffff1a1a7887 */ /* 0x000fe2000c000000 */
[----:B------:R-:W-:Y:S05]  /*0230*/  BRA `(.L_x_1643) ;  /* 0x0000016000007947 */ /* 0x000fea0003800000 */
.L_x_1639:
[----:B------:R-:W-:-:S04]  /*0240*/  ISETP.NE.U32.AND P0, PT, RZ, c[0x0][0x568], PT ;  /* 0x00015a00ff007a0c */ /* 0x000fc80003f05070 */
[----:B------:R-:W-:-:S13]  /*0250*/  ISETP.NE.AND.EX P0, PT, RZ, c[0x0][0x56c], PT, P0 ;  /* 0x00015b00ff007a0c */ /* 0x000fda0003f05300 */
[----:B------:R-:W-:Y:S05]  /*0260*/  @!P0 BRA `(.L_x_1644) ;  /* 0x0000003000008947 */ /* 0x000fea0003800000 */
[----:B------:R-:W2:Y:S02]  /*0270*/  LDG.E R0, [R2.64] ;  /* 0x0000001c02007981 */ /* 0x000ea4000c1e1900 */
[----:B--2---:R1:W2:Y:S02]  /*0280*/  R2UR UR5, R0 ;  /* 0x00000000000573c2 */ /* 0x0042a400000e0000 */
[----:B-12---:R-:W-:Y:S05]  /*0290*/  BRA `(.L_x_1645) ;  /* 0x000000b000007947 */ /* 0x006fea0003800000 */
.L_x_1644:
        /* <DEDUP_REMOVED lines=10> */
.L_x_1646:
[----:B------:R-:W-:Y:S02]  /*0340*/  ULDC UR5, c[0x0][0x54c] ;  /* 0x0001530000057ab9 */ /* 0x000fe40000000800 */
.L_x_1645:
[----:B------:R-:W-:Y:S02]  /*0350*/  ULDC UR4, c[0x0][0x548] ;  /* 0x0001520000047ab9 */ /* 0x000fe40000000800 */
[----:B------:R-:W-:-:S02]  /*0360*/  USHF.L.U32 UR18, UR18, 0x7, URZ ;  /* 0x0000000712127899 */ /* 0x000fc4000800063f */
[----:B------:R-:W-:-:S04]  /*0370*/  UIMAD UR4, UR5, UR4, URZ ;  /* 0x00000004050472a4 */ /* 0x000fc8000f8e023f */
[----:B------:R-:W-:-:S04]  /*0380*/  UISETP.GE.AND UP0, UPT, UR18, UR4, UPT ;  /* 0x000000041200728c */ /* 0x000fc8000bf06270 */
[----:B------:R-:W-:-:S06]  /*0390*/  USEL UR26, UR26, 0xffffffff, !UP0 ;  /* 0xffffffff1a1a7887 */ /* 0x000fcc000c000000 */
.L_x_1643:
[----:B------:R-:W-:-:S13]  /*03a0*/  ISETP.LE.AND P0, PT, RZ, UR26, PT ;  /* 0x0000001aff007c0c */ /* 0x000fda000bf03270 */
[----:B------:R-:W-:Y:S05]  /*03b0*/  @!P0 EXIT ;  /* 0x000000000000894d */ /* 0x000fea0003800000 */
[----:B------:R-:W-:Y:S01]  /*03c0*/  ISETP.NE.U32.AND P0, PT, RZ, c[0x0][0x370], PT ;  /* 0x0000dc00ff007a0c */ /* 0x000fe20003f05070 */
[----:B------:R-:W-:Y:S01]  /*03d0*/  ULDC.64 UR4, c[0x0][0x358] ;  /* 0x0000d60000047ab9 */ /* 0x000fe20000000a00 */
[----:B------:R-:W-:Y:S01]  /*03e0*/  ISETP.NE.U32.AND P1, PT, RZ, c[0x0][0x360], PT ;  /* 0x0000d800ff007a0c */ /* 0x000fe20003f25070 */
[----:B------:R-:W-:Y:S01]  /*03f0*/  IMAD.U32 R0, RZ, RZ, UR26 ;  /* 0x0000001aff007e24 */ /* 0x000fe2000f8e00ff */
[----:B------:R-:W-:Y:S01]  /*0400*/  ISETP.NE.AND.EX P3, PT, RZ, c[0x0][0x374], PT, P0 ;  /* 0x0000dd00ff007a0c */ /* 0x000fe20003f65300 */
[----:B------:R-:W-:Y:S01]  /*0410*/  IMAD.U32 R4, RZ, RZ, UR26 ;  /* 0x0000001aff047e24 */ /* 0x000fe2000f8e00ff */
[----:B------:R-:W-:Y:S01]  /*0420*/  ISETP.NE.AND.EX P1, PT, RZ, c[0x0][0x364], PT, P1 ;  /* 0x0000d900ff007a0c */ /* 0x000fe20003f25310 */
[----:B------:R-:W-:Y:S01]  /*0430*/  UISETP.NE.U32.AND UP3, UPT, URZ, UR4, UPT ;  /* 0x000000043f00728c */ /* 0x000fe2000bf65070 */
[----:B------:R-:W-:Y:S02]  /*0440*/  ISETP.NE.U32.AND P2, PT, RZ, c[0x0][0x348], PT ;  /* 0x0000d200ff007a0c */ /* 0x000fe40003f45070 */
[----:B------:R-:W-:Y:S01]  /*0450*/  ISETP.NE.U32.AND P4, PT, RZ, c[0x0][0x350], PT ;  /* 0x0000d400ff007a0c */ /* 0x000fe20003f85070 */
[----:B------:R-:W-:Y:S01]  /*0460*/  UISETP.NE.AND.EX UP3, UPT, URZ, UR5, UPT, UP3 ;  /* 0x000000053f00728c */ /* 0x000fe2000bf65330 */
[----:B------:R-:W-:-:S02]  /*0470*/  ISETP.NE.AND.EX P2, PT, RZ, c[0x0][0x34c], PT, P2 ;  /* 0x0000d300ff007a0c */ /* 0x000fc40003f45320 */
[----:B------:R-:W-:Y:S02]  /*0480*/  ISETP.NE.AND.EX P4, PT, RZ, c[0x0][0x354], PT, P4 ;  /* 0x0000d500ff007a0c */ /* 0x000fe40003f85340 */
[----:B------:R-:W-:Y:S01]  /*0490*/  MOV R5, UR26 ;  /* 0x0000001a00057c02 */ /* 0x000fe20008000f00 */
[----:B------:R-:W-:Y:S01]  /*04a0*/  @P3 IMAD.WIDE R2, R38, R0, c[0x0][0x370] ;  /* 0x0000dc0026023625 */ /* 0x000fe200078e0200 */
[----:B------:R-:W-:-:S03]  /*04b0*/  PLOP3.LUT P0, PT, PT, PT, UP3, 0x80, 0x0 ;  /* 0x000000000000781c */ /* 0x000fc60003f0f038 */
[C---:B------:R-:W-:Y:S01]  /*04c0*/  @P1 IMAD.WIDE R6, R38.reuse, R4, c[0x0][0x360] ;  /* 0x0000d80026061625 */ /* 0x040fe200078e0204 */
[----:B------:R1:W2:Y:S03]  /*04d0*/  @P3 LDG.E R11, [R2.64] ;  /* 0x0000001c020b3981 */ /* 0x0002a6000c1e1900 */
[----:B------:R-:W-:Y:S01]  /*04e0*/  IMAD.WIDE R4, R38, R5, c[0x0][0x348] ;  /* 0x0000d20026047625 */ /* 0x000fe200078e0205 */
[----:B------:R-:W-:-:S04]  /*04f0*/  MOV R10, RZ ;  /* 0x000000ff000a7202 */ /* 0x000fc80000000f00 */
[----:B------:R-:W3:Y:S01]  /*0500*/  @P2 LDG.E R9, [R4.64] ;  /* 0x0000001c04092981 */ /* 0x000ee2000c1e1900 */
[----:B-1----:R-:W-:-:S03]  /*0510*/  IMAD.WIDE R2, R38, R0, c[0x0][0x350] ;  /* 0x0000d40026027625 */ /* 0x002fc600078e0200 */
[----:B------:R1:W4:Y:S04]  /*0520*/  @P1 LDG.E R0, [R6.64] ;  /* 0x0000001c06001981 */ /* 0x000328000c1e1900 */
[----:B------:R-:W4:Y:S01]  /*0530*/  @P4 LDG.E R8, [R2.64] ;  /* 0x0000001c02084981 */ /* 0x000f22000c1e1900 */
[----:B-1----:R-:W-:-:S04]  /*0540*/  IMAD.U32 R6, RZ, RZ, UR26 ;  /* 0x0000001aff067e24 */ /* 0x002fc8000f8e00ff */
[----:B------:R-:W-:-:S05]  /*0550*/  IMAD.WIDE R6, R38, R6, c[0x0][0x358] ;  /* 0x0000d60026067625 */ /* 0x000fca00078e0206 */
[----:B------:R1:W5:Y:S01]  /*0560*/  @P0 LDG.E R10, [R6.64] ;  /* 0x0000001c060a0981 */ /* 0x000362000c1e1900 */
[----:B------:R-:W1:Y:S01]  /*0570*/  S2UR UR16, SR_CTAID.Y ;  /* 0x00000000001079c3 */ /* 0x000e620000002600 */
[----:B------:R-:W-:Y:S02]  /*0580*/  UMOV UR21, URZ ;  /* 0x0000003f00157c82 */ /* 0x000fe40008000000 */
[----:B------:R-:W-:Y:S02]  /*0590*/  ULDC UR24, c[0x0][0x168] ;  /* 0x00005a0000187ab9 */ /* 0x000fe40000000800 */
[----:B------:R-:W-:Y:S02]  /*05a0*/  UMOV UR22, URZ ;  /* 0x0000003f00167c82 */ /* 0x000fe40008000000 */
[----:B------:R-:W-:Y:S02]  /*05b0*/  UMOV UR20, URZ ;  /* 0x0000003f00147c82 */ /* 0x000fe40008000000 */
[----:B------:R-:W-:-:S02]  /*05c0*/  ULDC UR7, c[0x0][0x1d0] ;  /* 0x0000740000077ab9 */ /* 0x000fc40000000800 */
[----:B------:R-:W-:Y:S02]  /*05d0*/  ULDC UR23, c[0x0][0x228] ;  /* 0x00008a0000177ab9 */ /* 0x000fe40000000800 */
[----:B-1----:R-:W-:Y:S01]  /*05e0*/  USHF.R.S32.HI UR15, URZ, 0x1f, UR16 ;  /* 0x0000001f3f0f7899 */ /* 0x002fe20008011410 */
[----:B--2---:R1:W2:Y:S08]  /*05f0*/  @P3 R2UR UR21, R11 ;  /* 0x000000000b1533c2 */ /* 0x0042b000000e0000 */
[----:B---3--:R1:W3:Y:S08]  /*0600*/  @P2 R2UR UR22, R9 ;  /* 0x00000000091623c2 */ /* 0x0082f000000e0000 */
[----:B----4-:R1:W4:Y:S08]  /*0610*/  @P1 R2UR UR24, R0 ;  /* 0x00000000001813c2 */ /* 0x01033000000e0000 */
[----:B------:R1:W1:Y:S01]  /*0620*/  @P4 R2UR UR20, R8 ;  /* 0x00000000081443c2 */ /* 0x00026200000e0000 */
[----:B------:R-:W-:Y:S05]  /*0630*/  @P1 BRA `(.L_x_1647) ;  /* 0x0000006000001947 */ /* 0x000fea0003800000 */
[----:B--23--:R-:W-:Y:S05]  /*0640*/  @!P2 BRA `(.L_x_1647) ;  /* 0x000000500000a947 */ /* 0x00cfea0003800000 */
[----:B-1----:R1:W2:Y:S04]  /*0650*/  LDG.E R0, [R4.64] ;  /* 0x0000001c04007981 */ /* 0x0022a8000c1e1900 */
[----:B-1----:R-:W3:Y:S01]  /*0660*/  LDG.E R4, [R4.64+0x4] ;  /* 0x0000041c04047981 */ /* 0x002ee2000c1e1900 */
[----:B--2-4-:R-:W1:Y:S08]  /*0670*/  R2UR UR24, R0 ;  /* 0x00000000001873c2 */ /* 0x014e7000000e0000 */
[----:B---3--:R-:W1:Y:S02]  /*0680*/  R2UR UR4, R4 ;  /* 0x00000000040473c2 */ /* 0x008e6400000e0000 */
[----:B-1----:R-:W-:-:S06]  /*0690*/  UIADD3 UR24, -UR24, UR4, URZ ;  /* 0x0000000418187290 */ /* 0x002fcc000fffe13f */
.L_x_1647:
[----:B--23--:R-:W-:-:S04]  /*06a0*/  ISETP.NE.U32.AND P1, PT, RZ, c[0x0][0x368], PT ;  /* 0x0000da00ff007a0c */ /* 0x00cfc80003f25070 */
[----:B------:R-:W-:-:S13]  /*06b0*/  ISETP.NE.AND.EX P1, PT, RZ, c[0x0][0x36c], PT, P1 ;  /* 0x0000db00ff007a0c */ /* 0x000fda0003f25310 */
[----:B------:R-:W-:Y:S05]  /*06c0*/  @!P1 BRA `(.L_x_1648) ;  /* 0x0000005000009947 */ /* 0x000fea0003800000 */
[----:B-1----:R-:W-:-:S05]  /*06d0*/  MOV R0, UR26 ;  /* 0x0000001a00007c02 */ /* 0x002fca0008000f00 */
[----:B------:R-:W-:-:S05]  /*06e0*/  IMAD.WIDE R2, R38, R0, c[0x0][0x368] ;  /* 0x0000da0026027625 */ /* 0x000fca00078e0200 */
[----:B------:R-:W2:Y:S02]  /*06f0*/  LDG.E R0, [R2.64] ;  /* 0x0000001c02007981 */ /* 0x000ea4000c1e1900 */
[----:B--2---:R1:W2:Y:S02]  /*0700*/  R2UR UR7, R0 ;  /* 0x00000000000773c2 */ /* 0x0042a400000e0000 */
[----:B-12---:R-:W-:Y:S05]  /*0710*/  BRA `(.L_x_1649) ;  /* 0x0000006000007947 */ /* 0x006fea0003800000 */
.L_x_1648:
[----:B------:R-:W-:Y:S05]  /*0720*/  @!P4 BRA `(.L_x_1649) ;  /* 0x000000500000c947 */ /* 0x000fea0003800000 */
[----:B-1----:R1:W2:Y:S04]  /*0730*/  LDG.E R0, [R2.64] ;  /* 0x0000001c02007981 */ /* 0x0022a8000c1e1900 */
[----:B-1----:R-:W3:Y:S01]  /*0740*/  LDG.E R2, [R2.64+0x4] ;  /* 0x0000041c02027981 */ /* 0x002ee2000c1e1900 */
[----:B--2---:R-:W1:Y:S08]  /*0750*/  R2UR UR7, R0 ;  /* 0x00000000000773c2 */ /* 0x004e7000000e0000 */
[----:B---3--:R-:W1:Y:S02]  /*0760*/  R2UR UR4, R2 ;  /* 0x00000000020473c2 */ /* 0x008e6400000e0000 */
[----:B-1----:R-:W-:-:S06]  /*0770*/  UIADD3 UR7, -UR7, UR4, URZ ;  /* 0x0000000407077290 */ /* 0x002fcc000fffe13f */
.L_x_1649:
[----:B------:R2:W3:Y:S04]  /*0780*/  @P0 LDG.E R4, [R6.64] ;  /* 0x0000001c06040981 */ /* 0x0004e8000c1e1900 */
[----:B--2---:R-:W2:Y:S01]  /*0790*/  @P0 LDG.E R6, [R6.64+0x4] ;  /* 0x0000041c06060981 */ /* 0x004ea2000c1e1900 */
[----:B------:R-:W-:Y:S01]  /*07a0*/  ISETP.NE.U32.AND P1, PT, RZ, c[0x0][0x378], PT ;  /* 0x0000de00ff007a0c */ /* 0x000fe20003f25070 */
[----:B-1----:R-:W-:-:S03]  /*07b0*/  IMAD.U32 R0, RZ, RZ, UR26 ;  /* 0x0000001aff007e24 */ /* 0x002fc6000f8e00ff */
[----:B------:R-:W-:-:S13]  /*07c0*/  ISETP.NE.AND.EX P1, PT, RZ, c[0x0][0x37c], PT, P1 ;  /* 0x0000df00ff007a0c */ /* 0x000fda0003f25310 */
[----:B------:R-:W-:-:S05]  /*07d0*/  @P1 IMAD.WIDE R2, R38, R0, c[0x0][0x378] ;  /* 0x0000de0026021625 */ /* 0x000fca00078e0200 */
[----:B----4-:R-:W4:Y:S01]  /*07e0*/  @P1 LDG.E R0, [R2.64] ;  /* 0x0000001c02001981 */ /* 0x010f22000c1e1900 */
[----:B------:R-:W-:Y:S02]  /*07f0*/  ULDC UR6, c[0x0][0x2c4] ;  /* 0x0000b10000067ab9 */ /* 0x000fe40000000800 */
[----:B------:R-:W-:Y:S02]  /*0800*/  UISETP.NE.AND UP2, UPT, UR6, 0x1, UPT ;  /* 0x000000010600788c */ /* 0x000fe4000bf45270 */
[----:B------:R-:W-:Y:S02]  /*0810*/  UIADD3 UR6, -UR21, UR7, URZ ;  /* 0x0000000715067290 */ /* 0x000fe4000fffe13f */
[----:B------:R-:W-:-:S07]  /*0820*/  UMOV UR19, UR7 ;  /* 0x0000000700137c82 */ /* 0x000fce0008000000 */
[----:B------:R-:W-:Y:S01]  /*0830*/  @UP2 UIADD3 UR8, UR18, 0x7f, URZ ;  /* 0x0000007f12082890 */ /* 0x000fe2000fffe03f */
[----:B---3--:R-:W1:Y:S08]  /*0840*/  @P0 R2UR UR4, R4 ;  /* 0x00000000040403c2 */ /* 0x008e7000000e0000 */
[----:B--2---:R-:W1:Y:S08]  /*0850*/  @P0 R2UR UR5, R6 ;  /* 0x00000000060503c2 */ /* 0x004e7000000e0000 */
[----:B----4-:R2:W3:Y:S01]  /*0860*/  @P1 R2UR UR19, R0 ;  /* 0x00000000001313c2 */ /* 0x0104e200000e0000 */
[----:B-1----:R-:W-:-:S03]  /*0870*/  @UP3 UIADD3 UR23, -UR4, UR5, URZ ;  /* 0x0000000504173290 */ /* 0x002fc6000fffe13f */
[----:B------:R-:W-:Y:S02]  /*0880*/  ULDC.64 UR4, c[0x0][0x2c8] ;  /* 0x0000b20000047ab9 */ /* 0x000fe40000000a00 */
[----:B------:R-:W-:Y:S02]  /*0890*/  UIMAD.WIDE.U32 UR8, UR8, UR4, URZ ;  /* 0x00000004080872a5 */ /* 0x000fe4000f8e003f */
[----:B------:R-:W-:Y:S02]  /*08a0*/  UIADD3 UR13, UR6, UR23, URZ ;  /* 0x00000017060d7290 */ /* 0x000fe4000fffe03f */
[----:B------:R-:W-:Y:S02]  /*08b0*/  UIADD3 UR4, UR18, 0x7f, URZ ;  /* 0x0000007f12047890 */ /* 0x000fe4000fffe03f */
[----:B------:R-:W-:Y:S02]  /*08c0*/  UIADD3 UR11, UR13, 0x40, -UR24 ;  /* 0x000000400d0b7890 */ /* 0x000fe4000fffe818 */
[----:B------:R-:W-:-:S02]  /*08d0*/  @UP2 USHF.R.U32.HI UR4, URZ, UR5, UR9 ;  /* 0x000000053f042299 */ /* 0x000fc40008011609 */
[----:B------:R-:W-:Y:S02]  /*08e0*/  UIADD3 UR9, UR13, 0x3f, URZ ;  /* 0x0000003f0d097890 */ /* 0x000fe4000fffe03f */
[----:B------:R-:W-:Y:S02]  /*08f0*/  UIADD3 UR5, UR11, UR4, URZ ;  /* 0x000000040b057290 */ /* 0x000fe4000fffe03f */
[----:B------:R-:W-:Y:S02]  /*0900*/  USHF.R.S32.HI UR8, URZ, 0x1f, UR9 ;  /* 0x0000001f3f087899 */ /* 0x000fe40008011409 */
[----:B------:R-:W-:Y:S02]  /*0910*/  USHF.R.S32.HI UR4, URZ, 0x1f, UR5 ;  /* 0x0000001f3f047899 */ /* 0x000fe40008011405 */
[----:B------:R-:W-:Y:S02]  /*0920*/  ULEA.HI UR8, UR8, UR9, URZ, 0x6 ;  /* 0x0000000908087291 */ /* 0x000fe4000f8f303f */
[----:B------:R-:W-:-:S02]  /*0930*/  ULEA.HI UR4, UR4, UR5, URZ, 0x6 ;  /* 0x0000000504047291 */ /* 0x000fc4000f8f303f */
[----:B------:R-:W-:Y:S02]  /*0940*/  USHF.R.S32.HI UR12, URZ, 0x6, UR8 ;  /* 0x000000063f0c7899 */ /* 0x000fe40008011408 */
[----:B------:R-:W-:-:S04]  /*0950*/  USHF.R.S32.HI UR4, URZ, 0x6, UR4 ;  /* 0x000000063f047899 */ /* 0x000fc80008011404 */
[----:B------:R-:W-:-:S04]  /*0960*/  UISETP.LT.AND UP0, UPT, UR12, UR4, UPT ;  /* 0x000000040c00728c */ /* 0x000fc8000bf01270 */
[----:B------:R-:W-:Y:S02]  /*0970*/  USEL UR5, UR12, UR4, UP0 ;  /* 0x000000040c057287 */ /* 0x000fe40008000000 */
[----:B------:R-:W-:Y:S02]  /*0980*/  UIADD3 UR4, -UR6, URZ, URZ ;  /* 0x0000003f06047290 */ /* 0x000fe4000fffe13f */
[----:B------:R-:W-:Y:S02]  /*0990*/  ULEA UR6, UR5, -UR6, 0x6 ;  /* 0x8000000605067291 */ /* 0x000fe4000f8e303f */
[----:B------:R-:W-:Y:S02]  /*09a0*/  UISETP.LT.AND UP1, UPT, URZ, UR4, UPT ;  /* 0x000000043f00728c */ /* 0x000fe4000bf21270 */
[----:B------:R-:W-:Y:S02]  /*09b0*/  UISETP.LT.AND UP0, UPT, UR6, UR23, UPT ;  /* 0x000000170600728c */ /* 0x000fe4000bf01270 */
[----:B------:R-:W-:-:S02]  /*09c0*/  USEL UR4, URZ, UR4, !UP1 ;  /* 0x000000043f047287 */ /* 0x000fc4000c800000 */
[----:B------:R-:W-:Y:S02]  /*09d0*/  USEL UR5, UR6, UR23, UP0 ;  /* 0x0000001706057287 */ /* 0x000fe40008000000 */
[----:B------:R-:W-:Y:S02]  /*09e0*/  USHF.R.U32.HI UR10, URZ, 0x6, UR4 ;  /* 0x000000063f0a7899 */ /* 0x000fe40008011604 */
[----:B------:R-:W-:-:S05]  /*09f0*/  UISETP.GT.AND UP0, UPT, UR5, UR4, UPT ;  /* 0x000000040500728c */ /* 0x000fca000bf04270 */
[----:B------:R-:W-:-:S06]  /*0a00*/  UMOV UR9, UR10 ;  /* 0x0000000a00097c82 */ /* 0x000fcc0008000000 */
[----:B------:R-:W-:-:S04]  /*0a10*/  @UP0 UIADD3 UR5, UR5, 0x3f, URZ ;  /* 0x0000003f05050890 */ /* 0x000fc8000fffe03f */
[----:B------:R-:W-:-:S04]  /*0a20*/  @UP0 USHF.R.S32.HI UR4, URZ, 0x1f, UR5 ;  /* 0x0000001f3f040899 */ /* 0x000fc80008011405 */
[----:B------:R-:W-:-:S04]  /*0a30*/  @UP0 ULEA.HI UR4, UR4, UR5, URZ, 0x6 ;  /* 0x0000000504040291 */ /* 0x000fc8000f8f303f */
[----:B------:R-:W-:-:S04]  /*0a40*/  @UP0 USHF.R.S32.HI UR9, URZ, 0x6, UR4 ;  /* 0x000000063f090899 */ /* 0x000fc80008011404 */
[----:B------:R-:W-:-:S06]  /*0a50*/  UISETP.GT.AND UP0, UPT, UR9, UR10, UPT ;  /* 0x0000000a0900728c */ /* 0x000fcc000bf04270 */
[----:B------:R-:W-:-:S13]  /*0a60*/  PLOP3.LUT P0, PT, PT, PT, UP0, 0x80, 0x0 ;  /* 0x000000000000781c */ /* 0x000fda0003f0f008 */
[----:B------:R-:W-:Y:S05]  /*0a70*/  @!P0 BRA `(.L_x_1650) ;  /* 0x0000794000008947 */ /* 0x000fea0003800000 */
[----:B--23--:R-:W-:Y:S01]  /*0a80*/  ISETP.NE.U32.AND P0, PT, RZ, c[0x0][0x340], PT ;  /* 0x0000d000ff007a0c */ /* 0x00cfe20003f05070 */
[----:B------:R-:W-:Y:S01]  /*0a90*/  IMAD.U32 R0, RZ, RZ, UR26 ;  /* 0x0000001aff007e24 */ /* 0x000fe2000f8e00ff */
[----:B------:R-:W-:Y:S01]  /*0aa0*/  SHF.R.S32.HI R4, RZ, 0x1f, R177 ;  /* 0x0000001fff047819 */ /* 0x000fe200000114b1 */
[----:B------:R-:W-:Y:S01]  /*0ab0*/  ULDC.64 UR4, c[0x0][0x240] ;  /* 0x0000900000047ab9 */ /* 0x000fe20000000a00 */
[----:B------:R-:W-:-:S13]  /*0ac0*/  ISETP.NE.AND.EX P3, PT, RZ, c[0x0][0x344], PT, P0 ;  /* 0x0000d100ff007a0c */ /* 0x000fda0003f65300 */
[----:B------:R-:W-:-:S05]  /*0ad0*/  @P3 IMAD.WIDE R2, R38, R0, c[0x0][0x340] ;  /* 0x0000d00026023625 */ /* 0x000fca00078e0200 */
[----:B------:R1:W2:Y:S01]  /*0ae0*/  @P3 LDG.E R18, [R2.64] ;  /* 0x0000001c02123981 */ /* 0x0002a2000c1e1900 */
[----:B------:R-:W-:Y:S01]  /*0af0*/  LEA.HI R0, R4, R177, RZ, 0x3 ;  /* 0x000000b104007211 */ /* 0x000fe200078f18ff */
[----:B------:R-:W-:Y:S01]  /*0b00*/  UIMAD UR4, UR15, UR4, URZ ;  /* 0x000000040f0472a4 */ /* 0x000fe2000f8e023f */
[----:B------:R-:W-:Y:S01]  /*0b10*/  IMAD.MOV.U32 R159, RZ, RZ, c[0x0][0x238] ;  /* 0x00008e00ff9f7624 */ /* 0x000fe200078e00ff */
[----:B------:R-:W-:Y:S01]  /*0b20*/  USHF.R.S32.HI UR6, URZ, 0x1f, UR26 ;  /* 0x0000001f3f067899 */ /* 0x000fe2000801141a */
[----:B------:R-:W-:Y:S01]  /*0b30*/  SHF.R.S32.HI R92, RZ, 0x3, R0 ;  /* 0x00000003ff5c7819 */ /* 0x000fe20000011400 */
[----:B------:R-:W-:Y:S01]  /*0b40*/  UIMAD UR8, UR16, UR5, UR4 ;  /* 0x00000005100872a4 */ /* 0x000fe2000f8e0204 */
[----:B------:R-:W-:Y:S01]  /*0b50*/  LOP3.LUT R0, R0, 0xfffffff8, RZ, 0xc0, !PT ;  /* 0xfffffff800007812 */ /* 0x000fe200078ec0ff */
[----:B------:R-:W-:Y:S01]  /*0b60*/  USEL UR35, UR6, URZ, !UP3 ;  /* 0x0000003f06237287 */ /* 0x000fe2000d800000 */
[----:B------:R-:W-:Y:S01]  /*0b70*/  SHF.R.S32.HI R37, RZ, 0x1f, R92 ;  /* 0x0000001fff257819 */ /* 0x000fe2000001145c */
[----:B------:R-:W-:Y:S01]  /*0b80*/  ULDC.64 UR4, c[0x0][0x248] ;  /* 0x0000920000047ab9 */ /* 0x000fe20000000a00 */
[C---:B-----5:R-:W-:Y:S01]  /*0b90*/  IADD3 R139, P0, R92.reuse, R10, RZ ;  /* 0x0000000a5c8b7210 */ /* 0x060fe20007f1e0ff */
[----:B------:R-:W-:Y:S01]  /*0ba0*/  IMAD.IADD R28, R177, 0x1, -R0 ;  /* 0x00000001b11c7824 */ /* 0x000fe200078e0a00 */
[----:B------:R-:W-:Y:S01]  /*0bb0*/  UIMAD UR4, UR35, UR4, URZ ;  /* 0x00000004230472a4 */ /* 0x000fe2000f8e023f */
[----:B------:R-:W-:Y:S01]  /*0bc0*/  IADD3 R128, -R92, UR23, RZ ;  /* 0x000000175c807c10 */ /* 0x000fe2000fffe1ff */
[----:B------:R-:W-:Y:S01]  /*0bd0*/  UIADD3 UR17, UR9, -0x1, URZ ;  /* 0xffffffff09117890 */ /* 0x000fe2000fffe03f */
[----:B------:R-:W-:Y:S01]  /*0be0*/  IMAD.SHL.U32 R32, R28, 0x8, RZ ;  /* 0x000000081c207824 */ /* 0x000fe200078e00ff */
[----:B------:R-:W-:Y:S01]  /*0bf0*/  LEA.HI.X.SX32 R152, R10, R37, 0x1, P0 ;  /* 0x000000250a987211 */ /* 0x000fe200000f0eff */
[----:B------:R-:W-:Y:S01]  /*0c00*/  USEL UR43, UR26, URZ, !UP3 ;  /* 0x0000003f1a2b7287 */ /* 0x000fe2000d800000 */
[----:B------:R-:W-:Y:S01]  /*0c10*/  LEA.HI R4, R4, R177, RZ, 0x6 ;  /* 0x000000b104047211 */ /* 0x000fe200078f30ff */
[----:B------:R-:W-:Y:S01]  /*0c20*/  UMOV UR37, 0x6 ;  /* 0x0000000600257882 */ /* 0x000fe20000000000 */
[----:B------:R-:W-:Y:S01]  /*0c30*/  SHF.R.S32.HI R33, RZ, 0x1f, R32 ;  /* 0x0000001fff217819 */ /* 0x000fe20000011420 */
[----:B------:R-:W-:Y:S01]  /*0c40*/  IMAD R0, R152, c[0x0][0x238], RZ ;  /* 0x00008e0098007a24 */ /* 0x000fe200078e02ff */
[----:B------:R-:W-:Y:S01]  /*0c50*/  USHF.R.S32.HI UR9, URZ, 0x1f, UR17 ;  /* 0x0000001f3f097899 */ /* 0x000fe20008011411 */
[----:B------:R-:W-:Y:S01]  /*0c60*/  IMAD.U32 R96, RZ, RZ, UR43 ;  /* 0x0000002bff607e24 */ /* 0x000fe2000f8e00ff */
[C---:B------:R-:W-:Y:S01]  /*0c70*/  IADD3 R87, R32.reuse, 0x40, RZ ;  /* 0x0000004020577810 */ /* 0x040fe20007ffe0ff */
[C---:B------:R-:W-:Y:S01]  /*0c80*/  IMAD R0, R139.reuse, c[0x0][0x23c], R0 ;  /* 0x00008f008b007a24 */ /* 0x040fe200078e0200 */
[----:B------:R-:W-:Y:S01]  /*0c90*/  ISETP.GE.AND P6, PT, R32, c[0x0][0x1d4], PT ;  /* 0x0000750020007a0c */ /* 0x000fe20003fc6270 */
[----:B-1----:R-:W-:Y:S01]  /*0ca0*/  IMAD.WIDE.U32 R2, R139, c[0x0][0x238], R32 ;  /* 0x00008e008b027a25 */ /* 0x002fe200078e0020 */
[----:B------:R-:W-:Y:S01]  /*0cb0*/  ISETP.GE.AND P5, PT, R87, c[0x0][0x1d4], PT ;  /* 0x0000750057007a0c */ /* 0x000fe20003fa6270 */
[----:B------:R-:W-:Y:S01]  /*0cc0*/  USHF.R.S32.HI UR36, URZ, 0x1f, UR19 ;  /* 0x0000001f3f247899 */ /* 0x000fe20008011413 */
[C---:B------:R-:W-:Y:S01]  /*0cd0*/  IADD3 R157, R92.reuse, 0x10, RZ ;  /* 0x000000105c9d7810 */ /* 0x040fe20007ffe0ff */
[----:B------:R-:W-:Y:S01]  /*0ce0*/  IMAD.IADD R3, R3, 0x1, R0 ;  /* 0x0000000103037824 */ /* 0x000fe200078e0200 */
[C---:B------:R-:W-:Y:S01]  /*0cf0*/  IADD3 R156, R92.reuse, 0x20, RZ ;  /* 0x000000205c9c7810 */ /* 0x040fe20007ffe0ff */
[----:B------:R-:W-:Y:S01]  /*0d00*/  IMAD.U32 R0, RZ, RZ, UR16 ;  /* 0x00000010ff007e24 */ /* 0x000fe2000f8e00ff */
[----:B------:R-:W-:Y:S01]  /*0d10*/  IADD3 R155, R92, 0x30, RZ ;  /* 0x000000305c9b7810 */ /* 0x000fe20007ffe0ff */
[----:B------:R-:W-:Y:S01]  /*0d20*/  IMAD.SHL.U32 R174, R159, 0x40, RZ ;  /* 0x000000409fae7824 */ /* 0x000fe200078e00ff */
[----:B------:R-:W-:Y:S01]  /*0d30*/  ULDC UR27, c[0x0][0x1e4] ;  /* 0x00007900001b7ab9 */ /* 0x000fe20000000800 */
[----:B------:R-:W-:Y:S01]  /*0d40*/  IMAD.WIDE.U32 R2, R0, c[0x0][0x240], R2 ;  /* 0x0000900000027a25 */ /* 0x000fe200078e0002 */
[----:B------:R-:W-:Y:S01]  /*0d50*/  ULDC.U8 UR48, c[0x0][0x298] ;  /* 0x0000a60000307ab9 */ /* 0x000fe20000000000 */
[----:B------:R-:W-:Y:S01]  /*0d60*/  P2R R153, PR, RZ, 0x20 ;  /* 0x00000020ff997803 */ /* 0x000fe20000000000 */
[----:B------:R-:W-:Y:S01]  /*0d70*/  UMOV UR49, 0x30 ;  /* 0x0000003000317882 */ /* 0x000fe20000000000 */
[----:B------:R-:W-:Y:S01]  /*0d80*/  IMAD.U32 R0, RZ, RZ, UR17 ;  /* 0x00000011ff007e24 */ /* 0x000fe2000f8e00ff */
[----:B------:R-:W-:Y:S01]  /*0d90*/  IADD3 R3, R3, UR8, RZ ;  /* 0x0000000803037c10 */ /* 0x000fe2000fffe0ff */
[----:B------:R-:W-:Y:S01]  /*0da0*/  UIMAD UR8, UR43, UR5, UR4 ;  /* 0x000000052b0872a4 */ /* 0x000fe2000f8e0204 */
[----:B------:R-:W-:Y:S01]  /*0db0*/  IMAD.SHL.U32 R5, R92, 0x40, RZ ;  /* 0x000000405c057824 */ /* 0x000fe200078e00ff */
[----:B------:R-:W-:Y:S01]  /*0dc0*/  ULDC UR39, c[0x0][0x280] ;  /* 0x0000a00000277ab9 */ /* 0x000fe20000000800 */
[----:B------:R-:W-:Y:S01]  /*0dd0*/  IMAD R8, R0, -0x40, R128 ;  /* 0xffffffc000087824 */ /* 0x000fe200078e0280 */
[----:B------:R-:W-:Y:S01]  /*0de0*/  ULDC.64 UR4, c[0x0][0x238] ;  /* 0x00008e0000047ab9 */ /* 0x000fe20000000a00 */
[----:B------:R-:W-:Y:S01]  /*0df0*/  IMAD.WIDE.U32 R126, R96, c[0x0][0x248], R2 ;  /* 0x00009200607e7a25 */ /* 0x000fe200078e0002 */
[----:B------:R-:W-:Y:S01]  /*0e00*/  USHF.L.U64.HI UR14, UR4, UR37, UR5 ;  /* 0x00000025040e7299 */ /* 0x000fe20008010205 */
[----:B------:R-:W-:Y:S01]  /*0e10*/  LOP3.LUT R21, R5, 0x1c0, RZ, 0xc0, !PT ;  /* 0x000001c005157812 */ /* 0x000fe200078ec0ff */
[----:B------:R-:W-:Y:S01]  /*0e20*/  UIMAD.WIDE.U32 UR30, UR4, 0x20, URZ ;  /* 0x00000020041e78a5 */ /* 0x000fe2000f8e003f */
[C---:B------:R-:W-:Y:S01]  /*0e30*/  ISETP.GE.AND P0, PT, R8.reuse, 0x1, PT ;  /* 0x000000010800780c */ /* 0x040fe20003f06270 */
[----:B------:R-:W-:Y:S01]  /*0e40*/  UIMAD UR5, UR14, UR17, URZ ;  /* 0x000000110e0572a4 */ /* 0x000fe2000f8e023f */
[----:B------:R-:W-:Y:S01]  /*0e50*/  IADD3 R125, R127, UR8, RZ ;  /* 0x000000087f7d7c10 */ /* 0x000fe2000fffe0ff */
[----:B------:R-:W-:Y:S01]  /*0e60*/  IMAD.MOV.U32 R124, RZ, RZ, R126 ;  /* 0x000000ffff7c7224 */ /* 0x000fe200078e007e */
[----:B------:R-:W-:Y:S01]  /*0e70*/  ISETP.GE.AND P2, PT, R8, 0x11, PT ;  /* 0x000000110800780c */ /* 0x000fe20003f46270 */
[----:B------:R-:W-:Y:S01]  /*0e80*/  IMAD.SHL.U32 R4, R4, 0x8, RZ ;  /* 0x0000000804047824 */ /* 0x000fe200078e00ff */
[----:B------:R-:W-:Y:S01]  /*0e90*/  SHF.R.U32.HI R36, RZ, 0x3, R21 ;  /* 0x00000003ff247819 */ /* 0x000fe20000011615 */
[----:B------:R-:W-:Y:S01]  /*0ea0*/  IMAD.U32 R0, RZ, RZ, UR5 ;  /* 0x00000005ff007e24 */ /* 0x000fe2000f8e00ff */
[----:B------:R-:W-:Y:S01]  /*0eb0*/  ULDC.64 UR4, c[0x0][0x1e0] ;  /* 0x0000780000047ab9 */ /* 0x000fe20000000a00 */
[----:B------:R-:W-:Y:S01]  /*0ec0*/  IMAD.WIDE.U32 R2, R174, UR17, R124 ;  /* 0x00000011ae027c25 */ /* 0x000fe2000f8e007c */
[----:B------:R-:W-:Y:S01]  /*0ed0*/  LOP3.LUT R31, R4, 0xfffffe00, RZ, 0xc0, !PT ;  /* 0xfffffe00041f7812 */ /* 0x000fe200078ec0ff */
[----:B------:R-:W-:Y:S01]  /*0ee0*/  ULDC UR40, c[0x0][0x290] ;  /* 0x0000a40000287ab9 */ /* 0x000fe20000000800 */
[----:B------:R-:W-:Y:S01]  /*0ef0*/  LOP3.LUT R4, R21, 0x38, R32, 0xf8, !PT ;  /* 0x0000003815047812 */ /* 0x000fe200078ef820 */
[----:B------:R-:W-:Y:S01]  /*0f00*/  IMAD R0, R174, UR9, R0 ;  /* 0x00000009ae007c24 */ /* 0x000fe2000f8e0200 */
[----:B------:R-:W-:Y:S01]  /*0f10*/  @P0 LEA R6, P1, R2, c[0x0][0x220], 0x1 ;  /* 0x0000880002060a11 */ /* 0x000fe200078208ff */
[----:B------:R-:W-:Y:S01]  /*0f20*/  IMAD.MOV.U32 R9, RZ, RZ, c[0x0][0x23c] ;  /* 0x00008f00ff097624 */ /* 0x000fe200078e00ff */
[----:B------:R-:W-:Y:S01]  /*0f30*/  LOP3.LUT R74, R31, R4, R36, 0xf6, !PT ;  /* 0x000000041f4a7212 */ /* 0x000fe200078ef624 */
[----:B------:R-:W-:Y:S01]  /*0f40*/  IMAD.IADD R3, R3, 0x1, R0 ;  /* 0x0000000103037824 */ /* 0x000fe200078e0200 */
[----:B------:R-:W-:Y:S01]  /*0f50*/  UIADD3 UR9, UR20, UR7, URZ ;  /* 0x0000000714097290 */ /* 0x000fe2000fffe03f */
[----:B------:R-:W-:Y:S01]  /*0f60*/  IMAD.SHL.U32 R120, R9, 0x20, RZ ;  /* 0x0000002009787824 */ /* 0x000fe200078e00ff */
[----:B------:R-:W-:Y:S01]  /*0f70*/  UIMAD.WIDE.U32 UR46, UR39, 0x30, URZ ;  /* 0x00000030272e78a5 */ /* 0x000fe2000f8e003f */
[----:B------:R-:W-:Y:S01]  /*0f80*/  IMAD.SHL.U32 R74, R74, 0x2, RZ ;  /* 0x000000024a4a7824 */ /* 0x000fe200078e00ff */
[----:B------:R-:W-:Y:S01]  /*0f90*/  @P0 LEA.HI.X R7, R2, c[0x0][0x224], R3, 0x1, P1 ;  /* 0x0000890002070a11 */ /* 0x000fe200008f0c03 */
[----:B------:R-:W-:Y:S01]  /*0fa0*/  IMAD.MOV.U32 R175, RZ, RZ, c[0x0][0x27c] ;  /* 0x00009f00ffaf7624 */ /* 0x000fe200078e00ff */
[C---:B------:R-:W-:Y:S01]  /*0fb0*/  @P2 LEA R0, P1, R159.reuse, R2, 0x4 ;  /* 0x000000029f002211 */ /* 0x040fe200078220ff */
[----:B------:R-:W-:Y:S01]  /*0fc0*/  USHF.R.S32.HI UR8, URZ, 0x1f, UR9 ;  /* 0x0000001f3f087899 */ /* 0x000fe20008011409 */
[----:B------:R-:W-:Y:S01]  /*0fd0*/  IADD3 R120, R120, UR31, RZ ;  /* 0x0000001f78787c10 */ /* 0x000fe2000fffe0ff */
[----:B------:R-:W-:Y:S01]  /*0fe0*/  @!PT LDS RZ, [RZ] ;  /* 0x00000000fffff984 */ /* 0x000fe20000000800 */
[----:B------:R-:W-:Y:S01]  /*0ff0*/  @!PT LDS RZ, [RZ] ;  /* 0x00000000fffff984 */ /* 0x000fe20000000800 */
[----:B------:R-:W-:Y:S01]  /*1000*/  @!PT LDS RZ, [RZ] ;  /* 0x00000000fffff984 */ /* 0x000fe20000000800 */
[----:B------:R1:W-:Y:S01]  /*1010*/  @P0 LDGSTS.E.BYPASS.LTC128B.128 [R74+0x4100], [R6.64], !P6 ;  /* 0x04100000064a0fae */ /* 0x0003e2000f101d5c */
[----:B------:R-:W-:Y:S01]  /*1020*/  @P2 LEA.HI.X R5, R159, R3, R9, 0x4, P1 ;  /* 0x000000039f052211 */ /* 0x000fe200008f2409 */
[----:B------:R-:W-:Y:S01]  /*1030*/  UIMAD UR7, UR8, UR4, URZ ;  /* 0x00000004080772a4 */ /* 0x000fe2000f8e023f */
[----:B------:R-:W-:Y:S01]  /*1040*/  @P2 LEA R4, P1, R0, c[0x0][0x220], 0x1 ;  /* 0x0000880000042a11 */ /* 0x000fe200078208ff */
[----:B------:R1:W-:Y:S01]  /*1050*/  @P0 LDGSTS.E.BYPASS.LTC128B.128 [R74+0x6100], [R6.64+0x80], !P5 ;  /* 0x06100080064a0fae */ /* 0x0003e2000e901d5c */
[----:B------:R-:W-:Y:S01]  /*1060*/  ISETP.GT.AND P0, PT, R8, 0x30, PT ;  /* 0x000000300800780c */ /* 0x000fe20003f04270 */
[----:B------:R-:W-:Y:S01]  /*1070*/  UIMAD.WIDE.U32 UR32, UR9, UR4, URZ ;  /* 0x00000004092072a5 */ /* 0x000fe2000f8e003f */
[----:B------:R-:W-:Y:S01]  /*1080*/  @P2 LEA.HI.X R5, R0, c[0x0][0x224], R5, 0x1, P1 ;  /* 0x0000890000052a11 */ /* 0x000fe200008f0c05 */
[----:B------:R-:W-:Y:S01]  /*1090*/  UIMAD UR7, UR9, UR5, UR7 ;  /* 0x00000005090772a4 */ /* 0x000fe2000f8e0207 */
[----:B------:R-:W-:Y:S01]  /*10a0*/  ISETP.GE.AND P1, PT, R8, 0x21, PT ;  /* 0x000000210800780c */ /* 0x000fe20003f26270 */
[----:B------:R-:W-:Y:S01]  /*10b0*/  IMAD.SHL.U32 R28, R28, 0x4, RZ ;  /* 0x000000041c1c7824 */ /* 0x000fe200078e00ff */
[----:B------:R-:W-:Y:S01]  /*10c0*/  ULDC.64 UR4, c[0x0][0x1e8] ;  /* 0x00007a0000047ab9 */ /* 0x000fe20000000a00 */
[----:B------:R3:W-:Y:S01]  /*10d0*/  @P2 LDGSTS.E.BYPASS.LTC128B.128 [R74+0x4900], [R4.64], !P6 ;  /* 0x04900000044a2fae */ /* 0x0007e2000f101d5c */
[----:B------:R-:W-:Y:S01]  /*10e0*/  UIADD3 UR33, UR33, UR7, URZ ;  /* 0x0000000721217290 */ /* 0x000fe2000fffe03f */
[----:B------:R-:W-:Y:S01]  /*10f0*/  IMAD R8, R37, c[0x0][0x290], RZ ;  /* 0x0000a40025087a24 */ /* 0x000fe200078e02ff */
[----:B------:R-:W-:Y:S01]  /*1100*/  SHF.R.S32.HI R29, RZ, 0x1f, R28 ;  /* 0x0000001fff1d7819 */ /* 0x000fe2000001141c */
[----:B------:R3:W-:Y:S01]  /*1110*/  @P2 LDGSTS.E.BYPASS.LTC128B.128 [R74+0x6900], [R4.64+0x80], !P5 ;  /* 0x06900080044a2fae */ /* 0x0007e2000e901d5c */
[C---:B------:R-:W-:Y:S01]  /*1120*/  IMAD.WIDE.U32 R12, R92.reuse, c[0x0][0x280], R32 ;  /* 0x0000a0005c0c7a25 */ /* 0x040fe200078e0020 */
[----:B------:R-:W-:Y:S01]  /*1130*/  UIMAD.WIDE.U32 UR44, UR40, 0x30, URZ ;  /* 0x00000030282c78a5 */ /* 0x000fe2000f8e003f */
[----:B------:R-:W-:Y:S01]  /*1140*/  P2R R154, PR, RZ, 0x40 ;  /* 0x00000040ff9a7803 */ /* 0x000fe20000000000 */
[----:B------:R-:W-:Y:S01]  /*1150*/  USHF.L.U32 UR38, UR40, 0x6, URZ ;  /* 0x0000000628267899 */ /* 0x000fe2000800063f */
[----:B------:R-:W-:Y:S01]  /*1160*/  IMAD R8, R92, c[0x0][0x294], R8 ;  /* 0x0000a5005c087a24 */ /* 0x000fe200078e0208 */
[----:B------:R-:W-:Y:S01]  /*1170*/  @P1 IADD3 R0, P2, R2, UR30, RZ ;  /* 0x0000001e02001c10 */ /* 0x000fe2000ff5e0ff */
[----:B------:R-:W-:-:S04]  /*1180*/  IMAD.WIDE.U32 R14, R92, c[0x0][0x290], R32 ;  /* 0x0000a4005c0e7a25 */ /* 0x000fc800078e0020 */
[----:B------:R-:W-:Y:S02]  /*1190*/  IMAD.U32 R16, RZ, RZ, UR16 ;  /* 0x00000010ff107e24 */ /* 0x000fe4000f8e00ff */
[----:B------:R-:W-:-:S04]  /*11a0*/  IMAD.WIDE.U32 R164, R92, c[0x0][0x1e0], RZ ;  /* 0x000078005ca47a25 */ /* 0x000fc800078e00ff */
[----:B-1----:R-:W-:Y:S02]  /*11b0*/  @P0 IMAD R6, R9, 0x30, RZ ;  /* 0x0000003009060824 */ /* 0x002fe400078e02ff */
[----:B------:R-:W-:-:S04]  /*11c0*/  IMAD.WIDE.U32 R16, R16, c[0x0][0x210], R32 ;  /* 0x0000840010107a25 */ /* 0x000fc800078e0020 */
[----:B------:R-:W-:Y:S02]  /*11d0*/  IMAD.MOV.U32 R173, RZ, RZ, c[0x0][0x1e0] ;  /* 0x00007800ffad7624 */ /* 0x000fe400078e00ff */
[----:B------:R-:W-:Y:S02]  /*11e0*/  IMAD.MOV.U32 R160, RZ, RZ, c[0x0][0x290] ;  /* 0x0000a400ffa07624 */ /* 0x000fe400078e00ff */
[----:B---3--:R-:W-:Y:S01]  /*11f0*/  @P0 IMAD.WIDE.U32 R4, R159, 0x30, R2 ;  /* 0x000000309f040825 */ /* 0x008fe200078e0002 */
[-C--:B------:R-:W-:Y:S02]  /*1200*/  SHF.L.U64.HI R172, R173, R38.reuse, c[0x0][0x1e4] ;  /* 0x00007900adac7619 */ /* 0x080fe40000010226 */
[----:B------:R-:W-:Y:S01]  /*1210*/  SHF.L.U64.HI R161, R160, R38, c[0x0][0x294] ;  /* 0x0000a500a0a17619 */ /* 0x000fe20000010226 */
[----:B------:R-:W-:Y:S01]  /*1220*/  @P1 IMAD.X R2, R120, 0x1, R3, P2 ;  /* 0x0000000178021824 */ /* 0x000fe200010e0603 */
[----:B------:R-:W-:Y:S01]  /*1230*/  @P0 LEA R24, P2, R4, c[0x0][0x220], 0x1 ;  /* 0x0000880004180a11 */ /* 0x000fe200078408ff */
[----:B------:R-:W-:-:S02]  /*1240*/  @P0 IMAD.IADD R3, R5, 0x1, R6 ;  /* 0x0000000105030824 */ /* 0x000fc400078e0206 */
[----:B------:R-:W-:-:S03]  /*1250*/  IMAD.WIDE.U32 R6, R92, c[0x0][0x290], R28 ;  /* 0x0000a4005c067a25 */ /* 0x000fc600078e001c */
[----:B------:R-:W-:Y:S01]  /*1260*/  @P0 LEA.HI.X R25, R4, c[0x0][0x224], R3, 0x1, P2 ;  /* 0x0000890004190a11 */ /* 0x000fe200010f0c03 */
[----:B------:R-:W-:Y:S01]  /*1270*/  IMAD.U32 R3, RZ, RZ, UR26 ;  /* 0x0000001aff037e24 */ /* 0x000fe2000f8e00ff */
[C---:B------:R-:W-:Y:S01]  /*1280*/  @P1 LEA R22, P2, R0.reuse, c[0x0][0x220], 0x1 ;  /* 0x0000880000161a11 */ /* 0x040fe200078408ff */
[----:B------:R-:W-:Y:S02]  /*1290*/  IMAD.IADD R7, R7, 0x1, R8 ;  /* 0x0000000107077824 */ /* 0x000fe400078e0208 */
[----:B------:R-:W-:Y:S01]  /*12a0*/  IMAD.MOV.U32 R158, RZ, RZ, 0x5 ;  /* 0x00000005ff9e7424 */ /* 0x000fe200078e00ff */
[----:B------:R-:W-:Y:S01]  /*12b0*/  @P1 LEA.HI.X R23, R0, c[0x0][0x224], R2, 0x1, P2 ;  /* 0x0000890000171a11 */ /* 0x000fe200010f0c02 */
[----:B------:R-:W-:Y:S01]  /*12c0*/  IMAD.U32 R2, RZ, RZ, UR6 ;  /* 0x00000006ff027e24 */ /* 0x000fe2000f8e00ff */
[----:B------:R-:W-:Y:S01]  /*12d0*/  ISETP.GE.AND P2, PT, R32, c[0x0][0x27c], PT ;  /* 0x00009f0020007a0c */ /* 0x000fe20003f46270 */
[----:B------:R-:W-:Y:S01]  /*12e0*/  IMAD.SHL.U32 R0, R175, 0x2, RZ ;  /* 0x00000002af007824 */ /* 0x000fe200078e00ff */
[----:B------:R-:W-:Y:S01]  /*12f0*/  UIMAD UR6, UR15, UR4, URZ ;  /* 0x000000040f0672a4 */ /* 0x000fe2000f8e023f */
[----:B------:R1:W-:Y:S01]  /*1300*/  @P1 LDGSTS.E.BYPASS.LTC128B.128 [R74+0x5100], [R22.64], !P6 ;  /* 0x05100000164a1fae */ /* 0x0003e2000f101d5c */
[----:B------:R-:W-:Y:S01]  /*1310*/  SEL R4, RZ, c[0x0][0x27c], !P2 ;  /* 0x00009f00ff047a07 */ /* 0x000fe20005000000 */
[----:B------:R-:W-:Y:S01]  /*1320*/  IMAD.MOV.U32 R163, RZ, RZ, c[0x0][0x280] ;  /* 0x0000a000ffa37624 */ /* 0x000fe200078e00ff */
[----:B------:R-:W-:Y:S01]  /*1330*/  UIMAD UR5, UR16, UR5, UR6 ;  /* 0x00000005100572a4 */ /* 0x000fe2000f8e0206 */
[----:B------:R1:W-:Y:S01]  /*1340*/  @P1 LDGSTS.E.BYPASS.LTC128B.128 [R74+0x7100], [R22.64+0x80], !P5 ;  /* 0x07100080164a1fae */ /* 0x0003e2000e901d5c */
[----:B------:R-:W-:Y:S01]  /*1350*/  IADD3 R150, P1, R92, UR9, RZ ;  /* 0x000000095c967c10 */ /* 0x000fe2000ff3e0ff */
[----:B------:R-:W-:Y:S01]  /*1360*/  ULDC.64 UR6, c[0x0][0x260] ;  /* 0x0000980000067ab9 */ /* 0x000fe20000000a00 */
[----:B------:R-:W-:Y:S01]  /*1370*/  IMAD.WIDE.U32 R170, R157, c[0x0][0x1e0], RZ ;  /* 0x000078009daa7a25 */ /* 0x000fe200078e00ff */
[----:B------:R-:W-:Y:S01]  /*1380*/  UIMAD UR6, UR15, UR6, URZ ;  /* 0x000000060f0672a4 */ /* 0x000fe2000f8e023f */
[----:B------:R1:W-:Y:S01]  /*1390*/  @P0 LDGSTS.E.BYPASS.LTC128B.128 [R74+0x5900], [R24.64], !P6 ;  /* 0x05900000184a0fae */ /* 0x0003e2000f101d5c */
[----:B------:R-:W-:Y:S01]  /*13a0*/  @P2 IADD3 R0, -R0, c[0x0][0x1d4], RZ ;  /* 0x0000750000002a10 */ /* 0x000fe20007ffe1ff */
[----:B------:R-:W-:Y:S01]  /*13b0*/  IMAD.WIDE.U32 R168, R156, c[0x0][0x1e0], RZ ;  /* 0x000078009ca87a25 */ /* 0x000fe200078e00ff */
[----:B------:R-:W-:Y:S01]  /*13c0*/  ISETP.GE.AND P2, PT, R175, 0x1, PT ;  /* 0x00000001af00780c */ /* 0x000fe20003f46270 */
[----:B------:R-:W-:Y:S01]  /*13d0*/  UIMAD UR6, UR16, UR7, UR6 ;  /* 0x00000007100672a4 */ /* 0x000fe2000f8e0206 */
[----:B------:R1:W-:Y:S01]  /*13e0*/  @P0 LDGSTS.E.BYPASS.LTC128B.128 [R74+0x7900], [R24.64+0x80], !P5 ;  /* 0x07900080184a0fae */ /* 0x0003e2000e901d5c */
[----:B------:R-:W-:Y:S01]  /*13f0*/  IADD3.X R149, R37, UR8, RZ, P1, !PT ;  /* 0x0000000825957c10 */ /* 0x000fe20008ffe4ff */
[----:B------:R-:W-:Y:S01]  /*1400*/  IMAD.WIDE.U32 R166, R155, c[0x0][0x1e0], RZ ;  /* 0x000078009ba67a25 */ /* 0x000fe200078e00ff */
[-C--:B------:R-:W-:Y:S01]  /*1410*/  SHF.L.U64.HI R173, R173, R158.reuse, c[0x0][0x1e4] ;  /* 0x00007900adad7619 */ /* 0x080fe2000001029e */
[----:B------:R-:W0:Y:S01]  /*1420*/  LDGDEPBAR ;  /* 0x00000000000079af */ /* 0x000e220000000000 */
[----:B------:R-:W-:-:S02]  /*1430*/  SHF.L.U64.HI R162, R163, R158, c[0x0][0x284] ;  /* 0x0000a100a3a27619 */ /* 0x000fc4000001029e */
[-C--:B------:R-:W-:Y:S02]  /*1440*/  SHF.L.U64.HI R160, R160, R158.reuse, c[0x0][0x294] ;  /* 0x0000a500a0a07619 */ /* 0x080fe4000001029e */
[C---:B------:R-:W-:Y:S01]  /*1450*/  SHF.L.U64.HI R158, R159.reuse, R158, c[0x0][0x23c] ;  /* 0x00008f009f9e7619 */ /* 0x040fe2000001029e */
[----:B------:R-:W-:Y:S01]  /*1460*/  IMAD.SHL.U32 R159, R159, 0x20, RZ ;  /* 0x000000209f9f7824 */ /* 0x000fe200078e00ff */
[----:B------:R-:W-:Y:S01]  /*1470*/  SHF.L.U64.HI R163, R163, R38, c[0x0][0x284] ;  /* 0x0000a100a3a37619 */ /* 0x000fe20000010226 */
[----:B------:R-:W-:Y:S01]  /*1480*/  BAR.SYNC.DEFER_BLOCKING 0x0 ;  /* 0x0000000000007b1d */ /* 0x000fe20000010000 */
[----:B------:R-:W-:Y:S02]  /*1490*/  ISETP.GE.AND P5, PT, R32, c[0x0][0x1d4], PT ;  /* 0x0000750020007a0c */ /* 0x000fe40003fa6270 */
[----:B--2---:R-:W-:Y:S01]  /*14a0*/  @P3 SHF.R.S32.HI R19, RZ, 0x1f, R18 ;  /* 0x0000001fff133819 */ /* 0x004fe20000011412 */
[----:B------:R-:W-:Y:S02]  /*14b0*/  @!P3 IMAD.MOV.U32 R19, RZ, RZ, R2 ;  /* 0x000000ffff13b224 */ /* 0x000fe400078e0002 */
[----:B------:R-:W-:-:S02]  /*14c0*/  IMAD.U32 R2, RZ, RZ, UR30 ;  /* 0x0000001eff027e24 */ /* 0x000fc4000f8e00ff */
[----:B------:R-:W-:Y:S01]  /*14d0*/  @!P3 IMAD.MOV.U32 R18, RZ, RZ, R3 ;  /* 0x000000ffff12b224 */ /* 0x000fe200078e0003 */
[----:B------:R-:W-:Y:S01]  /*14e0*/  ISETP.NE.AND P3, PT, RZ, UR48, PT ;  /* 0x00000030ff007c0c */ /* 0x000fe2000bf65270 */
[----:B------:R-:W-:Y:S01]  /*14f0*/  IMAD.U32 R3, RZ, RZ, UR31 ;  /* 0x0000001fff037e24 */ /* 0x000fe2000f8e00ff */
[----:B------:R-:W-:Y:S01]  /*1500*/  IADD3 R121, P2, R2, 0x80, RZ ;  /* 0x0000008002797810 */ /* 0x000fe20007f5e0ff */
[----:B------:R-:W-:Y:S01]  /*1510*/  IMAD.IADD R2, R32, 0x1, R4 ;  /* 0x0000000120027824 */ /* 0x000fe200078e0204 */
[----:B------:R-:W-:Y:S01]  /*1520*/  SHF.R.S32.HI R3, RZ, 0x1f, R0 ;  /* 0x0000001fff037819 */ /* 0x000fe20000011400 */
[----:B------:R-:W-:Y:S01]  /*1530*/  UIMAD.WIDE.U32 UR30, UR16, UR4, UR32 ;  /* 0x00000004101e72a5 */ /* 0x000fe2000f8e0020 */
[----:B------:R-:W-:Y:S01]  /*1540*/  P2R R151, PR, RZ, 0x8 ;  /* 0x00000008ff977803 */ /* 0x000fe20000000000 */
[----:B------:R-:W-:Y:S01]  /*1550*/  IMAD.X R120, RZ, RZ, R120, P2 ;  /* 0x000000ffff787224 */ /* 0x000fe200010e0678 */
[----:B------:R-:W-:Y:S01]  /*1560*/  LEA.HI R34, R3, R0, RZ, 0x4 ;  /* 0x0000000003227211 */ /* 0x000fe200078f20ff */
[----:B------:R-:W-:Y:S01]  /*1570*/  UIADD3 UR25, UR31, UR5, URZ ;  /* 0x000000051f197290 */ /* 0x000fe2000fffe03f */
[----:B------:R-:W-:Y:S01]  /*1580*/  SHF.R.S32.HI R0, RZ, 0x1f, R2 ;  /* 0x0000001fff007819 */ /* 0x000fe20000011402 */
[----:B------:R-:W-:Y:S01]  /*1590*/  IMAD.U32 R4, RZ, RZ, UR30 ;  /* 0x0000001eff047e24 */ /* 0x000fe2000f8e00ff */
[----:B------:R-:W-:Y:S01]  /*15a0*/  ULDC.64 UR4, c[0x0][0x210] ;  /* 0x0000840000047ab9 */ /* 0x000fe20000000a00 */
[----:B------:R-:W-:Y:S01]  /*15b0*/  IMAD.U32 R5, RZ, RZ, UR31 ;  /* 0x0000001fff057e24 */ /* 0x000fe2000f8e00ff */
[CC--:B------:R-:W-:Y:S01]  /*15c0*/  LEA.HI R20, R0.reuse, R2.reuse, RZ, 0x3 ;  /* 0x0000000200147211 */ /* 0x0c0fe200078f18ff */
[----:B------:R-:W-:Y:S01]  /*15d0*/  IMAD.MOV.U32 R88, RZ, RZ, R4 ;  /* 0x000000ffff587224 */ /* 0x000fe200078e0004 */
[----:B------:R-:W-:Y:S01]  /*15e0*/  LEA.HI R35, R0, R2, RZ, 0x6 ;  /* 0x0000000200237211 */ /* 0x000fe200078f30ff */
[----:B------:R-:W-:Y:S01]  /*15f0*/  IMAD.U32 R2, RZ, RZ, UR16 ;  /* 0x00000010ff027e24 */ /* 0x000fe2000f8e00ff */
[----:B------:R-:W-:Y:S01]  /*1600*/  UIMAD UR4, UR15, UR4, URZ ;  /* 0x000000040f0472a4 */ /* 0x000fe2000f8e023f */
[----:B------:R-:W-:Y:S01]  /*1610*/  IMAD R0, R37, c[0x0][0x280], RZ ;  /* 0x0000a00025007a24 */ /* 0x000fe200078e02ff */
[----:B------:R-:W-:Y:S01]  /*1620*/  LOP3.LUT R109, R20, 0xfffffff8, RZ, 0xc0, !PT ;  /* 0xfffffff8146d7812 */ /* 0x000fe200078ec0ff */
[----:B------:R-:W-:Y:S01]  /*1630*/  IMAD.WIDE.U32 R2, R2, c[0x0][0x260], R32 ;  /* 0x0000980002027a25 */ /* 0x000fe200078e0020 */
[----:B------:R-:W-:-:S02]  /*1640*/  UIMAD UR4, UR16, UR5, UR4 ;  /* 0x00000005100472a4 */ /* 0x000fc4000f8e0204 */
[----:B------:R-:W-:Y:S01]  /*1650*/  SHF.R.S32.HI R119, RZ, 0x1f, R109 ;  /* 0x0000001fff777819 */ /* 0x000fe2000001146d */
[C---:B------:R-:W-:Y:S01]  /*1660*/  IMAD R0, R92.reuse, c[0x0][0x284], R0 ;  /* 0x0000a1005c007a24 */ /* 0x040fe200078e0200 */
[----:B------:R-:W-:Y:S01]  /*1670*/  IADD3 R11, R3, UR6, RZ ;  /* 0x00000006030b7c10 */ /* 0x000fe2000fffe0ff */
[----:B------:R-:W-:Y:S01]  /*1680*/  IMAD.WIDE.U32 R4, R92, c[0x0][0x280], R28 ;  /* 0x0000a0005c047a25 */ /* 0x000fe200078e001c */
[----:B------:R-:W-:Y:S01]  /*1690*/  IADD3 R17, R17, UR4, RZ ;  /* 0x0000000411117c10 */ /* 0x000fe2000fffe0ff */
[----:B------:R-:W-:Y:S02]  /*16a0*/  ULDC.64 UR6, c[0x0][0x1e0] ;  /* 0x0000780000067ab9 */ /* 0x000fe40000000a00 */
[----:B------:R-:W-:Y:S01]  /*16b0*/  IMAD.IADD R9, R5, 0x1, R0 ;  /* 0x0000000105097824 */ /* 0x000fe200078e0200 */
[----:B------:R-:W-:Y:S01]  /*16c0*/  USHF.L.U32 UR30, UR6, 0x4, URZ ;  /* 0x00000004061e7899 */ /* 0x000fe2000800063f */
[----:B------:R-:W-:Y:S01]  /*16d0*/  IMAD.IADD R5, R0, 0x1, R13 ;  /* 0x0000000100057824 */ /* 0x000fe200078e020d */
[----:B------:R-:W-:Y:S01]  /*16e0*/  ULDC.64 UR4, c[0x0][0x280] ;  /* 0x0000a00000047ab9 */ /* 0x000fe20000000a00 */
[----:B------:R-:W-:Y:S01]  /*16f0*/  IMAD.IADD R3, R8, 0x1, R15 ;  /* 0x0000000108037824 */ /* 0x000fe200078e020f */
[----:B------:R-:W-:Y:S01]  /*1700*/  UIMAD UR4, UR36, UR4, URZ ;  /* 0x00000004240472a4 */ /* 0x000fe2000f8e023f */
[----:B------:R-:W-:Y:S01]  /*1710*/  IMAD.MOV.U32 R8, RZ, RZ, R4 ;  /* 0x000000ffff087224 */ /* 0x000fe200078e0004 */
[----:B------:R-:W-:Y:S01]  /*1720*/  UIMAD UR34, UR7, 0x30, URZ ;  /* 0x00000030072278a4 */ /* 0x000fe2000f8e023f */
[----:B------:R-:W-:Y:S01]  /*1730*/  IMAD.U32 R0, RZ, RZ, UR19 ;  /* 0x00000013ff007e24 */ /* 0x000fe2000f8e00ff */
[----:B------:R-:W-:Y:S01]  /*1740*/  USHF.L.U64.HI UR27, UR6, UR37, UR27 ;  /* 0x00000025061b7299 */ /* 0x000fe2000801021b */
[----:B------:R-:W-:Y:S01]  /*1750*/  IMAD.MOV.U32 R10, RZ, RZ, R2 ;  /* 0x000000ffff0a7224 */ /* 0x000fe200078e0002 */
[----:B------:R-:W-:Y:S01]  /*1760*/  UIMAD.WIDE.U32 UR32, UR6, 0x30, URZ ;  /* 0x00000030062078a5 */ /* 0x000fe2000f8e003f */
[----:B------:R-:W-:Y:S01]  /*1770*/  IMAD.WIDE.U32 R104, R0, c[0x0][0x280], R8 ;  /* 0x0000a00000687a25 */ /* 0x000fe200078e0008 */
[----:B------:R-:W-:-:S02]  /*1780*/  USHF.L.U32 UR31, UR6, 0x6, URZ ;  /* 0x00000006061f7899 */ /* 0x000fc4000800063f */
[----:B------:R-:W-:Y:S01]  /*1790*/  UIMAD UR41, UR19, UR5, UR4 ;  /* 0x00000005132972a4 */ /* 0x000fe2000f8e0204 */
[----:B------:R-:W-:Y:S02]  /*17a0*/  IMAD.U32 R9, RZ, RZ, UR19 ;  /* 0x00000013ff097e24 */ /* 0x000fe4000f8e00ff */
[----:B------:R-:W-:Y:S01]  /*17b0*/  IMAD.MOV.U32 R4, RZ, RZ, R12 ;  /* 0x000000ffff047224 */ /* 0x000fe200078e000c */
[----:B------:R-:W-:Y:S01]  /*17c0*/  ULDC.64 UR4, c[0x0][0x268] ;  /* 0x00009a0000047ab9 */ /* 0x000fe20000000a00 */
[----:B------:R-:W-:Y:S01]  /*17d0*/  IMAD.U32 R8, RZ, RZ, UR19 ;  /* 0x00000013ff087e24 */ /* 0x000fe2000f8e00ff */
[----:B------:R-:W-:Y:S01]  /*17e0*/  UIMAD UR4, UR35, UR4, URZ ;  /* 0x00000004230472a4 */ /* 0x000fe2000f8e023f */
[----:B------:R-:W-:Y:S01]  /*17f0*/  IMAD.MOV.U32 R2, RZ, RZ, R14 ;  /* 0x000000ffff027224 */ /* 0x000fe200078e000e */
[----:B------:R-:W-:Y:S01]  /*1800*/  IADD3 R117, R105, UR41, RZ ;  /* 0x0000002969757c10 */ /* 0x000fe2000fffe0ff */
[----:B------:R-:W-:Y:S01]  /*1810*/  IMAD.WIDE.U32 R102, R9, c[0x0][0x290], R6 ;  /* 0x0000a40009667a25 */ /* 0x000fe200078e0006 */
[----:B------:R-:W-:Y:S01]  /*1820*/  SHF.R.S32.HI R6, RZ, 0x1f, R157 ;  /* 0x0000001fff067819 */ /* 0x000fe2000001149d */
[----:B------:R-:W-:-:S02]  /*1830*/  UIMAD UR43, UR43, UR5, UR4 ;  /* 0x000000052b2b72a4 */ /* 0x000fc4000f8e0204 */
[----:B------:R-:W-:Y:S01]  /*1840*/  IMAD.WIDE.U32 R100, R8, c[0x0][0x280], R4 ;  /* 0x0000a00008647a25 */ /* 0x000fe200078e0004 */
[----:B------:R-:W-:Y:S01]  /*1850*/  SHF.R.S32.HI R5, RZ, 0x1f, R156 ;  /* 0x0000001fff057819 */ /* 0x000fe2000001149c */
[----:B------:R-:W-:Y:S01]  /*1860*/  ULDC UR35, c[0x0][0x284] ;  /* 0x0000a10000237ab9 */ /* 0x000fe20000000800 */
[----:B------:R-:W-:Y:S01]  /*1870*/  LEA.HI R6, R6, R157, RZ, 0x3 ;  /* 0x0000009d06067211 */ /* 0x000fe200078f18ff */
[----:B------:R-:W-:Y:S01]  /*1880*/  IMAD.WIDE.U32 R98, R0, c[0x0][0x290], R2 ;  /* 0x0000a40000627a25 */ /* 0x000fe200078e0002 */
[----:B------:R-:W-:Y:S01]  /*1890*/  SHF.R.S32.HI R0, RZ, 0x1f, R155 ;  /* 0x0000001fff007819 */ /* 0x000fe2000001149b */
[----:B------:R-:W-:Y:S01]  /*18a0*/  ULDC UR4, c[0x0][0x294] ;  /* 0x0000a50000047ab9 */ /* 0x000fe20000000800 */
[----:B------:R-:W-:Y:S01]  /*18b0*/  LEA.HI R5, R5, R156, RZ, 0x3 ;  /* 0x0000009c05057211 */ /* 0x000fe200078f18ff */
[----:B------:R-:W-:Y:S01]  /*18c0*/  IMAD.SHL.U32 R7, R6, 0x40, RZ ;  /* 0x0000004006077824 */ /* 0x000fe200078e00ff */
[----:B------:R-:W-:Y:S01]  /*18d0*/  LEA.HI R0, R0, R155, RZ, 0x3 ;  /* 0x0000009b00007211 */ /* 0x000fe200078f18ff */
[----:B------:R-:W-:Y:S01]  /*18e0*/  IMAD.SHL.U32 R4, R157, 0x40, RZ ;  /* 0x000000409d047824 */ /* 0x000fe200078e00ff */
[----:B------:R-:W-:Y:S01]  /*18f0*/  LOP3.LUT R8, R21, 0x38, R20, 0xf8, !PT ;  /* 0x0000003815087812 */ /* 0x000fe200078ef814 */
[----:B------:R-:W-:Y:S01]  /*1900*/  IMAD.SHL.U32 R6, R5, 0x40, RZ ;  /* 0x0000004005067824 */ /* 0x000fe200078e00ff */
[----:B------:R-:W-:Y:S01]  /*1910*/  SHF.R.S32.HI R5, RZ, 0x4, R34 ;  /* 0x00000004ff057819 */ /* 0x000fe20000011422 */
[----:B------:R-:W-:Y:S01]  /*1920*/  IMAD.SHL.U32 R3, R156, 0x40, RZ ;  /* 0x000000409c037824 */ /* 0x000fe200078e00ff */
[----:B------:R-:W-:Y:S01]  /*1930*/  LOP3.LUT R4, R4, 0x1c0, RZ, 0xc0, !PT ;  /* 0x000001c004047812 */ /* 0x000fe200078ec0ff */
[----:B------:R-:W-:Y:S01]  /*1940*/  IMAD.SHL.U32 R2, R155, 0x40, RZ ;  /* 0x000000409b027824 */ /* 0x000fe200078e00ff */
[----:B------:R-:W-:Y:S01]  /*1950*/  LEA.HI.SX32 R5, R20, R5, 0x1d ;  /* 0x0000000514057211 */ /* 0x000fe200078feaff */
[----:B------:R-:W-:Y:S01]  /*1960*/  IMAD.SHL.U32 R0, R0, 0x40, RZ ;  /* 0x0000004000007824 */ /* 0x000fe200078e00ff */
[----:B------:R-:W-:Y:S01]  /*1970*/  LOP3.LUT R3, R3, 0x1c0, RZ, 0xc0, !PT ;  /* 0x000001c003037812 */ /* 0x000fe200078ec0ff */
[----:B------:R-:W-:Y:S01]  /*1980*/  IMAD.WIDE.U32 R96, R96, c[0x0][0x268], R10 ;  /* 0x00009a0060607a25 */ /* 0x000fe200078e000a */
[----:B------:R-:W-:Y:S01]  /*1990*/  LOP3.LUT R2, R2, 0x1c0, RZ, 0xc0, !PT ;  /* 0x000001c002027812 */ /* 0x000fe200078ec0ff */
[----:B------:R-:W-:Y:S01]  /*19a0*/  USHF.L.U32 UR5, UR39, 0x5, URZ ;  /* 0x0000000527057899 */ /* 0x000fe2000800063f */
[----:B------:R-:W-:Y:S01]  /*19b0*/  LOP3.LUT R9, R0, 0xfffffe00, RZ, 0xc0, !PT ;  /* 0xfffffe0000097812 */ /* 0x000fe200078ec0ff */
[----:B------:R-:W-:Y:S01]  /*19c0*/  IMAD.SHL.U32 R0, R35, 0x40, RZ ;  /* 0x0000004023007824 */ /* 0x000fe200078e00ff */
[----:B------:R-:W-:Y:S01]  /*19d0*/  LOP3.LUT R11, R7, 0xfffffe00, RZ, 0xc0, !PT ;  /* 0xfffffe00070b7812 */ /* 0x000fe200078ec0ff */
[----:B------:R-:W-:Y:S01]  /*19e0*/  IMAD.SHL.U32 R91, R5, 0x8, RZ ;  /* 0x00000008055b7824 */ /* 0x000fe200078e00ff */
[----:B------:R-:W-:Y:S01]  /*19f0*/  LOP3.LUT R10, R6, 0xfffffe00, RZ, 0xc0, !PT ;  /* 0xfffffe00060a7812 */ /* 0x000fe200078ec0ff */
[----:B------:R-:W-:Y:S01]  /*1a00*/  IMAD.U32 R89, RZ, RZ, UR25 ;  /* 0x00000019ff597e24 */ /* 0x000fe2000f8e00ff */
[----:B------:R-:W-:Y:S01]  /*1a10*/  SHF.R.U32.HI R26, RZ, 0x3, R4 ;  /* 0x00000003ff1a7819 */ /* 0x000fe20000011604 */
[----:B------:R-:W-:Y:S01]  /*1a20*/  USHF.L.U32 UR25, UR6, 0x5, URZ ;  /* 0x0000000506197899 */ /* 0x000fe2000800063f */
[----:B------:R-:W-:-:S02]  /*1a30*/  LOP3.LUT R7, R4, 0x38, R20, 0xf8, !PT ;  /* 0x0000003804077812 */ /* 0x000fc400078ef814 */
[----:B------:R-:W-:Y:S01]  /*1a40*/  SHF.R.S32.HI R6, RZ, 0x1f, R5 ;  /* 0x0000001fff067819 */ /* 0x000fe20000011405 */
[----:B------:R-:W-:Y:S01]  /*1a50*/  ULDC.64 UR6, c[0x0][0x290] ;  /* 0x0000a40000067ab9 */ /* 0x000fe20000000a00 */
[----:B------:R-:W-:Y:S01]  /*1a60*/  SHF.R.U32.HI R27, RZ, 0x3, R3 ;  /* 0x00000003ff1b7819 */ /* 0x000fe20000011603 */
[----:B------:R-:W-:Y:S01]  /*1a70*/  UIMAD UR6, UR36, UR6, URZ ;  /* 0x00000006240672a4 */ /* 0x000fe2000f8e023f */
[----:B------:R-:W-:Y:S01]  /*1a80*/  SHF.R.U32.HI R30, RZ, 0x3, R2 ;  /* 0x00000003ff1e7819 */ /* 0x000fe20000011602 */
[----:B------:R-:W-:Y:S01]  /*1a90*/  USHF.L.U32 UR36, UR39, 0x6, URZ ;  /* 0x0000000627247899 */ /* 0x000fe2000800063f */
[--C-:B------:R-:W-:Y:S01]  /*1aa0*/  LOP3.LUT R12, R3, 0x38, R20.reuse, 0xf8, !PT ;  /* 0x00000038030c7812 */ /* 0x100fe200078ef814 */
[----:B------:R-:W-:Y:S01]  /*1ab0*/  UIMAD UR42, UR19, UR7, UR6 ;  /* 0x00000007132a72a4 */ /* 0x000fe2000f8e0206 */
[----:B------:R-:W-:Y:S01]  /*1ac0*/  LOP3.LUT R14, R2, 0x38, R20, 0xf8, !PT ;  /* 0x00000038020e7812 */ /* 0x000fe200078ef814 */
[----:B------:R-:W-:Y:S01]  /*1ad0*/  UIMAD UR7, UR49, UR35, URZ ;  /* 0x00000023310772a4 */ /* 0x000fe2000f8e023f */
[----:B------:R-:W-:Y:S01]  /*1ae0*/  LOP3.LUT R0, R0, 0xfffff000, RZ, 0xc0, !PT ;  /* 0xfffff00000007812 */ /* 0x000fe200078ec0ff */
[----:B------:R-:W-:Y:S01]  /*1af0*/  UIMAD UR49, UR49, UR4, URZ ;  /* 0x00000004313172a4 */ /* 0x000fe2000f8e023f */
[----:B------:R-:W-:Y:S01]  /*1b00*/  LOP3.LUT R13, R8, R36, RZ, 0x3c, !PT ;  /* 0x00000024080d7212 */ /* 0x000fe200078e3cff */
[----:B------:R-:W-:Y:S01]  /*1b10*/  USHF.L.U64.HI UR35, UR39, UR37, UR35 ;  /* 0x0000002527237299 */ /* 0x000fe20008010223 */
[----:B------:R-:W-:Y:S01]  /*1b20*/  LEA.HI R15, R6, R5, RZ, 0x3 ;  /* 0x00000005060f7211 */ /* 0x000fe200078f18ff */
[----:B------:R-:W-:Y:S01]  /*1b30*/  USHF.L.U64.HI UR37, UR40, UR37, UR4 ;  /* 0x0000002528257299 */ /* 0x000fe20008010204 */
[----:B------:R-:W-:Y:S01]  /*1b40*/  LOP3.LUT R8, R7, R26, RZ, 0x3c, !PT ;  /* 0x0000001a07087212 */ /* 0x000fe200078e3cff */
[----:B------:R-:W-:Y:S01]  /*1b50*/  USHF.L.U32 UR6, UR40, 0x5, URZ ;  /* 0x0000000528067899 */ /* 0x000fe2000800063f */
[----:B------:R-:W-:Y:S01]  /*1b60*/  LOP3.LUT R7, R12, R27, RZ, 0x3c, !PT ;  /* 0x0000001b0c077212 */ /* 0x000fe200078e3cff */
[----:B------:R-:W-:Y:S01]  /*1b70*/  UIADD3 UR4, UR33, UR34, URZ ;  /* 0x0000002221047290 */ /* 0x000fe2000fffe03f */
[----:B------:R-:W-:Y:S01]  /*1b80*/  LOP3.LUT R6, R14, R30, RZ, 0x3c, !PT ;  /* 0x0000001e0e067212 */ /* 0x000fe200078e3cff */
[----:B------:R-:W-:Y:S01]  /*1b90*/  USHF.L.U32 UR39, UR39, 0x4, URZ ;  /* 0x0000000427277899 */ /* 0x000fe2000800063f */
[-C--:B------:R-:W-:Y:S01]  /*1ba0*/  IADD3 R14, R13, R0.reuse, R31 ;  /* 0x000000000d0e7210 */ /* 0x080fe20007ffe01f */
[----:B------:R-:W-:Y:S01]  /*1bb0*/  USHF.L.U32 UR40, UR40, 0x4, URZ ;  /* 0x0000000428287899 */ /* 0x000fe2000800063f */
[-C--:B------:R-:W-:Y:S01]  /*1bc0*/  IADD3 R13, R8, R0.reuse, R11 ;  /* 0x00000000080d7210 */ /* 0x080fe20007ffe00b */
[----:B------:R-:W-:Y:S01]  /*1bd0*/  UIADD3 UR7, UR47, UR7, URZ ;  /* 0x000000072f077290 */ /* 0x000fe2000fffe03f */
[-C--:B------:R-:W-:Y:S01]  /*1be0*/  IADD3 R12, R7, R0.reuse, R10 ;  /* 0x00000000070c7210 */ /* 0x080fe20007ffe00a */
[----:B------:R-:W-:Y:S01]  /*1bf0*/  IMAD.SHL.U32 R143, R14, 0x2, RZ ;  /* 0x000000020e8f7824 */ /* 0x000fe200078e00ff */
[----:B------:R-:W-:Y:S01]  /*1c00*/  IADD3 R8, R6, R0, R9 ;  /* 0x0000000006087210 */ /* 0x000fe20007ffe009 */
[----:B------:R-:W-:Y:S01]  /*1c10*/  IMAD.SHL.U32 R0, R15, 0x200, RZ ;  /* 0x000002000f007824 */ /* 0x000fe200078e00ff */
[--C-:B------:R-:W-:Y:S01]  /*1c20*/  LOP3.LUT R2, R2, 0x38, R91.reuse, 0xf8, !PT ;  /* 0x0000003802027812 */ /* 0x100fe200078ef85b */
[----:B------:R-:W-:Y:S01]  /*1c30*/  IMAD.SHL.U32 R142, R13, 0x2, RZ ;  /* 0x000000020d8e7824 */ /* 0x000fe200078e00ff */
[--C-:B------:R-:W-:Y:S01]  /*1c40*/  LOP3.LUT R5, R21, 0x38, R91.reuse, 0xf8, !PT ;  /* 0x0000003815057812 */ /* 0x100fe200078ef85b */
[----:B------:R-:W-:Y:S01]  /*1c50*/  IMAD.SHL.U32 R141, R12, 0x2, RZ ;  /* 0x000000020c8d7824 */ /* 0x000fe200078e00ff */
[----:B------:R-:W-:Y:S01]  /*1c60*/  LOP3.LUT R0, R0, 0xfffff000, RZ, 0xc0, !PT ;  /* 0xfffff00000007812 */ /* 0x000fe200078ec0ff */
[----:B------:R-:W-:Y:S01]  /*1c70*/  IMAD.SHL.U32 R140, R8, 0x2, RZ ;  /* 0x00000002088c7824 */ /* 0x000fe200078e00ff */
[----:B------:R-:W-:Y:S01]  /*1c80*/  LOP3.LUT R2, R2, R30, RZ, 0x3c, !PT ;  /* 0x0000001e02027212 */ /* 0x000fe200078e3cff */
[----:B------:R-:W-:Y:S01]  /*1c90*/  UIADD3 UR34, UR45, UR49, URZ ;  /* 0x000000312d227290 */ /* 0x000fe2000fffe03f */
[----:B------:R-:W-:-:S02]  /*1ca0*/  LOP3.LUT R4, R4, 0x38, R91, 0xf8, !PT ;  /* 0x0000003804047812 */ /* 0x000fc400078ef85b */
[----:B------:R-:W-:Y:S02]  /*1cb0*/  LOP3.LUT R3, R3, 0x38, R91, 0xf8, !PT ;  /* 0x0000003803037812 */ /* 0x000fe400078ef85b */
[----:B------:R-:W-:Y:S02]  /*1cc0*/  IADD3 R9, R2, R0, R9 ;  /* 0x0000000002097210 */ /* 0x000fe40007ffe009 */
[----:B------:R-:W-:Y:S02]  /*1cd0*/  LOP3.LUT R5, R5, R36, RZ, 0x3c, !PT ;  /* 0x0000002405057212 */ /* 0x000fe400078e3cff */
[----:B------:R-:W-:Y:S01]  /*1ce0*/  LOP3.LUT R4, R4, R26, RZ, 0x3c, !PT ;  /* 0x0000001a04047212 */ /* 0x000fe200078e3cff */
[----:B------:R-:W-:Y:S01]  /*1cf0*/  IMAD.SHL.U32 R135, R9, 0x2, RZ ;  /* 0x0000000209877824 */ /* 0x000fe200078e00ff */
[----:B------:R-:W-:Y:S02]  /*1d00*/  LOP3.LUT R3, R3, R27, RZ, 0x3c, !PT ;  /* 0x0000001b03037212 */ /* 0x000fe400078e3cff */
[----:B------:R-:W-:-:S02]  /*1d10*/  SEL R2, R19, RZ, !P4 ;  /* 0x000000ff13027207 */ /* 0x000fc40006000000 */
[-C--:B------:R-:W-:Y:S02]  /*1d20*/  IADD3 R31, R5, R0.reuse, R31 ;  /* 0x00000000051f7210 */ /* 0x080fe40007ffe01f */
[-C--:B------:R-:W-:Y:S02]  /*1d30*/  IADD3 R11, R4, R0.reuse, R11 ;  /* 0x00000000040b7210 */ /* 0x080fe40007ffe00b */
[----:B------:R-:W-:Y:S01]  /*1d40*/  IADD3 R10, R3, R0, R10 ;  /* 0x00000000030a7210 */ /* 0x000fe20007ffe00a */
[----:B------:R-:W-:Y:S01]  /*1d50*/  IMAD R3, R2, c[0x0][0x1f0], RZ ;  /* 0x00007c0002037a24 */ /* 0x000fe200078e02ff */
[----:B------:R-:W-:Y:S01]  /*1d60*/  SEL R0, R18, RZ, !P4 ;  /* 0x000000ff12007207 */ /* 0x000fe20006000000 */
[----:B------:R-:W-:Y:S01]  /*1d70*/  IMAD R2, R2, c[0x0][0x218], RZ ;  /* 0x0000860002027a24 */ /* 0x000fe200078e02ff */
[----:B------:R-:W-:Y:S01]  /*1d80*/  SHF.R.S32.HI R4, RZ, 0x1f, R157 ;  /* 0x0000001fff047819 */ /* 0x000fe2000001149d */
[----:B------:R-:W-:Y:S01]  /*1d90*/  IMAD.SHL.U32 R138, R31, 0x2, RZ ;  /* 0x000000021f8a7824 */ /* 0x000fe200078e00ff */
[----:B------:R-:W-:Y:S01]  /*1da0*/  SHF.R.S32.HI R5, RZ, 0x1f, R156 ;  /* 0x0000001fff057819 */ /* 0x000fe2000001149c */
[C---:B------:R-:W-:Y:S01]  /*1db0*/  IMAD R90, R0.reuse, c[0x0][0x1f4], R3 ;  /* 0x00007d00005a7a24 */ /* 0x040fe200078e0203 */
[----:B------:R-:W-:Y:S01]  /*1dc0*/  SHF.R.S32.HI R7, RZ, 0x1f, R155 ;  /* 0x0000001fff077819 */ /* 0x000fe2000001149b */
[----:B------:R-:W-:Y:S01]  /*1dd0*/  IMAD R93, R0, c[0x0][0x21c], R2 ;  /* 0x00008700005d7a24 */ /* 0x000fe200078e0202 */
[----:B------:R-:W-:Y:S01]  /*1de0*/  IADD3 R30, R28, 0x20, RZ ;  /* 0x000000201c1e7810 */ /* 0x000fe20007ffe0ff */
[----:B------:R-:W-:Y:S01]  /*1df0*/  IMAD.WIDE.U32 R88, R0, c[0x0][0x1f0], R88 ;  /* 0x00007c0000587a25 */ /* 0x000fe200078e0058 */
[----:B------:R-:W-:-:S02]  /*1e00*/  IADD3 R106, R97, UR43, RZ ;  /* 0x0000002b616a7c10 */ /* 0x000fc4000fffe0ff */
[----:B------:R-:W-:Y:S01]  /*1e10*/  IADD3 R115, R101, UR41, RZ ;  /* 0x0000002965737c10 */ /* 0x000fe2000fffe0ff */
[----:B------:R-:W-:Y:S01]  /*1e20*/  IMAD.WIDE.U32 R94, R0, c[0x0][0x218], R16 ;  /* 0x00008600005e7a25 */ /* 0x000fe200078e0010 */
[----:B------:R-:W-:Y:S02]  /*1e30*/  IADD3 R0, P0, R92, 0x10, RZ ;  /* 0x000000105c007810 */ /* 0x000fe40007f1e0ff */
[----:B------:R-:W-:Y:S01]  /*1e40*/  IADD3 R116, R103, UR42, RZ ;  /* 0x0000002a67747c10 */ /* 0x000fe2000fffe0ff */
[----:B------:R-:W-:Y:S01]  /*1e50*/  IMAD R3, R37, c[0x0][0x1e0], RZ ;  /* 0x0000780025037a24 */ /* 0x000fe200078e02ff */
[----:B------:R-:W-:Y:S01]  /*1e60*/  IADD3 R114, R99, UR42, RZ ;  /* 0x0000002a63727c10 */ /* 0x000fe2000fffe0ff */
[----:B------:R-:W-:Y:S01]  /*1e70*/  IMAD.X R2, RZ, RZ, R37, P0 ;  /* 0x000000ffff027224 */ /* 0x000fe200000e0625 */
[----:B------:R-:W-:Y:S01]  /*1e80*/  IADD3 R133, P0, R32, R164, RZ ;  /* 0x000000a420857210 */ /* 0x000fe20007f1e0ff */
[----:B------:R-:W-:Y:S01]  /*1e90*/  IMAD.WIDE.U32 R122, R0, c[0x0][0x1e0], RZ ;  /* 0x00007800007a7a25 */ /* 0x000fe200078e00ff */
[----:B------:R-:W-:-:S03]  /*1ea0*/  SHF.R.S32.HI R118, RZ, 0x1f, R91 ;  /* 0x0000001fff767819 */ /* 0x000fc6000001145b */
[----:B------:R-:W-:Y:S01]  /*1eb0*/  IMAD R2, R2, c[0x0][0x1e0], RZ ;  /* 0x0000780002027a24 */ /* 0x000fe200078e02ff */
[----:B------:R-:W-:Y:S01]  /*1ec0*/  IADD3 R134, P1, R122, UR30, RZ ;  /* 0x0000001e7a867c10 */ /* 0x000fe2000ff3e0ff */
[----:B------:R-:W-:Y:S02]  /*1ed0*/  IMAD R3, R92, c[0x0][0x1e4], R3 ;  /* 0x000079005c037a24 */ /* 0x000fe400078e0203 */
[----:B------:R-:W-:Y:S02]  /*1ee0*/  IMAD R6, R0, c[0x0][0x1e4], R2 ;  /* 0x0000790000067a24 */ /* 0x000fe400078e0202 */
[----:B------:R-:W-:Y:S02]  /*1ef0*/  IMAD.IADD R132, R165, 0x1, R3 ;  /* 0x00000001a5847824 */ /* 0x000fe400078e0203 */
[----:B------:R-:W-:Y:S02]  /*1f00*/  IMAD.IADD R131, R123, 0x1, R6 ;  /* 0x000000017b837824 */ /* 0x000fe400078e0206 */
[----:B------:R-:W-:Y:S01]  /*1f10*/  IMAD.X R129, R33, 0x1, R132, P0 ;  /* 0x0000000121817824 */ /* 0x000fe200000e0684 */
[----:B------:R-:W-:Y:S01]  /*1f20*/  IADD3 R148, P0, R134, UR30, RZ ;  /* 0x0000001e86947c10 */ /* 0x000fe2000ff1e0ff */
[----:B------:R-:W-:-:S02]  /*1f30*/  IMAD.X R130, R172, 0x1, R131, P1 ;  /* 0x00000001ac827824 */ /* 0x000fc400008e0683 */
[----:B------:R-:W-:Y:S02]  /*1f40*/  IMAD.IADD R90, R89, 0x1, R90 ;  /* 0x00000001595a7824 */ /* 0x000fe400078e025a */
[----:B------:R-:W-:Y:S01]  /*1f50*/  IMAD.X R145, R172, 0x1, R130, P0 ;  /* 0x00000001ac917824 */ /* 0x000fe200000e0682 */
[----:B------:R-:W-:Y:S01]  /*1f60*/  IADD3 R108, P0, R133, R88, RZ ;  /* 0x00000058856c7210 */ /* 0x000fe20007f1e0ff */
[----:B------:R-:W-:Y:S02]  /*1f70*/  IMAD R2, R4, c[0x0][0x1e0], RZ ;  /* 0x0000780004027a24 */ /* 0x000fe400078e02ff */
[----:B------:R-:W-:Y:S02]  /*1f80*/  IMAD R0, R5, c[0x0][0x1e0], RZ ;  /* 0x0000780005007a24 */ /* 0x000fe400078e02ff */
[----:B------:R-:W-:Y:S01]  /*1f90*/  IMAD.X R107, R129, 0x1, R90, P0 ;  /* 0x00000001816b7824 */ /* 0x000fe200000e065a */
[----:B------:R-:W-:Y:S01]  /*1fa0*/  IADD3 R111, P0, R88, 0x40, RZ ;  /* 0x00000040586f7810 */ /* 0x000fe20007f1e0ff */
[----:B------:R-:W-:-:S02]  /*1fb0*/  IMAD R4, R7, c[0x0][0x1e0], RZ ;  /* 0x0000780007047a24 */ /* 0x000fc400078e02ff */
[----:B------:R-:W-:Y:S02]  /*1fc0*/  IMAD R5, R157, c[0x0][0x1e4], R2 ;  /* 0x000079009d057a24 */ /* 0x000fe400078e0202 */
[----:B------:R-:W-:Y:S01]  /*1fd0*/  IMAD.X R110, RZ, RZ, R90, P0 ;  /* 0x000000ffff6e7224 */ /* 0x000fe200000e065a */
[----:B------:R-:W-:Y:S01]  /*1fe0*/  IADD3 R113, P0, R108, 0x40, RZ ;  /* 0x000000406c717810 */ /* 0x000fe20007f1e0ff */
[----:B------:R-:W-:Y:S02]  /*1ff0*/  IMAD R2, R156, c[0x0][0x1e4], R0 ;  /* 0x000079009c027a24 */ /* 0x000fe400078e0200 */
[----:B------:R-:W-:Y:S02]  /*2000*/  IMAD R0, R155, c[0x0][0x1e4], R4 ;  /* 0x000079009b007a24 */ /* 0x000fe400078e0204 */
[----:B------:R-:W-:Y:S02]  /*2010*/  IMAD.IADD R147, R171, 0x1, R5 ;  /* 0x00000001ab937824 */ /* 0x000fe400078e0205 */
[----:B------:R-:W-:-:S02]  /*2020*/  IMAD.IADD R146, R169, 0x1, R2 ;  /* 0x00000001a9927824 */ /* 0x000fc400078e0202 */
[----:B------:R-:W-:Y:S02]  /*2030*/  IMAD.IADD R144, R167, 0x1, R0 ;  /* 0x00000001a7907824 */ /* 0x000fe400078e0200 */
[----:B------:R-:W-:Y:S02]  /*2040*/  IMAD.IADD R93, R95, 0x1, R93 ;  /* 0x000000015f5d7824 */ /* 0x000fe400078e025d */
[----:B------:R-:W-:Y:S02]  /*2050*/  IMAD.X R112, RZ, RZ, R107, P0 ;  /* 0x000000ffff707224 */ /* 0x000fe400000e066b */
[----:B------:R-:W-:Y:S02]  /*2060*/  IMAD.SHL.U32 R137, R11, 0x2, RZ ;  /* 0x000000020b897824 */ /* 0x000fe400078e00ff */
[----:B-1----:R-:W-:Y:S02]  /*2070*/  IMAD.SHL.U32 R136, R10, 0x2, RZ ;  /* 0x000000020a887824 */ /* 0x002fe400078e00ff */
.L_x_1697:
[----:B------:R-:W-:Y:S01]  /*2080*/  USHF.R.S32.HI UR43, URZ, 0x1f, UR17 ;  /* 0x0000001f3f2b7899 */ /* 0x000fe20008011411 */
[----:B------:R-:W-:Y:S04]  /*2090*/  DEPBAR.LE SB0, 0x0 ;  /* 0x000080000000791a */ /* 0x000fe80000000000 */
[----:B------:R-:W-:Y:S01]  /*20a0*/  UIMAD UR42, UR27, UR17, URZ ;  /* 0x000000111b2a72a4 */ /* 0x000fe2000f8e023f */
[----:B------:R-:W-:Y:S01]  /*20b0*/  BAR.SYNC.DEFER_BLOCKING 0x0 ;  /* 0x0000000000007b1d */ /* 0x000fe20000010000 */
[----:B------:R-:W-:Y:S01]  /*20c0*/  UIMAD.WIDE.U32 UR52, UR31, UR17, URZ ;  /* 0x000000111f3472a5 */ /* 0x000fe2000f8e003f */
[----:B------:R-:W-:Y:S01]  /*20d0*/  ISETP.GE.AND P0, PT, R175, 0x1, PT ;  /* 0x00000001af00780c */ /* 0x000fe20003f06270 */
[----:B------:R-:W-:Y:S04]  /*20e0*/  UIMAD UR42, UR43, UR31, UR42 ;  /* 0x0000001f2b2a72a4 */ /* 0x000fe8000f8e022a */
[----:B------:R-:W-:Y:S01]  /*20f0*/  UIADD3 UR42, UR53, UR42, URZ ;  /* 0x0000002a352a7290 */ /* 0x000fe2000fffe03f */
[----:B------:R-:W-:Y:S07]  /*2100*/  BSSY B2, `(.L_x_1651) ;  /* 0x000053d000027945 */ /* 0x000fee0003800000 */
[----:B--2---:R-:W-:-:S05]  /*2110*/  @!P0 BRA `(.L_x_1652) ;  /* 0x00004ea000008947 */ /* 0x004fca0003800000 */
[----:B------:R-:W-:Y:S01]  /*2120*/  UIMAD UR41, UR35, UR17, URZ ;  /* 0x00000011232972a4 */ /* 0x000fe2000f8e023f */
[----:B------:R-:W-:Y:S01]  /*2130*/  ISETP.NE.AND P0, PT, R151, RZ, PT ;  /* 0x000000ff9700720c */ /* 0x000fe20003f05270 */
[----:B------:R-:W-:Y:S02]  /*2140*/  UIMAD UR9, UR37, UR17, URZ ;  /* 0x00000011250972a4 */ /* 0x000fe4000f8e023f */
[----:B------:R-:W-:Y:S02]  /*2150*/  UIMAD UR8, UR17, -0x40, UR23 ;  /* 0xffffffc0110878a4 */ /* 0x000fe4000f8e0217 */
[----:B------:R-:W-:Y:S02]  /*2160*/  UIMAD.WIDE.U32 UR50, UR36, UR17, URZ ;  /* 0x00000011243272a5 */ /* 0x000fe4000f8e003f */
[----:B------:R-:W-:Y:S02]  /*2170*/  UIMAD.WIDE.U32 UR48, UR38, UR17, URZ ;  /* 0x00000011263072a5 */ /* 0x000fe4000f8e003f */
[----:B------:R-:W-:Y:S02]  /*2180*/  UIMAD UR41, UR43, UR36, UR41 ;  /* 0x000000242b2972a4 */ /* 0x000fe4000f8e0229 */
[----:B------:R-:W-:Y:S02]  /*2190*/  UIMAD UR9, UR43, UR38, UR9 ;  /* 0x000000262b0972a4 */ /* 0x000fe4000f8e0209 */
[----:B------:R-:W-:Y:S02]  /*21a0*/  UISETP.LT.AND UP0, UPT, UR8, 0x40, UPT ;  /* 0x000000400800788c */ /* 0x000fe4000bf01270 */
[----:B------:R-:W-:Y:S02]  /*21b0*/  UIADD3 UR41, UR51, UR41, URZ ;  /* 0x0000002933297290 */ /* 0x000fe4000fffe03f */
[----:B------:R-:W-:Y:S02]  /*21c0*/  UIADD3 UR9, UR49, UR9, URZ ;  /* 0x0000000931097290 */ /* 0x000fe4000fffe03f */
[----:B------:R-:W-:Y:S01]  /*21d0*/  USEL UR8, UR8, 0x40, UP0 ;  /* 0x0000004008087887 */ /* 0x000fe20008000000 */
[----:B------:R-:W-:-:S05]  /*21e0*/  @!P0 BRA `(.L_x_1653) ;  /* 0x000029a000008947 */ /* 0x000fca0003800000 */
[----:B------:R-:W-:Y:S01]  /*21f0*/  ISETP.GE.AND P2, PT, R92, UR8, PT ;  /* 0x000000085c007c0c */ /* 0x000fe2000bf46270 */
[----:B------:R-:W-:Y:S01]  /*2200*/  BSSY B0, `(.L_x_1654) ;  /* 0x000001b000007945 */ /* 0x000fe20003800000 */
[----:B------:R-:W-:Y:S01]  /*2210*/  CS2R R16, SRZ ;  /* 0x0000000000107805 */ /* 0x000fe2000001ff00 */
[----:B------:R-:W-:Y:S01]  /*2220*/  CS2R R12, SRZ ;  /* 0x00000000000c7805 */ /* 0x000fe2000001ff00 */
[----:B------:R-:W-:Y:S01]  /*2230*/  CS2R R2, SRZ ;  /* 0x0000000000027805 */ /* 0x000fe2000001ff00 */
[----:B------:R-:W-:Y:S01]  /*2240*/  CS2R R44, SRZ ;  /* 0x00000000002c7805 */ /* 0x000fe2000001ff00 */
[----:B------:R-:W-:Y:S07]  /*2250*/  CS2R R38, SRZ ;  /* 0x0000000000267805 */ /* 0x000fee000001ff00 */
[----:B------:R-:W-:-:S05]  /*2260*/  @P2 BRA `(.L_x_1655) ;  /* 0x0000014000002947 */ /* 0x000fca0003800000 */
[----:B------:R-:W-:Y:S01]  /*2270*/  IADD3 R0, P0, R104, UR50, RZ ;  /* 0x0000003268007c10 */ /* 0x000fe2000ff1e0ff */
[----:B------:R-:W-:Y:S01]  /*2280*/  CS2R R38, SRZ ;  /* 0x0000000000267805 */ /* 0x000fe2000001ff00 */
[----:B------:R-:W-:Y:S01]  /*2290*/  CS2R R12, SRZ ;  /* 0x00000000000c7805 */ /* 0x000fe2000001ff00 */
[----:B------:R-:W-:Y:S01]  /*22a0*/  CS2R R44, SRZ ;  /* 0x00000000002c7805 */ /* 0x000fe2000001ff00 */
[----:B------:R-:W-:Y:S02]  /*22b0*/  IADD3.X R3, R117, UR41, RZ, P0, !PT ;  /* 0x0000002975037c10 */ /* 0x000fe400087fe4ff */
[----:B------:R-:W-:Y:S04]  /*22c0*/  IADD3 R2, P0, R102, UR48, RZ ;  /* 0x0000003066027c10 */ /* 0x000fe8000ff1e0ff */
[----:B------:R-:W-:Y:S02]  /*22d0*/  IADD3.X R5, R116, UR9, RZ, P0, !PT ;  /* 0x0000000974057c10 */ /* 0x000fe400087fe4ff */
        /* <DEDUP_REMOVED lines=13> */
.L_x_1655:
[----:B------:R-:W-:Y:S05]  /*23b0*/  BSYNC B0 ;  /* 0x0000000000007941 */ /* 0x000fea0003800000 */
.L_x_1654:
[----:B------:R-:W-:Y:S01]  /*23c0*/  ISETP.GE.AND P3, PT, R157, UR8, PT ;  /* 0x000000089d007c0c */ /* 0x000fe2000bf66270 */
        /* <DEDUP_REMOVED lines=18> */
[----:B------:R-:W-:Y:S01]  /*24f0*/  IMAD.U32 R4, RZ, RZ, UR50 ;  /* 0x00000032ff047e24 */ /* 0x000fe2000f8e00ff */
[----:B------:R-:W-:Y:S01]  /*2500*/  CS2R R14, SRZ ;  /* 0x00000000000e7805 */ /* 0x000fe2000001ff00 */
[----:B------:R-:W-:Y:S01]  /*2510*/  CS2R R46, SRZ ;  /* 0x00000000002e7805 */ /* 0x000fe2000001ff00 */
[----:B------:R-:W-:Y:S01]  /*2520*/  CS2R R16, SRZ ;  /* 0x0000000000107805 */ /* 0x000fe2000001ff00 */
[----:B------:R-:W-:Y:S01]  /*2530*/  CS2R R48, SRZ ;  /* 0x0000000000307805 */ /* 0x000fe2000001ff00 */
[----:B------:R-:W-:Y:S01]  /*2540*/  IADD3 R0, P1, P0, R104, UR39, R4 ;  /* 0x0000002768007c10 */ /* 0x000fe2000f83e004 */
[----:B------:R-:W-:Y:S02]  /*2550*/  IMAD.U32 R4, RZ, RZ, UR48 ;  /* 0x00000030ff047e24 */ /* 0x000fe4000f8e00ff */
[----:B------:R-:W-:Y:S01]  /*2560*/  IMAD.U32 R5, RZ, RZ, UR51 ;  /* 0x00000033ff057e24 */ /* 0x000fe2000f8e00ff */
[----:B------:R-:W-:Y:S01]  /*2570*/  IADD3.X R6, R117, UR41, R163, P1, P0 ;  /* 0x0000002975067c10 */ /* 0x000fe20008fe04a3 */
[----:B------:R-:W-:Y:S01]  /*2580*/  IMAD.U32 R5, RZ, RZ, UR49 ;  /* 0x00000031ff057e24 */ /* 0x000fe2000f8e00ff */
        /* <DEDUP_REMOVED lines=14> */
.L_x_1657:
[----:B------:R-:W-:Y:S05]  /*2670*/  BSYNC B0 ;  /* 0x0000000000007941 */ /* 0x000fea0003800000 */
.L_x_1656:
[----:B------:R-:W-:Y:S01]  /*2680*/  ISETP.GE.AND P6, PT, R156, UR8, PT ;  /* 0x000000089c007c0c */ /* 0x000fe2000bfc6270 */
        /* <DEDUP_REMOVED lines=43> */
.L_x_1659:
[----:B------:R-:W-:Y:S05]  /*2940*/  BSYNC B0 ;  /* 0x0000000000007941 */ /* 0x000fea0003800000 */
.L_x_1658:
        /* <DEDUP_REMOVED lines=18> */
[----:B------:R-:W-:Y:S01]  /*2a70*/  IMAD.U32 R4, RZ, RZ, UR50 ;  /* 0x00000032ff047e24 */ /* 0x000fe2000f8e00ff */
[----:B------:R-:W-:Y:S01]  /*2a80*/  CS2R R22, SRZ ;  /* 0x0000000000167805 */ /* 0x000fe2000001ff00 */
[----:B------:R-:W-:Y:S01]  /*2a90*/  IMAD.U32 R5, RZ, RZ, UR51 ;  /* 0x00000033ff057e24 */ /* 0x000fe2000f8e00ff */
[----:B------:R-:W-:Y:S01]  /*2aa0*/  CS2R R54, SRZ ;  /* 0x0000000000367805 */ /* 0x000fe2000001ff00 */
[----:B------:R-:W-:Y:S01]  /*2ab0*/  IMAD.U32 R5, RZ, RZ, UR41 ;  /* 0x00000029ff057e24 */ /* 0x000fe2000f8e00ff */
[----:B------:R-:W-:Y:S01]  /*2ac0*/  IADD3 R0, P1, P0, R104, UR46, R4 ;  /* 0x0000002e68007c10 */ /* 0x000fe2000f83e004 */
[----:B------:R-:W-:Y:S01]  /*2ad0*/  IMAD.U32 R4, RZ, RZ, UR48 ;  /* 0x00000030ff047e24 */ /* 0x000fe2000f8e00ff */
[----:B------:R-:W-:Y:S01]  /*2ae0*/  CS2R R24, SRZ ;  /* 0x0000000000187805 */ /* 0x000fe2000001ff00 */
[----:B------:R-:W-:Y:S01]  /*2af0*/  CS2R R56, SRZ ;  /* 0x0000000000387805 */ /* 0x000fe2000001ff00 */
[----:B------:R-:W-:Y:S01]  /*2b00*/  IADD3.X R9, R117, UR7, R5, P1, P0 ;  /* 0x0000000775097c10 */ /* 0x000fe20008fe0405 */
[----:B------:R-:W-:Y:S01]  /*2b10*/  IMAD.U32 R5, RZ, RZ, UR49 ;  /* 0x00000031ff057e24 */ /* 0x000fe2000f8e00ff */
[----:B------:R-:W-:Y:S01]  /*2b20*/  IADD3 R5, P1, P0, R102, UR44, R4 ;  /* 0x0000002c66057c10 */ /* 0x000fe2000f83e004 */
[----:B------:R-:W-:Y:S05]  /*2b30*/  IMAD.U32 R6, RZ, RZ, UR9 ;  /* 0x00000009ff067e24 */ /* 0x000fea000f8e00ff */
        /* <DEDUP_REMOVED lines=13> */
.L_x_1661:
[----:B------:R-:W-:Y:S05]  /*2c10*/  BSYNC B0 ;  /* 0x0000000000007941 */ /* 0x000fea0003800000 */
.L_x_1660:
        /* <DEDUP_REMOVED lines=14> */
[----:B------:R-:W-:Y:S01]  /*2d00*/  IADD3 R66, P0, R133, UR52, RZ ;  /* 0x0000003485427c10 */ /* 0x000fe2000ff1e0ff */
[----:B------:R-:W-:Y:S03]  /*2d10*/  BSSY B0, `(.L_x_1664) ;  /* 0x000003b000007945 */ /* 0x000fe60003800000 */
[----:B------:R-:W-:Y:S01]  /*2d20*/  IADD3.X R67, R129, UR42, RZ, P0, !PT ;  /* 0x0000002a81437c10 */ /* 0x000fe200087fe4ff */
        /* <DEDUP_REMOVED lines=57> */
.L_x_1665:
[----:B------:R-:W-:Y:S05]  /*30c0*/  BSYNC B0 ;  /* 0x0000000000007941 */ /* 0x000fea0003800000 */
.L_x_1664:
        /* <DEDUP_REMOVED lines=59> */
.L_x_1663:
[----:B------:R-:W-:Y:S05]  /*3480*/  BSYNC B1 ;  /* 0x0000000000017941 */ /* 0x000fea0003800000 */
.L_x_1662:
[----:B------:R-:W-:Y:S01]  /*3490*/  BSSY B1, `(.L_x_1666) ;  /* 0x000007a000017945 */ /* 0x000fe20003800000 */
[----:B------:R-:W-:-:S05]  /*34a0*/  @P3 BRA `(.L_x_1667) ;  /* 0x0000078000003947 */ /* 0x000fca0003800000 */
[----:B-1----:R-:W-:Y:S01]  /*34b0*/  IADD3 R40, P1, P0, R122, UR52, R32 ;  /* 0x000000347a287c10 */ /* 0x002fe2000f83e020 */
[----:B------:R-:W-:Y:S03]  /*34c0*/  BSSY B0, `(.L_x_1668) ;  /* 0x000003b000007945 */ /* 0x000fe60003800000 */
[----:B------:R-:W-:Y:S01]  /*34d0*/  IADD3.X R41, R131, UR42, R33, P1, P0 ;  /* 0x0000002a83297c10 */ /* 0x000fe20008fe0421 */
        /* <DEDUP_REMOVED lines=57> */
.L_x_1669:
[----:B------:R-:W-:Y:S05]  /*3870*/  BSYNC B0 ;  /* 0x0000000000007941 */ /* 0x000fea0003800000 */
.L_x_1668:
        /* <DEDUP_REMOVED lines=59> */
.L_x_1667:
[----:B------:R-:W-:Y:S05]  /*3c30*/  BSYNC B1 ;  /* 0x0000000000017941 */ /* 0x000fea0003800000 */
.L_x_1666:
[----:B------:R-:W-:Y:S01]  /*3c40*/  BSSY B1, `(.L_x_1670) ;  /* 0x000007a000017945 */ /* 0x000fe20003800000 */
[----:B------:R-:W-:-:S05]  /*3c50*/  @P6 BRA `(.L_x_1671) ;  /* 0x0000078000006947 */ /* 0x000fca0003800000 */
[----:B------:R-:W-:Y:S01]  /*3c60*/  IADD3 R31, P1, P0, R134, UR52, R32 ;  /* 0x00000034861f7c10 */ /* 0x000fe2000f83e020 */
[----:B------:R-:W-:Y:S03]  /*3c70*/  BSSY B0, `(.L_x_1672) ;  /* 0x000003b000007945 */ /* 0x000fe60003800000 */
[----:B-1----:R-:W-:Y:S01]  /*3c80*/  IADD3.X R38, R130, UR42, R33, P1, P0 ;  /* 0x0000002a82267c10 */ /* 0x002fe20008fe0421 */
        /* <DEDUP_REMOVED lines=57> */
.L_x_1673:
[----:B------:R-:W-:Y:S05]  /*4020*/  BSYNC B0 ;  /* 0x0000000000007941 */ /* 0x000fea0003800000 */
.L_x_1672:
        /* <DEDUP_REMOVED lines=59> */
.L_x_1671:
[----:B------:R-:W-:Y:S05]  /*43e0*/  BSYNC B1 ;  /* 0x0000000000017941 */ /* 0x000fea0003800000 */
.L_x_1670:
[----:B------:R-:W-:-:S05]  /*43f0*/  @P4 BRA `(.L_x_1674) ;  /* 0x000030d000004947 */ /* 0x000fca0003800000 */
[----:B-1----:R-:W-:Y:S01]  /*4400*/  IADD3 R26, P1, P0, R148, UR52, R32 ;  /* 0x00000034941a7c10 */ /* 0x002fe2000f83e020 */
[----:B------:R-:W-:Y:S03]  /*4410*/  BSSY B0, `(.L_x_1675) ;  /* 0x000003b000007945 */ /* 0x000fe60003800000 */
[----:B------:R-:W-:Y:S01]  /*4420*/  IADD3.X R27, R145, UR42, R33, P1, P0 ;  /* 0x0000002a911b7c10 */ /* 0x000fe20008fe0421 */
        /* <DEDUP_REMOVED lines=57> */
.L_x_1676:
[----:B------:R-:W-:Y:S05]  /*47c0*/  BSYNC B0 ;  /* 0x0000000000007941 */ /* 0x000fea0003800000 */
.L_x_1675:
        /* <DEDUP_REMOVED lines=60> */
.L_x_1653:
[----:B------:R-:W-:Y:S01]  /*4b90*/  ISETP.GE.AND P0, PT, R155, UR8, PT ;  /* 0x000000089b007c0c */ /* 0x000fe2000bf06270 */
[----:B------:R-:W-:Y:S01]  /*4ba0*/  CS2R R58, SRZ ;  /* 0x00000000003a7805 */ /* 0x000fe2000001ff00 */
[----:B------:R-:W-:Y:S01]  /*4bb0*/  CS2R R56, SRZ ;  /* 0x0000000000387805 */ /* 0x000fe2000001ff00 */
[----:B------:R-:W-:Y:S01]  /*4bc0*/  CS2R R18, SRZ ;  /* 0x0000000000127805 */ /* 0x000fe2000001ff00 */
[----:B------:R-:W-:Y:S01]  /*4bd0*/  ISETP.GE.OR P4, PT, R32, c[0x0][0x27c], P0 ;  /* 0x00009f0020007a0c */ /* 0x000fe20000786670 */
[----:B------:R-:W-:Y:S01]  /*4be0*/  IMAD.U32 R4, RZ, RZ, UR50 ;  /* 0x00000032ff047e24 */ /* 0x000fe2000f8e00ff */
[----:B------:R-:W-:Y:S01]  /*4bf0*/  CS2R R16, SRZ ;  /* 0x0000000000107805 */ /* 0x000fe2000001ff00 */
[----:B------:R-:W-:Y:S01]  /*4c00*/  IMAD.U32 R0, RZ, RZ, UR41 ;  /* 0x00000029ff007e24 */ /* 0x000fe2000f8e00ff */
        /* <DEDUP_REMOVED lines=9> */
[----:B------:R-:W-:Y:S01]  /*4ca0*/  @!P4 IADD3 R11, P1, P0, R100, UR46, R4 ;  /* 0x0000002e640bcc10 */ /* 0x000fe2000f83e004 */
[----:B------:R-:W-:Y:S01]  /*4cb0*/  IMAD.U32 R2, RZ, RZ, UR48 ;  /* 0x00000030ff027e24 */ /* 0x000fe2000f8e00ff */
[----:B------:R-:W-:Y:S01]  /*4cc0*/  CS2R R40, SRZ ;  /* 0x0000000000287805 */ /* 0x000fe2000001ff00 */
[----:B------:R-:W-:Y:S01]  /*4cd0*/  IMAD.U32 R5, RZ, RZ, UR51 ;  /* 0x00000033ff057e24 */ /* 0x000fe2000f8e00ff */
[----:B------:R-:W-:Y:S01]  /*4ce0*/  @!P4 IADD3.X R12, R115, UR7, R0, P1, P0 ;  /* 0x00000007730ccc10 */ /* 0x000fe20008fe0400 */
[----:B------:R-:W-:Y:S01]  /*4cf0*/  IMAD.U32 R0, RZ, RZ, UR9 ;  /* 0x00000009ff007e24 */ /* 0x000fe2000f8e00ff */
[----:B------:R-:W-:Y:S01]  /*4d00*/  @!P4 IADD3 R13, P1, P0, R98, UR44, R2 ;  /* 0x0000002c620dcc10 */ /* 0x000fe2000f83e002 */
[----:B------:R-:W-:Y:S01]  /*4d10*/  IMAD.U32 R3, RZ, RZ, UR49 ;  /* 0x00000031ff037e24 */ /* 0x000fe2000f8e00ff */
[----:B------:R-:W-:Y:S02]  /*4d20*/  BSSY B0, `(.L_x_1677) ;  /* 0x00000cd000007945 */ /* 0x000fe40003800000 */
[----:B------:R-:W-:Y:S02]  /*4d30*/  @!P4 IADD3.X R14, R114, UR34, R0, P1, P0 ;  /* 0x00000022720ecc10 */ /* 0x000fe40008fe0400 */
[----:B------:R-:W-:Y:S04]  /*4d40*/  ISETP.GE.AND P0, PT, R157, UR8, PT ;  /* 0x000000089d007c0c */ /* 0x000fe8000bf06270 */
[----:B------:R-:W-:Y:S11]  /*4d50*/  ISETP.GE.OR P3, PT, R32, c[0x0][0x27c], P0 ;  /* 0x00009f0020007a0c */ /* 0x000ff60000766670 */
[----:B------:R-:W-:Y:S02]  /*4d60*/  @!UPT UIADD3 URZ, URZ, URZ, URZ ;  /* 0x0000003f3f3ff290 */ /* 0x000fe4000fffe03f */
[----:B------:R-:W-:Y:S04]  /*4d70*/  @!P3 IADD3 R0, P1, P0, R100, UR39, R4 ;  /* 0x000000276400bc10 */ /* 0x000fe8000f83e004 */
[C---:B------:R-:W-:Y:S02]  /*4d80*/  @!P3 IADD3.X R5, R115.reuse, UR41, R163, P1, P0 ;  /* 0x000000297305bc10 */ /* 0x040fe40008fe04a3 */
[----:B------:R-:W-:Y:S04]  /*4d90*/  @!P3 IADD3 R3, P1, P0, R98, UR40, R2 ;  /* 0x000000286203bc10 */ /* 0x000fe8000f83e002 */
[----:B------:R-:W-:Y:S02]  /*4da0*/  @!P3 IADD3.X R6, R114, UR9, R161, P1, P0 ;  /* 0x000000097206bc10 */ /* 0x000fe40008fe04a1 */
[----:B------:R-:W-:Y:S04]  /*4db0*/  ISETP.GE.AND P0, PT, R156, UR8, PT ;  /* 0x000000089c007c0c */ /* 0x000fe8000bf06270 */
        /* <DEDUP_REMOVED lines=23> */
[----:B------:R-:W-:Y:S04]  /*4f30*/  ISETP.GE.AND P0, PT, R92, UR8, PT ;  /* 0x000000085c007c0c */ /* 0x000fe8000bf06270 */
[----:B------:R-:W-:Y:S01]  /*4f40*/  ISETP.GE.OR P0, PT, R32, c[0x0][0x27c], P0 ;  /* 0x00009f0020007a0c */ /* 0x000fe20000706670 */
[----:B------:R1:W4:Y:S08]  /*4f50*/  @!P4 LDG.E.128 R24, [R10.64] ;  /* 0x0000001c0a18c981 */ /* 0x000330000c1e1d00 */
[----:B------:R-:W4:Y:S01]  /*4f60*/  @!P4 LDG.E.128 R64, [R12.64] ;  /* 0x0000001c0c40c981 */ /* 0x000f22000c1e1d00 */
[----:B---3--:R-:W-:Y:S03]  /*4f70*/  CS2R R6, SRZ ;  /* 0x0000000000067805 */ /* 0x008fe6000001ff00 */
[----:B------:R-:W-:Y:S04]  /*4f80*/  @!P0 IADD3 R0, P1, R100, UR50, RZ ;  /* 0x0000003264008c10 */ /* 0x000fe8000ff3e0ff */
[----:B------:R-:W-:Y:S02]  /*4f90*/  @!P0 IADD3.X R2, R115, UR41, RZ, P1, !PT ;  /* 0x0000002973028c10 */ /* 0x000fe40008ffe4ff */
[C---:B------:R-:W-:Y:S04]  /*4fa0*/  @!P0 LEA R14, P1, R0.reuse, c[0x0][0x270], 0x1 ;  /* 0x00009c00000e8a11 */ /* 0x040fe800078208ff */
[----:B------:R-:W-:Y:S02]  /*4fb0*/  @!P0 LEA.HI.X R15, R0, c[0x0][0x274], R2, 0x1, P1 ;  /* 0x00009d00000f8a11 */ /* 0x000fe400008f0c02 */
[----:B------:R-:W-:Y:S03]  /*4fc0*/  @!P0 IADD3 R0, P1, R98, UR48, RZ ;  /* 0x0000003062008c10 */ /* 0x000fe6000ff3e0ff */
[----:B------:R3:W5:Y:S01]  /*4fd0*/  @!P0 LDG.E.128 R4, [R14.64] ;  /* 0x0000001c0e048981 */ /* 0x000762000c1e1d00 */
[----:B------:R-:W-:Y:S02]  /*4fe0*/  @!P0 IADD3.X R3, R114, UR9, RZ, P1, !PT ;  /* 0x0000000972038c10 */ /* 0x000fe40008ffe4ff */
[C---:B------:R-:W-:Y:S04]  /*4ff0*/  @!P0 LEA R2, P1, R0.reuse, c[0x0][0x288], 0x1 ;  /* 0x0000a20000028a11 */ /* 0x040fe800078208ff */
[----:B------:R-:W-:Y:S02]  /*5000*/  @!P0 LEA.HI.X R3, R0, c[0x0][0x28c], R3, 0x1, P1 ;  /* 0x0000a30000038a11 */ /* 0x000fe400008f0c03 */
[----:B------:R-:W-:Y:S03]  /*5010*/  ISETP.GE.OR P1, PT, R92, UR8, P5 ;  /* 0x000000085c007c0c */ /* 0x000fe6000af26670 */
        /* <DEDUP_REMOVED lines=39> */
[----:B---3--:R-:W-:Y:S01]  /*5290*/  IADD3 R0, P1, R164, UR52, RZ ;  /* 0x00000034a4007c10 */ /* 0x008fe2000ff3e0ff */
[----:B------:R-:W1:Y:S01]  /*52a0*/  LDS.128 R12, [R138+0x4100] ;  /* 0x004100008a0c7984 */ /* 0x000e620000000c00 */
[----:B-----5:R-:W-:Y:S01]  /*52b0*/  @!P0 SHF.R.U64 R38, R40, 0x10, R41 ;  /* 0x0000001028268819 */ /* 0x020fe20000001229 */
[----:B------:R-:W-:Y:S01]  /*52c0*/  IMAD.MOV.U32 R9, RZ, RZ, R5 ;  /* 0x000000ffff097224 */ /* 0x000fe200078e0005 */
[----:B------:R-:W-:Y:S01]  /*52d0*/  IADD3.X R2, R132, UR42, RZ, P1, !PT ;  /* 0x0000002a84027c10 */ /* 0x000fe20008ffe4ff */
[----:B------:R-:W-:Y:S01]  /*52e0*/  IMAD.MOV.U32 R45, RZ, RZ, R43 ;  /* 0x000000ffff2d7224 */ /* 0x000fe200078e002b */
[----:B------:R-:W-:Y:S01]  /*52f0*/  IADD3 R3, P2, P1, R88, R0, R109 ;  /* 0x0000000058037210 */ /* 0x000fe2000795e06d */
[----:B------:R-:W-:Y:S01]  /*5300*/  IMAD.MOV.U32 R39, RZ, RZ, R40 ;  /* 0x000000ffff277224 */ /* 0x000fe200078e0028 */
[----:B------:R-:W-:Y:S01]  /*5310*/  MOV R40, R42 ;  /* 0x0000002a00287202 */ /* 0x000fe20000000f00 */
[----:B------:R-:W2:Y:S01]  /*5320*/  LDS.128 R52, [R143+0x4100] ;  /* 0x004100008f347984 */ /* 0x000ea20000000c00 */
[----:B------:R-:W-:Y:S01]  /*5330*/  IADD3.X R8, R90, R2, R119, P2, P1 ;  /* 0x000000025a087210 */ /* 0x000fe200017e2477 */
[----:B------:R-:W-:Y:S01]  /*5340*/  IMAD.MOV.U32 R44, RZ, RZ, R41 ;  /* 0x000000ffff2c7224 */ /* 0x000fe200078e0029 */
[----:B------:R-:W-:Y:S01]  /*5350*/  ISETP.GE.AND P1, PT, R91, c[0x0][0x1d4], PT ;  /* 0x000075005b007a0c */ /* 0x000fe20003f26270 */
[----:B------:R-:W-:Y:S01]  /*5360*/  IMAD.MOV.U32 R10, RZ, RZ, R7 ;  /* 0x000000ffff0a7224 */ /* 0x000fe200078e0007 */
[----:B------:R-:W-:Y:S02]  /*5370*/  @!P0 SHF.R.U32.HI R41, RZ, 0x10, R41 ;  /* 0x00000010ff298819 */ /* 0x000fe40000011629 */
[----:B------:R-:W-:Y:S02]  /*5380*/  @!P0 PRMT R39, R39, 0x5410, R38 ;  /* 0x0000541027278816 */ /* 0x000fe40000000026 */
[----:B------:R-:W-:Y:S02]  /*5390*/  @!P0 PRMT R38, R44, 0x5410, R41 ;  /* 0x000054102c268816 */ /* 0x000fe40000000029 */
[--C-:B------:R-:W-:Y:S02]  /*53a0*/  @!P0 SHF.R.U64 R42, R42, 0x10, R43.reuse ;  /* 0x000000102a2a8819 */ /* 0x100fe4000000122b */
[----:B------:R-:W-:Y:S02]  /*53b0*/  @!P0 SHF.R.U32.HI R43, RZ, 0x10, R43 ;  /* 0x00000010ff2b8819 */ /* 0x000fe4000001162b */
[----:B------:R-:W-:Y:S02]  /*53c0*/  @!P0 PRMT R46, R40, 0x5410, R42 ;  /* 0x00005410282e8816 */ /* 0x000fe4000000002a */
[----:B------:R-:W-:Y:S02]  /*53d0*/  @!P1 IADD3 R0, P3, P2, R88, R0, R91 ;  /* 0x0000000058009210 */ /* 0x000fe40007a7e05b */
[----:B------:R-:W-:Y:S02]  /*53e0*/  @!P0 PRMT R50, R45, 0x5410, R43 ;  /* 0x000054102d328816 */ /* 0x000fe4000000002b */
[----:B------:R-:W-:Y:S02]  /*53f0*/  @!P1 IADD3.X R2, R90, R2, R118, P3, P2 ;  /* 0x000000025a029210 */ /* 0x000fe40001fe4476 */
[C---:B------:R-:W-:Y:S02]  /*5400*/  LEA R80, P2, R3.reuse, c[0x0][0x1c8], 0x1 ;  /* 0x0000720003507a11 */ /* 0x040fe400078408ff */
[----:B------:R-:W-:Y:S02]  /*5410*/  @!P0 SHF.L.U32 R40, R38, 0x10, RZ ;  /* 0x0000001026288819 */ /* 0x000fe400000006ff */
        /* <DEDUP_REMOVED lines=15> */
[----:B------:R-:W-:Y:S01]  /*5510*/  @!P0 SHF.L.U32 R0, R12, 0x10, RZ ;  /* 0x000000100c008819 */ /* 0x000fe200000006ff */
[----:B------:R-:W-:Y:S01]  /*5520*/  @!P0 IMAD.U32 R49, R55, 0x10000, RZ ;  /* 0x0001000037318824 */ /* 0x000fe200078e00ff */
[----:B------:R-:W-:Y:S02]  /*5530*/  @!P0 SHF.R.U32.HI R2, RZ, 0x10, R5 ;  /* 0x00000010ff028819 */ /* 0x000fe40000011605 */
[----:B------:R-:W-:Y:S01]  /*5540*/  @!P0 PRMT R8, R6, 0x5410, R8 ;  /* 0x0000541006088816 */ /* 0x000fe20000000008 */
[----:B------:R-:W-:Y:S01]  /*5550*/  @!P0 IMAD.U32 R6, R39, 0x10000, RZ ;  /* 0x0001000027068824 */ /* 0x000fe200078e00ff */
[----:B------:R-:W-:Y:S01]  /*5560*/  @!P0 PRMT R5, R9, 0x5410, R2 ;  /* 0x0000541009058816 */ /* 0x000fe20000000002 */
[C---:B------:R-:W-:Y:S01]  /*5570*/  @!P0 IMAD.U32 R2, R7.reuse, 0x10000, RZ ;  /* 0x0001000007028824 */ /* 0x040fe200078e00ff */
[----:B------:R-:W-:Y:S01]  /*5580*/  @!P0 LOP3.LUT R7, R7, 0xffff0000, RZ, 0xc0, !PT ;  /* 0xffff000007078812 */ /* 0x000fe200078ec0ff */
[----:B------:R-:W-:Y:S02]  /*5590*/  @!P0 IMAD.U32 R9, R52, 0x10000, RZ ;  /* 0x0001000034098824 */ /* 0x000fe400078e00ff */
[C---:B------:R-:W-:Y:S02]  /*55a0*/  @!P0 FMUL.FTZ R42, R0.reuse, R6 ;  /* 0x00000006002a8220 */ /* 0x040fe40000410000 */
[-C--:B------:R-:W-:Y:S02]  /*55b0*/  @!P0 FMUL.FTZ R0, R0, R2.reuse ;  /* 0x0000000200008220 */ /* 0x080fe40000410000 */
[C---:B------:R-:W-:Y:S01]  /*55c0*/  @!P0 IMAD.U32 R4, R5.reuse, 0x10000, RZ ;  /* 0x0001000005048824 */ /* 0x040fe200078e00ff */
[----:B------:R-:W-:Y:S01]  /*55d0*/  @!P0 LOP3.LUT R5, R5, 0xffff0000, RZ, 0xc0, !PT ;  /* 0xffff000005058812 */ /* 0x000fe200078ec0ff */
        /* <DEDUP_REMOVED lines=8> */
[CC--:B------:R-:W-:Y:S01]  /*5660*/  @!P0 FMUL.FTZ R4, R2.reuse, R5.reuse ;  /* 0x0000000502048220 */ /* 0x0c0fe20000410000 */
[----:B------:R-:W-:Y:S01]  /*5670*/  @!P0 LOP3.LUT R43, R53, 0xffff0000, RZ, 0xc0, !PT ;  /* 0xffff0000352b8812 */ /* 0x000fe200078ec0ff */
[----:B------:R-:W-:Y:S01]  /*5680*/  @!P0 FMUL.FTZ R9, R2, R42 ;  /* 0x0000002a02098220 */ /* 0x000fe20000410000 */
[----:B------:R-:W-:Y:S01]  /*5690*/  @!P0 LOP3.LUT R39, R52, 0xffff0000, RZ, 0xc0, !PT ;  /* 0xffff000034278812 */ /* 0x000fe200078ec0ff */
[----:B------:R-:W-:Y:S02]  /*56a0*/  @!P0 FMUL.FTZ R44, R6, R38 ;  /* 0x00000026062c8220 */ /* 0x000fe40000410000 */
        /* <DEDUP_REMOVED lines=29> */
[----:B------:R-:W-:Y:S02]  /*5880*/  @!P0 FFMA.FTZ R4, R42, R43, R4 ;  /* 0x0000002b2a048223 */ /* 0x000fe40000010004 */
        /* <DEDUP_REMOVED lines=22> */
.L_x_1678:
[----:B---3--:R-:W-:Y:S05]  /*59f0*/  BSYNC B0 ;  /* 0x0000000000007941 */ /* 0x008fea0003800000 */
.L_x_1677:
[----:B------:R-:W-:Y:S01]  /*5a00*/  ISETP.GE.OR P1, PT, R157, UR8, P5 ;  /* 0x000000089d007c0c */ /* 0x000fe2000af26670 */
[----:B------:R-:W-:Y:S01]  /*5a10*/  @!UPT UIADD3 URZ, URZ, URZ, URZ ;  /* 0x0000003f3f3ff290 */ /* 0x000fe2000fffe03f */
[----:B------:R-:W-:Y:S11]  /*5a20*/  BSSY B0, `(.L_x_1679) ;  /* 0x0000071000007945 */ /* 0x000ff60003800000 */
[----:B------:R-:W-:-:S05]  /*5a30*/  @P1 BRA `(.L_x_1680) ;  /* 0x000006f000001947 */ /* 0x000fca0003800000 */
[----:B------:R-:W-:Y:S01]  /*5a40*/  IADD3 R0, P1, R170, UR52, RZ ;  /* 0x00000034aa007c10 */ /* 0x000fe2000ff3e0ff */
[----:B-1----:R-:W1:Y:S01]  /*5a50*/  LDS.128 R12, [R137+0x4100] ;  /* 0x00410000890c7984 */ /* 0x002e620000000c00 */
[----:B-----5:R-:W-:Y:S02]  /*5a60*/  @!P0 SHF.R.U64 R5, R56, 0x10, R57 ;  /* 0x0000001038058819 */ /* 0x020fe40000001239 */
[----:B------:R-:W-:Y:S02]  /*5a70*/  IADD3.X R2, R147, UR42, RZ, P1, !PT ;  /* 0x0000002a93027c10 */ /* 0x000fe40008ffe4ff */
[----:B------:R-:W-:Y:S02]  /*5a80*/  IADD3 R3, P2, P1, R88, R0, R109 ;  /* 0x0000000058037210 */ /* 0x000fe4000795e06d */
[----:B------:R-:W-:Y:S01]  /*5a90*/  @!P0 SHF.R.U64 R8, R58, 0x10, R59 ;  /* 0x000000103a088819 */ /* 0x000fe2000000123b */
[----:B------:R-:W2:Y:S01]  /*5aa0*/  LDS.128 R48, [R142+0x4100] ;  /* 0x004100008e307984 */ /* 0x000ea20000000c00 */
[----:B------:R-:W-:Y:S02]  /*5ab0*/  IADD3.X R4, R90, R2, R119, P2, P1 ;  /* 0x000000025a047210 */ /* 0x000fe400017e2477 */
[----:B------:R-:W-:Y:S02]  /*5ac0*/  ISETP.GE.AND P1, PT, R91, c[0x0][0x1d4], PT ;  /* 0x000075005b007a0c */ /* 0x000fe40003f26270 */
[C---:B------:R-:W-:Y:S02]  /*5ad0*/  @!P0 PRMT R40, R69.reuse, 0x5432, R8 ;  /* 0x0000543245288816 */ /* 0x040fe40000000008 */
[----:B------:R-:W-:Y:S02]  /*5ae0*/  @!P0 SHF.R.U32.HI R6, RZ, 0x10, R57 ;  /* 0x00000010ff068819 */ /* 0x000fe40000011639 */
[----:B------:R-:W-:Y:S04]  /*5af0*/  @!P0 SHF.R.U32.HI R9, RZ, 0x10, R59 ;  /* 0x00000010ff098819 */ /* 0x000fe8000001163b */
[----:B------:R-:W-:Y:S03]  /*5b00*/  @!P0 PRMT R38, R69, 0x5410, R9 ;  /* 0x0000541045268816 */ /* 0x000fe60000000009 */
[----:B------:R-:W-:Y:S02]  /*5b10*/  @!P1 IADD3 R0, P3, P2, R88, R0, R91 ;  /* 0x0000000058009210 */ /* 0x000fe40007a7e05b */
[C---:B------:R-:W-:Y:S01]  /*5b20*/  @!P0 IMAD.U32 R42, R38.reuse, 0x10000, RZ ;  /* 0x00010000262a8824 */ /* 0x040fe200078e00ff */
[----:B------:R-:W-:Y:S02]  /*5b30*/  @!P0 LOP3.LUT R44, R38, 0xffff0000, RZ, 0xc0, !PT ;  /* 0xffff0000262c8812 */ /* 0x000fe400078ec0ff */
        /* <DEDUP_REMOVED lines=16> */
[----:B------:R-:W-:Y:S01]  /*5c40*/  @!P0 SHF.R.U32.HI R2, RZ, 0x10, R17 ;  /* 0x00000010ff028819 */ /* 0x000fe20000011611 */
[----:B------:R-:W-:Y:S01]  /*5c50*/  @!P0 IMAD.U32 R43, R51, 0x10000, RZ ;  /* 0x00010000332b8824 */ /* 0x000fe200078e00ff */
        /* <DEDUP_REMOVED lines=8> */
[-C--:B------:R-:W-:Y:S01]  /*5ce0*/  @!P0 FMUL.FTZ R0, R0, R2.reuse ;  /* 0x0000000200008220 */ /* 0x080fe20000410000 */
[----:B------:R-:W-:Y:S01]  /*5cf0*/  @!P0 SHF.L.U32 R4, R5, 0x10, RZ ;  /* 0x0000001005048819 */ /* 0x000fe200000006ff */
[C---:B------:R-:W-:Y:S01]  /*5d00*/  @!P0 IMAD.U32 R17, R19.reuse, 0x10000, RZ ;  /* 0x0001000013118824 */ /* 0x040fe200078e00ff */
[----:B------:R-:W-:Y:S01]  /*5d10*/  @!P0 LOP3.LUT R19, R19, 0xffff0000, RZ, 0xc0, !PT ;  /* 0xffff000013138812 */ /* 0x000fe200078ec0ff */
[----:B------:R-:W-:Y:S01]  /*5d20*/  @!P0 FFMA.FTZ R59, R8, R2, -R11 ;  /* 0x00000002083b8223 */ /* 0x000fe2000001080b */
[----:B------:R-:W-:Y:S01]  /*5d30*/  @!P0 LOP3.LUT R2, R13, 0xffff0000, RZ, 0xc0, !PT ;  /* 0xffff00000d028812 */ /* 0x000fe200078ec0ff */
[----:B------:R-:W-:Y:S01]  /*5d40*/  @!P0 FFMA.FTZ R0, R6, R8, R0 ;  /* 0x0000000806008223 */ /* 0x000fe20000010000 */
        /* <DEDUP_REMOVED lines=9> */
[----:B------:R-:W-:Y:S02]  /*5de0*/  @!P0 FMUL.FTZ R8, R2, R19 ;  /* 0x0000001302088220 */ /* 0x000fe40000410000 */
[----:B------:R-:W-:Y:S02]  /*5df0*/  @!P0 FFMA.FTZ R56, R16, R7, -R39 ;  /* 0x0000000710388223 */ /* 0x000fe40000010827 */
[----:B------:R-:W-:Y:S02]  /*5e00*/  @!P0 FMUL.FTZ R4, R2, R5 ;  /* 0x0000000502048220 */ /* 0x000fe40000410000 */
[----:B------:R-:W-:Y:S01]  /*5e10*/  @!P0 FMUL.FTZ R2, R6, R7 ;  /* 0x0000000706028220 */ /* 0x000fe20000410000 */
[C---:B------:R-:W-:Y:S01]  /*5e20*/  @!P0 LOP3.LUT R6, R15.reuse, 0xffff0000, RZ, 0xc0, !PT ;  /* 0xffff00000f068812 */ /* 0x040fe200078ec0ff */
[----:B------:R-:W-:Y:S02]  /*5e30*/  @!P0 IMAD.U32 R7, R15, 0x10000, RZ ;  /* 0x000100000f078824 */ /* 0x000fe400078e00ff */
[----:B------:R-:W-:Y:S01]  /*5e40*/  @!P0 FFMA.FTZ R57, R31, R5, -R8 ;  /* 0x000000051f398223 */ /* 0x000fe20000010808 */
[----:B------:R-:W-:Y:S01]  /*5e50*/  @!P0 SHF.L.U32 R5, R9, 0x10, RZ ;  /* 0x0000001009058819 */ /* 0x000fe200000006ff */
[----:B------:R-:W-:Y:S01]  /*5e60*/  @!P0 FMUL.FTZ R8, R7, R42 ;  /* 0x0000002a07088220 */ /* 0x000fe20000410000 */
[----:B------:R-:W-:Y:S01]  /*5e70*/  @!P0 LOP3.LUT R9, R9, 0xffff0000, RZ, 0xc0, !PT ;  /* 0xffff000009098812 */ /* 0x000fe200078ec0ff */
[C---:B------:R-:W-:Y:S02]  /*5e80*/  @!P0 FMUL.FTZ R38, R6.reuse, R44 ;  /* 0x0000002c06268220 */ /* 0x040fe40000410000 */
[----:B------:R-:W-:Y:S02]  /*5e90*/  @!P0 FFMA.FTZ R53, R43, R5, -R8 ;  /* 0x000000052b358223 */ /* 0x000fe40000010808 */
[-C--:B------:R-:W-:Y:S02]  /*5ea0*/  @!P0 FMUL.FTZ R8, R6, R9.reuse ;  /* 0x0000000906088220 */ /* 0x080fe40000410000 */
[----:B------:R-:W-:Y:S01]  /*5eb0*/  @!P0 FFMA.FTZ R52, R45, R9, -R38 ;  /* 0x000000092d348223 */ /* 0x000fe20000010826 */
[----:B------:R-:W-:Y:S01]  /*5ec0*/  @!P0 LOP3.LUT R9, R14, 0xffff0000, RZ, 0xc0, !PT ;  /* 0xffff00000e098812 */ /* 0x000fe200078ec0ff */
[C---:B------:R-:W-:Y:S01]  /*5ed0*/  @!P0 IMAD.U32 R38, R40.reuse, 0x10000, RZ ;  /* 0x0001000028268824 */ /* 0x040fe200078e00ff */
[----:B------:R-:W-:Y:S01]  /*5ee0*/  @!P0 LOP3.LUT R40, R40, 0xffff0000, RZ, 0xc0, !PT ;  /* 0xffff000028288812 */ /* 0x000fe200078ec0ff */
[----:B------:R-:W-:Y:S02]  /*5ef0*/  @!P0 FMUL.FTZ R7, R7, R5 ;  /* 0x0000000507078220 */ /* 0x000fe40000410000 */
[----:B------:R-:W-:Y:S02]  /*5f00*/  @!P0 IMAD.U32 R5, R14, 0x10000, RZ ;  /* 0x000100000e058824 */ /* 0x000fe400078e00ff */
        /* <DEDUP_REMOVED lines=15> */
[----:B------:R-:W-:Y:S01]  /*6000*/  @!P0 FFMA.FTZ R4, R19, R31, R4 ;  /* 0x0000001f13048223 */ /* 0x000fe20000010004 */
[----:B------:R-:W-:Y:S01]  /*6010*/  @!P0 MOV R48, R9 ;  /* 0x0000000900308202 */ /* 0x000fe20000000f00 */
        /* <DEDUP_REMOVED lines=17> */
.L_x_1680:
[----:B------:R-:W-:Y:S05]  /*6130*/  BSYNC B0 ;  /* 0x0000000000007941 */ /* 0x000fea0003800000 */
.L_x_1679:
        /* <DEDUP_REMOVED lines=9> */
[----:B------:R-:W-:Y:S01]  /*61d0*/  @!P0 PRMT R16, R70, 0x5410, R5 ;  /* 0x0000541046108816 */ /* 0x000fe20000000005 */
[----:B------:R-:W2:Y:S01]  /*61e0*/  LDS.128 R40, [R141+0x4100] ;  /* 0x004100008d287984 */ /* 0x000ea20000000c00 */
[----:B------:R-:W-:Y:S02]  /*61f0*/  IADD3.X R4, R90, R2, R119, P2, P1 ;  /* 0x000000025a047210 */ /* 0x000fe400017e2477 */
[----:B------:R-:W-:Y:S02]  /*6200*/  ISETP.GE.AND P1, PT, R91, c[0x0][0x1d4], PT ;  /* 0x000075005b007a0c */ /* 0x000fe40003f26270 */
[----:B------:R-:W-:Y:S02]  /*6210*/  @!P0 SHF.R.U32.HI R8, RZ, 0x10, R63 ;  /* 0x00000010ff088819 */ /* 0x000fe4000001163f */
[----:B------:R-:W-:Y:S02]  /*6220*/  @!P0 SHF.R.U32.HI R6, RZ, 0x10, R61 ;  /* 0x00000010ff068819 */ /* 0x000fe4000001163d */
[----:B------:R-:W-:Y:S02]  /*6230*/  @!P0 SHF.R.U64 R10, R62, 0x10, R63 ;  /* 0x000000103e0a8819 */ /* 0x000fe4000000123f */
[----:B------:R-:W-:Y:S01]  /*6240*/  @!P0 PRMT R11, R70, 0x5432, R6 ;  /* 0x00005432460b8816 */ /* 0x000fe20000000006 */
[----:B------:R-:W-:Y:S04]  /*6250*/  @!P0 IMAD.U32 R6, R16, 0x10000, RZ ;  /* 0x0001000010068824 */ /* 0x000fe800078e00ff */
        /* <DEDUP_REMOVED lines=29> */
[----:B------:R-:W-:Y:S01]  /*6430*/  @!P0 PRMT R10, R35, 0x5432, R3 ;  /* 0x00005432230a8816 */ /* 0x000fe20000000003 */
[----:B------:R-:W-:Y:S01]  /*6440*/  @!P0 IMAD.U32 R3, R13, 0x10000, RZ ;  /* 0x000100000d038824 */ /* 0x000fe200078e00ff */
[----:B------:R-:W-:Y:S01]  /*6450*/  @!P0 PRMT R9, R35, 0x5410, R4 ;  /* 0x0000541023098816 */ /* 0x000fe20000000004 */
[----:B------:R-:W-:Y:S01]  /*6460*/  @!P0 IMAD.U32 R35, R43, 0x10000, RZ ;  /* 0x000100002b238824 */ /* 0x000fe200078e00ff */
[----:B------:R-:W-:Y:S01]  /*6470*/  @!P0 LOP3.LUT R19, R11, 0xffff0000, RZ, 0xc0, !PT ;  /* 0xffff00000b138812 */ /* 0x000fe200078ec0ff */
[----:B------:R-:W-:Y:S01]  /*6480*/  @!P0 FMUL.FTZ R20, R3, R17 ;  /* 0x0000001103148220 */ /* 0x000fe20000410000 */
[----:B------:R-:W-:Y:S02]  /*6490*/  @!P0 LOP3.LUT R11, R16, 0xffff0000, RZ, 0xc0, !PT ;  /* 0xffff0000100b8812 */ /* 0x000fe400078ec0ff */
[----:B------:R-:W-:Y:S01]  /*64a0*/  @!P0 LOP3.LUT R16, R40, 0xffff0000, RZ, 0xc0, !PT ;  /* 0xffff000028108812 */ /* 0x000fe200078ec0ff */
[----:B------:R-:W-:Y:S01]  /*64b0*/  @!P0 FMUL.FTZ R8, R2, R19 ;  /* 0x0000001302088220 */ /* 0x000fe20000410000 */
[C---:B------:R-:W-:Y:S01]  /*64c0*/  @!P0 SHF.L.U32 R4, R5.reuse, 0x10, RZ ;  /* 0x0000001005048819 */ /* 0x040fe200000006ff */
[----:B------:R-:W-:Y:S01]  /*64d0*/  @!P0 FMUL.FTZ R22, R6, R11 ;  /* 0x0000000b06168220 */ /* 0x000fe20000410000 */
[----:B------:R-:W-:Y:S02]  /*64e0*/  @!P0 LOP3.LUT R5, R5, 0xffff0000, RZ, 0xc0, !PT ;  /* 0xffff000005058812 */ /* 0x000fe400078ec0ff */
[----:B------:R-:W-:Y:S01]  /*64f0*/  @!P0 LOP3.LUT R38, R21, 0xffff0000, RZ, 0xc0, !PT ;  /* 0xffff000015268812 */ /* 0x000fe200078ec0ff */
[-C--:B------:R-:W-:Y:S01]  /*6500*/  @!P0 FFMA.FTZ R54, R18, R4.reuse, -R20 ;  /* 0x0000000412368223 */ /* 0x080fe20000010814 */
[----:B------:R-:W-:Y:S01]  /*6510*/  @!P0 LOP3.LUT R20, R41, 0xffff0000, RZ, 0xc0, !PT ;  /* 0xffff000029148812 */ /* 0x000fe200078ec0ff */
[----:B------:R-:W-:Y:S02]  /*6520*/  @!P0 FMUL.FTZ R3, R3, R4 ;  /* 0x0000000403038220 */ /* 0x000fe40000410000 */
[----:B------:R-:W-:Y:S02]  /*6530*/  @!P0 FMUL.FTZ R4, R2, R5 ;  /* 0x0000000502048220 */ /* 0x000fe40000410000 */
[-C--:B------:R-:W-:Y:S01]  /*6540*/  @!P0 FMUL.FTZ R2, R6, R7.reuse ;  /* 0x0000000706028220 */ /* 0x080fe20000410000 */
[C---:B------:R-:W-:Y:S01]  /*6550*/  @!P0 LOP3.LUT R6, R15.reuse, 0xffff0000, RZ, 0xc0, !PT ;  /* 0xffff00000f068812 */ /* 0x040fe200078ec0ff */
[----:B------:R-:W-:Y:S02]  /*6560*/  @!P0 FFMA.FTZ R48, R16, R7, -R22 ;  /* 0x0000000710308223 */ /* 0x000fe40000010816 */
        /* <DEDUP_REMOVED lines=9> */
[C---:B------:R-:W-:Y:S01]  /*6600*/  @!P0 LOP3.LUT R9, R14.reuse, 0xffff0000, RZ, 0xc0, !PT ;  /* 0xffff00000e098812 */ /* 0x040fe200078ec0ff */
        /* <DEDUP_REMOVED lines=38> */
.L_x_1682:
[----:B------:R-:W-:Y:S05]  /*6870*/  BSYNC B0 ;  /* 0x0000000000007941 */ /* 0x000fea0003800000 */
.L_x_1681:
[----:B-1----:R-:W-:Y:S04]  /*6880*/  IADD3 R54, P1, R166, UR52, RZ ;  /* 0x00000034a6367c10 */ /* 0x002fe8000ff3e0ff */
[----:B------:R-:W-:Y:S02]  /*6890*/  IADD3.X R55, R144, UR42, RZ, P1, !PT ;  /* 0x0000002a90377c10 */ /* 0x000fe40008ffe4ff */
[----:B------:R-:W-:Y:S11]  /*68a0*/  ISETP.GE.OR P1, PT, R155, UR8, P5 ;  /* 0x000000089b007c0c */ /* 0x000ff6000af26670 */
[----:B------:R-:W-:Y:S02]  /*68b0*/  @!UPT UIADD3 URZ, URZ, URZ, URZ ;  /* 0x0000003f3f3ff290 */ /* 0x000fe4000fffe03f */
[----:B------:R-:W-:-:S05]  /*68c0*/  @P1 BRA `(.L_x_1674) ;  /* 0x00000c0000001947 */ /* 0x000fca0003800000 */
[----:B-----5:R-:W-:Y:S01]  /*68d0*/  @!P0 SHF.R.U32.HI R5, RZ, 0x10, R65 ;  /* 0x00000010ff058819 */ /* 0x020fe20000011641 */
[----:B------:R-:W1:Y:S01]  /*68e0*/  LDS.128 R12, [R135+0x4100] ;  /* 0x00410000870c7984 */ /* 0x000e620000000c00 */
[--C-:B------:R-:W-:Y:S02]  /*68f0*/  @!P0 SHF.R.U32.HI R0, RZ, 0x10, R25.reuse ;  /* 0x00000010ff008819 */ /* 0x100fe40000011619 */
[----:B------:R-:W-:Y:S02]  /*6900*/  @!P0 SHF.R.U64 R2, R24, 0x10, R25 ;  /* 0x0000001018028819 */ /* 0x000fe40000001219 */
[----:B------:R-:W-:Y:S02]  /*6910*/  @!P0 PRMT R24, R72, 0x5410, R5 ;  /* 0x0000541048188816 */ /* 0x000fe40000000005 */
[----:B------:R-:W-:Y:S01]  /*6920*/  IADD3 R10, P2, P1, R88, R54, R109 ;  /* 0x00000036580a7210 */ /* 0x000fe2000795e06d */
[----:B------:R-:W2:Y:S01]  /*6930*/  LDS.128 R40, [R140+0x4100] ;  /* 0x004100008c287984 */ /* 0x000ea20000000c00 */
[----:B------:R-:W-:Y:S01]  /*6940*/  @!P0 SHF.R.U32.HI R4, RZ, 0x10, R27 ;  /* 0x00000010ff048819 */ /* 0x000fe2000001161b */
[----:B------:R-:W-:Y:S01]  /*6950*/  @!P0 IMAD.U32 R22, R24, 0x10000, RZ ;  /* 0x0001000018168824 */ /* 0x000fe200078e00ff */
[----:B------:R-:W-:Y:S02]  /*6960*/  IADD3.X R11, R90, R55, R119, P2, P1 ;  /* 0x000000375a0b7210 */ /* 0x000fe400017e2477 */
[----:B------:R-:W-:Y:S02]  /*6970*/  LEA R48, P1, R10, c[0x0][0x1c8], 0x1 ;  /* 0x000072000a307a11 */ /* 0x000fe400078208ff */
[----:B------:R-:W-:Y:S02]  /*6980*/  @!P0 SHF.R.U64 R3, R26, 0x10, R27 ;  /* 0x000000101a038819 */ /* 0x000fe4000000121b */
[----:B------:R-:W-:Y:S02]  /*6990*/  LEA.HI.X R49, R10, c[0x0][0x1cc], R11, 0x1, P1 ;  /* 0x000073000a317a11 */ /* 0x000fe400008f0c0b */
[C---:B------:R-:W-:Y:S02]  /*69a0*/  @!P0 PRMT R0, R36.reuse, 0x5410, R0 ;  /* 0x0000541024008816 */ /* 0x040fe40000000000 */
[----:B------:R-:W-:Y:S02]  /*69b0*/  @!P0 PRMT R6, R36, 0x5432, R2 ;  /* 0x0000543224068816 */ /* 0x000fe40000000002 */
[C---:B------:R-:W-:Y:S02]  /*69c0*/  @!P0 SHF.L.U32 R2, R0.reuse, 0x10, RZ ;  /* 0x0000001000028819 */ /* 0x040fe400000006ff */
[----:B------:R-:W-:Y:S02]  /*69d0*/  @!P0 LOP3.LUT R0, R0, 0xffff0000, RZ, 0xc0, !PT ;  /* 0xffff000000008812 */ /* 0x000fe400078ec0ff */
[----:B------:R-:W-:Y:S02]  /*69e0*/  @!P0 PRMT R17, R37, 0x5432, R3 ;  /* 0x0000543225118816 */ /* 0x000fe40000000003 */
[----:B------:R-:W-:Y:S02]  /*69f0*/  @!P0 LOP3.LUT R24, R24, 0xffff0000, RZ, 0xc0, !PT ;  /* 0xffff000018188812 */ /* 0x000fe400078ec0ff */
[--C-:B------:R-:W-:Y:S02]  /*6a00*/  @!P0 SHF.R.U32.HI R8, RZ, 0x10, R67.reuse ;  /* 0x00000010ff088819 */ /* 0x100fe40000011643 */
[----:B------:R-:W-:Y:S02]  /*6a10*/  @!P0 SHF.R.U64 R7, R66, 0x10, R67 ;  /* 0x0000001042078819 */ /* 0x000fe40000001243 */
[C---:B------:R-:W-:Y:S02]  /*6a20*/  @!P0 PRMT R9, R73.reuse, 0x5410, R8 ;  /* 0x0000541049098816 */ /* 0x040fe40000000008 */
[----:B------:R-:W-:Y:S02]  /*6a30*/  @!P0 PRMT R31, R73, 0x5432, R7 ;  /* 0x00005432491f8816 */ /* 0x000fe40000000007 */
[----:B------:R-:W-:Y:S01]  /*6a40*/  @!P0 PRMT R7, R37, 0x5410, R4 ;  /* 0x0000541025078816 */ /* 0x000fe20000000004 */
[----:B-1----:R-:W-:Y:S01]  /*6a50*/  @!P0 IMAD.U32 R3, R13, 0x10000, RZ ;  /* 0x000100000d038824 */ /* 0x002fe200078e00ff */
[----:B------:R-:W-:Y:S01]  /*6a60*/  @!P0 SHF.L.U32 R26, R31, 0x10, RZ ;  /* 0x000000101f1a8819 */ /* 0x000fe200000006ff */
[----:B------:R-:W-:Y:S01]  /*6a70*/  @!P0 IMAD.U32 R35, R9, 0x10000, RZ ;  /* 0x0001000009238824 */ /* 0x000fe200078e00ff */
[----:B------:R-:W-:Y:S01]  /*6a80*/  @!P0 LOP3.LUT R31, R31, 0xffff0000, RZ, 0xc0, !PT ;  /* 0xffff00001f1f8812 */ /* 0x000fe200078ec0ff */
[----:B------:R-:W-:Y:S01]  /*6a90*/  @!P0 FMUL.FTZ R5, R3, R22 ;  /* 0x0000001603058220 */ /* 0x000fe20000410000 */
[----:B------:R-:W-:Y:S01]  /*6aa0*/  @!P0 LOP3.LUT R11, R7, 0xffff0000, RZ, 0xc0, !PT ;  /* 0xffff0000070b8812 */ /* 0x000fe200078ec0ff */
[----:B------:R-:W-:Y:S01]  /*6ab0*/  @!P0 FMUL.FTZ R3, R3, R2 ;  /* 0x0000000203038220 */ /* 0x000fe20000410000 */
[----:B------:R-:W-:Y:S01]  /*6ac0*/  @!P0 LOP3.LUT R4, R13, 0xffff0000, RZ, 0xc0, !PT ;  /* 0xffff00000d048812 */ /* 0x000fe200078ec0ff */
[C---:B--2---:R-:W-:Y:S01]  /*6ad0*/  @!P0 IMAD.U32 R23, R41.reuse, 0x10000, RZ ;  /* 0x0001000029178824 */ /* 0x044fe200078e00ff */
[----:B------:R-:W-:Y:S01]  /*6ae0*/  @!P0 LOP3.LUT R25, R41, 0xffff0000, RZ, 0xc0, !PT ;  /* 0xffff000029198812 */ /* 0x000fe200078ec0ff */
[C---:B------:R-:W-:Y:S01]  /*6af0*/  @!P0 IMAD.U32 R19, R40.reuse, 0x10000, RZ ;  /* 0x0001000028138824 */ /* 0x040fe200078e00ff */
[----:B------:R-:W-:Y:S01]  /*6b00*/  @!P0 LOP3.LUT R21, R40, 0xffff0000, RZ, 0xc0, !PT ;  /* 0xffff000028158812 */ /* 0x000fe200078ec0ff */
[----:B------:R-:W-:Y:S01]  /*6b10*/  @!P0 FMUL.FTZ R8, R4, R24 ;  /* 0x0000001804088220 */ /* 0x000fe20000410000 */
[----:B------:R-:W-:Y:S01]  /*6b20*/  @!P0 LOP3.LUT R38, R43, 0xffff0000, RZ, 0xc0, !PT ;  /* 0xffff00002b268812 */ /* 0x000fe200078ec0ff */
[----:B------:R-:W-:Y:S01]  /*6b30*/  @!P0 FFMA.FTZ R53, R23, R2, -R5 ;  /* 0x0000000217358223 */ /* 0x000fe20000010805 */
[----:B------:R-:W-:Y:S01]  /*6b40*/  @!P0 LOP3.LUT R34, R42, 0xffff0000, RZ, 0xc0, !PT ;  /* 0xffff00002a228812 */ /* 0x000fe200078ec0ff */
[-C--:B------:R-:W-:Y:S01]  /*6b50*/  @!P0 FMUL.FTZ R4, R4, R0.reuse ;  /* 0x0000000004048220 */ /* 0x080fe20000410000 */
[C---:B------:R-:W-:Y:S01]  /*6b60*/  @!P0 SHF.L.U32 R2, R6.reuse, 0x10, RZ ;  /* 0x0000001006028819 */ /* 0x040fe200000006ff */
[----:B------:R-:W-:Y:S01]  /*6b70*/  @!P0 FFMA.FTZ R52, R25, R0, -R8 ;  /* 0x0000000019348223 */ /* 0x000fe20000010808 */
[----:B------:R-:W-:Y:S01]  /*6b80*/  @!P0 LOP3.LUT R6, R6, 0xffff0000, RZ, 0xc0, !PT ;  /* 0xffff000006068812 */ /* 0x000fe200078ec0ff */
[C---:B------:R-:W-:Y:S01]  /*6b90*/  @!P0 IMAD.U32 R0, R12.reuse, 0x10000, RZ ;  /* 0x000100000c008824 */ /* 0x040fe200078e00ff */
[----:B------:R-:W-:Y:S01]  /*6ba0*/  @!P0 LOP3.LUT R5, R12, 0xffff0000, RZ, 0xc0, !PT ;  /* 0xffff00000c058812 */ /* 0x000fe200078ec0ff */
[----:B------:R-:W-:Y:S01]  /*6bb0*/  @!P0 IMAD.U32 R36, R43, 0x10000, RZ ;  /* 0x000100002b248824 */ /* 0x000fe200078e00ff */
[----:B------:R-:W-:Y:S01]  /*6bc0*/  @!P0 LOP3.LUT R16, R15, 0xffff0000, RZ, 0xc0, !PT ;  /* 0xffff00000f108812 */ /* 0x000fe200078ec0ff */
[----:B------:R-:W-:Y:S01]  /*6bd0*/  @!P0 IMAD.U32 R27, R42, 0x10000, RZ ;  /* 0x000100002a1b8824 */ /* 0x000fe200078e00ff */
[----:B------:R-:W-:Y:S01]  /*6be0*/  @!P0 LOP3.LUT R37, R9, 0xffff0000, RZ, 0xc0, !PT ;  /* 0xffff000009258812 */ /* 0x000fe200078ec0ff */
[----:B------:R-:W-:Y:S01]  /*6bf0*/  @!P0 IMAD.U32 R9, R7, 0x10000, RZ ;  /* 0x0001000007098824 */ /* 0x000fe200078e00ff */
[----:B------:R-:W-:Y:S02]  /*6c00*/  @!P0 LOP3.LUT R7, R17, 0xffff0000, RZ, 0xc0, !PT ;  /* 0xffff000011078812 */ /* 0x000fe400078ec0ff */
[----:B------:R-:W-:Y:S02]  /*6c10*/  @!P0 SHF.R.U64 R20, R64, 0x10, R65 ;  /* 0x0000001040148819 */ /* 0x000fe40000001241 */
[----:B------:R-:W-:Y:S02]  /*6c20*/  ISETP.GE.AND P1, PT, R91, c[0x0][0x1d4], PT ;  /* 0x000075005b007a0c */ /* 0x000fe40003f26270 */
[----:B------:R-:W-:Y:S05]  /*6c30*/  @!P0 PRMT R20, R72, 0x5432, R20 ;  /* 0x0000543248148816 */ /* 0x000fea0000000014 */
[C---:B------:R-:W-:Y:S01]  /*6c40*/  @!P0 IMAD.U32 R18, R20.reuse, 0x10000, RZ ;  /* 0x0001000014128824 */ /* 0x040fe200078e00ff */
[----:B------:R-:W-:Y:S03]  /*6c50*/  @!P0 LOP3.LUT R20, R20, 0xffff0000, RZ, 0xc0, !PT ;  /* 0xffff000014148812 */ /* 0x000fe600078ec0ff */
[----:B------:R-:W-:Y:S02]  /*6c60*/  @!P0 FMUL.FTZ R8, R0, R18 ;  /* 0x0000001200088220 */ /* 0x000fe40000410000 */
[----:B------:R-:W-:Y:S02]  /*6c70*/  @!P0 FMUL.FTZ R10, R5, R20 ;  /* 0x00000014050a8220 */ /* 0x000fe40000410000 */
[----:B------:R-:W-:Y:S01]  /*6c80*/  @!P0 FFMA.FTZ R51, R19, R2, -R8 ;  /* 0x0000000213338223 */ /* 0x000fe20000010808 */
[----:B------:R-:W-:Y:S01]  /*6c90*/  @!P0 LOP3.LUT R8, R14, 0xffff0000, RZ, 0xc0, !PT ;  /* 0xffff00000e088812 */ /* 0x000fe200078ec0ff */
[----:B------:R-:W-:Y:S01]  /*6ca0*/  @!P0 FFMA.FTZ R50, R21, R6, -R10 ;  /* 0x0000000615328223 */ /* 0x000fe2000001080a */
[----:B------:R-:W-:Y:S01]  /*6cb0*/  @!P0 SHF.L.U32 R10, R15, 0x10, RZ ;  /* 0x000000100f0a8819 */ /* 0x000fe200000006ff */
[----:B------:R-:W-:Y:S02]  /*6cc0*/  @!P0 FMUL.FTZ R0, R0, R2 ;  /* 0x0000000200008220 */ /* 0x000fe40000410000 */
[----:B------:R-:W-:Y:S02]  /*6cd0*/  @!P0 FMUL.FTZ R2, R5, R6 ;  /* 0x0000000605028220 */ /* 0x000fe40000410000 */
[----:B------:R-:W-:Y:S02]  /*6ce0*/  @!P0 IMAD.U32 R6, R14, 0x10000, RZ ;  /* 0x000100000e068824 */ /* 0x000fe400078e00ff */
[----:B------:R-:W-:Y:S02]  /*6cf0*/  @!P0 IMAD.U32 R5, R17, 0x10000, RZ ;  /* 0x0001000011058824 */ /* 0x000fe400078e00ff */
[----:B------:R-:W-:Y:S02]  /*6d00*/  @!P0 FMUL.FTZ R39, R10, R35 ;  /* 0x000000230a278220 */ /* 0x000fe40000410000 */
        /* <DEDUP_REMOVED lines=13> */
[----:B------:R-:W-:Y:S01]  /*6de0*/  @!P0 FFMA.FTZ R2, R20, R21, R2 ;  /* 0x0000001514028223 */ /* 0x000fe20000010002 */
[----:B------:R-:W-:Y:S01]  /*6df0*/  @!P0 MOV R40, R44 ;  /* 0x0000002c00288202 */ /* 0x000fe20000000f00 */
[----:B------:R-:W-:Y:S01]  /*6e00*/  @!P0 FMUL.FTZ R5, R6, R5 ;  /* 0x0000000506058220 */ /* 0x000fe20000410000 */
[----:B------:R-:W-:Y:S01]  /*6e10*/  @!P0 MOV R43, R39 ;  /* 0x00000027002b8202 */ /* 0x000fe20000000f00 */
[----:B------:R-:W-:Y:S01]  /*6e20*/  @!P0 IMAD.MOV.U32 R42, RZ, RZ, R17 ;  /* 0x000000ffff2a8224 */ /* 0x000fe200078e0011 */
[----:B------:R-:W-:Y:S01]  /*6e30*/  @!P0 F2FP.BF16.PACK_AB R0, R2, R0 ;  /* 0x000000000200823e */ /* 0x000fe200000010ff */
[----:B------:R-:W-:Y:S02]  /*6e40*/  @!P0 FFMA.FTZ R3, R22, R23, R3 ;  /* 0x0000001716038223 */ /* 0x000fe40000010003 */
[----:B------:R-:W-:Y:S01]  /*6e50*/  @!P0 FMUL.FTZ R6, R8, R7 ;  /* 0x0000000708068220 */ /* 0x000fe20000410000 */
[----:B------:R1:W-:Y:S01]  /*6e60*/  STG.E.128 [R48.64], R40 ;  /* 0x0000002830007986 */ /* 0x0003e2000c101d1c */
        /* <DEDUP_REMOVED lines=21> */
.L_x_1652:
[----:B------:R-:W-:Y:S01]  /*6fc0*/  UIMAD UR8, UR17, -0x40, UR23 ;  /* 0xffffffc0110878a4 */ /* 0x000fe2000f8e0217 */
[----:B------:R-:W-:Y:S03]  /*6fd0*/  BSSY B0, `(.L_x_1683) ;  /* 0x0000013000007945 */ /* 0x000fe60003800000 */
[----:B------:R-:W-:Y:S04]  /*6fe0*/  UISETP.LT.AND UP0, UPT, UR8, 0x40, UPT ;  /* 0x000000400800788c */ /* 0x000fe8000bf01270 */
[----:B------:R-:W-:Y:S06]  /*6ff0*/  USEL UR8, UR8, 0x40, UP0 ;  /* 0x0000004008087887 */ /* 0x000fec0008000000 */
[----:B------:R-:W-:Y:S11]  /*7000*/  ISETP.GE.AND P0, PT, R92, UR8, PT ;  /* 0x000000085c007c0c */ /* 0x000ff6000bf06270 */
[----:B------:R-:W-:Y:S02]  /*7010*/  @!UPT UIADD3 URZ, URZ, URZ, URZ ;  /* 0x0000003f3f3ff290 */ /* 0x000fe4000fffe03f */
[----:B------:R-:W-:-:S05]  /*7020*/  @P0 BRA `(.L_x_1684) ;  /* 0x000000d000000947 */ /* 0x000fca0003800000 */
[----:B------:R-:W-:Y:S01]  /*7030*/  ISETP.GE.AND P1, PT, R87, c[0x0][0x1d4], PT ;  /* 0x0000750057007a0c */ /* 0x000fe20003f26270 */
[----:B------:R-:W1:Y:S01]  /*7040*/  @!P5 LDS.128 R12, [R74+0x4100] ;  /* 0x004100004a0cd984 */ /* 0x000e620000000c00 */
[----:B------:R-:W-:Y:S04]  /*7050*/  @!P5 IADD3 R0, P0, R108, UR52, RZ ;  /* 0x000000346c00dc10 */ /* 0x000fe8000ff1e0ff */
[----:B------:R-:W-:Y:S02]  /*7060*/  @!P5 IADD3.X R2, R107, UR42, RZ, P0, !PT ;  /* 0x0000002a6b02dc10 */ /* 0x000fe400087fe4ff */
[C---:B------:R-:W-:Y:S04]  /*7070*/  @!P5 LEA R4, P0, R0.reuse, c[0x0][0x1c8], 0x1 ;  /* 0x000072000004da11 */ /* 0x040fe800078008ff */
[----:B------:R-:W-:Y:S01]  /*7080*/  @!P5 LEA.HI.X R5, R0, c[0x0][0x1cc], R2, 0x1, P0 ;  /* 0x000073000005da11 */ /* 0x000fe200000f0c02 */
[----:B------:R-:W2:Y:S01]  /*7090*/  @!P1 LDS.128 R8, [R74+0x6100] ;  /* 0x006100004a089984 */ /* 0x000ea20000000c00 */
[----:B------:R-:W-:Y:S04]  /*70a0*/  @!P1 IADD3 R0, P0, R113, UR52, RZ ;  /* 0x0000003471009c10 */ /* 0x000fe8000ff1e0ff */
[----:B------:R-:W-:Y:S02]  /*70b0*/  @!P1 IADD3.X R3, R112, UR42, RZ, P0, !PT ;  /* 0x0000002a70039c10 */ /* 0x000fe400087fe4ff */
[C---:B------:R-:W-:Y:S04]  /*70c0*/  @!P1 LEA R2, P0, R0.reuse, c[0x0][0x1c8], 0x1 ;  /* 0x0000720000029a11 */ /* 0x040fe800078008ff */
[----:B------:R-:W-:Y:S01]  /*70d0*/  @!P1 LEA.HI.X R3, R0, c[0x0][0x1cc], R3, 0x1, P0 ;  /* 0x0000730000039a11 */ /* 0x000fe200000f0c03 */
[----:B-1----:R1:W-:Y:S04]  /*70e0*/  @!P5 STG.E.128 [R4.64], R12 ;  /* 0x0000000c0400d986 */ /* 0x0023e8000c101d1c */
[----:B--2---:R1:W-:Y:S04]  /*70f0*/  @!P1 STG.E.128 [R2.64], R8 ;  /* 0x0000000802009986 */ /* 0x0043e8000c101d1c */
.L_x_1684:
[----:B------:R-:W-:Y:S05]  /*7100*/  BSYNC B0 ;  /* 0x0000000000007941 */ /* 0x000fea0003800000 */
.L_x_1683:
[----:B------:R-:W-:Y:S01]  /*7110*/  ISETP.GE.AND P0, PT, R157, UR8, PT ;  /* 0x000000089d007c0c */ /* 0x000fe2000bf06270 */
[----:B------:R-:W-:Y:S01]  /*7120*/  @!UPT UIADD3 URZ, URZ, URZ, URZ ;  /* 0x0000003f3f3ff290 */ /* 0x000fe2000fffe03f */
[----:B------:R-:W-:Y:S11]  /*7130*/  BSSY B0, `(.L_x_1685) ;  /* 0x0000012000007945 */ /* 0x000ff60003800000 */
[----:B------:R-:W-:-:S05]  /*7140*/  @P0 BRA `(.L_x_1686) ;  /* 0x0000010000000947 */ /* 0x000fca0003800000 */
[----:B------:R-:W-:Y:S01]  /*7150*/  ISETP.GE.AND P1, PT, R87, c[0x0][0x1d4], PT ;  /* 0x0000750057007a0c */ /* 0x000fe20003f26270 */
[----:B-1----:R-:W1:Y:S01]  /*7160*/  @!P5 LDS.128 R12, [R74+0x4900] ;  /* 0x004900004a0cd984 */ /* 0x002e620000000c00 */
[----:B------:R-:W-:Y:S06]  /*7170*/  UIADD3 UR9, UP0, UR30, UR52, URZ ;  /* 0x000000341e097290 */ /* 0x000fec000ff1e03f */
[----:B------:R-:W-:Y:S04]  /*7180*/  PLOP3.LUT P0, PT, PT, PT, UP0, 0x80, 0x0 ;  /* 0x000000000000781c */ /* 0x000fe80003f0f008 */
[----:B------:R-:W-:Y:S01]  /*7190*/  IADD3.X R0, R172, UR42, RZ, P0, !PT ;  /* 0x0000002aac007c10 */ /* 0x000fe200087fe4ff */
[----:B------:R-:W2:Y:S01]  /*71a0*/  @!P1 LDS.128 R8, [R74+0x6900] ;  /* 0x006900004a089984 */ /* 0x000ea20000000c00 */
[----:B------:R-:W-:Y:S05]  /*71b0*/  @!P5 IADD3 R2, P0, R108, UR9, RZ ;  /* 0x000000096c02dc10 */ /* 0x000fea000ff1e0ff */
[----:B------:R-:W-:Y:S01]  /*71c0*/  @!P5 IMAD.X R3, R107, 0x1, R0, P0 ;  /* 0x000000016b03d824 */ /* 0x000fe200000e0600 */
[C---:B------:R-:W-:Y:S04]  /*71d0*/  @!P5 LEA R4, P0, R2.reuse, c[0x0][0x1c8], 0x1 ;  /* 0x000072000204da11 */ /* 0x040fe800078008ff */
[----:B------:R-:W-:Y:S02]  /*71e0*/  @!P5 LEA.HI.X R5, R2, c[0x0][0x1cc], R3, 0x1, P0 ;  /* 0x000073000205da11 */ /* 0x000fe400000f0c03 */
[----:B------:R-:W-:Y:S05]  /*71f0*/  @!P1 IADD3 R3, P0, R113, UR9, RZ ;  /* 0x0000000971039c10 */ /* 0x000fea000ff1e0ff */
[----:B------:R-:W-:Y:S01]  /*7200*/  @!P1 IMAD.X R0, R0, 0x1, R112, P0 ;  /* 0x0000000100009824 */ /* 0x000fe200000e0670 */
[C---:B------:R-:W-:Y:S04]  /*7210*/  @!P1 LEA R2, P0, R3.reuse, c[0x0][0x1c8], 0x1 ;  /* 0x0000720003029a11 */ /* 0x040fe800078008ff */
[----:B------:R-:W-:Y:S01]  /*7220*/  @!P1 LEA.HI.X R3, R3, c[0x0][0x1cc], R0, 0x1, P0 ;  /* 0x0000730003039a11 */ /* 0x000fe200000f0c00 */
[----:B-1----:R1:W-:Y:S04]  /*7230*/  @!P5 STG.E.128 [R4.64], R12 ;  /* 0x0000000c0400d986 */ /* 0x0023e8000c101d1c */
[----:B--2---:R1:W-:Y:S04]  /*7240*/  @!P1 STG.E.128 [R2.64], R8 ;  /* 0x0000000802009986 */ /* 0x0043e8000c101d1c */
.L_x_1686:
[----:B------:R-:W-:Y:S05]  /*7250*/  BSYNC B0 ;  /* 0x0000000000007941 */ /* 0x000fea0003800000 */
.L_x_1685:
        /* <DEDUP_REMOVED lines=20> */
.L_x_1688:
[----:B------:R-:W-:Y:S05]  /*73a0*/  BSYNC B0 ;  /* 0x0000000000007941 */ /* 0x000fea0003800000 */
.L_x_1687:
[----:B------:R-:W-:Y:S11]  /*73b0*/  ISETP.GE.AND P0, PT, R155, UR8, PT ;  /* 0x000000089b007c0c */ /* 0x000ff6000bf06270 */
[----:B------:R-:W-:Y:S02]  /*73c0*/  @!UPT UIADD3 URZ, URZ, URZ, URZ ;  /* 0x0000003f3f3ff290 */ /* 0x000fe4000fffe03f */
[----:B------:R-:W-:-:S05]  /*73d0*/  @P0 BRA `(.L_x_1674) ;  /* 0x000000f000000947 */ /* 0x000fca0003800000 */
[----:B------:R-:W-:Y:S01]  /*73e0*/  ISETP.GE.AND P1, PT, R87, c[0x0][0x1d4], PT ;  /* 0x0000750057007a0c */ /* 0x000fe20003f26270 */
[----:B-1----:R-:W1:Y:S01]  /*73f0*/  @!P5 LDS.128 R12, [R74+0x5900] ;  /* 0x005900004a0cd984 */ /* 0x002e620000000c00 */
[----:B------:R-:W-:Y:S04]  /*7400*/  UIADD3 UR9, UP0, UR32, UR52, URZ ;  /* 0x0000003420097290 */ /* 0x000fe8000ff1e03f */
[----:B------:R-:W-:Y:S02]  /*7410*/  UIADD3.X UR8, UR42, UR4, URZ, UP0, !UPT ;  /* 0x000000042a087290 */ /* 0x000fe400087fe43f */
[----:B------:R-:W-:Y:S04]  /*7420*/  @!P5 IADD3 R0, P0, R108, UR9, RZ ;  /* 0x000000096c00dc10 */ /* 0x000fe8000ff1e0ff */
[----:B------:R-:W-:Y:S01]  /*7430*/  @!P5 IADD3.X R2, R107, UR8, RZ, P0, !PT ;  /* 0x000000086b02dc10 */ /* 0x000fe200087fe4ff */
[----:B------:R-:W2:Y:S01]  /*7440*/  @!P1 LDS.128 R8, [R74+0x7900] ;  /* 0x007900004a089984 */ /* 0x000ea20000000c00 */
[C---:B------:R-:W-:Y:S04]  /*7450*/  @!P5 LEA R4, P0, R0.reuse, c[0x0][0x1c8], 0x1 ;  /* 0x000072000004da11 */ /* 0x040fe800078008ff */
[----:B------:R-:W-:Y:S02]  /*7460*/  @!P5 LEA.HI.X R5, R0, c[0x0][0x1cc], R2, 0x1, P0 ;  /* 0x000073000005da11 */ /* 0x000fe400000f0c02 */
[----:B------:R-:W-:Y:S04]  /*7470*/  @!P1 IADD3 R0, P0, R113, UR9, RZ ;  /* 0x0000000971009c10 */ /* 0x000fe8000ff1e0ff */
[----:B------:R-:W-:Y:S02]  /*7480*/  @!P1 IADD3.X R3, R112, UR8, RZ, P0, !PT ;  /* 0x0000000870039c10 */ /* 0x000fe400087fe4ff */
[C---:B------:R-:W-:Y:S04]  /*7490*/  @!P1 LEA R2, P0, R0.reuse, c[0x0][0x1c8], 0x1 ;  /* 0x0000720000029a11 */ /* 0x040fe800078008ff */
[----:B------:R-:W-:Y:S01]  /*74a0*/  @!P1 LEA.HI.X R3, R0, c[0x0][0x1cc], R3, 0x1, P0 ;  /* 0x0000730000039a11 */ /* 0x000fe200000f0c03 */
[----:B-1----:R1:W-:Y:S04]  /*74b0*/  @!P5 STG.E.128 [R4.64], R12 ;  /* 0x0000000c0400d986 */ /* 0x0023e8000c101d1c */
[----:B--2---:R1:W-:Y:S04]  /*74c0*/  @!P1 STG.E.128 [R2.64], R8 ;  /* 0x0000000802009986 */ /* 0x0043e8000c101d1c */
.L_x_1674:
[----:B------:R-:W-:Y:S05]  /*74d0*/  BSYNC B2 ;  /* 0x0000000000027941 */ /* 0x000fea0003800000 */
.L_x_1651:
[----:B------:R-:W-:Y:S01]  /*74e0*/  USHF.L.U32 UR8, UR17, 0x6, URZ ;  /* 0x0000000611087899 */ /* 0x000fe2000800063f */
[----:B------:R-:W-:Y:S01]  /*74f0*/  ISETP.NE.AND P6, PT, R153, RZ, PT ;  /* 0x000000ff9900720c */ /* 0x000fe20003fc5270 */
[----:B------:R-:W-:Y:S01]  /*7500*/  USHF.L.U64.HI UR43, UR17, 0x6, UR43 ;  /* 0x00000006112b7899 */ /* 0x000fe2000801022b */
[----:B------:R-:W-:Y:S01]  /*7510*/  BSSY B0, `(.L_x_1689) ;  /* 0x0000052000007945 */ /* 0x000fe20003800000 */
[----:B------:R-:W-:Y:S02]  /*7520*/  UIADD3 UR9, -UR8, UR23, URZ ;  /* 0x0000001708097290 */ /* 0x000fe4000fffe13f */
[----:B-1---5:R-:W-:Y:S02]  /*7530*/  IADD3 R5, R128, -UR8, RZ ;  /* 0x8000000880057c10 */ /* 0x022fe4000fffe0ff */
[----:B------:R-:W-:Y:S01]  /*7540*/  IADD3 R0, P0, R139, UR8, RZ ;  /* 0x000000088b007c10 */ /* 0x000fe2000ff1e0ff */
[----:B------:R-:W-:Y:S01]  /*7550*/  UISETP.LT.AND UP0, UPT, UR9, 0x40, UPT ;  /* 0x000000400900788c */ /* 0x000fe2000bf01270 */
[C---:B------:R-:W-:Y:S02]  /*7560*/  ISETP.GE.AND P2, PT, R5.reuse, 0x11, PT ;  /* 0x000000110500780c */ /* 0x040fe40003f46270 */
[C---:B------:R-:W-:Y:S01]  /*7570*/  ISETP.GE.AND P3, PT, R5.reuse, 0x1, PT ;  /* 0x000000010500780c */ /* 0x040fe20003f66270 */
[----:B------:R-:W-:Y:S01]  /*7580*/  USEL UR9, UR9, 0x40, UP0 ;  /* 0x0000004009097887 */ /* 0x000fe20008000000 */
[----:B------:R-:W-:Y:S02]  /*7590*/  ISETP.GE.AND P1, PT, R5, 0x21, PT ;  /* 0x000000210500780c */ /* 0x000fe40003f26270 */
[----:B------:R-:W-:Y:S07]  /*75a0*/  IADD3.X R4, R152, UR43, RZ, P0, !PT ;  /* 0x0000002b98047c10 */ /* 0x000fee00087fe4ff */
[----:B------:R-:W-:Y:S02]  /*75b0*/  @P2 IADD3 R7, P0, R0, 0x10, RZ ;  /* 0x0000001000072810 */ /* 0x000fe40007f1e0ff */
[----:B------:R-:W-:Y:S02]  /*75c0*/  @P3 IMAD R6, R4, c[0x0][0x258], RZ ;  /* 0x0000960004063a24 */ /* 0x000fe400078e02ff */
[----:B--2---:R-:W-:Y:S02]  /*75d0*/  @P3 IMAD.MOV.U32 R2, RZ, RZ, R96 ;  /* 0x000000ffff023224 */ /* 0x004fe400078e0060 */
[----:B------:R-:W-:Y:S02]  /*75e0*/  @P3 IMAD.MOV.U32 R3, RZ, RZ, R106 ;  /* 0x000000ffff033224 */ /* 0x000fe400078e006a */
[----:B------:R-:W-:Y:S01]  /*75f0*/  @P2 IMAD.X R8, RZ, RZ, R4, P0 ;  /* 0x000000ffff082224 */ /* 0x000fe200000e0604 */
[C---:B------:R-:W-:Y:S01]  /*7600*/  @P1 IADD3 R12, P0, R0.reuse, 0x20, RZ ;  /* 0x00000020000c1810 */ /* 0x040fe20007f1e0ff */
[C---:B------:R-:W-:Y:S04]  /*7610*/  @P3 IMAD.WIDE.U32 R2, R0.reuse, c[0x0][0x258], R2 ;  /* 0x0000960000023a25 */ /* 0x040fe800078e0002 */
[----:B------:R-:W-:Y:S02]  /*7620*/  @P3 IMAD R6, R0, c[0x0][0x25c], R6 ;  /* 0x0000970000063a24 */ /* 0x000fe400078e0206 */
[----:B------:R-:W-:Y:S01]  /*7630*/  @P1 IMAD.X R13, RZ, RZ, R4, P0 ;  /* 0x000000ffff0d1224 */ /* 0x000fe200000e0604 */
[C---:B------:R-:W-:Y:S01]  /*7640*/  @P3 LEA R10, P0, R2.reuse, c[0x0][0x250], 0x1 ;  /* 0x00009400020a3a11 */ /* 0x040fe200078008ff */
[----:B------:R-:W-:Y:S02]  /*7650*/  @P3 IMAD.IADD R6, R3, 0x1, R6 ;  /* 0x0000000103063824 */ /* 0x000fe400078e0206 */
[----:B------:R-:W-:Y:S03]  /*7660*/  @P2 IMAD.MOV.U32 R3, RZ, RZ, R106 ;  /* 0x000000ffff032224 */ /* 0x000fe600078e006a */
[----:B------:R-:W-:Y:S01]  /*7670*/  @P3 LEA.HI.X R11, R2, c[0x0][0x254], R6, 0x1, P0 ;  /* 0x00009500020b3a11 */ /* 0x000fe200000f0c06 */
[----:B------:R-:W-:Y:S01]  /*7680*/  @P2 IMAD R6, R8, c[0x0][0x258], RZ ;  /* 0x0000960008062a24 */ /* 0x000fe200078e02ff */
[-C--:B------:R-:W-:Y:S03]  /*7690*/  @P2 MOV R2, R96.reuse ;  /* 0x0000006000022202 */ /* 0x080fe60000000f00 */
[C---:B------:R-:W-:Y:S02]  /*76a0*/  @P2 IMAD R6, R7.reuse, c[0x0][0x25c], R6 ;  /* 0x0000970007062a24 */ /* 0x040fe400078e0206 */
[----:B------:R-:W-:Y:S04]  /*76b0*/  @P2 IMAD.WIDE.U32 R2, R7, c[0x0][0x258], R2 ;  /* 0x0000960007022a25 */ /* 0x000fe800078e0002 */
[----:B------:R-:W-:Y:S01]  /*76c0*/  @P2 IMAD.IADD R6, R3, 0x1, R6 ;  /* 0x0000000103062824 */ /* 0x000fe200078e0206 */
[C---:B------:R-:W-:Y:S01]  /*76d0*/  @P2 LEA R8, P0, R2.reuse, c[0x0][0x250], 0x1 ;  /* 0x0000940002082a11 */ /* 0x040fe200078008ff */
[----:B------:R-:W-:Y:S03]  /*76e0*/  @P1 IMAD.MOV.U32 R3, RZ, RZ, R106 ;  /* 0x000000ffff031224 */ /* 0x000fe600078e006a */
[----:B------:R-:W-:Y:S02]  /*76f0*/  @P2 LEA.HI.X R9, R2, c[0x0][0x254], R6, 0x1, P0 ;  /* 0x0000950002092a11 */ /* 0x000fe400000f0c06 */
[----:B------:R-:W-:Y:S02]  /*7700*/  ISETP.GE.AND P0, PT, R5, 0x31, PT ;  /* 0x000000310500780c */ /* 0x000fe40003f06270 */
[----:B------:R-:W-:Y:S05]  /*7710*/  @P1 MOV R2, R96 ;  /* 0x0000006000021202 */ /* 0x000fea0000000f00 */
[----:B------:R-:W-:Y:S06]  /*7720*/  @P1 IMAD.WIDE.U32 R2, R12, c[0x0][0x258], R2 ;  /* 0x000096000c021a25 */ /* 0x000fec00078e0002 */
[----:B------:R-:W-:Y:S01]  /*7730*/  @P0 IADD3 R5, P4, R0, 0x30, RZ ;  /* 0x0000003000050810 */ /* 0x000fe20007f9e0ff */
[----:B------:R-:W-:Y:S04]  /*7740*/  @P1 IMAD R0, R13, c[0x0][0x258], RZ ;  /* 0x000096000d001a24 */ /* 0x000fe800078e02ff */
[----:B------:R-:W-:Y:S02]  /*7750*/  @P1 IMAD R0, R12, c[0x0][0x25c], R0 ;  /* 0x000097000c001a24 */ /* 0x000fe400078e0200 */
[----:B------:R-:W-:Y:S01]  /*7760*/  @P0 IMAD.X R4, RZ, RZ, R4, P4 ;  /* 0x000000ffff040224 */ /* 0x000fe200020e0604 */
[C---:B------:R-:W-:Y:S01]  /*7770*/  @P1 LEA R6, P4, R2.reuse, c[0x0][0x250], 0x1 ;  /* 0x0000940002061a11 */ /* 0x040fe200078808ff */
[----:B------:R-:W-:Y:S01]  /*7780*/  @P1 IMAD.IADD R0, R3, 0x1, R0 ;  /* 0x0000000103001824 */ /* 0x000fe200078e0200 */
[----:B------:R-:W-:Y:S04]  /*7790*/  @P0 MOV R3, R106 ;  /* 0x0000006a00030202 */ /* 0x000fe80000000f00 */
[----:B------:R-:W-:Y:S01]  /*77a0*/  @P1 LEA.HI.X R7, R2, c[0x0][0x254], R0, 0x1, P4 ;  /* 0x0000950002071a11 */ /* 0x000fe200020f0c00 */
[----:B------:R-:W-:Y:S02]  /*77b0*/  @P0 IMAD R0, R4, c[0x0][0x258], RZ ;  /* 0x0000960004000a24 */ /* 0x000fe400078e02ff */
[----:B------:R-:W-:Y:S02]  /*77c0*/  @P0 IMAD.MOV.U32 R2, RZ, RZ, R96 ;  /* 0x000000ffff020224 */ /* 0x000fe400078e0060 */
[C---:B------:R-:W-:Y:S02]  /*77d0*/  @P0 IMAD R0, R5.reuse, c[0x0][0x25c], R0 ;  /* 0x0000970005000a24 */ /* 0x040fe400078e0200 */
[----:B------:R-:W-:Y:S04]  /*77e0*/  @P0 IMAD.WIDE.U32 R2, R5, c[0x0][0x258], R2 ;  /* 0x0000960005020a25 */ /* 0x000fe800078e0002 */
[----:B------:R-:W-:Y:S01]  /*77f0*/  @P0 IMAD.IADD R0, R3, 0x1, R0 ;  /* 0x0000000103000824 */ /* 0x000fe200078e0200 */
[C---:B------:R-:W-:Y:S04]  /*7800*/  @P0 LEA R4, P4, R2.reuse, c[0x0][0x250], 0x1 ;  /* 0x0000940002040a11 */ /* 0x040fe800078808ff */
[----:B------:R-:W-:Y:S02]  /*7810*/  @P0 LEA.HI.X R5, R2, c[0x0][0x254], R0, 0x1, P4 ;  /* 0x0000950002050a11 */ /* 0x000fe400020f0c00 */
[----:B------:R-:W-:Y:S11]  /*7820*/  ISETP.NE.AND P4, PT, R154, RZ, PT ;  /* 0x000000ff9a00720c */ /* 0x000ff60003f85270 */
[----:B------:R-:W-:Y:S02]  /*7830*/  @!UPT UIADD3 URZ, URZ, URZ, URZ ;  /* 0x0000003f3f3ff290 */ /* 0x000fe4000fffe03f */
        /* <DEDUP_REMOVED lines=8> */
[----:B------:R2:W-:Y:S01]  /*78c0*/  @P1 LDGSTS.E.BYPASS.LTC128B.128 [R74+0x3100], [R6.64+0x80], !P6 ;  /* 0x03100080064a1fae */ /* 0x0005e2000f101d5c */
[----:B------:R-:W-:Y:S04]  /*78d0*/  ISETP.GE.AND P1, PT, R92, UR9, PT ;  /* 0x000000095c007c0c */ /* 0x000fe8000bf26270 */
[----:B------:R1:W-:Y:S05]  /*78e0*/  @P0 LDGSTS.E.BYPASS.LTC128B.128 [R74+0x1900], [R4.64], !P4 ;  /* 0x01900000044a0fae */ /* 0x0003ea000e101d5c */
[----:B------:R1:W-:Y:S05]  /*78f0*/  @P0 LDGSTS.E.BYPASS.LTC128B.128 [R74+0x3900], [R4.64+0x80], !P6 ;  /* 0x03900080044a0fae */ /* 0x0003ea000f101d5c */
[----:B------:R-:W0:Y:S01]  /*7900*/  LDGDEPBAR ;  /* 0x00000000000079af */ /* 0x000e220000000000 */
[----:B--2---:R-:W-:Y:S04]  /*7910*/  IADD3 R6, P0, R150, UR8, RZ ;  /* 0x0000000896067c10 */ /* 0x004fe8000ff1e0ff */
[----:B------:R-:W-:Y:S01]  /*7920*/  IADD3.X R7, R149, UR43, RZ, P0, !PT ;  /* 0x0000002b95077c10 */ /* 0x000fe200087fe4ff */
        /* <DEDUP_REMOVED lines=16> */
.L_x_1690:
[----:B-1----:R-:W-:Y:S05]  /*7a30*/  BSYNC B0 ;  /* 0x0000000000007941 */ /* 0x002fea0003800000 */
.L_x_1689:
[----:B------:R-:W-:Y:S01]  /*7a40*/  ISETP.GE.AND P0, PT, R157, UR9, PT ;  /* 0x000000099d007c0c */ /* 0x000fe2000bf06270 */
        /* <DEDUP_REMOVED lines=18> */
.L_x_1692:
[----:B------:R-:W-:Y:S05]  /*7b70*/  BSYNC B0 ;  /* 0x0000000000007941 */ /* 0x000fea0003800000 */
.L_x_1691:
[----:B------:R-:W-:Y:S01]  /*7b80*/  ISETP.GE.AND P0, PT, R156, UR9, PT ;  /* 0x000000099c007c0c */ /* 0x000fe2000bf06270 */
        /* <DEDUP_REMOVED lines=18> */
.L_x_1694:
[----:B------:R-:W-:Y:S05]  /*7cb0*/  BSYNC B0 ;  /* 0x0000000000007941 */ /* 0x000fea0003800000 */
.L_x_1693:
        /* <DEDUP_REMOVED lines=19> */
.L_x_1696:
[----:B------:R-:W-:Y:S05]  /*7df0*/  BSYNC B0 ;  /* 0x0000000000007941 */ /* 0x000fea0003800000 */
.L_x_1695:
[----:B------:R-:W-:Y:S02]  /*7e00*/  UISETP.GT.AND UP0, UPT, UR17, UR10, UPT ;  /* 0x0000000a1100728c */ /* 0x000fe4000bf04270 */
[----:B------:R-:W-:Y:S04]  /*7e10*/  UIADD3 UR17, UR17, -0x1, URZ ;  /* 0xffffffff11117890 */ /* 0x000fe8000fffe03f */
[----:B------:R-:W-:Y:S02]  /*7e20*/  PLOP3.LUT P0, PT, PT, PT, UP0, 0x80, 0x0 ;  /* 0x000000000000781c */ /* 0x000fe40003f0f008 */
[----:B------:R-:W-:Y:S02]  /*7e30*/  PLOP3.LUT P1, PT, PT, PT, UP0, 0x80, 0x0 ;  /* 0x000000000000781c */ /* 0x000fe40003f2f008 */
[----:B------:R-:W-:Y:S01]  /*7e40*/  PLOP3.LUT P2, PT, PT, PT, UP0, 0x80, 0x0 ;  /* 0x000000000000781c */ /* 0x000fe20003f4f008 */
[----:B------:R-:W-:Y:S02]  /*7e50*/  @UP0 UIMAD UR8, UR14, UR17, URZ ;  /* 0x000000110e0802a4 */ /* 0x000fe4000f8e023f */
[----:B------:R-:W-:Y:S04]  /*7e60*/  @UP0 USHF.R.S32.HI UR9, URZ, 0x1f, UR17 ;  /* 0x0000001f3f090899 */ /* 0x000fe80008011411 */
[----:B------:R-:W-:Y:S02]  /*7e70*/  IMAD.U32 R0, RZ, RZ, UR8 ;  /* 0x00000008ff007e24 */ /* 0x000fe4000f8e00ff */
[----:B-1----:R-:W-:Y:S02]  /*7e80*/  @P0 IMAD.MOV.U32 R2, RZ, RZ, R126 ;  /* 0x000000ffff020224 */ /* 0x002fe400078e007e */
[----:B------:R-:W-:Y:S01]  /*7e90*/  @P0 IMAD.MOV.U32 R3, RZ, RZ, R125 ;  /* 0x000000ffff030224 */ /* 0x000fe200078e007d */
[----:B------:R-:W-:Y:S03]  /*7ea0*/  PLOP3.LUT P0, PT, PT, PT, UP0, 0x80, 0x0 ;  /* 0x000000000000781c */ /* 0x000fe60003f0f008 */
[C---:B------:R-:W-:Y:S01]  /*7eb0*/  @P1 IMAD.WIDE.U32 R2, R174.reuse, UR17, R2 ;  /* 0x00000011ae021c25 */ /* 0x040fe2000f8e0002 */
[----:B------:R-:W-:Y:S09]  /*7ec0*/  PLOP3.LUT P1, PT, PT, PT, UP0, 0x80, 0x0 ;  /* 0x000000000000781c */ /* 0x000ff20003f2f008 */
[----:B------:R-:W-:Y:S01]  /*7ed0*/  @P0 IMAD R0, R174, UR9, R0 ;  /* 0x00000009ae000c24 */ /* 0x000fe2000f8e0200 */
[----:B------:R-:W-:Y:S03]  /*7ee0*/  PLOP3.LUT P0, PT, PT, PT, UP0, 0x80, 0x0 ;  /* 0x000000000000781c */ /* 0x000fe60003f0f008 */
[----:B------:R-:W-:Y:S01]  /*7ef0*/  @P1 IMAD.IADD R3, R3, 0x1, R0 ;  /* 0x0000000103031824 */ /* 0x000fe200078e0200 */
[----:B------:R-:W-:Y:S09]  /*7f00*/  PLOP3.LUT P1, PT, PT, PT, UP0, 0x80, 0x0 ;  /* 0x000000000000781c */ /* 0x000ff20003f2f008 */
[C---:B------:R-:W-:Y:S11]  /*7f10*/  @P0 LEA R0, P0, R2.reuse, c[0x0][0x220], 0x1 ;  /* 0x0000880002000a11 */ /* 0x040ff600078008ff */
[----:B------:R-:W-:Y:S02]  /*7f20*/  @!UPT UIADD3 URZ, URZ, URZ, URZ ;  /* 0x0000003f3f3ff290 */ /* 0x000fe4000fffe03f */
[----:B------:R-:W-:Y:S02]  /*7f30*/  @P1 LEA.HI.X R3, R2, c[0x0][0x224], R3, 0x1, P0 ;  /* 0x0000890002031a11 */ /* 0x000fe400000f0c03 */
[----:B------:R-:W-:Y:S11]  /*7f40*/  PLOP3.LUT P0, PT, PT, PT, UP0, 0x80, 0x0 ;  /* 0x000000000000781c */ /* 0x000ff60003f0f008 */
[----:B------:R-:W-:Y:S02]  /*7f50*/  @!UPT UIADD3 URZ, URZ, URZ, URZ ;  /* 0x0000003f3f3ff290 */ /* 0x000fe4000fffe03f */
[----:B------:R-:W-:Y:S11]  /*7f60*/  @P0 IADD3 R11, P1, P0, R159, 0x80, R0 ;  /* 0x000000809f0b0810 */ /* 0x000ff6000783e000 */
[----:B------:R-:W-:Y:S02]  /*7f70*/  @!UPT UIADD3 URZ, URZ, URZ, URZ ;  /* 0x0000003f3f3ff290 */ /* 0x000fe4000fffe03f */
[----:B------:R-:W-:Y:S02]  /*7f80*/  @P2 IADD3.X R10, R158, RZ, R3, P1, P0 ;  /* 0x000000ff9e0a2210 */ /* 0x000fe40000fe0403 */
[----:B------:R-:W-:Y:S02]  /*7f90*/  PLOP3.LUT P0, PT, PT, PT, UP0, 0x80, 0x0 ;  /* 0x000000000000781c */ /* 0x000fe40003f0f008 */
[----:B------:R-:W-:Y:S11]  /*7fa0*/  PLOP3.LUT P1, PT, PT, PT, UP0, 0x80, 0x0 ;  /* 0x000000000000781c */ /* 0x000ff60003f2f008 */
[-C--:B------:R-:W-:Y:S11]  /*7fb0*/  @P0 IADD3 R7, P0, R0, R159.reuse, RZ ;  /* 0x0000009f00070210 */ /* 0x080ff60007f1e0ff */
[----:B------:R-:W-:Y:S02]  /*7fc0*/  @!UPT UIADD3 URZ, URZ, URZ, URZ ;  /* 0x0000003f3f3ff290 */ /* 0x000fe4000fffe03f */
[--C-:B------:R-:W-:Y:S01]  /*7fd0*/  @P1 IMAD.X R6, R3, 0x1, R158.reuse, P0 ;  /* 0x0000000103061824 */ /* 0x100fe200000e069e */
[----:B------:R-:W-:Y:S02]  /*7fe0*/  PLOP3.LUT P0, PT, PT, PT, UP0, 0x80, 0x0 ;  /* 0x000000000000781c */ /* 0x000fe40003f0f008 */
[----:B------:R-:W-:Y:S11]  /*7ff0*/  PLOP3.LUT P1, PT, PT, PT, UP0, 0x80, 0x0 ;  /* 0x000000000000781c */ /* 0x000ff60003f2f008 */
[C---:B------:R-:W-:Y:S11]  /*8000*/  @P0 IADD3 R9, P0, R7.reuse, R159, RZ ;  /* 0x0000009f07090210 */ /* 0x040ff60007f1e0ff */
[----:B------:R-:W-:Y:S02]  /*8010*/  @!UPT UIADD3 URZ, URZ, URZ, URZ ;  /* 0x0000003f3f3ff290 */ /* 0x000fe4000fffe03f */
[C---:B------:R-:W-:Y:S01]  /*8020*/  @P1 IMAD.X R8, R6.reuse, 0x1, R158, P0 ;  /* 0x0000000106081824 */ /* 0x040fe200000e069e */
[----:B------:R-:W-:Y:S02]  /*8030*/  PLOP3.LUT P0, PT, PT, PT, UP0, 0x80, 0x0 ;  /* 0x000000000000781c */ /* 0x000fe40003f0f008 */
[----:B------:R-:W-:Y:S11]  /*8040*/  PLOP3.LUT P1, PT, PT, PT, UP0, 0x80, 0x0 ;  /* 0x000000000000781c */ /* 0x000ff60003f2f008 */
[----:B------:R-:W-:Y:S11]  /*8050*/  @P0 IADD3 R13, P0, R7, R121, RZ ;  /* 0x00000079070d0210 */ /* 0x000ff60007f1e0ff */
[----:B------:R-:W-:Y:S02]  /*8060*/  @!UPT UIADD3 URZ, URZ, URZ, URZ ;  /* 0x0000003f3f3ff290 */ /* 0x000fe4000fffe03f */
[----:B------:R-:W-:Y:S01]  /*8070*/  @P1 IMAD.X R12, R6, 0x1, R120, P0 ;  /* 0x00000001060c1824 */ /* 0x000fe200000e0678 */
        /* <DEDUP_REMOVED lines=12> */
[----:B------:R-:W-:Y:S01]  /*8140*/  @P0 IMAD.MOV.U32 R2, RZ, RZ, R0 ;  /* 0x000000ffff020224 */ /* 0x000fe200078e0000 */
[----:B------:R-:W-:Y:S04]  /*8150*/  PLOP3.LUT P0, PT, PT, PT, UP0, 0x80, 0x0 ;  /* 0x000000000000781c */ /* 0x000fe80003f0f008 */
[----:B------:R-:W-:Y:S01]  /*8160*/  @!PT LDS RZ, [RZ] ;  /* 0x00000000fffff984 */ /* 0x000fe20000000800 */
[----:B------:R-:W-:Y:S01]  /*8170*/  @!PT LDS RZ, [RZ] ;  /* 0x00000000fffff984 */ /* 0x000fe20000000800 */
[----:B------:R-:W-:Y:S01]  /*8180*/  @!PT LDS RZ, [RZ] ;  /* 0x00000000fffff984 */ /* 0x000fe20000000800 */
[----:B------:R1:W-:Y:S01]  /*8190*/  @P1 LDGSTS.E.BYPASS.LTC128B.128 [R74+0x4100], [R2.64], !P4 ;  /* 0x04100000024a1fae */ /* 0x0003e2000e101d5c */
[----:B------:R-:W-:Y:S08]  /*81a0*/  PLOP3.LUT P1, PT, PT, PT, UP0, 0x80, 0x0 ;  /* 0x000000000000781c */ /* 0x000ff00003f2f008 */
[----:B------:R1:W-:Y:S01]  /*81b0*/  @P0 LDGSTS.E.BYPASS.LTC128B.128 [R74+0x6100], [R2.64+0x80], !P6 ;  /* 0x06100080024a0fae */ /* 0x0003e2000f101d5c */
[----:B------:R-:W-:Y:S04]  /*81c0*/  PLOP3.LUT P0, PT, PT, PT, UP0, 0x80, 0x0 ;  /* 0x000000000000781c */ /* 0x000fe80003f0f008 */
[----:B-1----:R-:W-:Y:S02]  /*81d0*/  @P1 IMAD.MOV.U32 R2, RZ, RZ, R7 ;  /* 0x000000ffff021224 */ /* 0x002fe400078e0007 */
[----:B------:R-:W-:Y:S01]  /*81e0*/  @P1 IMAD.MOV.U32 R3, RZ, RZ, R6 ;  /* 0x000000ffff031224 */ /* 0x000fe200078e0006 */
[----:B------:R-:W-:Y:S06]  /*81f0*/  PLOP3.LUT P1, PT, PT, PT, UP0, 0x80, 0x0 ;  /* 0x000000000000781c */ /* 0x000fec0003f2f008 */
[----:B------:R1:W-:Y:S01]  /*8200*/  @P0 LDGSTS.E.BYPASS.LTC128B.128 [R74+0x4900], [R2.64], !P4 ;  /* 0x04900000024a0fae */ /* 0x0003e2000e101d5c */
[----:B------:R-:W-:Y:S06]  /*8210*/  PLOP3.LUT P0, PT, PT, PT, UP0, 0x80, 0x0 ;  /* 0x000000000000781c */ /* 0x000fec0003f0f008 */
[----:B-1----:R-:W-:Y:S02]  /*8220*/  @P1 IMAD.MOV.U32 R2, RZ, RZ, R11 ;  /* 0x000000ffff021224 */ /* 0x002fe400078e000b */
[----:B------:R-:W-:Y:S01]  /*8230*/  @P1 IMAD.MOV.U32 R3, RZ, RZ, R10 ;  /* 0x000000ffff031224 */ /* 0x000fe200078e000a */
[----:B------:R-:W-:Y:S04]  /*8240*/  PLOP3.LUT P1, PT, PT, PT, UP0, 0x80, 0x0 ;  /* 0x000000000000781c */ /* 0x000fe80003f2f008 */
[----:B------:R1:W-:Y:S01]  /*8250*/  @P0 LDGSTS.E.BYPASS.LTC128B.128 [R74+0x6900], [R2.64], !P6 ;  /* 0x06900000024a0fae */ /* 0x0003e2000f101d5c */
[----:B------:R-:W-:Y:S08]  /*8260*/  PLOP3.LUT P0, PT, PT, PT, UP0, 0x80, 0x0 ;  /* 0x000000000000781c */ /* 0x000ff00003f0f008 */
[----:B-1----:R-:W-:Y:S02]  /*8270*/  @P1 IMAD.MOV.U32 R2, RZ, RZ, R9 ;  /* 0x000000ffff021224 */ /* 0x002fe400078e0009 */
[----:B------:R-:W-:Y:S01]  /*8280*/  @P1 IMAD.MOV.U32 R3, RZ, RZ, R8 ;  /* 0x000000ffff031224 */ /* 0x000fe200078e0008 */
[----:B------:R-:W-:Y:S04]  /*8290*/  PLOP3.LUT P1, PT, PT, PT, UP0, 0x80, 0x0 ;  /* 0x000000000000781c */ /* 0x000fe80003f2f008 */
[----:B------:R1:W-:Y:S01]  /*82a0*/  @P0 LDGSTS.E.BYPASS.LTC128B.128 [R74+0x5100], [R2.64], !P4 ;  /* 0x05100000024a0fae */ /* 0x0003e2000e101d5c */
[----:B------:R-:W-:Y:S08]  /*82b0*/  PLOP3.LUT P0, PT, PT, PT, UP0, 0x80, 0x0 ;  /* 0x000000000000781c */ /* 0x000ff00003f0f008 */
[----:B-1----:R-:W-:Y:S02]  /*82c0*/  @P1 IMAD.MOV.U32 R2, RZ, RZ, R13 ;  /* 0x000000ffff021224 */ /* 0x002fe400078e000d */
[----:B------:R-:W-:Y:S01]  /*82d0*/  @P1 IMAD.MOV.U32 R3, RZ, RZ, R12 ;  /* 0x000000ffff031224 */ /* 0x000fe200078e000c */
[----:B------:R-:W-:Y:S02]  /*82e0*/  PLOP3.LUT P1, PT, PT, PT, UP0, 0x80, 0x0 ;  /* 0x000000000000781c */ /* 0x000fe40003f2f008 */
[----:B------:R-:W-:Y:S02]  /*82f0*/  PLOP3.LUT P1, PT, PT, PT, UP0, 0x80, 0x0 ;  /* 0x000000000000781c */ /* 0x000fe40003f2f008 */
[----:B------:R1:W-:Y:S01]  /*8300*/  @P0 LDGSTS.E.BYPASS.LTC128B.128 [R74+0x7100], [R2.64], !P6 ;  /* 0x07100000024a0fae */ /* 0x0003e2000f101d5c */
[----:B------:R-:W-:Y:S10]  /*8310*/  PLOP3.LUT P0, PT, PT, PT, UP0, 0x80, 0x0 ;  /* 0x000000000000781c */ /* 0x000ff40003f0f008 */
[----:B------:R2:W-:Y:S03]  /*8320*/  @P1 LDGSTS.E.BYPASS.LTC128B.128 [R74+0x5900], [R4.64], !P4 ;  /* 0x05900000044a1fae */ /* 0x0005e6000e101d5c */
[----:B-1----:R-:W-:Y:S02]  /*8330*/  @P0 IMAD.MOV.U32 R2, RZ, RZ, R15 ;  /* 0x000000ffff020224 */ /* 0x002fe400078e000f */
[----:B------:R-:W-:Y:S01]  /*8340*/  @P0 IMAD.MOV.U32 R3, RZ, RZ, R14 ;  /* 0x000000ffff030224 */ /* 0x000fe200078e000e */
[----:B------:R-:W-:Y:S11]  /*8350*/  PLOP3.LUT P0, PT, PT, PT, UP0, 0x80, 0x0 ;  /* 0x000000000000781c */ /* 0x000ff60003f0f008 */
[----:B------:R-:W-:Y:S02]  /*8360*/  @!UPT UIADD3 URZ, URZ, URZ, URZ ;  /* 0x0000003f3f3ff290 */ /* 0x000fe4000fffe03f */
[----:B------:R2:W-:Y:S01]  /*8370*/  @P0 LDGSTS.E.BYPASS.LTC128B.128 [R74+0x7900], [R2.64], !P6 ;  /* 0x07900000024a0fae */ /* 0x0005e2000f101d5c */
[----:B------:R-:W-:Y:S05]  /*8380*/  PLOP3.LUT P0, PT, PT, PT, UP0, 0x80, 0x0 ;  /* 0x000000000000781c */ /* 0x000fea0003f0f008 */
[----:B------:R-:W0:Y:S08]  /*8390*/  LDGDEPBAR ;  /* 0x00000000000079af */ /* 0x000e300000000000 */
[----:B------:R-:W-:-:S05]  /*83a0*/  @P0 BRA `(.L_x_1697) ;  /* 0xffff9cd000000947 */ /* 0x000fca000383ffff */
[----:B------:R-:W-:Y:S06]  /*83b0*/  BAR.SYNC.DEFER_BLOCKING 0x0 ;  /* 0x0000000000007b1d */ /* 0x000fec0000010000 */
.L_x_1650:
[----:B--23--:R-:W-:Y:S01]  /*83c0*/  UIADD3 UR6, UR18, 0x7f, URZ ;  /* 0x0000007f12067890 */ /* 0x00cfe2000fffe03f */
[----:B------:R-:W-:Y:S01]  /*83d0*/  PLOP3.LUT P4, PT, PT, PT, PT, 0x80, 0x0 ;  /* 0x000000000000781c */ /* 0x000fe20003f8f070 */
[----:B------:R-:W-:Y:S01]  /*83e0*/  ULDC.64 UR4, c[0x0][0x2c8] ;  /* 0x0000b20000047ab9 */ /* 0x000fe20000000a00 */
[----:B------:R-:W-:Y:S01]  /*83f0*/  CS2R R126, SRZ ;  /* 0x00000000007e7805 */ /* 0x000fe2000001ff00 */
[----:B------:R-:W-:Y:S01]  /*8400*/  UIMAD.WIDE.U32 UR8, UR6, UR4, URZ ;  /* 0x00000004060872a5 */ /* 0x000fe2000f8e003f */
[----:B------:R-:W-:Y:S01]  /*8410*/  CS2R R124, SRZ ;  /* 0x00000000007c7805 */ /* 0x000fe2000001ff00 */
[----:B------:R-:W-:Y:S01]  /*8420*/  UIADD3 UR20, UR20, UR21, URZ ;  /* 0x0000001514147290 */ /* 0x000fe2000fffe03f */
[----:B------:R-:W-:Y:S01]  /*8430*/  IMAD.MOV.U32 R11, RZ, RZ, RZ ;  /* 0x000000ffff0b7224 */ /* 0x000fe200078e00ff */
[----:B------:R-:W-:Y:S01]  /*8440*/  @UP2 USHF.R.U32.HI UR6, URZ, UR5, UR9 ;  /* 0x000000053f062299 */ /* 0x000fe20008011609 */
[----:B------:R-:W-:Y:S01]  /*8450*/  IMAD.MOV.U32 R130, RZ, RZ, RZ ;  /* 0x000000ffff827224 */ /* 0x000fe200078e00ff */
[----:B------:R-:W-:Y:S01]  /*8460*/  CS2R R12, SRZ ;  /* 0x00000000000c7805 */ /* 0x000fe2000001ff00 */
[----:B------:R-:W-:Y:S01]  /*8470*/  MOV R128, RZ ;  /* 0x000000ff00807202 */ /* 0x000fe20000000f00 */
[----:B------:R-:W-:Y:S01]  /*8480*/  UIADD3 UR6, UR11, UR6, URZ ;  /* 0x000000060b067290 */ /* 0x000fe2000fffe03f */
[----:B------:R-:W-:Y:S01]  /*8490*/  IMAD.MOV.U32 R122, RZ, RZ, RZ ;  /* 0x000000ffff7a7224 */ /* 0x000fe200078e00ff */
[----:B------:R-:W-:Y:S01]  /*84a0*/  CS2R R14, SRZ ;  /* 0x00000000000e7805 */ /* 0x000fe2000001ff00 */
[----:B------:R-:W-:Y:S01]  /*84b0*/  MOV R120, RZ ;  /* 0x000000ff00787202 */ /* 0x000fe20000000f00 */
[----:B------:R-:W-:Y:S01]  /*84c0*/  USHF.R.S32.HI UR4, URZ, 0x1f, UR6 ;  /* 0x0000001f3f047899 */ /* 0x000fe20008011406 */
[----:B------:R-:W-:Y:S01]  /*84d0*/  IMAD.MOV.U32 R118, RZ, RZ, RZ ;  /* 0x000000ffff767224 */ /* 0x000fe200078e00ff */
[----:B------:R-:W-:Y:S01]  /*84e0*/  CS2R R16, SRZ ;  /* 0x0000000000107805 */ /* 0x000fe2000001ff00 */
[----:B------:R-:W-:Y:S01]  /*84f0*/  MOV R116, RZ ;  /* 0x000000ff00747202 */ /* 0x000fe20000000f00 */
[----:B------:R-:W-:Y:S01]  /*8500*/  ULEA.HI UR4, UR4, UR6, URZ, 0x6 ;  /* 0x0000000604047291 */ /* 0x000fe2000f8f303f */
[----:B------:R-:W-:Y:S01]  /*8510*/  IMAD.MOV.U32 R110, RZ, RZ, RZ ;  /* 0x000000ffff6e7224 */ /* 0x000fe200078e00ff */
[----:B------:R-:W-:Y:S01]  /*8520*/  CS2R R18, SRZ ;  /* 0x0000000000127805 */ /* 0x000fe2000001ff00 */
[----:B------:R-:W-:Y:S01]  /*8530*/  MOV R108, RZ ;  /* 0x000000ff006c7202 */ /* 0x000fe20000000f00 */
[----:B------:R-:W-:Y:S01]  /*8540*/  USHF.R.S32.HI UR4, URZ, 0x6, UR4 ;  /* 0x000000063f047899 */ /* 0x000fe20008011404 */
[----:B------:R-:W-:Y:S01]  /*8550*/  IMAD.MOV.U32 R114, RZ, RZ, RZ ;  /* 0x000000ffff727224 */ /* 0x000fe200078e00ff */
[----:B------:R-:W-:Y:S01]  /*8560*/  CS2R R20, SRZ ;  /* 0x0000000000147805 */ /* 0x000fe2000001ff00 */
[----:B------:R-:W-:Y:S01]  /*8570*/  MOV R112, RZ ;  /* 0x000000ff00707202 */ /* 0x000fe20000000f00 */
[----:B------:R-:W-:Y:S01]  /*8580*/  UISETP.LT.AND UP0, UPT, UR12, UR4, UPT ;  /* 0x000000040c00728c */ /* 0x000fe2000bf01270 */
[----:B------:R-:W-:Y:S01]  /*8590*/  IMAD.MOV.U32 R106, RZ, RZ, RZ ;  /* 0x000000ffff6a7224 */ /* 0x000fe200078e00ff */
[----:B------:R-:W-:Y:S01]  /*85a0*/  CS2R R22, SRZ ;  /* 0x0000000000167805 */ /* 0x000fe2000001ff00 */
[----:B------:R-:W-:Y:S01]  /*85b0*/  MOV R104, RZ ;  /* 0x000000ff00687202 */ /* 0x000fe20000000f00 */
[----:B------:R-:W-:Y:S01]  /*85c0*/  USEL UR12, UR12, UR4, UP0 ;  /* 0x000000040c0c7287 */ /* 0x000fe20008000000 */
[----:B------:R-:W-:Y:S01]  /*85d0*/  IMAD.MOV.U32 R102, RZ, RZ, RZ ;  /* 0x000000ffff667224 */ /* 0x000fe200078e00ff */
[----:B------:R-:W-:Y:S01]  /*85e0*/  CS2R R24, SRZ ;  /* 0x0000000000187805 */ /* 0x000fe2000001ff00 */
[----:B------:R-:W-:Y:S01]  /*85f0*/  MOV R100, RZ ;  /* 0x000000ff00647202 */ /* 0x000fe20000000f00 */
[----:B------:R-:W-:Y:S01]  /*8600*/  UISETP.GE.AND UP0, UPT, UR12, 0x1, UPT ;  /* 0x000000010c00788c */ /* 0x000fe2000bf06270 */
[----:B------:R-:W-:Y:S01]  /*8610*/  IMAD.MOV.U32 R94, RZ, RZ, RZ ;  /* 0x000000ffff5e7224 */ /* 0x000fe200078e00ff */
[----:B------:R-:W-:Y:S01]  /*8620*/  CS2R R26, SRZ ;  /* 0x00000000001a7805 */ /* 0x000fe2000001ff00 */
[----:B------:R-:W-:Y:S01]  /*8630*/  MOV R92, RZ ;  /* 0x000000ff005c7202 */ /* 0x000fe20000000f00 */
[----:B------:R-:W-:Y:S01]  /*8640*/  IMAD.MOV.U32 R98, RZ, RZ, RZ ;  /* 0x000000ffff627224 */ /* 0x000fe200078e00ff */
[----:B------:R-:W-:Y:S01]  /*8650*/  CS2R R28, SRZ ;  /* 0x00000000001c7805 */ /* 0x000fe2000001ff00 */
[----:B------:R-:W-:Y:S01]  /*8660*/  PLOP3.LUT P0, PT, PT, PT, UP0, 0x80, 0x0 ;  /* 0x000000000000781c */ /* 0x000fe20003f0f008 */
        /* <DEDUP_REMOVED lines=64> */
[----:B------:R-:W2:Y:S01]  /*8a70*/  LDL.LU R161, [R1+0x18] ;  /* 0x0000180001a17983 */ /* 0x000ea20000300800 */
[----:B------:R-:W-:-:S02]  /*8a80*/  ULDC.64 UR4, c[0x0][0x340] ;  /* 0x0000d00000047ab9 */ /* 0x000fc40000000a00 */
[----:B------:R-:W-:Y:S02]  /*8a90*/  UISETP.NE.U32.AND UP1, UPT, URZ, UR4, UPT ;  /* 0x000000043f00728c */ /* 0x000fe4000bf25070 */
[----:B------:R-:W-:Y:S02]  /*8aa0*/  ULDC.64 UR6, c[0x0][0x340] ;  /* 0x0000d00000067ab9 */ /* 0x000fe40000000a00 */
[----:B------:R-:W-:-:S06]  /*8ab0*/  UISETP.NE.AND.EX UP1, UPT, URZ, UR5, UPT, UP1 ;  /* 0x000000053f00728c */ /* 0x000fcc000bf25310 */
[----:B------:R-:W-:-:S05]  /*8ac0*/  PLOP3.LUT P0, PT, PT, PT, UP1, 0x80, 0x0 ;  /* 0x000000000000781c */ /* 0x000fca0003f0f018 */
[----:B------:R-:W-:Y:S02]  /*8ad0*/  @UP1 UMOV UR4, 0x4 ;  /* 0x0000000400041882 */ /* 0x000fe40000000000 */
[----:B------:R-:W-:-:S06]  /*8ae0*/  @UP1 UIMAD.WIDE UR4, UR26, UR4, UR6 ;  /* 0x000000041a0412a5 */ /* 0x000fcc000f8e0206 */
[----:B------:R-:W-:Y:S02]  /*8af0*/  IMAD.U32 R2, RZ, RZ, UR4 ;  /* 0x00000004ff027e24 */ /* 0x000fe4000f8e00ff */
[----:B------:R-:W-:Y:S01]  /*8b00*/  IMAD.U32 R3, RZ, RZ, UR5 ;  /* 0x00000005ff037e24 */ /* 0x000fe2000f8e00ff */
[----:B------:R-:W-:Y:S01]  /*8b10*/  SHF.R.S32.HI R157, RZ, 0x1f, R177 ;  /* 0x0000001fff9d7819 */ /* 0x000fe200000114b1 */
[----:B------:R-:W-:Y:S02]  /*8b20*/  USHF.R.S32.HI UR6, URZ, 0x1f, UR22 ;  /* 0x0000001f3f067899 */ /* 0x000fe40008011416 */
[----:B------:R-:W-:Y:S01]  /*8b30*/  ULDC.64 UR4, c[0x0][0x178] ;  /* 0x00005e0000047ab9 */ /* 0x000fe20000000a00 */
[----:B------:R1:W3:Y:S01]  /*8b40*/  @P0 LDG.E R13, [R2.64] ;  /* 0x0000001c020d0981 */ /* 0x0002e2000c1e1900 */
[----:B------:R-:W-:Y:S01]  /*8b50*/  UIMAD UR6, UR6, UR4, URZ ;  /* 0x00000004060672a4 */ /* 0x000fe2000f8e023f */
[----:B------:R-:W-:Y:S01]  /*8b60*/  PLOP3.LUT P2, PT, PT, PT, UP2, 0x80, 0x0 ;  /* 0x000000000000781c */ /* 0x000fe20003f4f028 */
[----:B------:R-:W-:Y:S01]  /*8b70*/  UIMAD.WIDE.U32 UR8, UR22, UR4, URZ ;  /* 0x00000004160872a5 */ /* 0x000fe2000f8e003f */
[----:B------:R-:W-:Y:S01]  /*8b80*/  LEA.HI R129, R157, R177, RZ, 0x4 ;  /* 0x000000b19d817211 */ /* 0x000fe200078f20ff */
[----:B------:R-:W-:Y:S01]  /*8b90*/  UIMAD UR22, UR22, UR5, UR6 ;  /* 0x00000005161672a4 */ /* 0x000fe2000f8e0206 */
[----:B------:R-:W-:Y:S01]  /*8ba0*/  IMAD.MOV.U32 R19, RZ, RZ, 0x10 ;  /* 0x00000010ff137424 */ /* 0x000fe200078e00ff */
[----:B------:R-:W-:Y:S01]  /*8bb0*/  USHF.R.S32.HI UR10, URZ, 0x1f, UR20 ;  /* 0x0000001f3f0a7899 */ /* 0x000fe20008011414 */
[----:B------:R-:W-:Y:S01]  /*8bc0*/  IMAD.MOV.U32 R17, RZ, RZ, 0x20 ;  /* 0x00000020ff117424 */ /* 0x000fe200078e00ff */
[----:B------:R-:W-:Y:S01]  /*8bd0*/  ULDC.64 UR6, c[0x0][0x348] ;  /* 0x0000d20000067ab9 */ /* 0x000fe20000000a00 */
[----:B------:R-:W-:Y:S01]  /*8be0*/  BSSY B0, `(.L_x_1699) ;  /* 0x000008b000007945 */ /* 0x000fe20003800000 */
[----:B------:R-:W-:-:S02]  /*8bf0*/  UISETP.NE.U32.AND UP0, UPT, URZ, UR6, UPT ;  /* 0x000000063f00728c */ /* 0x000fc4000bf05070 */
[----:B------:R-:W-:Y:S02]  /*8c00*/  ULDC.64 UR4, c[0x0][0x1b8] ;  /* 0x00006e0000047ab9 */ /* 0x000fe40000000a00 */
[----:B------:R-:W-:Y:S02]  /*8c10*/  UIADD3 UR23, UR9, UR22, URZ ;  /* 0x0000001609177290 */ /* 0x000fe4000fffe03f */
[----:B------:R-:W-:Y:S02]  /*8c20*/  UIMAD UR6, UR15, UR4, URZ ;  /* 0x000000040f0672a4 */ /* 0x000fe4000f8e023f */
[----:B------:R-:W-:Y:S02]  /*8c30*/  UISETP.NE.AND.EX UP0, UPT, URZ, UR7, UPT, UP0 ;  /* 0x000000073f00728c */ /* 0x000fe4000bf05300 */
[----:B------:R-:W-:Y:S02]  /*8c40*/  USHF.R.S32.HI UR9, URZ, 0x1f, UR26 ;  /* 0x0000001f3f097899 */ /* 0x000fe4000801141a */
[----:B------:R-:W-:Y:S01]  /*8c50*/  UMOV UR22, UR8 ;  /* 0x0000000800167c82 */ /* 0x000fe20008000000 */
[----:B-1----:R-:W-:Y:S01]  /*8c60*/  LEA.HI R2, R157, R177, RZ, 0x3 ;  /* 0x000000b19d027211 */ /* 0x002fe200078f18ff */
[----:B------:R-:W-:-:S02]  /*8c70*/  UIMAD UR6, UR16, UR5, UR6 ;  /* 0x00000005100672a4 */ /* 0x000fc4000f8e0206 */
[----:B------:R-:W-:Y:S01]  /*8c80*/  UIMAD.WIDE.U32 UR22, UR16, UR4, UR22 ;  /* 0x00000004101672a5 */ /* 0x000fe2000f8e0016 */
[----:B------:R-:W-:Y:S01]  /*8c90*/  LOP3.LUT R0, R2, 0xfffffff8, RZ, 0xc0, !PT ;  /* 0xfffffff802007812 */ /* 0x000fe200078ec0ff */
[----:B------:R-:W-:Y:S01]  /*8ca0*/  USEL UR7, UR9, URZ, !UP0 ;  /* 0x0000003f09077287 */ /* 0x000fe2000c000000 */
[----:B------:R-:W-:Y:S01]  /*8cb0*/  SHF.R.S32.HI R68, RZ, 0x3, R2 ;  /* 0x00000003ff447819 */ /* 0x000fe20000011402 */
[----:B------:R-:W-:Y:S02]  /*8cc0*/  ULDC.64 UR4, c[0x0][0x1c0] ;  /* 0x0000700000047ab9 */ /* 0x000fe40000000a00 */
[----:B------:R-:W-:Y:S01]  /*8cd0*/  IMAD.IADD R49, R177, 0x1, -R0 ;  /* 0x00000001b1317824 */ /* 0x000fe200078e0a00 */
[C---:B------:R-:W-:Y:S01]  /*8ce0*/  IADD3 R2, P3, R68.reuse, UR20, RZ ;  /* 0x0000001444027c10 */ /* 0x040fe2000ff7e0ff */
[----:B------:R-:W-:Y:S01]  /*8cf0*/  USEL UR8, UR26, URZ, !UP0 ;  /* 0x0000003f1a087287 */ /* 0x000fe2000c000000 */
[----:B------:R-:W-:Y:S01]  /*8d00*/  IADD3 R14, R68, UR18, RZ ;  /* 0x00000012440e7c10 */ /* 0x000fe2000fffe0ff */
[C---:B------:R-:W-:Y:S01]  /*8d10*/  IMAD.SHL.U32 R36, R49.reuse, 0x8, RZ ;  /* 0x0000000831247824 */ /* 0x040fe200078e00ff */
[----:B------:R-:W-:Y:S01]  /*8d20*/  UIMAD UR7, UR7, UR4, URZ ;  /* 0x00000004070772a4 */ /* 0x000fe2000f8e023f */
[----:B------:R-:W-:Y:S01]  /*8d30*/  IMAD.SHL.U32 R16, R49, 0x8, RZ ;  /* 0x0000000831107824 */ /* 0x000fe200078e00ff */
[----:B------:R-:W-:-:S02]  /*8d40*/  UIADD3 UR23, UR23, UR6, URZ ;  /* 0x0000000617177290 */ /* 0x000fc4000fffe03f */
[----:B------:R-:W-:Y:S01]  /*8d50*/  IADD3 R0, R36, 0x40, RZ ;  /* 0x0000004024007810 */ /* 0x000fe20007ffe0ff */
[----:B------:R-:W-:Y:S01]  /*8d60*/  UIMAD UR5, UR8, UR5, UR7 ;  /* 0x00000005080572a4 */ /* 0x000fe2000f8e0207 */
[----:B------:R-:W-:Y:S01]  /*8d70*/  SHF.R.S32.HI R37, RZ, 0x1f, R36 ;  /* 0x0000001fff257819 */ /* 0x000fe20000011424 */
[----:B------:R-:W-:Y:S01]  /*8d80*/  UIMAD.WIDE.U32 UR22, UR8, UR4, UR22 ;  /* 0x00000004081672a5 */ /* 0x000fe2000f8e0016 */
[----:B------:R-:W-:Y:S01]  /*8d90*/  ISETP.GE.AND P1, PT, R0, c[0x0][0x1d4], PT ;  /* 0x0000750000007a0c */ /* 0x000fe20003f26270 */
[----:B------:R-:W-:Y:S01]  /*8da0*/  IMAD R0, R49, 0x10, R68 ;  /* 0x0000001031007824 */ /* 0x000fe200078e0244 */
[----:B------:R-:W-:Y:S01]  /*8db0*/  ULDC.64 UR6, c[0x0][0x1e8] ;  /* 0x00007a0000067ab9 */ /* 0x000fe20000000a00 */
[----:B------:R-:W-:Y:S01]  /*8dc0*/  IADD3 R15, R16, 0x40, RZ ;  /* 0x00000040100f7810 */ /* 0x000fe20007ffe0ff */
[----:B------:R-:W-:Y:S02]  /*8dd0*/  UIADD3 UR5, UR23, UR5, URZ ;  /* 0x0000000517057290 */ /* 0x000fe4000fffe03f */
[----:B------:R-:W-:Y:S01]  /*8de0*/  IADD3 R7, R0, UR18, RZ ;  /* 0x0000001200077c10 */ /* 0x000fe2000fffe0ff */
[----:B------:R-:W-:Y:S01]  /*8df0*/  @!UP1 UMOV UR8, UR26 ;  /* 0x0000001a00089c82 */ /* 0x000fe20008000000 */
[----:B------:R-:W-:Y:S01]  /*8e00*/  LOP3.LUT R0, R129, 0xfffffff0, RZ, 0xc0, !PT ;  /* 0xfffffff081007812 */ /* 0x000fe200078ec0ff */
[----:B------:R-:W-:Y:S01]  /*8e10*/  UIMAD UR6, UR15, UR6, URZ ;  /* 0x000000060f0672a4 */ /* 0x000fe2000f8e023f */
[----:B------:R-:W-:Y:S01]  /*8e20*/  ISETP.GE.AND P4, PT, R15, c[0x0][0x198], PT ;  /* 0x000066000f007a0c */ /* 0x000fe20003f86270 */
[----:B------:R-:W-:Y:S01]  /*8e30*/  @P2 IMAD.HI.U32 R3, R7, c[0x0][0x2c8], RZ ;  /* 0x0000b20007032a27 */ /* 0x000fe200078e00ff */
[----:B------:R-:W-:Y:S01]  /*8e40*/  ISETP.NE.U32.AND P2, PT, RZ, c[0x0][0x350], PT ;  /* 0x0000d400ff007a0c */ /* 0x000fe20003f45070 */
[----:B------:R-:W-:-:S02]  /*8e50*/  UIMAD UR6, UR16, UR7, UR6 ;  /* 0x00000007100672a4 */ /* 0x000fc4000f8e0206 */
[----:B------:R-:W-:Y:S01]  /*8e60*/  IMAD.IADD R6, R177, 0x1, -R0 ;  /* 0x00000001b1067824 */ /* 0x000fe200078e0a00 */
[----:B------:R-:W-:Y:S01]  /*8e70*/  LEA.HI.X.SX32 R0, R68, UR10, 0x1, P3 ;  /* 0x0000000a44007c11 */ /* 0x000fe200098f0eff */
[----:B-----5:R-:W-:Y:S01]  /*8e80*/  IMAD.MOV.U32 R10, RZ, RZ, R7 ;  /* 0x000000ffff0a7224 */ /* 0x020fe200078e0007 */
[----:B------:R-:W-:Y:S01]  /*8e90*/  ISETP.NE.AND.EX P2, PT, RZ, c[0x0][0x354], PT, P2 ;  /* 0x0000d500ff007a0c */ /* 0x000fe20003f45320 */
[----:B------:R-:W-:Y:S01]  /*8ea0*/  ULDC UR20, c[0x0][0x2c4] ;  /* 0x0000b10000147ab9 */ /* 0x000fe20000000800 */
[----:B------:R-:W-:Y:S01]  /*8eb0*/  SHF.R.S32.HI R4, RZ, 0x1f, R6 ;  /* 0x0000001fff047819 */ /* 0x000fe20000011406 */
[----:B------:R-:W-:Y:S01]  /*8ec0*/  UIMAD UR20, UR24, UR20, URZ ;  /* 0x00000014181472a4 */ /* 0x000fe2000f8e023f */
[----:B------:R-:W-:Y:S02]  /*8ed0*/  ISETP.GE.AND P3, PT, R16, c[0x0][0x198], PT ;  /* 0x0000660010007a0c */ /* 0x000fe40003f66270 */
[----:B------:R-:W-:Y:S01]  /*8ee0*/  LEA.HI R128, R4, R6, RZ, 0x3 ;  /* 0x0000000604807211 */ /* 0x000fe200078f18ff */
[----:B------:R-:W-:-:S02]  /*8ef0*/  IMAD.WIDE.U32 R4, R2, c[0x0][0x1e0], R36 ;  /* 0x0000780002047a25 */ /* 0x000fc400078e0024 */
[----:B------:R-:W-:Y:S02]  /*8f00*/  ISETP.GE.AND P6, PT, R14, UR20, PT ;  /* 0x000000140e007c0c */ /* 0x000fe4000bfc6270 */
[----:B------:R-:W-:-:S05]  /*8f10*/  LOP3.LUT R8, R128, 0xfffffff8, RZ, 0xc0, !PT ;  /* 0xfffffff880087812 */ /* 0x000fca00078ec0ff */
[----:B------:R-:W-:Y:S02]  /*8f20*/  IMAD.IADD R127, R6, 0x1, -R8 ;  /* 0x00000001067f7824 */ /* 0x000fe400078e0a08 */
[----:B------:R-:W-:Y:S02]  /*8f30*/  IMAD.U32 R8, RZ, RZ, UR22 ;  /* 0x00000016ff087e24 */ /* 0x000fe4000f8e00ff */
[----:B------:R-:W-:Y:S01]  /*8f40*/  IMAD.MOV.U32 R6, RZ, RZ, R4 ;  /* 0x000000ffff067224 */ /* 0x000fe200078e0004 */
[----:B--2---:R-:W-:-:S04]  /*8f50*/  LOP3.LUT R161, R161, 0xfffffffd, RZ, 0xc0, !PT ;  /* 0xfffffffda1a17812 */ /* 0x004fc800078ec0ff */
[----:B------:R-:W-:Y:S02]  /*8f60*/  @P1 LOP3.LUT R161, R161, 0x2, RZ, 0xfc, !PT ;  /* 0x00000002a1a11812 */ /* 0x000fe400078efcff */
[----:B------:R-:W-:Y:S02]  /*8f70*/  PLOP3.LUT P1, PT, PT, PT, UP2, 0x80, 0x0 ;  /* 0x000000000000781c */ /* 0x000fe40003f2f028 */
[----:B------:R-:W-:-:S11]  /*8f80*/  LOP3.LUT R161, R161, 0xfffffffe, RZ, 0xc0, !PT ;  /* 0xfffffffea1a17812 */ /* 0x000fd600078ec0ff */
[----:B------:R-:W-:Y:S01]  /*8f90*/  @P1 SHF.R.U32.HI R10, RZ, c[0x0][0x2cc], R3 ;  /* 0x0000b300ff0a1a19 */ /* 0x000fe20000011603 */
[C---:B------:R-:W-:Y:S02]  /*8fa0*/  IMAD R3, R0.reuse, c[0x0][0x1e0], RZ ;  /* 0x0000780000037a24 */ /* 0x040fe400078e02ff */
[----:B------:R-:W-:Y:S02]  /*8fb0*/  IMAD R0, R0, c[0x0][0x208], RZ ;  /* 0x0000820000007a24 */ /* 0x000fe400078e02ff */
[C---:B------:R-:W-:Y:S02]  /*8fc0*/  IMAD R9, R2.reuse, c[0x0][0x1e4], R3 ;  /* 0x0000790002097a24 */ /* 0x040fe400078e0203 */
[C---:B------:R-:W-:Y:S02]  /*8fd0*/  IMAD R11, R2.reuse, c[0x0][0x20c], R0 ;  /* 0x00008300020b7a24 */ /* 0x040fe400078e0200 */
[----:B------:R-:W-:Y:S02]  /*8fe0*/  IMAD.MOV R0, RZ, RZ, -R10 ;  /* 0x000000ffff007224 */ /* 0x000fe400078e0a0a */
[----:B------:R-:W-:-:S04]  /*8ff0*/  IMAD.WIDE.U32 R2, R2, c[0x0][0x208], R36 ;  /* 0x0000820002027a25 */ /* 0x000fc800078e0024 */
[----:B------:R-:W-:Y:S01]  /*9000*/  IMAD R12, R0, c[0x0][0x2c4], R7 ;  /* 0x0000b100000c7a24 */ /* 0x000fe200078e0207 */
[----:B------:R-:W-:Y:S01]  /*9010*/  SHF.R.S32.HI R0, RZ, 0x1f, R10 ;  /* 0x0000001fff007819 */ /* 0x000fe2000001140a */
[----:B------:R-:W-:Y:S01]  /*9020*/  IMAD.IADD R7, R5, 0x1, R9 ;  /* 0x0000000105077824 */ /* 0x000fe200078e0209 */
[----:B------:R-:W-:Y:S01]  /*9030*/  IADD3 R5, R3, R11, RZ ;  /* 0x0000000b03057210 */ /* 0x000fe20007ffe0ff */
[----:B------:R-:W-:Y:S02]  /*9040*/  IMAD.MOV.U32 R4, RZ, RZ, R2 ;  /* 0x000000ffff047224 */ /* 0x000fe400078e0002 */
[----:B------:R-:W-:Y:S01]  /*9050*/  IMAD.U32 R3, RZ, RZ, UR5 ;  /* 0x00000005ff037e24 */ /* 0x000fe2000f8e00ff */
[----:B------:R-:W-:Y:S01]  /*9060*/  ULDC.64 UR4, c[0x0][0x210] ;  /* 0x0000840000047ab9 */ /* 0x000fe20000000a00 */
[----:B------:R-:W-:Y:S01]  /*9070*/  IMAD R0, R0, c[0x0][0x1b0], RZ ;  /* 0x00006c0000007a24 */ /* 0x000fe200078e02ff */
[----:B------:R-:W-:Y:S01]  /*9080*/  UIMAD UR4, UR15, UR4, URZ ;  /* 0x000000040f0472a4 */ /* 0x000fe2000f8e023f */
[----:B------:R-:W-:-:S02]  /*9090*/  IMAD.MOV.U32 R2, RZ, RZ, R8 ;  /* 0x000000ffff027224 */ /* 0x000fc400078e0008 */
[C---:B------:R-:W-:Y:S01]  /*90a0*/  IMAD R0, R10.reuse, c[0x0][0x1b4], R0 ;  /* 0x00006d000a007a24 */ /* 0x040fe200078e0200 */
[----:B------:R-:W-:Y:S01]  /*90b0*/  UIMAD UR4, UR16, UR5, UR4 ;  /* 0x00000005100472a4 */ /* 0x000fe2000f8e0204 */
[----:B------:R-:W-:-:S04]  /*90c0*/  IMAD.WIDE.U32 R2, R10, c[0x0][0x1b0], R2 ;  /* 0x00006c000a027a25 */ /* 0x000fc800078e0002 */
[----:B------:R-:W-:Y:S01]  /*90d0*/  IMAD.IADD R3, R3, 0x1, R0 ;  /* 0x0000000103037824 */ /* 0x000fe200078e0200 */
[----:B------:R-:W-:Y:S01]  /*90e0*/  SHF.R.S32.HI R0, RZ, 0x1f, R12 ;  /* 0x0000001fff007819 */ /* 0x000fe2000001140c */
[----:B------:R-:W-:Y:S02]  /*90f0*/  IMAD.U32 R9, RZ, RZ, UR23 ;  /* 0x00000017ff097e24 */ /* 0x000fe4000f8e00ff */
[----:B------:R-:W-:Y:S02]  /*9100*/  IMAD.U32 R9, RZ, RZ, UR16 ;  /* 0x00000010ff097e24 */ /* 0x000fe4000f8e00ff */
[----:B------:R-:W-:Y:S02]  /*9110*/  IMAD R0, R0, c[0x0][0x1a8], RZ ;  /* 0x00006a0000007a24 */ /* 0x000fe400078e02ff */
[----:B------:R-:W-:Y:S01]  /*9120*/  IMAD.WIDE.U32 R8, R9, c[0x0][0x1e8], R6 ;  /* 0x00007a0009087a25 */ /* 0x000fe200078e0006 */
[----:B------:R-:W-:-:S03]  /*9130*/  MOV R6, UR16 ;  /* 0x0000001000067c02 */ /* 0x000fc60008000f00 */
[C---:B------:R-:W-:Y:S01]  /*9140*/  IMAD R0, R12.reuse, c[0x0][0x1ac], R0 ;  /* 0x00006b000c007a24 */ /* 0x040fe200078e0200 */
[----:B------:R-:W-:Y:S01]  /*9150*/  IADD3 R9, R9, UR6, RZ ;  /* 0x0000000609097c10 */ /* 0x000fe2000fffe0ff */
[----:B------:R-:W-:-:S04]  /*9160*/  IMAD.WIDE.U32 R2, R12, c[0x0][0x1a8], R2 ;  /* 0x00006a000c027a25 */ /* 0x000fc800078e0002 */
[----:B------:R-:W-:Y:S01]  /*9170*/  IMAD.WIDE.U32 R6, R6, c[0x0][0x210], R4 ;  /* 0x0000840006067a25 */ /* 0x000fe200078e0004 */
[----:B---3--:R-:W-:-:S03]  /*9180*/  @P0 SHF.R.S32.HI R5, RZ, 0x1f, R13 ;  /* 0x0000001fff050819 */ /* 0x008fc6000001140d */
[----:B------:R-:W-:Y:S01]  /*9190*/  @P0 IMAD.MOV.U32 R4, RZ, RZ, R13 ;  /* 0x000000ffff040224 */ /* 0x000fe200078e000d */
[C---:B------:R-:W-:Y:S01]  /*91a0*/  LEA R13, P1, R2.reuse, c[0x0][0x160], 0x1 ;  /* 0x00005800020d7a11 */ /* 0x040fe200078208ff */
[----:B------:R-:W-:Y:S01]  /*91b0*/  IMAD.IADD R0, R3, 0x1, R0 ;  /* 0x0000000103007824 */ /* 0x000fe200078e0200 */
[----:B------:R-:W-:Y:S01]  /*91c0*/  IADD3 R7, R7, UR4, RZ ;  /* 0x0000000407077c10 */ /* 0x000fe2000fffe0ff */
[----:B------:R-:W-:Y:S02]  /*91d0*/  @!P0 IMAD.U32 R5, RZ, RZ, UR9 ;  /* 0x00000009ff058e24 */ /* 0x000fe4000f8e00ff */
[----:B------:R-:W-:Y:S01]  /*91e0*/  @!P0 IMAD.U32 R4, RZ, RZ, UR8 ;  /* 0x00000008ff048e24 */ /* 0x000fe2000f8e00ff */
[----:B------:R-:W-:Y:S01]  /*91f0*/  LEA.HI.X R12, R2, c[0x0][0x164], R0, 0x1, P1 ;  /* 0x00005900020c7a11 */ /* 0x000fe200008f0c00 */
[----:B------:R-:W-:Y:S01]  /*9200*/  IMAD.SHL.U32 R3, R68, 0x40, RZ ;  /* 0x0000004044037824 */ /* 0x000fe200078e00ff */
[----:B------:R-:W-:Y:S02]  /*9210*/  LEA.HI R2, R157, R177, RZ, 0x6 ;  /* 0x000000b19d027211 */ /* 0x000fe400078f30ff */
[----:B------:R-:W-:-:S02]  /*9220*/  ISETP.GE.AND P0, PT, R36, c[0x0][0x1d4], PT ;  /* 0x0000750024007a0c */ /* 0x000fc40003f06270 */
[----:B------:R-:W-:Y:S02]  /*9230*/  SEL R0, R5, RZ, !P2 ;  /* 0x000000ff05007207 */ /* 0x000fe40005000000 */
[----:B------:R-:W-:Y:S01]  /*9240*/  SHF.L.U32 R2, R2, 0x3, RZ ;  /* 0x0000000302027819 */ /* 0x000fe200000006ff */
[----:B------:R1:W2:Y:S01]  /*9250*/  SHFL.IDX PT, R5, R12, RZ, 0x181f ;  /* 0x00181fff0c057589 */ /* 0x0002a200000e0000 */
[----:B------:R-:W-:Y:S02]  /*9260*/  SEL R10, R4, RZ, !P2 ;  /* 0x000000ff040a7207 */ /* 0x000fe40005000000 */
[----:B------:R-:W-:Y:S01]  /*9270*/  LOP3.LUT R32, R2, 0xfffffe00, RZ, 0xc0, !PT ;  /* 0xfffffe0002207812 */ /* 0x000fe200078ec0ff */
[C---:B------:R-:W-:Y:S01]  /*9280*/  IMAD R2, R0.reuse, c[0x0][0x1f0], RZ ;  /* 0x00007c0000027a24 */ /* 0x040fe200078e02ff */
[----:B------:R-:W-:Y:S01]  /*9290*/  LOP3.LUT R18, R3, 0x1c0, RZ, 0xc0, !PT ;  /* 0x000001c003127812 */ /* 0x000fe200078ec0ff */
[----:B------:R-:W-:Y:S01]  /*92a0*/  IMAD R0, R0, c[0x0][0x218], RZ ;  /* 0x0000860000007a24 */ /* 0x000fe200078e02ff */
[----:B------:R-:W-:Y:S01]  /*92b0*/  R2P PR, R127, 0x6 ;  /* 0x000000067f007804 */ /* 0x000fe20000000000 */
[C---:B------:R-:W-:Y:S01]  /*92c0*/  IMAD R11, R10.reuse, c[0x0][0x1f4], R2 ;  /* 0x00007d000a0b7a24 */ /* 0x040fe200078e0202 */
[----:B------:R-:W-:Y:S01]  /*92d0*/  @P0 LOP3.LUT R161, R161, 0x1, RZ, 0xfc, !PT ;  /* 0x00000001a1a10812 */ /* 0x000fe200078efcff */
[----:B------:R-:W-:Y:S01]  /*92e0*/  IMAD R2, R10, c[0x0][0x21c], R0 ;  /* 0x000087000a027a24 */ /* 0x000fe200078e0200 */
[----:B------:R-:W-:Y:S01]  /*92f0*/  LOP3.LUT R3, R18, 0x38, R36, 0xf8, !PT ;  /* 0x0000003812037812 */ /* 0x000fe200078ef824 */
[C---:B------:R-:W-:Y:S01]  /*9300*/  IMAD.WIDE.U32 R132, R10.reuse, c[0x0][0x218], R6 ;  /* 0x000086000a847a25 */ /* 0x040fe200078e0006 */
[----:B------:R-:W-:Y:S01]  /*9310*/  SHF.R.U32.HI R33, RZ, 0x3, R18 ;  /* 0x00000003ff217819 */ /* 0x000fe20000011612 */
[----:B------:R1:W-:Y:S01]  /*9320*/  STL [R1+0x18], R161 ;  /* 0x000018a101007387 */ /* 0x0003e20000100800 */
[----:B------:R-:W-:Y:S01]  /*9330*/  SEL R0, R17, 0xffffffe0, !P2 ;  /* 0xffffffe011007807 */ /* 0x000fe20005000000 */
[----:B------:R-:W-:Y:S01]  /*9340*/  IMAD.WIDE.U32 R20, R10, c[0x0][0x1f0], R8 ;  /* 0x00007c000a147a25 */ /* 0x000fe200078e0008 */
[----:B------:R-:W-:Y:S01]  /*9350*/  LOP3.LUT R244, R32, R3, R33, 0xf6, !PT ;  /* 0x0000000320f47212 */ /* 0x000fe200078ef621 */
[----:B------:R1:W3:Y:S01]  /*9360*/  SHFL.IDX PT, R4, R13, RZ, 0x181f ;  /* 0x00181fff0d047589 */ /* 0x0002e200000e0000 */
[----:B------:R-:W-:Y:S01]  /*9370*/  SEL R3, R19, 0xfffffff0, !P1 ;  /* 0xfffffff013037807 */ /* 0x000fe20004800000 */
[----:B------:R-:W-:-:S02]  /*9380*/  IMAD.IADD R131, R133, 0x1, R2 ;  /* 0x0000000185837824 */ /* 0x000fc400078e0202 */
[----:B------:R-:W-:Y:S01]  /*9390*/  IMAD.IADD R23, R21, 0x1, R11 ;  /* 0x0000000115177824 */ /* 0x000fe200078e020b */
[----:B------:R1:W-:Y:S04]  /*93a0*/  STL.64 [R1+0x48], R20 ;  /* 0x0000481401007387 */ /* 0x0003e80000100a00 */
[----:B------:R1:W-:Y:S04]  /*93b0*/  STL.64 [R1+0x58], R132 ;  /* 0x0000588401007387 */ /* 0x0003e80000100a00 */
[----:B------:R1:W-:Y:S04]  /*93c0*/  STL [R1+0x54], R131 ;  /* 0x0000548301007387 */ /* 0x0003e80000100800 */
[----:B------:R1:W-:Y:S01]  /*93d0*/  STL [R1+0x44], R23 ;  /* 0x0000441701007387 */ /* 0x0003e20000100800 */
[----:B------:R-:W-:Y:S05]  /*93e0*/  @P6 BRA `(.L_x_1700) ;  /* 0x000000a000006947 */ /* 0x000fea0003800000 */
[----:B--2---:R-:W-:Y:S02]  /*93f0*/  SHF.R.S32.HI R2, RZ, 0x1f, R15 ;  /* 0x0000001fff027819 */ /* 0x004fe4000001140f */
[----:B---3--:R-:W-:-:S02]  /*9400*/  LEA R6, P0, R16, R4, 0x1 ;  /* 0x0000000410067211 */ /* 0x008fc400078008ff */
        /* <DEDUP_REMOVED lines=8> */
.L_x_1700:
[----:B--2---:R-:W-:Y:S05]  /*9490*/  BSYNC B0 ;  /* 0x0000000000007941 */ /* 0x004fea0003800000 */
.L_x_1699:
[----:B------:R-:W-:Y:S01]  /*94a0*/  IADD3 R2, R14, 0x10, RZ ;  /* 0x000000100e027810 */ /* 0x000fe20007ffe0ff */
[----:B------:R2:W4:Y:S01]  /*94b0*/  SHFL.IDX PT, R5, R12, 0x1, 0x181f ;  /* 0x00381f000c057f89 */ /* 0x00052200000e0000 */
[----:B------:R-:W-:Y:S02]  /*94c0*/  BSSY B0, `(.L_x_1701) ;  /* 0x000000f000007945 */ /* 0x000fe40003800000 */
[----:B------:R-:W-:Y:S01]  /*94d0*/  ISETP.GE.AND P0, PT, R2, UR20, PT ;  /* 0x0000001402007c0c */ /* 0x000fe2000bf06270 */
[----:B---3--:R2:W3:Y:S03]  /*94e0*/  SHFL.IDX PT, R4, R13, 0x1, 0x181f ;  /* 0x00381f000d047f89 */ /* 0x0084e600000e0000 */
[----:B------:R-:W-:-:S09]  /*94f0*/  P2R R26, PR, RZ, 0x1 ;  /* 0x00000001ff1a7803 */ /* 0x000fd20000000000 */
[----:B------:R-:W-:Y:S05]  /*9500*/  @P0 BRA `(.L_x_1702) ;  /* 0x000000a000000947 */ /* 0x000fea0003800000 */
[----:B------:R-:W-:Y:S02]  /*9510*/  SHF.R.S32.HI R2, RZ, 0x1f, R15 ;  /* 0x0000001fff027819 */ /* 0x000fe4000001140f */
[----:B---3--:R-:W-:Y:S02]  /*9520*/  LEA R6, P0, R16, R4, 0x1 ;  /* 0x0000000410067211 */ /* 0x008fe400078008ff */
[----:B------:R-:W-:Y:S02]  /*9530*/  LEA.HI R2, R2, R15, RZ, 0x3 ;  /* 0x0000000f02027211 */ /* 0x000fe400078f18ff */
[----:B----4-:R-:W-:Y:S02]  /*9540*/  LEA.HI.X R7, R16, R5, R37, 0x1, P0 ;  /* 0x0000000510077211 */ /* 0x010fe400000f0c25 */
[----:B------:R-:W-:Y:S01]  /*9550*/  LOP3.LUT R8, R2, 0xfffffff8, RZ, 0xc0, !PT ;  /* 0xfffffff802087812 */ /* 0x000fe200078ec0ff */
[----:B------:R-:W-:-:S04]  /*9560*/  IMAD.SHL.U32 R2, R244, 0x2, RZ ;  /* 0x00000002f4027824 */ /* 0x000fc800078e00ff */
[----:B------:R-:W-:Y:S01]  /*9570*/  IMAD.WIDE R4, R8, 0x2, R4 ;  /* 0x0000000208047825 */ /* 0x000fe200078e0204 */
[----:B------:R-:W-:Y:S01]  /*9580*/  @!PT LDS RZ, [RZ] ;  /* 0x00000000fffff984 */ /* 0x000fe20000000800 */
[----:B------:R3:W-:Y:S04]  /*9590*/  LDGSTS.E.BYPASS.LTC128B.128 [R2+0x8900], [R6.64], !P3 ;  /* 0x0890000006027fae */ /* 0x0007e8000d901d5c */
[----:B------:R3:W-:Y:S02]  /*95a0*/  LDGSTS.E.BYPASS.LTC128B.128 [R2+0xc900], [R4.64], !P4 ;  /* 0x0c90000004027fae */ /* 0x0007e4000e101d5c */
.L_x_1702:
[----:B------:R-:W-:Y:S05]  /*95b0*/  BSYNC B0 ;  /* 0x0000000000007941 */ /* 0x000fea0003800000 */
.L_x_1701:
[----:B---3--:R-:W-:Y:S01]  /*95c0*/  IADD3 R2, R14, 0x20, RZ ;  /* 0x000000200e027810 */ /* 0x008fe20007ffe0ff */
[----:B----4-:R3:W4:Y:S01]  /*95d0*/  SHFL.IDX PT, R5, R12, 0x2, 0x181f ;  /* 0x00581f000c057f89 */ /* 0x01072200000e0000 */
[----:B------:R-:W-:Y:S02]  /*95e0*/  BSSY B0, `(.L_x_1703) ;  /* 0x000000f000007945 */ /* 0x000fe40003800000 */
[----:B------:R-:W-:Y:S01]  /*95f0*/  ISETP.GE.AND P0, PT, R2, UR20, PT ;  /* 0x0000001402007c0c */ /* 0x000fe2000bf06270 */
[----:B------:R3:W1:Y:S03]  /*9600*/  SHFL.IDX PT, R4, R13, 0x2, 0x181f ;  /* 0x00581f000d047f89 */ /* 0x00066600000e0000 */
[----:B------:R-:W-:-:S09]  /*9610*/  P2R R38, PR, RZ, 0x1 ;  /* 0x00000001ff267803 */ /* 0x000fd20000000000 */
[----:B------:R-:W-:Y:S05]  /*9620*/  @P0 BRA `(.L_x_1704) ;  /* 0x000000a000000947 */ /* 0x000fea0003800000 */
[----:B------:R-:W-:Y:S02]  /*9630*/  SHF.R.S32.HI R2, RZ, 0x1f, R15 ;  /* 0x0000001fff027819 */ /* 0x000fe4000001140f */
[----:B-1----:R-:W-:Y:S02]  /*9640*/  LEA R6, P0, R16, R4, 0x1 ;  /* 0x0000000410067211 */ /* 0x002fe400078008ff */
        /* <DEDUP_REMOVED lines=8> */
.L_x_1704:
[----:B------:R-:W-:Y:S05]  /*96d0*/  BSYNC B0 ;  /* 0x0000000000007941 */ /* 0x000fea0003800000 */
.L_x_1703:
[----:B-1----:R-:W-:Y:S01]  /*96e0*/  IADD3 R2, R14, 0x30, RZ ;  /* 0x000000300e027810 */ /* 0x002fe20007ffe0ff */
[----:B----4-:R1:W4:Y:S01]  /*96f0*/  SHFL.IDX PT, R5, R12, 0x3, 0x181f ;  /* 0x00781f000c057f89 */ /* 0x01032200000e0000 */
[----:B------:R-:W-:Y:S02]  /*9700*/  BSSY B0, `(.L_x_1705) ;  /* 0x000000f000007945 */ /* 0x000fe40003800000 */
[----:B------:R-:W-:Y:S01]  /*9710*/  ISETP.GE.AND P0, PT, R2, UR20, PT ;  /* 0x0000001402007c0c */ /* 0x000fe2000bf06270 */
[----:B------:R1:W2:Y:S03]  /*9720*/  SHFL.IDX PT, R4, R13, 0x3, 0x181f ;  /* 0x00781f000d047f89 */ /* 0x0002a600000e0000 */
[----:B------:R-:W-:-:S09]  /*9730*/  P2R R48, PR, RZ, 0x1 ;  /* 0x00000001ff307803 */ /* 0x000fd20000000000 */
[----:B------:R-:W-:Y:S05]  /*9740*/  @P0 BRA `(.L_x_1706) ;  /* 0x000000a000000947 */ /* 0x000fea0003800000 */
[----:B------:R-:W-:Y:S02]  /*9750*/  SHF.R.S32.HI R2, RZ, 0x1f, R15 ;  /* 0x0000001fff027819 */ /* 0x000fe4000001140f */
[----:B--2---:R-:W-:Y:S02]  /*9760*/  LEA R6, P0, R16, R4, 0x1 ;  /* 0x0000000410067211 */ /* 0x004fe400078008ff */
        /* <DEDUP_REMOVED lines=8> */
.L_x_1706:
[----:B------:R-:W-:Y:S05]  /*97f0*/  BSYNC B0 ;  /* 0x0000000000007941 */ /* 0x000fea0003800000 */
.L_x_1705:
[----:B--2---:R-:W-:Y:S01]  /*9800*/  IADD3 R2, R14, 0x40, RZ ;  /* 0x000000400e027810 */ /* 0x004fe20007ffe0ff */
        /* <DEDUP_REMOVED lines=16> */
.L_x_1708:
[----:B------:R-:W-:Y:S05]  /*9910*/  BSYNC B0 ;  /* 0x0000000000007941 */ /* 0x000fea0003800000 */
.L_x_1707:
        /* <DEDUP_REMOVED lines=17> */
.L_x_1710:
[----:B------:R-:W-:Y:S05]  /*9a30*/  BSYNC B0 ;  /* 0x0000000000007941 */ /* 0x000fea0003800000 */
.L_x_1709:
        /* <DEDUP_REMOVED lines=17> */
.L_x_1712:
[----:B------:R-:W-:Y:S05]  /*9b50*/  BSYNC B0 ;  /* 0x0000000000007941 */ /* 0x000fea0003800000 */
.L_x_1711:
[----:B-1----:R-:W1:Y:S01]  /*9b60*/  SHFL.IDX PT, R6, R13, 0x7, 0x181f ;  /* 0x00f81f000d067f89 */ /* 0x002e6200000e0000 */
[----:B------:R-:W-:Y:S01]  /*9b70*/  IADD3 R2, R14, 0x70, RZ ;  /* 0x000000700e027810 */ /* 0x000fe20007ffe0ff */
[----:B------:R-:W-:Y:S01]  /*9b80*/  UIADD3 UR15, UR12, -0x1, URZ ;  /* 0xffffffff0c0f7890 */ /* 0x000fe2000fffe03f */
[----:B------:R-:W-:Y:S01]  /*9b90*/  IADD3 R8, -R68, UR13, RZ ;  /* 0x0000000d44087c10 */ /* 0x000fe2000fffe1ff */
[----:B------:R5:W2:Y:S01]  /*9ba0*/  SHFL.IDX PT, R7, R12, 0x7, 0x181f ;  /* 0x00f81f000c077f89 */ /* 0x000aa200000e0000 */
[----:B------:R-:W-:Y:S01]  /*9bb0*/  ISETP.GE.AND P5, PT, R2, UR20, PT ;  /* 0x0000001402007c0c */ /* 0x000fe2000bfa6270 */
[----:B------:R-:W-:Y:S01]  /*9bc0*/  ULDC.64 UR8, c[0x0][0x1e0] ;  /* 0x0000780000087ab9 */ /* 0x000fe20000000a00 */
[----:B------:R-:W-:Y:S01]  /*9bd0*/  IMAD.MOV.U32 R158, RZ, RZ, R22 ;  /* 0x000000ffff9e7224 */ /* 0x000fe200078e0016 */
[----:B------:R-:W-:Y:S01]  /*9be0*/  UMOV UR11, 0x6 ;  /* 0x00000006000b7882 */ /* 0x000fe20000000000 */
[----:B------:R-:W-:Y:S01]  /*9bf0*/  IMAD.U32 R2, RZ, RZ, UR15 ;  /* 0x0000000fff027e24 */ /* 0x000fe2000f8e00ff */
[----:B------:R-:W-:Y:S01]  /*9c00*/  USHF.L.U32 UR10, UR8, 0x6, URZ ;  /* 0x00000006080a7899 */ /* 0x000fe2000800063f */
[----:B------:R-:W-:Y:S01]  /*9c10*/  IMAD.MOV.U32 R159, RZ, RZ, R23 ;  /* 0x000000ffff9f7224 */ /* 0x000fe200078e0017 */
[----:B------:R-:W-:Y:S01]  /*9c20*/  USHF.L.U64.HI UR11, UR8, UR11, UR9 ;  /* 0x0000000b080b7299 */ /* 0x000fe20008010209 */
[----:B------:R-:W-:Y:S01]  /*9c30*/  IMAD R2, R2, -0x40, R8 ;  /* 0xffffffc002027824 */ /* 0x000fe200078e0208 */
[----:B------:R-:W-:Y:S01]  /*9c40*/  USHF.R.S32.HI UR14, URZ, 0x1f, UR15 ;  /* 0x0000001f3f0e7899 */ /* 0x000fe2000801140f */
[----:B------:R-:W-:Y:S01]  /*9c50*/  IMAD.MOV.U32 R158, RZ, RZ, R20 ;  /* 0x000000ffff9e7224 */ /* 0x000fe200078e0014 */
[----:B------:R-:W-:Y:S01]  /*9c60*/  UIMAD UR4, UR11, UR15, URZ ;  /* 0x0000000f0b0472a4 */ /* 0x000fe2000f8e023f */
[----:B------:R-:W-:Y:S01]  /*9c70*/  IMAD.U32 R154, RZ, RZ, UR10 ;  /* 0x0000000aff9a7e24 */ /* 0x000fe2000f8e00ff */
[----:B------:R-:W-:Y:S01]  /*9c80*/  ISETP.GE.AND P2, PT, R2, 0x11, PT ;  /* 0x000000110200780c */ /* 0x000fe20003f46270 */
[----:B------:R-:W-:Y:S01]  /*9c90*/  @!P5 IMAD.SHL.U32 R10, R244, 0x2, RZ ;  /* 0x00000002f40ad824 */ /* 0x000fe200078e00ff */
[----:B------:R-:W-:Y:S01]  /*9ca0*/  ISETP.GE.AND P1, PT, R2, 0x21, PT ;  /* 0x000000210200780c */ /* 0x000fe20003f26270 */
[----:B------:R-:W-:Y:S01]  /*9cb0*/  UIMAD UR4, UR14, UR10, UR4 ;  /* 0x0000000a0e0472a4 */ /* 0x000fe2000f8e0204 */
[----:B------:R-:W-:Y:S01]  /*9cc0*/  IMAD.MOV.U32 R19, RZ, RZ, c[0x0][0x1e0] ;  /* 0x00007800ff137624 */ /* 0x000fe200078e00ff */
[----:B------:R-:W-:Y:S01]  /*9cd0*/  @!P5 SHF.R.S32.HI R8, RZ, 0x1f, R15 ;  /* 0x0000001fff08d819 */ /* 0x000fe2000001140f */
[----:B------:R-:W-:Y:S01]  /*9ce0*/  UIMAD.WIDE.U32 UR22, UR8, 0x20, URZ ;  /* 0x00000020081678a5 */ /* 0x000fe2000f8e003f */
[----:B-1----:R-:W-:Y:S01]  /*9cf0*/  @!P5 LEA R4, P0, R16, R6, 0x1 ;  /* 0x000000061004d211 */ /* 0x002fe200078008ff */
[----:B------:R-:W-:Y:S01]  /*9d00*/  USHF.L.U32 UR17, UR9, 0x5, URZ ;  /* 0x0000000509117899 */ /* 0x000fe2000800063f */
[----:B--23-5:R-:W-:Y:S01]  /*9d10*/  IMAD.U32 R12, RZ, RZ, UR9 ;  /* 0x00000009ff0c7e24 */ /* 0x02cfe2000f8e00ff */
[----:B------:R-:W-:Y:S01]  /*9d20*/  @!P5 LEA.HI R8, R8, R15, RZ, 0x3 ;  /* 0x0000000f0808d211 */ /* 0x000fe200078f18ff */
[----:B------:R1:W-:Y:S01]  /*9d30*/  STL.64 [R1+0x40], R158 ;  /* 0x0000409e01007387 */ /* 0x0003e20000100a00 */
[----:B----4-:R-:W-:Y:S01]  /*9d40*/  @!P5 LEA.HI.X R5, R16, R7, R37, 0x1, P0 ;  /* 0x000000071005d211 */ /* 0x010fe200000f0c25 */
[----:B------:R-:W-:Y:S01]  /*9d50*/  UIADD3 UR17, UR23, UR17, URZ ;  /* 0x0000001117117290 */ /* 0x000fe2000fffe03f */
[----:B------:R-:W-:-:S02]  /*9d60*/  @!P5 LOP3.LUT R8, R8, 0xfffffff8, RZ, 0xc0, !PT ;  /* 0xfffffff80808d812 */ /* 0x000fc400078ec0ff */
[----:B------:R-:W-:Y:S01]  /*9d70*/  P2R R17, PR, RZ, 0x40 ;  /* 0x00000040ff117803 */ /* 0x000fe20000000000 */
[----:B------:R-:W-:Y:S01]  /*9d80*/  @!PT LDS RZ, [RZ] ;  /* 0x00000000fffff984 */ /* 0x000fe20000000800 */
[----:B------:R2:W-:Y:S01]  /*9d90*/  @!P5 LDGSTS.E.BYPASS.LTC128B.128 [R10+0xb900], [R4.64], !P3 ;  /* 0x0b900000040adfae */ /* 0x0005e2000d901d5c */
[----:B------:R-:W-:Y:S01]  /*9da0*/  ISETP.GE.AND P3, PT, R2, 0x1, PT ;  /* 0x000000010200780c */ /* 0x000fe20003f66270 */
[----:B------:R-:W-:Y:S01]  /*9db0*/  @!P5 IMAD.WIDE R6, R8, 0x2, R6 ;  /* 0x000000020806d825 */ /* 0x000fe200078e0206 */
[----:B------:R-:W-:Y:S02]  /*9dc0*/  LOP3.LUT P6, RZ, R161, 0x1, RZ, 0xc0, !PT ;  /* 0x00000001a1ff7812 */ /* 0x000fe400078cc0ff */
[----:B------:R-:W-:Y:S02]  /*9dd0*/  LEA.HI R155, R157, R177, RZ, 0x5 ;  /* 0x000000b19d9b7211 */ /* 0x000fe400078f28ff */
[----:B------:R3:W-:Y:S02]  /*9de0*/  @!P5 LDGSTS.E.BYPASS.LTC128B.128 [R10+0xf900], [R6.64], !P4 ;  /* 0x0f900000060adfae */ /* 0x0007e4000e101d5c */
[----:B------:R-:W-:-:S02]  /*9df0*/  SHF.R.S32.HI R156, RZ, 0x5, R155 ;  /* 0x00000005ff9c7819 */ /* 0x000fc4000001149b */
[----:B------:R-:W0:Y:S01]  /*9e00*/  LDGDEPBAR ;  /* 0x00000000000079af */ /* 0x000e220000000000 */
[----:B--2---:R-:W-:-:S05]  /*9e10*/  IMAD.WIDE.U32 R4, R154, UR15, R158 ;  /* 0x0000000f9a047c25 */ /* 0x004fca000f8e009e */
[----:B------:R-:W-:Y:S01]  /*9e20*/  IADD3 R5, R5, UR4, RZ ;  /* 0x0000000405057c10 */ /* 0x000fe2000fffe0ff */
[----:B------:R-:W-:Y:S01]  /*9e30*/  BAR.SYNC.DEFER_BLOCKING 0x0 ;  /* 0x0000000000007b1d */ /* 0x000fe20000010000 */
[----:B------:R-:W-:-:S04]  /*9e40*/  @P2 LEA R9, P0, R19, R4, 0x4 ;  /* 0x0000000413092211 */ /* 0x000fc800078020ff */
[----:B------:R-:W-:Y:S02]  /*9e50*/  @P2 LEA.HI.X R12, R19, R5, R12, 0x4, P0 ;  /* 0x00000005130c2211 */ /* 0x000fe400000f240c */
[----:B------:R-:W-:-:S04]  /*9e60*/  @P1 IADD3 R11, P0, R4, UR22, RZ ;  /* 0x00000016040b1c10 */ /* 0x000fc8000ff1e0ff */
[----:B------:R-:W-:Y:S02]  /*9e70*/  @P1 IADD3.X R13, R5, UR17, RZ, P0, !PT ;  /* 0x00000011050d1c10 */ /* 0x000fe400087fe4ff */
[----:B------:R-:W-:-:S04]  /*9e80*/  @P2 LEA R8, P0, R9, c[0x0][0x1c8], 0x1 ;  /* 0x0000720009082a11 */ /* 0x000fc800078008ff */
[----:B------:R-:W-:Y:S02]  /*9e90*/  @P2 LEA.HI.X R9, R9, c[0x0][0x1cc], R12, 0x1, P0 ;  /* 0x0000730009092a11 */ /* 0x000fe400000f0c0c */
[----:B------:R-:W-:-:S04]  /*9ea0*/  @P1 LEA R12, P0, R11, c[0x0][0x1c8], 0x1 ;  /* 0x000072000b0c1a11 */ /* 0x000fc800078008ff */
[----:B------:R-:W-:Y:S02]  /*9eb0*/  @P1 LEA.HI.X R13, R11, c[0x0][0x1cc], R13, 0x1, P0 ;  /* 0x000073000b0d1a11 */ /* 0x000fe400000f0c0d */
[----:B---3--:R-:W-:-:S04]  /*9ec0*/  @P3 LEA R10, P0, R4, c[0x0][0x1c8], 0x1 ;  /* 0x00007200040a3a11 */ /* 0x008fc800078008ff */
[----:B------:R-:W-:Y:S02]  /*9ed0*/  @P3 LEA.HI.X R11, R4, c[0x0][0x1cc], R5, 0x1, P0 ;  /* 0x00007300040b3a11 */ /* 0x000fe400000f0c05 */
[----:B------:R-:W-:-:S13]  /*9ee0*/  ISETP.GE.AND P0, PT, R2, 0x31, PT ;  /* 0x000000310200780c */ /* 0x000fda0003f06270 */
[----:B------:R-:W-:Y:S01]  /*9ef0*/  VOTEU.ANY UP0, P0 ;  /* 0x00000000003f7886 */ /* 0x000fe20000000100 */
[----:B------:R-:W-:-:S04]  /*9f00*/  @P0 IMAD.WIDE.U32 R4, R19, 0x30, R4 ;  /* 0x0000003013040825 */ /* 0x000fc800078e0004 */
[----:B------:R-:W-:Y:S01]  /*9f10*/  @UP0 UIMAD UR9, UR9, 0x30, URZ ;  /* 0x00000030090908a4 */ /* 0x000fe2000f8e023f */
[----:B------:R-:W-:-:S05]  /*9f20*/  @P0 LEA R6, P4, R4, c[0x0][0x1c8], 0x1 ;  /* 0x0000720004060a11 */ /* 0x000fca00078808ff */
[----:B------:R-:W-:-:S04]  /*9f30*/  @P0 IADD3 R2, R5, UR9, RZ ;  /* 0x0000000905020c10 */ /* 0x000fc8000fffe0ff */
[----:B------:R-:W-:Y:S01]  /*9f40*/  @P0 LEA.HI.X R7, R4, c[0x0][0x1cc], R2, 0x1, P4 ;  /* 0x0000730004070a11 */ /* 0x000fe200020f0c02 */
[----:B------:R-:W-:Y:S01]  /*9f50*/  @P3 IMAD.SHL.U32 R2, R244, 0x2, RZ ;  /* 0x00000002f4023824 */ /* 0x000fe200078e00ff */
[----:B------:R-:W-:-:S04]  /*9f60*/  LOP3.LUT P4, RZ, R161, 0x2, RZ, 0xc0, !PT ;  /* 0x00000002a1ff7812 */ /* 0x000fc8000788c0ff */
[----:B------:R-:W-:Y:S01]  /*9f70*/  @!PT LDS RZ, [RZ] ;  /* 0x00000000fffff984 */ /* 0x000fe20000000800 */
[----:B------:R-:W-:Y:S01]  /*9f80*/  @!PT LDS RZ, [RZ] ;  /* 0x00000000fffff984 */ /* 0x000fe20000000800 */
[----:B------:R-:W-:Y:S01]  /*9f90*/  @!PT LDS RZ, [RZ] ;  /* 0x00000000fffff984 */ /* 0x000fe20000000800 */
[----:B------:R2:W-:Y:S01]  /*9fa0*/  @P3 LDGSTS.E.BYPASS.LTC128B.128 [R2+0x4100], [R10.64], !P6 ;  /* 0x041000000a023fae */ /* 0x0005e2000f101d5c */
[----:B------:R-:W-:-:S08]  /*9fb0*/  ISETP.NE.AND P6, PT, R17, RZ, PT ;  /* 0x000000ff1100720c */ /* 0x000fd00003fc5270 */
[----:B------:R2:W-:Y:S01]  /*9fc0*/  @P3 LDGSTS.E.BYPASS.LTC128B.128 [R2+0x6100], [R10.64+0x80], !P4 ;  /* 0x061000800a023fae */ /* 0x0005e2000e101d5c */
[----:B------:R-:W-:Y:S01]  /*9fd0*/  LOP3.LUT P3, RZ, R161, 0x1, RZ, 0xc0, !PT ;  /* 0x00000001a1ff7812 */ /* 0x000fe2000786c0ff */
[----:B--2---:R-:W-:-:S12]  /*9fe0*/  @P2 IMAD.SHL.U32 R2, R244, 0x2, RZ ;  /* 0x00000002f4022824 */ /* 0x004fd800078e00ff */
[----:B------:R2:W-:Y:S04]  /*9ff0*/  @P2 LDGSTS.E.BYPASS.LTC128B.128 [R2+0x4900], [R8.64], !P3 ;  /* 0x0490000008022fae */ /* 0x0005e8000d901d5c */
[----:B------:R2:W-:Y:S02]  /*a000*/  @P2 LDGSTS.E.BYPASS.LTC128B.128 [R2+0x6900], [R8.64+0x80], !P4 ;  /* 0x0690008008022fae */ /* 0x0005e4000e101d5c */
[----:B--2---:R-:W-:-:S05]  /*a010*/  @P1 IMAD.SHL.U32 R2, R244, 0x2, RZ ;  /* 0x00000002f4021824 */ /* 0x004fca00078e00ff */
[----:B------:R2:W-:Y:S04]  /*a020*/  @P1 LDGSTS.E.BYPASS.LTC128B.128 [R2+0x5100], [R12.64], !P3 ;  /* 0x051000000c021fae */ /* 0x0005e8000d901d5c */
[----:B------:R2:W-:Y:S02]  /*a030*/  @P1 LDGSTS.E.BYPASS.LTC128B.128 [R2+0x7100], [R12.64+0x80], !P4 ;  /* 0x071000800c021fae */ /* 0x0005e4000e101d5c */
[----:B--2---:R-:W-:-:S05]  /*a040*/  @P0 IMAD.SHL.U32 R2, R244, 0x2, RZ ;  /* 0x00000002f4020824 */ /* 0x004fca00078e00ff */
[----:B------:R1:W-:Y:S04]  /*a050*/  @P0 LDGSTS.E.BYPASS.LTC128B.128 [R2+0x5900], [R6.64], !P3 ;  /* 0x0590000006020fae */ /* 0x0003e8000d901d5c */
[----:B------:R1:W-:Y:S01]  /*a060*/  @P0 LDGSTS.E.BYPASS.LTC128B.128 [R2+0x7900], [R6.64+0x80], !P4 ;  /* 0x0790008006020fae */ /* 0x0003e2000e101d5c */
[----:B------:R-:W-:-:S03]  /*a070*/  ISETP.LT.AND P0, PT, RZ, c[0x0][0x27c], PT ;  /* 0x00009f00ff007a0c */ /* 0x000fc60003f01270 */
[----:B------:R-:W0:Y:S10]  /*a080*/  LDGDEPBAR ;  /* 0x00000000000079af */ /* 0x000e340000000000 */
[----:B------:R-:W-:Y:S05]  /*a090*/  @P0 BRA `(.L_x_1713) ;  /* 0x0000002000000947 */ /* 0x000fea0003800000 */
[----:B------:R-:W-:-:S04]  /*a0a0*/  DEPBAR.LE SB0, 0x1 ;  /* 0x000080400000791a */ /* 0x000fc80000000000 */
[----:B------:R-:W-:Y:S05]  /*a0b0*/  BRA `(.L_x_1714) ;  /* 0x0000989000007947 */ /* 0x000fea0003800000 */
.L_x_1713:
[----:B------:R-:W-:Y:S01]  /*a0c0*/  USHF.R.S32.HI UR9, URZ, 0x1f, UR19 ;  /* 0x0000001f3f097899 */ /* 0x000fe20008011413 */
[----:B------:R-:W-:Y:S01]  /*a0d0*/  BSSY B2, `(.L_x_1714) ;  /* 0x0000987000027945 */ /* 0x000fe20003800000 */
[----:B------:R-:W-:Y:S01]  /*a0e0*/  ULDC.64 UR6, c[0x0][0x280] ;  /* 0x0000a00000067ab9 */ /* 0x000fe20000000a00 */
[----:B-1----:R-:W-:Y:S01]  /*a0f0*/  IMAD R2, R49, 0x10, R14 ;  /* 0x0000001031027824 */ /* 0x002fe200078e020e */
[----:B------:R-:W-:Y:S01]  /*a100*/  ULDC.64 UR4, c[0x0][0x290] ;  /* 0x0000a40000047ab9 */ /* 0x000fe20000000a00 */
[----:B------:R-:W-:Y:S01]  /*a110*/  SHF.L.U32 R34, R244, 0x1, RZ ;  /* 0x00000001f4227819 */ /* 0x000fe200000006ff */
[----:B------:R-:W-:Y:S02]  /*a120*/  UIMAD.WIDE.U32 UR30, UR19, UR6, URZ ;  /* 0x00000006131e72a5 */ /* 0x000fe4000f8e003f */
[----:B------:R-:W-:Y:S02]  /*a130*/  UIMAD UR6, UR9, UR6, URZ ;  /* 0x00000006090672a4 */ /* 0x000fe4000f8e023f */
[----:B------:R-:W-:-:S02]  /*a140*/  UIMAD UR9, UR9, UR4, URZ ;  /* 0x00000004090972a4 */ /* 0x000fc4000f8e023f */
[----:B------:R-:W-:Y:S02]  /*a150*/  UIMAD.WIDE.U32 UR32, UR19, UR4, URZ ;  /* 0x00000004132072a5 */ /* 0x000fe4000f8e003f */
[----:B------:R-:W-:Y:S02]  /*a160*/  UIMAD UR6, UR19, UR7, UR6 ;  /* 0x00000007130672a4 */ /* 0x000fe4000f8e0206 */
[----:B------:R-:W-:Y:S02]  /*a170*/  ULDC.U8 UR4, c[0x0][0x298] ;  /* 0x0000a60000047ab9 */ /* 0x000fe40000000000 */
[----:B------:R-:W-:Y:S01]  /*a180*/  ISETP.NE.AND P0, PT, RZ, UR4, PT ;  /* 0x00000004ff007c0c */ /* 0x000fe2000bf05270 */
[----:B------:R-:W-:Y:S02]  /*a190*/  UIMAD UR5, UR19, UR5, UR9 ;  /* 0x00000005130572a4 */ /* 0x000fe4000f8e0209 */
[----:B------:R-:W-:Y:S02]  /*a1a0*/  UIADD3 UR6, UR6, UR31, URZ ;  /* 0x0000001f06067290 */ /* 0x000fe4000fffe03f */
[----:B------:R-:W-:-:S08]  /*a1b0*/  UIADD3 UR5, UR5, UR33, URZ ;  /* 0x0000002105057290 */ /* 0x000fd0000fffe03f */
[----:B------:R-:W-:Y:S05]  /*a1c0*/  @!P0 BRA `(.L_x_1715) ;  /* 0x00004ab000008947 */ /* 0x000fea0003800000 */
[----:B------:R-:W-:Y:S01]  /*a1d0*/  PLOP3.LUT P0, PT, PT, PT, UP2, 0x80, 0x0 ;  /* 0x000000000000781c */ /* 0x000fe20003f0f028 */
[----:B------:R-:W-:Y:S01]  /*a1e0*/  IMAD.U32 R6, RZ, RZ, UR30 ;  /* 0x0000001eff067e24 */ /* 0x000fe2000f8e00ff */
[----:B------:R-:W-:Y:S01]  /*a1f0*/  MOV R7, UR31 ;  /* 0x0000001f00077c02 */ /* 0x000fe20008000f00 */
[----:B------:R-:W-:Y:S01]  /*a200*/  IMAD.SHL.U32 R35, R49, 0x4, RZ ;  /* 0x0000000431237824 */ /* 0x000fe200078e00ff */
[----:B------:R-:W-:Y:S01]  /*a210*/  BSSY B0, `(.L_x_1716) ;  /* 0x000003a000007945 */ /* 0x000fe20003800000 */
[----:B------:R-:W-:Y:S01]  /*a220*/  IMAD.U32 R5, RZ, RZ, UR6 ;  /* 0x00000006ff057e24 */ /* 0x000fe2000f8e00ff */
[----:B------:R-:W-:Y:S01]  /*a230*/  CS2R R32, SRZ ;  /* 0x0000000000207805 */ /* 0x000fe2000001ff00 */
[----:B------:R-:W-:Y:S01]  /*a240*/  CS2R R22, SRZ ;  /* 0x0000000000167805 */ /* 0x000fe2000001ff00 */
[----:B------:R-:W-:Y:S01]  /*a250*/  IADD3 R90, R35, 0x20, RZ ;  /* 0x00000020235a7810 */ /* 0x000fe20007ffe0ff */
[----:B------:R-:W-:Y:S01]  /*a260*/  CS2R R18, SRZ ;  /* 0x0000000000127805 */ /* 0x000fe2000001ff00 */
[----:B------:R-:W-:Y:S01]  /*a270*/  CS2R R24, SRZ ;  /* 0x0000000000187805 */ /* 0x000fe2000001ff00 */
[----:B------:R-:W-:-:S02]  /*a280*/  CS2R R20, SRZ ;  /* 0x0000000000147805 */ /* 0x000fc4000001ff00 */
[----:B------:R-:W-:Y:S01]  /*a290*/  @P0 IMAD.HI.U32 R4, R2, c[0x0][0x2c8], RZ ;  /* 0x0000b20002040a27 */ /* 0x000fe200078e00ff */
[----:B------:R-:W-:-:S13]  /*a2a0*/  PLOP3.LUT P0, PT, PT, PT, UP2, 0x80, 0x0 ;  /* 0x000000000000781c */ /* 0x000fda0003f0f028 */
[----:B------:R-:W-:Y:S01]  /*a2b0*/  @P0 SHF.R.U32.HI R2, RZ, c[0x0][0x2cc], R4 ;  /* 0x0000b300ff020a19 */ /* 0x000fe20000011604 */
[----:B------:R-:W-:Y:S01]  /*a2c0*/  IMAD.MOV.U32 R4, RZ, RZ, R6 ;  /* 0x000000ffff047224 */ /* 0x000fe200078e0006 */
[----:B------:R-:W-:Y:S02]  /*a2d0*/  ISETP.GE.AND P0, PT, R35, c[0x0][0x27c], PT ;  /* 0x00009f0023007a0c */ /* 0x000fe40003f06270 */
[----:B------:R-:W-:Y:S01]  /*a2e0*/  SHF.R.S32.HI R8, RZ, 0x1f, R2 ;  /* 0x0000001fff087819 */ /* 0x000fe20000011402 */
[----:B------:R-:W-:Y:S01]  /*a2f0*/  IMAD.WIDE.U32 R4, R2, c[0x0][0x280], R4 ;  /* 0x0000a00002047a25 */ /* 0x000fe200078e0004 */
[----:B------:R-:W-:-:S03]  /*a300*/  SEL R12, RZ, 0x1, P0 ;  /* 0x00000001ff0c7807 */ /* 0x000fc60000000000 */
[----:B------:R-:W-:Y:S01]  /*a310*/  IMAD R7, R8, c[0x0][0x280], RZ ;  /* 0x0000a00008077a24 */ /* 0x000fe200078e02ff */
[----:B------:R-:W-:-:S03]  /*a320*/  LEA R16, P0, R4, c[0x0][0x270], 0x1 ;  /* 0x00009c0004107a11 */ /* 0x000fc600078008ff */
[----:B------:R-:W-:Y:S02]  /*a330*/  IMAD R6, R2, c[0x0][0x284], R7 ;  /* 0x0000a10002067a24 */ /* 0x000fe400078e0207 */
[----:B------:R-:W-:Y:S02]  /*a340*/  IMAD.U32 R7, RZ, RZ, UR33 ;  /* 0x00000021ff077e24 */ /* 0x000fe4000f8e00ff */
[----:B------:R-:W-:Y:S01]  /*a350*/  IMAD.IADD R6, R5, 0x1, R6 ;  /* 0x0000000105067824 */ /* 0x000fe200078e0206 */
[----:B------:R-:W-:Y:S01]  /*a360*/  MOV R5, UR5 ;  /* 0x0000000500057c02 */ /* 0x000fe20008000f00 */
[----:B------:R-:W-:-:S03]  /*a370*/  IMAD R7, R8, c[0x0][0x290], RZ ;  /* 0x0000a40008077a24 */ /* 0x000fc600078e02ff */
[----:B------:R-:W-:Y:S01]  /*a380*/  LEA.HI.X R15, R4, c[0x0][0x274], R6, 0x1, P0 ;  /* 0x00009d00040f7a11 */ /* 0x000fe200000f0c06 */
[----:B------:R-:W-:-:S05]  /*a390*/  IMAD.U32 R6, RZ, RZ, UR32 ;  /* 0x00000020ff067e24 */ /* 0x000fca000f8e00ff */
[----:B------:R-:W-:Y:S02]  /*a3a0*/  MOV R4, R6 ;  /* 0x0000000600047202 */ /* 0x000fe40000000f00 */
[----:B------:R1:W2:Y:S03]  /*a3b0*/  SHFL.IDX PT, R6, R16, RZ, 0x181f ;  /* 0x00181fff10067589 */ /* 0x0002a600000e0000 */
[----:B------:R-:W-:-:S04]  /*a3c0*/  IMAD.WIDE.U32 R4, R2, c[0x0][0x290], R4 ;  /* 0x0000a40002047a25 */ /* 0x000fc800078e0004 */
[----:B------:R-:W-:Y:S01]  /*a3d0*/  IMAD R2, R2, c[0x0][0x294], R7 ;  /* 0x0000a50002027a24 */ /* 0x000fe200078e0207 */
[----:B------:R-:W-:Y:S01]  /*a3e0*/  LEA R14, P0, R4, c[0x0][0x288], 0x1 ;  /* 0x0000a200040e7a11 */ /* 0x000fe200078008ff */
[----:B------:R1:W3:Y:S02]  /*a3f0*/  SHFL.IDX PT, R7, R15, RZ, 0x181f ;  /* 0x00181fff0f077589 */ /* 0x0002e400000e0000 */
[----:B------:R-:W-:-:S05]  /*a400*/  IMAD.IADD R2, R5, 0x1, R2 ;  /* 0x0000000105027824 */ /* 0x000fca00078e0202 */
[----:B------:R-:W-:Y:S02]  /*a410*/  LEA.HI.X R13, R4, c[0x0][0x28c], R2, 0x1, P0 ;  /* 0x0000a300040d7a11 */ /* 0x000fe400000f0c02 */
[----:B------:R-:W-:Y:S01]  /*a420*/  ISETP.GE.AND P0, PT, R90, c[0x0][0x27c], PT ;  /* 0x00009f005a007a0c */ /* 0x000fe20003f06270 */
[----:B------:R1:W4:Y:S03]  /*a430*/  SHFL.IDX PT, R4, R14, RZ, 0x181f ;  /* 0x00181fff0e047589 */ /* 0x00032600000e0000 */
[----:B------:R-:W-:Y:S01]  /*a440*/  SEL R2, RZ, 0xffffffff, P0 ;  /* 0xffffffffff027807 */ /* 0x000fe20000000000 */
[----:B------:R1:W1:Y:S03]  /*a450*/  SHFL.IDX PT, R5, R13, RZ, 0x181f ;  /* 0x00181fff0d057589 */ /* 0x00026600000e0000 */
[----:B------:R-:W-:-:S04]  /*a460*/  SHF.L.U32 R2, R2, 0x1, RZ ;  /* 0x0000000102027819 */ /* 0x000fc800000006ff */
[----:B------:R-:W-:Y:S01]  /*a470*/  LOP3.LUT R12, R2, 0x2, R12, 0xe2, !PT ;  /* 0x00000002020c7812 */ /* 0x000fe200078ee20c */
[----:B------:R-:W-:Y:S05]  /*a480*/  @P6 BRA `(.L_x_1717) ;  /* 0x0000012000006947 */ /* 0x000fea0003800000 */
[----:B--2---:R-:W-:Y:S01]  /*a490*/  LOP3.LUT R2, R12, 0x1, RZ, 0xc0, !PT ;  /* 0x000000010c027812 */ /* 0x004fe200078ec0ff */
[----:B------:R-:W-:Y:S01]  /*a4a0*/  CS2R R18, SRZ ;  /* 0x0000000000127805 */ /* 0x000fe2000001ff00 */
[----:B------:R-:W-:Y:S02]  /*a4b0*/  CS2R R20, SRZ ;  /* 0x0000000000147805 */ /* 0x000fe4000001ff00 */
[----:B------:R-:W-:-:S13]  /*a4c0*/  ISETP.NE.U32.AND P0, PT, R2, 0x1, PT ;  /* 0x000000010200780c */ /* 0x000fda0003f05070 */
[----:B---3--:R-:W-:-:S04]  /*a4d0*/  @!P0 IMAD.WIDE R10, R35, 0x2, R6 ;  /* 0x00000002230a8825 */ /* 0x008fc800078e0206 */
[----:B-1--4-:R-:W-:Y:S01]  /*a4e0*/  @!P0 IMAD.WIDE R8, R35, 0x2, R4 ;  /* 0x0000000223088825 */ /* 0x012fe200078e0204 */
[----:B------:R1:W5:Y:S04]  /*a4f0*/  @!P0 LD.E.64 R18, [R10.64] ;  /* 0x0000001c0a128980 */ /* 0x000368000c101b00 */
[----:B------:R1:W5:Y:S01]  /*a500*/  @!P0 LD.E.64 R20, [R8.64] ;  /* 0x0000001c08148980 */ /* 0x000362000c101b00 */
[----:B------:R-:W-:Y:S01]  /*a510*/  LOP3.LUT P0, RZ, R12, 0x2, RZ, 0xc0, !PT ;  /* 0x000000020cff7812 */ /* 0x000fe2000780c0ff */
[----:B------:R-:W-:Y:S01]  /*a520*/  CS2R R22, SRZ ;  /* 0x0000000000167805 */ /* 0x000fe2000001ff00 */
[----:B------:R-:W-:-:S11]  /*a530*/  CS2R R24, SRZ ;  /* 0x0000000000187805 */ /* 0x000fd6000001ff00 */
[----:B------:R-:W-:-:S04]  /*a540*/  @P0 SHF.R.S32.HI R2, RZ, 0x1f, R90 ;  /* 0x0000001fff020819 */ /* 0x000fc8000001145a */
[----:B------:R-:W-:-:S04]  /*a550*/  @P0 LEA.HI R2, R2, R90, RZ, 0x2 ;  /* 0x0000005a02020211 */ /* 0x000fc800078f10ff */
[----:B------:R-:W-:-:S05]  /*a560*/  @P0 LOP3.LUT R2, R2, 0xfffffffc, RZ, 0xc0, !PT ;  /* 0xfffffffc02020812 */ /* 0x000fca00078ec0ff */
[----:B------:R-:W-:-:S04]  /*a570*/  @P0 IMAD.WIDE R6, R2, 0x2, R6 ;  /* 0x0000000202060825 */ /* 0x000fc800078e0206 */
[----:B------:R-:W-:Y:S01]  /*a580*/  @P0 IMAD.WIDE R4, R2, 0x2, R4 ;  /* 0x0000000202040825 */ /* 0x000fe200078e0204 */
[----:B------:R1:W5:Y:S04]  /*a590*/  @P0 LD.E.64 R22, [R6.64] ;  /* 0x0000001c06160980 */ /* 0x000368000c101b00 */
[----:B------:R1:W5:Y:S02]  /*a5a0*/  @P0 LD.E.64 R24, [R4.64] ;  /* 0x0000001c04180980 */ /* 0x000364000c101b00 */
.L_x_1717:
[----:B--2---:R-:W-:Y:S05]  /*a5b0*/  BSYNC B0 ;  /* 0x0000000000007941 */ /* 0x004fea0003800000 */
.L_x_1716:
[----:B------:R-:W-:Y:S01]  /*a5c0*/  ISETP.NE.AND P0, PT, R26, RZ, PT ;  /* 0x000000ff1a00720c */ /* 0x000fe20003f05270 */
[----:B-1---5:R-:W-:Y:S01]  /*a5d0*/  IMAD.MOV.U32 R10, RZ, RZ, R22 ;  /* 0x000000ffff0a7224 */ /* 0x022fe200078e0016 */
[----:B------:R-:W-:Y:S01]  /*a5e0*/  MOV R8, R18 ;  /* 0x0000001200087202 */ /* 0x000fe20000000f00 */
[----:B------:R-:W-:Y:S01]  /*a5f0*/  IMAD.MOV.U32 R9, RZ, RZ, R23 ;  /* 0x000000ffff097224 */ /* 0x000fe200078e0017 */
[----:B---3--:R1:W2:Y:S01]  /*a600*/  SHFL.IDX PT, R7, R15, 0x1, 0x181f ;  /* 0x00381f000f077f89 */ /* 0x0082a200000e0000 */
        /* <DEDUP_REMOVED lines=12> */
[----:B------:R1:W4:Y:S01]  /*a6d0*/  SHFL.IDX PT, R5, R13, 0x1, 0x181f ;  /* 0x00381f000d057f89 */ /* 0x00032200000e0000 */
[----:B------:R-:W-:Y:S01]  /*a6e0*/  PRMT R17, R2, 0x5410, R8 ;  /* 0x0000541002117816 */ /* 0x000fe20000000008 */
[----:B------:R-:W-:-:S02]  /*a6f0*/  CS2R R28, SRZ ;  /* 0x00000000001c7805 */ /* 0x000fc4000001ff00 */
[----:B----4-:R1:W4:Y:S01]  /*a700*/  SHFL.IDX PT, R4, R14, 0x1, 0x181f ;  /* 0x00381f000e047f89 */ /* 0x01032200000e0000 */
[----:B------:R-:W-:Y:S05]  /*a710*/  @P0 BRA `(.L_x_1719) ;  /* 0x0000012000000947 */ /* 0x000fea0003800000 */
[----:B------:R-:W-:Y:S01]  /*a720*/  LOP3.LUT R2, R12, 0x1, RZ, 0xc0, !PT ;  /* 0x000000010c027812 */ /* 0x000fe200078ec0ff */
[----:B------:R-:W-:Y:S01]  /*a730*/  CS2R R26, SRZ ;  /* 0x00000000001a7805 */ /* 0x000fe2000001ff00 */
[----:B------:R-:W-:Y:S02]  /*a740*/  CS2R R28, SRZ ;  /* 0x00000000001c7805 */ /* 0x000fe4000001ff00 */
[----:B------:R-:W-:-:S13]  /*a750*/  ISETP.NE.U32.AND P0, PT, R2, 0x1, PT ;  /* 0x000000010200780c */ /* 0x000fda0003f05070 */
[----:B--23--:R-:W-:-:S04]  /*a760*/  @!P0 IMAD.WIDE R10, R35, 0x2, R6 ;  /* 0x00000002230a8825 */ /* 0x00cfc800078e0206 */
[----:B----4-:R-:W-:Y:S01]  /*a770*/  @!P0 IMAD.WIDE R8, R35, 0x2, R4 ;  /* 0x0000000223088825 */ /* 0x010fe200078e0204 */
        /* <DEDUP_REMOVED lines=12> */
.L_x_1719:
[----:B------:R-:W-:Y:S05]  /*a840*/  BSYNC B0 ;  /* 0x0000000000007941 */ /* 0x000fea0003800000 */
.L_x_1718:
[----:B------:R-:W-:Y:S01]  /*a850*/  ISETP.NE.AND P0, PT, R38, RZ, PT ;  /* 0x000000ff2600720c */ /* 0x000fe20003f05270 */
[----:B--2--5:R-:W-:Y:S01]  /*a860*/  IMAD.MOV.U32 R10, RZ, RZ, R32 ;  /* 0x000000ffff0a7224 */ /* 0x024fe200078e0020 */
[----:B------:R-:W-:Y:S01]  /*a870*/  MOV R8, R26 ;  /* 0x0000001a00087202 */ /* 0x000fe20000000f00 */
[----:B------:R-:W-:Y:S01]  /*a880*/  IMAD.MOV.U32 R9, RZ, RZ, R33 ;  /* 0x000000ffff097224 */ /* 0x000fe200078e0021 */
[----:B------:R2:W1:Y:S01]  /*a890*/  SHFL.IDX PT, R7, R15, 0x2, 0x181f ;  /* 0x00581f000f077f89 */ /* 0x00046200000e0000 */
        /* <DEDUP_REMOVED lines=12> */
[----:B------:R2:W4:Y:S01]  /*a960*/  SHFL.IDX PT, R5, R13, 0x2, 0x181f ;  /* 0x00581f000d057f89 */ /* 0x00052200000e0000 */
[----:B------:R-:W-:Y:S01]  /*a970*/  PRMT R93, R2, 0x5410, R8 ;  /* 0x00005410025d7816 */ /* 0x000fe20000000008 */
[----:B------:R-:W-:Y:S01]  /*a980*/  CS2R R36, SRZ ;  /* 0x0000000000247805 */ /* 0x000fe2000001ff00 */
[----:B------:R-:W-:Y:S01]  /*a990*/  CS2R R42, SRZ ;  /* 0x00000000002a7805 */ /* 0x000fe2000001ff00 */
[----:B----4-:R2:W4:Y:S01]  /*a9a0*/  SHFL.IDX PT, R4, R14, 0x2, 0x181f ;  /* 0x00581f000e047f89 */ /* 0x01052200000e0000 */
[----:B------:R-:W-:Y:S01]  /*a9b0*/  CS2R R38, SRZ ;  /* 0x0000000000267805 */ /* 0x000fe2000001ff00 */
[----:B------:R-:W-:Y:S05]  /*a9c0*/  @P0 BRA `(.L_x_1721) ;  /* 0x0000012000000947 */ /* 0x000fea0003800000 */
[----:B------:R-:W-:Y:S01]  /*a9d0*/  LOP3.LUT R2, R12, 0x1, RZ, 0xc0, !PT ;  /* 0x000000010c027812 */ /* 0x000fe200078ec0ff */
[----:B------:R-:W-:Y:S01]  /*a9e0*/  CS2R R36, SRZ ;  /* 0x0000000000247805 */ /* 0x000fe2000001ff00 */
[----:B------:R-:W-:-:S02]  /*a9f0*/  CS2R R38, SRZ ;  /* 0x0000000000267805 */ /* 0x000fc4000001ff00 */
[----:B------:R-:W-:-:S13]  /*aa00*/  ISETP.NE.U32.AND P0, PT, R2, 0x1, PT ;  /* 0x000000010200780c */ /* 0x000fda0003f05070 */
[----:B-1-3--:R-:W-:-:S04]  /*aa10*/  @!P0 IMAD.WIDE R10, R35, 0x2, R6 ;  /* 0x00000002230a8825 */ /* 0x00afc800078e0206 */
        /* <DEDUP_REMOVED lines=13> */
.L_x_1721:
[----:B------:R-:W-:Y:S05]  /*aaf0*/  BSYNC B0 ;  /* 0x0000000000007941 */ /* 0x000fea0003800000 */
.L_x_1720:
[----:B------:R-:W-:Y:S01]  /*ab00*/  ISETP.NE.AND P0, PT, R48, RZ, PT ;  /* 0x000000ff3000720c */ /* 0x000fe20003f05270 */
[----:B-1---5:R-:W-:Y:S01]  /*ab10*/  IMAD.MOV.U32 R10, RZ, RZ, R40 ;  /* 0x000000ffff0a7224 */ /* 0x022fe200078e0028 */
[----:B------:R-:W-:Y:S01]  /*ab20*/  MOV R8, R36 ;  /* 0x0000002400087202 */ /* 0x000fe20000000f00 */
[----:B------:R-:W-:Y:S01]  /*ab30*/  IMAD.MOV.U32 R9, RZ, RZ, R41 ;  /* 0x000000ffff097224 */ /* 0x000fe200078e0029 */
[----:B------:R1:W2:Y:S01]  /*ab40*/  SHFL.IDX PT, R7, R15, 0x3, 0x181f ;  /* 0x00781f000f077f89 */ /* 0x0002a200000e0000 */
        /* <DEDUP_REMOVED lines=35> */
.L_x_1723:
[----:B------:R-:W-:Y:S05]  /*ad80*/  BSYNC B0 ;  /* 0x0000000000007941 */ /* 0x000fea0003800000 */
.L_x_1722:
        /* <DEDUP_REMOVED lines=33> */
[----:B-1-3--:R-:W-:Y:S02]  /*afa0*/  @!P1 IMAD.WIDE R10, R35, 0x2, R6 ;  /* 0x00000002230a9825 */ /* 0x00afe400078e0206 */
[----:B------:R-:W-:-:S03]  /*afb0*/  @P0 LOP3.LUT R2, R2, 0xfffffffc, RZ, 0xc0, !PT ;  /* 0xfffffffc02020812 */ /* 0x000fc600078ec0ff */
[----:B------:R1:W5:Y:S02]  /*afc0*/  @!P1 LD.E.64 R54, [R10.64] ;  /* 0x0000001c0a369980 */ /* 0x000364000c101b00 */
[----:B------:R-:W-:-:S04]  /*afd0*/  @P0 IMAD.WIDE R8, R2, 0x2, R6 ;  /* 0x0000000202080825 */ /* 0x000fc800078e0206 */
[--C-:B----4-:R-:W-:Y:S01]  /*afe0*/  @P0 IMAD.WIDE R6, R2, 0x2, R4.reuse ;  /* 0x0000000202060825 */ /* 0x110fe200078e0204 */
[----:B------:R1:W5:Y:S03]  /*aff0*/  @P0 LD.E.64 R58, [R8.64] ;  /* 0x0000001c083a0980 */ /* 0x000366000c101b00 */
[----:B------:R-:W-:Y:S01]  /*b000*/  @!P1 IMAD.WIDE R4, R35, 0x2, R4 ;  /* 0x0000000223049825 */ /* 0x000fe200078e0204 */
[----:B------:R1:W5:Y:S04]  /*b010*/  @P0 LD.E.64 R60, [R6.64] ;  /* 0x0000001c063c0980 */ /* 0x000368000c101b00 */
[----:B------:R1:W5:Y:S02]  /*b020*/  @!P1 LD.E.64 R56, [R4.64] ;  /* 0x0000001c04389980 */ /* 0x000364000c101b00 */
.L_x_1725:
[----:B------:R-:W-:Y:S05]  /*b030*/  BSYNC B0 ;  /* 0x0000000000007941 */ /* 0x000fea0003800000 */
.L_x_1724:
        /* <DEDUP_REMOVED lines=31> */
[----:B--23--:R-:W-:Y:S02]  /*b230*/  @!P1 IMAD.WIDE R10, R35, 0x2, R6 ;  /* 0x00000002230a9825 */ /* 0x00cfe400078e0206 */
        /* <DEDUP_REMOVED lines=8> */
.L_x_1727:
[----:B------:R-:W-:Y:S05]  /*b2c0*/  BSYNC B0 ;  /* 0x0000000000007941 */ /* 0x000fea0003800000 */
.L_x_1726:
        /* <DEDUP_REMOVED lines=42> */
.L_x_1729:
[----:B------:R-:W-:Y:S05]  /*b570*/  BSYNC B0 ;  /* 0x0000000000007941 */ /* 0x000fea0003800000 */
.L_x_1728:
        /* <DEDUP_REMOVED lines=39> */
.L_x_1731:
[----:B------:R-:W-:Y:S05]  /*b7f0*/  BSYNC B0 ;  /* 0x0000000000007941 */ /* 0x000fea0003800000 */
.L_x_1730:
[----:B------:R-:W-:Y:S01]  /*b800*/  UIADD3 UR4, -UR18, UR20, URZ ;  /* 0x0000001412047290 */ /* 0x000fe2000fffe13f */
[----:B-----5:R-:W-:Y:S01]  /*b810*/  IMAD.MOV.U32 R2, RZ, RZ, R86 ;  /* 0x000000ffff027224 */ /* 0x020fe200078e0056 */
[----:B------:R-:W-:-:S04]  /*b820*/  DEPBAR.LE SB0, 0x1 ;  /* 0x000080400000791a */ /* 0x000fc80000000000 */
[----:B------:R-:W-:Y:S01]  /*b830*/  UISETP.LT.AND UP0, UPT, UR4, 0x80, UPT ;  /* 0x000000800400788c */ /* 0x000fe2000bf01270 */
[----:B------:R-:W-:Y:S01]  /*b840*/  PRMT R117, R117, 0x5410, R2 ;  /* 0x0000541075757816 */ /* 0x000fe20000000002 */
[----:B--2---:R-:W-:Y:S01]  /*b850*/  IMAD.MOV.U32 R5, RZ, RZ, R87 ;  /* 0x000000ffff057224 */ /* 0x004fe200078e0057 */
[----:B---3--:R-:W-:Y:S01]  /*b860*/  MOV R6, R84 ;  /* 0x0000005400067202 */ /* 0x008fe20000000f00 */
[----:B------:R-:W-:Y:S01]  /*b870*/  USEL UR4, UR4, 0x80, UP0 ;  /* 0x0000008004047887 */ /* 0x000fe20008000000 */
[----:B----4-:R-:W-:Y:S01]  /*b880*/  IMAD.MOV.U32 R4, RZ, RZ, R80 ;  /* 0x000000ffff047224 */ /* 0x010fe200078e0050 */
[----:B------:R-:W-:Y:S01]  /*b890*/  BSSY B1, `(.L_x_1732) ;  /* 0x000006e000017945 */ /* 0x000fe20003800000 */
[----:B------:R-:W-:Y:S01]  /*b8a0*/  IMAD.MOV.U32 R2, RZ, RZ, R81 ;  /* 0x000000ffff027224 */ /* 0x000fe200078e0051 */
[----:B------:R-:W-:Y:S01]  /*b8b0*/  PRMT R117, R5, 0x7610, R117 ;  /* 0x0000761005757816 */ /* 0x000fe20000000075 */
[----:B------:R-:W-:Y:S01]  /*b8c0*/  IMAD.MOV.U32 R5, RZ, RZ, R85 ;  /* 0x000000ffff057224 */ /* 0x000fe200078e0055 */
[----:B------:R-:W-:Y:S01]  /*b8d0*/  BAR.SYNC.DEFER_BLOCKING 0x0 ;  /* 0x0000000000007b1d */ /* 0x000fe20000010000 */
[----:B------:R-:W-:-:S02]  /*b8e0*/  ISETP.GE.AND P0, PT, R68, UR4, PT ;  /* 0x0000000444007c0c */ /* 0x000fc4000bf06270 */
[----:B------:R-:W-:Y:S01]  /*b8f0*/  PRMT R115, R2, 0x5410, R4 ;  /* 0x0000541002737816 */ /* 0x000fe20000000004 */
[----:B------:R-:W-:Y:S01]  /*b900*/  IMAD.MOV.U32 R4, RZ, RZ, R82 ;  /* 0x000000ffff047224 */ /* 0x000fe200078e0052 */
[----:B------:R-:W-:Y:S02]  /*b910*/  MOV R2, R83 ;  /* 0x0000005300027202 */ /* 0x000fe40000000f00 */
[----:B------:R-:W-:Y:S02]  /*b920*/  PRMT R116, R5, 0x5410, R6 ;  /* 0x0000541005747816 */ /* 0x000fe40000000006 */
[----:B------:R-:W-:-:S05]  /*b930*/  PRMT R114, R2, 0x5410, R4 ;  /* 0x0000541002727816 */ /* 0x000fca0000000004 */
[----:B------:R-:W-:Y:S05]  /*b940*/  @P0 BRA `(.L_x_1733) ;  /* 0x0000062000000947 */ /* 0x000fea0003800000 */
[----:B------:R-:W-:Y:S01]  /*b950*/  ISETP.GE.AND P0, PT, R35, c[0x0][0x27c], PT ;  /* 0x00009f0023007a0c */ /* 0x000fe20003f06270 */
[----:B------:R-:W-:-:S12]  /*b960*/  BSSY B0, `(.L_x_1734) ;  /* 0x0000030000007945 */ /* 0x000fd80003800000 */
[----:B------:R-:W-:Y:S05]  /*b970*/  @P0 BRA `(.L_x_1735) ;  /* 0x000002e000000947 */ /* 0x000fea0003800000 */
[----:B------:R-:W2:Y:S01]  /*b980*/  LDS.128 R4, [R34+0x8100] ;  /* 0x0081000022047984 */ /* 0x000ea20000000c00 */
[----:B------:R-:W-:Y:S02]  /*b990*/  SHF.R.U64 R2, R18, 0x10, R19 ;  /* 0x0000001012027819 */ /* 0x000fe40000001213 */
[----:B------:R-:W-:Y:S02]  /*b9a0*/  SHF.R.U32.HI R10, RZ, 0x10, R21 ;  /* 0x00000010ff0a7819 */ /* 0x000fe40000011615 */
[----:B------:R-:W-:Y:S02]  /*b9b0*/  SHF.R.U32.HI R8, RZ, 0x10, R19 ;  /* 0x00000010ff087819 */ /* 0x000fe40000011613 */
[----:B------:R-:W-:Y:S02]  /*b9c0*/  SHF.R.U64 R9, R20, 0x10, R21 ;  /* 0x0000001014097819 */ /* 0x000fe40000001215 */
[----:B-1----:R-:W-:Y:S02]  /*b9d0*/  PRMT R13, R88, 0x5432, R2 ;  /* 0x00005432580d7816 */ /* 0x002fe40000000002 */
[----:B------:R-:W-:-:S02]  /*b9e0*/  PRMT R2, R17, 0x5410, R10 ;  /* 0x0000541011027816 */ /* 0x000fc4000000000a */
[----:B------:R-:W-:Y:S02]  /*b9f0*/  PRMT R8, R88, 0x5410, R8 ;  /* 0x0000541058087816 */ /* 0x000fe40000000008 */
[----:B------:R-:W-:Y:S01]  /*ba00*/  PRMT R12, R17, 0x5432, R9 ;  /* 0x00005432110c7816 */ /* 0x000fe20000000009 */
[C---:B------:R-:W-:Y:S01]  /*ba10*/  IMAD.U32 R16, R2.reuse, 0x10000, RZ ;  /* 0x0001000002107824 */ /* 0x040fe200078e00ff */
[----:B------:R-:W-:Y:S01]  /*ba20*/  LOP3.LUT R18, R2, 0xffff0000, RZ, 0xc0, !PT ;  /* 0xffff000002127812 */ /* 0x000fe200078ec0ff */
[C---:B------:R-:W-:Y:S01]  /*ba30*/  IMAD.U32 R17, R8.reuse, 0x10000, RZ ;  /* 0x0001000008117824 */ /* 0x040fe200078e00ff */
[----:B------:R-:W-:Y:S02]  /*ba40*/  LOP3.LUT R8, R8, 0xffff0000, RZ, 0xc0, !PT ;  /* 0xffff000008087812 */ /* 0x000fe400078ec0ff */
[C---:B--2---:R-:W-:Y:S01]  /*ba50*/  LOP3.LUT R9, R6.reuse, 0xffff0000, RZ, 0xc0, !PT ;  /* 0xffff000006097812 */ /* 0x044fe200078ec0ff */
[----:B------:R-:W-:Y:S01]  /*ba60*/  IMAD.U32 R10, R6, 0x10000, RZ ;  /* 0x00010000060a7824 */ /* 0x000fe200078e00ff */
[C---:B------:R-:W-:Y:S01]  /*ba70*/  LOP3.LUT R6, R7.reuse, 0xffff0000, RZ, 0xc0, !PT ;  /* 0xffff000007067812 */ /* 0x040fe200078ec0ff */
[----:B------:R-:W-:Y:S01]  /*ba80*/  IMAD.U32 R11, R7, 0x10000, RZ ;  /* 0x00010000070b7824 */ /* 0x000fe200078e00ff */
[C---:B------:R-:W-:Y:S01]  /*ba90*/  SHF.L.U32 R14, R4.reuse, 0x10, RZ ;  /* 0x00000010040e7819 */ /* 0x040fe200000006ff */
[C---:B------:R-:W-:Y:S01]  /*baa0*/  FMUL.FTZ R2, R9.reuse, R16 ;  /* 0x0000001009027220 */ /* 0x040fe20000410000 */
[----:B------:R-:W-:Y:S01]  /*bab0*/  LOP3.LUT R7, R4, 0xffff0000, RZ, 0xc0, !PT ;  /* 0xffff000004077812 */ /* 0x000fe200078ec0ff */
[-C--:B------:R-:W-:Y:S01]  /*bac0*/  FMUL.FTZ R9, R9, R17.reuse ;  /* 0x0000001109097220 */ /* 0x080fe20000410000 */
[C---:B------:R-:W-:Y:S01]  /*bad0*/  SHF.L.U32 R15, R5.reuse, 0x10, RZ ;  /* 0x00000010050f7819 */ /* 0x040fe200000006ff */
[----:B------:R-:W-:Y:S01]  /*bae0*/  FFMA.FTZ R17, R10, R17, -R2 ;  /* 0x000000110a117223 */ /* 0x000fe20000010802 */
[----:B------:R-:W-:Y:S01]  /*baf0*/  LOP3.LUT R4, R5, 0xffff0000, RZ, 0xc0, !PT ;  /* 0xffff000005047812 */ /* 0x000fe200078ec0ff */
[----:B------:R-:W-:-:S02]  /*bb00*/  FMUL.FTZ R5, R6, R18 ;  /* 0x0000001206057220 */ /* 0x000fc40000410000 */
[----:B------:R-:W-:Y:S01]  /*bb10*/  FFMA.FTZ R16, R10, R16, R9 ;  /* 0x000000100a107223 */ /* 0x000fe20000010009 */
[C---:B------:R-:W-:Y:S01]  /*bb20*/  SHF.L.U32 R9, R13.reuse, 0x10, RZ ;  /* 0x000000100d097819 */ /* 0x040fe200000006ff */
[-C--:B------:R-:W-:Y:S01]  /*bb30*/  FMUL.FTZ R2, R6, R8.reuse ;  /* 0x0000000806027220 */ /* 0x080fe20000410000 */
[----:B------:R-:W-:Y:S01]  /*bb40*/  LOP3.LUT R13, R13, 0xffff0000, RZ, 0xc0, !PT ;  /* 0xffff00000d0d7812 */ /* 0x000fe200078ec0ff */
[C---:B------:R-:W-:Y:S02]  /*bb50*/  FFMA.FTZ R10, R11.reuse, R8, -R5 ;  /* 0x000000080b0a7223 */ /* 0x040fe40000010805 */
[C---:B------:R-:W-:Y:S01]  /*bb60*/  IMAD.U32 R8, R12.reuse, 0x10000, RZ ;  /* 0x000100000c087824 */ /* 0x040fe200078e00ff */
[----:B------:R-:W-:Y:S01]  /*bb70*/  LOP3.LUT R12, R12, 0xffff0000, RZ, 0xc0, !PT ;  /* 0xffff00000c0c7812 */ /* 0x000fe200078ec0ff */
[----:B------:R-:W-:Y:S02]  /*bb80*/  FFMA.FTZ R11, R11, R18, R2 ;  /* 0x000000120b0b7223 */ /* 0x000fe40000010002 */
[----:B------:R-:W-:-:S02]  /*bb90*/  FMUL.FTZ R5, R7, R9 ;  /* 0x0000000907057220 */ /* 0x000fc40000410000 */
[C---:B------:R-:W-:Y:S02]  /*bba0*/  FMUL.FTZ R2, R4.reuse, R12 ;  /* 0x0000000c04027220 */ /* 0x040fe40000410000 */
[----:B------:R-:W-:Y:S01]  /*bbb0*/  FMUL.FTZ R6, R7, R8 ;  /* 0x0000000807067220 */ /* 0x000fe20000410000 */
[----:B------:R-:W-:Y:S01]  /*bbc0*/  F2FP.BF16.PACK_AB R7, R11, R10 ;  /* 0x0000000a0b07723e */ /* 0x000fe200000010ff */
[----:B------:R-:W-:Y:S02]  /*bbd0*/  FMUL.FTZ R4, R4, R13 ;  /* 0x0000000d04047220 */ /* 0x000fe40000410000 */
[C---:B------:R-:W-:Y:S02]  /*bbe0*/  FFMA.FTZ R8, R14.reuse, R8, R5 ;  /* 0x000000080e087223 */ /* 0x040fe40000010005 */
[----:B------:R-:W-:Y:S01]  /*bbf0*/  FFMA.FTZ R9, R14, R9, -R6 ;  /* 0x000000090e097223 */ /* 0x000fe20000010806 */
[----:B------:R-:W-:Y:S01]  /*bc00*/  F2FP.BF16.PACK_AB R6, R16, R17 ;  /* 0x000000111006723e */ /* 0x000fe200000010ff */
[----:B------:R-:W-:-:S02]  /*bc10*/  FFMA.FTZ R2, R15, R13, -R2 ;  /* 0x0000000d0f027223 */ /* 0x000fc40000010802 */
[----:B------:R-:W-:Y:S01]  /*bc20*/  FFMA.FTZ R5, R15, R12, R4 ;  /* 0x0000000c0f057223 */ /* 0x000fe20000010004 */
[----:B------:R-:W-:-:S04]  /*bc30*/  F2FP.BF16.PACK_AB R4, R8, R9 ;  /* 0x000000090804723e */ /* 0x000fc800000010ff */
[----:B------:R-:W-:-:S05]  /*bc40*/  F2FP.BF16.PACK_AB R5, R5, R2 ;  /* 0x000000020505723e */ /* 0x000fca00000010ff */
[----:B------:R1:W-:Y:S02]  /*bc50*/  STS.128 [R34+0x8100], R4 ;  /* 0x0081000422007388 */ /* 0x0003e40000000c00 */
.L_x_1735:
[----:B------:R-:W-:Y:S05]  /*bc60*/  BSYNC B0 ;  /* 0x0000000000007941 */ /* 0x000fea0003800000 */
.L_x_1734:
[----:B------:R-:W-:-:S13]  /*bc70*/  ISETP.GE.AND P0, PT, R90, c[0x0][0x27c], PT ;  /* 0x00009f005a007a0c */ /* 0x000fda0003f06270 */
[----:B------:R-:W-:Y:S05]  /*bc80*/  @P0 BRA `(.L_x_1733) ;  /* 0x000002e000000947 */ /* 0x000fea0003800000 */
[----:B-1----:R-:W1:Y:S01]  /*bc90*/  LDS.128 R4, [R34+0xc100] ;  /* 0x00c1000022047984 */ /* 0x002e620000000c00 */
        /* <DEDUP_REMOVED lines=45> */
.L_x_1733:
[----:B------:R-:W-:Y:S05]  /*bf70*/  BSYNC B1 ;  /* 0x0000000000017941 */ /* 0x000fea0003800000 */
.L_x_1732:
[----:B------:R-:W-:Y:S01]  /*bf80*/  IADD3 R2, R68, 0x10, RZ ;  /* 0x0000001044027810 */ /* 0x000fe20007ffe0ff */
[----:B------:R-:W-:Y:S03]  /*bf90*/  BSSY B1, `(.L_x_1736) ;  /* 0x0000065000017945 */ /* 0x000fe60003800000 */
[----:B------:R-:W-:-:S13]  /*bfa0*/  ISETP.GE.AND P0, PT, R2, UR4, PT ;  /* 0x0000000402007c0c */ /* 0x000fda000bf06270 */
[----:B------:R-:W-:Y:S05]  /*bfb0*/  @P0 BRA `(.L_x_1737) ;  /* 0x0000062000000947 */ /* 0x000fea0003800000 */
[----:B------:R-:W-:Y:S01]  /*bfc0*/  ISETP.GE.AND P0, PT, R35, c[0x0][0x27c], PT ;  /* 0x00009f0023007a0c */ /* 0x000fe20003f06270 */
[----:B------:R-:W-:-:S12]  /*bfd0*/  BSSY B0, `(.L_x_1738) ;  /* 0x0000030000007945 */ /* 0x000fd80003800000 */
        /* <DEDUP_REMOVED lines=47> */
.L_x_1739:
[----:B------:R-:W-:Y:S05]  /*c2d0*/  BSYNC B0 ;  /* 0x0000000000007941 */ /* 0x000fea0003800000 */
.L_x_1738:
        /* <DEDUP_REMOVED lines=48> */
.L_x_1737:
[----:B------:R-:W-:Y:S05]  /*c5e0*/  BSYNC B1 ;  /* 0x0000000000017941 */ /* 0x000fea0003800000 */
.L_x_1736:
        /* <DEDUP_REMOVED lines=53> */
.L_x_1743:
[----:B------:R-:W-:Y:S05]  /*c940*/  BSYNC B0 ;  /* 0x0000000000007941 */ /* 0x000fea0003800000 */
.L_x_1742:
        /* <DEDUP_REMOVED lines=48> */
.L_x_1741:
[----:B------:R-:W-:Y:S05]  /*cc50*/  BSYNC B1 ;  /* 0x0000000000017941 */ /* 0x000fea0003800000 */
.L_x_1740:
        /* <DEDUP_REMOVED lines=53> */
.L_x_1747:
[----:B------:R-:W-:Y:S05]  /*cfb0*/  BSYNC B0 ;  /* 0x0000000000007941 */ /* 0x000fea0003800000 */
.L_x_1746:
        /* <DEDUP_REMOVED lines=48> */
.L_x_1745:
[----:B------:R-:W-:Y:S05]  /*d2c0*/  BSYNC B1 ;  /* 0x0000000000017941 */ /* 0x000fea0003800000 */
.L_x_1744:
        /* <DEDUP_REMOVED lines=53> */
.L_x_1751:
[----:B------:R-:W-:Y:S05]  /*d620*/  BSYNC B0 ;  /* 0x0000000000007941 */ /* 0x000fea0003800000 */
.L_x_1750:
        /* <DEDUP_REMOVED lines=48> */
.L_x_1749:
[----:B------:R-:W-:Y:S05]  /*d930*/  BSYNC B1 ;  /* 0x0000000000017941 */ /* 0x000fea0003800000 */
.L_x_1748:
        /* <DEDUP_REMOVED lines=53> */
.L_x_1755:
[----:B------:R-:W-:Y:S05]  /*dc90*/  BSYNC B0 ;  /* 0x0000000000007941 */ /* 0x000fea0003800000 */
.L_x_1754:
        /* <DEDUP_REMOVED lines=48> */
.L_x_1753:
[----:B------:R-:W-:Y:S05]  /*dfa0*/  BSYNC B1 ;  /* 0x0000000000017941 */ /* 0x000fea0003800000 */
.L_x_1752:
        /* <DEDUP_REMOVED lines=53> */
.L_x_1759:
[----:B------:R-:W-:Y:S05]  /*e300*/  BSYNC B0 ;  /* 0x0000000000007941 */ /* 0x000fea0003800000 */
.L_x_1758:
        /* <DEDUP_REMOVED lines=48> */
.L_x_1757:
[----:B------:R-:W-:Y:S05]  /*e610*/  BSYNC B1 ;  /* 0x0000000000017941 */ /* 0x000fea0003800000 */
.L_x_1756:
[----:B------:R-:W-:-:S04]  /*e620*/  IADD3 R2, R68, 0x70, RZ ;  /* 0x0000007044027810 */ /* 0x000fc80007ffe0ff */
        /* <DEDUP_REMOVED lines=51> */
.L_x_1762:
[----:B------:R-:W-:Y:S05]  /*e960*/  BSYNC B0 ;  /* 0x0000000000007941 */ /* 0x000fea0003800000 */
.L_x_1761:
        /* <DEDUP_REMOVED lines=47> */
[----:B------:R1:W-:Y:S01]  /*ec60*/  STS.128 [R34+0xf900], R4 ;  /* 0x00f9000422007388 */ /* 0x0003e20000000c00 */
[----:B------:R-:W-:Y:S05]  /*ec70*/  BRA `(.L_x_1760) ;  /* 0x00004cc000007947 */ /* 0x000fea0003800000 */
.L_x_1715:
[----:B------:R-:W-:Y:S01]  /*ec80*/  PLOP3.LUT P0, PT, PT, PT, UP2, 0x80, 0x0 ;  /* 0x000000000000781c */ /* 0x000fe20003f0f028 */
[----:B------:R-:W-:Y:S01]  /*ec90*/  IMAD.U32 R6, RZ, RZ, UR30 ;  /* 0x0000001eff067e24 */ /* 0x000fe2000f8e00ff */
[----:B------:R-:W-:Y:S01]  /*eca0*/  CS2R R22, SRZ ;  /* 0x0000000000167805 */ /* 0x000fe2000001ff00 */
[----:B------:R-:W-:Y:S01]  /*ecb0*/  IMAD.U32 R7, RZ, RZ, UR31 ;  /* 0x0000001fff077e24 */ /* 0x000fe2000f8e00ff */
[----:B------:R-:W-:Y:S01]  /*ecc0*/  CS2R R20, SRZ ;  /* 0x0000000000147805 */ /* 0x000fe2000001ff00 */
[----:B------:R-:W-:Y:S01]  /*ecd0*/  IMAD.U32 R5, RZ, RZ, UR6 ;  /* 0x00000006ff057e24 */ /* 0x000fe2000f8e00ff */
[----:B------:R-:W-:-:S07]  /*ece0*/  ISETP.NE.AND P3, PT, R26, RZ, PT ;  /* 0x000000ff1a00720c */ /* 0x000fce0003f65270 */
[----:B------:R-:W-:Y:S01]  /*ecf0*/  @P0 IMAD.HI.U32 R4, R2, c[0x0][0x2c8], RZ ;  /* 0x0000b20002040a27 */ /* 0x000fe200078e00ff */
[----:B------:R-:W-:-:S13]  /*ed00*/  PLOP3.LUT P0, PT, PT, PT, UP2, 0x80, 0x0 ;  /* 0x000000000000781c */ /* 0x000fda0003f0f028 */
[----:B------:R-:W-:Y:S01]  /*ed10*/  @P0 SHF.R.U32.HI R2, RZ, c[0x0][0x2cc], R4 ;  /* 0x0000b300ff020a19 */ /* 0x000fe20000011604 */
[----:B------:R-:W-:-:S03]  /*ed20*/  IMAD.MOV.U32 R4, RZ, RZ, R6 ;  /* 0x000000ffff047224 */ /* 0x000fc600078e0006 */
[----:B------:R-:W-:Y:S01]  /*ed30*/  SHF.R.S32.HI R8, RZ, 0x1f, R2 ;  /* 0x0000001fff087819 */ /* 0x000fe20000011402 */
[----:B------:R-:W-:-:S04]  /*ed40*/  IMAD.WIDE.U32 R4, R2, c[0x0][0x280], R4 ;  /* 0x0000a00002047a25 */ /* 0x000fc800078e0004 */
[----:B------:R-:W-:Y:S01]  /*ed50*/  IMAD R7, R8, c[0x0][0x280], RZ ;  /* 0x0000a00008077a24 */ /* 0x000fe200078e02ff */
[----:B------:R-:W-:-:S03]  /*ed60*/  LEA R14, P0, R4, c[0x0][0x270], 0x1 ;  /* 0x00009c00040e7a11 */ /* 0x000fc600078008ff */
[----:B------:R-:W-:Y:S02]  /*ed70*/  IMAD R6, R2, c[0x0][0x284], R7 ;  /* 0x0000a10002067a24 */ /* 0x000fe400078e0207 */
[----:B------:R-:W-:Y:S02]  /*ed80*/  IMAD.U32 R7, RZ, RZ, UR33 ;  /* 0x00000021ff077e24 */ /* 0x000fe4000f8e00ff */
[----:B------:R-:W-:Y:S01]  /*ed90*/  IMAD R7, R8, c[0x0][0x290], RZ ;  /* 0x0000a40008077a24 */ /* 0x000fe200078e02ff */
[----:B------:R-:W-:Y:S01]  /*eda0*/  IADD3 R5, R5, R6, RZ ;  /* 0x0000000605057210 */ /* 0x000fe20007ffe0ff */
[----:B------:R-:W-:-:S03]  /*edb0*/  IMAD.U32 R6, RZ, RZ, UR32 ;  /* 0x00000020ff067e24 */ /* 0x000fc6000f8e00ff */
[----:B------:R-:W-:Y:S01]  /*edc0*/  LEA.HI.X R13, R4, c[0x0][0x274], R5, 0x1, P0 ;  /* 0x00009d00040d7a11 */ /* 0x000fe200000f0c05 */
[----:B------:R-:W-:Y:S01]  /*edd0*/  IMAD.U32 R5, RZ, RZ, UR5 ;  /* 0x00000005ff057e24 */ /* 0x000fe2000f8e00ff */
[----:B------:R-:W-:Y:S02]  /*ede0*/  MOV R4, R6 ;  /* 0x0000000600047202 */ /* 0x000fe40000000f00 */
[----:B------:R-:W1:Y:S03]  /*edf0*/  SHFL.IDX PT, R6, R14, RZ, 0x181f ;  /* 0x00181fff0e067589 */ /* 0x000e6600000e0000 */
[----:B------:R-:W-:-:S04]  /*ee00*/  IMAD.WIDE.U32 R4, R2, c[0x0][0x290], R4 ;  /* 0x0000a40002047a25 */ /* 0x000fc800078e0004 */
[----:B------:R-:W-:Y:S01]  /*ee10*/  IMAD R2, R2, c[0x0][0x294], R7 ;  /* 0x0000a50002027a24 */ /* 0x000fe200078e0207 */
[----:B------:R-:W-:-:S03]  /*ee20*/  LEA R12, P0, R4, c[0x0][0x288], 0x1 ;  /* 0x0000a200040c7a11 */ /* 0x000fc600078008ff */
[----:B------:R-:W-:Y:S02]  /*ee30*/  IMAD.IADD R2, R5, 0x1, R2 ;  /* 0x0000000105027824 */ /* 0x000fe400078e0202 */
[----:B------:R-:W2:Y:S03]  /*ee40*/  SHFL.IDX PT, R5, R13, RZ, 0x181f ;  /* 0x00181fff0d057589 */ /* 0x000ea600000e0000 */
[----:B------:R-:W-:Y:S02]  /*ee50*/  LEA.HI.X R11, R4, c[0x0][0x28c], R2, 0x1, P0 ;  /* 0x0000a300040b7a11 */ /* 0x000fe400000f0c02 */
[----:B------:R-:W-:-:S03]  /*ee60*/  ISETP.GE.OR P0, PT, R16, c[0x0][0x27c], P6 ;  /* 0x00009f0010007a0c */ /* 0x000fc60003706670 */
[----:B------:R-:W-:Y:S10]  /*ee70*/  SHFL.IDX PT, R8, R11, RZ, 0x181f ;  /* 0x00181fff0b087589 */ /* 0x000ff400000e0000 */
[C---:B------:R-:W-:Y:S01]  /*ee80*/  @!P0 IMAD.SHL.U32 R4, R16.reuse, 0x2, RZ ;  /* 0x0000000210048824 */ /* 0x040fe200078e00ff */
[----:B------:R-:W-:-:S04]  /*ee90*/  @!P0 SHF.L.U64.HI R2, R16, 0x1, R37 ;  /* 0x0000000110028819 */ /* 0x000fc80000010225 */
[----:B-1----:R-:W-:-:S05]  /*eea0*/  @!P0 IADD3 R6, P1, R6, R4, RZ ;  /* 0x0000000406068210 */ /* 0x002fca0007f3e0ff */
[----:B--2---:R-:W-:Y:S02]  /*eeb0*/  @!P0 IMAD.X R7, R5, 0x1, R2, P1 ;  /* 0x0000000105078824 */ /* 0x004fe400008e0602 */
[----:B------:R-:W1:Y:S01]  /*eec0*/  SHFL.IDX PT, R5, R12, RZ, 0x181f ;  /* 0x00181fff0c057589 */ /* 0x000e6200000e0000 */
[----:B------:R-:W-:Y:S01]  /*eed0*/  CS2R R26, SRZ ;  /* 0x00000000001a7805 */ /* 0x000fe2000001ff00 */
[----:B------:R-:W-:Y:S02]  /*eee0*/  CS2R R24, SRZ ;  /* 0x0000000000187805 */ /* 0x000fe4000001ff00 */
[----:B------:R2:W3:Y:S01]  /*eef0*/  @!P0 LD.E.128 R20, [R6.64] ;  /* 0x0000001c06148980 */ /* 0x0004e2000c101d00 */
[----:B-1----:R-:W-:-:S04]  /*ef00*/  @!P0 IADD3 R4, P1, R5, R4, RZ ;  /* 0x0000000405048210 */ /* 0x002fc80007f3e0ff */
[----:B------:R-:W-:-:S05]  /*ef10*/  @!P0 IADD3.X R5, R8, R2, RZ, P1, !PT ;  /* 0x0000000208058210 */ /* 0x000fca0000ffe4ff */
[----:B------:R1:W4:Y:S01]  /*ef20*/  @!P0 LD.E.128 R24, [R4.64] ;  /* 0x0000001c04188980 */ /* 0x000322000c101d00 */
[----:B------:R-:W-:Y:S03]  /*ef30*/  BSSY B0, `(.L_x_1763) ;  /* 0x0000026000007945 */ /* 0x000fe60003800000 */
[----:B--2---:R2:W1:Y:S01]  /*ef40*/  SHFL.IDX PT, R7, R14, 0x1, 0x181f ;  /* 0x00381f000e077f89 */ /* 0x00446200000e0000 */
[----:B------:R-:W-:-:S03]  /*ef50*/  CS2R R46, SRZ ;  /* 0x00000000002e7805 */ /* 0x000fc6000001ff00 */
[----:B------:R2:W1:Y:S01]  /*ef60*/  SHFL.IDX PT, R8, R12, 0x1, 0x181f ;  /* 0x00381f000c087f89 */ /* 0x00046200000e0000 */
[----:B------:R-:W-:-:S03]  /*ef70*/  CS2R R44, SRZ ;  /* 0x00000000002c7805 */ /* 0x000fc6000001ff00 */
[----:B------:R2:W1:Y:S01]  /*ef80*/  SHFL.IDX PT, R9, R13, 0x1, 0x181f ;  /* 0x00381f000d097f89 */ /* 0x00046200000e0000 */
[----:B------:R-:W-:-:S03]  /*ef90*/  CS2R R42, SRZ ;  /* 0x00000000002a7805 */ /* 0x000fc6000001ff00 */
[----:B------:R2:W1:Y:S01]  /*efa0*/  SHFL.IDX PT, R10, R11, 0x1, 0x181f ;  /* 0x00381f000b0a7f89 */ /* 0x00046200000e0000 */
[----:B------:R-:W-:Y:S01]  /*efb0*/  CS2R R40, SRZ ;  /* 0x0000000000287805 */ /* 0x000fe2000001ff00 */
[----:B------:R-:W-:Y:S01]  /*efc0*/  ISETP.GE.AND P2, PT, R16, c[0x0][0x27c], PT ;  /* 0x00009f0010007a0c */ /* 0x000fe20003f46270 */
[----:B---3--:R-:W-:Y:S01]  /*efd0*/  IMAD.MOV.U32 R6, RZ, RZ, R22 ;  /* 0x000000ffff067224 */ /* 0x008fe200078e0016 */
[----:B------:R-:W-:Y:S01]  /*efe0*/  MOV R2, R21 ;  /* 0x0000001500027202 */ /* 0x000fe20000000f00 */
[----:B-1----:R-:W-:Y:S02]  /*eff0*/  IMAD.MOV.U32 R5, RZ, RZ, R23 ;  /* 0x000000ffff057224 */ /* 0x002fe400078e0017 */
[----:B------:R-:W-:Y:S01]  /*f000*/  IMAD.MOV.U32 R4, RZ, RZ, R20 ;  /* 0x000000ffff047224 */ /* 0x000fe200078e0014 */
[----:B------:R-:W-:Y:S02]  /*f010*/  PRMT R31, R6, 0x7610, R31 ;  /* 0x00007610061f7816 */ /* 0x000fe4000000001f */
[----:B------:R-:W-:-:S02]  /*f020*/  PRMT R30, R30, 0x5410, R5 ;  /* 0x000054101e1e7816 */ /* 0x000fc40000000005 */
[----:B------:R-:W-:Y:S02]  /*f030*/  PRMT R29, R2, 0x7610, R29 ;  /* 0x00007610021d7816 */ /* 0x000fe4000000001d */
[----:B------:R-:W-:Y:S01]  /*f040*/  PRMT R19, R4, 0x7610, R19 ;  /* 0x0000761004137816 */ /* 0x000fe20000000013 */
[----:B----4-:R-:W-:Y:S01]  /*f050*/  IMAD.MOV.U32 R6, RZ, RZ, R26 ;  /* 0x000000ffff067224 */ /* 0x010fe200078e001a */
[----:B------:R-:W-:Y:S01]  /*f060*/  MOV R4, R24 ;  /* 0x0000001800047202 */ /* 0x000fe20000000f00 */
[----:B------:R-:W-:Y:S02]  /*f070*/  IMAD.MOV.U32 R5, RZ, RZ, R27 ;  /* 0x000000ffff057224 */ /* 0x000fe400078e001b */
[----:B------:R-:W-:Y:S01]  /*f080*/  IMAD.MOV.U32 R2, RZ, RZ, R25 ;  /* 0x000000ffff027224 */ /* 0x000fe200078e0019 */
[----:B------:R-:W-:Y:S02]  /*f090*/  PRMT R30, R6, 0x7610, R30 ;  /* 0x00007610061e7816 */ /* 0x000fe4000000001e */
[----:B------:R-:W-:-:S02]  /*f0a0*/  PRMT R29, R29, 0x5410, R5 ;  /* 0x000054101d1d7816 */ /* 0x000fc40000000005 */
[----:B------:R-:W-:Y:S01]  /*f0b0*/  PRMT R28, R2, 0x5410, R4 ;  /* 0x00005410021c7816 */ /* 0x000fe20000000004 */
[----:B------:R-:W-:Y:S05]  /*f0c0*/  @P3 BRA `(.L_x_1764) ;  /* 0x000000c000003947 */ /* 0x000fea0003800000 */
[----:B--2---:R-:W-:Y:S01]  /*f0d0*/  CS2R R44, SRZ ;  /* 0x00000000002c7805 */ /* 0x004fe2000001ff00 */
        /* <DEDUP_REMOVED lines=11> */
.L_x_1764:
[----:B--2---:R-:W-:Y:S05]  /*f190*/  BSYNC B0 ;  /* 0x0000000000007941 */ /* 0x004fea0003800000 */
.L_x_1763:
[----:B-1----:R-:W1:Y:S01]  /*f1a0*/  SHFL.IDX PT, R6, R14, 0x2, 0x181f ;  /* 0x00581f000e067f89 */ /* 0x002e6200000e0000 */
[----:B------:R-:W-:Y:S01]  /*f1b0*/  ISETP.NE.AND P0, PT, R38, RZ, PT ;  /* 0x000000ff2600720c */ /* 0x000fe20003f05270 */
[----:B------:R-:W-:Y:S01]  /*f1c0*/  CS2R R54, SRZ ;  /* 0x0000000000367805 */ /* 0x000fe2000001ff00 */
[----:B------:R-:W-:Y:S01]  /*f1d0*/  CS2R R52, SRZ ;  /* 0x0000000000347805 */ /* 0x000fe2000001ff00 */
[----:B------:R-:W2:Y:S01]  /*f1e0*/  SHFL.IDX PT, R4, R13, 0x2, 0x181f ;  /* 0x00581f000d047f89 */ /* 0x000ea200000e0000 */
[----:B------:R-:W-:Y:S02]  /*f1f0*/  ISETP.GE.OR P0, PT, R16, c[0x0][0x27c], P0 ;  /* 0x00009f0010007a0c */ /* 0x000fe40000706670 */
[----:B------:R-:W-:Y:S01]  /*f200*/  ISETP.NE.AND P3, PT, R48, RZ, PT ;  /* 0x000000ff3000720c */ /* 0x000fe20003f65270 */
[----:B------:R-:W-:Y:S10]  /*f210*/  SHFL.IDX PT, R8, R11, 0x2, 0x181f ;  /* 0x00581f000b087f89 */ /* 0x000ff400000e0000 */
[C---:B------:R-:W-:Y:S01]  /*f220*/  @!P0 IMAD.SHL.U32 R2, R16.reuse, 0x2, RZ ;  /* 0x0000000210028824 */ /* 0x040fe200078e00ff */
[----:B------:R-:W-:-:S04]  /*f230*/  @!P0 SHF.L.U64.HI R5, R16, 0x1, R37 ;  /* 0x0000000110058819 */ /* 0x000fc80000010225 */
[----:B-1----:R-:W-:-:S05]  /*f240*/  @!P0 IADD3 R6, P1, R6, R2, RZ ;  /* 0x0000000206068210 */ /* 0x002fca0007f3e0ff */
[----:B--2---:R-:W-:Y:S02]  /*f250*/  @!P0 IMAD.X R7, R4, 0x1, R5, P1 ;  /* 0x0000000104078824 */ /* 0x004fe400008e0605 */
[----:B------:R-:W1:Y:S01]  /*f260*/  SHFL.IDX PT, R4, R12, 0x2, 0x181f ;  /* 0x00581f000c047f89 */ /* 0x000e6200000e0000 */
[----:B------:R-:W-:Y:S01]  /*f270*/  CS2R R58, SRZ ;  /* 0x00000000003a7805 */ /* 0x000fe2000001ff00 */
[----:B------:R-:W-:Y:S02]  /*f280*/  CS2R R56, SRZ ;  /* 0x0000000000387805 */ /* 0x000fe4000001ff00 */
[----:B------:R2:W3:Y:S01]  /*f290*/  @!P0 LD.E.128 R52, [R6.64] ;  /* 0x0000001c06348980 */ /* 0x0004e2000c101d00 */
[----:B-1----:R-:W-:-:S05]  /*f2a0*/  @!P0 IADD3 R4, P1, R4, R2, RZ ;  /* 0x0000000204048210 */ /* 0x002fca0007f3e0ff */
[----:B------:R-:W-:-:S05]  /*f2b0*/  @!P0 IMAD.X R5, R8, 0x1, R5, P1 ;  /* 0x0000000108058824 */ /* 0x000fca00008e0605 */
[----:B------:R1:W4:Y:S01]  /*f2c0*/  @!P0 LD.E.128 R56, [R4.64] ;  /* 0x0000001c04388980 */ /* 0x000322000c101d00 */
[----:B--2--5:R-:W-:Y:S02]  /*f2d0*/  IMAD.MOV.U32 R6, RZ, RZ, R46 ;  /* 0x000000ffff067224 */ /* 0x024fe400078e002e */
[----:B------:R-:W-:Y:S01]  /*f2e0*/  IMAD.MOV.U32 R2, RZ, RZ, R45 ;  /* 0x000000ffff027224 */ /* 0x000fe200078e002d */
[----:B------:R2:W2:Y:S01]  /*f2f0*/  SHFL.IDX PT, R9, R13, 0x3, 0x181f ;  /* 0x00781f000d097f89 */ /* 0x0004a200000e0000 */
[----:B------:R-:W-:Y:S01]  /*f300*/  BSSY B0, `(.L_x_1765) ;  /* 0x000002b000007945 */ /* 0x000fe20003800000 */
[----:B-1----:R-:W-:Y:S01]  /*f310*/  IMAD.MOV.U32 R4, RZ, RZ, R44 ;  /* 0x000000ffff047224 */ /* 0x002fe200078e002c */
[----:B------:R-:W-:-:S04]  /*f320*/  MOV R5, R47 ;  /* 0x0000002f00057202 */ /* 0x000fc80000000f00 */
[----:B------:R-:W-:Y:S01]  /*f330*/  PRMT R71, R5, 0x5410, R6 ;  /* 0x0000541005477816 */ /* 0x000fe20000000006 */
[----:B------:R-:W-:Y:S01]  /*f340*/  IMAD.MOV.U32 R6, RZ, RZ, R42 ;  /* 0x000000ffff067224 */ /* 0x000fe200078e002a */
[----:B------:R-:W-:Y:S01]  /*f350*/  PRMT R51, R2, 0x5410, R4 ;  /* 0x0000541002337816 */ /* 0x000fe20000000004 */
[----:B------:R-:W-:Y:S01]  /*f360*/  IMAD.MOV.U32 R4, RZ, RZ, R40 ;  /* 0x000000ffff047224 */ /* 0x000fe200078e0028 */
[----:B------:R-:W-:Y:S01]  /*f370*/  MOV R5, R43 ;  /* 0x0000002b00057202 */ /* 0x000fe20000000f00 */
[----:B------:R-:W-:-:S03]  /*f380*/  IMAD.MOV.U32 R2, RZ, RZ, R41 ;  /* 0x000000ffff027224 */ /* 0x000fc600078e0029 */
[----:B------:R-:W-:Y:S02]  /*f390*/  PRMT R70, R5, 0x5410, R6 ;  /* 0x0000541005467816 */ /* 0x000fe40000000006 */
[----:B------:R-:W-:Y:S01]  /*f3a0*/  PRMT R50, R2, 0x5410, R4 ;  /* 0x0000541002327816 */ /* 0x000fe20000000004 */
[----:B------:R1:W1:Y:S01]  /*f3b0*/  SHFL.IDX PT, R7, R14, 0x3, 0x181f ;  /* 0x00781f000e077f89 */ /* 0x00026200000e0000 */
[----:B------:R-:W-:-:S03]  /*f3c0*/  CS2R R66, SRZ ;  /* 0x0000000000427805 */ /* 0x000fc6000001ff00 */
[----:B------:R1:W1:Y:S01]  /*f3d0*/  SHFL.IDX PT, R10, R11, 0x3, 0x181f ;  /* 0x00781f000b0a7f89 */ /* 0x00026200000e0000 */
[----:B------:R-:W-:-:S03]  /*f3e0*/  CS2R R64, SRZ ;  /* 0x0000000000407805 */ /* 0x000fc6000001ff00 */
[----:B------:R1:W1:Y:S01]  /*f3f0*/  SHFL.IDX PT, R8, R12, 0x3, 0x181f ;  /* 0x00781f000c087f89 */ /* 0x00026200000e0000 */
[----:B------:R-:W-:Y:S01]  /*f400*/  CS2R R62, SRZ ;  /* 0x00000000003e7805 */ /* 0x000fe2000001ff00 */
[----:B------:R-:W-:Y:S01]  /*f410*/  CS2R R60, SRZ ;  /* 0x00000000003c7805 */ /* 0x000fe2000001ff00 */
[----:B---3--:R-:W-:Y:S01]  /*f420*/  IMAD.MOV.U32 R6, RZ, RZ, R54 ;  /* 0x000000ffff067224 */ /* 0x008fe200078e0036 */
[----:B------:R-:W-:Y:S01]  /*f430*/  MOV R5, R55 ;  /* 0x0000003700057202 */ /* 0x000fe20000000f00 */
[----:B------:R-:W-:Y:S02]  /*f440*/  IMAD.MOV.U32 R4, RZ, RZ, R52 ;  /* 0x000000ffff047224 */ /* 0x000fe400078e0034 */
[----:B------:R-:W-:Y:S01]  /*f450*/  IMAD.MOV.U32 R2, RZ, RZ, R53 ;  /* 0x000000ffff027224 */ /* 0x000fe200078e0035 */
[----:B------:R-:W-:-:S04]  /*f460*/  PRMT R107, R5, 0x5410, R6 ;  /* 0x00005410056b7816 */ /* 0x000fc80000000006 */
[----:B------:R-:W-:Y:S01]  /*f470*/  PRMT R105, R2, 0x5410, R4 ;  /* 0x0000541002697816 */ /* 0x000fe20000000004 */
[----:B----4-:R-:W-:Y:S01]  /*f480*/  IMAD.MOV.U32 R6, RZ, RZ, R58 ;  /* 0x000000ffff067224 */ /* 0x010fe200078e003a */
[----:B------:R-:W-:Y:S01]  /*f490*/  MOV R5, R59 ;  /* 0x0000003b00057202 */ /* 0x000fe20000000f00 */
[----:B------:R-:W-:Y:S02]  /*f4a0*/  IMAD.MOV.U32 R4, RZ, RZ, R56 ;  /* 0x000000ffff047224 */ /* 0x000fe400078e0038 */
[----:B------:R-:W-:Y:S01]  /*f4b0*/  IMAD.MOV.U32 R2, RZ, RZ, R57 ;  /* 0x000000ffff027224 */ /* 0x000fe200078e0039 */
[----:B------:R-:W-:-:S04]  /*f4c0*/  PRMT R106, R5, 0x5410, R6 ;  /* 0x00005410056a7816 */ /* 0x000fc80000000006 */
[----:B------:R-:W-:Y:S01]  /*f4d0*/  PRMT R104, R2, 0x5410, R4 ;  /* 0x0000541002687816 */ /* 0x000fe20000000004 */
[----:B------:R-:W-:Y:S05]  /*f4e0*/  @P3 BRA `(.L_x_1766) ;  /* 0x000000c000003947 */ /* 0x000fea0003800000 */
[----:B-12---:R-:W-:Y:S01]  /*f4f0*/  CS2R R64, SRZ ;  /* 0x0000000000407805 */ /* 0x006fe2000001ff00 */
        /* <DEDUP_REMOVED lines=11> */
.L_x_1766:
[----:B-12---:R-:W-:Y:S05]  /*f5b0*/  BSYNC B0 ;  /* 0x0000000000007941 */ /* 0x006fea0003800000 */
.L_x_1765:
[----:B------:R-:W1:Y:S01]  /*f5c0*/  SHFL.IDX PT, R6, R14, 0x4, 0x181f ;  /* 0x00981f000e067f89 */ /* 0x000e6200000e0000 */
[----:B------:R-:W-:Y:S01]  /*f5d0*/  ISETP.NE.AND P0, PT, R69, RZ, PT ;  /* 0x000000ff4500720c */ /* 0x000fe20003f05270 */
[----:B------:R-:W-:Y:S01]  /*f5e0*/  CS2R R74, SRZ ;  /* 0x00000000004a7805 */ /* 0x000fe2000001ff00 */
[----:B------:R-:W-:Y:S01]  /*f5f0*/  ISETP.NE.AND P3, PT, R72, RZ, PT ;  /* 0x000000ff4800720c */ /* 0x000fe20003f65270 */
[----:B------:R-:W2:Y:S01]  /*f600*/  SHFL.IDX PT, R4, R13, 0x4, 0x181f ;  /* 0x00981f000d047f89 */ /* 0x000ea200000e0000 */
[C---:B------:R-:W-:Y:S01]  /*f610*/  ISETP.GE.OR P0, PT, R16.reuse, c[0x0][0x27c], P0 ;  /* 0x00009f0010007a0c */ /* 0x040fe20000706670 */
[----:B------:R-:W-:Y:S02]  /*f620*/  CS2R R72, SRZ ;  /* 0x0000000000487805 */ /* 0x000fe4000001ff00 */
        /* <DEDUP_REMOVED lines=58> */
.L_x_1768:
[----:B-12---:R-:W-:Y:S05]  /*f9d0*/  BSYNC B0 ;  /* 0x0000000000007941 */ /* 0x006fea0003800000 */
.L_x_1767:
[----:B------:R-:W1:Y:S01]  /*f9e0*/  SHFL.IDX PT, R6, R14, 0x6, 0x181f ;  /* 0x00d81f000e067f89 */ /* 0x000e6200000e0000 */
[----:B------:R-:W-:Y:S01]  /*f9f0*/  ISETP.NE.AND P0, PT, R89, RZ, PT ;  /* 0x000000ff5900720c */ /* 0x000fe20003f05270 */
[----:B------:R-:W-:Y:S01]  /*fa00*/  CS2R R98, SRZ ;  /* 0x0000000000627805 */ /* 0x000fe2000001ff00 */
[----:B------:R-:W-:Y:S01]  /*fa10*/  CS2R R96, SRZ ;  /* 0x0000000000607805 */ /* 0x000fe2000001ff00 */
[----:B------:R-:W2:Y:S01]  /*fa20*/  SHFL.IDX PT, R7, R13, 0x6, 0x181f ;  /* 0x00d81f000d077f89 */ /* 0x000ea200000e0000 */
[----:B------:R-:W-:-:S03]  /*fa30*/  ISETP.GE.OR P0, PT, R16, c[0x0][0x27c], P0 ;  /* 0x00009f0010007a0c */ /* 0x000fc60000706670 */
[----:B------:R-:W3:Y:S04]  /*fa40*/  SHFL.IDX PT, R4, R12, 0x6, 0x181f ;  /* 0x00d81f000c047f89 */ /* 0x000ee800000e0000 */
[----:B------:R-:W4:Y:S06]  /*fa50*/  SHFL.IDX PT, R8, R11, 0x6, 0x181f ;  /* 0x00d81f000b087f89 */ /* 0x000f2c00000e0000 */
        /* <DEDUP_REMOVED lines=12> */
[----:B------:R-:W-:Y:S01]  /*fb20*/  CS2R R102, SRZ ;  /* 0x0000000000667805 */ /* 0x000fe2000001ff00 */
[----:B------:R2:W2:Y:S01]  /*fb30*/  SHFL.IDX PT, R10, R13, 0x7, 0x181f ;  /* 0x00f81f000d0a7f89 */ /* 0x0004a200000e0000 */
[----:B------:R-:W-:Y:S01]  /*fb40*/  CS2R R100, SRZ ;  /* 0x0000000000647805 */ /* 0x000fe2000001ff00 */
[----:B------:R-:W-:Y:S01]  /*fb50*/  CS2R R90, SRZ ;  /* 0x00000000005a7805 */ /* 0x000fe2000001ff00 */
[----:B------:R-:W-:Y:S01]  /*fb60*/  CS2R R88, SRZ ;  /* 0x0000000000587805 */ /* 0x000fe2000001ff00 */
[----:B------:R2:W2:Y:S04]  /*fb70*/  SHFL.IDX PT, R8, R12, 0x7, 0x181f ;  /* 0x00f81f000c087f89 */ /* 0x0004a800000e0000 */
[----:B------:R2:W2:Y:S01]  /*fb80*/  SHFL.IDX PT, R9, R11, 0x7, 0x181f ;  /* 0x00f81f000b097f89 */ /* 0x0004a200000e0000 */
[----:B-1----:R-:W-:-:S03]  /*fb90*/  IMAD.MOV.U32 R6, RZ, RZ, R86 ;  /* 0x000000ffff067224 */ /* 0x002fc600078e0056 */
[----:B------:R1:W1:Y:S01]  /*fba0*/  SHFL.IDX PT, R7, R14, 0x7, 0x181f ;  /* 0x00f81f000e077f89 */ /* 0x00026200000e0000 */
[----:B---3--:R-:W-:Y:S01]  /*fbb0*/  IMAD.MOV.U32 R4, RZ, RZ, R84 ;  /* 0x000000ffff047224 */ /* 0x008fe200078e0054 */
        /* <DEDUP_REMOVED lines=34> */
.L_x_1770:
[----:B-1----:R-:W-:Y:S05]  /*fde0*/  BSYNC B0 ;  /* 0x0000000000007941 */ /* 0x002fea0003800000 */
.L_x_1769:
[----:B------:R-:W-:Y:S01]  /*fdf0*/  UIADD3 UR4, -UR18, UR20, URZ ;  /* 0x0000001412047290 */ /* 0x000fe2000fffe13f */
[----:B-----5:R-:W-:Y:S01]  /*fe00*/  IMAD.MOV.U32 R2, RZ, RZ, R102 ;  /* 0x000000ffff027224 */ /* 0x020fe200078e0066 */
[----:B------:R-:W-:-:S04]  /*fe10*/  DEPBAR.LE SB0, 0x1 ;  /* 0x000080400000791a */ /* 0x000fc80000000000 */
[----:B------:R-:W-:Y:S01]  /*fe20*/  UISETP.LT.AND UP0, UPT, UR4, 0x80, UPT ;  /* 0x000000800400788c */ /* 0x000fe2000bf01270 */
[----:B------:R-:W-:Y:S01]  /*fe30*/  PRMT R126, R126, 0x5410, R2 ;  /* 0x000054107e7e7816 */ /* 0x000fe20000000002 */
[----:B------:R-:W-:Y:S01]  /*fe40*/  IMAD.MOV.U32 R5, RZ, RZ, R103 ;  /* 0x000000ffff057224 */ /* 0x000fe200078e0067 */
[----:B------:R-:W-:Y:S01]  /*fe50*/  MOV R6, R90 ;  /* 0x0000005a00067202 */ /* 0x000fe20000000f00 */
[----:B------:R-:W-:Y:S01]  /*fe60*/  USEL UR4, UR4, 0x80, UP0 ;  /* 0x0000008004047887 */ /* 0x000fe20008000000 */
[----:B------:R-:W-:Y:S01]  /*fe70*/  IMAD.MOV.U32 R4, RZ, RZ, R100 ;  /* 0x000000ffff047224 */ /* 0x000fe200078e0064 */
[----:B------:R-:W-:Y:S01]  /*fe80*/  BSSY B0, `(.L_x_1771) ;  /* 0x0000073000007945 */ /* 0x000fe20003800000 */
[----:B------:R-:W-:Y:S01]  /*fe90*/  IMAD.MOV.U32 R2, RZ, RZ, R101 ;  /* 0x000000ffff027224 */ /* 0x000fe200078e0065 */
[----:B------:R-:W-:Y:S01]  /*fea0*/  PRMT R126, R5, 0x7610, R126 ;  /* 0x00007610057e7816 */ /* 0x000fe2000000007e */
[----:B------:R-:W-:Y:S01]  /*feb0*/  IMAD.MOV.U32 R5, RZ, RZ, R91 ;  /* 0x000000ffff057224 */ /* 0x000fe200078e005b */
[----:B------:R-:W-:Y:S01]  /*fec0*/  BAR.SYNC.DEFER_BLOCKING 0x0 ;  /* 0x0000000000007b1d */ /* 0x000fe20000010000 */
[----:B------:R-:W-:-:S02]  /*fed0*/  ISETP.GE.OR P0, PT, R68, UR4, P2 ;  /* 0x0000000444007c0c */ /* 0x000fc40009706670 */
[----:B------:R-:W-:Y:S01]  /*fee0*/  PRMT R124, R2, 0x5410, R4 ;  /* 0x00005410027c7816 */ /* 0x000fe20000000004 */
[----:B------:R-:W-:Y:S01]  /*fef0*/  IMAD.MOV.U32 R4, RZ, RZ, R88 ;  /* 0x000000ffff047224 */ /* 0x000fe200078e0058 */
[----:B------:R-:W-:Y:S02]  /*ff00*/  MOV R2, R89 ;  /* 0x0000005900027202 */ /* 0x000fe40000000f00 */
[----:B------:R-:W-:Y:S02]  /*ff10*/  PRMT R125, R5, 0x5410, R6 ;  /* 0x00005410057d7816 */ /* 0x000fe40000000006 */
[----:B------:R-:W-:-:S05]  /*ff20*/  PRMT R123, R2, 0x5410, R4 ;  /* 0x00005410027b7816 */ /* 0x000fca0000000004 */
[----:B------:R-:W-:Y:S05]  /*ff30*/  @P0 BRA `(.L_x_1772) ;  /* 0x0000067000000947 */ /* 0x000fea0003800000 */
[----:B------:R-:W-:Y:S01]  /*ff40*/  IMAD.MOV.U32 R2, RZ, RZ, c[0x0][0x27c] ;  /* 0x00009f00ff027624 */ /* 0x000fe200078e00ff */
[----:B------:R-:W1:Y:S01]  /*ff50*/  LDS.128 R8, [R34+0x8100] ;  /* 0x0081000022087984 */ /* 0x000e620000000c00 */
[----:B------:R-:W-:Y:S02]  /*ff60*/  SHF.R.U64 R13, R22, 0x10, R23 ;  /* 0x00000010160d7819 */ /* 0x000fe40000001217 */
[----:B------:R-:W-:Y:S02]  /*ff70*/  SHF.R.U64 R15, R24, 0x10, R25 ;  /* 0x00000010180f7819 */ /* 0x000fe40000001219 */
[----:B------:R-:W-:Y:S02]  /*ff80*/  LEA.HI R2, R2, R49, RZ, 0x1d ;  /* 0x0000003102027211 */ /* 0x000fe400078fe8ff */
[----:B------:R-:W-:Y:S02]  /*ff90*/  SHF.R.U64 R17, R26, 0x10, R27 ;  /* 0x000000101a117819 */ /* 0x000fe4000000121b */
[----:B------:R-:W-:Y:S01]  /*ffa0*/  SHF.R.S32.HI R5, RZ, 0x1f, R2 ;  /* 0x0000001fff057819 */ /* 0x000fe20000011402 */
[----:B------:R-:W-:Y:S01]  /*ffb0*/  IMAD.SHL.U32 R4, R2, 0x8, RZ ;  /* 0x0000000802047824 */ /* 0x000fe200078e00ff */
[----:B------:R-:W-:-:S02]  /*ffc0*/  PRMT R26, R31, 0x5410, R13 ;  /* 0x000054101f1a7816 */ /* 0x000fc4000000000d */
[----:B------:R-:W-:Y:S02]  /*ffd0*/  LEA.HI R2, R5, R2, RZ, 0x3 ;  /* 0x0000000205027211 */ /* 0x000fe400078f18ff */
[----:B------:R-:W-:Y:S02]  /*ffe0*/  LOP3.LUT R4, R18, 0x38, R4, 0xf8, !PT ;  /* 0x0000003812047812 */ /* 0x000fe400078ef804 */
[----:B------:R-:W-:Y:S01]  /*fff0*/  PRMT R13, R28, 0x5432, R15 ;  /* 0x000054321c0d7816 */ /* 0x000fe2000000000f */
[----:B------:R-:W-:Y:S01]  /*10000*/  IMAD.SHL.U32 R2, R2, 0x400, RZ ;  /* 0x0000040002027824 */ /* 0x000fe200078e00ff */
[----:B------:R-:W-:Y:S02]  /*10010*/  LOP3.LUT R4, R4, R33, RZ, 0x3c, !PT ;  /* 0x0000002104047212 */ /* 0x000fe400078e3cff */
[----:B------:R-:W-:Y:S01]  /*10020*/  SHF.R.U32.HI R16, RZ, 0x10, R25 ;  /* 0x00000010ff107819 */ /* 0x000fe20000011619 */
[----:B------:R-:W-:Y:S01]  /*10030*/  IMAD.U32 R31, R13, 0x10000, RZ ;  /* 0x000100000d1f7824 */ /* 0x000fe200078e00ff */
[----:B------:R-:W-:-:S02]  /*10040*/  LOP3.LUT R2, R2, 0x7fffe000, RZ, 0xc0, !PT ;  /* 0x7fffe00002027812 */ /* 0x000fc400078ec0ff */
[----:B------:R-:W-:Y:S02]  /*10050*/  SHF.R.U32.HI R14, RZ, 0x10, R23 ;  /* 0x00000010ff0e7819 */ /* 0x000fe40000011617 */
[----:B------:R-:W-:Y:S02]  /*10060*/  IADD3 R2, R4, R2, R32 ;  /* 0x0000000204027210 */ /* 0x000fe40007ffe020 */
[----:B------:R-:W-:Y:S02]  /*10070*/  SHF.R.U32.HI R12, RZ, 0x10, R21 ;  /* 0x00000010ff0c7819 */ /* 0x000fe40000011615 */
[----:B------:R-:W-:Y:S01]  /*10080*/  SHF.R.U32.HI R18, RZ, 0x10, R27 ;  /* 0x00000010ff127819 */ /* 0x000fe2000001161b */
[----:B------:R-:W-:Y:S01]  /*10090*/  IMAD.SHL.U32 R33, R2, 0x2, RZ ;  /* 0x0000000202217824 */ /* 0x000fe200078e00ff */
[----:B------:R-:W-:Y:S02]  /*100a0*/  SHF.R.U64 R2, R20, 0x10, R21 ;  /* 0x0000001014027819 */ /* 0x000fe40000001215 */
[----:B------:R-:W-:-:S02]  /*100b0*/  PRMT R16, R28, 0x5410, R16 ;  /* 0x000054101c107816 */ /* 0x000fc40000000010 */
[----:B------:R-:W2:Y:S01]  /*100c0*/  LDS.128 R4, [R33+0x8100] ;  /* 0x0081000021047984 */ /* 0x000ea20000000c00 */
[----:B------:R-:W-:Y:S02]  /*100d0*/  PRMT R19, R19, 0x5410, R2 ;  /* 0x0000541013137816 */ /* 0x000fe40000000002 */
[----:B------:R-:W-:Y:S01]  /*100e0*/  PRMT R27, R30, 0x5432, R14 ;  /* 0x000054321e1b7816 */ /* 0x000fe2000000000e */
[----:B-1----:R-:W-:Y:S01]  /*100f0*/  IMAD.U32 R14, R11, 0x10000, RZ ;  /* 0x000100000b0e7824 */ /* 0x002fe200078e00ff */
[----:B------:R-:W-:Y:S01]  /*10100*/  PRMT R20, R29, 0x5410, R12 ;  /* 0x000054101d147816 */ /* 0x000fe2000000000c */
[----:B------:R-:W-:Y:S01]  /*10110*/  IMAD.U32 R12, R8, 0x10000, RZ ;  /* 0x00010000080c7824 */ /* 0x000fe200078e00ff */
[----:B------:R-:W-:Y:S01]  /*10120*/  PRMT R25, R30, 0x5410, R17 ;  /* 0x000054101e197816 */ /* 0x000fe20000000011 */
[----:B------:R-:W-:Y:S01]  /*10130*/  IMAD.U32 R30, R19, 0x10000, RZ ;  /* 0x00010000131e7824 */ /* 0x000fe200078e00ff */
[----:B------:R-:W-:Y:S01]  /*10140*/  LOP3.LUT R28, R11, 0xffff0000, RZ, 0xc0, !PT ;  /* 0xffff00000b1c7812 */ /* 0x000fe200078ec0ff */
[----:B------:R-:W-:Y:S01]  /*10150*/  IMAD.U32 R48, R16, 0x10000, RZ ;  /* 0x0001000010307824 */ /* 0x000fe200078e00ff */
[----:B------:R-:W-:Y:S01]  /*10160*/  PRMT R24, R29, 0x5432, R18 ;  /* 0x000054321d187816 */ /* 0x000fe20000000012 */
[----:B------:R-:W-:Y:S01]  /*10170*/  IMAD.U32 R23, R10, 0x10000, RZ ;  /* 0x000100000a177824 */ /* 0x000fe200078e00ff */
[----:B------:R-:W-:-:S02]  /*10180*/  LOP3.LUT R17, R8, 0xffff0000, RZ, 0xc0, !PT ;  /* 0xffff000008117812 */ /* 0x000fc400078ec0ff */
[C---:B------:R-:W-:Y:S01]  /*10190*/  SHF.L.U32 R15, R9.reuse, 0x10, RZ ;  /* 0x00000010090f7819 */ /* 0x040fe200000006ff */
[----:B------:R-:W-:Y:S01]  /*101a0*/  IMAD.U32 R39, R24, 0x10000, RZ ;  /* 0x0001000018277824 */ /* 0x000fe200078e00ff */
[----:B------:R-:W-:Y:S02]  /*101b0*/  LOP3.LUT R18, R9, 0xffff0000, RZ, 0xc0, !PT ;  /* 0xffff000009127812 */ /* 0x000fe400078ec0ff */
[----:B------:R-:W-:Y:S02]  /*101c0*/  LOP3.LUT R29, R10, 0xffff0000, RZ, 0xc0, !PT ;  /* 0xffff00000a1d7812 */ /* 0x000fe400078ec0ff */
[----:B------:R-:W-:Y:S01]  /*101d0*/  LOP3.LUT R13, R13, 0xffff0000, RZ, 0xc0, !PT ;  /* 0xffff00000d0d7812 */ /* 0x000fe200078ec0ff */
[----:B--2---:R-:W-:Y:S01]  /*101e0*/  IMAD.U32 R2, R4, 0x10000, RZ ;  /* 0x0001000004027824 */ /* 0x004fe200078e00ff */
[C---:B------:R-:W-:Y:S02]  /*101f0*/  SHF.L.U32 R11, R6.reuse, 0x10, RZ ;  /* 0x00000010060b7819 */ /* 0x040fe400000006ff */
[----:B------:R-:W-:Y:S01]  /*10200*/  LOP3.LUT R22, R6, 0xffff0000, RZ, 0xc0, !PT ;  /* 0xffff000006167812 */ /* 0x000fe200078ec0ff */
[----:B------:R-:W-:Y:S01]  /*10210*/  FMUL.FTZ R6, R2, R31 ;  /* 0x0000001f02067220 */ /* 0x000fe20000410000 */
[----:B------:R-:W-:-:S02]  /*10220*/  SHF.L.U32 R8, R5, 0x10, RZ ;  /* 0x0000001005087819 */ /* 0x000fc400000006ff */
[----:B------:R-:W-:Y:S01]  /*10230*/  LOP3.LUT R9, R4, 0xffff0000, RZ, 0xc0, !PT ;  /* 0xffff000004097812 */ /* 0x000fe200078ec0ff */
[-C--:B------:R-:W-:Y:S01]  /*10240*/  FMUL.FTZ R4, R2, R30.reuse ;  /* 0x0000001e02047220 */ /* 0x080fe20000410000 */
[----:B------:R-:W-:Y:S01]  /*10250*/  LOP3.LUT R10, R5, 0xffff0000, RZ, 0xc0, !PT ;  /* 0xffff0000050a7812 */ /* 0x000fe200078ec0ff */
[C---:B------:R-:W-:Y:S01]  /*10260*/  IMAD.U32 R5, R7.reuse, 0x10000, RZ ;  /* 0x0001000007057824 */ /* 0x040fe200078e00ff */
[----:B------:R-:W-:Y:S01]  /*10270*/  LOP3.LUT R21, R7, 0xffff0000, RZ, 0xc0, !PT ;  /* 0xffff000007157812 */ /* 0x000fe200078ec0ff */
[----:B------:R-:W-:Y:S01]  /*10280*/  FFMA.FTZ R38, R12, R30, -R6 ;  /* 0x0000001e0c267223 */ /* 0x000fe20000010806 */
[----:B------:R-:W-:Y:S01]  /*10290*/  SHF.L.U32 R7, R27, 0x10, RZ ;  /* 0x000000101b077819 */ /* 0x000fe200000006ff */
[----:B------:R-:W-:Y:S02]  /*102a0*/  IMAD.U32 R30, R20, 0x10000, RZ ;  /* 0x00010000141e7824 */ /* 0x000fe400078e00ff */
[----:B------:R-:W-:Y:S02]  /*102b0*/  FMUL.FTZ R2, R8, R48 ;  /* 0x0000003008027220 */ /* 0x000fe40000410000 */
[----:B------:R-:W-:Y:S01]  /*102c0*/  FFMA.FTZ R35, R12, R31, R4 ;  /* 0x0000001f0c237223 */ /* 0x000fe20000010004 */
[----:B------:R-:W-:Y:S01]  /*102d0*/  LOP3.LUT R12, R20, 0xffff0000, RZ, 0xc0, !PT ;  /* 0xffff0000140c7812 */ /* 0x000fe200078ec0ff */
[----:B------:R-:W-:-:S02]  /*102e0*/  FMUL.FTZ R4, R5, R39 ;  /* 0x0000002705047220 */ /* 0x000fc40000410000 */
[-C--:B------:R-:W-:Y:S02]  /*102f0*/  FFMA.FTZ R32, R15, R30.reuse, -R2 ;  /* 0x0000001e0f207223 */ /* 0x080fe40000010802 */
[-C--:B------:R-:W-:Y:S02]  /*10300*/  FMUL.FTZ R2, R5, R7.reuse ;  /* 0x0000000705027220 */ /* 0x080fe40000410000 */
[C---:B------:R-:W-:Y:S01]  /*10310*/  FFMA.FTZ R31, R14.reuse, R7, -R4 ;  /* 0x000000070e1f7223 */ /* 0x040fe20000010804 */
[----:B------:R-:W-:Y:S01]  /*10320*/  LOP3.LUT R4, R19, 0xffff0000, RZ, 0xc0, !PT ;  /* 0xffff000013047812 */ /* 0x000fe200078ec0ff */
[----:B------:R-:W-:Y:S01]  /*10330*/  FFMA.FTZ R19, R14, R39, R2 ;  /* 0x000000270e137223 */ /* 0x000fe20000010002 */
[----:B------:R-:W-:Y:S01]  /*10340*/  LOP3.LUT R7, R16, 0xffff0000, RZ, 0xc0, !PT ;  /* 0xffff000010077812 */ /* 0x000fe200078ec0ff */
[----:B------:R-:W-:Y:S01]  /*10350*/  FMUL.FTZ R2, R9, R13 ;  /* 0x0000000d09027220 */ /* 0x000fe20000410000 */
[----:B------:R-:W-:Y:S01]  /*10360*/  LOP3.LUT R16, R24, 0xffff0000, RZ, 0xc0, !PT ;  /* 0xffff000018107812 */ /* 0x000fe200078ec0ff */
[----:B------:R-:W-:-:S02]  /*10370*/  FMUL.FTZ R6, R8, R30 ;  /* 0x0000001e08067220 */ /* 0x000fc40000410000 */
[-C--:B------:R-:W-:Y:S02]  /*10380*/  FMUL.FTZ R5, R9, R4.reuse ;  /* 0x0000000409057220 */ /* 0x080fe40000410000 */
[----:B------:R-:W-:Y:S02]  /*10390*/  FFMA.FTZ R8, R17, R4, -R2 ;  /* 0x0000000411087223 */ /* 0x000fe40000010802 */
[----:B------:R-:W-:Y:S02]  /*103a0*/  IMAD.U32 R20, R25, 0x10000, RZ ;  /* 0x0001000019147824 */ /* 0x000fe400078e00ff */
[----:B------:R-:W-:Y:S01]  /*103b0*/  FMUL.FTZ R2, R10, R12 ;  /* 0x0000000c0a027220 */ /* 0x000fe20000410000 */
[----:B------:R-:W-:Y:S01]  /*103c0*/  F2FP.BF16.PACK_AB R8, R8, R38 ;  /* 0x000000260808723e */ /* 0x000fe200000010ff */
[----:B------:R-:W-:Y:S01]  /*103d0*/  FFMA.FTZ R30, R15, R48, R6 ;  /* 0x000000300f1e7223 */ /* 0x000fe20000010006 */
[----:B------:R-:W-:Y:S01]  /*103e0*/  LOP3.LUT R15, R27, 0xffff0000, RZ, 0xc0, !PT ;  /* 0xffff00001b0f7812 */ /* 0x000fe200078ec0ff */
[----:B------:R-:W-:-:S02]  /*103f0*/  IMAD.U32 R6, R26, 0x10000, RZ ;  /* 0x000100001a067824 */ /* 0x000fc400078e00ff */
[----:B------:R-:W-:Y:S02]  /*10400*/  FMUL.FTZ R4, R10, R7 ;  /* 0x000000070a047220 */ /* 0x000fe40000410000 */
[----:B------:R-:W-:Y:S01]  /*10410*/  FFMA.FTZ R14, R17, R13, R5 ;  /* 0x0000000d110e7223 */ /* 0x000fe20000010005 */
[----:B------:R-:W-:Y:S01]  /*10420*/  LOP3.LUT R17, R25, 0xffff0000, RZ, 0xc0, !PT ;  /* 0xffff000019117812 */ /* 0x000fe200078ec0ff */
[C---:B------:R-:W-:Y:S02]  /*10430*/  FMUL.FTZ R5, R11.reuse, R20 ;  /* 0x000000140b057220 */ /* 0x040fe40000410000 */
[----:B------:R-:W-:Y:S01]  /*10440*/  FFMA.FTZ R13, R18, R7, R2 ;  /* 0x00000007120d7223 */ /* 0x000fe20000010002 */
[----:B------:R-:W-:Y:S01]  /*10450*/  LOP3.LUT R7, R26, 0xffff0000, RZ, 0xc0, !PT ;  /* 0xffff00001a077812 */ /* 0x000fe200078ec0ff */
[----:B------:R-:W-:Y:S02]  /*10460*/  FFMA.FTZ R9, R18, R12, -R4 ;  /* 0x0000000c12097223 */ /* 0x000fe40000010804 */
[----:B------:R-:W-:-:S02]  /*10470*/  FMUL.FTZ R2, R11, R6 ;  /* 0x000000060b027220 */ /* 0x000fc40000410000 */
[----:B------:R-:W-:Y:S01]  /*10480*/  FFMA.FTZ R12, R23, R6, -R5 ;  /* 0x00000006170c7223 */ /* 0x000fe20000010805 */
[----:B------:R-:W-:Y:S01]  /*10490*/  F2FP.BF16.PACK_AB R9, R9, R32 ;  /* 0x000000200909723e */ /* 0x000fe200000010ff */
[C---:B------:R-:W-:Y:S02]  /*104a0*/  FMUL.FTZ R6, R22.reuse, R17 ;  /* 0x0000001116067220 */ /* 0x040fe40000410000 */
[----:B------:R-:W-:Y:S02]  /*104b0*/  FMUL.FTZ R5, R22, R7 ;  /* 0x0000000716057220 */ /* 0x000fe40000410000 */
[----:B------:R-:W-:Y:S02]  /*104c0*/  FFMA.FTZ R11, R23, R20, R2 ;  /* 0x00000014170b7223 */ /* 0x000fe40000010002 */
[C---:B------:R-:W-:Y:S02]  /*104d0*/  FMUL.FTZ R4, R21.reuse, R16 ;  /* 0x0000001015047220 */ /* 0x040fe40000410000 */
[----:B------:R-:W-:-:S02]  /*104e0*/  FMUL.FTZ R2, R21, R15 ;  /* 0x0000000f15027220 */ /* 0x000fc40000410000 */
[C---:B------:R-:W-:Y:S02]  /*104f0*/  FFMA.FTZ R10, R29.reuse, R7, -R6 ;  /* 0x000000071d0a7223 */ /* 0x040fe40000010806 */
[----:B------:R-:W-:Y:S01]  /*10500*/  FFMA.FTZ R6, R29, R17, R5 ;  /* 0x000000111d067223 */ /* 0x000fe20000010005 */
[----:B------:R-:W-:Y:S01]  /*10510*/  F2FP.BF16.PACK_AB R5, R13, R30 ;  /* 0x0000001e0d05723e */ /* 0x000fe200000010ff */
[----:B------:R-:W-:Y:S01]  /*10520*/  FFMA.FTZ R7, R28, R15, -R4 ;  /* 0x0000000f1c077223 */ /* 0x000fe20000010804 */
[----:B------:R-:W-:Y:S01]  /*10530*/  F2FP.BF16.PACK_AB R10, R10, R12 ;  /* 0x0000000c0a0a723e */ /* 0x000fe200000010ff */
[----:B------:R-:W-:Y:S01]  /*10540*/  FFMA.FTZ R2, R28, R16, R2 ;  /* 0x000000101c027223 */ /* 0x000fe20000010002 */
[----:B------:R-:W-:Y:S02]  /*10550*/  F2FP.BF16.PACK_AB R6, R6, R11 ;  /* 0x0000000b0606723e */ /* 0x000fe400000010ff */
[----:B------:R-:W-:Y:S02]  /*10560*/  F2FP.BF16.PACK_AB R11, R7, R31 ;  /* 0x0000001f070b723e */ /* 0x000fe400000010ff */
[----:B------:R-:W-:-:S02]  /*10570*/  F2FP.BF16.PACK_AB R4, R14, R35 ;  /* 0x000000230e04723e */ /* 0x000fc400000010ff */
[----:B------:R-:W-:Y:S01]  /*10580*/  F2FP.BF16.PACK_AB R7, R2, R19 ;  /* 0x000000130207723e */ /* 0x000fe200000010ff */
[----:B------:R1:W-:Y:S04]  /*10590*/  STS.128 [R34+0x8100], R8 ;  /* 0x0081000822007388 */ /* 0x0003e80000000c00 */
[----:B------:R1:W-:Y:S02]  /*105a0*/  STS.128 [R33+0x8100], R4 ;  /* 0x0081000421007388 */ /* 0x0003e40000000c00 */
.L_x_1772:
[----:B------:R-:W-:Y:S05]  /*105b0*/  BSYNC B0 ;  /* 0x0000000000007941 */ /* 0x000fea0003800000 */
.L_x_1771:
[----:B------:R-:W-:Y:S01]  /*105c0*/  IADD3 R2, R68, 0x10, RZ ;  /* 0x0000001044027810 */ /* 0x000fe20007ffe0ff */
[----:B------:R-:W-:Y:S03]  /*105d0*/  BSSY B0, `(.L_x_1773) ;  /* 0x0000074000007945 */ /* 0x000fe60003800000 */
[----:B------:R-:W-:-:S13]  /*105e0*/  ISETP.GE.OR P0, PT, R2, UR4, P2 ;  /* 0x0000000402007c0c */ /* 0x000fda0009706670 */
[----:B------:R-:W-:Y:S05]  /*105f0*/  @P0 BRA `(.L_x_1774) ;  /* 0x0000071000000947 */ /* 0x000fea0003800000 */
[----:B-1----:R-:W-:Y:S01]  /*10600*/  IMAD.MOV.U32 R6, RZ, RZ, c[0x0][0x27c] ;  /* 0x00009f00ff067624 */ /* 0x002fe200078e00ff */
[----:B------:R-:W-:Y:S01]  /*10610*/  SHF.R.S32.HI R4, RZ, 0x1f, R2 ;  /* 0x0000001fff047819 */ /* 0x000fe20000011402 */
[----:B------:R-:W-:Y:S01]  /*10620*/  IMAD.SHL.U32 R5, R2, 0x40, RZ ;  /* 0x0000004002057824 */ /* 0x000fe200078e00ff */
[----:B------:R-:W-:Y:S02]  /*10630*/  SHF.R.U32.HI R12, RZ, 0x10, R45 ;  /* 0x00000010ff0c7819 */ /* 0x000fe4000001162d */
[----:B------:R-:W-:Y:S02]  /*10640*/  LEA.HI R6, R6, R49, RZ, 0x1d ;  /* 0x0000003106067211 */ /* 0x000fe400078fe8ff */
[----:B------:R-:W-:Y:S02]  /*10650*/  LEA.HI R4, R4, R2, RZ, 0x3 ;  /* 0x0000000204047211 */ /* 0x000fe400078f18ff */
[----:B------:R-:W-:Y:S01]  /*10660*/  SHF.R.S32.HI R9, RZ, 0x1f, R6 ;  /* 0x0000001fff097819 */ /* 0x000fe20000011406 */
        /* <DEDUP_REMOVED lines=14> */
[----:B------:R-:W-:Y:S02]  /*10750*/  PRMT R21, R51, 0x5410, R12 ;  /* 0x0000541033157816 */ /* 0x000fe4000000000c */
[----:B------:R-:W-:Y:S02]  /*10760*/  IADD3 R2, R4, R2, R5 ;  /* 0x0000000204027210 */ /* 0x000fe40007ffe005 */
[----:B------:R-:W1:Y:S01]  /*10770*/  LDS.128 R8, [R48+0x8100] ;  /* 0x0081000030087984 */ /* 0x000e620000000c00 */
[----:B------:R-:W-:Y:S02]  /*10780*/  PRMT R12, R50, 0x5432, R15 ;  /* 0x00005432320c7816 */ /* 0x000fe4000000000f */
[----:B------:R-:W-:Y:S01]  /*10790*/  IMAD.SHL.U32 R35, R2, 0x2, RZ ;  /* 0x0000000202237824 */ /* 0x000fe200078e00ff */
[----:B------:R-:W-:-:S02]  /*107a0*/  SHF.R.U64 R2, R44, 0x10, R45 ;  /* 0x000000102c027819 */ /* 0x000fc4000000122d */
[--C-:B------:R-:W-:Y:S01]  /*107b0*/  SHF.R.U64 R13, R46, 0x10, R47.reuse ;  /* 0x000000102e0d7819 */ /* 0x100fe2000000122f */
[----:B------:R-:W-:Y:S01]  /*107c0*/  IMAD.U32 R32, R12, 0x10000, RZ ;  /* 0x000100000c207824 */ /* 0x000fe200078e00ff */
[----:B------:R-:W2:Y:S01]  /*107d0*/  LDS.128 R4, [R35+0x8100] ;  /* 0x0081000023047984 */ /* 0x000ea20000000c00 */
[----:B------:R-:W-:Y:S02]  /*107e0*/  SHF.R.U32.HI R14, RZ, 0x10, R47 ;  /* 0x00000010ff0e7819 */ /* 0x000fe4000001162f */
[----:B------:R-:W-:Y:S02]  /*107f0*/  SHF.R.U32.HI R16, RZ, 0x10, R41 ;  /* 0x00000010ff107819 */ /* 0x000fe40000011629 */
[--C-:B------:R-:W-:Y:S02]  /*10800*/  SHF.R.U64 R17, R42, 0x10, R43.reuse ;  /* 0x000000102a117819 */ /* 0x100fe4000000122b */
[----:B------:R-:W-:Y:S02]  /*10810*/  SHF.R.U32.HI R18, RZ, 0x10, R43 ;  /* 0x00000010ff127819 */ /* 0x000fe4000001162b */
[----:B------:R-:W-:-:S02]  /*10820*/  PRMT R19, R51, 0x5432, R2 ;  /* 0x0000543233137816 */ /* 0x000fc40000000002 */
[C---:B------:R-:W-:Y:S02]  /*10830*/  PRMT R27, R71.reuse, 0x5432, R13 ;  /* 0x00005432471b7816 */ /* 0x040fe4000000000d */
[----:B------:R-:W-:Y:S01]  /*10840*/  PRMT R28, R71, 0x5410, R14 ;  /* 0x00005410471c7816 */ /* 0x000fe2000000000e */
[----:B------:R-:W-:Y:S01]  /*10850*/  IMAD.U32 R31, R19, 0x10000, RZ ;  /* 0x00010000131f7824 */ /* 0x000fe200078e00ff */
[----:B------:R-:W-:Y:S02]  /*10860*/  PRMT R20, R50, 0x5410, R16 ;  /* 0x0000541032147816 */ /* 0x000fe40000000010 */
[C---:B------:R-:W-:Y:S02]  /*10870*/  PRMT R24, R70.reuse, 0x5432, R17 ;  /* 0x0000543246187816 */ /* 0x040fe40000000011 */
[----:B------:R-:W-:Y:S02]  /*10880*/  PRMT R25, R70, 0x5410, R18 ;  /* 0x0000541046197816 */ /* 0x000fe40000000012 */
[----:B------:R-:W-:Y:S01]  /*10890*/  LOP3.LUT R34, R12, 0xffff0000, RZ, 0xc0, !PT ;  /* 0xffff00000c227812 */ /* 0x000fe200078ec0ff */
[----:B------:R-:W-:-:S02]  /*108a0*/  IMAD.U32 R12, R20, 0x10000, RZ ;  /* 0x00010000140c7824 */ /* 0x000fc400078e00ff */
[C---:B-1----:R-:W-:Y:S01]  /*108b0*/  IMAD.U32 R13, R8.reuse, 0x10000, RZ ;  /* 0x00010000080d7824 */ /* 0x042fe200078e00ff */
[----:B------:R-:W-:Y:S01]  /*108c0*/  LOP3.LUT R14, R8, 0xffff0000, RZ, 0xc0, !PT ;  /* 0xffff0000080e7812 */ /* 0x000fe200078ec0ff */
[C---:B------:R-:W-:Y:S01]  /*108d0*/  IMAD.U32 R16, R9.reuse, 0x10000, RZ ;  /* 0x0001000009107824 */ /* 0x040fe200078e00ff */
[----:B------:R-:W-:Y:S01]  /*108e0*/  LOP3.LUT R18, R9, 0xffff0000, RZ, 0xc0, !PT ;  /* 0xffff000009127812 */ /* 0x000fe200078ec0ff */
[C---:B------:R-:W-:Y:S01]  /*108f0*/  IMAD.U32 R17, R11.reuse, 0x10000, RZ ;  /* 0x000100000b117824 */ /* 0x040fe200078e00ff */
[C---:B------:R-:W-:Y:S01]  /*10900*/  LOP3.LUT R30, R10.reuse, 0xffff0000, RZ, 0xc0, !PT ;  /* 0xffff00000a1e7812 */ /* 0x040fe200078ec0ff */
[----:B------:R-:W-:Y:S01]  /*10910*/  IMAD.U32 R26, R10, 0x10000, RZ ;  /* 0x000100000a1a7824 */ /* 0x000fe200078e00ff */
[----:B------:R-:W-:Y:S01]  /*10920*/  LOP3.LUT R29, R11, 0xffff0000, RZ, 0xc0, !PT ;  /* 0xffff00000b1d7812 */ /* 0x000fe200078ec0ff */
[----:B--2---:R-:W-:Y:S01]  /*10930*/  IMAD.U32 R9, R5, 0x10000, RZ ;  /* 0x0001000005097824 */ /* 0x004fe200078e00ff */
[C---:B------:R-:W-:Y:S01]  /*10940*/  SHF.L.U32 R2, R4.reuse, 0x10, RZ ;  /* 0x0000001004027819 */ /* 0x040fe200000006ff */
[----:B------:R-:W-:Y:S01]  /*10950*/  IMAD.U32 R10, R7, 0x10000, RZ ;  /* 0x00010000070a7824 */ /* 0x000fe200078e00ff */
        /* <DEDUP_REMOVED lines=8> */
[----:B------:R-:W-:Y:S01]  /*109e0*/  LOP3.LUT R23, R6, 0xffff0000, RZ, 0xc0, !PT ;  /* 0xffff000006177812 */ /* 0x000fe200078ec0ff */
[C---:B------:R-:W-:Y:S01]  /*109f0*/  FMUL.FTZ R2, R8.reuse, R34 ;  /* 0x0000002208027220 */ /* 0x040fe20000410000 */
[----:B------:R-:W-:Y:S01]  /*10a00*/  SHF.L.U32 R6, R21, 0x10, RZ ;  /* 0x0000001015067819 */ /* 0x000fe200000006ff */
[----:B------:R-:W-:Y:S01]  /*10a10*/  FMUL.FTZ R5, R8, R7 ;  /* 0x0000000708057220 */ /* 0x000fe20000410000 */
[----:B------:R-:W-:Y:S01]  /*10a20*/  LOP3.LUT R8, R20, 0xffff0000, RZ, 0xc0, !PT ;  /* 0xffff000014087812 */ /* 0x000fe200078ec0ff */
[----:B------:R-:W-:-:S02]  /*10a30*/  FFMA.FTZ R38, R13, R32, R4 ;  /* 0x000000200d267223 */ /* 0x000fc40000010004 */
[C---:B------:R-:W-:Y:S02]  /*10a40*/  FFMA.FTZ R33, R14.reuse, R7, -R2 ;  /* 0x000000070e217223 */ /* 0x040fe40000010802 */
[----:B------:R-:W-:Y:S02]  /*10a50*/  FMUL.FTZ R4, R9, R12 ;  /* 0x0000000c09047220 */ /* 0x000fe40000410000 */
[----:B------:R-:W-:Y:S02]  /*10a60*/  IMAD.U32 R13, R25, 0x10000, RZ ;  /* 0x00010000190d7824 */ /* 0x000fe400078e00ff */
[----:B------:R-:W-:Y:S01]  /*10a70*/  FMUL.FTZ R2, R9, R6 ;  /* 0x0000000609027220 */ /* 0x000fe20000410000 */
[----:B------:R-:W-:Y:S01]  /*10a80*/  LOP3.LUT R9, R21, 0xffff0000, RZ, 0xc0, !PT ;  /* 0xffff000015097812 */ /* 0x000fe200078ec0ff */
[----:B------:R-:W-:Y:S02]  /*10a90*/  FFMA.FTZ R32, R14, R34, R5 ;  /* 0x000000220e207223 */ /* 0x000fe40000010005 */
[----:B------:R-:W-:-:S02]  /*10aa0*/  IMAD.U32 R5, R28, 0x10000, RZ ;  /* 0x000100001c057824 */ /* 0x000fc400078e00ff */
[C---:B------:R-:W-:Y:S02]  /*10ab0*/  FFMA.FTZ R31, R16.reuse, R6, -R4 ;  /* 0x00000006101f7223 */ /* 0x040fe40000010804 */
[----:B------:R-:W-:Y:S02]  /*10ac0*/  FFMA.FTZ R19, R16, R12, R2 ;  /* 0x0000000c10137223 */ /* 0x000fe40000010002 */
[C---:B------:R-:W-:Y:S02]  /*10ad0*/  FMUL.FTZ R4, R10.reuse, R13 ;  /* 0x0000000d0a047220 */ /* 0x040fe40000410000 */
[-C--:B------:R-:W-:Y:S02]  /*10ae0*/  FMUL.FTZ R2, R10, R5.reuse ;  /* 0x000000050a027220 */ /* 0x080fe40000410000 */
[----:B------:R-:W-:Y:S02]  /*10af0*/  IMAD.U32 R10, R24, 0x10000, RZ ;  /* 0x00010000180a7824 */ /* 0x000fe400078e00ff */
[----:B------:R-:W-:-:S02]  /*10b00*/  FFMA.FTZ R16, R17, R5, -R4 ;  /* 0x0000000511107223 */ /* 0x000fc40000010804 */
[----:B------:R-:W-:Y:S02]  /*10b10*/  FMUL.FTZ R5, R11, R9 ;  /* 0x000000090b057220 */ /* 0x000fe40000410000 */
[----:B------:R-:W-:Y:S02]  /*10b20*/  IMAD.U32 R7, R27, 0x10000, RZ ;  /* 0x000100001b077824 */ /* 0x000fe400078e00ff */
[----:B------:R-:W-:Y:S02]  /*10b30*/  FMUL.FTZ R4, R15, R10 ;  /* 0x0000000a0f047220 */ /* 0x000fe40000410000 */
[-C--:B------:R-:W-:Y:S02]  /*10b40*/  FMUL.FTZ R6, R11, R8.reuse ;  /* 0x000000080b067220 */ /* 0x080fe40000410000 */
[----:B------:R-:W-:Y:S02]  /*10b50*/  FFMA.FTZ R17, R17, R13, R2 ;  /* 0x0000000d11117223 */ /* 0x000fe40000010002 */
[----:B------:R-:W-:Y:S01]  /*10b60*/  FFMA.FTZ R13, R18, R8, R5 ;  /* 0x00000008120d7223 */ /* 0x000fe20000010005 */
[----:B------:R-:W-:Y:S01]  /*10b70*/  LOP3.LUT R8, R24, 0xffff0000, RZ, 0xc0, !PT ;  /* 0xffff000018087812 */ /* 0x000fe200078ec0ff */
[-C--:B------:R-:W-:Y:S01]  /*10b80*/  FMUL.FTZ R2, R15, R7.reuse ;  /* 0x000000070f027220 */ /* 0x080fe20000410000 */
[----:B------:R-:W-:Y:S01]  /*10b90*/  LOP3.LUT R15, R25, 0xffff0000, RZ, 0xc0, !PT ;  /* 0xffff0000190f7812 */ /* 0x000fe200078ec0ff */
[----:B------:R-:W-:Y:S01]  /*10ba0*/  FFMA.FTZ R12, R26, R7, -R4 ;  /* 0x000000071a0c7223 */ /* 0x000fe20000010804 */
[----:B------:R-:W-:Y:S01]  /*10bb0*/  LOP3.LUT R7, R27, 0xffff0000, RZ, 0xc0, !PT ;  /* 0xffff00001b077812 */ /* 0x000fe200078ec0ff */
[----:B------:R-:W-:Y:S01]  /*10bc0*/  FFMA.FTZ R14, R18, R9, -R6 ;  /* 0x00000009120e7223 */ /* 0x000fe20000010806 */
[----:B------:R-:W-:Y:S01]  /*10bd0*/  LOP3.LUT R9, R28, 0xffff0000, RZ, 0xc0, !PT ;  /* 0xffff00001c097812 */ /* 0x000fe200078ec0ff */
[----:B------:R-:W-:-:S02]  /*10be0*/  FMUL.FTZ R6, R23, R8 ;  /* 0x0000000817067220 */ /* 0x000fc40000410000 */
[----:B------:R-:W-:Y:S02]  /*10bf0*/  FMUL.FTZ R5, R23, R7 ;  /* 0x0000000717057220 */ /* 0x000fe40000410000 */
[----:B------:R-:W-:Y:S02]  /*10c00*/  FFMA.FTZ R11, R26, R10, R2 ;  /* 0x0000000a1a0b7223 */ /* 0x000fe40000010002 */
[C---:B------:R-:W-:Y:S02]  /*10c10*/  FMUL.FTZ R4, R22.reuse, R15 ;  /* 0x0000000f16047220 */ /* 0x040fe40000410000 */
[----:B------:R-:W-:Y:S02]  /*10c20*/  FMUL.FTZ R2, R22, R9 ;  /* 0x0000000916027220 */ /* 0x000fe40000410000 */
[C---:B------:R-:W-:Y:S02]  /*10c30*/  FFMA.FTZ R10, R30.reuse, R7, -R6 ;  /* 0x000000071e0a7223 */ /* 0x040fe40000010806 */
[----:B------:R-:W-:Y:S01]  /*10c40*/  FFMA.FTZ R6, R30, R8, R5 ;  /* 0x000000081e067223 */ /* 0x000fe20000010005 */
[----:B------:R-:W-:Y:S01]  /*10c50*/  F2FP.BF16.PACK_AB R8, R33, R39 ;  /* 0x000000272108723e */ /* 0x000fe200000010ff */
[C---:B------:R-:W-:Y:S01]  /*10c60*/  FFMA.FTZ R7, R29.reuse, R9, -R4 ;  /* 0x000000091d077223 */ /* 0x040fe20000010804 */
[----:B------:R-:W-:Y:S01]  /*10c70*/  F2FP.BF16.PACK_AB R9, R14, R31 ;  /* 0x0000001f0e09723e */ /* 0x000fe200000010ff */
[----:B------:R-:W-:Y:S01]  /*10c80*/  FFMA.FTZ R2, R29, R15, R2 ;  /* 0x0000000f1d027223 */ /* 0x000fe20000010002 */
[----:B------:R-:W-:-:S02]  /*10c90*/  F2FP.BF16.PACK_AB R6, R6, R11 ;  /* 0x0000000b0606723e */ /* 0x000fc400000010ff */
[----:B------:R-:W-:Y:S02]  /*10ca0*/  F2FP.BF16.PACK_AB R10, R10, R12 ;  /* 0x0000000c0a0a723e */ /* 0x000fe400000010ff */
[----:B------:R-:W-:Y:S02]  /*10cb0*/  F2FP.BF16.PACK_AB R11, R7, R16 ;  /* 0x00000010070b723e */ /* 0x000fe400000010ff */
[----:B------:R-:W-:Y:S02]  /*10cc0*/  F2FP.BF16.PACK_AB R4, R32, R38 ;  /* 0x000000262004723e */ /* 0x000fe400000010ff */
[----:B------:R-:W-:Y:S01]  /*10cd0*/  F2FP.BF16.PACK_AB R5, R13, R19 ;  /* 0x000000130d05723e */ /* 0x000fe200000010ff */
[----:B------:R1:W-:Y:S01]  /*10ce0*/  STS.128 [R48+0x8100], R8 ;  /* 0x0081000830007388 */ /* 0x0003e20000000c00 */
[----:B------:R-:W-:-:S05]  /*10cf0*/  F2FP.BF16.PACK_AB R7, R2, R17 ;  /* 0x000000110207723e */ /* 0x000fca00000010ff */
[----:B------:R1:W-:Y:S02]  /*10d00*/  STS.128 [R35+0x8100], R4 ;  /* 0x0081000423007388 */ /* 0x0003e40000000c00 */
.L_x_1774:
[----:B------:R-:W-:Y:S05]  /*10d10*/  BSYNC B0 ;  /* 0x0000000000007941 */ /* 0x000fea0003800000 */
.L_x_1773:
        /* <DEDUP_REMOVED lines=117> */
.L_x_1776:
[----:B------:R-:W-:Y:S05]  /*11470*/  BSYNC B0 ;  /* 0x0000000000007941 */ /* 0x000fea0003800000 */
.L_x_1775:
        /* <DEDUP_REMOVED lines=117> */
.L_x_1778:
[----:B------:R-:W-:Y:S05]  /*11bd0*/  BSYNC B0 ;  /* 0x0000000000007941 */ /* 0x000fea0003800000 */
.L_x_1777:
[----:B------:R-:W-:Y:S01]  /*11be0*/  IADD3 R2, R68, 0x40, RZ ;  /* 0x0000004044027810 */ /* 0x000fe20007ffe0ff */
[----:B------:R-:W-:Y:S03]  /*11bf0*/  BSSY B0, `(.L_x_1779) ;  /* 0x0000074000007945 */ /* 0x000fe60003800000 */
[----:B------:R-:W-:-:S13]  /*11c00*/  ISETP.GE.OR P0, PT, R2, UR4, P2 ;  /* 0x0000000402007c0c */ /* 0x000fda0009706670 */
[----:B------:R-:W-:Y:S05]  /*11c10*/  @P0 BRA `(.L_x_1780) ;  /* 0x0000071000000947 */ /* 0x000fea0003800000 */
[----:B-1----:R-:W-:Y:S01]  /*11c20*/  SHF.R.S32.HI R4, RZ, 0x1f, R2 ;  /* 0x0000001fff047819 */ /* 0x002fe20000011402 */
[----:B------:R-:W-:Y:S01]  /*11c30*/  IMAD.MOV.U32 R9, RZ, RZ, c[0x0][0x27c] ;  /* 0x00009f00ff097624 */ /* 0x000fe200078e00ff */
[----:B------:R-:W-:Y:S01]  /*11c40*/  SHF.R.U32.HI R12, RZ, 0x10, R73 ;  /* 0x00000010ff0c7819 */ /* 0x000fe20000011649 */
[----:B------:R-:W-:Y:S01]  /*11c50*/  IMAD.SHL.U32 R5, R2, 0x40, RZ ;  /* 0x0000004002057824 */ /* 0x000fe200078e00ff */
[----:B------:R-:W-:Y:S02]  /*11c60*/  LEA.HI R4, R4, R2, RZ, 0x3 ;  /* 0x0000000204047211 */ /* 0x000fe400078f18ff */
[----:B------:R-:W-:Y:S02]  /*11c70*/  LEA.HI R9, R9, R49, RZ, 0x1d ;  /* 0x0000003109097211 */ /* 0x000fe400078fe8ff */
[----:B------:R-:W-:Y:S01]  /*11c80*/  LOP3.LUT R2, R5, 0x1c0, RZ, 0xc0, !PT ;  /* 0x000001c005027812 */ /* 0x000fe200078ec0ff */
[----:B------:R-:W-:Y:S01]  /*11c90*/  IMAD.SHL.U32 R5, R4, 0x40, RZ ;  /* 0x0000004004057824 */ /* 0x000fe200078e00ff */
[----:B------:R-:W-:Y:S01]  /*11ca0*/  SHF.R.S32.HI R10, RZ, 0x1f, R9 ;  /* 0x0000001fff0a7819 */ /* 0x000fe20000011409 */
[----:B------:R-:W-:Y:S01]  /*11cb0*/  IMAD.SHL.U32 R7, R9, 0x8, RZ ;  /* 0x0000000809077824 */ /* 0x000fe200078e00ff */
[----:B------:R-:W-:-:S02]  /*11cc0*/  LOP3.LUT R8, R2, 0x38, R36, 0xf8, !PT ;  /* 0x0000003802087812 */ /* 0x000fc400078ef824 */
[----:B------:R-:W-:Y:S02]  /*11cd0*/  LOP3.LUT R6, R5, 0xfffffe00, RZ, 0xc0, !PT ;  /* 0xfffffe0005067812 */ /* 0x000fe400078ec0ff */
[----:B------:R-:W-:Y:S02]  /*11ce0*/  LEA.HI R5, R10, R9, RZ, 0x3 ;  /* 0x000000090a057211 */ /* 0x000fe400078f18ff */
[----:B------:R-:W-:Y:S02]  /*11cf0*/  SHF.R.U32.HI R4, RZ, 0x3, R2 ;  /* 0x00000003ff047819 */ /* 0x000fe40000011602 */
[----:B------:R-:W-:Y:S01]  /*11d00*/  LOP3.LUT R7, R2, 0x38, R7, 0xf8, !PT ;  /* 0x0000003802077812 */ /* 0x000fe200078ef807 */
[----:B------:R-:W-:Y:S01]  /*11d10*/  IMAD.SHL.U32 R2, R5, 0x400, RZ ;  /* 0x0000040005027824 */ /* 0x000fe200078e00ff */
[----:B------:R-:W-:Y:S02]  /*11d20*/  LOP3.LUT R8, R6, R8, R4, 0xf6, !PT ;  /* 0x0000000806087212 */ /* 0x000fe400078ef604 */
[----:B------:R-:W-:-:S02]  /*11d30*/  LOP3.LUT R4, R7, R4, RZ, 0x3c, !PT ;  /* 0x0000000407047212 */ /* 0x000fc400078e3cff */
[----:B------:R-:W-:Y:S01]  /*11d40*/  LOP3.LUT R2, R2, 0x7fffe000, RZ, 0xc0, !PT ;  /* 0x7fffe00002027812 */ /* 0x000fe200078ec0ff */
[----:B------:R-:W-:Y:S01]  /*11d50*/  IMAD.SHL.U32 R39, R8, 0x2, RZ ;  /* 0x0000000208277824 */ /* 0x000fe200078e00ff */
[----:B------:R-:W-:Y:S02]  /*11d60*/  SHF.R.U64 R15, R80, 0x10, R81 ;  /* 0x00000010500f7819 */ /* 0x000fe40000001251 */
[----:B------:R-:W-:Y:S02]  /*11d70*/  IADD3 R2, R4, R2, R6 ;  /* 0x0000000204027210 */ /* 0x000fe40007ffe006 */
[----:B------:R-:W1:Y:S01]  /*11d80*/  LDS.128 R8, [R39+0x8100] ;  /* 0x0081000027087984 */ /* 0x000e620000000c00 */
[----:B------:R-:W-:Y:S02]  /*11d90*/  PRMT R21, R112, 0x5410, R12 ;  /* 0x0000541070157816 */ /* 0x000fe4000000000c */
[----:B------:R-:W-:Y:S01]  /*11da0*/  IMAD.SHL.U32 R35, R2, 0x2, RZ ;  /* 0x0000000202237824 */ /* 0x000fe200078e00ff */
[----:B------:R-:W-:-:S02]  /*11db0*/  SHF.R.U64 R2, R72, 0x10, R73 ;  /* 0x0000001048027819 */ /* 0x000fc40000001249 */
[----:B------:R-:W-:Y:S02]  /*11dc0*/  PRMT R12, R111, 0x5432, R15 ;  /* 0x000054326f0c7816 */ /* 0x000fe4000000000f */
[----:B------:R-:W2:Y:S01]  /*11dd0*/  LDS.128 R4, [R35+0x8100] ;  /* 0x0081000023047984 */ /* 0x000ea20000000c00 */
[--C-:B------:R-:W-:Y:S02]  /*11de0*/  SHF.R.U64 R13, R74, 0x10, R75.reuse ;  /* 0x000000104a0d7819 */ /* 0x100fe4000000124b */
[----:B------:R-:W-:Y:S01]  /*11df0*/  SHF.R.U32.HI R14, RZ, 0x10, R75 ;  /* 0x00000010ff0e7819 */ /* 0x000fe2000001164b */
[----:B------:R-:W-:Y:S01]  /*11e00*/  IMAD.U32 R32, R12, 0x10000, RZ ;  /* 0x000100000c207824 */ /* 0x000fe200078e00ff */
[----:B------:R-:W-:Y:S02]  /*11e10*/  SHF.R.U32.HI R16, RZ, 0x10, R81 ;  /* 0x00000010ff107819 */ /* 0x000fe40000011651 */
[--C-:B------:R-:W-:Y:S02]  /*11e20*/  SHF.R.U64 R17, R82, 0x10, R83.reuse ;  /* 0x0000001052117819 */ /* 0x100fe40000001253 */
[----:B------:R-:W-:-:S02]  /*11e30*/  SHF.R.U32.HI R18, RZ, 0x10, R83 ;  /* 0x00000010ff127819 */ /* 0x000fc40000011653 */
[----:B------:R-:W-:Y:S02]  /*11e40*/  PRMT R19, R112, 0x5432, R2 ;  /* 0x0000543270137816 */ /* 0x000fe40000000002 */
[C---:B------:R-:W-:Y:S02]  /*11e50*/  PRMT R27, R114.reuse, 0x5432, R13 ;  /* 0x00005432721b7816 */ /* 0x040fe4000000000d */
[----:B------:R-:W-:Y:S01]  /*11e60*/  PRMT R28, R114, 0x5410, R14 ;  /* 0x00005410721c7816 */ /* 0x000fe2000000000e */
[----:B------:R-:W-:Y:S01]  /*11e70*/  IMAD.U32 R31, R19, 0x10000, RZ ;  /* 0x00010000131f7824 */ /* 0x000fe200078e00ff */
[----:B------:R-:W-:Y:S02]  /*11e80*/  PRMT R20, R111, 0x5410, R16 ;  /* 0x000054106f147816 */ /* 0x000fe40000000010 */
[C---:B------:R-:W-:Y:S02]  /*11e90*/  PRMT R24, R113.reuse, 0x5432, R17 ;  /* 0x0000543271187816 */ /* 0x040fe40000000011 */
[----:B------:R-:W-:-:S02]  /*11ea0*/  PRMT R25, R113, 0x5410, R18 ;  /* 0x0000541071197816 */ /* 0x000fc40000000012 */
[----:B------:R-:W-:Y:S01]  /*11eb0*/  LOP3.LUT R34, R12, 0xffff0000, RZ, 0xc0, !PT ;  /* 0xffff00000c227812 */ /* 0x000fe200078ec0ff */
[----:B------:R-:W-:Y:S02]  /*11ec0*/  IMAD.U32 R12, R20, 0x10000, RZ ;  /* 0x00010000140c7824 */ /* 0x000fe400078e00ff */
        /* <DEDUP_REMOVED lines=70> */
.L_x_1780:
[----:B------:R-:W-:Y:S05]  /*12330*/  BSYNC B0 ;  /* 0x0000000000007941 */ /* 0x000fea0003800000 */
.L_x_1779:
        /* <DEDUP_REMOVED lines=117> */
.L_x_1782:
[----:B------:R-:W-:Y:S05]  /*12a90*/  BSYNC B0 ;  /* 0x0000000000007941 */ /* 0x000fea0003800000 */
.L_x_1781:
        /* <DEDUP_REMOVED lines=117> */
.L_x_1784:
[----:B------:R-:W-:Y:S05]  /*131f0*/  BSYNC B0 ;  /* 0x0000000000007941 */ /* 0x000fea0003800000 */
.L_x_1783:
[----:B-1----:R-:W-:-:S04]  /*13200*/  IADD3 R4, R68, 0x70, RZ ;  /* 0x0000007044047810 */ /* 0x002fc80007ffe0ff */
[----:B------:R-:W-:-:S13]  /*13210*/  ISETP.GE.OR P0, PT, R4, UR4, P2 ;  /* 0x0000000404007c0c */ /* 0x000fda0009706670 */
[----:B------:R-:W-:Y:S05]  /*13220*/  @P0 BRA `(.L_x_1760) ;  /* 0x0000071000000947 */ /* 0x000fea0003800000 */
[----:B------:R-:W-:Y:S01]  /*13230*/  SHF.R.S32.HI R5, RZ, 0x1f, R4 ;  /* 0x0000001fff057819 */ /* 0x000fe20000011404 */
        /* <DEDUP_REMOVED lines=27> */
[----:B------:R-:W-:Y:S02]  /*133f0*/  PRMT R19, R124, 0x5432, R2 ;  /* 0x000054327c137816 */ /* 0x000fe40000000002 */
[----:B------:R-:W-:Y:S01]  /*13400*/  SHF.R.U32.HI R16, RZ, 0x10, R89 ;  /* 0x00000010ff107819 */ /* 0x000fe20000011659 */
[----:B------:R-:W-:Y:S01]  /*13410*/  IMAD.U32 R32, R12, 0x10000, RZ ;  /* 0x000100000c207824 */ /* 0x000fe200078e00ff */
[--C-:B------:R-:W-:Y:S01]  /*13420*/  SHF.R.U64 R13, R102, 0x10, R103.reuse ;  /* 0x00000010660d7819 */ /* 0x100fe20000001267 */
[----:B------:R-:W-:Y:S01]  /*13430*/  IMAD.U32 R31, R19, 0x10000, RZ ;  /* 0x00010000131f7824 */ /* 0x000fe200078e00ff */
[----:B------:R-:W-:Y:S02]  /*13440*/  SHF.R.U32.HI R14, RZ, 0x10, R103 ;  /* 0x00000010ff0e7819 */ /* 0x000fe40000011667 */
[----:B------:R-:W-:-:S02]  /*13450*/  SHF.R.U64 R17, R90, 0x10, R91 ;  /* 0x000000105a117819 */ /* 0x000fc4000000125b */
[----:B------:R-:W-:Y:S02]  /*13460*/  SHF.R.U32.HI R18, RZ, 0x10, R91 ;  /* 0x00000010ff127819 */ /* 0x000fe4000001165b */
[----:B------:R-:W-:Y:S02]  /*13470*/  PRMT R20, R123, 0x5410, R16 ;  /* 0x000054107b147816 */ /* 0x000fe40000000010 */
[C---:B------:R-:W-:Y:S02]  /*13480*/  PRMT R27, R126.reuse, 0x5432, R13 ;  /* 0x000054327e1b7816 */ /* 0x040fe4000000000d */
[----:B------:R-:W-:Y:S02]  /*13490*/  PRMT R28, R126, 0x5410, R14 ;  /* 0x000054107e1c7816 */ /* 0x000fe4000000000e */
[C---:B------:R-:W-:Y:S02]  /*134a0*/  PRMT R24, R125.reuse, 0x5432, R17 ;  /* 0x000054327d187816 */ /* 0x040fe40000000011 */
[----:B------:R-:W-:-:S02]  /*134b0*/  PRMT R25, R125, 0x5410, R18 ;  /* 0x000054107d197816 */ /* 0x000fc40000000012 */
[----:B------:R-:W-:Y:S02]  /*134c0*/  LOP3.LUT R12, R12, 0xffff0000, RZ, 0xc0, !PT ;  /* 0xffff00000c0c7812 */ /* 0x000fe400078ec0ff */
        /* <DEDUP_REMOVED lines=19> */
[----:B------:R-:W-:Y:S01]  /*13600*/  IMAD.U32 R7, R20, 0x10000, RZ ;  /* 0x0001000014077824 */ /* 0x000fe200078e00ff */
[----:B------:R-:W-:Y:S01]  /*13610*/  SHF.L.U32 R6, R21, 0x10, RZ ;  /* 0x0000001015067819 */ /* 0x000fe200000006ff */
[----:B------:R-:W-:-:S02]  /*13620*/  FFMA.FTZ R37, R13, R31, -R5 ;  /* 0x0000001f0d257223 */ /* 0x000fc40000010805 */
[C---:B------:R-:W-:Y:S02]  /*13630*/  FMUL.FTZ R2, R8.reuse, R12 ;  /* 0x0000000c08027220 */ /* 0x040fe40000410000 */
[----:B------:R-:W-:Y:S02]  /*13640*/  FFMA.FTZ R35, R13, R32, R4 ;  /* 0x000000200d237223 */ /* 0x000fe40000010004 */
[----:B------:R-:W-:Y:S01]  /*13650*/  FMUL.FTZ R5, R8, R19 ;  /* 0x0000001308057220 */ /* 0x000fe20000410000 */
[----:B------:R-:W-:Y:S01]  /*13660*/  LOP3.LUT R8, R20, 0xffff0000, RZ, 0xc0, !PT ;  /* 0xffff000014087812 */ /* 0x000fe200078ec0ff */
[----:B------:R-:W-:Y:S02]  /*13670*/  FMUL.FTZ R4, R9, R7 ;  /* 0x0000000709047220 */ /* 0x000fe40000410000 */
[----:B------:R-:W-:Y:S02]  /*13680*/  IMAD.U32 R13, R25, 0x10000, RZ ;  /* 0x00010000190d7824 */ /* 0x000fe400078e00ff */
[----:B------:R-:W-:-:S02]  /*13690*/  FFMA.FTZ R33, R14, R19, -R2 ;  /* 0x000000130e217223 */ /* 0x000fc40000010802 */
[----:B------:R-:W-:Y:S01]  /*136a0*/  FMUL.FTZ R2, R9, R6 ;  /* 0x0000000609027220 */ /* 0x000fe20000410000 */
[----:B------:R-:W-:Y:S01]  /*136b0*/  LOP3.LUT R9, R21, 0xffff0000, RZ, 0xc0, !PT ;  /* 0xffff000015097812 */ /* 0x000fe200078ec0ff */
[----:B------:R-:W-:Y:S02]  /*136c0*/  FFMA.FTZ R32, R14, R12, R5 ;  /* 0x0000000c0e207223 */ /* 0x000fe40000010005 */
[----:B------:R-:W-:Y:S02]  /*136d0*/  FFMA.FTZ R31, R16, R6, -R4 ;  /* 0x00000006101f7223 */ /* 0x000fe40000010804 */
[----:B------:R-:W-:Y:S02]  /*136e0*/  IMAD.U32 R5, R28, 0x10000, RZ ;  /* 0x000100001c057824 */ /* 0x000fe400078e00ff */
[----:B------:R-:W-:Y:S02]  /*136f0*/  FMUL.FTZ R4, R10, R13 ;  /* 0x0000000d0a047220 */ /* 0x000fe40000410000 */
[----:B------:R-:W-:-:S02]  /*13700*/  IMAD.U32 R12, R24, 0x10000, RZ ;  /* 0x00010000180c7824 */ /* 0x000fc400078e00ff */
[----:B------:R-:W-:Y:S02]  /*13710*/  FFMA.FTZ R19, R16, R7, R2 ;  /* 0x0000000710137223 */ /* 0x000fe40000010002 */
[-C--:B------:R-:W-:Y:S02]  /*13720*/  FMUL.FTZ R2, R10, R5.reuse ;  /* 0x000000050a027220 */ /* 0x080fe40000410000 */
[----:B------:R-:W-:Y:S02]  /*13730*/  FFMA.FTZ R16, R17, R5, -R4 ;  /* 0x0000000511107223 */ /* 0x000fe40000010804 */
[----:B------:R-:W-:Y:S02]  /*13740*/  IMAD.U32 R7, R27, 0x10000, RZ ;  /* 0x000100001b077824 */ /* 0x000fe400078e00ff */
[----:B------:R-:W-:Y:S02]  /*13750*/  FMUL.FTZ R5, R11, R9 ;  /* 0x000000090b057220 */ /* 0x000fe40000410000 */
[----:B------:R-:W-:-:S02]  /*13760*/  FMUL.FTZ R4, R15, R12 ;  /* 0x0000000c0f047220 */ /* 0x000fc40000410000 */
[----:B------:R-:W-:Y:S02]  /*13770*/  FFMA.FTZ R17, R17, R13, R2 ;  /* 0x0000000d11117223 */ /* 0x000fe40000010002 */
[-C--:B------:R-:W-:Y:S01]  /*13780*/  FMUL.FTZ R6, R11, R8.reuse ;  /* 0x000000080b067220 */ /* 0x080fe20000410000 */
[----:B------:R-:W-:Y:S01]  /*13790*/  LOP3.LUT R11, R28, 0xffff0000, RZ, 0xc0, !PT ;  /* 0xffff00001c0b7812 */ /* 0x000fe200078ec0ff */
[----:B------:R-:W-:Y:S01]  /*137a0*/  FFMA.FTZ R14, R18, R8, R5 ;  /* 0x00000008120e7223 */ /* 0x000fe20000010005 */
[----:B------:R-:W-:Y:S01]  /*137b0*/  LOP3.LUT R8, R24, 0xffff0000, RZ, 0xc0, !PT ;  /* 0xffff000018087812 */ /* 0x000fe200078ec0ff */
[-C--:B------:R-:W-:Y:S01]  /*137c0*/  FMUL.FTZ R2, R15, R7.reuse ;  /* 0x000000070f027220 */ /* 0x080fe20000410000 */
[----:B------:R-:W-:Y:S01]  /*137d0*/  LOP3.LUT R15, R25, 0xffff0000, RZ, 0xc0, !PT ;  /* 0xffff0000190f7812 */ /* 0x000fe200078ec0ff */
[----:B------:R-:W-:Y:S01]  /*137e0*/  FFMA.FTZ R13, R26, R7, -R4 ;  /* 0x000000071a0d7223 */ /* 0x000fe20000010804 */
[----:B------:R-:W-:Y:S01]  /*137f0*/  LOP3.LUT R7, R27, 0xffff0000, RZ, 0xc0, !PT ;  /* 0xffff00001b077812 */ /* 0x000fe200078ec0ff */
[----:B------:R-:W-:-:S02]  /*13800*/  FFMA.FTZ R9, R18, R9, -R6 ;  /* 0x0000000912097223 */ /* 0x000fc40000010806 */
[----:B------:R-:W-:Y:S02]  /*13810*/  FFMA.FTZ R12, R26, R12, R2 ;  /* 0x0000000c1a0c7223 */ /* 0x000fe40000010002 */
[----:B------:R-:W-:Y:S01]  /*13820*/  FMUL.FTZ R6, R23, R8 ;  /* 0x0000000817067220 */ /* 0x000fe20000410000 */
[----:B------:R-:W-:Y:S01]  /*13830*/  F2FP.BF16.PACK_AB R9, R9, R31 ;  /* 0x0000001f0909723e */ /* 0x000fe200000010ff */
[C---:B------:R-:W-:Y:S02]  /*13840*/  FMUL.FTZ R4, R22.reuse, R15 ;  /* 0x0000000f16047220 */ /* 0x040fe40000410000 */
[----:B------:R-:W-:Y:S02]  /*13850*/  FMUL.FTZ R5, R23, R7 ;  /* 0x0000000717057220 */ /* 0x000fe40000410000 */
[----:B------:R-:W-:Y:S02]  /*13860*/  FMUL.FTZ R2, R22, R11 ;  /* 0x0000000b16027220 */ /* 0x000fe40000410000 */
[----:B------:R-:W-:-:S02]  /*13870*/  FFMA.FTZ R10, R30, R7, -R6 ;  /* 0x000000071e0a7223 */ /* 0x000fc40000010806 */
[----:B------:R-:W-:Y:S01]  /*13880*/  FFMA.FTZ R11, R29, R11, -R4 ;  /* 0x0000000b1d0b7223 */ /* 0x000fe20000010804 */
[----:B------:R-:W-:Y:S01]  /*13890*/  F2FP.BF16.PACK_AB R4, R32, R35 ;  /* 0x000000232004723e */ /* 0x000fe200000010ff */
[----:B------:R-:W-:Y:S01]  /*138a0*/  FFMA.FTZ R6, R30, R8, R5 ;  /* 0x000000081e067223 */ /* 0x000fe20000010005 */
[----:B------:R-:W-:Y:S01]  /*138b0*/  F2FP.BF16.PACK_AB R8, R33, R37 ;  /* 0x000000252108723e */ /* 0x000fe200000010ff */
[----:B------:R-:W-:Y:S01]  /*138c0*/  FFMA.FTZ R2, R29, R15, R2 ;  /* 0x0000000f1d027223 */ /* 0x000fe20000010002 */
[----:B------:R-:W-:Y:S02]  /*138d0*/  F2FP.BF16.PACK_AB R10, R10, R13 ;  /* 0x0000000d0a0a723e */ /* 0x000fe400000010ff */
[----:B------:R-:W-:Y:S02]  /*138e0*/  F2FP.BF16.PACK_AB R11, R11, R16 ;  /* 0x000000100b0b723e */ /* 0x000fe400000010ff */
[----:B------:R-:W-:Y:S02]  /*138f0*/  F2FP.BF16.PACK_AB R5, R14, R19 ;  /* 0x000000130e05723e */ /* 0x000fe400000010ff */
[----:B------:R-:W-:Y:S01]  /*13900*/  F2FP.BF16.PACK_AB R6, R6, R12 ;  /* 0x0000000c0606723e */ /* 0x000fe200000010ff */
[----:B------:R1:W-:Y:S01]  /*13910*/  STS.128 [R36+0x8100], R8 ;  /* 0x0081000824007388 */ /* 0x0003e20000000c00 */
[----:B------:R-:W-:-:S05]  /*13920*/  F2FP.BF16.PACK_AB R7, R2, R17 ;  /* 0x000000110207723e */ /* 0x000fca00000010ff */
[----:B------:R1:W-:Y:S02]  /*13930*/  STS.128 [R34+0x8100], R4 ;  /* 0x0081000422007388 */ /* 0x0003e40000000c00 */
.L_x_1760:
[----:B------:R-:W-:Y:S05]  /*13940*/  BSYNC B2 ;  /* 0x0000000000027941 */ /* 0x000fea0003800000 */
.L_x_1714:
[----:B-1----:R-:W-:Y:S01]  /*13950*/  SHF.R.S32.HI R7, RZ, 0x4, R129 ;  /* 0x00000004ff077819 */ /* 0x002fe20000011481 */
[----:B------:R-:W-:Y:S01]  /*13960*/  IMAD.SHL.U32 R6, R49, 0x40, RZ ;  /* 0x0000004031067824 */ /* 0x000fe200078e00ff */
[----:B------:R-:W-:-:S04]  /*13970*/  DEPBAR.LE SB0, 0x0 ;  /* 0x000080000000791a */ /* 0x000fc80000000000 */
[----:B------:R-:W-:Y:S01]  /*13980*/  LEA.HI R2, R129, R7, RZ, 0x1 ;  /* 0x0000000781027211 */ /* 0x000fe200078f08ff */
[----:B------:R-:W-:Y:S01]  /*13990*/  IMAD.SHL.U32 R4, R127, 0x40, RZ ;  /* 0x000000407f047824 */ /* 0x000fe200078e00ff */
[----:B------:R-:W-:Y:S01]  /*139a0*/  ULDC.64 UR4, c[0x0][0x208] ;  /* 0x0000820000047ab9 */ /* 0x000fe20000000a00 */
[----:B------:R-:W-:Y:S01]  /*139b0*/  IMAD.SHL.U32 R5, R128, 0x40, RZ ;  /* 0x0000004080057824 */ /* 0x000fe200078e00ff */
[----:B------:R-:W-:Y:S01]  /*139c0*/  LOP3.LUT R2, R2, 0xfffffffe, RZ, 0xc0, !PT ;  /* 0xfffffffe02027812 */ /* 0x000fe200078ec0ff */
[----:B------:R-:W-:Y:S01]  /*139d0*/  IMAD.SHL.U32 R8, R68, 0x8, RZ ;  /* 0x0000000844087824 */ /* 0x000fe200078e00ff */
[----:B------:R-:W-:Y:S01]  /*139e0*/  LOP3.LUT R4, R4, 0x1c0, RZ, 0xc0, !PT ;  /* 0x000001c004047812 */ /* 0x000fe200078ec0ff */
[----:B------:R-:W-:Y:S01]  /*139f0*/  UIMAD UR6, UR14, UR4, URZ ;  /* 0x000000040e0672a4 */ /* 0x000fe2000f8e023f */
[----:B------:R-:W-:Y:S01]  /*13a00*/  LOP3.LUT R153, R5, 0xfffffe00, RZ, 0xc0, !PT ;  /* 0xfffffe0005997812 */ /* 0x000fe200078ec0ff */
[----:B------:R-:W-:Y:S01]  /*13a10*/  IMAD.IADD R7, R7, 0x1, -R2 ;  /* 0x0000000107077824 */ /* 0x000fe200078e0a02 */
[----:B------:R-:W-:Y:S01]  /*13a20*/  LOP3.LUT R2, R6, 0x1c0, RZ, 0xc0, !PT ;  /* 0x000001c006027812 */ /* 0x000fe200078ec0ff */
[----:B------:R-:W-:Y:S01]  /*13a30*/  UIMAD.WIDE.U32 UR20, UR15, UR4, URZ ;  /* 0x000000040f1472a5 */ /* 0x000fe2000f8e003f */
[----:B------:R-:W-:Y:S01]  /*13a40*/  LOP3.LUT P1, RZ, R49, 0x2, RZ, 0xc0, !PT ;  /* 0x0000000231ff7812 */ /* 0x000fe2000782c0ff */
[----:B------:R-:W-:Y:S01]  /*13a50*/  IMAD.SHL.U32 R6, R7, 0x8, RZ ;  /* 0x0000000807067824 */ /* 0x000fe200078e00ff */
[----:B------:R-:W-:Y:S01]  /*13a60*/  LOP3.LUT R5, R2, 0x8, R8, 0xf8, !PT ;  /* 0x0000000802057812 */ /* 0x000fe200078ef808 */
[----:B------:R-:W-:Y:S01]  /*13a70*/  UIMAD UR6, UR15, UR5, UR6 ;  /* 0x000000050f0672a4 */ /* 0x000fe2000f8e0206 */
[----:B------:R-:W-:Y:S01]  /*13a80*/  SHF.R.U32.HI R2, RZ, 0x3, R2 ;  /* 0x00000003ff027819 */ /* 0x000fe20000011602 */
[----:B------:R-:W-:Y:S01]  /*13a90*/  UIMAD UR19, UR15, -0x40, UR13 ;  /* 0xffffffc00f1378a4 */ /* 0x000fe2000f8e020d */
[----:B------:R-:W-:Y:S01]  /*13aa0*/  LOP3.LUT R8, R4, 0x8, R6, 0xf8, !PT ;  /* 0x0000000804087812 */ /* 0x000fe200078ef806 */
[----:B------:R-:W-:Y:S01]  /*13ab0*/  UMOV UR9, 0x5 ;  /* 0x0000000500097882 */ /* 0x000fe20000000000 */
[----:B------:R-:W-:Y:S01]  /*13ac0*/  SHF.R.U32.HI R6, RZ, 0x3, R4 ;  /* 0x00000003ff067819 */ /* 0x000fe20000011604 */
[----:B------:R-:W-:Y:S01]  /*13ad0*/  IMAD R4, R156, 0x400, R153 ;  /* 0x000004009c047824 */ /* 0x000fe200078e0299 */
[----:B------:R-:W-:Y:S01]  /*13ae0*/  LOP3.LUT R2, R5, R2, RZ, 0x3c, !PT ;  /* 0x0000000205027212 */ /* 0x000fe200078e3cff */
[----:B------:R-:W-:Y:S01]  /*13af0*/  USHF.L.U64.HI UR7, UR4, UR9, UR5 ;  /* 0x0000000904077299 */ /* 0x000fe20008010205 */
[----:B------:R-:W-:Y:S01]  /*13b00*/  LOP3.LUT R152, R8, R6, RZ, 0x3c, !PT ;  /* 0x0000000608987212 */ /* 0x000fe200078e3cff */
[----:B------:R-:W-:Y:S01]  /*13b10*/  IMAD.SHL.U32 R244, R244, 0x2, RZ ;  /* 0x00000002f4f47824 */ /* 0x000fe200078e00ff */
[----:B------:R-:W-:Y:S01]  /*13b20*/  BAR.SYNC.DEFER_BLOCKING 0x0 ;  /* 0x0000000000007b1d */ /* 0x000fe20000010000 */
[----:B------:R-:W-:Y:S01]  /*13b30*/  IMAD R2, R7, 0x200, R2 ;  /* 0x0000020007027824 */ /* 0x000fe200078e0202 */
[C---:B------:R-:W-:Y:S01]  /*13b40*/  LOP3.LUT P4, RZ, R161.reuse, 0x1, RZ, 0xc0, !PT ;  /* 0x00000001a1ff7812 */ /* 0x040fe2000788c0ff */
[----:B------:R-:W-:Y:S01]  /*13b50*/  IMAD.IADD R4, R152, 0x1, R4 ;  /* 0x0000000198047824 */ /* 0x000fe200078e0204 */
[----:B------:R-:W-:Y:S01]  /*13b60*/  LOP3.LUT P6, RZ, R161, 0x2, RZ, 0xc0, !PT ;  /* 0x00000002a1ff7812 */ /* 0x000fe200078cc0ff */
[----:B------:R-:W-:-:S02]  /*13b70*/  IMAD.SHL.U32 R224, R2, 0x2, RZ ;  /* 0x0000000202e07824 */ /* 0x000fc400078e00ff */
[----:B------:R-:W-:-:S03]  /*13b80*/  IMAD.SHL.U32 R231, R4, 0x2, RZ ;  /* 0x0000000204e77824 */ /* 0x000fc600078e00ff */
[----:B------:R-:W-:Y:S01]  /*13b90*/  IADD3 R235, R224, 0x4120, RZ ;  /* 0x00004120e0eb7810 */ /* 0x000fe20007ffe0ff */
[C-C-:B------:R-:W-:Y:S02]  /*13ba0*/  IMAD R233, R3.reuse, 0x2, R231.reuse ;  /* 0x0000000203e97824 */ /* 0x140fe400078e02e7 */
[C---:B------:R-:W-:Y:S02]  /*13bb0*/  IMAD R232, R0.reuse, 0x2, R231 ;  /* 0x0000000200e87824 */ /* 0x040fe400078e02e7 */
[----:B------:R-:W-:Y:S02]  /*13bc0*/  IMAD R234, R0, 0x2, R233 ;  /* 0x0000000200ea7824 */ /* 0x000fe400078e02e9 */
[----:B------:R-:W-:Y:S01]  /*13bd0*/  IMAD R236, R3, 0x2, R232 ;  /* 0x0000000203ec7824 */ /* 0x000fe200078e02e8 */
[----:B------:R-:W-:Y:S04]  /*13be0*/  LDSM.16.M88.4 R16, [R224+0x4100] ;  /* 0x00410000e010783b */ /* 0x000fe80000000200 */
[----:B------:R-:W1:Y:S04]  /*13bf0*/  LDSM.16.M88.4 R4, [R231+0xa100] ;  /* 0x00a10000e704783b */ /* 0x000e680000000200 */
[----:B------:R-:W2:Y:S04]  /*13c00*/  LDSM.16.M88.4 R12, [R224+0x4900] ;  /* 0x00490000e00c783b */ /* 0x000ea80000000200 */
[----:B------:R-:W3:Y:S04]  /*13c10*/  LDSM.16.M88.4 R20, [R224+0x5100] ;  /* 0x00510000e014783b */ /* 0x000ee80000000200 */
[----:B------:R-:W4:Y:S04]  /*13c20*/  LDSM.16.M88.4 R24, [R224+0x5900] ;  /* 0x00590000e018783b */ /* 0x000f280000000200 */
[----:B------:R-:W5:Y:S01]  /*13c30*/  LDSM.16.M88.4 R8, [R231+0x8100] ;  /* 0x00810000e708783b */ /* 0x000f620000000200 */
[C---:B-1----:R-:W-:Y:S08]  /*13c40*/  HMMA.16816.F32.BF16 R36, R4.reuse, R16, RZ ;  /* 0x000000100424723c */ /* 0x042ff000000418ff */
[C---:B--2---:R-:W-:Y:S08]  /*13c50*/  HMMA.16816.F32.BF16 R56, R4.reuse, R12, RZ ;  /* 0x0000000c0438723c */ /* 0x044ff000000418ff */
[C---:B---3--:R-:W-:Y:S08]  /*13c60*/  HMMA.16816.F32.BF16 R60, R4.reuse, R20, RZ ;  /* 0x00000014043c723c */ /* 0x048ff000000418ff */
[C---:B----4-:R-:W-:Y:S08]  /*13c70*/  HMMA.16816.F32.BF16 R64, R4.reuse, R24, RZ ;  /* 0x000000180440723c */ /* 0x050ff000000418ff */
[C---:B------:R-:W-:Y:S08]  /*13c80*/  HMMA.16816.F32.BF16 R40, R4.reuse, R18, RZ ;  /* 0x000000120428723c */ /* 0x040ff000000418ff */
[C---:B------:R-:W-:Y:S08]  /*13c90*/  HMMA.16816.F32.BF16 R76, R4.reuse, R14, RZ ;  /* 0x0000000e044c723c */ /* 0x040ff000000418ff */
[C---:B------:R-:W-:Y:S08]  /*13ca0*/  HMMA.16816.F32.BF16 R84, R4.reuse, R22, RZ ;  /* 0x000000160454723c */ /* 0x040ff000000418ff */
[----:B------:R-:W-:Y:S07]  /*13cb0*/  HMMA.16816.F32.BF16 R96, R4, R26, RZ ;  /* 0x0000001a0460723c */ /* 0x000fee00000418ff */
[----:B------:R-:W-:Y:S01]  /*13cc0*/  IMAD.U32 R5, RZ, RZ, UR21 ;  /* 0x00000015ff057e24 */ /* 0x000fe2000f8e00ff */
[----:B------:R-:W-:Y:S01]  /*13cd0*/  IADD3 R6, R224, 0x4100, RZ ;  /* 0x00004100e0067810 */ /* 0x000fe20007ffe0ff */
[----:B------:R-:W-:Y:S01]  /*13ce0*/  IMAD.U32 R4, RZ, RZ, UR20 ;  /* 0x00000014ff047e24 */ /* 0x000fe2000f8e00ff */
[----:B-----5:R-:W-:Y:S01]  /*13cf0*/  HMMA.16816.F32.BF16 R108, R8, R16, RZ ;  /* 0x00000010086c723c */ /* 0x020fe200000418ff */
[----:B------:R-:W-:Y:S01]  /*13d00*/  IMAD.U32 R5, RZ, RZ, UR6 ;  /* 0x00000006ff057e24 */ /* 0x000fe2000f8e00ff */
[----:B------:R-:W-:Y:S01]  /*13d10*/  USHF.L.U32 UR6, UR4, 0x5, URZ ;  /* 0x0000000504067899 */ /* 0x000fe2000800063f */
[----:B------:R-:W-:-:S02]  /*13d20*/  @P1 IADD3 R235, R6, -0x20, RZ ;  /* 0xffffffe006eb1810 */ /* 0x000fc40007ffe0ff */
[C---:B------:R-:W-:Y:S01]  /*13d30*/  LEA R2, P0, R4.reuse, R132, 0x6 ;  /* 0x0000008404027211 */ /* 0x040fe200078030ff */
[----:B------:R-:W-:Y:S01]  /*13d40*/  UIADD3 UR4, UP0, UR6, 0x80, URZ ;  /* 0x0000008006047890 */ /* 0x000fe2000ff1e03f */
[----:B------:R-:W-:Y:S01]  /*13d50*/  IADD3 R5, R5, UR21, RZ ;  /* 0x0000001505057c10 */ /* 0x000fe2000fffe0ff */
[C---:B------:R-:W-:Y:S01]  /*13d60*/  HMMA.16816.F32.BF16 R112, R8.reuse, R18, RZ ;  /* 0x000000120870723c */ /* 0x040fe200000418ff */
[----:B------:R-:W-:Y:S01]  /*13d70*/  LDSM.16.M88.4 R32, [R235] ;  /* 0x00000000eb20783b */ /* 0x000fe20000000200 */
[----:B------:R-:W-:Y:S01]  /*13d80*/  UIADD3.X UR14, URZ, UR7, URZ, UP0, !UPT ;  /* 0x000000073f0e7290 */ /* 0x000fe200087fe43f */
[----:B------:R-:W-:Y:S01]  /*13d90*/  LEA.HI.X R5, R4, R131, R5, 0x6, P0 ;  /* 0x0000008304057211 */ /* 0x000fe200000f3405 */
[----:B------:R-:W-:Y:S01]  /*13da0*/  UISETP.GE.AND UP0, UPT, UR12, 0x2, UPT ;  /* 0x000000020c00788c */ /* 0x000fe2000bf06270 */
[C---:B------:R-:W-:Y:S01]  /*13db0*/  LEA R4, P0, R2.reuse, c[0x0][0x1f8], 0x1 ;  /* 0x00007e0002047a11 */ /* 0x040fe200078008ff */
[----:B------:R-:W-:Y:S01]  /*13dc0*/  LDSM.16.M88.4 R28, [R235+0x800] ;  /* 0x00080000eb1c783b */ /* 0x000fe20000000200 */
[----:B------:R-:W-:Y:S01]  /*13dd0*/  IADD3 R243, R235, 0x800, RZ ;  /* 0x00000800ebf37810 */ /* 0x000fe20007ffe0ff */
[----:B------:R-:W-:Y:S01]  /*13de0*/  HMMA.16816.F32.BF16 R88, R8, R12, RZ ;  /* 0x0000000c0858723c */ /* 0x000fe200000418ff */
[----:B------:R-:W-:-:S02]  /*13df0*/  LEA.HI.X R5, R2, c[0x0][0x1fc], R5, 0x1, P0 ;  /* 0x00007f0002057a11 */ /* 0x000fc400000f0c05 */
[----:B------:R-:W-:Y:S02]  /*13e00*/  IADD3 R2, -R68, UR19, RZ ;  /* 0x0000001344027c10 */ /* 0x000fe4000fffe1ff */
[----:B------:R-:W-:Y:S02]  /*13e10*/  IADD3 R6, P0, R4, UR6, RZ ;  /* 0x0000000604067c10 */ /* 0x000fe4000ff1e0ff */
[C---:B------:R-:W-:Y:S01]  /*13e20*/  ISETP.LT.OR P3, PT, R2.reuse, 0x1, P4 ;  /* 0x000000010200780c */ /* 0x040fe20002761670 */
[----:B------:R-:W-:Y:S01]  /*13e30*/  HMMA.16816.F32.BF16 R100, R8, R14, RZ ;  /* 0x0000000e0864723c */ /* 0x000fe200000418ff */
[C---:B------:R-:W-:Y:S01]  /*13e40*/  ISETP.LT.OR P2, PT, R2.reuse, 0x1, P6 ;  /* 0x000000010200780c */ /* 0x040fe20003741670 */
[----:B------:R-:W1:Y:S01]  /*13e50*/  LDSM.16.M88.4 R12, [R233+0xa100] ;  /* 0x00a10000e90c783b */ /* 0x000e620000000200 */
[----:B------:R-:W-:Y:S02]  /*13e60*/  ISETP.LT.OR P1, PT, R2, 0x11, P4 ;  /* 0x000000110200780c */ /* 0x000fe40002721670 */
[----:B------:R-:W-:-:S02]  /*13e70*/  IADD3.X R7, R5, UR7, RZ, P0, !PT ;  /* 0x0000000705077c10 */ /* 0x000fc400087fe4ff */
[C---:B------:R-:W-:Y:S01]  /*13e80*/  IADD3 R242, R235.reuse, 0x1000, RZ ;  /* 0x00001000ebf27810 */ /* 0x040fe20007ffe0ff */
[C---:B------:R-:W-:Y:S01]  /*13e90*/  HMMA.16816.F32.BF16 R80, R8.reuse, R20, RZ ;  /* 0x000000140850723c */ /* 0x040fe200000418ff */
[C---:B------:R-:W-:Y:S02]  /*13ea0*/  IADD3 R241, R235.reuse, 0x1800, RZ ;  /* 0x00001800ebf17810 */ /* 0x040fe40007ffe0ff */
[C---:B------:R-:W-:Y:S02]  /*13eb0*/  IADD3 R240, R235.reuse, 0x2000, RZ ;  /* 0x00002000ebf07810 */ /* 0x040fe40007ffe0ff */
[C---:B------:R-:W-:Y:S02]  /*13ec0*/  IADD3 R239, R235.reuse, 0x2800, RZ ;  /* 0x00002800ebef7810 */ /* 0x040fe40007ffe0ff */
[C---:B------:R-:W-:Y:S01]  /*13ed0*/  IADD3 R238, R235.reuse, 0x3000, RZ ;  /* 0x00003000ebee7810 */ /* 0x040fe20007ffe0ff */
[----:B------:R-:W-:Y:S01]  /*13ee0*/  HMMA.16816.F32.BF16 R104, R8, R22, RZ ;  /* 0x000000160868723c */ /* 0x000fe200000418ff */
[----:B------:R-:W2:Y:S01]  /*13ef0*/  LDSM.16.M88.4 R20, [R235+0x1800] ;  /* 0x00180000eb14783b */ /* 0x000ea20000000200 */
[----:B------:R-:W-:-:S06]  /*13f00*/  IADD3 R237, R235, 0x3800, RZ ;  /* 0x00003800ebed7810 */ /* 0x000fcc0007ffe0ff */
[C---:B------:R-:W-:Y:S08]  /*13f10*/  HMMA.16816.F32.BF16 R72, R8.reuse, R24, RZ ;  /* 0x000000180848723c */ /* 0x040ff000000418ff */
[----:B------:R-:W-:Y:S01]  /*13f20*/  HMMA.16816.F32.BF16 R68, R8, R26, RZ ;  /* 0x0000001a0844723c */ /* 0x000fe200000418ff */
[----:B------:R-:W3:Y:S06]  /*13f30*/  LDSM.16.M88.4 R24, [R235+0x1000] ;  /* 0x00100000eb18783b */ /* 0x000eec0000000200 */
[----:B------:R-:W-:Y:S01]  /*13f40*/  IMAD.U32 R8, RZ, RZ, UR6 ;  /* 0x00000006ff087e24 */ /* 0x000fe2000f8e00ff */
[----:B-1----:R-:W-:Y:S04]  /*13f50*/  HMMA.16816.F32.BF16 R36, R12, R32, R36 ;  /* 0x000000200c24723c */ /* 0x002fe80000041824 */
[----:B------:R-:W-:-:S02]  /*13f60*/  IADD3 R18, P5, P4, R8, 0x80, R4 ;  /* 0x0000008008127810 */ /* 0x000fc40007cbe004 */
[----:B------:R-:W1:Y:S02]  /*13f70*/  LDSM.16.M88.4 R8, [R233+0x8100] ;  /* 0x00810000e908783b */ /* 0x000e640000000200 */
[----:B------:R-:W-:Y:S02]  /*13f80*/  IADD3.X R19, RZ, UR7, R5, P5, P4 ;  /* 0x00000007ff137c10 */ /* 0x000fe4000afe8405 */
[----:B------:R-:W-:Y:S01]  /*13f90*/  @!PT LDS RZ, [RZ] ;  /* 0x00000000fffff984 */ /* 0x000fe20000000800 */
[----:B------:R-:W-:Y:S01]  /*13fa0*/  @!PT LDS RZ, [RZ] ;  /* 0x00000000fffff984 */ /* 0x000fe20000000800 */
[----:B------:R-:W-:Y:S01]  /*13fb0*/  @!PT LDS RZ, [RZ] ;  /* 0x00000000fffff984 */ /* 0x000fe20000000800 */
[----:B------:R4:W-:Y:S01]  /*13fc0*/  LDGSTS.E.BYPASS.LTC128B.128 [R244+0x100], [R4.64], !P3 ;  /* 0x0010000004f47fae */ /* 0x0009e2000d901d5c */
[----:B------:R-:W-:Y:S01]  /*13fd0*/  LOP3.LUT P3, RZ, R161, 0x1, RZ, 0xc0, !PT ;  /* 0x00000001a1ff7812 */ /* 0x000fe2000786c0ff */
[C---:B------:R-:W-:Y:S01]  /*13fe0*/  HMMA.16816.F32.BF16 R92, R12.reuse, R34, R40 ;  /* 0x000000220c5c723c */ /* 0x040fe20000041828 */
[C---:B------:R-:W-:Y:S01]  /*13ff0*/  ISETP.LT.OR P4, PT, R2.reuse, 0x21, P6 ;  /* 0x000000210200780c */ /* 0x040fe20003781670 */
[----:B------:R4:W-:Y:S01]  /*14000*/  LDGSTS.E.BYPASS.LTC128B.128 [R244+0x2100], [R4.64+0x80], !P2 ;  /* 0x0210008004f47fae */ /* 0x0009e2000d101d5c */
[C---:B------:R-:W-:Y:S02]  /*14010*/  ISETP.LT.OR P2, PT, R2.reuse, 0x11, P6 ;  /* 0x000000110200780c */ /* 0x040fe40003741670 */
[----:B------:R-:W-:Y:S01]  /*14020*/  ISETP.LT.OR P5, PT, R2, 0x21, P3 ;  /* 0x000000210200780c */ /* 0x000fe20001fa1670 */
[----:B------:R5:W-:Y:S01]  /*14030*/  LDGSTS.E.BYPASS.LTC128B.128 [R244+0x900], [R6.64], !P1 ;  /* 0x0090000006f47fae */ /* 0x000be2000c901d5c */
[----:B------:R-:W-:Y:S01]  /*14040*/  LOP3.LUT P3, RZ, R49, 0x4, RZ, 0xc0, !PT ;  /* 0x0000000431ff7812 */ /* 0x000fe2000786c0ff */
[C---:B------:R-:W-:Y:S08]  /*14050*/  HMMA.16816.F32.BF16 R56, R12.reuse, R28, R56 ;  /* 0x0000001c0c38723c */ /* 0x040ff00000041838 */
[----:B------:R5:W-:Y:S01]  /*14060*/  LDGSTS.E.BYPASS.LTC128B.128 [R244+0x2900], [R18.64], !P2 ;  /* 0x0290000012f47fae */ /* 0x000be2000d101d5c */
[C---:B--2---:R-:W-:Y:S08]  /*14070*/  HMMA.16816.F32.BF16 R64, R12.reuse, R20, R64 ;  /* 0x000000140c40723c */ /* 0x044ff00000041840 */
[----:B---3--:R-:W-:Y:S01]  /*14080*/  HMMA.16816.F32.BF16 R84, R12, R26, R84 ;  /* 0x0000001a0c54723c */ /* 0x008fe20000041854 */
[----:B----4-:R-:W-:-:S04]  /*14090*/  IADD3 R4, P1, R6, UR6, RZ ;  /* 0x0000000606047c10 */ /* 0x010fc8000ff3e0ff */
[----:B------:R-:W-:-:S03]  /*140a0*/  IADD3.X R5, R7, UR7, RZ, P1, !PT ;  /* 0x0000000707057c10 */ /* 0x000fc60008ffe4ff */
[C---:B-1----:R-:W-:Y:S01]  /*140b0*/  HMMA.16816.F32.BF16 R124, R8.reuse, R24, R80 ;  /* 0x00000018087c723c */ /* 0x042fe20000041850 */
[----:B------:R-:W-:Y:S02]  /*140c0*/  LOP3.LUT P1, RZ, R161, 0x1, RZ, 0xc0, !PT ;  /* 0x00000001a1ff7812 */ /* 0x000fe4000782c0ff */
[----:B-----5:R-:W-:Y:S01]  /*140d0*/  IADD3 R6, P0, R6, UR4, RZ ;  /* 0x0000000406067c10 */ /* 0x020fe2000ff1e0ff */
[----:B------:R1:W-:Y:S01]  /*140e0*/  LDGSTS.E.BYPASS.LTC128B.128 [R244+0x1100], [R4.64], !P5 ;  /* 0x0110000004f47fae */ /* 0x0003e2000e901d5c */
[C---:B------:R-:W-:Y:S02]  /*140f0*/  ISETP.LT.OR P2, PT, R2.reuse, 0x31, P1 ;  /* 0x000000310200780c */ /* 0x040fe40000f41670 */
[----:B------:R-:W-:Y:S01]  /*14100*/  IADD3.X R7, R7, UR14, RZ, P0, !PT ;  /* 0x0000000e07077c10 */ /* 0x000fe200087fe4ff */
[C---:B------:R-:W-:Y:S01]  /*14110*/  HMMA.16816.F32.BF16 R108, R8.reuse, R32, R108 ;  /* 0x00000020086c723c */ /* 0x040fe2000004186c */
[----:B------:R-:W-:Y:S01]  /*14120*/  ISETP.LT.OR P1, PT, R2, 0x31, P6 ;  /* 0x000000310200780c */ /* 0x000fe20003721670 */
[----:B------:R-:W-:Y:S01]  /*14130*/  IMAD.MOV.U32 R2, RZ, RZ, 0x40 ;  /* 0x00000040ff027424 */ /* 0x000fe200078e00ff */
[----:B------:R-:W-:Y:S01]  /*14140*/  IADD3 R16, P0, R4, UR6, RZ ;  /* 0x0000000604107c10 */ /* 0x000fe2000ff1e0ff */
[----:B------:R2:W-:Y:S03]  /*14150*/  LDGSTS.E.BYPASS.LTC128B.128 [R244+0x3100], [R6.64], !P4 ;  /* 0x0310000006f47fae */ /* 0x0005e6000e101d5c */
[----:B------:R-:W-:Y:S01]  /*14160*/  IADD3.X R17, R5, UR7, RZ, P0, !PT ;  /* 0x0000000705117c10 */ /* 0x000fe200087fe4ff */
[----:B------:R-:W-:Y:S01]  /*14170*/  HMMA.16816.F32.BF16 R80, R8, R34, R112 ;  /* 0x000000220850723c */ /* 0x000fe20000041870 */
[----:B------:R-:W-:-:S03]  /*14180*/  SEL R2, R2, 0xffffffc0, !P3 ;  /* 0xffffffc002027807 */ /* 0x000fc60005800000 */
[----:B------:R3:W-:Y:S02]  /*14190*/  LDGSTS.E.BYPASS.LTC128B.128 [R244+0x1900], [R16.64], !P2 ;  /* 0x0190000010f47fae */ /* 0x0007e4000d101d5c */
[----:B------:R-:W-:Y:S02]  /*141a0*/  IMAD.IADD R230, R224, 0x1, R2 ;  /* 0x00000001e0e67824 */ /* 0x000fe400078e0202 */
[----:B------:R-:W-:Y:S01]  /*141b0*/  HMMA.16816.F32.BF16 R32, R8, R30, R100 ;  /* 0x0000001e0820723c */ /* 0x000fe20000041864 */
[----:B------:R-:W-:Y:S01]  /*141c0*/  IMAD.IADD R229, R2, 0x1, R235 ;  /* 0x0000000102e57824 */ /* 0x000fe200078e02eb */
[----:B------:R-:W-:Y:S02]  /*141d0*/  LOP3.LUT R2, R152, R153, RZ, 0xfc, !PT ;  /* 0x0000009998027212 */ /* 0x000fe400078efcff */
[----:B-1----:R-:W-:-:S04]  /*141e0*/  IADD3 R4, P0, R4, UR4, RZ ;  /* 0x0000000404047c10 */ /* 0x002fc8000ff1e0ff */
[----:B------:R-:W-:Y:S01]  /*141f0*/  HMMA.16816.F32.BF16 R120, R8, R28, R88 ;  /* 0x0000001c0878723c */ /* 0x000fe20000041858 */
[----:B------:R-:W-:Y:S02]  /*14200*/  IADD3.X R5, R5, UR14, RZ, P0, !PT ;  /* 0x0000000e05057c10 */ /* 0x000fe400087fe4ff */
[----:B------:R-:W-:-:S03]  /*14210*/  PLOP3.LUT P0, PT, PT, PT, UP0, 0x80, 0x0 ;  /* 0x000000000000781c */ /* 0x000fc60003f0f008 */
[----:B------:R2:W-:Y:S02]  /*14220*/  LDGSTS.E.BYPASS.LTC128B.128 [R244+0x3900], [R4.64], !P1 ;  /* 0x0390000004f47fae */ /* 0x0005e4000c901d5c */
[C---:B------:R-:W-:Y:S02]  /*14230*/  HMMA.16816.F32.BF16 R128, R8.reuse, R20, R72 ;  /* 0x000000140880723c */ /* 0x040fe40000041848 */
[----:B------:R-:W-:Y:S04]  /*14240*/  LDSM.16.M88.4 R52, [R230+0x4100] ;  /* 0x00410000e634783b */ /* 0x000fe80000000200 */
[----:B---3--:R-:W1:Y:S02]  /*14250*/  LDSM.16.M88.4 R16, [R232+0xa100] ;  /* 0x00a10000e810783b */ /* 0x008e640000000200 */
[C---:B------:R-:W-:Y:S02]  /*14260*/  HMMA.16816.F32.BF16 R104, R8.reuse, R26, R104 ;  /* 0x0000001a0868723c */ /* 0x040fe40000041868 */
[----:B------:R-:W3:Y:S04]  /*14270*/  LDSM.16.M88.4 R44, [R230+0x5100] ;  /* 0x00510000e62c783b */ /* 0x000ee80000000200 */
[----:B------:R-:W4:Y:S02]  /*14280*/  LDSM.16.M88.4 R48, [R230+0x4900] ;  /* 0x00490000e630783b */ /* 0x000f240000000200 */
[----:B------:R-:W-:Y:S02]  /*14290*/  HMMA.16816.F32.BF16 R100, R8, R22, R68 ;  /* 0x000000160864723c */ /* 0x000fe40000041844 */
[----:B------:R-:W5:Y:S04]  /*142a0*/  LDSM.16.M88.4 R8, [R232+0x8100] ;  /* 0x00810000e808783b */ /* 0x000f680000000200 */
[----:B------:R-:W4:Y:S02]  /*142b0*/  LDSM.16.M88.4 R40, [R230+0x5900] ;  /* 0x00590000e628783b */ /* 0x000f240000000200 */
[C---:B------:R-:W-:Y:S02]  /*142c0*/  HMMA.16816.F32.BF16 R60, R12.reuse, R24, R60 ;  /* 0x000000180c3c723c */ /* 0x040fe4000004183c */
[----:B--2---:R-:W-:Y:S04]  /*142d0*/  LDSM.16.M88.4 R4, [R234+0xa100] ;  /* 0x00a10000ea04783b */ /* 0x004fe80000000200 */
[----:B------:R-:W-:Y:S02]  /*142e0*/  LDSM.16.M88.4 R24, [R229+0x800] ;  /* 0x00080000e518783b */ /* 0x000fe40000000200 */
[C---:B------:R-:W-:Y:S02]  /*142f0*/  HMMA.16816.F32.BF16 R76, R12.reuse, R30, R76 ;  /* 0x0000001e0c4c723c */ /* 0x040fe4000004184c */
[----:B------:R-:W2:Y:S04]  /*14300*/  LDSM.16.M88.4 R28, [R229] ;  /* 0x00000000e51c783b */ /* 0x000ea80000000200 */
[----:B------:R-:W0:Y:S02]  /*14310*/  LDGDEPBAR ;  /* 0x00000000000079af */ /* 0x000e240000000000 */
[----:B------:R-:W-:Y:S02]  /*14320*/  HMMA.16816.F32.BF16 R96, R12, R22, R96 ;  /* 0x000000160c60723c */ /* 0x000fe40000041860 */
[----:B------:R-:W2:Y:S04]  /*14330*/  LDSM.16.M88.4 R20, [R229+0x1000] ;  /* 0x00100000e514783b */ /* 0x000ea80000000200 */
[----:B------:R-:W2:Y:S02]  /*14340*/  LDSM.16.M88.4 R12, [R234+0x8100] ;  /* 0x00810000ea0c783b */ /* 0x000ea40000000200 */
[C---:B-1----:R-:W-:Y:S02]  /*14350*/  HMMA.16816.F32.BF16 R72, R16.reuse, R52, R36 ;  /* 0x000000341048723c */ /* 0x042fe40000041824 */
[----:B------:R-:W1:Y:S06]  /*14360*/  LDSM.16.M88.4 R36, [R229+0x1800] ;  /* 0x00180000e524783b */ /* 0x000e6c0000000200 */
[C---:B---3--:R-:W-:Y:S08]  /*14370*/  HMMA.16816.F32.BF16 R68, R16.reuse, R46, R84 ;  /* 0x0000002e1044723c */ /* 0x048ff00000041854 */
[C---:B----4-:R-:W-:Y:S08]  /*14380*/  HMMA.16816.F32.BF16 R112, R16.reuse, R48, R56 ;  /* 0x000000301070723c */ /* 0x050ff00000041838 */
[C---:B------:R-:W-:Y:S08]  /*14390*/  HMMA.16816.F32.BF16 R116, R16.reuse, R44, R60 ;  /* 0x0000002c1074723c */ /* 0x040ff0000004183c */
[----:B------:R-:W-:Y:S08]  /*143a0*/  HMMA.16816.F32.BF16 R92, R16, R54, R92 ;  /* 0x00000036105c723c */ /* 0x000ff0000004185c */
[C---:B-----5:R-:W-:Y:S08]  /*143b0*/  HMMA.16816.F32.BF16 R84, R8.reuse, R52, R108 ;  /* 0x000000340854723c */ /* 0x060ff0000004186c */
[----:B------:R-:W-:Y:S08]  /*143c0*/  HMMA.16816.F32.BF16 R80, R8, R54, R80 ;  /* 0x000000360850723c */ /* 0x000ff00000041850 */
[C---:B------:R-:W-:Y:S08]  /*143d0*/  HMMA.16816.F32.BF16 R88, R16.reuse, R40, R64 ;  /* 0x000000281058723c */ /* 0x040ff00000041840 */
[C---:B------:R-:W-:Y:S08]  /*143e0*/  HMMA.16816.F32.BF16 R76, R16.reuse, R50, R76 ;  /* 0x00000032104c723c */ /* 0x040ff0000004184c */
[----:B------:R-:W-:Y:S08]  /*143f0*/  HMMA.16816.F32.BF16 R56, R16, R42, R96 ;  /* 0x0000002a1038723c */ /* 0x000ff00000041860 */
[C---:B------:R-:W-:Y:S08]  /*14400*/  HMMA.16816.F32.BF16 R60, R8.reuse, R50, R32 ;  /* 0x00000032083c723c */ /* 0x040ff00000041820 */
[C---:B------:R-:W-:Y:S08]  /*14410*/  HMMA.16816.F32.BF16 R52, R8.reuse, R44, R124 ;  /* 0x0000002c0834723c */ /* 0x040ff0000004187c */
[C---:B------:R-:W-:Y:S01]  /*14420*/  HMMA.16816.F32.BF16 R64, R8.reuse, R48, R120 ;  /* 0x000000300840723c */ /* 0x040fe20000041878 */
[----:B------:R-:W-:Y:S07]  /*14430*/  LDSM.16.M88.4 R48, [R224+0x6100] ;  /* 0x00610000e030783b */ /* 0x000fee0000000200 */
[C---:B------:R-:W-:Y:S08]  /*14440*/  HMMA.16816.F32.BF16 R44, R8.reuse, R46, R104 ;  /* 0x0000002e082c723c */ /* 0x040ff00000041868 */
[C---:B------:R-:W-:Y:S08]  /*14450*/  HMMA.16816.F32.BF16 R32, R8.reuse, R40, R128 ;  /* 0x000000280820723c */ /* 0x040ff00000041880 */
[----:B------:R-:W-:Y:S01]  /*14460*/  HMMA.16816.F32.BF16 R16, R8, R42, R100 ;  /* 0x0000002a0810723c */ /* 0x000fe20000041864 */
[----:B------:R-:W-:Y:S04]  /*14470*/  LDSM.16.M88.4 R8, [R231+0xe100] ;  /* 0x00e10000e708783b */ /* 0x000fe80000000200 */
[----:B------:R-:W3:Y:S03]  /*14480*/  LDSM.16.M88.4 R40, [R224+0x6900] ;  /* 0x00690000e028783b */ /* 0x000ee60000000200 */
[C---:B--2---:R-:W-:Y:S08]  /*14490*/  HMMA.16816.F32.BF16 R96, R4.reuse, R30, R92 ;  /* 0x0000001e0460723c */ /* 0x044ff0000004185c */
[C---:B------:R-:W-:Y:S08]  /*144a0*/  HMMA.16816.F32.BF16 R100, R4.reuse, R24, R112 ;  /* 0x000000180464723c */ /* 0x040ff00000041870 */
[----:B------:R-:W-:Y:S08]  /*144b0*/  HMMA.16816.F32.BF16 R140, R4, R20, R116 ;  /* 0x00000014048c723c */ /* 0x000ff00000041874 */
        /* <DEDUP_REMOVED lines=8> */
[C---:B-1----:R-:W-:Y:S01]  /*14540*/  HMMA.16816.F32.BF16 R108, R12.reuse, R36, R32 ;  /* 0x000000240c6c723c */ /* 0x042fe20000041820 */
[----:B------:R-:W-:Y:S07]  /*14550*/  LDSM.16.M88.4 R32, [R224+0x7100] ;  /* 0x00710000e020783b */ /* 0x000fee0000000200 */
[----:B------:R-:W-:Y:S01]  /*14560*/  HMMA.16816.F32.BF16 R92, R12, R38, R16 ;  /* 0x000000260c5c723c */ /* 0x000fe20000041810 */
[----:B------:R-:W1:Y:S04]  /*14570*/  LDSM.16.M88.4 R12, [R231+0xc100] ;  /* 0x00c10000e70c783b */ /* 0x000e680000000200 */
[----:B------:R-:W2:Y:S03]  /*14580*/  LDSM.16.M88.4 R16, [R224+0x7900] ;  /* 0x00790000e010783b */ /* 0x000ea60000000200 */
[C---:B------:R-:W-:Y:S01]  /*14590*/  HMMA.16816.F32.BF16 R76, R4.reuse, R26, R76 ;  /* 0x0000001a044c723c */ /* 0x040fe2000004184c */
[----:B------:R-:W-:Y:S07]  /*145a0*/  LDSM.16.M88.4 R24, [R235+0x2800] ;  /* 0x00280000eb18783b */ /* 0x000fee0000000200 */
[C---:B------:R-:W-:Y:S01]  /*145b0*/  HMMA.16816.F32.BF16 R104, R4.reuse, R22, R68 ;  /* 0x000000160468723c */ /* 0x040fe20000041844 */
[----:B------:R-:W4:Y:S07]  /*145c0*/  LDSM.16.M88.4 R20, [R233+0xc100] ;  /* 0x00c10000e914783b */ /* 0x000f2e0000000200 */
[C---:B------:R-:W-:Y:S01]  /*145d0*/  HMMA.16816.F32.BF16 R72, R4.reuse, R28, R72 ;  /* 0x0000001c0448723c */ /* 0x040fe20000041848 */
[----:B------:R-:W-:Y:S07]  /*145e0*/  LDSM.16.M88.4 R28, [R235+0x2000] ;  /* 0x00200000eb1c783b */ /* 0x000fee0000000200 */
[C---:B------:R-:W-:Y:S08]  /*145f0*/  HMMA.16816.F32.BF16 R136, R4.reuse, R36, R88 ;  /* 0x000000240488723c */ /* 0x040ff00000041858 */
[----:B------:R-:W-:Y:S01]  /*14600*/  HMMA.16816.F32.BF16 R132, R4, R38, R56 ;  /* 0x000000260484723c */ /* 0x000fe20000041838 */
[----:B------:R-:W5:Y:S07]  /*14610*/  LDSM.16.M88.4 R4, [R233+0xe100] ;  /* 0x00e10000e904783b */ /* 0x000f6e0000000200 */
[C---:B---3--:R-:W-:Y:S08]  /*14620*/  HMMA.16816.F32.BF16 R60, R8.reuse, R40, R100 ;  /* 0x00000028083c723c */ /* 0x048ff00000041864 */
[----:B------:R-:W-:Y:S08]  /*14630*/  HMMA.16816.F32.BF16 R56, R8, R42, R76 ;  /* 0x0000002a0838723c */ /* 0x000ff0000004184c */
[C---:B-1----:R-:W-:Y:S08]  /*14640*/  HMMA.16816.F32.BF16 R36, R12.reuse, R40, R120 ;  /* 0x000000280c24723c */ /* 0x042ff00000041878 */
[----:B------:R-:W-:Y:S08]  /*14650*/  HMMA.16816.F32.BF16 R40, R12, R42, R116 ;  /* 0x0000002a0c28723c */ /* 0x000ff00000041874 */
[C---:B------:R-:W-:Y:S08]  /*14660*/  HMMA.16816.F32.BF16 R72, R8.reuse, R48, R72 ;  /* 0x000000300848723c */ /* 0x040ff00000041848 */
[----:B------:R-:W-:Y:S08]  /*14670*/  HMMA.16816.F32.BF16 R68, R8, R50, R96 ;  /* 0x000000320844723c */ /* 0x000ff00000041860 */
[C---:B------:R-:W-:Y:S08]  /*14680*/  HMMA.16816.F32.BF16 R76, R12.reuse, R48, R128 ;  /* 0x000000300c4c723c */ /* 0x040ff00000041880 */
[----:B------:R-:W-:Y:S01]  /*14690*/  HMMA.16816.F32.BF16 R64, R12, R50, R124 ;  /* 0x000000320c40723c */ /* 0x000fe2000004187c */
[----:B------:R-:W-:Y:S07]  /*146a0*/  LDSM.16.M88.4 R48, [R230+0x6100] ;  /* 0x00610000e630783b */ /* 0x000fee0000000200 */
[C---:B------:R-:W-:Y:S08]  /*146b0*/  HMMA.16816.F32.BF16 R88, R8.reuse, R32, R140 ;  /* 0x000000200858723c */ /* 0x040ff0000004188c */
[C---:B------:R-:W-:Y:S08]  /*146c0*/  HMMA.16816.F32.BF16 R104, R8.reuse, R34, R104 ;  /* 0x000000220868723c */ /* 0x040ff00000041868 */
[C---:B--2---:R-:W-:Y:S08]  /*146d0*/  HMMA.16816.F32.BF16 R100, R8.reuse, R16, R136 ;  /* 0x000000100864723c */ /* 0x044ff00000041888 */
        /* <DEDUP_REMOVED lines=21> */
[C---:B------:R-:W-:Y:S08]  /*14830*/  HMMA.16816.F32.BF16 R132, R4.reuse, R46, R104 ;  /* 0x0000002e0484723c */ /* 0x040ff00000041868 */
[C---:B------:R-:W-:Y:S08]  /*14840*/  HMMA.16816.F32.BF16 R128, R4.reuse, R52, R100 ;  /* 0x000000340480723c */ /* 0x040ff00000041864 */
[----:B------:R-:W-:Y:S01]  /*14850*/  HMMA.16816.F32.BF16 R124, R4, R54, R80 ;  /* 0x00000036047c723c */ /* 0x000fe20000041850 */
[----:B------:R-:W5:Y:S07]  /*14860*/  LDSM.16.M88.4 R4, [R236+0xe100] ;  /* 0x00e10000ec04783b */ /* 0x000f6e0000000200 */
[C---:B------:R-:W-:Y:S01]  /*14870*/  HMMA.16816.F32.BF16 R108, R20.reuse, R44, R8 ;  /* 0x0000002c146c723c */ /* 0x040fe20000041808 */
[----:B------:R-:W2:Y:S07]  /*14880*/  LDSM.16.M88.4 R8, [R234+0xc100] ;  /* 0x00c10000ea08783b */ /* 0x000eae0000000200 */
[C---:B------:R-:W-:Y:S01]  /*14890*/  HMMA.16816.F32.BF16 R104, R20.reuse, R46, R84 ;  /* 0x0000002e1468723c */ /* 0x040fe20000041854 */
[----:B------:R-:W-:Y:S07]  /*148a0*/  LDSM.16.M88.4 R44, [R229+0x2000] ;  /* 0x00200000e52c783b */ /* 0x000fee0000000200 */
        /* <DEDUP_REMOVED lines=13> */
[C---:B------:R-:W-:Y:S08]  /*14980*/  HMMA.16816.F32.BF16 R80, R16.reuse, R38, R132 ;  /* 0x000000261050723c */ /* 0x040ff00000041884 */
[C---:B------:R-:W-:Y:S08]  /*14990*/  HMMA.16816.F32.BF16 R76, R16.reuse, R32, R128 ;  /* 0x00000020104c723c */ /* 0x040ff00000041880 */
[----:B------:R-:W-:Y:S08]  /*149a0*/  HMMA.16816.F32.BF16 R64, R16, R34, R124 ;  /* 0x000000221040723c */ /* 0x000ff0000004187c */
[C---:B------:R-:W-:Y:S08]  /*149b0*/  HMMA.16816.F32.BF16 R40, R12.reuse, R36, R108 ;  /* 0x000000240c28723c */ /* 0x040ff0000004186c */
        /* <DEDUP_REMOVED lines=9> */
[----:B------:R-:W-:Y:S08]  /*14a50*/  HMMA.16816.F32.BF16 R28, R8, R20, R16 ;  /* 0x00000014081c723c */ /* 0x000ff00000041810 */
        /* <DEDUP_REMOVED lines=8> */
[----:B------:R-:W-:Y:S01]  /*14ae0*/  HMMA.16816.F32.BF16 R20, R8, R22, R12 ;  /* 0x000000160814723c */ /* 0x000fe2000004180c */
[----:B------:R-:W-:Y:S06]  /*14af0*/  BAR.SYNC.DEFER_BLOCKING 0x0 ;  /* 0x0000000000007b1d */ /* 0x000fec0000010000 */
[----:B------:R-:W-:Y:S05]  /*14b00*/  @!P0 BRA `(.L_x_1785) ;  /* 0x0000026000008947 */ /* 0x000fea0003800000 */
[----:B------:R-:W-:Y:S01]  /*14b10*/  UIADD3 UR5, UR12, -0x2, URZ ;  /* 0xfffffffe0c057890 */ /* 0x000fe2000fffe03f */
[----:B------:R-:W-:Y:S01]  /*14b20*/  LOP3.LUT P5, RZ, R161, 0x1, RZ, 0xc0, !PT ;  /* 0x00000001a1ff7812 */ /* 0x000fe200078ac0ff */
[----:B------:R-:W-:-:S02]  /*14b30*/  UIADD3 UR22, UP0, UR22, 0x80, URZ ;  /* 0x0000008016167890 */ /* 0x000fc4000ff1e03f */
[----:B------:R-:W-:Y:S02]  /*14b40*/  USHF.R.S32.HI UR4, URZ, 0x1f, UR5 ;  /* 0x0000001f3f047899 */ /* 0x000fe40008011405 */
[----:B------:R-:W-:Y:S01]  /*14b50*/  UIMAD UR11, UR11, UR5, URZ ;  /* 0x000000050b0b72a4 */ /* 0x000fe2000f8e023f */
[----:B------:R-:W-:Y:S01]  /*14b60*/  IMAD.WIDE.U32 R6, R154, UR5, R158 ;  /* 0x000000059a067c25 */ /* 0x000fe2000f8e009e */
[----:B------:R-:W-:Y:S02]  /*14b70*/  USHF.L.U32 UR5, UR8, 0x5, URZ ;  /* 0x0000000508057899 */ /* 0x000fe4000800063f */
[----:B------:R-:W-:Y:S02]  /*14b80*/  UIMAD UR11, UR4, UR10, UR11 ;  /* 0x0000000a040b72a4 */ /* 0x000fe4000f8e020b */
[----:B------:R-:W-:Y:S01]  /*14b90*/  LEA R4, P0, R6, c[0x0][0x1c8], 0x1 ;  /* 0x0000720006047a11 */ /* 0x000fe200078008ff */
[----:B------:R-:W-:Y:S02]  /*14ba0*/  ULDC UR4, c[0x0][0x1e4] ;  /* 0x0000790000047ab9 */ /* 0x000fe40000000800 */
[----:B------:R-:W-:Y:S01]  /*14bb0*/  USHF.L.U64.HI UR4, UR8, UR9, UR4 ;  /* 0x0000000908047299 */ /* 0x000fe20008010204 */
[----:B------:R-:W-:Y:S01]  /*14bc0*/  IADD3 R5, R7, UR11, RZ ;  /* 0x0000000b07057c10 */ /* 0x000fe2000fffe0ff */
[----:B------:R-:W-:Y:S01]  /*14bd0*/  IMAD.U32 R7, RZ, RZ, UR5 ;  /* 0x00000005ff077e24 */ /* 0x000fe2000f8e00ff */
[----:B------:R-:W-:-:S02]  /*14be0*/  UIADD3.X UR8, URZ, UR17, URZ, UP0, !UPT ;  /* 0x000000113f087290 */ /* 0x000fc400087fe43f */
        /* <DEDUP_REMOVED lines=24> */
.L_x_1785:
[----:B---3--:R-:W-:Y:S01]  /*14d70*/  FMUL.FTZ R4, R41, c[0x0][0x320] ;  /* 0x0000c80029047a20 */ /* 0x008fe20000410000 */
[----:B------:R-:W-:Y:S01]  /*14d80*/  SHF.R.S32.HI R7, RZ, 0x1f, R156 ;  /* 0x0000001fff077819 */ /* 0x000fe2000001149c */
[----:B------:R-:W-:Y:S01]  /*14d90*/  FMUL.FTZ R5, R83, c[0x0][0x320] ;  /* 0x0000c80053057a20 */ /* 0x000fe20000410000 */
[----:B------:R-:W-:Y:S01]  /*14da0*/  LEA.HI R6, R157, R177, RZ, 0x2 ;  /* 0x000000b19d067211 */ /* 0x000fe200078f10ff */
[----:B------:R1:W-:Y:S01]  /*14db0*/  MUFU.TANH R166, R4 ;  /* 0x0000000400a67308 */ /* 0x0003e20000002400 */
[----:B------:R-:W-:Y:S01]  /*14dc0*/  FMUL.FTZ R8, R96, c[0x0][0x320] ;  /* 0x0000c80060087a20 */ /* 0x000fe20000410000 */
[----:B------:R-:W-:Y:S01]  /*14dd0*/  PLOP3.LUT P1, PT, PT, PT, UP2, 0x80, 0x0 ;  /* 0x000000000000781c */ /* 0x000fe20003f2f028 */
[----:B------:R-:W-:Y:S01]  /*14de0*/  UMOV UR4, 0xffffffc0 ;  /* 0xffffffc000047882 */ /* 0x000fe20000000000 */
[----:B------:R-:W-:Y:S01]  /*14df0*/  LOP3.LUT R6, R6, 0xfffffffc, RZ, 0xc0, !PT ;  /* 0xfffffffc06067812 */ /* 0x000fe200078ec0ff */
[----:B------:R-:W-:Y:S01]  /*14e00*/  UIMAD UR4, UR15, UR4, 0x1 ;  /* 0x000000010f0474a4 */ /* 0x000fe2000f8e0204 */
[----:B------:R-:W-:Y:S01]  /*14e10*/  PLOP3.LUT P0, PT, PT, PT, UP2, 0x80, 0x0 ;  /* 0x000000000000781c */ /* 0x000fe20003f0f028 */
[----:B------:R-:W-:Y:S01]  /*14e20*/  STL [R1+0x98], R242 ;  /* 0x000098f201007387 */ /* 0x000fe20000100800 */
[----:B------:R2:W-:Y:S01]  /*14e30*/  MUFU.TANH R41, R5 ;  /* 0x0000000500297308 */ /* 0x0005e20000002400 */
[----:B------:R-:W-:-:S02]  /*14e40*/  IMAD.IADD R6, R177, 0x1, -R6 ;  /* 0x00000001b1067824 */ /* 0x000fc400078e0a06 */
[----:B------:R-:W-:Y:S01]  /*14e50*/  STL [R1+0x94], R241 ;  /* 0x000094f101007387 */ /* 0x000fe20000100800 */
[----:B------:R-:W-:Y:S02]  /*14e60*/  FMUL.FTZ R10, R76, c[0x0][0x320] ;  /* 0x0000c8004c0a7a20 */ /* 0x000fe40000410000 */
[----:B------:R-:W-:Y:S01]  /*14e70*/  IMAD.SHL.U32 R225, R2, 0x2, RZ ;  /* 0x0000000202e17824 */ /* 0x000fe200078e00ff */
[----:B------:R-:W-:Y:S01]  /*14e80*/  STL [R1+0x90], R240 ;  /* 0x000090f001007387 */ /* 0x000fe20000100800 */
[----:B-1----:R-:W-:Y:S01]  /*14e90*/  FMUL.FTZ R4, R60, c[0x0][0x320] ;  /* 0x0000c8003c047a20 */ /* 0x002fe20000410000 */
[----:B------:R-:W-:Y:S01]  /*14ea0*/  MUFU.TANH R15, R8 ;  /* 0x00000008000f7308 */ /* 0x000fe20000002400 */
[----:B------:R-:W-:Y:S01]  /*14eb0*/  IMAD R228, R0, 0x2, R225 ;  /* 0x0000000200e47824 */ /* 0x000fe200078e02e1 */
[----:B------:R-:W-:Y:S01]  /*14ec0*/  STL [R1+0x8c], R239 ;  /* 0x00008cef01007387 */ /* 0x000fe20000100800 */
[----:B------:R-:W-:-:S03]  /*14ed0*/  LEA R226, R3, R225, 0x1 ;  /* 0x000000e103e27211 */ /* 0x000fc600078e08ff */
[----:B------:R-:W-:Y:S01]  /*14ee0*/  STL [R1+0x88], R238 ;  /* 0x000088ee01007387 */ /* 0x000fe20000100800 */
[----:B--2---:R-:W-:Y:S01]  /*14ef0*/  LEA.HI R5, R7, R156, RZ, 0x2 ;  /* 0x0000009c07057211 */ /* 0x004fe200078f10ff */
[----:B------:R1:W-:Y:S01]  /*14f00*/  MUFU.TANH R70, R4 ;  /* 0x0000000400467308 */ /* 0x0003e20000002400 */
[----:B------:R-:W-:Y:S01]  /*14f10*/  IMAD R227, R0, 0x2, R226 ;  /* 0x0000000200e37824 */ /* 0x000fe200078e02e2 */
[----:B------:R-:W-:Y:S01]  /*14f20*/  STL [R1+0x84], R237 ;  /* 0x000084ed01007387 */ /* 0x000fe20000100800 */
[----:B------:R-:W-:-:S03]  /*14f30*/  LOP3.LUT R5, R5, 0xffffffc, RZ, 0xc0, !PT ;  /* 0x0ffffffc05057812 */ /* 0x000fc600078ec0ff */
[----:B------:R-:W-:Y:S01]  /*14f40*/  STL [R1+0x80], R236 ;  /* 0x000080ec01007387 */ /* 0x000fe20000100800 */
[----:B------:R-:W-:Y:S01]  /*14f50*/  IADD3 R9, -R5, R156, RZ ;  /* 0x0000009c05097210 */ /* 0x000fe20007ffe1ff */
[----:B------:R2:W-:Y:S01]  /*14f60*/  MUFU.TANH R18, R10 ;  /* 0x0000000a00127308 */ /* 0x0005e20000002400 */
[----:B------:R-:W-:Y:S01]  /*14f70*/  LEA.HI R5, R6, R6, RZ, 0x1 ;  /* 0x0000000606057211 */ /* 0x000fe200078f08ff */
[----:B------:R-:W-:Y:S04]  /*14f80*/  STL [R1+0x7c], R235 ;  /* 0x00007ceb01007387 */ /* 0x000fe80000100800 */
[----:B------:R-:W-:Y:S01]  /*14f90*/  STL [R1+0x78], R234 ;  /* 0x000078ea01007387 */ /* 0x000fe20000100800 */
[----:B-1----:R-:W-:-:S03]  /*14fa0*/  FMUL.FTZ R4, R61, c[0x0][0x320] ;  /* 0x0000c8003d047a20 */ /* 0x002fc60000410000 */
[----:B------:R-:W-:Y:S01]  /*14fb0*/  STL [R1+0x74], R233 ;  /* 0x000074e901007387 */ /* 0x000fe20000100800 */
[----:B------:R1:W-:Y:S03]  /*14fc0*/  MUFU.TANH R69, R4 ;  /* 0x0000000400457308 */ /* 0x0003e60000002400 */
[----:B------:R-:W-:Y:S01]  /*14fd0*/  STL [R1+0x70], R232 ;  /* 0x000070e801007387 */ /* 0x000fe20000100800 */
[----:B--2---:R-:W-:-:S03]  /*14fe0*/  FMUL.FTZ R10, R77, c[0x0][0x320] ;  /* 0x0000c8004d0a7a20 */ /* 0x004fc60000410000 */
[----:B------:R-:W-:Y:S01]  /*14ff0*/  STL [R1+0x6c], R231 ;  /* 0x00006ce701007387 */ /* 0x000fe20000100800 */
[----:B------:R-:W-:Y:S03]  /*15000*/  MUFU.TANH R17, R10 ;  /* 0x0000000a00117308 */ /* 0x000fe60000002400 */
[----:B------:R-:W-:Y:S04]  /*15010*/  STL [R1+0x68], R230 ;  /* 0x000068e601007387 */ /* 0x000fe80000100800 */
[----:B------:R-:W-:Y:S01]  /*15020*/  STL [R1+0x64], R229 ;  /* 0x000064e501007387 */ /* 0x000fe20000100800 */
[----:B-1----:R-:W-:-:S03]  /*15030*/  FMUL.FTZ R4, R56, c[0x0][0x320] ;  /* 0x0000c80038047a20 */ /* 0x002fc60000410000 */
[----:B------:R-:W-:Y:S01]  /*15040*/  STL [R1+0x60], R224 ;  /* 0x000060e001007387 */ /* 0x000fe20000100800 */
[----:B------:R1:W-:Y:S03]  /*15050*/  MUFU.TANH R68, R4 ;  /* 0x0000000400447308 */ /* 0x0003e60000002400 */
[----:B------:R-:W-:Y:S04]  /*15060*/  LDSM.16.MT88.4 R116, [R226+0x2100] ;  /* 0x00210000e274783b */ /* 0x000fe80000004200 */
[----:B------:R-:W-:Y:S04]  /*15070*/  LDSM.16.MT88.4 R108, [R227+0x2100] ;  /* 0x00210000e36c783b */ /* 0x000fe80000004200 */
[----:B------:R-:W-:Y:S04]  /*15080*/  LDSM.16.MT88.4 R112, [R225+0x2100] ;  /* 0x00210000e170783b */ /* 0x000fe80000004200 */
[----:B------:R-:W-:Y:S01]  /*15090*/  LDSM.16.MT88.4 R104, [R228+0x2100] ;  /* 0x00210000e468783b */ /* 0x000fe20000004200 */
[----:B-1----:R-:W-:-:S03]  /*150a0*/  FMUL.FTZ R4, R57, c[0x0][0x320] ;  /* 0x0000c80039047a20 */ /* 0x002fc60000410000 */
[----:B------:R-:W0:Y:S01]  /*150b0*/  LDGDEPBAR ;  /* 0x00000000000079af */ /* 0x000e220000000000 */
        /* <DEDUP_REMOVED lines=78> */
[----:B-1----:R-:W-:-:S05]  /*155a0*/  LOP3.LUT R4, R155, 0xffffffe0, RZ, 0xc0, !PT ;  /* 0xffffffe09b047812 */ /* 0x002fca00078ec0ff */
[----:B------:R-:W-:-:S05]  /*155b0*/  IMAD.IADD R4, R177, 0x1, -R4 ;  /* 0x00000001b1047824 */ /* 0x000fca00078e0a04 */
[----:B------:R-:W-:-:S04]  /*155c0*/  SHF.R.S32.HI R7, RZ, 0x1f, R4 ;  /* 0x0000001fff077819 */ /* 0x000fc80000011404 */
[----:B------:R-:W-:-:S04]  /*155d0*/  LEA.HI R7, R7, R4, RZ, 0x2 ;  /* 0x0000000407077211 */ /* 0x000fc800078f10ff */
[----:B------:R-:W-:-:S05]  /*155e0*/  LEA.HI.SX32 R8, R7, UR18, 0x1e ;  /* 0x0000001207087c11 */ /* 0x000fca000f8ff2ff */
[----:B------:R-:W-:Y:S01]  /*155f0*/  IMAD R11, R9, 0x10, R8 ;  /* 0x00000010090b7824 */ /* 0x000fe200078e0208 */
[C---:B------:R-:W-:Y:S01]  /*15600*/  LOP3.LUT R9, R5.reuse, 0x1ffffffe, RZ, 0xc0, !PT ;  /* 0x1ffffffe05097812 */ /* 0x040fe200078ec0ff */
[----:B------:R-:W-:-:S03]  /*15610*/  IMAD.SHL.U32 R8, R5, 0x20, RZ ;  /* 0x0000002005087824 */ /* 0x000fc600078e00ff */
[----:B------:R-:W-:Y:S02]  /*15620*/  IADD3 R6, R6, -R9, RZ ;  /* 0x8000000906067210 */ /* 0x000fe40007ffe0ff */
[----:B------:R-:W-:-:S05]  /*15630*/  LOP3.LUT R5, R8, 0xffffffc0, RZ, 0xc0, !PT ;  /* 0xffffffc008057812 */ /* 0x000fca00078ec0ff */
[----:B------:R-:W-:-:S04]  /*15640*/  IMAD.IADD R5, R5, 0x1, R11 ;  /* 0x0000000105057824 */ /* 0x000fc800078e020b */
[----:B------:R-:W-:Y:S02]  /*15650*/  IMAD R13, R6, 0x8, R5 ;  /* 0x00000008060d7824 */ /* 0x000fe400078e0205 */
[----:B------:R-:W-:Y:S02]  /*15660*/  FMUL.FTZ R5, R78, c[0x0][0x320] ;  /* 0x0000c8004e057a20 */ /* 0x000fe40000410000 */
[----:B------:R-:W-:Y:S01]  /*15670*/  @P1 IMAD.HI.U32 R6, R13, c[0x0][0x2c8], RZ ;  /* 0x0000b2000d061a27 */ /* 0x000fe200078e00ff */
[----:B------:R-:W-:Y:S01]  /*15680*/  MOV R8, R13 ;  /* 0x0000000d00087202 */ /* 0x000fe20000000f00 */
[----:B------:R1:W-:Y:S01]  /*15690*/  MUFU.TANH R40, R5 ;  /* 0x0000000500287308 */ /* 0x0003e20000002400 */
[----:B------:R4:W-:Y:S02]  /*156a0*/  STL [R1+0x20], R13 ;  /* 0x0000200d01007387 */ /* 0x0009e40000100800 */
[----:B------:R-:W-:Y:S01]  /*156b0*/  @P0 SHF.R.U32.HI R8, RZ, c[0x0][0x2cc], R6 ;  /* 0x0000b300ff080a19 */ /* 0x000fe20000011606 */
[----:B------:R-:W-:-:S04]  /*156c0*/  FMUL.FTZ R6, R97, c[0x0][0x320] ;  /* 0x0000c80061067a20 */ /* 0x000fc80000410000 */
[----:B------:R-:W-:Y:S01]  /*156d0*/  SHFL.IDX PT, R9, R8, 0x2, 0x1c1f ;  /* 0x005c1f0008097f89 */ /* 0x000fe200000e0000 */
[----:B------:R2:W2:Y:S01]  /*156e0*/  MUFU.TANH R16, R6 ;  /* 0x0000000600107308 */ /* 0x0004a20000002400 */
[----:B-1----:R-:W-:Y:S02]  /*156f0*/  FMUL.FTZ R5, R79, c[0x0][0x320] ;  /* 0x0000c8004f057a20 */ /* 0x002fe40000410000 */
[----:B------:R-:W-:Y:S05]  /*15700*/  LDSM.16.MT88.4 R76, [R228+0x900] ;  /* 0x00090000e44c783b */ /* 0x000fea0000004200 */
[----:B------:R1:W-:Y:S01]  /*15710*/  MUFU.TANH R28, R5 ;  /* 0x00000005001c7308 */ /* 0x0003e20000002400 */
[----:B--2---:R-:W-:Y:S01]  /*15720*/  IMAD.U32 R6, RZ, RZ, UR4 ;  /* 0x00000004ff067e24 */ /* 0x004fe2000f8e00ff */
[----:B------:R-:W-:Y:S01]  /*15730*/  ULDC.64 UR4, c[0x0][0x2c8] ;  /* 0x0000b20000047ab9 */ /* 0x000fe20000000a00 */
[----:B----4-:R-:W-:-:S06]  /*15740*/  FMUL.FTZ R13, R67, c[0x0][0x320] ;  /* 0x0000c800430d7a20 */ /* 0x010fcc0000410000 */
[----:B------:R-:W-:Y:S01]  /*15750*/  MUFU.TANH R13, R13 ;  /* 0x0000000d000d7308 */ /* 0x000fe20000002400 */
[----:B-1----:R-:W-:Y:S02]  /*15760*/  LOP3.LUT R5, R7, 0x7ffffffc, RZ, 0xc0, !PT ;  /* 0x7ffffffc07057812 */ /* 0x002fe400078ec0ff */
[----:B------:R-:W1:Y:S03]  /*15770*/  SHFL.IDX PT, R7, R8, 0x3, 0x1c1f ;  /* 0x007c1f0008077f89 */ /* 0x000e6600000e0000 */
[----:B------:R-:W-:Y:S02]  /*15780*/  IMAD.IADD R5, R4, 0x1, -R5 ;  /* 0x0000000104057824 */ /* 0x000fe400078e0a05 */
[----:B------:R-:W-:Y:S02]  /*15790*/  FMUL.FTZ R4, R98, c[0x0][0x320] ;  /* 0x0000c80062047a20 */ /* 0x000fe40000410000 */
[----:B------:R-:W-:Y:S01]  /*157a0*/  LDSM.16.MT88.4 R96, [R228+0x100] ;  /* 0x00010000e460783b */ /* 0x000fe20000004200 */
[----:B------:R-:W-:Y:S01]  /*157b0*/  SHF.L.U32 R11, R5, 0x1, RZ ;  /* 0x00000001050b7819 */ /* 0x000fe200000006ff */
[----:B------:R2:W-:Y:S03]  /*157c0*/  MUFU.TANH R19, R4 ;  /* 0x0000000400137308 */ /* 0x0005e60000002400 */
[----:B------:R-:W-:Y:S01]  /*157d0*/  IADD3 R5, -R11, UR13, R6 ;  /* 0x0000000d0b057c10 */ /* 0x000fe2000fffe106 */
[----:B------:R4:W-:Y:S01]  /*157e0*/  STL [R1+0x38], R11 ;  /* 0x0000380b01007387 */ /* 0x0009e20000100800 */
[----:B------:R-:W-:-:S02]  /*157f0*/  FMUL.FTZ R6, R66, c[0x0][0x320] ;  /* 0x0000c80042067a20 */ /* 0x000fc40000410000 */
[----:B------:R-:W-:Y:S01]  /*15800*/  IADD3 R10, R5, -UR24, RZ ;  /* 0x80000018050a7c10 */ /* 0x000fe2000fffe0ff */
[----:B------:R-:W-:-:S04]  /*15810*/  FMUL.FTZ R5, R65, c[0x0][0x320] ;  /* 0x0000c80041057a20 */ /* 0x000fc80000410000 */
[----:B------:R1:W-:Y:S01]  /*15820*/  MUFU.TANH R20, R5 ;  /* 0x0000000500147308 */ /* 0x0003e20000002400 */
[----:B--2---:R-:W-:Y:S02]  /*15830*/  FMUL.FTZ R4, R64, c[0x0][0x320] ;  /* 0x0000c80040047a20 */ /* 0x004fe40000410000 */
[----:B------:R-:W-:Y:S05]  /*15840*/  LDSM.16.MT88.4 R64, [R226+0x2900] ;  /* 0x00290000e240783b */ /* 0x000fea0000004200 */
[----:B------:R2:W2:Y:S01]  /*15850*/  MUFU.TANH R14, R4 ;  /* 0x00000004000e7308 */ /* 0x0004a20000002400 */
[C---:B-1----:R-:W-:Y:S01]  /*15860*/  IMAD.IADD R5, R10.reuse, 0x1, R7 ;  /* 0x000000010a057824 */ /* 0x042fe200078e0207 */
[----:B----4-:R-:W-:Y:S01]  /*15870*/  IADD3 R11, -R11, UR19, RZ ;  /* 0x000000130b0b7c10 */ /* 0x010fe2000fffe1ff */
[----:B--2---:R-:W-:-:S05]  /*15880*/  IMAD.IADD R4, R10, 0x1, R9 ;  /* 0x000000010a047824 */ /* 0x004fca00078e0209 */
[----:B------:R-:W-:-:S04]  /*15890*/  IMNMX R4, R11, R4, PT ;  /* 0x000000040b047217 */ /* 0x000fc80003800200 */
[C---:B------:R-:W-:Y:S02]  /*158a0*/  ISETP.GT.AND P1, PT, R4.reuse, RZ, PT ;  /* 0x000000ff0400720c */ /* 0x040fe40003f24270 */
[C---:B------:R-:W-:Y:S02]  /*158b0*/  ISETP.GT.AND P0, PT, R4.reuse, 0x1, PT ;  /* 0x000000010400780c */ /* 0x040fe40003f04270 */
[C---:B------:R-:W-:Y:S02]  /*158c0*/  ISETP.GT.AND P3, PT, R4.reuse, 0x9, PT ;  /* 0x000000090400780c */ /* 0x040fe40003f64270 */
[C---:B------:R-:W-:Y:S02]  /*158d0*/  ISETP.GT.AND P5, PT, R4.reuse, 0x10, PT ;  /* 0x000000100400780c */ /* 0x040fe40003fa4270 */
[----:B------:R-:W-:Y:S02]  /*158e0*/  ISETP.GT.AND P2, PT, R4, 0x8, PT ;  /* 0x000000080400780c */ /* 0x000fe40003f44270 */
[----:B------:R-:W-:-:S02]  /*158f0*/  FSEL R9, R36, -INF , P1 ;  /* 0xff80000024097808 */ /* 0x000fc40000800000 */
[----:B---3--:R-:W-:Y:S02]  /*15900*/  FSEL R12, R12, -INF , P0 ;  /* 0xff8000000c0c7808 */ /* 0x008fe40000000000 */
[----:B------:R-:W-:Y:S02]  /*15910*/  FSEL R16, R16, -INF , P3 ;  /* 0xff80000010107808 */ /* 0x000fe40001800000 */
[----:B------:R-:W-:Y:S02]  /*15920*/  FSEL R26, R26, -INF , P5 ;  /* 0xff8000001a1a7808 */ /* 0x000fe40002800000 */
[C---:B------:R-:W-:Y:S02]  /*15930*/  ISETP.GT.AND P4, PT, R4.reuse, 0x11, PT ;  /* 0x000000110400780c */ /* 0x040fe40003f84270 */
[C---:B------:R-:W-:Y:S02]  /*15940*/  ISETP.GT.AND P1, PT, R4.reuse, 0x18, PT ;  /* 0x000000180400780c */ /* 0x040fe40003f24270 */
[----:B------:R-:W-:-:S02]  /*15950*/  ISETP.GT.AND P0, PT, R4, 0x19, PT ;  /* 0x000000190400780c */ /* 0x000fc40003f04270 */
[C---:B------:R-:W-:Y:S02]  /*15960*/  ISETP.GT.AND P3, PT, R4.reuse, 0x20, PT ;  /* 0x000000200400780c */ /* 0x040fe40003f64270 */
[----:B------:R-:W-:Y:S02]  /*15970*/  ISETP.GT.AND P5, PT, R4, 0x21, PT ;  /* 0x000000210400780c */ /* 0x000fe40003fa4270 */
[----:B------:R-:W-:Y:S02]  /*15980*/  FSEL R15, R15, -INF , P2 ;  /* 0xff8000000f0f7808 */ /* 0x000fe40001000000 */
[----:B------:R-:W-:Y:S02]  /*15990*/  FMNMX.FTZ R136, R9, R12, !PT ;  /* 0x0000000c09887209 */ /* 0x000fe40007810000 */
[----:B------:R-:W-:Y:S02]  /*159a0*/  FSEL R29, R29, -INF , P4 ;  /* 0xff8000001d1d7808 */ /* 0x000fe40002000000 */
[----:B------:R-:W-:-:S02]  /*159b0*/  FSEL R36, R33, -INF , P1 ;  /* 0xff80000021247808 */ /* 0x000fc40000800000 */
[----:B------:R-:W-:Y:S02]  /*159c0*/  FSEL R37, R32, -INF , P0 ;  /* 0xff80000020257808 */ /* 0x000fe40000000000 */
[----:B------:R-:W-:Y:S02]  /*159d0*/  FSEL R172, R27, -INF , P3 ;  /* 0xff8000001bac7808 */ /* 0x000fe40001800000 */
[----:B------:R-:W-:Y:S02]  /*159e0*/  FSEL R174, R25, -INF , P5 ;  /* 0xff80000019ae7808 */ /* 0x000fe40002800000 */
[C---:B------:R-:W-:Y:S02]  /*159f0*/  ISETP.GT.AND P4, PT, R4.reuse, 0x28, PT ;  /* 0x000000280400780c */ /* 0x040fe40003f84270 */
[C---:B------:R-:W-:Y:S02]  /*15a00*/  ISETP.GT.AND P2, PT, R4.reuse, 0x29, PT ;  /* 0x000000290400780c */ /* 0x040fe40003f44270 */
[----:B------:R-:W-:-:S02]  /*15a10*/  ISETP.GT.AND P0, PT, R4, 0x30, PT ;  /* 0x000000300400780c */ /* 0x000fc40003f04270 */
[C---:B------:R-:W-:Y:S02]  /*15a20*/  ISETP.GT.AND P1, PT, R4.reuse, 0x31, PT ;  /* 0x000000310400780c */ /* 0x040fe40003f24270 */
[C---:B------:R-:W-:Y:S02]  /*15a30*/  ISETP.GT.AND P3, PT, R4.reuse, 0x38, PT ;  /* 0x000000380400780c */ /* 0x040fe40003f64270 */
[----:B------:R-:W-:Y:S02]  /*15a40*/  ISETP.GT.AND P5, PT, R4, 0x39, PT ;  /* 0x000000390400780c */ /* 0x000fe40003fa4270 */
[----:B------:R-:W-:Y:S02]  /*15a50*/  FMNMX.FTZ R136, R15, R136, !PT ;  /* 0x000000880f887209 */ /* 0x000fe40007810000 */
[----:B------:R-:W-:Y:S02]  /*15a60*/  IMNMX R4, R11, R5, PT ;  /* 0x000000050b047217 */ /* 0x000fe40003800200 */
[----:B------:R-:W-:-:S02]  /*15a70*/  FSEL R173, R21, -INF , P4 ;  /* 0xff80000015ad7808 */ /* 0x000fc40002000000 */
[----:B------:R-:W-:Y:S01]  /*15a80*/  FSEL R210, R18, -INF , P0 ;  /* 0xff80000012d27808 */ /* 0x000fe20000000000 */
[----:B------:R1:W2:Y:S01]  /*15a90*/  MUFU.TANH R21, R6 ;  /* 0x0000000600157308 */ /* 0x0002a20000002400 */
[----:B------:R-:W-:Y:S02]  /*15aa0*/  FMNMX.FTZ R136, R16, R136, !PT ;  /* 0x0000008810887209 */ /* 0x000fe40007810000 */
[C---:B------:R-:W-:Y:S02]  /*15ab0*/  ISETP.GT.AND P4, PT, R4.reuse, RZ, PT ;  /* 0x000000ff0400720c */ /* 0x040fe40003f84270 */
[----:B------:R-:W-:Y:S02]  /*15ac0*/  ISETP.GT.AND P0, PT, R4, 0x1, PT ;  /* 0x000000010400780c */ /* 0x000fe40003f04270 */
[----:B------:R-:W-:Y:S02]  /*15ad0*/  FSEL R175, R24, -INF , P2 ;  /* 0xff80000018af7808 */ /* 0x000fe40001000000 */
[----:B------:R-:W-:-:S02]  /*15ae0*/  FSEL R238, R17, -INF , P1 ;  /* 0xff80000011ee7808 */ /* 0x000fc40000800000 */
[----:B------:R-:W-:Y:S02]  /*15af0*/  FSEL R237, R14, -INF , P3 ;  /* 0xff8000000eed7808 */ /* 0x000fe40001800000 */
[----:B------:R-:W-:Y:S02]  /*15b00*/  FMNMX.FTZ R136, R26, R136, !PT ;  /* 0x000000881a887209 */ /* 0x000fe40007810000 */
[----:B------:R-:W-:Y:S01]  /*15b10*/  ISETP.GT.AND P2, PT, R4, 0x8, PT ;  /* 0x000000080400780c */ /* 0x000fe20003f44270 */
[----:B-1----:R-:W-:Y:S01]  /*15b20*/  FMUL.FTZ R6, R63, c[0x0][0x320] ;  /* 0x0000c8003f067a20 */ /* 0x002fe20000410000 */
[----:B------:R-:W-:Y:S02]  /*15b30*/  FSEL R14, R35, -INF , P4 ;  /* 0xff800000230e7808 */ /* 0x000fe40002000000 */
        /* <DEDUP_REMOVED lines=39> */
[C---:B------:R-:W-:Y:S02]  /*15db0*/  ISETP.GT.AND P0, PT, R4.reuse, 0x30, PT ;  /* 0x000000300400780c */ /* 0x040fe40003f04270 */
[----:B------:R-:W-:Y:S02]  /*15dc0*/  FSEL R168, R41, -INF , P1 ;  /* 0xff80000029a87808 */ /* 0x000fe40000800000 */
[----:B------:R-:W-:Y:S02]  /*15dd0*/  FMNMX.FTZ R5, R169, R5, !PT ;  /* 0x00000005a9057209 */ /* 0x000fe40007810000 */
[----:B------:R-:W-:Y:S02]  /*15de0*/  FMNMX.FTZ R136, R179, R136, !PT ;  /* 0x00000088b3887209 */ /* 0x000fe40007810000 */
[----:B------:R-:W-:-:S02]  /*15df0*/  ISETP.GT.AND P2, PT, R4, 0x31, PT ;  /* 0x000000310400780c */ /* 0x000fc40003f44270 */
[----:B------:R-:W-:Y:S01]  /*15e00*/  FSEL R209, R40, -INF , P0 ;  /* 0xff80000028d17808 */ /* 0x000fe20000000000 */
[----:B------:R-:W1:Y:S01]  /*15e10*/  SHFL.BFLY PT, R7, R136, 0x2, 0x1f ;  /* 0x0c401f0088077f89 */ /* 0x000e6200000e0000 */
[----:B------:R-:W-:Y:S01]  /*15e20*/  FMNMX.FTZ R5, R168, R5, !PT ;  /* 0x00000005a8057209 */ /* 0x000fe20007810000 */
[----:B------:R-:W3:Y:S01]  /*15e30*/  MUFU.TANH R40, R6 ;  /* 0x0000000600287308 */ /* 0x000ee20000002400 */
[----:B------:R-:W-:Y:S02]  /*15e40*/  ISETP.GT.AND P1, PT, R4, 0x38, PT ;  /* 0x000000380400780c */ /* 0x000fe40003f24270 */
[----:B------:R-:W-:Y:S02]  /*15e50*/  FSEL R208, R28, -INF , P2 ;  /* 0xff8000001cd07808 */ /* 0x000fe40001000000 */
[----:B------:R-:W-:Y:S02]  /*15e60*/  FMNMX.FTZ R5, R209, R5, !PT ;  /* 0x00000005d1057209 */ /* 0x000fe40007810000 */
[----:B------:R-:W-:Y:S01]  /*15e70*/  ISETP.GT.AND P0, PT, R4, 0x39, PT ;  /* 0x000000390400780c */ /* 0x000fe20003f04270 */
[----:B------:R-:W-:Y:S01]  /*15e80*/  FMUL.FTZ R4, R58, c[0x0][0x320] ;  /* 0x0000c8003a047a20 */ /* 0x000fe20000410000 */
[----:B--2---:R-:W-:-:S02]  /*15e90*/  FSEL R240, R21, -INF , P1 ;  /* 0xff80000015f07808 */ /* 0x004fc40000800000 */
[----:B------:R-:W-:Y:S01]  /*15ea0*/  FMNMX.FTZ R5, R208, R5, !PT ;  /* 0x00000005d0057209 */ /* 0x000fe20007810000 */
[----:B------:R2:W4:Y:S01]  /*15eb0*/  MUFU.TANH R21, R4 ;  /* 0x0000000400157308 */ /* 0x0005220000002400 */
[----:B------:R-:W-:Y:S02]  /*15ec0*/  FSEL R242, R13, -INF , P0 ;  /* 0xff8000000df27808 */ /* 0x000fe40000000000 */
[----:B-1----:R-:W-:-:S05]  /*15ed0*/  FMNMX.FTZ R136, R136, R7, !PT ;  /* 0x0000000788887209 */ /* 0x002fca0007810000 */
[----:B------:R-:W1:Y:S01]  /*15ee0*/  SHFL.BFLY PT, R7, R136, 0x1, 0x1f ;  /* 0x0c201f0088077f89 */ /* 0x000e6200000e0000 */
[----:B--2---:R-:W-:Y:S01]  /*15ef0*/  FMNMX.FTZ R4, R240, R5, !PT ;  /* 0x00000005f0047209 */ /* 0x004fe20007810000 */
[----:B------:R-:W-:-:S03]  /*15f00*/  FMUL.FTZ R5, R38, c[0x0][0x320] ;  /* 0x0000c80026057a20 */ /* 0x000fc60000410000 */
[----:B------:R-:W-:Y:S01]  /*15f10*/  FMNMX.FTZ R4, R242, R4, !PT ;  /* 0x00000004f2047209 */ /* 0x000fe20007810000 */
[----:B------:R2:W-:Y:S04]  /*15f20*/  MUFU.TANH R133, R5 ;  /* 0x0000000500857308 */ /* 0x0005e80000002400 */
[----:B------:R-:W3:Y:S01]  /*15f30*/  SHFL.BFLY PT, R6, R4, 0x2, 0x1f ;  /* 0x0c401f0004067f89 */ /* 0x000ee200000e0000 */
[----:B--2---:R-:W-:Y:S01]  /*15f40*/  FMUL.FTZ R5, R39, c[0x0][0x320] ;  /* 0x0000c80027057a20 */ /* 0x004fe20000410000 */
[----:B-1----:R-:W-:-:S03]  /*15f50*/  FMNMX.FTZ R136, R136, R7, !PT ;  /* 0x0000000788887209 */ /* 0x002fc60007810000 */
[----:B------:R1:W-:Y:S01]  /*15f60*/  MUFU.TANH R132, R5 ;  /* 0x0000000500847308 */ /* 0x0003e20000002400 */
[----:B------:R-:W2:Y:S01]  /*15f70*/  SHFL.IDX PT, R7, R8, RZ, 0x1c1f ;  /* 0x001c1fff08077589 */ /* 0x000ea200000e0000 */
[C---:B------:R-:W-:Y:S01]  /*15f80*/  FSETP.NEU.FTZ.AND P0, PT, R136.reuse, -INF , PT ;  /* 0xff8000008800780b */ /* 0x040fe20003f1d000 */
[----:B------:R-:W-:Y:S01]  /*15f90*/  FMUL.FTZ R13, R136, c[0x0][0x2d0] ;  /* 0x0000b400880d7a20 */ /* 0x000fe20000410000 */
[----:B---3--:R-:W-:-:S04]  /*15fa0*/  FMNMX.FTZ R4, R4, R6, !PT ;  /* 0x0000000604047209 */ /* 0x008fc80007810000 */
[----:B------:R-:W-:Y:S01]  /*15fb0*/  FSEL R13, R13, RZ, P0 ;  /* 0x000000ff0d0d7208 */ /* 0x000fe20000000000 */
[----:B------:R2:W-:Y:S04]  /*15fc0*/  SHFL.IDX PT, R6, R8, 0x1, 0x1c1f ;  /* 0x003c1f0008067f89 */ /* 0x0005e800000e0000 */
[----:B------:R-:W3:Y:S01]  /*15fd0*/  SHFL.BFLY PT, R134, R4, 0x1, 0x1f ;  /* 0x0c201f0004867f89 */ /* 0x000ee200000e0000 */
[----:B-1----:R-:W-:-:S04]  /*15fe0*/  FMUL.FTZ R5, R59, c[0x0][0x320] ;  /* 0x0000c8003b057a20 */ /* 0x002fc80000410000 */
[----:B------:R1:W1:Y:S01]  /*15ff0*/  MUFU.TANH R20, R5 ;  /* 0x0000000500147308 */ /* 0x0002620000002400 */
[----:B--2---:R-:W-:Y:S01]  /*16000*/  IADD3 R8, R10, R7, RZ ;  /* 0x000000070a087210 */ /* 0x004fe20007ffe0ff */
[----:B-1----:R-:W-:-:S03]  /*16010*/  FMUL.FTZ R5, R30, c[0x0][0x320] ;  /* 0x0000c8001e057a20 */ /* 0x002fc60000410000 */
[----:B------:R-:W-:-:S03]  /*16020*/  IMNMX R8, R11, R8, PT ;  /* 0x000000080b087217 */ /* 0x000fc60003800200 */
[----:B------:R1:W-:Y:S01]  /*16030*/  MUFU.TANH R191, R5 ;  /* 0x0000000500bf7308 */ /* 0x0003e20000002400 */
[----:B---3--:R-:W-:Y:S01]  /*16040*/  FMNMX.FTZ R134, R4, R134, !PT ;  /* 0x0000008604867209 */ /* 0x008fe20007810000 */
[----:B------:R-:W-:Y:S01]  /*16050*/  FFMA.FTZ R4, R15, c[0x0][0x2d0], -R13 ;  /* 0x0000b4000f047a23 */ /* 0x000fe2000001080d */
[----:B------:R-:W-:Y:S02]  /*16060*/  ISETP.GT.AND P1, PT, R8, 0x1, PT ;  /* 0x000000010800780c */ /* 0x000fe40003f24270 */
[----:B------:R-:W-:Y:S02]  /*16070*/  FSETP.NEU.FTZ.AND P0, PT, R134, -INF , PT ;  /* 0xff8000008600780b */ /* 0x000fe40003f1d000 */
[C---:B------:R-:W-:Y:S01]  /*16080*/  ISETP.GT.AND P3, PT, R8.reuse, 0x8, PT ;  /* 0x000000080800780c */ /* 0x040fe20003f64270 */
[----:B------:R2:W-:Y:S01]  /*16090*/  MUFU.EX2 R177, R4 ;  /* 0x0000000400b17308 */ /* 0x0005e20000000800 */
[----:B------:R-:W-:Y:S02]  /*160a0*/  FSEL R24, R69, -INF , P1 ;  /* 0xff80000045187808 */ /* 0x000fe40000800000 */
[----:B------:R-:W-:-:S02]  /*160b0*/  ISETP.GT.AND P4, PT, R8, 0x9, PT ;  /* 0x000000090800780c */ /* 0x000fc40003f84270 */
[----:B------:R-:W-:Y:S02]  /*160c0*/  ISETP.GT.AND P5, PT, R8, 0x10, PT ;  /* 0x000000100800780c */ /* 0x000fe40003fa4270 */
[----:B------:R-:W-:Y:S01]  /*160d0*/  FSEL R25, R60, -INF , P4 ;  /* 0xff8000003c197808 */ /* 0x000fe20002000000 */
[----:B-1----:R-:W-:Y:S01]  /*160e0*/  FMUL.FTZ R5, R31, c[0x0][0x320] ;  /* 0x0000c8001f057a20 */ /* 0x002fe20000410000 */
[----:B------:R-:W-:Y:S02]  /*160f0*/  FSEL R27, R57, -INF , P5 ;  /* 0xff800000391b7808 */ /* 0x000fe40002800000 */
[C---:B------:R-:W-:Y:S01]  /*16100*/  ISETP.GT.AND P2, PT, R8.reuse, 0x18, PT ;  /* 0x000000180800780c */ /* 0x040fe20003f44270 */
[----:B------:R1:W-:Y:S01]  /*16110*/  MUFU.TANH R190, R5 ;  /* 0x0000000500be7308 */ /* 0x0003e20000002400 */
[----:B------:R-:W-:Y:S02]  /*16120*/  ISETP.GT.AND P4, PT, R8, 0x20, PT ;  /* 0x000000200800780c */ /* 0x000fe40003f84270 */
[----:B------:R-:W-:Y:S01]  /*16130*/  FSEL R30, R53, -INF , P2 ;  /* 0xff800000351e7808 */ /* 0x000fe20001000000 */
[----:B--2---:R-:W-:Y:S01]  /*16140*/  FFMA.FTZ R4, R16, c[0x0][0x2d0], -R13 ;  /* 0x0000b40010047a23 */ /* 0x004fe2000001080d */
[----:B------:R-:W-:-:S02]  /*16150*/  ISETP.GT.AND P1, PT, R8, 0x28, PT ;  /* 0x000000280800780c */ /* 0x000fc40003f24270 */
[C---:B------:R-:W-:Y:S01]  /*16160*/  ISETP.GT.AND P5, PT, R8.reuse, 0x21, PT ;  /* 0x000000210800780c */ /* 0x040fe20003fa4270 */
[----:B------:R-:W-:Y:S01]  /*16170*/  MUFU.EX2 R176, R4 ;  /* 0x0000000400b07308 */ /* 0x000fe20000000800 */
[----:B------:R-:W-:Y:S02]  /*16180*/  FSEL R167, R167, -INF , P4 ;  /* 0xff800000a7a77808 */ /* 0x000fe40002000000 */
[----:B------:R-:W-:Y:S02]  /*16190*/  ISETP.GT.AND P4, PT, R8, 0x31, PT ;  /* 0x000000310800780c */ /* 0x000fe40003f84270 */
[----:B------:R-:W-:Y:S02]  /*161a0*/  FSEL R165, R165, -INF , P1 ;  /* 0xff800000a5a57808 */ /* 0x000fe40000800000 */
[----:B------:R-:W-:Y:S01]  /*161b0*/  FSEL R166, R166, -INF , P5 ;  /* 0xff800000a6a67808 */ /* 0x000fe20002800000 */
[----:B-1----:R-:W-:Y:S01]  /*161c0*/  FMUL.FTZ R5, R22, c[0x0][0x320] ;  /* 0x0000c80016057a20 */ /* 0x002fe20000410000 */
[----:B------:R-:W-:-:S02]  /*161d0*/  ISETP.GT.AND P5, PT, R8, 0x38, PT ;  /* 0x000000380800780c */ /* 0x000fc40003fa4270 */
[----:B------:R-:W-:Y:S01]  /*161e0*/  FSEL R207, R207, -INF , P4 ;  /* 0xff800000cfcf7808 */ /* 0x000fe20002000000 */
[----:B------:R1:W-:Y:S01]  /*161f0*/  MUFU.TANH R189, R5 ;  /* 0x0000000500bd7308 */ /* 0x0003e20000002400 */
[----:B------:R-:W-:Y:S02]  /*16200*/  FSEL R245, R245, -INF , P5 ;  /* 0xff800000f5f57808 */ /* 0x000fe40002800000 */
[----:B------:R-:W-:-:S04]  /*16210*/  ISETP.GT.AND P2, PT, R8, 0x39, PT ;  /* 0x000000390800780c */ /* 0x000fc80003f44270 */
[----:B------:R-:W-:Y:S01]  /*16220*/  FSEL R246, R246, -INF , P2 ;  /* 0xff800000f6f67808 */ /* 0x000fe20001000000 */
[----:B-1----:R-:W-:Y:S01]  /*16230*/  FMUL.FTZ R5, R23, c[0x0][0x320] ;  /* 0x0000c80017057a20 */ /* 0x002fe20000410000 */
[----:B------:R-:W-:Y:S02]  /*16240*/  FSEL R23, R68, -INF , P3 ;  /* 0xff80000044177808 */ /* 0x000fe40001800000 */
[C---:B------:R-:W-:Y:S01]  /*16250*/  ISETP.GT.AND P3, PT, R8.reuse, 0x19, PT ;  /* 0x000000190800780c */ /* 0x040fe20003f64270 */
[----:B------:R1:W-:Y:S03]  /*16260*/  MUFU.TANH R188, R5 ;  /* 0x0000000500bc7308 */ /* 0x0003e60000002400 */
[----:B------:R-:W-:Y:S02]  /*16270*/  FSEL R31, R61, -INF , P3 ;  /* 0xff8000003d1f7808 */ /* 0x000fe40001800000 */
[----:B------:R-:W-:Y:S01]  /*16280*/  ISETP.GT.AND P3, PT, R8, 0x30, PT ;  /* 0x000000300800780c */ /* 0x000fe20003f64270 */
[----:B------:R-:W-:Y:S03]  /*16290*/  LDSM.16.MT88.4 R60, [R225+0x900] ;  /* 0x00090000e13c783b */ /* 0x000fe60000004200 */
[----:B------:R-:W-:Y:S01]  /*162a0*/  FSEL R206, R206, -INF , P3 ;  /* 0xff800000cece7808 */ /* 0x000fe20001800000 */
[----:B-1----:R-:W-:-:S02]  /*162b0*/  FFMA.FTZ R5, R9, c[0x0][0x2d0], -R13 ;  /* 0x0000b40009057a23 */ /* 0x002fc4000001080d */
[----:B------:R-:W-:Y:S02]  /*162c0*/  FMUL.FTZ R9, R42, c[0x0][0x320] ;  /* 0x0000c8002a097a20 */ /* 0x000fe40000410000 */
[----:B------:R1:W-:Y:S08]  /*162d0*/  MUFU.EX2 R241, R5 ;  /* 0x0000000500f17308 */ /* 0x0003f00000000800 */
[----:B------:R-:W2:Y:S01]  /*162e0*/  MUFU.TANH R139, R9 ;  /* 0x00000009008b7308 */ /* 0x000ea20000002400 */
[----:B-1----:R-:W-:-:S02]  /*162f0*/  FFMA.FTZ R5, R12, c[0x0][0x2d0], -R13 ;  /* 0x0000b4000c057a23 */ /* 0x002fc4000001080d */
[----:B------:R-:W-:-:S05]  /*16300*/  FMUL.FTZ R12, R134, c[0x0][0x2d0] ;  /* 0x0000b400860c7a20 */ /* 0x000fca0000410000 */
[----:B------:R1:W3:Y:S01]  /*16310*/  MUFU.EX2 R193, R5 ;  /* 0x0000000500c17308 */ /* 0x0002e20000000800 */
[----:B------:R-:W-:Y:S02]  /*16320*/  FSEL R12, R12, RZ, P0 ;  /* 0x000000ff0c0c7208 */ /* 0x000fe40000000000 */
[----:B------:R-:W-:-:S03]  /*16330*/  ISETP.GT.AND P0, PT, R8, RZ, PT ;  /* 0x000000ff0800720c */ /* 0x000fc60003f04270 */
[--C-:B------:R-:W-:Y:S02]  /*16340*/  FFMA.FTZ R0, R19, c[0x0][0x2d0], -R12.reuse ;  /* 0x0000b40013007a23 */ /* 0x100fe4000001080c */
[--C-:B------:R-:W-:Y:S01]  /*16350*/  FFMA.FTZ R3, R17, c[0x0][0x2d0], -R12.reuse ;  /* 0x0000b40011037a23 */ /* 0x100fe2000001080c */
[----:B------:R-:W-:Y:S01]  /*16360*/  FSEL R17, R70, -INF , P0 ;  /* 0xff80000046117808 */ /* 0x000fe20000000000 */
[----:B------:R2:W-:Y:S01]  /*16370*/  MUFU.EX2 R178, R0 ;  /* 0x0000000000b27308 */ /* 0x0005e20000000800 */
[----:B------:R-:W-:Y:S01]  /*16380*/  ISETP.GT.AND P0, PT, R8, 0x11, PT ;  /* 0x000000110800780c */ /* 0x000fe20003f04270 */
[----:B------:R-:W-:Y:S02]  /*16390*/  FFMA.FTZ R4, R14, c[0x0][0x2d0], -R12 ;  /* 0x0000b4000e047a23 */ /* 0x000fe4000001080c */
[----:B-1----:R-:W-:Y:S01]  /*163a0*/  IMAD.IADD R5, R10, 0x1, R6 ;  /* 0x000000010a057824 */ /* 0x002fe200078e0206 */
[----:B------:R-:W-:Y:S02]  /*163b0*/  FSEL R28, R56, -INF , P0 ;  /* 0xff800000381c7808 */ /* 0x000fe40000000000 */
[----:B------:R-:W-:Y:S01]  /*163c0*/  ISETP.GT.AND P0, PT, R8, 0x29, PT ;  /* 0x000000290800780c */ /* 0x000fe20003f04270 */
[----:B------:R1:W-:Y:S01]  /*163d0*/  MUFU.EX2 R192, R3 ;  /* 0x0000000300c07308 */ /* 0x0003e20000000800 */
[----:B------:R-:W-:Y:S01]  /*163e0*/  IMNMX R2, R11, R5, PT ;  /* 0x000000050b027217 */ /* 0x000fe20003800200 */
[----:B------:R-:W-:Y:S01]  /*163f0*/  FFMA.FTZ R8, R29, c[0x0][0x2d0], -R13 ;  /* 0x0000b4001d087a23 */ /* 0x000fe2000001080d */
[----:B------:R-:W-:Y:S01]  /*16400*/  FSEL R164, R164, -INF , P0 ;  /* 0xff800000a4a47808 */ /* 0x000fe20000000000 */
[----:B------:R-:W-:Y:S01]  /*16410*/  LDSM.16.MT88.4 R56, [R226+0x900] ;  /* 0x00090000e238783b */ /* 0x000fe20000004200 */
[----:B------:R-:W-:-:S02]  /*16420*/  ISETP.GT.AND P1, PT, R2, RZ, PT ;  /* 0x000000ff0200720c */ /* 0x000fc40003f24270 */
[----:B------:R-:W-:Y:S01]  /*16430*/  ISETP.GT.AND P0, PT, R2, 0x1, PT ;  /* 0x000000010200780c */ /* 0x000fe20003f04270 */
[----:B--2---:R-:W-:Y:S01]  /*16440*/  FFMA.FTZ R0, R18, c[0x0][0x2d0], -R12 ;  /* 0x0000b40012007a23 */ /* 0x004fe2000001080c */
[----:B------:R-:W-:Y:S01]  /*16450*/  ISETP.GT.AND P4, PT, R2, 0x8, PT ;  /* 0x000000080200780c */ /* 0x000fe20003f84270 */
[----:B------:R-:W2:Y:S01]  /*16460*/  MUFU.EX2 R194, R4 ;  /* 0x0000000400c27308 */ /* 0x000ea20000000800 */
[----:B------:R-:W-:Y:S02]  /*16470*/  FSEL R16, R50, -INF , P1 ;  /* 0xff80000032107808 */ /* 0x000fe40000800000 */
[----:B------:R-:W-:Y:S02]  /*16480*/  FSEL R22, R40, -INF , P0 ;  /* 0xff80000028167808 */ /* 0x000fe40000000000 */
[----:B------:R-:W-:Y:S01]  /*16490*/  ISETP.GT.AND P5, PT, R2, 0x9, PT ;  /* 0x000000090200780c */ /* 0x000fe20003fa4270 */
[----:B-1----:R-:W-:Y:S01]  /*164a0*/  FFMA.FTZ R3, R26, c[0x0][0x2d0], -R13 ;  /* 0x0000b4001a037a23 */ /* 0x002fe2000001080d */
[----:B----4-:R-:W-:Y:S01]  /*164b0*/  FSEL R21, R21, -INF , P4 ;  /* 0xff80000015157808 */ /* 0x010fe20002000000 */
[----:B------:R1:W4:Y:S01]  /*164c0*/  MUFU.EX2 R195, R0 ;  /* 0x0000000000c37308 */ /* 0x0003220000000800 */
[----:B------:R-:W-:-:S02]  /*164d0*/  ISETP.GT.AND P3, PT, R2, 0x10, PT ;  /* 0x000000100200780c */ /* 0x000fc40003f64270 */
[----:B------:R-:W-:Y:S02]  /*164e0*/  FSEL R20, R20, -INF , P5 ;  /* 0xff80000014147808 */ /* 0x000fe40002800000 */
[C---:B------:R-:W-:Y:S02]  /*164f0*/  ISETP.GT.AND P2, PT, R2.reuse, 0x11, PT ;  /* 0x000000110200780c */ /* 0x040fe40003f44270 */
[----:B------:R-:W-:Y:S01]  /*16500*/  FSEL R19, R71, -INF , P3 ;  /* 0xff80000047137808 */ /* 0x000fe20001800000 */
[----:B------:R2:W-:Y:S01]  /*16510*/  MUFU.EX2 R230, R3 ;  /* 0x0000000300e67308 */ /* 0x0005e20000000800 */
[C---:B------:R-:W-:Y:S01]  /*16520*/  ISETP.GT.AND P1, PT, R2.reuse, 0x18, PT ;  /* 0x000000180200780c */ /* 0x040fe20003f24270 */
[----:B------:R-:W-:Y:S01]  /*16530*/  LDSM.16.MT88.4 R68, [R225+0x2900] ;  /* 0x00290000e144783b */ /* 0x000fe20000004200 */
[----:B------:R-:W-:Y:S02]  /*16540*/  FSEL R18, R55, -INF , P2 ;  /* 0xff80000037127808 */ /* 0x000fe40001000000 */
[----:B------:R-:W-:-:S02]  /*16550*/  ISETP.GT.AND P0, PT, R2, 0x19, PT ;  /* 0x000000190200780c */ /* 0x000fc40003f04270 */
[----:B------:R-:W-:Y:S01]  /*16560*/  ISETP.GT.AND P2, PT, R2, 0x20, PT ;  /* 0x000000200200780c */ /* 0x000fe20003f44270 */
[----:B------:R3:W3:Y:S01]  /*16570*/  MUFU.EX2 R234, R8 ;  /* 0x0000000800ea7308 */ /* 0x0006e20000000800 */
[----:B-1----:R-:W-:Y:S02]  /*16580*/  FMNMX.FTZ R0, R17, R24, !PT ;  /* 0x0000001811007209 */ /* 0x002fe40007810000 */
[----:B------:R-:W-:Y:S02]  /*16590*/  FSEL R26, R54, -INF , P1 ;  /* 0xff800000361a7808 */ /* 0x000fe40000800000 */
[----:B------:R-:W-:Y:S01]  /*165a0*/  FMNMX.FTZ R0, R23, R0, !PT ;  /* 0x0000000017007209 */ /* 0x000fe20007810000 */
[----:B------:R-:W-:Y:S01]  /*165b0*/  LDSM.16.MT88.4 R52, [R227+0x900] ;  /* 0x00090000e334783b */ /* 0x000fe20000004200 */
[----:B------:R-:W-:Y:S02]  /*165c0*/  FSEL R29, R51, -INF , P0 ;  /* 0xff800000331d7808 */ /* 0x000fe40000000000 */
[----:B------:R-:W-:Y:S01]  /*165d0*/  FMNMX.FTZ R0, R25, R0, !PT ;  /* 0x0000000019007209 */ /* 0x000fe20007810000 */
[----:B------:R-:W-:Y:S01]  /*165e0*/  LDSM.16.MT88.4 R48, [R228+0x2900] ;  /* 0x00290000e430783b */ /* 0x000fe20000004200 */
[----:B--2---:R-:W-:-:S02]  /*165f0*/  FMNMX.FTZ R3, R16, R22, !PT ;  /* 0x0000001610037209 */ /* 0x004fc40007810000 */
[----:B------:R-:W-:Y:S02]  /*16600*/  FMNMX.FTZ R0, R27, R0, !PT ;  /* 0x000000001b007209 */ /* 0x000fe40007810000 */
[----:B------:R-:W-:Y:S01]  /*16610*/  FMNMX.FTZ R3, R21, R3, !PT ;  /* 0x0000000315037209 */ /* 0x000fe20007810000 */
[----:B---3--:R-:W-:Y:S01]  /*16620*/  FFMA.FTZ R8, R36, c[0x0][0x2d0], -R13 ;  /* 0x0000b40024087a23 */ /* 0x008fe2000001080d */
[----:B------:R-:W-:Y:S02]  /*16630*/  FMNMX.FTZ R0, R28, R0, !PT ;  /* 0x000000001c007209 */ /* 0x000fe40007810000 */
[----:B------:R-:W-:Y:S01]  /*16640*/  FMNMX.FTZ R3, R20, R3, !PT ;  /* 0x0000000314037209 */ /* 0x000fe20007810000 */
[----:B------:R1:W-:Y:S01]  /*16650*/  MUFU.EX2 R239, R8 ;  /* 0x0000000800ef7308 */ /* 0x0003e20000000800 */
[----:B------:R-:W-:Y:S02]  /*16660*/  FMNMX.FTZ R0, R30, R0, !PT ;  /* 0x000000001e007209 */ /* 0x000fe40007810000 */
[----:B------:R-:W-:-:S02]  /*16670*/  FMNMX.FTZ R3, R19, R3, !PT ;  /* 0x0000000313037209 */ /* 0x000fc40007810000 */
[----:B------:R-:W-:Y:S02]  /*16680*/  FMNMX.FTZ R0, R31, R0, !PT ;  /* 0x000000001f007209 */ /* 0x000fe40007810000 */
[----:B------:R-:W-:Y:S02]  /*16690*/  FMNMX.FTZ R3, R18, R3, !PT ;  /* 0x0000000312037209 */ /* 0x000fe40007810000 */
[----:B------:R-:W-:Y:S02]  /*166a0*/  FMNMX.FTZ R0, R167, R0, !PT ;  /* 0x00000000a7007209 */ /* 0x000fe40007810000 */
[----:B------:R-:W-:Y:S02]  /*166b0*/  FSEL R139, R139, -INF , P2 ;  /* 0xff8000008b8b7808 */ /* 0x000fe40001000000 */
[----:B------:R-:W-:Y:S02]  /*166c0*/  FMNMX.FTZ R0, R166, R0, !PT ;  /* 0x00000000a6007209 */ /* 0x000fe40007810000 */
[----:B------:R-:W-:Y:S01]  /*166d0*/  ISETP.GT.AND P6, PT, R2, 0x21, PT ;  /* 0x000000210200780c */ /* 0x000fe20003fc4270 */
[----:B-1----:R-:W-:Y:S01]  /*166e0*/  FFMA.FTZ R8, R37, c[0x0][0x2d0], -R13 ;  /* 0x0000b40025087a23 */ /* 0x002fe2000001080d */
[----:B------:R-:W-:-:S02]  /*166f0*/  FMNMX.FTZ R0, R165, R0, !PT ;  /* 0x00000000a5007209 */ /* 0x000fc40007810000 */
[----:B------:R-:W-:Y:S01]  /*16700*/  ISETP.GT.AND P5, PT, R2, 0x28, PT ;  /* 0x000000280200780c */ /* 0x000fe20003fa4270 */
[----:B------:R-:W-:Y:S01]  /*16710*/  MUFU.EX2 R232, R8 ;  /* 0x0000000800e87308 */ /* 0x000fe20000000800 */
[----:B------:R-:W-:Y:S02]  /*16720*/  FMNMX.FTZ R0, R164, R0, !PT ;  /* 0x00000000a4007209 */ /* 0x000fe40007810000 */
[----:B------:R-:W-:Y:S02]  /*16730*/  ISETP.GT.AND P4, PT, R2, 0x29, PT ;  /* 0x000000290200780c */ /* 0x000fe40003f84270 */
[----:B------:R-:W-:Y:S02]  /*16740*/  FMNMX.FTZ R0, R206, R0, !PT ;  /* 0x00000000ce007209 */ /* 0x000fe40007810000 */
[----:B------:R-:W-:Y:S02]  /*16750*/  ISETP.GT.AND P3, PT, R2, 0x30, PT ;  /* 0x000000300200780c */ /* 0x000fe40003f64270 */
[----:B------:R-:W-:-:S02]  /*16760*/  FMNMX.FTZ R0, R207, R0, !PT ;  /* 0x00000000cf007209 */ /* 0x000fc40007810000 */
[C---:B------:R-:W-:Y:S02]  /*16770*/  ISETP.GT.AND P2, PT, R2.reuse, 0x31, PT ;  /* 0x000000310200780c */ /* 0x040fe40003f44270 */
[----:B------:R-:W-:Y:S02]  /*16780*/  FMNMX.FTZ R0, R245, R0, !PT ;  /* 0x00000000f5007209 */ /* 0x000fe40007810000 */
[----:B------:R-:W-:Y:S02]  /*16790*/  ISETP.GT.AND P1, PT, R2, 0x38, PT ;  /* 0x000000380200780c */ /* 0x000fe40003f24270 */
[----:B------:R-:W-:Y:S02]  /*167a0*/  FMNMX.FTZ R3, R26, R3, !PT ;  /* 0x000000031a037209 */ /* 0x000fe40007810000 */
[----:B------:R-:W-:Y:S01]  /*167b0*/  ISETP.GT.AND P0, PT, R2, 0x39, PT ;  /* 0x000000390200780c */ /* 0x000fe20003f04270 */
[----:B------:R-:W-:Y:S01]  /*167c0*/  FFMA.FTZ R2, R32, c[0x0][0x2d0], -R12 ;  /* 0x0000b40020027a23 */ /* 0x000fe2000001080c */
[----:B------:R-:W-:-:S02]  /*167d0*/  FMNMX.FTZ R0, R246, R0, !PT ;  /* 0x00000000f6007209 */ /* 0x000fc40007810000 */
[----:B------:R-:W-:Y:S01]  /*167e0*/  FMNMX.FTZ R3, R29, R3, !PT ;  /* 0x000000031d037209 */ /* 0x000fe20007810000 */
[----:B------:R1:W-:Y:S01]  /*167f0*/  MUFU.EX2 R229, R2 ;  /* 0x0000000200e57308 */ /* 0x0003e20000000800 */
[----:B------:R-:W-:Y:S01]  /*16800*/  FSEL R135, R135, -INF , P6 ;  /* 0xff80000087877808 */ /* 0x000fe20003000000 */
[----:B------:R-:W2:Y:S01]  /*16810*/  SHFL.BFLY PT, R9, R0, 0x2, 0x1f ;  /* 0x0c401f0000097f89 */ /* 0x000ea200000e0000 */
[----:B------:R-:W-:Y:S02]  /*16820*/  FMNMX.FTZ R3, R139, R3, !PT ;  /* 0x000000038b037209 */ /* 0x000fe40007810000 */
[----:B------:R-:W-:Y:S02]  /*16830*/  F2FP.BF16.PACK_AB R4, R193, R241 ;  /* 0x000000f1c104723e */ /* 0x000fe400000010ff */
[----:B------:R-:W-:Y:S02]  /*16840*/  F2FP.BF16.PACK_AB R6, R176, R177 ;  /* 0x000000b1b006723e */ /* 0x000fe400000010ff */
[----:B------:R-:W-:-:S02]  /*16850*/  F2FP.BF16.PACK_AB R5, R192, R194 ;  /* 0x000000c2c005723e */ /* 0x000fc400000010ff */
[----:B----4-:R-:W-:Y:S02]  /*16860*/  F2FP.BF16.PACK_AB R7, R195, R178 ;  /* 0x000000b2c307723e */ /* 0x010fe400000010ff */
[----:B------:R-:W-:Y:S02]  /*16870*/  FSEL R133, R133, -INF , P5 ;  /* 0xff80000085857808 */ /* 0x000fe40002800000 */
[----:B------:R-:W-:Y:S01]  /*16880*/  FMNMX.FTZ R3, R135, R3, !PT ;  /* 0x0000000387037209 */ /* 0x000fe20007810000 */
[----:B-1----:R-:W-:Y:S01]  /*16890*/  FFMA.FTZ R2, R33, c[0x0][0x2d0], -R12 ;  /* 0x0000b40021027a23 */ /* 0x002fe2000001080c */
[----:B------:R-:W-:Y:S01]  /*168a0*/  FSEL R132, R132, -INF , P4 ;  /* 0xff80000084847808 */ /* 0x000fe20002000000 */
[----:B------:R-:W-:Y:S01]  /*168b0*/  HMMA.16816.F32.BF16 R44, R4, R84, RZ ;  /* 0x00000054042c723c */ /* 0x000fe200000418ff */
[----:B------:R-:W-:Y:S01]  /*168c0*/  FMNMX.FTZ R3, R133, R3, !PT ;  /* 0x0000000385037209 */ /* 0x000fe20007810000 */
[----:B------:R1:W3:Y:S01]  /*168d0*/  MUFU.EX2 R235, R2 ;  /* 0x0000000200eb7308 */ /* 0x0002e20000000800 */
[----:B------:R-:W-:-:S02]  /*168e0*/  FSEL R191, R191, -INF , P3 ;  /* 0xff800000bfbf7808 */ /* 0x000fc40001800000 */
[----:B------:R-:W-:Y:S02]  /*168f0*/  FMNMX.FTZ R3, R132, R3, !PT ;  /* 0x0000000384037209 */ /* 0x000fe40007810000 */
[----:B------:R-:W-:Y:S01]  /*16900*/  FSEL R190, R190, -INF , P2 ;  /* 0xff800000bebe7808 */ /* 0x000fe20001000000 */
[C---:B------:R-:W-:Y:S01]  /*16910*/  HMMA.16816.F32.BF16 R144, R4.reuse, R116, RZ ;  /* 0x000000740490723c */ /* 0x040fe200000418ff */
[----:B------:R-:W-:Y:S02]  /*16920*/  FMNMX.FTZ R3, R191, R3, !PT ;  /* 0x00000003bf037209 */ /* 0x000fe40007810000 */
[----:B------:R-:W-:Y:S02]  /*16930*/  FSEL R189, R189, -INF , P1 ;  /* 0xff800000bdbd7808 */ /* 0x000fe40000800000 */
[----:B------:R-:W-:Y:S02]  /*16940*/  FMNMX.FTZ R3, R190, R3, !PT ;  /* 0x00000003be037209 */ /* 0x000fe40007810000 */
[----:B--2---:R-:W-:Y:S01]  /*16950*/  FMNMX.FTZ R0, R0, R9, !PT ;  /* 0x0000000900007209 */ /* 0x004fe20007810000 */
[C---:B------:R-:W-:Y:S01]  /*16960*/  HMMA.16816.F32.BF16 R128, R4.reuse, R108, RZ ;  /* 0x0000006c0480723c */ /* 0x040fe200000418ff */
[----:B------:R-:W-:Y:S01]  /*16970*/  FSEL R188, R188, -INF , P0 ;  /* 0xff800000bcbc7808 */ /* 0x000fe20000000000 */
[----:B-1----:R-:W-:Y:S01]  /*16980*/  FFMA.FTZ R2, R34, c[0x0][0x2d0], -R12 ;  /* 0x0000b40022027a23 */ /* 0x002fe2000001080c */
[----:B------:R-:W-:Y:S01]  /*16990*/  FMNMX.FTZ R3, R189, R3, !PT ;  /* 0x00000003bd037209 */ /* 0x000fe20007810000 */
[----:B------:R-:W1:Y:S01]  /*169a0*/  SHFL.BFLY PT, R15, R0, 0x1, 0x1f ;  /* 0x0c201f00000f7f89 */ /* 0x000e6200000e0000 */
[----:B------:R-:W-:Y:S01]  /*169b0*/  F2FP.BF16.PACK_AB R8, R234, R230 ;  /* 0x000000e6ea08723e */ /* 0x000fe200000010ff */
[----:B------:R2:W-:Y:S01]  /*169c0*/  MUFU.EX2 R231, R2 ;  /* 0x0000000200e77308 */ /* 0x0005e20000000800 */
[----:B------:R-:W-:Y:S01]  /*169d0*/  FMNMX.FTZ R3, R188, R3, !PT ;  /* 0x00000003bc037209 */ /* 0x000fe20007810000 */
[----:B------:R-:W-:Y:S01]  /*169e0*/  HMMA.16816.F32.BF16 R148, R4, R112, RZ ;  /* 0x000000700494723c */ /* 0x000fe200000418ff */
[----:B---3--:R-:W-:-:S02]  /*169f0*/  F2FP.BF16.PACK_AB R9, R235, R229 ;  /* 0x000000e5eb09723e */ /* 0x008fc400000010ff */
[----:B------:R-:W-:Y:S01]  /*16a00*/  F2FP.BF16.PACK_AB R10, R232, R239 ;  /* 0x000000efe80a723e */ /* 0x000fe200000010ff */
[----:B------:R-:W3:Y:S04]  /*16a10*/  SHFL.BFLY PT, R14, R3, 0x2, 0x1f ;  /* 0x0c401f00030e7f89 */ /* 0x000ee800000e0000 */
[----:B------:R-:W-:Y:S01]  /*16a20*/  HMMA.16816.F32.BF16 R160, R4, R88, RZ ;  /* 0x0000005804a0723c */ /* 0x000fe200000418ff */
[----:B--2---:R-:W-:-:S07]  /*16a30*/  FFMA.FTZ R2, R35, c[0x0][0x2d0], -R12 ;  /* 0x0000b40023027a23 */ /* 0x004fce000001080c */
[----:B------:R-:W-:Y:S01]  /*16a40*/  HMMA.16816.F32.BF16 R156, R4, R96, RZ ;  /* 0x00000060049c723c */ /* 0x000fe200000418ff */
[----:B------:R-:W2:Y:S01]  /*16a50*/  MUFU.EX2 R233, R2 ;  /* 0x0000000200e97308 */ /* 0x000ea20000000800 */
[----:B-1----:R-:W-:-:S04]  /*16a60*/  FMNMX.FTZ R138, R0, R15, !PT ;  /* 0x0000000f008a7209 */ /* 0x002fc80007810000 */
[----:B------:R-:W-:Y:S02]  /*16a70*/  FSETP.NEU.FTZ.AND P0, PT, R138, -INF , PT ;  /* 0xff8000008a00780b */ /* 0x000fe40003f1d000 */
[----:B------:R-:W-:Y:S01]  /*16a80*/  HMMA.16816.F32.BF16 R152, R4, R100, RZ ;  /* 0x000000640498723c */ /* 0x000fe200000418ff */
[----:B---3--:R-:W-:-:S07]  /*16a90*/  FMNMX.FTZ R0, R3, R14, !PT ;  /* 0x0000000e03007209 */ /* 0x008fce0007810000 */
[----:B------:R-:W-:Y:S01]  /*16aa0*/  HMMA.16816.F32.BF16 R140, R4, R104, RZ ;  /* 0x00000068048c723c */ /* 0x000fe200000418ff */
[----:B--2---:R-:W-:Y:S01]  /*16ab0*/  F2FP.BF16.PACK_AB R11, R233, R231 ;  /* 0x000000e7e90b723e */ /* 0x004fe200000010ff */
[----:B------:R-:W-:-:S05]  /*16ac0*/  FMUL.FTZ R2, R138, c[0x0][0x2d0] ;  /* 0x0000b4008a027a20 */ /* 0x000fca0000410000 */
[----:B------:R-:W-:Y:S01]  /*16ad0*/  FSEL R2, R2, RZ, P0 ;  /* 0x000000ff02027208 */ /* 0x000fe20000000000 */
[----:B------:R-:W-:Y:S01]  /*16ae0*/  HMMA.16816.F32.BF16 R180, R8, R60, R44 ;  /* 0x0000003c08b4723c */ /* 0x000fe2000004182c */
[----:B------:R-:W1:Y:S03]  /*16af0*/  LDSM.16.MT88.4 R44, [R227+0x2900] ;  /* 0x00290000e32c783b */ /* 0x000e660000004200 */
[----:B------:R-:W-:-:S04]  /*16b00*/  FFMA.FTZ R3, R17, c[0x0][0x2d0], -R2 ;  /* 0x0000b40011037a23 */ /* 0x000fc80000010802 */
[C---:B------:R-:W-:Y:S01]  /*16b10*/  HMMA.16816.F32.BF16 R124, R4.reuse, R86, RZ ;  /* 0x00000056047c723c */ /* 0x040fe200000418ff */
[----:B------:R2:W-:Y:S07]  /*16b20*/  MUFU.EX2 R205, R3 ;  /* 0x0000000300cd7308 */ /* 0x0005ee0000000800 */
[C---:B------:R-:W-:Y:S08]  /*16b30*/  HMMA.16816.F32.BF16 R120, R4.reuse, R90, RZ ;  /* 0x0000005a0478723c */ /* 0x040ff000000418ff */
[----:B------:R-:W-:Y:S01]  /*16b40*/  HMMA.16816.F32.BF16 R92, R4, R98, RZ ;  /* 0x00000062045c723c */ /* 0x000fe200000418ff */
[----:B--2---:R-:W-:-:S04]  /*16b50*/  FFMA.FTZ R3, R24, c[0x0][0x2d0], -R2 ;  /* 0x0000b40018037a23 */ /* 0x004fc80000010802 */
[----:B------:R2:W-:Y:S03]  /*16b60*/  MUFU.EX2 R204, R3 ;  /* 0x0000000300cc7308 */ /* 0x0005e60000000800 */
[C---:B------:R-:W-:Y:S08]  /*16b70*/  HMMA.16816.F32.BF16 R80, R4.reuse, R102, RZ ;  /* 0x000000660450723c */ /* 0x040ff000000418ff */
[----:B------:R-:W-:Y:S01]  /*16b80*/  HMMA.16816.F32.BF16 R72, R4, R114, RZ ;  /* 0x000000720448723c */ /* 0x000fe200000418ff */
[----:B--2---:R-:W-:-:S07]  /*16b90*/  FFMA.FTZ R3, R23, c[0x0][0x2d0], -R2 ;  /* 0x0000b40017037a23 */ /* 0x004fce0000010802 */
[C---:B------:R-:W-:Y:S01]  /*16ba0*/  HMMA.16816.F32.BF16 R40, R4.reuse, R118, RZ ;  /* 0x000000760428723c */ /* 0x040fe200000418ff */
[----:B------:R2:W-:Y:S07]  /*16bb0*/  MUFU.EX2 R15, R3 ;  /* 0x00000003000f7308 */ /* 0x0005ee0000000800 */
[C---:B------:R-:W-:Y:S08]  /*16bc0*/  HMMA.16816.F32.BF16 R36, R4.reuse, R106, RZ ;  /* 0x0000006a0424723c */ /* 0x040ff000000418ff */
[----:B------:R-:W-:Y:S01]  /*16bd0*/  HMMA.16816.F32.BF16 R32, R4, R110, RZ ;  /* 0x0000006e0420723c */ /* 0x000fe200000418ff */
[----:B------:R-:W3:Y:S01]  /*16be0*/  SHFL.BFLY PT, R4, R0, 0x1, 0x1f ;  /* 0x0c201f0000047f89 */ /* 0x000ee200000e0000 */
[----:B--2---:R-:W-:-:S06]  /*16bf0*/  FFMA.FTZ R3, R25, c[0x0][0x2d0], -R2 ;  /* 0x0000b40019037a23 */ /* 0x004fcc0000010802 */
[C---:B------:R-:W-:Y:S08]  /*16c00*/  HMMA.16816.F32.BF16 R144, R8.reuse, R64, R144 ;  /* 0x000000400890723c */ /* 0x040ff00000041890 */
[C---:B-1----:R-:W-:Y:S08]  /*16c10*/  HMMA.16816.F32.BF16 R128, R8.reuse, R44, R128 ;  /* 0x0000002c0880723c */ /* 0x042ff00000041880 */
[----:B------:R-:W-:Y:S01]  /*16c20*/  HMMA.16816.F32.BF16 R184, R8, R68, R148 ;  /* 0x0000004408b8723c */ /* 0x000fe20000041894 */
[----:B---3--:R-:W-:Y:S01]  /*16c30*/  FMNMX.FTZ R137, R0, R4, !PT ;  /* 0x0000000400897209 */ /* 0x008fe20007810000 */
[----:B------:R-:W-:-:S03]  /*16c40*/  FFMA.FTZ R0, R28, c[0x0][0x2d0], -R2 ;  /* 0x0000b4001c007a23 */ /* 0x000fc60000010802 */
[----:B------:R-:W-:Y:S01]  /*16c50*/  FSETP.NEU.FTZ.AND P0, PT, R137, -INF , PT ;  /* 0xff8000008900780b */ /* 0x000fe20003f1d000 */
[----:B------:R1:W-:Y:S02]  /*16c60*/  MUFU.EX2 R4, R0 ;  /* 0x0000000000047308 */ /* 0x0003e40000000800 */
[----:B------:R-:W-:Y:S01]  /*16c70*/  HMMA.16816.F32.BF16 R196, R8, R56, R160 ;  /* 0x0000003808c4723c */ /* 0x000fe200000418a0 */
[----:B------:R-:W-:-:S06]  /*16c80*/  IMAD.MOV.U32 R5, RZ, RZ, R144 ;  /* 0x000000ffff057224 */ /* 0x000fcc00078e0090 */
[----:B------:R-:W-:Y:S01]  /*16c90*/  IMAD.MOV.U32 R160, RZ, RZ, R145 ;  /* 0x000000ffffa07224 */ /* 0x000fe200078e0091 */
[----:B------:R-:W-:Y:S01]  /*16ca0*/  MOV R24, R128 ;  /* 0x0000008000187202 */ /* 0x000fe20000000f00 */
[----:B------:R2:W3:Y:S01]  /*16cb0*/  MUFU.EX2 R145, R3 ;  /* 0x0000000300917308 */ /* 0x0004e20000000800 */
[C---:B------:R-:W-:Y:S01]  /*16cc0*/  HMMA.16816.F32.BF16 R148, R8.reuse, R48, R140 ;  /* 0x000000300894723c */ /* 0x040fe2000004188c */
[----:B------:R-:W-:Y:S01]  /*16cd0*/  IMAD.MOV.U32 R25, RZ, RZ, R131 ;  /* 0x000000ffff197224 */ /* 0x000fe200078e0083 */
[----:B------:R-:W-:Y:S01]  /*16ce0*/  MOV R28, R129 ;  /* 0x00000081001c7202 */ /* 0x000fe20000000f00 */
[----:B------:R-:W-:Y:S01]  /*16cf0*/  IMAD.MOV.U32 R131, RZ, RZ, R192 ;  /* 0x000000ffff837224 */ /* 0x000fe200078e00c0 */
[----:B------:R-:W-:Y:S01]  /*16d00*/  MOV R161, R147 ;  /* 0x0000009300a17202 */ /* 0x000fe20000000f00 */
[----:B-1----:R-:W-:Y:S01]  /*16d10*/  FMUL.FTZ R0, R137, c[0x0][0x2d0] ;  /* 0x0000b40089007a20 */ /* 0x002fe20000410000 */
[----:B------:R-:W-:Y:S01]  /*16d20*/  MOV R23, R184 ;  /* 0x000000b800177202 */ /* 0x000fe20000000f00 */
[----:B------:R-:W-:Y:S01]  /*16d30*/  IMAD.MOV.U32 R17, RZ, RZ, R185 ;  /* 0x000000ffff117224 */ /* 0x000fe200078e00b9 */
[----:B------:R-:W-:Y:S01]  /*16d40*/  MOV R6, R187 ;  /* 0x000000bb00067202 */ /* 0x000fe20000000f00 */
[----:B------:R-:W-:Y:S01]  /*16d50*/  IMAD.MOV.U32 R7, RZ, RZ, R186 ;  /* 0x000000ffff077224 */ /* 0x000fe200078e00ba */
[----:B------:R-:W-:Y:S01]  /*16d60*/  FSEL R0, R0, RZ, P0 ;  /* 0x000000ff00007208 */ /* 0x000fe20000000000 */
[----:B------:R-:W-:Y:S01]  /*16d70*/  HMMA.16816.F32.BF16 R184, R8, R78, R92 ;  /* 0x0000004e08b8723c */ /* 0x000fe2000004185c */
[----:B------:R-:W-:-:S02]  /*16d80*/  IMAD.MOV.U32 R142, RZ, RZ, R193 ;  /* 0x000000ffff8e7224 */ /* 0x000fc400078e00c1 */
[----:B------:R-:W-:Y:S02]  /*16d90*/  IMAD.MOV.U32 R162, RZ, RZ, R146 ;  /* 0x000000ffffa27224 */ /* 0x000fe400078e0092 */
[----:B--2---:R-:W-:Y:S02]  /*16da0*/  FFMA.FTZ R3, R27, c[0x0][0x2d0], -R2 ;  /* 0x0000b4001b037a23 */ /* 0x004fe40000010802 */
[----:B------:R-:W-:Y:S01]  /*16db0*/  IMAD.MOV.U32 R27, RZ, RZ, R130 ;  /* 0x000000ffff1b7224 */ /* 0x000fe200078e0082 */
[C---:B------:R-:W-:Y:S01]  /*16dc0*/  HMMA.16816.F32.BF16 R200, R8.reuse, R54, R80 ;  /* 0x0000003608c8723c */ /* 0x040fe20000041850 */
[----:B------:R1:W2:Y:S01]  /*16dd0*/  MUFU.EX2 R14, R3 ;  /* 0x00000003000e7308 */ /* 0x0002a20000000800 */
[----:B---3--:R-:W-:Y:S01]  /*16de0*/  IMAD.MOV.U32 R130, RZ, RZ, R145 ;  /* 0x000000ffff827224 */ /* 0x008fe200078e0091 */
        /* <DEDUP_REMOVED lines=10> */
[----:B------:R-:W-:Y:S02]  /*16e90*/  IMAD.MOV.U32 R149, RZ, RZ, R208 ;  /* 0x000000ffff957224 */ /* 0x000fe400078e00d0 */
[----:B------:R-:W-:Y:S01]  /*16ea0*/  IMAD.MOV.U32 R83, RZ, RZ, R4 ;  /* 0x000000ffff537224 */ /* 0x000fe200078e0004 */
[C---:B------:R-:W-:Y:S01]  /*16eb0*/  HMMA.16816.F32.BF16 R248, R8.reuse, R52, R152 ;  /* 0x0000003408f8723c */ /* 0x040fe20000041898 */
[----:B-1----:R-:W-:Y:S01]  /*16ec0*/  FFMA.FTZ R3, R30, c[0x0][0x2d0], -R2 ;  /* 0x0000b4001e037a23 */ /* 0x002fe20000010802 */
[----:B------:R-:W-:Y:S01]  /*16ed0*/  MOV R30, R144 ;  /* 0x00000090001e7202 */ /* 0x000fe20000000f00 */
[----:B------:R-:W-:Y:S01]  /*16ee0*/  IMAD.MOV.U32 R129, RZ, RZ, R141 ;  /* 0x000000ffff817224 */ /* 0x000fe200078e008d */
[----:B------:R-:W-:Y:S01]  /*16ef0*/  MOV R141, R7 ;  /* 0x00000007008d7202 */ /* 0x000fe20000000f00 */
[----:B------:R1:W-:Y:S01]  /*16f00*/  MUFU.EX2 R236, R3 ;  /* 0x0000000300ec7308 */ /* 0x0003e20000000800 */
[----:B--2---:R-:W-:Y:S02]  /*16f10*/  F2FP.BF16.PACK_AB R4, R83, R14 ;  /* 0x0000000e5304723e */ /* 0x004fe400000010ff */
[C---:B------:R-:W-:Y:S07]  /*16f20*/  HMMA.16816.F32.BF16 R152, R8.reuse, R62, R124 ;  /* 0x0000003e0898723c */ /* 0x040fee000004187c */
[----:B------:R-:W-:Y:S01]  /*16f30*/  MOV R127, R140 ;  /* 0x0000008c007f7202 */ /* 0x000fe20000000f00 */
[----:B------:R-:W-:Y:S01]  /*16f40*/  HMMA.16816.F32.BF16 R156, R8, R58, R120 ;  /* 0x0000003a089c723c */ /* 0x000fe20000041878 */
[----:B------:R-:W-:-:S02]  /*16f50*/  IMAD.MOV.U32 R140, RZ, RZ, R17 ;  /* 0x000000ffff8c7224 */ /* 0x000fc400078e0011 */
[----:B-1----:R-:W-:-:S05]  /*16f60*/  FFMA.FTZ R3, R31, c[0x0][0x2d0], -R2 ;  /* 0x0000b4001f037a23 */ /* 0x002fca0000010802 */
[C---:B------:R-:W-:Y:S01]  /*16f70*/  HMMA.16816.F32.BF16 R216, R8.reuse, R70, R72 ;  /* 0x0000004608d8723c */ /* 0x040fe20000041848 */
[----:B------:R1:W2:Y:S07]  /*16f80*/  MUFU.EX2 R128, R3 ;  /* 0x0000000300807308 */ /* 0x0002ae0000000800 */
[C---:B------:R-:W-:Y:S07]  /*16f90*/  HMMA.16816.F32.BF16 R212, R8.reuse, R66, R40 ;  /* 0x0000004208d4723c */ /* 0x040fee0000041828 */
[----:B------:R-:W-:Y:S01]  /*16fa0*/  IMAD.MOV.U32 R40, RZ, RZ, R28 ;  /* 0x000000ffff287224 */ /* 0x000fe200078e001c */
[----:B------:R-:W-:Y:S01]  /*16fb0*/  HMMA.16816.F32.BF16 R192, R8, R50, R36 ;  /* 0x0000003208c0723c */ /* 0x000fe20000041824 */
[----:B-1----:R-:W-:Y:S01]  /*16fc0*/  FFMA.FTZ R3, R16, c[0x0][0x2d0], -R0 ;  /* 0x0000b40010037a23 */ /* 0x002fe20000010800 */
[----:B------:R-:W-:Y:S01]  /*16fd0*/  MOV R42, R25 ;  /* 0x00000019002a7202 */ /* 0x000fe20000000f00 */
[----:B--2---:R-:W-:-:S02]  /*16fe0*/  IMAD.MOV.U32 R94, RZ, RZ, R128 ;  /* 0x000000ffff5e7224 */ /* 0x004fc400078e0080 */
[----:B------:R1:W-:Y:S01]  /*16ff0*/  MUFU.EX2 R92, R3 ;  /* 0x00000003005c7308 */ /* 0x0003e20000000800 */
[----:B------:R-:W-:Y:S02]  /*17000*/  IMAD.MOV.U32 R128, RZ, RZ, R143 ;  /* 0x000000ffff807224 */ /* 0x000fe400078e008f */
[----:B------:R-:W-:Y:S01]  /*17010*/  HMMA.16816.F32.BF16 R208, R8, R46, R32 ;  /* 0x0000002e08d0723c */ /* 0x000fe20000041820 */
[----:B------:R-:W-:Y:S02]  /*17020*/  IMAD.MOV.U32 R143, RZ, RZ, R23 ;  /* 0x000000ffff8f7224 */ /* 0x000fe400078e0017 */
[----:B------:R-:W-:Y:S02]  /*17030*/  IMAD.MOV.U32 R41, RZ, RZ, R27 ;  /* 0x000000ffff297224 */ /* 0x000fe400078e001b */
[----:B------:R-:W-:Y:S02]  /*17040*/  IMAD.MOV.U32 R43, RZ, RZ, R24 ;  /* 0x000000ffff2b7224 */ /* 0x000fe400078e0018 */
[----:B------:R-:W-:-:S02]  /*17050*/  F2FP.BF16.PACK_AB R8, R204, R205 ;  /* 0x000000cdcc08723e */ /* 0x000fc400000010ff */
[----:B------:R-:W-:Y:S01]  /*17060*/  F2FP.BF16.PACK_AB R10, R130, R95 ;  /* 0x0000005f820a723e */ /* 0x000fe200000010ff */
        /* <DEDUP_REMOVED lines=10> */
[C---:B------:R-:W-:Y:S07]  /*17110*/  HMMA.16816.F32.BF16 R20, R8.reuse, R84, RZ ;  /* 0x000000540814723c */ /* 0x040fee00000418ff */
[----:B------:R-:W-:Y:S01]  /*17120*/  MOV R85, R142 ;  /* 0x0000008e00557202 */ /* 0x000fe20000000f00 */
[----:B------:R-:W-:Y:S01]  /*17130*/  HMMA.16816.F32.BF16 R36, R8, R96, RZ ;  /* 0x000000600824723c */ /* 0x000fe200000418ff */
[----:B------:R-:W-:-:S02]  /*17140*/  IMAD.MOV.U32 R142, RZ, RZ, R143 ;  /* 0x000000ffff8e7224 */ /* 0x000fc400078e008f */
[----:B------:R-:W-:Y:S01]  /*17150*/  IMAD.MOV.U32 R143, RZ, RZ, R148 ;  /* 0x000000ffff8f7224 */ /* 0x000fe200078e0094 */
[----:B------:R-:W-:Y:S01]  /*17160*/  MOV R148, R149 ;  /* 0x0000009500947202 */ /* 0x000fe20000000f00 */
[----:B-1----:R-:W-:Y:S02]  /*17170*/  FFMA.FTZ R3, R18, c[0x0][0x2d0], -R0 ;  /* 0x0000b40012037a23 */ /* 0x002fe40000010800 */
[----:B------:R-:W-:Y:S01]  /*17180*/  IMAD.MOV.U32 R149, RZ, RZ, R150 ;  /* 0x000000ffff957224 */ /* 0x000fe200078e0096 */
[----:B------:R-:W-:Y:S01]  /*17190*/  HMMA.16816.F32.BF16 R16, R8, R88, RZ ;  /* 0x000000580810723c */ /* 0x000fe200000418ff */
[----:B------:R-:W1:Y:S01]  /*171a0*/  MUFU.EX2 R247, R3 ;  /* 0x0000000300f77308 */ /* 0x000e620000000800 */
[----:B------:R-:W-:Y:S01]  /*171b0*/  IMAD.MOV.U32 R84, RZ, RZ, R131 ;  /* 0x000000ffff547224 */ /* 0x000fe200078e0083 */
[----:B------:R-:W-:Y:S01]  /*171c0*/  MOV R96, R129 ;  /* 0x0000008100607202 */ /* 0x000fe20000000f00 */
[----:B------:R-:W-:Y:S01]  /*171d0*/  IMAD.MOV.U32 R150, RZ, RZ, R151 ;  /* 0x000000ffff967224 */ /* 0x000fe200078e0097 */
[----:B------:R-:W-:Y:S01]  /*171e0*/  MOV R151, R179 ;  /* 0x000000b300977202 */ /* 0x000fe20000000f00 */
[----:B------:R-:W-:-:S02]  /*171f0*/  IMAD.MOV.U32 R97, RZ, RZ, R128 ;  /* 0x000000ffff617224 */ /* 0x000fc400078e0080 */
[----:B------:R-:W-:Y:S01]  /*17200*/  IMAD.MOV.U32 R88, RZ, RZ, R5 ;  /* 0x000000ffff587224 */ /* 0x000fe200078e0005 */
[----:B------:R-:W-:Y:S01]  /*17210*/  HMMA.16816.F32.BF16 R32, R8, R100, RZ ;  /* 0x000000640820723c */ /* 0x000fe200000418ff */
[----:B------:R-:W-:-:S06]  /*17220*/  IMAD.MOV.U32 R89, RZ, RZ, R160 ;  /* 0x000000ffff597224 */ /* 0x000fcc00078e00a0 */
[----:B------:R-:W-:Y:S01]  /*17230*/  IMAD.MOV.U32 R100, RZ, RZ, R178 ;  /* 0x000000ffff647224 */ /* 0x000fe200078e00b2 */
[----:B-1----:R-:W-:Y:S01]  /*17240*/  F2FP.BF16.PACK_AB R5, R247, R82 ;  /* 0x00000052f705723e */ /* 0x002fe200000010ff */
[----:B------:R-:W-:Y:S02]  /*17250*/  FFMA.FTZ R3, R26, c[0x0][0x2d0], -R0 ;  /* 0x0000b4001a037a23 */ /* 0x000fe40000010800 */
[----:B------:R-:W-:Y:S01]  /*17260*/  HMMA.16816.F32.BF16 R24, R8, R116, RZ ;  /* 0x000000740818723c */ /* 0x000fe200000418ff */
[----:B------:R-:W-:Y:S01]  /*17270*/  IMAD.MOV.U32 R101, RZ, RZ, R130 ;  /* 0x000000ffff657224 */ /* 0x000fe200078e0082 */
[----:B------:R1:W-:Y:S02]  /*17280*/  MUFU.EX2 R81, R3 ;  /* 0x0000000300517308 */ /* 0x0003e40000000800 */
[----:B-1----:R-:W-:-:S06]  /*17290*/  FFMA.FTZ R3, R29, c[0x0][0x2d0], -R0 ;  /* 0x0000b4001d037a23 */ /* 0x002fcc0000010800 */
[----:B------:R1:W2:Y:S02]  /*172a0*/  MUFU.EX2 R252, R3 ;  /* 0x0000000300fc7308 */ /* 0x0002a40000000800 */
[----:B-1----:R-:W-:Y:S01]  /*172b0*/  IMAD.MOV.U32 R3, RZ, RZ, R6 ;  /* 0x000000ffff037224 */ /* 0x002fe200078e0006 */
[----:B------:R-:W-:Y:S02]  /*172c0*/  F2FP.BF16.PACK_AB R6, R94, R236 ;  /* 0x000000ec5e06723e */ /* 0x000fe400000010ff */
[----:B--2---:R-:W-:-:S07]  /*172d0*/  F2FP.BF16.PACK_AB R7, R252, R81 ;  /* 0x00000051fc07723e */ /* 0x004fce00000010ff */
[----:B------:R-:W-:Y:S07]  /*172e0*/  HMMA.16816.F32.BF16 R144, R4, R60, R20 ;  /* 0x0000003c0490723c */ /* 0x000fee0000041814 */
[----:B------:R-:W-:Y:S01]  /*172f0*/  MOV R60, R162 ;  /* 0x000000a2003c7202 */ /* 0x000fe20000000f00 */
[----:B------:R-:W-:Y:S01]  /*17300*/  IMAD.MOV.U32 R61, RZ, RZ, R161 ;  /* 0x000000ffff3d7224 */ /* 0x000fe200078e00a1 */
[----:B------:R-:W-:Y:S07]  /*17310*/  HMMA.16816.F32.BF16 R20, R8, R104, RZ ;  /* 0x000000680814723c */ /* 0x000fee00000418ff */
[----:B------:R-:W-:Y:S01]  /*17320*/  MOV R104, R40 ;  /* 0x0000002800687202 */ /* 0x000fe20000000f00 */
[----:B------:R-:W-:Y:S01]  /*17330*/  HMMA.16816.F32.BF16 R160, R4, R56, R16 ;  /* 0x0000003804a0723c */ /* 0x000fe20000041810 */
[----:B------:R-:W-:-:S06]  /*17340*/  MOV R105, R43 ;  /* 0x0000002b00697202 */ /* 0x000fcc0000000f00 */
[----:B------:R-:W-:Y:S01]  /*17350*/  IMAD.MOV.U32 R57, RZ, RZ, R30 ;  /* 0x000000ffff397224 */ /* 0x000fe200078e001e */
[----:B------:R-:W-:Y:S01]  /*17360*/  HMMA.16816.F32.BF16 R16, R8, R108, RZ ;  /* 0x0000006c0810723c */ /* 0x000fe200000418ff */
[----:B------:R-:W-:-:S06]  /*17370*/  MOV R56, R127 ;  /* 0x0000007f00387202 */ /* 0x000fcc0000000f00 */
[----:B------:R-:W-:Y:S01]  /*17380*/  IMAD.MOV.U32 R108, RZ, RZ, R176 ;  /* 0x000000ffff6c7224 */ /* 0x000fe200078e00b0 */
[----:B------:R-:W-:Y:S01]  /*17390*/  HMMA.16816.F32.BF16 R28, R8, R112, RZ ;  /* 0x00000070081c723c */ /* 0x000fe200000418ff */
[----:B------:R-:W-:Y:S02]  /*173a0*/  IMAD.MOV.U32 R109, RZ, RZ, R85 ;  /* 0x000000ffff6d7224 */ /* 0x000fe400078e0055 */
[----:B------:R-:W-:-:S04]  /*173b0*/  IMAD.MOV.U32 R85, RZ, RZ, R42 ;  /* 0x000000ffff557224 */ /* 0x000fc800078e002a */
[----:B------:R-:W-:Y:S01]  /*173c0*/  MOV R113, R177 ;  /* 0x000000b100717202 */ /* 0x000fe20000000f00 */
[----:B------:R-:W-:Y:S01]  /*173d0*/  IMAD.MOV.U32 R112, RZ, RZ, R84 ;  /* 0x000000ffff707224 */ /* 0x000fe200078e0054 */
[----:B------:R-:W-:Y:S01]  /*173e0*/  HMMA.16816.F32.BF16 R176, R4, R76, R36 ;  /* 0x0000004c04b0723c */ /* 0x000fe20000041824 */
[----:B------:R-:W-:-:S06]  /*173f0*/  IMAD.MOV.U32 R84, RZ, RZ, R41 ;  /* 0x000000ffff547224 */ /* 0x000fcc00078e0029 */
[----:B------:R-:W-:Y:S01]  /*17400*/  IMAD.MOV.U32 R39, RZ, RZ, R242 ;  /* 0x000000ffff277224 */ /* 0x000fe200078e00f2 */
[----:B------:R-:W-:Y:S01]  /*17410*/  HMMA.16816.F32.BF16 R16, R4, R44, R16 ;  /* 0x0000002c0410723c */ /* 0x000fe20000041810 */
[----:B------:R-:W-:-:S07]  /*17420*/  MOV R77, R143 ;  /* 0x0000008f004d7202 */ /* 0x000fce0000000f00 */
[----:B------:R-:W-:Y:S08]  /*17430*/  HMMA.16816.F32.BF16 R120, R4, R48, R20 ;  /* 0x000000300478723c */ /* 0x000ff00000041814 */
[C---:B------:R-:W-:Y:S07]  /*17440*/  HMMA.16816.F32.BF16 R40, R8.reuse, R86, RZ ;  /* 0x000000560828723c */ /* 0x040fee00000418ff */
[----:B------:R-:W-:Y:S01]  /*17450*/  IMAD.MOV.U32 R87, RZ, RZ, R39 ;  /* 0x000000ffff577224 */ /* 0x000fe200078e0027 */
[----:B------:R-:W-:Y:S01]  /*17460*/  HMMA.16816.F32.BF16 R20, R8, R118, RZ ;  /* 0x000000760814723c */ /* 0x000fe200000418ff */
[----:B------:R-:W-:Y:S01]  /*17470*/  MOV R242, R18 ;  /* 0x0000001200f27202 */ /* 0x000fe20000000f00 */
[----:B------:R-:W-:Y:S01]  /*17480*/  IMAD.MOV.U32 R76, RZ, RZ, R19 ;  /* 0x000000ffff4c7224 */ /* 0x000fe200078e0013 */
[----:B------:R-:W-:Y:S01]  /*17490*/  MOV R117, R17 ;  /* 0x0000001100757202 */ /* 0x000fe20000000f00 */
[----:B------:R-:W-:-:S02]  /*174a0*/  IMAD.MOV.U32 R116, RZ, RZ, R16 ;  /* 0x000000ffff747224 */ /* 0x000fc400078e0010 */
[----:B------:R-:W-:Y:S02]  /*174b0*/  IMAD.MOV.U32 R86, RZ, RZ, R108 ;  /* 0x000000ffff567224 */ /* 0x000fe400078e006c */
[C---:B------:R-:W-:Y:S01]  /*174c0*/  HMMA.16816.F32.BF16 R36, R8.reuse, R90, RZ ;  /* 0x0000005a0824723c */ /* 0x040fe200000418ff */
[----:B------:R-:W-:Y:S02]  /*174d0*/  IMAD.MOV.U32 R118, RZ, RZ, R3 ;  /* 0x000000ffff767224 */ /* 0x000fe400078e0003 */
[----:B------:R-:W-:Y:S02]  /*174e0*/  FFMA.FTZ R3, R167, c[0x0][0x2d0], -R2 ;  /* 0x0000b400a7037a23 */ /* 0x000fe40000010802 */
[----:B------:R-:W-:Y:S02]  /*174f0*/  IMAD.MOV.U32 R119, RZ, RZ, R56 ;  /* 0x000000ffff777224 */ /* 0x000fe400078e0038 */
        /* <DEDUP_REMOVED lines=8> */
[C---:B------:R-:W-:Y:S01]  /*17580*/  HMMA.16816.F32.BF16 R72, R4.reuse, R52, R32 ;  /* 0x000000340448723c */ /* 0x040fe20000041820 */
[----:B------:R1:W-:Y:S07]  /*17590*/  MUFU.EX2 R140, R3 ;  /* 0x00000003008c7308 */ /* 0x0003ee0000000800 */
[C---:B------:R-:W-:Y:S08]  /*175a0*/  HMMA.16816.F32.BF16 R128, R4.reuse, R68, R28 ;  /* 0x000000440480723c */ /* 0x040ff0000004181c */
[----:B------:R-:W-:Y:S01]  /*175b0*/  HMMA.16816.F32.BF16 R124, R4, R64, R24 ;  /* 0x00000040047c723c */ /* 0x000fe20000041818 */
[----:B-1----:R-:W-:-:S04]  /*175c0*/  FFMA.FTZ R3, R166, c[0x0][0x2d0], -R2 ;  /* 0x0000b400a6037a23 */ /* 0x002fc80000010802 */
[----:B------:R1:W2:Y:S03]  /*175d0*/  MUFU.EX2 R141, R3 ;  /* 0x00000003008d7308 */ /* 0x0002a60000000800 */
[C---:B------:R-:W-:Y:S07]  /*175e0*/  HMMA.16816.F32.BF16 R32, R8.reuse, R98, RZ ;  /* 0x000000620820723c */ /* 0x040fee00000418ff */
[----:B------:R-:W-:Y:S01]  /*175f0*/  MOV R99, R109 ;  /* 0x0000006d00637202 */ /* 0x000fe20000000f00 */
[----:B------:R-:W-:Y:S01]  /*17600*/  HMMA.16816.F32.BF16 R28, R8, R102, RZ ;  /* 0x00000066081c723c */ /* 0x000fe200000418ff */
[----:B------:R-:W-:Y:S01]  /*17610*/  IMAD.MOV.U32 R109, RZ, RZ, R104 ;  /* 0x000000ffff6d7224 */ /* 0x000fe200078e0068 */
[----:B------:R-:W-:Y:S01]  /*17620*/  MOV R98, R112 ;  /* 0x0000007000627202 */ /* 0x000fe20000000f00 */
[----:B------:R-:W-:-:S02]  /*17630*/  IMAD.MOV.U32 R104, RZ, RZ, R57 ;  /* 0x000000ffff687224 */ /* 0x000fc400078e0039 */
[----:B-1----:R-:W-:Y:S02]  /*17640*/  FFMA.FTZ R3, R165, c[0x0][0x2d0], -R2 ;  /* 0x0000b400a5037a23 */ /* 0x002fe40000010802 */
[----:B------:R-:W-:Y:S01]  /*17650*/  IMAD.MOV.U32 R103, RZ, RZ, R113 ;  /* 0x000000ffff677224 */ /* 0x000fe200078e0071 */
[C---:B------:R-:W-:Y:S01]  /*17660*/  HMMA.16816.F32.BF16 R24, R8.reuse, R114, RZ ;  /* 0x000000720818723c */ /* 0x040fe200000418ff */
[----:B------:R-:W-:Y:S01]  /*17670*/  MOV R102, R97 ;  /* 0x0000006100667202 */ /* 0x000fe20000000f00 */
[----:B------:R-:W-:Y:S02]  /*17680*/  IMAD.MOV.U32 R112, RZ, RZ, R82 ;  /* 0x000000ffff707224 */ /* 0x000fe400078e0052 */
[----:B------:R-:W-:Y:S02]  /*17690*/  IMAD.MOV.U32 R113, RZ, RZ, R148 ;  /* 0x000000ffff717224 */ /* 0x000fe400078e0094 */
[----:B------:R-:W-:Y:S02]  /*176a0*/  IMAD.MOV.U32 R97, RZ, RZ, R150 ;  /* 0x000000ffff617224 */ /* 0x000fe400078e0096 */
[----:B------:R-:W-:Y:S01]  /*176b0*/  HMMA.16816.F32.BF16 R8, R8, R110, RZ ;  /* 0x0000006e0808723c */ /* 0x000fe200000418ff */
[----:B------:R-:W-:-:S06]  /*176c0*/  IMAD.MOV.U32 R82, RZ, RZ, R151 ;  /* 0x000000ffff527224 */ /* 0x000fcc00078e0097 */
[----:B------:R-:W-:Y:S01]  /*176d0*/  IMAD.MOV.U32 R111, RZ, RZ, R142 ;  /* 0x000000ffff6f7224 */ /* 0x000fe200078e008e */
[C---:B------:R-:W-:Y:S01]  /*176e0*/  HMMA.16816.F32.BF16 R36, R4.reuse, R58, R36 ;  /* 0x0000003a0424723c */ /* 0x040fe20000041824 */
[----:B------:R1:W-:Y:S07]  /*176f0*/  MUFU.EX2 R142, R3 ;  /* 0x00000003008e7308 */ /* 0x0003ee0000000800 */
[C---:B------:R-:W-:Y:S08]  /*17700*/  HMMA.16816.F32.BF16 R40, R4.reuse, R62, R40 ;  /* 0x0000003e0428723c */ /* 0x040ff00000041828 */
[----:B------:R-:W-:Y:S01]  /*17710*/  HMMA.16816.F32.BF16 R28, R4, R54, R28 ;  /* 0x00000036041c723c */ /* 0x000fe2000004181c */
[----:B-1----:R-:W-:-:S04]  /*17720*/  FFMA.FTZ R3, R164, c[0x0][0x2d0], -R2 ;  /* 0x0000b400a4037a23 */ /* 0x002fc80000010802 */
[----:B------:R1:W3:Y:S03]  /*17730*/  MUFU.EX2 R143, R3 ;  /* 0x00000003008f7308 */ /* 0x0002e60000000800 */
[C---:B------:R-:W-:Y:S01]  /*17740*/  HMMA.16816.F32.BF16 R48, R4.reuse, R50, R16 ;  /* 0x000000320430723c */ /* 0x040fe20000041810 */
[----:B------:R-:W4:Y:S07]  /*17750*/  LDSM.16.MT88.4 R16, [R225+0x1100] ;  /* 0x00110000e110783b */ /* 0x000f2e0000004200 */
[----:B------:R-:W-:Y:S01]  /*17760*/  HMMA.16816.F32.BF16 R32, R4, R78, R32 ;  /* 0x0000004e0420723c */ /* 0x000fe20000041820 */
[----:B-1----:R-:W-:-:S07]  /*17770*/  FFMA.FTZ R3, R139, c[0x0][0x2d0], -R0 ;  /* 0x0000b4008b037a23 */ /* 0x002fce0000010800 */
[C---:B------:R-:W-:Y:S01]  /*17780*/  HMMA.16816.F32.BF16 R68, R4.reuse, R70, R24 ;  /* 0x000000460444723c */ /* 0x040fe20000041818 */
[----:B------:R1:W-:Y:S01]  /*17790*/  MUFU.EX2 R59, R3 ;  /* 0x00000003003b7308 */ /* 0x0003e20000000800 */
[----:B------:R-:W4:Y:S06]  /*177a0*/  LDSM.16.MT88.4 R24, [R226+0x1100] ;  /* 0x00110000e218783b */ /* 0x000f2c0000004200 */
[C---:B------:R-:W-:Y:S01]  /*177b0*/  HMMA.16816.F32.BF16 R64, R4.reuse, R66, R20 ;  /* 0x000000420440723c */ /* 0x040fe20000041814 */
[----:B------:R-:W4:Y:S07]  /*177c0*/  LDSM.16.MT88.4 R20, [R228+0x1100] ;  /* 0x00110000e414783b */ /* 0x000f2e0000004200 */
[----:B------:R-:W-:Y:S01]  /*177d0*/  HMMA.16816.F32.BF16 R44, R4, R46, R8 ;  /* 0x0000002e042c723c */ /* 0x000fe20000041808 */
[----:B-1----:R-:W-:-:S04]  /*177e0*/  FFMA.FTZ R3, R135, c[0x0][0x2d0], -R0 ;  /* 0x0000b40087037a23 */ /* 0x002fc80000010800 */
[----:B------:R1:W1:Y:S02]  /*177f0*/  MUFU.EX2 R60, R3 ;  /* 0x00000003003c7308 */ /* 0x0002640000000800 */
[----:B------:R-:W-:Y:S01]  /*17800*/  FFMA.FTZ R4, R173, c[0x0][0x2d0], -R13 ;  /* 0x0000b400ad047a23 */ /* 0x000fe2000001080d */
[----:B--2---:R-:W-:Y:S01]  /*17810*/  F2FP.BF16.PACK_AB R8, R141, R140 ;  /* 0x0000008c8d08723e */ /* 0x004fe200000010ff */
[----:B------:R-:W-:Y:S01]  /*17820*/  IMAD.MOV.U32 R173, RZ, RZ, R106 ;  /* 0x000000ffffad7224 */ /* 0x000fe200078e006a */
[----:B---3--:R-:W-:Y:S01]  /*17830*/  F2FP.BF16.PACK_AB R10, R143, R142 ;  /* 0x0000008e8f0a723e */ /* 0x008fe200000010ff */
[----:B------:R-:W-:Y:S01]  /*17840*/  IMAD.MOV.U32 R106, RZ, RZ, R119 ;  /* 0x000000ffff6a7224 */ /* 0x000fe200078e0077 */
[----:B------:R-:W-:Y:S01]  /*17850*/  MOV R119, R86 ;  /* 0x0000005600777202 */ /* 0x000fe20000000f00 */
[----:B------:R-:W-:Y:S01]  /*17860*/  MUFU.EX2 R58, R4 ;  /* 0x00000004003a7308 */ /* 0x000fe20000000800 */
[----:B-1----:R-:W-:Y:S01]  /*17870*/  FFMA.FTZ R3, R133, c[0x0][0x2d0], -R0 ;  /* 0x0000b40085037a23 */ /* 0x002fe20000010800 */
[----:B------:R-:W-:-:S06]  /*17880*/  F2FP.BF16.PACK_AB R9, R60, R59 ;  /* 0x0000003b3c09723e */ /* 0x000fcc00000010ff */
[----:B------:R1:W-:Y:S02]  /*17890*/  MUFU.EX2 R62, R3 ;  /* 0x00000003003e7308 */ /* 0x0003e40000000800 */
[----:B-1----:R-:W-:-:S06]  /*178a0*/  FFMA.FTZ R3, R132, c[0x0][0x2d0], -R0 ;  /* 0x0000b40084037a23 */ /* 0x002fcc0000010800 */
[----:B------:R1:W2:Y:S02]  /*178b0*/  MUFU.EX2 R63, R3 ;  /* 0x00000003003f7308 */ /* 0x0002a40000000800 */
[----:B-1----:R-:W-:Y:S01]  /*178c0*/  FFMA.FTZ R3, R172, c[0x0][0x2d0], -R13 ;  /* 0x0000b400ac037a23 */ /* 0x002fe2000001080d */
[----:B--2---:R-:W-:Y:S01]  /*178d0*/  F2FP.BF16.PACK_AB R11, R63, R62 ;  /* 0x0000003e3f0b723e */ /* 0x004fe200000010ff */
[----:B------:R-:W-:-:S04]  /*178e0*/  IMAD.MOV.U32 R172, RZ, RZ, R111 ;  /* 0x000000ffffac7224 */ /* 0x000fc800078e006f */
[----:B------:R1:W-:Y:S02]  /*178f0*/  MUFU.EX2 R54, R3 ;  /* 0x0000000300367308 */ /* 0x0003e40000000800 */
[C---:B----4-:R-:W-:Y:S08]  /*17900*/  HMMA.16816.F32.BF16 R144, R8.reuse, R16, R144 ;  /* 0x000000100890723c */ /* 0x050ff00000041890 */
[----:B------:R-:W-:Y:S01]  /*17910*/  HMMA.16816.F32.BF16 R40, R8, R18, R40 ;  /* 0x000000120828723c */ /* 0x000fe20000041828 */
[----:B-1----:R-:W-:Y:S01]  /*17920*/  FFMA.FTZ R3, R174, c[0x0][0x2d0], -R13 ;  /* 0x0000b400ae037a23 */ /* 0x002fe2000001080d */
[----:B------:R-:W-:-:S02]  /*17930*/  MOV R174, R107 ;  /* 0x0000006b00ae7202 */ /* 0x000fc40000000f00 */
[----:B------:R-:W-:Y:S01]  /*17940*/  MOV R107, R102 ;  /* 0x00000066006b7202 */ /* 0x000fe20000000f00 */
[----:B------:R1:W2:Y:S03]  /*17950*/  MUFU.EX2 R56, R3 ;  /* 0x0000000300387308 */ /* 0x0002a60000000800 */
[----:B------:R-:W-:Y:S01]  /*17960*/  HMMA.16816.F32.BF16 R160, R8, R24, R160 ;  /* 0x0000001808a0723c */ /* 0x000fe200000418a0 */
[----:B------:R-:W-:Y:S01]  /*17970*/  MOV R86, R76 ;  /* 0x0000004c00567202 */ /* 0x000fe20000000f00 */
[----:B------:R-:W-:-:S06]  /*17980*/  IMAD.MOV.U32 R102, RZ, RZ, R98 ;  /* 0x000000ffff667224 */ /* 0x000fcc00078e0062 */
[----:B------:R-:W-:Y:S01]  /*17990*/  HMMA.16816.F32.BF16 R36, R8, R26, R36 ;  /* 0x0000001a0824723c */ /* 0x000fe20000041824 */
[----:B-1----:R-:W-:Y:S01]  /*179a0*/  FFMA.FTZ R3, R175, c[0x0][0x2d0], -R13 ;  /* 0x0000b400af037a23 */ /* 0x002fe2000001080d */
[----:B--2---:R-:W-:-:S06]  /*179b0*/  F2FP.BF16.PACK_AB R4, R56, R54 ;  /* 0x000000363804723e */ /* 0x004fcc00000010ff */
[----:B------:R-:W-:Y:S01]  /*179c0*/  HMMA.16816.F32.BF16 R176, R8, R20, R176 ;  /* 0x0000001408b0723c */ /* 0x000fe200000418b0 */
[----:B------:R-:W-:Y:S01]  /*179d0*/  IMAD.MOV.U32 R175, RZ, RZ, R118 ;  /* 0x000000ffffaf7224 */ /* 0x000fe200078e0076 */
[----:B------:R1:W2:Y:S01]  /*179e0*/  MUFU.EX2 R61, R3 ;  /* 0x00000003003d7308 */ /* 0x0002a20000000800 */
[----:B------:R-:W-:-:S05]  /*179f0*/  IMAD.MOV.U32 R118, RZ, RZ, R99 ;  /* 0x000000ffff767224 */ /* 0x000fca00078e0063 */
[----:B------:R-:W-:Y:S01]  /*17a00*/  HMMA.16816.F32.BF16 R32, R8, R22, R32 ;  /* 0x000000160820723c */ /* 0x000fe20000041820 */
[----:B------:R-:W-:Y:S02]  /*17a10*/  IMAD.MOV.U32 R76, RZ, RZ, R240 ;  /* 0x000000ffff4c7224 */ /* 0x000fe400078e00f0 */
[----:B------:R-:W-:Y:S02]  /*17a20*/  IMAD.MOV.U32 R98, RZ, RZ, R87 ;  /* 0x000000ffff627224 */ /* 0x000fe400078e0057 */
[----:B-1----:R-:W-:Y:S01]  /*17a30*/  FFMA.FTZ R3, R171, c[0x0][0x2d0], -R12 ;  /* 0x0000b400ab037a23 */ /* 0x002fe2000001080c */
[----:B--2---:R-:W-:Y:S01]  /*17a40*/  F2FP.BF16.PACK_AB R6, R61, R58 ;  /* 0x0000003a3d06723e */ /* 0x004fe200000010ff */
[----:B------:R-:W-:Y:S02]  /*17a50*/  IMAD.MOV.U32 R110, RZ, RZ, R77 ;  /* 0x000000ffff6e7224 */ /* 0x000fe400078e004d */
[----:B------:R1:W-:Y:S01]  /*17a60*/  MUFU.EX2 R52, R3 ;  /* 0x0000000300347308 */ /* 0x0003e20000000800 */
[----:B------:R-:W-:-:S02]  /*17a70*/  IMAD.MOV.U32 R99, RZ, RZ, R242 ;  /* 0x000000ffff637224 */ /* 0x000fc400078e00f2 */
[----:B------:R-:W-:Y:S01]  /*17a80*/  IMAD.MOV.U32 R87, RZ, RZ, R241 ;  /* 0x000000ffff577224 */ /* 0x000fe200078e00f1 */
[----:B------:R-:W-:Y:S01]  /*17a90*/  MOV R79, R76 ;  /* 0x0000004c004f7202 */ /* 0x000fe20000000f00 */
[----:B-1----:R-:W-:Y:S01]  /*17aa0*/  FFMA.FTZ R3, R170, c[0x0][0x2d0], -R12 ;  /* 0x0000b400aa037a23 */ /* 0x002fe2000001080c */
[----:B------:R-:W-:Y:S01]  /*17ab0*/  MOV R77, R237 ;  /* 0x000000ed004d7202 */ /* 0x000fe20000000f00 */
[----:B------:R-:W-:Y:S01]  /*17ac0*/  IMAD.MOV.U32 R135, RZ, RZ, R119 ;  /* 0x000000ffff877224 */ /* 0x000fe200078e0077 */
[----:B------:R-:W-:Y:S01]  /*17ad0*/  UIMAD.WIDE.U32 UR8, UR18, UR4, URZ ;  /* 0x00000004120872a5 */ /* 0x000fe2000f8e003f */
[----:B------:R1:W2:Y:S01]  /*17ae0*/  MUFU.EX2 R53, R3 ;  /* 0x0000000300357308 */ /* 0x0002a20000000800 */
[----:B------:R-:W-:Y:S01]  /*17af0*/  IMAD.MOV.U32 R139, RZ, RZ, R98 ;  /* 0x000000ffff8b7224 */ /* 0x000fe200078e0062 */
[----:B------:R3:W5:Y:S01]  /*17b00*/  LDL.LU R242, [R1+0x98] ;  /* 0x0000980001f27983 */ /* 0x0007620000300800 */
[----:B-1----:R-:W-:Y:S01]  /*17b10*/  FFMA.FTZ R3, R169, c[0x0][0x2d0], -R12 ;  /* 0x0000b400a9037a23 */ /* 0x002fe2000001080c */
[----:B--2---:R-:W-:Y:S01]  /*17b20*/  F2FP.BF16.PACK_AB R5, R53, R52 ;  /* 0x000000343505723e */ /* 0x004fe200000010ff */
[----:B------:R-:W-:-:S02]  /*17b30*/  IMAD.MOV.U32 R78, RZ, RZ, R87 ;  /* 0x000000ffff4e7224 */ /* 0x000fc400078e0057 */
[----:B------:R-:W-:Y:S01]  /*17b40*/  IMAD.MOV.U32 R76, RZ, RZ, R238 ;  /* 0x000000ffff4c7224 */ /* 0x000fe200078e00ee */
[----:B------:R1:W-:Y:S01]  /*17b50*/  MUFU.EX2 R55, R3 ;  /* 0x0000000300377308 */ /* 0x0003e20000000800 */
[----:B------:R-:W-:Y:S01]  /*17b60*/  IMAD.MOV.U32 R119, RZ, RZ, R86 ;  /* 0x000000ffff777224 */ /* 0x000fe200078e0056 */
[----:B------:R-:W-:Y:S01]  /*17b70*/  MOV R98, R113 ;  /* 0x0000007100627202 */ /* 0x000fe20000000f00 */
[----:B------:R-:W-:Y:S01]  /*17b80*/  IMAD.MOV.U32 R111, RZ, RZ, R112 ;  /* 0x000000ffff6f7224 */ /* 0x000fe200078e0070 */
[----:B------:R-:W-:Y:S01]  /*17b90*/  @UP2 USHF.R.U32.HI UR18, URZ, UR5, UR9 ;  /* 0x000000053f122299 */ /* 0x000fe20008011609 */
[----:B------:R3:W5:Y:S01]  /*17ba0*/  LDL.LU R241, [R1+0x94] ;  /* 0x0000940001f17983 */ /* 0x0007620000300800 */
[----:B-1----:R-:W-:Y:S01]  /*17bb0*/  FFMA.FTZ R3, R168, c[0x0][0x2d0], -R12 ;  /* 0x0000b400a8037a23 */ /* 0x002fe2000001080c */
[----:B------:R-:W-:Y:S01]  /*17bc0*/  MOV R87, R82 ;  /* 0x0000005200577202 */ /* 0x000fe20000000f00 */
[----:B------:R-:W-:Y:S01]  /*17bd0*/  IMAD.MOV.U32 R86, RZ, RZ, R97 ;  /* 0x000000ffff567224 */ /* 0x000fe200078e0061 */
[----:B------:R-:W-:Y:S01]  /*17be0*/  MOV R113, R234 ;  /* 0x000000ea00717202 */ /* 0x000fe20000000f00 */
[----:B------:R-:W1:Y:S01]  /*17bf0*/  MUFU.EX2 R57, R3 ;  /* 0x0000000300397308 */ /* 0x000e620000000800 */
[----:B------:R-:W-:Y:S01]  /*17c00*/  IMAD.MOV.U32 R112, RZ, RZ, R233 ;  /* 0x000000ffff707224 */ /* 0x000fe200078e00e9 */
[----:B------:R-:W-:Y:S01]  /*17c10*/  UIADD3 UR18, UR18, UR13, -UR24 ;  /* 0x0000000d12127290 */ /* 0x000fe2000fffe818 */
[----:B------:R3:W5:Y:S01]  /*17c20*/  LDL.LU R240, [R1+0x90] ;  /* 0x0000900001f07983 */ /* 0x0007620000300800 */
[----:B-1----:R-:W-:-:S07]  /*17c30*/  F2FP.BF16.PACK_AB R7, R57, R55 ;  /* 0x000000373907723e */ /* 0x002fce00000010ff */
[C---:B------:R-:W-:Y:S08]  /*17c40*/  HMMA.16816.F32.BF16 R148, R4.reuse, R16, R180 ;  /* 0x000000100494723c */ /* 0x040ff000000418b4 */
        /* <DEDUP_REMOVED lines=8> */
[-C--:B-1----:R-:W-:Y:S08]  /*17cd0*/  HMMA.16816.F32.BF16 R196, R4, R16.reuse, R248 ;  /* 0x0000001004c4723c */ /* 0x082ff000000418f8 */
[----:B------:R-:W-:Y:S08]  /*17ce0*/  HMMA.16816.F32.BF16 R72, R8, R16, R72 ;  /* 0x000000100848723c */ /* 0x000ff00000041848 */
[-C--:B------:R-:W-:Y:S08]  /*17cf0*/  HMMA.16816.F32.BF16 R200, R4, R18.reuse, R200 ;  /* 0x0000001204c8723c */ /* 0x080ff000000418c8 */
[----:B------:R-:W-:Y:S01]  /*17d00*/  HMMA.16816.F32.BF16 R248, R8, R18, R28 ;  /* 0x0000001208f8723c */ /* 0x000fe2000004181c */
[----:B------:R-:W1:Y:S04]  /*17d10*/  LDSM.16.MT88.4 R16, [R228+0x3100] ;  /* 0x00310000e410783b */ /* 0x000e680000004200 */
[----:B------:R-:W4:Y:S03]  /*17d20*/  LDSM.16.MT88.4 R28, [R227+0x3100] ;  /* 0x00310000e31c783b */ /* 0x000f260000004200 */
[----:B------:R-:W-:Y:S01]  /*17d30*/  MOV R133, R72 ;  /* 0x0000004800857202 */ /* 0x000fe20000000f00 */
[----:B------:R-:W-:Y:S01]  /*17d40*/  IMAD.MOV.U32 R132, RZ, RZ, R73 ;  /* 0x000000ffff847224 */ /* 0x000fe200078e0049 */
[----:B------:R-:W-:Y:S01]  /*17d50*/  MOV R114, R75 ;  /* 0x0000004b00727202 */ /* 0x000fe20000000f00 */
[----:B------:R-:W-:-:S02]  /*17d60*/  IMAD.MOV.U32 R115, RZ, RZ, R74 ;  /* 0x000000ffff737224 */ /* 0x000fc400078e004a */
[----:B--2---:R-:W-:Y:S01]  /*17d70*/  HMMA.16816.F32.BF16 R72, R4, R24, R172 ;  /* 0x000000180448723c */ /* 0x004fe200000418ac */
[----:B------:R-:W-:-:S06]  /*17d80*/  IMAD.MOV.U32 R221, RZ, RZ, R78 ;  /* 0x000000ffffdd7224 */ /* 0x000fcc00078e004e */
[----:B------:R-:W-:Y:S01]  /*17d90*/  MOV R172, R118 ;  /* 0x0000007600ac7202 */ /* 0x000fe20000000f00 */
[----:B------:R-:W-:Y:S01]  /*17da0*/  IMAD.MOV.U32 R174, RZ, RZ, R76 ;  /* 0x000000ffffae7224 */ /* 0x000fe200078e004c */
[----:B------:R-:W-:-:S03]  /*17db0*/  MOV R222, R79 ;  /* 0x0000004f00de7202 */ /* 0x000fc60000000f00 */
[----:B------:R-:W-:Y:S01]  /*17dc0*/  IMAD.MOV.U32 R220, RZ, RZ, R172 ;  /* 0x000000ffffdc7224 */ /* 0x000fe200078e00ac */
[----:B------:R-:W-:Y:S01]  /*17dd0*/  MOV R118, R99 ;  /* 0x0000006300767202 */ /* 0x000fe20000000f00 */
[----:B------:R-:W-:Y:S02]  /*17de0*/  IMAD.MOV.U32 R172, RZ, RZ, R77 ;  /* 0x000000ffffac7224 */ /* 0x000fe400078e004d */
[----:B------:R-:W-:Y:S01]  /*17df0*/  HMMA.16816.F32.BF16 R76, R4, R26, R216 ;  /* 0x0000001a044c723c */ /* 0x000fe200000418d8 */
[----:B------:R-:W-:Y:S01]  /*17e00*/  IMAD.MOV.U32 R99, RZ, RZ, R96 ;  /* 0x000000ffff637224 */ /* 0x000fe200078e0060 */
[----:B------:R-:W-:-:S05]  /*17e10*/  MOV R159, R135 ;  /* 0x00000087009f7202 */ /* 0x000fca0000000f00 */
        /* <DEDUP_REMOVED lines=8> */
[----:B------:R-:W-:Y:S01]  /*17ea0*/  IMAD.MOV.U32 R223, RZ, RZ, R110 ;  /* 0x000000ffffdf7224 */ /* 0x000fe200078e006e */
[----:B------:R-:W-:Y:S01]  /*17eb0*/  MOV R135, R230 ;  /* 0x000000e600877202 */ /* 0x000fe20000000f00 */
[----:B------:R-:W-:-:S02]  /*17ec0*/  IMAD.MOV.U32 R157, RZ, RZ, R111 ;  /* 0x000000ffff9d7224 */ /* 0x000fc400078e006f */
[----:B------:R-:W-:Y:S01]  /*17ed0*/  IMAD.MOV.U32 R175, RZ, RZ, R86 ;  /* 0x000000ffffaf7224 */ /* 0x000fe200078e0056 */
[----:B-1----:R-:W-:Y:S01]  /*17ee0*/  HMMA.16816.F32.BF16 R108, R4, R18, R192 ;  /* 0x00000012046c723c */ /* 0x002fe200000418c0 */
[----:B------:R-:W-:-:S07]  /*17ef0*/  IMAD.MOV.U32 R139, RZ, RZ, R229 ;  /* 0x000000ffff8b7224 */ /* 0x000fce00078e00e5 */
[C---:B----4-:R-:W-:Y:S07]  /*17f00*/  HMMA.16816.F32.BF16 R192, R4.reuse, R28, R216 ;  /* 0x0000001c04c0723c */ /* 0x050fee00000418d8 */
        /* <DEDUP_REMOVED lines=13> */
[----:B------:R-:W-:-:S07]  /*17fe0*/  IMAD.MOV.U32 R175, RZ, RZ, R101 ;  /* 0x000000ffffaf7224 */ /* 0x000fce00078e0065 */
[C---:B------:R-:W-:Y:S08]  /*17ff0*/  HMMA.16816.F32.BF16 R104, R4.reuse, R16, R104 ;  /* 0x000000100468723c */ /* 0x040ff00000041868 */
[----:B------:R-:W-:Y:S07]  /*18000*/  HMMA.16816.F32.BF16 R100, R4, R30, R208 ;  /* 0x0000001e0464723c */ /* 0x000fee00000418d0 */
[----:B------:R-:W-:Y:S01]  /*18010*/  IMAD.MOV.U32 R7, RZ, RZ, R220 ;  /* 0x000000ffff077224 */ /* 0x000fe200078e00dc */
[----:B------:R-:W-:Y:S01]  /*18020*/  MOV R4, R222 ;  /* 0x000000de00047202 */ /* 0x000fe20000000f00 */
[----:B------:R-:W-:-:S02]  /*18030*/  IMAD.MOV.U32 R6, RZ, RZ, R221 ;  /* 0x000000ffff067224 */ /* 0x000fc400078e00dd */
[----:B------:R-:W-:Y:S02]  /*18040*/  IMAD.MOV.U32 R5, RZ, RZ, R223 ;  /* 0x000000ffff057224 */ /* 0x000fe400078e00df */
[----:B------:R-:W-:Y:S07]  /*18050*/  HMMA.16816.F32.BF16 R220, R8, R24, R128 ;  /* 0x0000001808dc723c */ /* 0x000fee0000041880 */
[----:B------:R-:W-:Y:S01]  /*18060*/  IMAD.MOV.U32 R129, RZ, RZ, R216 ;  /* 0x000000ffff817224 */ /* 0x000fe200078e00d8 */
[----:B------:R-:W-:Y:S01]  /*18070*/  MOV R128, R217 ;  /* 0x000000d900807202 */ /* 0x000fe20000000f00 */
[----:B------:R-:W-:-:S02]  /*18080*/  IMAD.MOV.U32 R130, RZ, RZ, R218 ;  /* 0x000000ffff827224 */ /* 0x000fc400078e00da */
[----:B------:R-:W-:Y:S02]  /*18090*/  IMAD.MOV.U32 R131, RZ, RZ, R219 ;  /* 0x000000ffff837224 */ /* 0x000fe400078e00db */
[C---:B------:R-:W-:Y:S07]  /*180a0*/  HMMA.16816.F32.BF16 R216, R8.reuse, R26, R68 ;  /* 0x0000001a08d8723c */ /* 0x040fee0000041844 */
[----:B------:R-:W-:Y:S02]  /*180b0*/  IMAD.MOV.U32 R71, RZ, RZ, R3 ;  /* 0x000000ffff477224 */ /* 0x000fe400078e0003 */
[--C-:B------:R-:W-:Y:S01]  /*180c0*/  FFMA.FTZ R3, R206, c[0x0][0x2d0], -R2.reuse ;  /* 0x0000b400ce037a23 */ /* 0x100fe20000010802 */
[----:B------:R-:W-:Y:S03]  /*180d0*/  HMMA.16816.F32.BF16 R208, R8, R22, R64 ;  /* 0x0000001608d0723c */ /* 0x000fe60000041840 */
[----:B------:R1:W-:Y:S02]  /*180e0*/  MUFU.EX2 R22, R3 ;  /* 0x0000000300167308 */ /* 0x0003e40000000800 */
[----:B-1----:R-:W-:-:S06]  /*180f0*/  FFMA.FTZ R3, R207, c[0x0][0x2d0], -R2 ;  /* 0x0000b400cf037a23 */ /* 0x002fcc0000010802 */
[----:B------:R1:W2:Y:S01]  /*18100*/  MUFU.EX2 R24, R3 ;  /* 0x0000000300187308 */ /* 0x0002a20000000800 */
[----:B------:R-:W-:Y:S01]  /*18110*/  HMMA.16816.F32.BF16 R48, R8, R18, R48 ;  /* 0x000000120830723c */ /* 0x000fe20000041830 */
[--C-:B-1----:R-:W-:Y:S02]  /*18120*/  FFMA.FTZ R3, R245, c[0x0][0x2d0], -R2.reuse ;  /* 0x0000b400f5037a23 */ /* 0x102fe40000010802 */
[----:B------:R-:W-:-:S04]  /*18130*/  FFMA.FTZ R2, R246, c[0x0][0x2d0], -R2 ;  /* 0x0000b400f6027a23 */ /* 0x000fc80000010802 */
[----:B------:R1:W-:Y:S01]  /*18140*/  MUFU.EX2 R23, R2 ;  /* 0x0000000200177308 */ /* 0x0003e20000000800 */
[----:B------:R-:W-:Y:S01]  /*18150*/  MOV R70, R215 ;  /* 0x000000d700467202 */ /* 0x000fe20000000f00 */
[----:B-1----:R-:W-:-:S06]  /*18160*/  FFMA.FTZ R2, R191, c[0x0][0x2d0], -R0 ;  /* 0x0000b400bf027a23 */ /* 0x002fcc0000010800 */
[----:B------:R1:W-:Y:S01]  /*18170*/  MUFU.EX2 R18, R2 ;  /* 0x0000000200127308 */ /* 0x0003e20000000800 */
[----:B------:R-:W-:Y:S01]  /*18180*/  HMMA.16816.F32.BF16 R212, R8, R20, R124 ;  /* 0x0000001408d4723c */ /* 0x000fe2000004187c */
[----:B------:R-:W-:Y:S01]  /*18190*/  MOV R156, R224 ;  /* 0x000000e0009c7202 */ /* 0x000fe20000000f00 */
[----:B-1----:R-:W-:-:S05]  /*181a0*/  FFMA.FTZ R2, R190, c[0x0][0x2d0], -R0 ;  /* 0x0000b400be027a23 */ /* 0x002fca0000010800 */
[----:B------:R1:W4:Y:S02]  /*181b0*/  MUFU.EX2 R19, R2 ;  /* 0x0000000200137308 */ /* 0x0003240000000800 */
[--C-:B-1----:R-:W-:Y:S02]  /*181c0*/  FFMA.FTZ R2, R189, c[0x0][0x2d0], -R0.reuse ;  /* 0x0000b400bd027a23 */ /* 0x102fe40000010800 */
[----:B------:R-:W-:Y:S01]  /*181d0*/  FFMA.FTZ R0, R188, c[0x0][0x2d0], -R0 ;  /* 0x0000b400bc007a23 */ /* 0x000fe20000010800 */
[----:B------:R-:W-:Y:S01]  /*181e0*/  HMMA.16816.F32.BF16 R64, R8, R16, R120 ;  /* 0x000000100840723c */ /* 0x000fe20000041878 */
[----:B------:R-:W-:Y:S01]  /*181f0*/  IMAD.MOV.U32 R68, RZ, RZ, R128 ;  /* 0x000000ffff447224 */ /* 0x000fe200078e0080 */
[----:B------:R-:W-:Y:S01]  /*18200*/  MOV R69, R129 ;  /* 0x0000008100457202 */ /* 0x000fe20000000f00 */
[----:B------:R1:W-:Y:S01]  /*18210*/  MUFU.EX2 R20, R0 ;  /* 0x0000000000147308 */ /* 0x0003e20000000800 */
[----:B------:R-:W-:Y:S01]  /*18220*/  MOV R26, R173 ;  /* 0x000000ad001a7202 */ /* 0x000fe20000000f00 */
[----:B------:R-:W-:Y:S01]  /*18230*/  LDSM.16.MT88.4 R188, [R228+0x1900] ;  /* 0x00190000e4bc783b */ /* 0x000fe20000004200 */
[----:B-1----:R-:W-:-:S02]  /*18240*/  FFMA.FTZ R0, R130, c[0x0][0x2d0], -R13 ;  /* 0x0000b40082007a23 */ /* 0x002fc4000001080d */
        /* <DEDUP_REMOVED lines=9> */
[----:B------:R-:W-:Y:S02]  /*182e0*/  MOV R159, R15 ;  /* 0x0000000f009f7202 */ /* 0x000fe40000000f00 */
[----:B------:R1:W-:Y:S02]  /*182f0*/  MUFU.EX2 R15, R0 ;  /* 0x00000000000f7308 */ /* 0x0003e40000000800 */
[----:B-1----:R-:W-:-:S06]  /*18300*/  FFMA.FTZ R0, R70, c[0x0][0x2d0], -R13 ;  /* 0x0000b40046007a23 */ /* 0x002fcc000001080d */
[----:B------:R1:W-:Y:S01]  /*18310*/  MUFU.EX2 R16, R0 ;  /* 0x0000000000107308 */ /* 0x0003e20000000800 */
[----:B------:R-:W-:Y:S01]  /*18320*/  HMMA.16816.F32.BF16 R116, R8, R28, R116 ;  /* 0x0000001c0874723c */ /* 0x000fe20000041874 */
[----:B------:R-:W-:Y:S02]  /*18330*/  IMAD.MOV.U32 R126, RZ, RZ, R6 ;  /* 0x000000ffff7e7224 */ /* 0x000fe400078e0006 */
[----:B-1----:R-:W-:-:S04]  /*18340*/  FFMA.FTZ R0, R71, c[0x0][0x2d0], -R13 ;  /* 0x0000b40047007a23 */ /* 0x002fc8000001080d */
[----:B------:R1:W-:Y:S01]  /*18350*/  MUFU.EX2 R17, R0 ;  /* 0x0000000000117308 */ /* 0x0003e20000000800 */
[----:B------:R-:W-:Y:S01]  /*18360*/  HMMA.16816.F32.BF16 R44, R8, R30, R44 ;  /* 0x0000001e082c723c */ /* 0x000fe2000004182c */
[----:B------:R-:W-:Y:S01]  /*18370*/  MOV R6, R7 ;  /* 0x0000000700067202 */ /* 0x000fe20000000f00 */
[----:B------:R-:W-:Y:S02]  /*18380*/  IMAD.MOV.U32 R7, RZ, RZ, R175 ;  /* 0x000000ffff077224 */ /* 0x000fe400078e00af */
[----:B-1----:R-:W-:Y:S01]  /*18390*/  FFMA.FTZ R0, R130, c[0x0][0x2d0], -R13 ;  /* 0x0000b40082007a23 */ /* 0x002fe2000001080d */
[----:B------:R-:W-:-:S03]  /*183a0*/  MOV R130, R14 ;  /* 0x0000000e00827202 */ /* 0x000fc60000000f00 */
[----:B------:R1:W-:Y:S01]  /*183b0*/  MUFU.EX2 R14, R0 ;  /* 0x00000000000e7308 */ /* 0x0003e20000000800 */
[----:B------:R-:W-:Y:S01]  /*183c0*/  IMAD.MOV.U32 R70, RZ, RZ, R131 ;  /* 0x000000ffff467224 */ /* 0x000fe200078e0083 */
[----:B------:R-:W-:Y:S01]  /*183d0*/  MOV R71, R4 ;  /* 0x0000000400477202 */ /* 0x000fe20000000f00 */
[----:B------:R-:W-:Y:S01]  /*183e0*/  IMAD.MOV.U32 R128, RZ, RZ, R5 ;  /* 0x000000ffff807224 */ /* 0x000fe200078e0005 */
[----:B------:R-:W-:Y:S01]  /*183f0*/  MOV R131, R156 ;  /* 0x0000009c00837202 */ /* 0x000fe20000000f00 */
[----:B------:R-:W-:Y:S01]  /*18400*/  IMAD.MOV.U32 R129, RZ, RZ, R157 ;  /* 0x000000ffff817224 */ /* 0x000fe200078e009d */
[----:B------:R-:W-:Y:S01]  /*18410*/  MOV R5, R158 ;  /* 0x0000009e00057202 */ /* 0x000fe20000000f00 */
[----:B------:R-:W-:Y:S02]  /*18420*/  IMAD.MOV.U32 R4, RZ, RZ, R159 ;  /* 0x000000ffff047224 */ /* 0x000fe400078e009f */
[----:B------:R-:W-:Y:S01]  /*18430*/  LDSM.16.MT88.4 R156, [R225+0x1900] ;  /* 0x00190000e19c783b */ /* 0x000fe20000004200 */
[----:B-1----:R-:W-:-:S02]  /*18440*/  FFMA.FTZ R0, R68, c[0x0][0x2d0], -R12 ;  /* 0x0000b40044007a23 */ /* 0x002fc4000001080c */
[----:B------:R-:W-:Y:S02]  /*18450*/  IMAD.MOV.U32 R68, RZ, RZ, R174 ;  /* 0x000000ffff447224 */ /* 0x000fe400078e00ae */
[----:B------:R1:W-:Y:S02]  /*18460*/  MUFU.EX2 R10, R0 ;  /* 0x00000000000a7308 */ /* 0x0003e40000000800 */
[--C-:B-1----:R-:W-:Y:S01]  /*18470*/  FFMA.FTZ R0, R69, c[0x0][0x2d0], -R12.reuse ;  /* 0x0000b40045007a23 */ /* 0x102fe2000001080c */
[----:B------:R-:W-:Y:S02]  /*18480*/  MOV R69, R172 ;  /* 0x000000ac00457202 */ /* 0x000fe40000000f00 */
[----:B------:R-:W1:Y:S03]  /*18490*/  LDSM.16.MT88.4 R172, [R226+0x1900] ;  /* 0x00190000e2ac783b */ /* 0x000e660000004200 */
[----:B------:R2:W-:Y:S08]  /*184a0*/  MUFU.EX2 R21, R2 ;  /* 0x0000000200157308 */ /* 0x0005f00000000800 */
[----:B------:R3:W-:Y:S01]  /*184b0*/  MUFU.EX2 R11, R0 ;  /* 0x00000000000b7308 */ /* 0x0007e20000000800 */
[----:B--2---:R-:W-:-:S07]  /*184c0*/  FFMA.FTZ R2, R70, c[0x0][0x2d0], -R12 ;  /* 0x0000b40046027a23 */ /* 0x004fce000001080c */
[----:B------:R-:W2:Y:S01]  /*184d0*/  MUFU.EX2 R25, R3 ;  /* 0x0000000300197308 */ /* 0x000ea20000000800 */
[----:B---3--:R-:W-:-:S07]  /*184e0*/  FFMA.FTZ R0, R129, c[0x0][0x2d0], -R12 ;  /* 0x0000b40081007a23 */ /* 0x008fce000001080c */
[----:B------:R-:W-:Y:S08]  /*184f0*/  MUFU.EX2 R12, R2 ;  /* 0x00000002000c7308 */ /* 0x000ff00000000800 */
[----:B------:R-:W3:Y:S01]  /*18500*/  MUFU.EX2 R13, R0 ;  /* 0x00000000000d7308 */ /* 0x000ee20000000800 */
[----:B------:R-:W-:Y:S01]  /*18510*/  MOV R127, R128 ;  /* 0x00000080007f7202 */ /* 0x000fe20000000f00 */
[----:B------:R-:W-:Y:S01]  /*18520*/  IMAD.MOV.U32 R27, RZ, RZ, R71 ;  /* 0x000000ffff1b7224 */ /* 0x000fe200078e0047 */
[----:B------:R-:W-:Y:S01]  /*18530*/  MOV R70, R131 ;  /* 0x0000008300467202 */ /* 0x000fe20000000f00 */
[----:B------:R-:W-:Y:S01]  /*18540*/  IMAD.MOV.U32 R71, RZ, RZ, R130 ;  /* 0x000000ffff477224 */ /* 0x000fe200078e0082 */
[----:B------:R-:W-:Y:S01]  /*18550*/  F2FP.BF16.PACK_AB R128, R24, R22 ;  /* 0x000000161880723e */ /* 0x000fe200000010ff */
[----:B------:R-:W-:Y:S01]  /*18560*/  FADD.FTZ R8, R127, R126 ;  /* 0x0000007e7f087221 */ /* 0x000fe20000010000 */
[----:B----4-:R-:W-:-:S02]  /*18570*/  F2FP.BF16.PACK_AB R129, R19, R18 ;  /* 0x000000121381723e */ /* 0x010fc400000010ff */
[----:B--2---:R-:W-:Y:S02]  /*18580*/  F2FP.BF16.PACK_AB R130, R23, R25 ;  /* 0x000000191782723e */ /* 0x004fe400000010ff */
[----:B------:R-:W-:Y:S02]  /*18590*/  F2FP.BF16.PACK_AB R131, R20, R21 ;  /* 0x000000151483723e */ /* 0x000fe400000010ff */
[----:B------:R-:W-:Y:S02]  /*185a0*/  F2FP.BF16.PACK_AB R124, R16, R15 ;  /* 0x0000000f107c723e */ /* 0x000fe400000010ff */
[----:B------:R-:W-:Y:S02]  /*185b0*/  F2FP.BF16.PACK_AB R125, R11, R10 ;  /* 0x0000000a0b7d723e */ /* 0x000fe400000010ff */
[----:B------:R-:W-:Y:S02]  /*185c0*/  F2FP.BF16.PACK_AB R126, R14, R17 ;  /* 0x000000110e7e723e */ /* 0x000fe400000010ff */
[----:B---3--:R-:W-:Y:S01]  /*185d0*/  F2FP.BF16.PACK_AB R127, R13, R12 ;  /* 0x0000000c0d7f723e */ /* 0x008fe200000010ff */
[----:B------:R-:W-:Y:S01]  /*185e0*/  IMAD.MOV.U32 R97, RZ, RZ, R236 ;  /* 0x000000ffff617224 */ /* 0x000fe200078e00ec */
[----:B------:R-:W-:Y:S01]  /*185f0*/  MOV R99, R83 ;  /* 0x0000005300637202 */ /* 0x000fe20000000f00 */
[----:B------:R-:W-:-:S02]  /*18600*/  IMAD.MOV.U32 R96, RZ, RZ, R235 ;  /* 0x000000ffff607224 */ /* 0x000fc400078e00eb */
[----:B------:R-:W-:Y:S01]  /*18610*/  IMAD.MOV.U32 R98, RZ, RZ, R232 ;  /* 0x000000ffff627224 */ /* 0x000fe200078e00e8 */
[----:B-1----:R-:W-:Y:S01]  /*18620*/  HMMA.16816.F32.BF16 R160, R128, R172, R160 ;  /* 0x000000ac80a0723c */ /* 0x002fe200000418a0 */
[----:B------:R-:W-:Y:S01]  /*18630*/  FADD.FTZ R9, R27, R26 ;  /* 0x0000001a1b097221 */ /* 0x000fe20000010000 */
[----:B------:R-:W-:Y:S01]  /*18640*/  MOV R30, R69 ;  /* 0x00000045001e7202 */ /* 0x000fe20000000f00 */
[----:B------:R-:W-:Y:S01]  /*18650*/  IMAD.MOV.U32 R31, RZ, RZ, R68 ;  /* 0x000000ffff1f7224 */ /* 0x000fe200078e0044 */
[----:B------:R-:W-:Y:S01]  /*18660*/  MOV R26, R99 ;  /* 0x00000063001a7202 */ /* 0x000fe20000000f00 */
[----:B------:R-:W-:-:S03]  /*18670*/  IMAD.MOV.U32 R68, RZ, RZ, R96 ;  /* 0x000000ffff447224 */ /* 0x000fc600078e0060 */
[----:B------:R-:W-:Y:S01]  /*18680*/  HMMA.16816.F32.BF16 R164, R124, R172, R164 ;  /* 0x000000ac7ca4723c */ /* 0x000fe200000418a4 */
[----:B------:R-:W-:-:S07]  /*18690*/  MOV R69, R97 ;  /* 0x0000006100457202 */ /* 0x000fce0000000f00 */
[-C--:B------:R-:W-:Y:S08]  /*186a0*/  HMMA.16816.F32.BF16 R168, R124, R174.reuse, R168 ;  /* 0x000000ae7ca8723c */ /* 0x080ff000000418a8 */
[C---:B------:R-:W-:Y:S07]  /*186b0*/  HMMA.16816.F32.BF16 R172, R128.reuse, R174, R36 ;  /* 0x000000ae80ac723c */ /* 0x040fee0000041824 */
[----:B------:R-:W-:Y:S01]  /*186c0*/  IMAD.MOV.U32 R37, RZ, RZ, R135 ;  /* 0x000000ffff257224 */ /* 0x000fe200078e0087 */
[----:B------:R-:W-:Y:S01]  /*186d0*/  HMMA.16816.F32.BF16 R144, R128, R156, R144 ;  /* 0x0000009c8090723c */ /* 0x000fe20000041890 */
[----:B------:R-:W-:Y:S01]  /*186e0*/  IMAD.MOV.U32 R135, RZ, RZ, R98 ;  /* 0x000000ffff877224 */ /* 0x000fe200078e0062 */
[----:B------:R-:W-:Y:S01]  /*186f0*/  MOV R38, R7 ;  /* 0x0000000700267202 */ /* 0x000fe20000000f00 */
[----:B------:R-:W1:Y:S01]  /*18700*/  LDSM.16.MT88.4 R96, [R226+0x3900] ;  /* 0x00390000e260783b */ /* 0x000e620000004200 */
[----:B------:R-:W-:-:S04]  /*18710*/  IMAD.MOV.U32 R39, RZ, RZ, R6 ;  /* 0x000000ffff277224 */ /* 0x000fc800078e0006 */
[C---:B------:R-:W-:Y:S08]  /*18720*/  HMMA.16816.F32.BF16 R148, R124.reuse, R156, R148 ;  /* 0x0000009c7c94723c */ /* 0x040ff00000041894 */
[-C--:B------:R-:W-:Y:S08]  /*18730*/  HMMA.16816.F32.BF16 R152, R124, R158.reuse, R152 ;  /* 0x0000009e7c98723c */ /* 0x080ff00000041898 */
[----:B------:R-:W-:Y:S07]  /*18740*/  HMMA.16816.F32.BF16 R156, R128, R158, R40 ;  /* 0x0000009e809c723c */ /* 0x000fee0000041828 */
[----:B------:R-:W-:Y:S01]  /*18750*/  IMAD.MOV.U32 R41, RZ, RZ, R4 ;  /* 0x000000ffff297224 */ /* 0x000fe200078e0004 */
[----:B------:R-:W-:-:S02]  /*18760*/  MOV R40, R5 ;  /* 0x0000000500287202 */ /* 0x000fc40000000f00 */
[----:B------:R-:W2:Y:S01]  /*18770*/  LDSM.16.MT88.4 R4, [R227+0x3900] ;  /* 0x00390000e304783b */ /* 0x000ea20000004200 */
[----:B------:R-:W-:Y:S01]  /*18780*/  MOV R0, R95 ;  /* 0x0000005f00007202 */ /* 0x000fe20000000f00 */
[----:B------:R-:W-:Y:S01]  /*18790*/  FADD.FTZ R2, R205, R204 ;  /* 0x000000cccd027221 */ /* 0x000fe20000010000 */
[----:B------:R-:W-:Y:S01]  /*187a0*/  MOV R36, R139 ;  /* 0x0000008b00247202 */ /* 0x000fe20000000f00 */
[----:B------:R-:W-:Y:S01]  /*187b0*/  HMMA.16816.F32.BF16 R176, R128, R188, R176 ;  /* 0x000000bc80b0723c */ /* 0x000fe200000418b0 */
[----:B------:R-:W-:Y:S01]  /*187c0*/  FADD.FTZ R3, R92, R80 ;  /* 0x000000505c037221 */ /* 0x000fe20000010000 */
[----:B------:R-:W-:Y:S01]  /*187d0*/  MOV R42, R71 ;  /* 0x00000047002a7202 */ /* 0x000fe20000000f00 */
[----:B------:R-:W-:-:S05]  /*187e0*/  FADD.FTZ R0, R0, R2 ;  /* 0x0000000200007221 */ /* 0x000fca0000010000 */
[----:B------:R-:W-:Y:S01]  /*187f0*/  HMMA.16816.F32.BF16 R180, R124, R188, R180 ;  /* 0x000000bc7cb4723c */ /* 0x000fe200000418b4 */
[----:B------:R-:W-:Y:S01]  /*18800*/  FADD.FTZ R2, R36, R8 ;  /* 0x0000000824027221 */ /* 0x000fe20000010000 */
[----:B------:R-:W-:Y:S01]  /*18810*/  MOV R121, R132 ;  /* 0x0000008400797202 */ /* 0x000fe20000000f00 */
[----:B------:R-:W-:-:S05]  /*18820*/  FADD.FTZ R9, R37, R9 ;  /* 0x0000000925097221 */ /* 0x000fca0000010000 */
[-C--:B------:R-:W-:Y:S01]  /*18830*/  HMMA.16816.F32.BF16 R184, R124, R190.reuse, R184 ;  /* 0x000000be7cb8723c */ /* 0x080fe200000418b8 */
[----:B------:R-:W-:Y:S01]  /*18840*/  FADD.FTZ R8, R38, R0 ;  /* 0x0000000026087221 */ /* 0x000fe20000010000 */
[----:B------:R-:W-:Y:S01]  /*18850*/  MOV R123, R114 ;  /* 0x00000072007b7202 */ /* 0x000fe20000000f00 */
[----:B------:R-:W-:Y:S02]  /*18860*/  IMAD.MOV.U32 R120, RZ, RZ, R133 ;  /* 0x000000ffff787224 */ /* 0x000fe400078e0085 */
[----:B------:R-:W-:Y:S02]  /*18870*/  IMAD.MOV.U32 R122, RZ, RZ, R115 ;  /* 0x000000ffff7a7224 */ /* 0x000fe400078e0073 */
[----:B------:R-:W-:Y:S01]  /*18880*/  IMAD.MOV.U32 R28, RZ, RZ, R26 ;  /* 0x000000ffff1c7224 */ /* 0x000fe200078e001a */
[----:B------:R-:W-:Y:S01]  /*18890*/  HMMA.16816.F32.BF16 R188, R128, R190, R32 ;  /* 0x000000be80bc723c */ /* 0x000fe20000041820 */
[----:B------:R-:W-:Y:S01]  /*188a0*/  MOV R133, R94 ;  /* 0x0000005e00857202 */ /* 0x000fe20000000f00 */
[----:B------:R-:W-:Y:S01]  /*188b0*/  IMAD.MOV.U32 R82, RZ, RZ, R239 ;  /* 0x000000ffff527224 */ /* 0x000fe200078e00ef */
[----:B------:R-:W-:Y:S01]  /*188c0*/  MOV R27, R113 ;  /* 0x00000071001b7202 */ /* 0x000fe20000000f00 */
[----:B------:R-:W-:Y:S01]  /*188d0*/  FADD.FTZ R0, R41, R9 ;  /* 0x0000000929007221 */ /* 0x000fe20000010000 */
[----:B------:R-:W-:Y:S01]  /*188e0*/  MOV R245, R69 ;  /* 0x0000004500f57202 */ /* 0x000fe20000000f00 */
[----:B------:R-:W-:Y:S01]  /*188f0*/  FADD.FTZ R8, R42, R8 ;  /* 0x000000082a087221 */ /* 0x000fe20000010000 */
[----:B------:R-:W3:Y:S01]  /*18900*/  LDSM.16.MT88.4 R204, [R227+0x1900] ;  /* 0x00190000e3cc783b */ /* 0x000ee20000004200 */
[----:B------:R-:W-:-:S02]  /*18910*/  IMAD.MOV.U32 R35, RZ, RZ, R93 ;  /* 0x000000ffff237224 */ /* 0x000fc400078e005d */
[----:B------:R-:W-:Y:S01]  /*18920*/  IMAD.MOV.U32 R43, RZ, RZ, R70 ;  /* 0x000000ffff2b7224 */ /* 0x000fe200078e0046 */
[----:B------:R-:W-:Y:S01]  /*18930*/  USHF.R.S32.HI UR4, URZ, 0x1f, UR18 ;  /* 0x0000001f3f047899 */ /* 0x000fe20008011412 */
[----:B------:R-:W-:Y:S01]  /*18940*/  FADD.FTZ R3, R35, R3 ;  /* 0x0000000323037221 */ /* 0x000fe20000010000 */
[----:B-1----:R-:W-:Y:S01]  /*18950*/  HMMA.16816.F32.BF16 R92, R124, R98, R84 ;  /* 0x000000627c5c723c */ /* 0x002fe20000041854 */
[----:B------:R-:W-:Y:S01]  /*18960*/  FADD.FTZ R2, R40, R2 ;  /* 0x0000000228027221 */ /* 0x000fe20000010000 */
[----:B------:R1:W5:Y:S01]  /*18970*/  LDL.LU R239, [R1+0x8c] ;  /* 0x00008c0001ef7983 */ /* 0x0003620000300800 */
[----:B------:R-:W-:Y:S01]  /*18980*/  FADD.FTZ R3, R39, R3 ;  /* 0x0000000327037221 */ /* 0x000fe20000010000 */
[----:B------:R-:W-:Y:S01]  /*18990*/  MOV R71, R82 ;  /* 0x0000005200477202 */ /* 0x000fe20000000f00 */
[----:B------:R-:W-:-:S03]  /*189a0*/  IMAD.MOV.U32 R70, RZ, RZ, R81 ;  /* 0x000000ffff467224 */ /* 0x000fc600078e0051 */
[-C--:B--2---:R-:W-:Y:S01]  /*189b0*/  HMMA.16816.F32.BF16 R116, R128, R4.reuse, R116 ;  /* 0x000000048074723c */ /* 0x084fe20000041874 */
        /* <DEDUP_REMOVED lines=9> */
[----:B------:R-:W-:Y:S01]  /*18a50*/  IMAD.MOV.U32 R139, RZ, RZ, R112 ;  /* 0x000000ffff8b7224 */ /* 0x000fe200078e0070 */
[----:B------:R-:W-:Y:S01]  /*18a60*/  MOV R27, R71 ;  /* 0x00000047001b7202 */ /* 0x000fe20000000f00 */
[----:B------:R-:W-:Y:S01]  /*18a70*/  IMAD.MOV.U32 R132, RZ, RZ, R83 ;  /* 0x000000ffff847224 */ /* 0x000fe200078e0053 */
[----:B------:R-:W-:Y:S01]  /*18a80*/  LDSM.16.MT88.4 R112, [R228+0x3900] ;  /* 0x00390000e470783b */ /* 0x000fe20000004200 */
[----:B------:R-:W-:-:S02]  /*18a90*/  FADD.FTZ R4, R31, R0 ;  /* 0x000000001f047221 */ /* 0x000fc40000010000 */
[----:B------:R-:W-:Y:S01]  /*18aa0*/  FADD.FTZ R0, R28, R8 ;  /* 0x000000081c007221 */ /* 0x000fe20000010000 */
[----:B------:R-:W2:Y:S01]  /*18ab0*/  LDSM.16.MT88.4 R80, [R225+0x3900] ;  /* 0x00390000e150783b */ /* 0x000ea20000004200 */
[----:B------:R-:W-:Y:S02]  /*18ac0*/  FADD.FTZ R5, R43, R3 ;  /* 0x000000032b057221 */ /* 0x000fe40000010000 */
[----:B------:R-:W-:Y:S01]  /*18ad0*/  FADD.FTZ R3, R30, R2 ;  /* 0x000000021e037221 */ /* 0x000fe20000010000 */
[----:B------:R-:W-:Y:S01]  /*18ae0*/  ULEA.HI UR4, UR4, UR18, URZ, 0x6 ;  /* 0x0000001204047291 */ /* 0x000fe2000f8f303f */
[----:B------:R-:W-:Y:S01]  /*18af0*/  FADD.FTZ R0, R245, R0 ;  /* 0x00000000f5007221 */ /* 0x000fe20000010000 */
[----:B------:R1:W5:Y:S01]  /*18b00*/  LDL.LU R238, [R1+0x88] ;  /* 0x0000880001ee7983 */ /* 0x0003620000300800 */
[----:B------:R-:W-:Y:S02]  /*18b10*/  FADD.FTZ R2, R247, R5 ;  /* 0x00000005f7027221 */ /* 0x000fe40000010000 */
[----:B------:R-:W-:-:S02]  /*18b20*/  FADD.FTZ R4, R246, R4 ;  /* 0x00000004f6047221 */ /* 0x000fc40000010000 */
[----:B------:R-:W-:Y:S01]  /*18b30*/  FADD.FTZ R3, R29, R3 ;  /* 0x000000031d037221 */ /* 0x000fe20000010000 */
[----:B------:R-:W-:Y:S01]  /*18b40*/  USHF.R.S32.HI UR4, URZ, 0x6, UR4 ;  /* 0x000000063f047899 */ /* 0x000fe20008011404 */
[----:B------:R-:W-:Y:S01]  /*18b50*/  FADD.FTZ R0, R133, R0 ;  /* 0x0000000085007221 */ /* 0x000fe20000010000 */
[----:B------:R1:W5:Y:S01]  /*18b60*/  LDL.LU R237, [R1+0x84] ;  /* 0x0000840001ed7983 */ /* 0x0003620000300800 */
[----:B------:R-:W-:Y:S02]  /*18b70*/  FADD.FTZ R2, R26, R2 ;  /* 0x000000021a027221 */ /* 0x000fe40000010000 */
[----:B------:R-:W-:Y:S01]  /*18b80*/  FADD.FTZ R4, R132, R4 ;  /* 0x0000000484047221 */ /* 0x000fe20000010000 */
[----:B------:R1:W5:Y:S01]  /*18b90*/  LDL.LU R236, [R1+0x80] ;  /* 0x0000800001ec7983 */ /* 0x0003620000300800 */
[----:B------:R-:W-:Y:S02]  /*18ba0*/  FADD.FTZ R3, R27, R3 ;  /* 0x000000031b037221 */ /* 0x000fe40000010000 */
[----:B------:R-:W-:Y:S01]  /*18bb0*/  FADD.FTZ R0, R140, R0 ;  /* 0x000000008c007221 */ /* 0x000fe20000010000 */
[----:B------:R1:W5:Y:S01]  /*18bc0*/  LDL.LU R235, [R1+0x7c] ;  /* 0x00007c0001eb7983 */ /* 0x0003620000300800 */
[----:B------:R-:W-:-:S02]  /*18bd0*/  FADD.FTZ R2, R252, R2 ;  /* 0x00000002fc027221 */ /* 0x000fc40000010000 */
[----:B------:R-:W-:Y:S01]  /*18be0*/  FADD.FTZ R4, R139, R4 ;  /* 0x000000048b047221 */ /* 0x000fe20000010000 */
[----:B------:R1:W5:Y:S01]  /*18bf0*/  LDL.LU R234, [R1+0x78] ;  /* 0x0000780001ea7983 */ /* 0x0003620000300800 */
[----:B------:R-:W-:Y:S02]  /*18c00*/  FADD.FTZ R3, R135, R3 ;  /* 0x0000000387037221 */ /* 0x000fe40000010000 */
[----:B------:R-:W-:Y:S01]  /*18c10*/  FADD.FTZ R0, R141, R0 ;  /* 0x000000008d007221 */ /* 0x000fe20000010000 */
[----:B------:R1:W5:Y:S01]  /*18c20*/  LDL.LU R233, [R1+0x74] ;  /* 0x0000740001e97983 */ /* 0x0003620000300800 */
[----:B------:R-:W-:Y:S02]  /*18c30*/  FADD.FTZ R2, R59, R2 ;  /* 0x000000023b027221 */ /* 0x000fe40000010000 */
[----:B------:R-:W-:Y:S01]  /*18c40*/  FADD.FTZ R4, R52, R4 ;  /* 0x0000000434047221 */ /* 0x000fe20000010000 */
[----:B------:R-:W-:Y:S01]  /*18c50*/  UIADD3 UR21, UR12, -0x2, URZ ;  /* 0xfffffffe0c157890 */ /* 0x000fe2000fffe03f */
[----:B------:R-:W-:Y:S01]  /*18c60*/  FADD.FTZ R3, R54, R3 ;  /* 0x0000000336037221 */ /* 0x000fe20000010000 */
[----:B------:R1:W5:Y:S01]  /*18c70*/  LDL.LU R232, [R1+0x70] ;  /* 0x0000700001e87983 */ /* 0x0003620000300800 */
[----:B------:R-:W-:-:S02]  /*18c80*/  FADD.FTZ R0, R142, R0 ;  /* 0x000000008e007221 */ /* 0x000fc40000010000 */
[----:B------:R-:W-:Y:S01]  /*18c90*/  FADD.FTZ R2, R60, R2 ;  /* 0x000000023c027221 */ /* 0x000fe20000010000 */
[----:B------:R-:W-:Y:S01]  /*18ca0*/  IMNMX R5, RZ, UR4, !PT ;  /* 0x00000004ff057c17 */ /* 0x000fe2000f800200 */
        /* <DEDUP_REMOVED lines=24> */
[----:B------:R-:W-:Y:S01]  /*18e30*/  FADD.FTZ R4, R12, R4 ;  /* 0x000000040c047221 */ /* 0x000fe20000010000 */
[----:B------:R4:W-:Y:S01]  /*18e40*/  STL [R1+0x24], R5 ;  /* 0x0000240501007387 */ /* 0x0009e20000100800 */
[----:B------:R-:W-:Y:S01]  /*18e50*/  FADD.FTZ R3, R17, R3 ;  /* 0x0000000311037221 */ /* 0x000fe20000010000 */
[----:B------:R-:W-:Y:S02]  /*18e60*/  ISETP.LE.AND P0, PT, R5, UR21, PT ;  /* 0x0000001505007c0c */ /* 0x000fe4000bf03270 */
[----:B------:R1:W-:Y:S01]  /*18e70*/  STL [R1+0x8], R0 ;  /* 0x0000080001007387 */ /* 0x0003e20000100800 */
[----:B---3--:R-:W-:Y:S01]  /*18e80*/  HMMA.16816.F32.BF16 R196, R124, R204, R196 ;  /* 0x000000cc7cc4723c */ /* 0x008fe200000418c4 */
[----:B----4-:R-:W-:-:S02]  /*18e90*/  FADD.FTZ R5, R20, R2 ;  /* 0x0000000214057221 */ /* 0x010fc40000010000 */
[----:B------:R-:W-:Y:S02]  /*18ea0*/  FADD.FTZ R2, R14, R3 ;  /* 0x000000030e027221 */ /* 0x000fe40000010000 */
[----:B-1----:R-:W-:Y:S01]  /*18eb0*/  FADD.FTZ R0, R13, R4 ;  /* 0x000000040d007221 */ /* 0x002fe20000010000 */
[----:B------:R1:W-:Y:S04]  /*18ec0*/  STL [R1+0xc], R5 ;  /* 0x00000c0501007387 */ /* 0x0003e80000100800 */
[----:B------:R1:W-:Y:S04]  /*18ed0*/  STL [R1+0x10], R0 ;  /* 0x0000100001007387 */ /* 0x0003e80000100800 */
[----:B------:R1:W-:Y:S01]  /*18ee0*/  STL [R1+0x14], R2 ;  /* 0x0000140201007387 */ /* 0x0003e20000100800 */
[C---:B------:R-:W-:Y:S08]  /*18ef0*/  HMMA.16816.F32.BF16 R200, R124.reuse, R206, R200 ;  /* 0x000000ce7cc8723c */ /* 0x040ff000000418c8 */
        /* <DEDUP_REMOVED lines=15> */
[----:B------:R-:W-:Y:S07]  /*18ff0*/  @!P0 BRA `(.L_x_1786) ;  /* 0x0000554000008947 */ /* 0x000fee0003800000 */
[----:B-1----:R-:W2:Y:S04]  /*19000*/  LDL.64 R26, [R1+0x58] ;  /* 0x00005800011a7983 */ /* 0x002ea80000100a00 */
[----:B------:R-:W3:Y:S04]  /*19010*/  LDL.64 R42, [R1+0x48] ;  /* 0x00004800012a7983 */ /* 0x000ee80000100a00 */
[----:B------:R-:W4:Y:S04]  /*19020*/  LDL.64 R132, [R1+0x40] ;  /* 0x0000400001847983 */ /* 0x000f280000100a00 */
[----:B------:R-:W4:Y:S01]  /*19030*/  LDL.64 R28, [R1+0x50] ;  /* 0x00005000011c7983 */ /* 0x000f220000100a00 */
[----:B------:R-:W-:Y:S01]  /*19040*/  MOV R140, R134 ;  /* 0x00000086008c7202 */ /* 0x000fe20000000f00 */
[----:B------:R-:W-:Y:S01]  /*19050*/  IMAD.MOV.U32 R139, RZ, RZ, R136 ;  /* 0x000000ffff8b7224 */ /* 0x000fe200078e0088 */
[----:B------:R-:W-:-:S02]  /*19060*/  ULDC.64 UR8, c[0x0][0x1e0] ;  /* 0x0000780000087ab9 */ /* 0x000fc40000000a00 */
[----:B------:R-:W-:Y:S02]  /*19070*/  UIADD3 UR11, UR6, 0x80, URZ ;  /* 0x00000080060b7890 */ /* 0x000fe4000fffe03f */
[----:B------:R-:W-:Y:S02]  /*19080*/  USHF.L.U32 UR10, UR8, 0x5, URZ ;  /* 0x00000005080a7899 */ /* 0x000fe4000800063f */
[----:B------:R-:W-:Y:S02]  /*19090*/  UMOV UR22, UR21 ;  /* 0x0000001500167c82 */ /* 0x000fe40008000000 */
[----:B------:R-:W-:Y:S02]  /*190a0*/  UMOV UR12, 0xffffffc0 ;  /* 0xffffffc0000c7882 */ /* 0x000fe40000000000 */
[----:B------:R-:W-:Y:S01]  /*190b0*/  ULDC.64 UR4, c[0x0][0x208] ;  /* 0x0000820000047ab9 */ /* 0x000fe20000000a00 */
[----:B--2---:R-:W-:Y:S02]  /*190c0*/  IMAD.MOV.U32 R30, RZ, RZ, R26 ;  /* 0x000000ffff1e7224 */ /* 0x004fe400078e001a */
[----:B------:R-:W-:Y:S01]  /*190d0*/  IMAD.MOV.U32 R31, RZ, RZ, R27 ;  /* 0x000000ffff1f7224 */ /* 0x000fe200078e001b */
[----:B---3--:R-:W-:-:S02]  /*190e0*/  IADD3 R0, R42, 0x40, RZ ;  /* 0x000000402a007810 */ /* 0x008fc40007ffe0ff */
[----:B------:R-:W-:Y:S01]  /*190f0*/  IADD3 RZ, P0, R42, 0x40, RZ ;  /* 0x000000402aff7810 */ /* 0x000fe20007f1e0ff */
[----:B----4-:R-:W-:Y:S01]  /*19100*/  IMAD.MOV.U32 R27, RZ, RZ, R133 ;  /* 0x000000ffff1b7224 */ /* 0x010fe200078e0085 */
[----:B------:R-:W-:Y:S01]  /*19110*/  IADD3 R3, P1, R30, 0x40, RZ ;  /* 0x000000401e037810 */ /* 0x000fe20007f3e0ff */
[----:B------:R1:W-:Y:S03]  /*19120*/  STL [R1+0x34], R0 ;  /* 0x0000340001007387 */ /* 0x0003e60000100800 */
[----:B------:R-:W-:Y:S01]  /*19130*/  IADD3.X R2, RZ, R29, RZ, P1, !PT ;  /* 0x0000001dff027210 */ /* 0x000fe20000ffe4ff */
[----:B------:R2:W-:Y:S01]  /*19140*/  STL [R1+0x30], R3 ;  /* 0x0000300301007387 */ /* 0x0005e20000100800 */
[----:B-1----:R-:W-:-:S05]  /*19150*/  IMAD.X R0, RZ, RZ, R27, P0 ;  /* 0x000000ffff007224 */ /* 0x002fca00000e061b */
[----:B------:R2:W-:Y:S04]  /*19160*/  STL [R1+0x28], R0 ;  /* 0x0000280001007387 */ /* 0x0005e80000100800 */
[----:B------:R2:W-:Y:S01]  /*19170*/  STL [R1+0x2c], R2 ;  /* 0x00002c0201007387 */ /* 0x0005e20000100800 */
[----:B------:R-:W-:Y:S01]  /*19180*/  MOV R26, R132 ;  /* 0x00000084001a7202 */ /* 0x000fe20000000f00 */
[----:B------:R-:W-:Y:S01]  /*19190*/  IMAD.MOV.U32 R132, RZ, RZ, R138 ;  /* 0x000000ffff847224 */ /* 0x000fe200078e008a */
[----:B------:R-:W-:Y:S02]  /*191a0*/  MOV R133, R137 ;  /* 0x0000008900857202 */ /* 0x000fe40000000f00 */
.L_x_1787:
[----:B--2---:R-:W2:Y:S01]  /*191b0*/  LDL.64 R2, [R1+0x58] ;  /* 0x0000580001027983 */ /* 0x004ea20000100a00 */
[----:B------:R-:W-:Y:S04]  /*191c0*/  DEPBAR.LE SB0, 0x0 ;  /* 0x000080000000791a */ /* 0x000fe80000000000 */
[----:B------:R-:W-:Y:S01]  /*191d0*/  UISETP.GE.AND UP0, UPT, UR22, URZ, UPT ;  /* 0x0000003f1600728c */ /* 0x000fe2000bf06270 */
[----:B------:R-:W3:Y:S01]  /*191e0*/  LDL.64 R142, [R1+0x50] ;  /* 0x00005000018e7983 */ /* 0x000ee20000100a00 */
[----:B------:R-:W-:Y:S05]  /*191f0*/  UISETP.GE.AND UP1, UPT, UR22, 0x1, UPT ;  /* 0x000000011600788c */ /* 0x000fea000bf26270 */
[----:B------:R-:W-:Y:S01]  /*19200*/  BAR.SYNC.DEFER_BLOCKING 0x0 ;  /* 0x0000000000007b1d */ /* 0x000fe20000010000 */
[----:B------:R-:W-:Y:S03]  /*19210*/  PLOP3.LUT P0, PT, PT, PT, UP0, 0x80, 0x0 ;  /* 0x000000000000781c */ /* 0x000fe60003f0f008 */
[----:B------:R-:W-:Y:S02]  /*19220*/  @UP0 USHF.R.S32.HI UR15, URZ, 0x1f, UR22 ;  /* 0x0000001f3f0f0899 */ /* 0x000fe40008011416 */
[----:B------:R-:W-:Y:S02]  /*19230*/  @UP0 UIMAD.WIDE.U32 UR20, UR22, UR4, URZ ;  /* 0x00000004161402a5 */ /* 0x000fe4000f8e003f */
[----:B------:R-:W-:Y:S02]  /*19240*/  @UP0 UIMAD UR15, UR15, UR4, URZ ;  /* 0x000000040f0f02a4 */ /* 0x000fe4000f8e023f */
[----:B------:R-:W-:Y:S02]  /*19250*/  @UP0 USHF.L.U32 UR18, UR20, 0x6, URZ ;  /* 0x0000000614120899 */ /* 0x000fe4000800063f */
[----:B------:R-:W-:Y:S02]  /*19260*/  @UP0 UIMAD UR15, UR22, UR5, UR15 ;  /* 0x00000005160f02a4 */ /* 0x000fe4000f8e020f */
[----:B------:R-:W-:Y:S02]  /*19270*/  @UP1 USHF.L.U32 UR19, UR8, 0x5, URZ ;  /* 0x0000000508131899 */ /* 0x000fe4000800063f */
[----:B------:R-:W-:Y:S02]  /*19280*/  @UP0 UIADD3 UR15, UR21, UR15, URZ ;  /* 0x0000000f150f0290 */ /* 0x000fe4000fffe03f */
[----:B------:R-:W-:Y:S02]  /*19290*/  UIADD3 UR21, UR22, -0x1, URZ ;  /* 0xffffffff16157890 */ /* 0x000fe4000fffe03f */
[----:B------:R-:W-:Y:S02]  /*192a0*/  @UP0 USHF.L.U64.HI UR15, UR20, 0x6, UR15 ;  /* 0x00000006140f0899 */ /* 0x000fe4000801020f */
[----:B------:R-:W-:Y:S01]  /*192b0*/  @UP1 UIMAD.WIDE.U32 UR30, UR21, UR8, URZ ;  /* 0x00000008151e12a5 */ /* 0x000fe2000f8e003f */
[----:B-----5:R-:W-:Y:S01]  /*192c0*/  LDSM.16.M88.4 R64, [R231+0x8100] ;  /* 0x00810000e740783b */ /* 0x020fe20000000200 */
[----:B------:R-:W-:Y:S02]  /*192d0*/  @UP1 UMOV UR20, 0x5 ;  /* 0x0000000500141882 */ /* 0x000fe40000000000 */
[----:B------:R-:W-:Y:S05]  /*192e0*/  @UP1 USHF.L.U64.HI UR20, UR8, UR20, UR9 ;  /* 0x0000001408141299 */ /* 0x000fea0008010209 */
[----:B------:R-:W4:Y:S04]  /*192f0*/  LDL R134, [R1+0x30] ;  /* 0x0000300001867983 */ /* 0x000f280000100800 */
[----:B------:R-:W4:Y:S04]  /*19300*/  LDL R136, [R1+0x2c] ;  /* 0x00002c0001887983 */ /* 0x000f280000100800 */
[----:B------:R1:W-:Y:S04]  /*19310*/  STL [R1+0x8c], R131 ;  /* 0x00008c8301007387 */ /* 0x0003e80000100800 */
[----:B------:R-:W1:Y:S08]  /*19320*/  LDSM.16.M88.4 R16, [R224+0x4100] ;  /* 0x00410000e010783b */ /* 0x000e700000000200 */
[----:B------:R-:W1:Y:S08]  /*19330*/  LDSM.16.M88.4 R60, [R231+0xa100] ;  /* 0x00a10000e73c783b */ /* 0x000e700000000200 */
[----:B------:R-:W1:Y:S08]  /*19340*/  LDSM.16.M88.4 R32, [R224+0x4900] ;  /* 0x00490000e020783b */ /* 0x000e700000000200 */
[----:B-1----:R-:W4:Y:S04]  /*19350*/  LDL R131, [R1+0x18] ;  /* 0x0000180001837983 */ /* 0x002f280000100800 */
[----:B------:R-:W1:Y:S08]  /*19360*/  LDSM.16.M88.4 R48, [R224+0x5100] ;  /* 0x00510000e030783b */ /* 0x000e700000000200 */
[----:B------:R-:W1:Y:S01]  /*19370*/  LDSM.16.M88.4 R208, [R224+0x5900] ;  /* 0x00590000e0d0783b */ /* 0x000e620000000200 */
[-C--:B------:R-:W-:Y:S07]  /*19380*/  HMMA.16816.F32.BF16 R4, R64, R16.reuse, RZ ;  /* 0x000000104004723c */ /* 0x080fee00000418ff */
[----:B------:R-:W-:Y:S01]  /*19390*/  LDSM.16.M88.4 R212, [R233+0x8100] ;  /* 0x00810000e9d4783b */ /* 0x000fe20000000200 */
[C---:B------:R-:W-:Y:S07]  /*193a0*/  HMMA.16816.F32.BF16 R8, R60.reuse, R16, RZ ;  /* 0x000000103c08723c */ /* 0x040fee00000418ff */
[----:B------:R-:W1:Y:S01]  /*193b0*/  LDSM.16.M88.4 R216, [R235] ;  /* 0x00000000ebd8783b */ /* 0x000e620000000200 */
[-C--:B------:R-:W-:Y:S07]  /*193c0*/  HMMA.16816.F32.BF16 R12, R60, R18.reuse, RZ ;  /* 0x000000123c0c723c */ /* 0x080fee00000418ff */
[----:B------:R-:W1:Y:S01]  /*193d0*/  LDSM.16.M88.4 R220, [R233+0xa100] ;  /* 0x00a10000e9dc783b */ /* 0x000e620000000200 */
[C---:B------:R-:W-:Y:S07]  /*193e0*/  HMMA.16816.F32.BF16 R16, R64.reuse, R18, RZ ;  /* 0x000000124010723c */ /* 0x040fee00000418ff */
[----:B------:R1:W-:Y:S01]  /*193f0*/  STL [R1+0x60], R235 ;  /* 0x000060eb01007387 */ /* 0x0003e20000100800 */
[-C--:B------:R-:W-:Y:S03]  /*19400*/  HMMA.16816.F32.BF16 R20, R64, R32.reuse, RZ ;  /* 0x000000204014723c */ /* 0x080fe600000418ff */
[----:B------:R-:W-:Y:S04]  /*19410*/  STL [R1+0x64], R243 ;  /* 0x000064f301007387 */ /* 0x000fe80000100800 */
[----:B------:R-:W-:Y:S01]  /*19420*/  STL [R1+0x68], R242 ;  /* 0x000068f201007387 */ /* 0x000fe20000100800 */
[C---:B------:R-:W-:Y:S03]  /*19430*/  HMMA.16816.F32.BF16 R24, R60.reuse, R32, RZ ;  /* 0x000000203c18723c */ /* 0x040fe600000418ff */
[----:B------:R-:W-:Y:S05]  /*19440*/  STL [R1+0x6c], R241 ;  /* 0x00006cf101007387 */ /* 0x000fea0000100800 */
[-C--:B------:R-:W-:Y:S01]  /*19450*/  HMMA.16816.F32.BF16 R28, R60, R34.reuse, RZ ;  /* 0x000000223c1c723c */ /* 0x080fe200000418ff */
[----:B-1----:R-:W4:Y:S07]  /*19460*/  LDL R235, [R1+0x38] ;  /* 0x0000380001eb7983 */ /* 0x002f2e0000100800 */
        /* <DEDUP_REMOVED lines=19> */
[----:B------:R1:W3:Y:S07]  /*195a0*/  LDSM.16.M88.4 R208, [R241] ;  /* 0x00000000f1d0783b */ /* 0x0002ee0000000200 */
[-C--:B--2---:R-:W-:Y:S08]  /*195b0*/  HMMA.16816.F32.BF16 R36, R212, R216.reuse, R36 ;  /* 0x000000d8d424723c */ /* 0x084ff00000041824 */
[C---:B------:R-:W-:Y:S04]  /*195c0*/  HMMA.16816.F32.BF16 R40, R220.reuse, R216, R40 ;  /* 0x000000d8dc28723c */ /* 0x040fe80000041828 */
[----:B------:R-:W-:Y:S04]  /*195d0*/  @P0 IADD3 R0, P2, R2, UR18, RZ ;  /* 0x0000001202000c10 */ /* 0x000fe8000ff5e0ff */
[-C--:B------:R-:W-:Y:S01]  /*195e0*/  HMMA.16816.F32.BF16 R44, R220, R218.reuse, R44 ;  /* 0x000000dadc2c723c */ /* 0x080fe2000004182c */
[----:B-1----:R-:W2:Y:S03]  /*195f0*/  LDL R241, [R1+0x20] ;  /* 0x0000200001f17983 */ /* 0x002ea60000100800 */
[C---:B------:R-:W-:Y:S01]  /*19600*/  @P0 LEA R2, P1, R0.reuse, c[0x0][0x1f8], 0x1 ;  /* 0x00007e0000020a11 */ /* 0x040fe200078208ff */
[----:B------:R-:W-:Y:S01]  /*19610*/  STL [R1+0x70], R231 ;  /* 0x000070e701007387 */ /* 0x000fe20000100800 */
[----:B---3--:R-:W-:Y:S02]  /*19620*/  @P0 IADD3.X R3, R143, UR15, RZ, P2, !PT ;  /* 0x0000000f8f030c10 */ /* 0x008fe400097fe4ff */
[C---:B------:R-:W-:Y:S01]  /*19630*/  HMMA.16816.F32.BF16 R48, R212.reuse, R218, R48 ;  /* 0x000000dad430723c */ /* 0x040fe20000041830 */
[----:B------:R-:W-:Y:S03]  /*19640*/  STL [R1+0x74], R224 ;  /* 0x000074e001007387 */ /* 0x000fe60000100800 */
[----:B------:R-:W-:Y:S01]  /*19650*/  @P0 LEA.HI.X R3, R0, c[0x0][0x1fc], R3, 0x1, P1 ;  /* 0x00007f0000030a11 */ /* 0x000fe200008f0c03 */
[----:B------:R-:W-:Y:S03]  /*19660*/  STL [R1+0x78], R240 ;  /* 0x000078f001007387 */ /* 0x000fe60000100800 */
[-C--:B------:R-:W-:Y:S01]  /*19670*/  HMMA.16816.F32.BF16 R52, R212, R208.reuse, R52 ;  /* 0x000000d0d434723c */ /* 0x080fe20000041834 */
[----:B------:R-:W-:Y:S04]  /*19680*/  STL [R1+0x7c], R233 ;  /* 0x00007ce901007387 */ /* 0x000fe80000100800 */
[----:B------:R-:W-:Y:S03]  /*19690*/  STL [R1+0x80], R239 ;  /* 0x000080ef01007387 */ /* 0x000fe60000100800 */
[C---:B------:R-:W-:Y:S01]  /*196a0*/  HMMA.16816.F32.BF16 R56, R220.reuse, R208, R56 ;  /* 0x000000d0dc38723c */ /* 0x040fe20000041838 */
[----:B------:R-:W-:Y:S04]  /*196b0*/  STL [R1+0x84], R238 ;  /* 0x000084ee01007387 */ /* 0x000fe80000100800 */
[----:B------:R-:W-:Y:S03]  /*196c0*/  STL [R1+0x88], R237 ;  /* 0x000088ed01007387 */ /* 0x000fe60000100800 */
[-C--:B------:R-:W-:Y:S04]  /*196d0*/  HMMA.16816.F32.BF16 R60, R220, R210.reuse, R60 ;  /* 0x000000d2dc3c723c */ /* 0x080fe8000004183c */
[----:B----4-:R-:W-:Y:S01]  /*196e0*/  @P0 IADD3 R0, P1, R134, UR18, RZ ;  /* 0x0000001286000c10 */ /* 0x010fe2000ff3e0ff */
[----:B------:R-:W-:Y:S03]  /*196f0*/  @UP1 USHF.L.U32 UR18, UR30, 0x6, URZ ;  /* 0x000000061e121899 */ /* 0x000fe6000800063f */
[----:B------:R-:W-:Y:S04]  /*19700*/  HMMA.16816.F32.BF16 R64, R212, R210, R64 ;  /* 0x000000d2d440723c */ /* 0x000fe80000041840 */
[----:B------:R-:W-:Y:S02]  /*19710*/  @P0 LEA R134, P2, R0, c[0x0][0x1f8], 0x1 ;  /* 0x00007e0000860a11 */ /* 0x000fe400078408ff */
[----:B------:R-:W-:Y:S01]  /*19720*/  @P0 IADD3.X R135, R136, UR15, RZ, P1, !PT ;  /* 0x0000000f88870c10 */ /* 0x000fe20008ffe4ff */
[----:B------:R-:W-:Y:S05]  /*19730*/  UIMAD UR15, UR22, UR12, 0x1 ;  /* 0x00000001160f74a4 */ /* 0x000fea000f8e020c */
[----:B------:R-:W-:Y:S02]  /*19740*/  @P0 LEA.HI.X R135, R0, c[0x0][0x1fc], R135, 0x1, P2 ;  /* 0x00007f0000870a11 */ /* 0x000fe400010f0c87 */
[C---:B------:R-:W-:Y:S02]  /*19750*/  LOP3.LUT P5, RZ, R131.reuse, 0x1, RZ, 0xc0, !PT ;  /* 0x0000000183ff7812 */ /* 0x040fe400078ac0ff */
[----:B------:R-:W-:Y:S11]  /*19760*/  LOP3.LUT P4, RZ, R131, 0x2, RZ, 0xc0, !PT ;  /* 0x0000000283ff7812 */ /* 0x000ff6000788c0ff */
[----:B------:R-:W-:Y:S01]  /*19770*/  @!PT LDS RZ, [RZ] ;  /* 0x00000000fffff984 */ /* 0x000fe20000000800 */
[----:B------:R-:W-:Y:S01]  /*19780*/  @!PT LDS RZ, [RZ] ;  /* 0x00000000fffff984 */ /* 0x000fe20000000800 */
[----:B------:R-:W-:Y:S01]  /*19790*/  @!PT LDS RZ, [RZ] ;  /* 0x00000000fffff984 */ /* 0x000fe20000000800 */
[----:B------:R1:W-:Y:S08]  /*197a0*/  @P0 LDGSTS.E.BYPASS.LTC128B.128 [R244+0x100], [R2.64], !P5 ;  /* 0x0010000002f40fae */ /* 0x0003f0000e901d5c */
[----:B------:R3:W-:Y:S01]  /*197b0*/  @P0 LDGSTS.E.BYPASS.LTC128B.128 [R244+0x2100], [R134.64], !P4 ;  /* 0x0210000086f40fae */ /* 0x0007e2000e101d5c */
[----:B-1----:R-:W-:Y:S04]  /*197c0*/  @P0 IADD3 R2, P1, R2, UR6, RZ ;  /* 0x0000000602020c10 */ /* 0x002fe8000ff3e0ff */
[----:B------:R-:W-:Y:S02]  /*197d0*/  @P0 IADD3.X R3, R3, UR7, RZ, P1, !PT ;  /* 0x0000000703030c10 */ /* 0x000fe40008ffe4ff */
[C---:B------:R-:W-:Y:S02]  /*197e0*/  @P0 IADD3 R142, P3, R2.reuse, UR11, RZ ;  /* 0x0000000b028e0c10 */ /* 0x040fe4000ff7e0ff */
[----:B---3--:R-:W-:Y:S01]  /*197f0*/  @P0 IADD3 R134, P1, R2, UR6, RZ ;  /* 0x0000000602860c10 */ /* 0x008fe2000ff3e0ff */
[----:B------:R1:W-:Y:S01]  /*19800*/  @P0 LDGSTS.E.BYPASS.LTC128B.128 [R244+0x900], [R2.64], !P5 ;  /* 0x0090000002f40fae */ /* 0x0003e2000e901d5c */
[C---:B------:R-:W-:Y:S02]  /*19810*/  @P0 IADD3.X R143, R3.reuse, UR14, RZ, P3, !PT ;  /* 0x0000000e038f0c10 */ /* 0x040fe40009ffe4ff */
[----:B------:R-:W-:Y:S02]  /*19820*/  @P0 IADD3.X R135, R3, UR7, RZ, P1, !PT ;  /* 0x0000000703870c10 */ /* 0x000fe40008ffe4ff */
[C---:B------:R-:W-:Y:S03]  /*19830*/  @P0 IADD3 R136, P2, R134.reuse, UR6, RZ ;  /* 0x0000000686880c10 */ /* 0x040fe6000ff5e0ff */
[----:B------:R1:W-:Y:S01]  /*19840*/  @P0 LDGSTS.E.BYPASS.LTC128B.128 [R244+0x2900], [R2.64+0x80], !P4 ;  /* 0x0290008002f40fae */ /* 0x0003e2000e101d5c */
[C---:B------:R-:W-:Y:S07]  /*19850*/  @P0 IADD3.X R137, R135.reuse, UR7, RZ, P2, !PT ;  /* 0x0000000787890c10 */ /* 0x040fee00097fe4ff */
[----:B------:R3:W-:Y:S08]  /*19860*/  @P0 LDGSTS.E.BYPASS.LTC128B.128 [R244+0x1100], [R134.64], !P5 ;  /* 0x0110000086f40fae */ /* 0x0007f0000e901d5c */
[----:B------:R4:W-:Y:S08]  /*19870*/  @P0 LDGSTS.E.BYPASS.LTC128B.128 [R244+0x3100], [R142.64], !P4 ;  /* 0x031000008ef40fae */ /* 0x0009f0000e101d5c */
[----:B------:R2:W-:Y:S01]  /*19880*/  @P0 LDGSTS.E.BYPASS.LTC128B.128 [R244+0x1900], [R136.64], !P5 ;  /* 0x0190000088f40fae */ /* 0x0005e2000e901d5c */
[----:B-1----:R-:W-:Y:S04]  /*19890*/  @P0 IADD3 R2, P1, R134, UR11, RZ ;  /* 0x0000000b86020c10 */ /* 0x002fe8000ff3e0ff */
[----:B------:R-:W-:Y:S02]  /*198a0*/  @P0 IADD3.X R3, R135, UR14, RZ, P1, !PT ;  /* 0x0000000e87030c10 */ /* 0x000fe40008ffe4ff */
[----:B------:R-:W-:Y:S03]  /*198b0*/  PLOP3.LUT P1, PT, PT, PT, UP2, 0x80, 0x0 ;  /* 0x000000000000781c */ /* 0x000fe60003f2f028 */
[----:B------:R2:W-:Y:S01]  /*198c0*/  @P0 LDGSTS.E.BYPASS.LTC128B.128 [R244+0x3900], [R2.64], !P4 ;  /* 0x0390000002f40fae */ /* 0x0005e2000e101d5c */
[----:B------:R-:W-:Y:S07]  /*198d0*/  PLOP3.LUT P0, PT, PT, PT, UP2, 0x80, 0x0 ;  /* 0x000000000000781c */ /* 0x000fee0003f0f028 */
[----:B------:R-:W-:Y:S08]  /*198e0*/  LDSM.16.M88.4 R216, [R232+0x8100] ;  /* 0x00810000e8d8783b */ /* 0x000ff00000000200 */
[----:B------:R-:W1:Y:S08]  /*198f0*/  LDSM.16.M88.4 R220, [R230+0x4100] ;  /* 0x00410000e6dc783b */ /* 0x000e700000000200 */
[----:B------:R-:W3:Y:S08]  /*19900*/  LDSM.16.M88.4 R208, [R232+0xa100] ;  /* 0x00a10000e8d0783b */ /* 0x000ef00000000200 */
[----:B------:R-:W4:Y:S08]  /*19910*/  LDSM.16.M88.4 R212, [R230+0x4900] ;  /* 0x00490000e6d4783b */ /* 0x000f300000000200 */
[----:B------:R-:W0:Y:S01]  /*19920*/  LDGDEPBAR ;  /* 0x00000000000079af */ /* 0x000e220000000000 */
        /* <DEDUP_REMOVED lines=11> */
[C---:B------:R-:W-:Y:S04]  /*199e0*/  HMMA.16816.F32.BF16 R40, R208.reuse, R220, R40 ;  /* 0x000000dcd028723c */ /* 0x040fe80000041828 */
[----:B--2---:R-:W-:Y:S01]  /*199f0*/  @P1 IMAD.HI.U32 R2, R241, c[0x0][0x2c8], RZ ;  /* 0x0000b200f1021a27 */ /* 0x004fe200078e00ff */
[----:B------:R-:W-:Y:S03]  /*19a00*/  MOV R0, R241 ;  /* 0x000000f100007202 */ /* 0x000fe60000000f00 */
[-C--:B------:R-:W-:Y:S04]  /*19a10*/  HMMA.16816.F32.BF16 R44, R208, R222.reuse, R44 ;  /* 0x000000ded02c723c */ /* 0x080fe8000004182c */
[----:B------:R-:W-:Y:S04]  /*19a20*/  @P0 SHF.R.U32.HI R0, RZ, c[0x0][0x2cc], R2 ;  /* 0x0000b300ff000a19 */ /* 0x000fe80000011602 */
[C---:B------:R-:W-:Y:S01]  /*19a30*/  HMMA.16816.F32.BF16 R48, R216.reuse, R222, R48 ;  /* 0x000000ded830723c */ /* 0x040fe20000041830 */
[----:B------:R-:W-:Y:S07]  /*19a40*/  LDSM.16.M88.4 R220, [R229] ;  /* 0x00000000e5dc783b */ /* 0x000fee0000000200 */
[-C--:B---3--:R-:W-:Y:S01]  /*19a50*/  HMMA.16816.F32.BF16 R52, R216, R212.reuse, R52 ;  /* 0x000000d4d834723c */ /* 0x088fe20000041834 */
[----:B------:R-:W-:Y:S07]  /*19a60*/  SHFL.IDX PT, R3, R0, RZ, 0x1c1f ;  /* 0x001c1fff00037589 */ /* 0x000fee00000e0000 */
[C---:B------:R-:W-:Y:S01]  /*19a70*/  HMMA.16816.F32.BF16 R56, R208.reuse, R212, R56 ;  /* 0x000000d4d038723c */ /* 0x040fe20000041838 */
[----:B------:R-:W-:Y:S07]  /*19a80*/  SHFL.IDX PT, R2, R0, 0x2, 0x1c1f ;  /* 0x005c1f0000027f89 */ /* 0x000fee00000e0000 */
        /* <DEDUP_REMOVED lines=117> */
[----:B------:R-:W-:Y:S10]  /*1a1e0*/  MUFU.TANH R210, R15 ;  /* 0x0000000f00d27308 */ /* 0x000ff40000002400 */
[----:B------:R-:W-:Y:S01]  /*1a1f0*/  MUFU.TANH R134, R8 ;  /* 0x0000000800867308 */ /* 0x000fe20000002400 */
[----:B---3--:R-:W3:Y:S09]  /*1a200*/  LDSM.16.M88.4 R4, [R229+0x2800] ;  /* 0x00280000e504783b */ /* 0x008ef20000000200 */
[----:B------:R-:W-:Y:S10]  /*1a210*/  MUFU.TANH R13, R17 ;  /* 0x00000011000d7308 */ /* 0x000ff40000002400 */
[----:B------:R-:W-:Y:S10]  /*1a220*/  MUFU.TANH R141, R9 ;  /* 0x00000009008d7308 */ /* 0x000ff40000002400 */
[----:B------:R-:W-:Y:S10]  /*1a230*/  MUFU.TANH R135, R14 ;  /* 0x0000000e00877308 */ /* 0x000ff40000002400 */
[----:B------:R-:W-:Y:S01]  /*1a240*/  MUFU.TANH R208, R10 ;  /* 0x0000000a00d07308 */ /* 0x000fe20000002400 */
[-C--:B---3--:R-:W-:Y:S09]  /*1a250*/  HMMA.16816.F32.BF16 R20, R220, R4.reuse, R20 ;  /* 0x00000004dc14723c */ /* 0x088ff20000041814 */
[----:B------:R-:W-:Y:S01]  /*1a260*/  MUFU.TANH R17, R19 ;  /* 0x0000001300117308 */ /* 0x000fe20000002400 */
[C---:B------:R-:W-:Y:S01]  /*1a270*/  HMMA.16816.F32.BF16 R24, R212.reuse, R4, R24 ;  /* 0x00000004d418723c */ /* 0x040fe20000041818 */
[----:B------:R-:W-:Y:S08]  /*1a280*/  SHFL.IDX PT, R5, R0, 0x1, 0x1c1f ;  /* 0x003c1f0000057f89 */ /* 0x000ff000000e0000 */
[----:B------:R3:W-:Y:S01]  /*1a290*/  MUFU.TANH R209, R11 ;  /* 0x0000000b00d17308 */ /* 0x0007e20000002400 */
[-C--:B------:R-:W-:Y:S01]  /*1a2a0*/  HMMA.16816.F32.BF16 R28, R212, R6.reuse, R28 ;  /* 0x00000006d41c723c */ /* 0x080fe2000004181c */
[----:B------:R-:W-:Y:S03]  /*1a2b0*/  SHFL.IDX PT, R4, R0, 0x3, 0x1c1f ;  /* 0x007c1f0000047f89 */ /* 0x000fe600000e0000 */
[----:B------:R-:W-:Y:S04]  /*1a2c0*/  FMUL.FTZ R23, R23, c[0x0][0x320] ;  /* 0x0000c80017177a20 */ /* 0x000fe80000410000 */
[C---:B------:R-:W-:Y:S01]  /*1a2d0*/  HMMA.16816.F32.BF16 R32, R220.reuse, R6, R32 ;  /* 0x00000006dc20723c */ /* 0x040fe20000041820 */
[----:B------:R-:W-:Y:S03]  /*1a2e0*/  MUFU.TANH R142, R12 ;  /* 0x0000000c008e7308 */ /* 0x000fe60000002400 */
[----:B------:R-:W-:Y:S02]  /*1a2f0*/  FMUL.FTZ R20, R20, c[0x0][0x320] ;  /* 0x0000c80014147a20 */ /* 0x000fe40000410000 */
[----:B------:R-:W-:Y:S02]  /*1a300*/  FMUL.FTZ R21, R21, c[0x0][0x320] ;  /* 0x0000c80015157a20 */ /* 0x000fe40000410000 */
[----:B------:R-:W-:Y:S03]  /*1a310*/  FMUL.FTZ R26, R26, c[0x0][0x320] ;  /* 0x0000c8001a1a7a20 */ /* 0x000fe60000410000 */
[----:B------:R-:W4:Y:S01]  /*1a320*/  MUFU.TANH R12, R16 ;  /* 0x00000010000c7308 */ /* 0x000f220000002400 */
[----:B------:R-:W-:Y:S02]  /*1a330*/  FMUL.FTZ R27, R27, c[0x0][0x320] ;  /* 0x0000c8001b1b7a20 */ /* 0x000fe40000410000 */
[----:B------:R-:W-:Y:S01]  /*1a340*/  FMUL.FTZ R22, R22, c[0x0][0x320] ;  /* 0x0000c80016167a20 */ /* 0x000fe20000410000 */
[----:B---3--:R-:W3:Y:S01]  /*1a350*/  LDSM.16.M88.4 R8, [R229+0x3000] ;  /* 0x00300000e508783b */ /* 0x008ee20000000200 */
        /* <DEDUP_REMOVED lines=12> */
[----:B------:R-:W1:Y:S10]  /*1a420*/  MUFU.TANH R21, R21 ;  /* 0x0000001500157308 */ /* 0x000e740000002400 */
[----:B------:R-:W-:Y:S01]  /*1a430*/  MUFU.TANH R248, R23 ;  /* 0x0000001700f87308 */ /* 0x000fe20000002400 */
[-C--:B---3--:R-:W-:Y:S09]  /*1a440*/  HMMA.16816.F32.BF16 R36, R220, R8.reuse, R36 ;  /* 0x00000008dc24723c */ /* 0x088ff20000041824 */
[----:B------:R-:W3:Y:S01]  /*1a450*/  MUFU.TANH R32, R32 ;  /* 0x0000002000207308 */ /* 0x000ee20000002400 */
[C---:B------:R-:W-:Y:S07]  /*1a460*/  HMMA.16816.F32.BF16 R40, R212.reuse, R8, R40 ;  /* 0x00000008d428723c */ /* 0x040fee0000041828 */
[----:B------:R-:W-:Y:S02]  /*1a470*/  IMAD.U32 R8, RZ, RZ, UR13 ;  /* 0x0000000dff087e24 */ /* 0x000fe4000f8e00ff */
[----:B------:R-:W-:Y:S01]  /*1a480*/  MUFU.TANH R249, R28 ;  /* 0x0000001c00f97308 */ /* 0x000fe20000002400 */
[-C--:B------:R-:W-:Y:S03]  /*1a490*/  HMMA.16816.F32.BF16 R44, R212, R10.reuse, R44 ;  /* 0x0000000ad42c723c */ /* 0x080fe6000004182c */
[----:B------:R-:W-:Y:S01]  /*1a4a0*/  IADD3 R8, R8, UR15, -R235 ;  /* 0x0000000f08087c10 */ /* 0x000fe2000fffe8eb */
[----:B------:R-:W-:Y:S03]  /*1a4b0*/  @UP1 USHF.R.S32.HI UR15, URZ, 0x1f, UR21 ;  /* 0x0000001f3f0f1899 */ /* 0x000fe60008011415 */
[----:B------:R-:W-:Y:S01]  /*1a4c0*/  IADD3 R8, R8, -UR24, RZ ;  /* 0x8000001808087c10 */ /* 0x000fe2000fffe0ff */
[C---:B------:R-:W-:Y:S01]  /*1a4d0*/  HMMA.16816.F32.BF16 R48, R220.reuse, R10, R48 ;  /* 0x0000000adc30723c */ /* 0x040fe20000041830 */
[----:B------:R-:W3:Y:S01]  /*1a4e0*/  MUFU.TANH R22, R22 ;  /* 0x0000001600167308 */ /* 0x000ee20000002400 */
[----:B------:R-:W-:Y:S02]  /*1a4f0*/  @UP1 UIMAD UR15, UR15, UR8, URZ ;  /* 0x000000080f0f12a4 */ /* 0x000fe4000f8e023f */
[C---:B------:R-:W-:Y:S01]  /*1a500*/  IADD3 R0, R8.reuse, R3, RZ ;  /* 0x0000000308007210 */ /* 0x040fe20007ffe0ff */
[C---:B------:R-:W-:Y:S01]  /*1a510*/  IMAD.IADD R3, R8.reuse, 0x1, R5 ;  /* 0x0000000108037824 */ /* 0x040fe200078e0205 */
[C---:B------:R-:W-:Y:S01]  /*1a520*/  IADD3 R2, R8.reuse, R2, RZ ;  /* 0x0000000208027210 */ /* 0x040fe20007ffe0ff */
[----:B------:R-:W-:Y:S01]  /*1a530*/  IMAD.IADD R8, R8, 0x1, R4 ;  /* 0x0000000108087824 */ /* 0x000fe200078e0204 */
[C---:B------:R-:W-:Y:S01]  /*1a540*/  ISETP.GT.AND P1, PT, R0.reuse, RZ, PT ;  /* 0x000000ff0000720c */ /* 0x040fe20003f24270 */
[----:B------:R-:W3:Y:S01]  /*1a550*/  LDSM.16.M88.4 R4, [R229+0x3800] ;  /* 0x00380000e504783b */ /* 0x000ee20000000200 */
[----:B------:R-:W-:Y:S01]  /*1a560*/  ISETP.GT.AND P0, PT, R0, 0x1, PT ;  /* 0x000000010000780c */ /* 0x000fe20003f04270 */
[----:B------:R-:W3:Y:S01]  /*1a570*/  MUFU.TANH R33, R33 ;  /* 0x0000002100217308 */ /* 0x000ee20000002400 */
[----:B-1----:R-:W-:Y:S01]  /*1a580*/  FSEL R10, R216, -INF , P1 ;  /* 0xff800000d80a7808 */ /* 0x002fe20000800000 */
[----:B------:R-:W-:Y:S01]  /*1a590*/  FMUL.FTZ R36, R36, c[0x0][0x320] ;  /* 0x0000c80024247a20 */ /* 0x000fe20000410000 */
[----:B--2---:R-:W-:Y:S01]  /*1a5a0*/  FSEL R11, R138, -INF , P0 ;  /* 0xff8000008a0b7808 */ /* 0x004fe20000000000 */
[----:B------:R-:W-:Y:S01]  /*1a5b0*/  FMUL.FTZ R37, R37, c[0x0][0x320] ;  /* 0x0000c80025257a20 */ /* 0x000fe20000410000 */
[----:B------:R-:W-:Y:S01]  /*1a5c0*/  FMNMX.FTZ R138, R10, R132, !PT ;  /* 0x000000840a8a7209 */ /* 0x000fe20007810000 */
[----:B------:R-:W-:Y:S04]  /*1a5d0*/  DEPBAR.LE SB0, 0x0 ;  /* 0x000080000000791a */ /* 0x000fe80000000000 */
[----:B------:R-:W1:Y:S01]  /*1a5e0*/  MUFU.TANH R36, R36 ;  /* 0x0000002400247308 */ /* 0x000e620000002400 */
[----:B------:R-:W-:Y:S01]  /*1a5f0*/  ISETP.GT.AND P4, PT, R2, 0x1, PT ;  /* 0x000000010200780c */ /* 0x000fe20003f84270 */
[----:B------:R-:W-:Y:S01]  /*1a600*/  BAR.SYNC.DEFER_BLOCKING 0x0 ;  /* 0x0000000000007b1d */ /* 0x000fe20000010000 */
[----:B------:R-:W-:Y:S01]  /*1a610*/  ISETP.GT.AND P6, PT, R0, 0x8, PT ;  /* 0x000000080000780c */ /* 0x000fe20003fc4270 */
[----:B------:R-:W-:Y:S01]  /*1a620*/  FMUL.FTZ R216, R48, c[0x0][0x320] ;  /* 0x0000c80030d87a20 */ /* 0x000fe20000410000 */
[----:B------:R-:W-:Y:S01]  /*1a630*/  ISETP.GT.AND P0, PT, R8, 0x1, PT ;  /* 0x000000010800780c */ /* 0x000fe20003f04270 */
[----:B------:R-:W-:Y:S01]  /*1a640*/  FMUL.FTZ R51, R51, c[0x0][0x320] ;  /* 0x0000c80033337a20 */ /* 0x000fe20000410000 */
[----:B----4-:R-:W-:Y:S01]  /*1a650*/  FSEL R12, R12, -INF , P6 ;  /* 0xff8000000c0c7808 */ /* 0x010fe20003000000 */
[----:B------:R-:W-:Y:S01]  /*1a660*/  FMUL.FTZ R50, R50, c[0x0][0x320] ;  /* 0x0000c80032327a20 */ /* 0x000fe20000410000 */
[----:B------:R-:W-:Y:S01]  /*1a670*/  FSEL R141, R141, -INF , P4 ;  /* 0xff8000008d8d7808 */ /* 0x000fe20002000000 */
[----:B------:R-:W2:Y:S01]  /*1a680*/  MUFU.TANH R37, R37 ;  /* 0x0000002500257308 */ /* 0x000ea20000002400 */
[----:B------:R-:W-:Y:S01]  /*1a690*/  FMNMX.FTZ R138, R11, R138, !PT ;  /* 0x0000008a0b8a7209 */ /* 0x000fe20007810000 */
[----:B------:R-:W-:Y:S01]  /*1a6a0*/  FMUL.FTZ R44, R44, c[0x0][0x320] ;  /* 0x0000c8002c2c7a20 */ /* 0x000fe20000410000 */
[----:B------:R-:W-:Y:S01]  /*1a6b0*/  FSEL R209, R209, -INF , P0 ;  /* 0xff800000d1d17808 */ /* 0x000fe20000000000 */
[----:B------:R-:W-:Y:S01]  /*1a6c0*/  FMUL.FTZ R46, R46, c[0x0][0x320] ;  /* 0x0000c8002e2e7a20 */ /* 0x000fe20000410000 */
[----:B------:R-:W-:Y:S01]  /*1a6d0*/  ISETP.GT.AND P0, PT, R0, 0x9, PT ;  /* 0x000000090000780c */ /* 0x000fe20003f04270 */
[----:B------:R-:W-:Y:S01]  /*1a6e0*/  FMUL.FTZ R39, R39, c[0x0][0x320] ;  /* 0x0000c80027277a20 */ /* 0x000fe20000410000 */
[----:B------:R-:W-:Y:S01]  /*1a6f0*/  ISETP.GT.AND P5, PT, R2, RZ, PT ;  /* 0x000000ff0200720c */ /* 0x000fe20003fa4270 */
[----:B------:R-:W-:Y:S01]  /*1a700*/  FMUL.FTZ R47, R47, c[0x0][0x320] ;  /* 0x0000c8002f2f7a20 */ /* 0x000fe20000410000 */
[----:B------:R-:W-:Y:S01]  /*1a710*/  ISETP.GT.AND P4, PT, R8, 0x9, PT ;  /* 0x000000090800780c */ /* 0x000fe20003f84270 */
[----:B------:R-:W-:Y:S01]  /*1a720*/  MUFU.TANH R46, R46 ;  /* 0x0000002e002e7308 */ /* 0x000fe20000002400 */
[----:B------:R-:W-:Y:S01]  /*1a730*/  FSEL R13, R13, -INF , P0 ;  /* 0xff8000000d0d7808 */ /* 0x000fe20000000000 */
[----:B------:R-:W-:Y:S01]  /*1a740*/  FMUL.FTZ R49, R49, c[0x0][0x320] ;  /* 0x0000c80031317a20 */ /* 0x000fe20000410000 */
[----:B------:R-:W-:Y:S01]  /*1a750*/  FSEL R210, R210, -INF , P4 ;  /* 0xff800000d2d27808 */ /* 0x000fe20002000000 */
[----:B------:R-:W-:Y:S01]  /*1a760*/  FMUL.FTZ R42, R42, c[0x0][0x320] ;  /* 0x0000c8002a2a7a20 */ /* 0x000fe20000410000 */
[----:B------:R-:W-:Y:S01]  /*1a770*/  FMNMX.FTZ R138, R12, R138, !PT ;  /* 0x0000008a0c8a7209 */ /* 0x000fe20007810000 */
[----:B------:R-:W-:Y:S01]  /*1a780*/  FMUL.FTZ R40, R40, c[0x0][0x320] ;  /* 0x0000c80028287a20 */ /* 0x000fe20000410000 */
[----:B------:R-:W-:Y:S01]  /*1a790*/  ISETP.GT.AND P4, PT, R0, 0x10, PT ;  /* 0x000000100000780c */ /* 0x000fe20003f84270 */
[-C--:B---3--:R-:W-:Y:S01]  /*1a7a0*/  HMMA.16816.F32.BF16 R52, R220, R4.reuse, R52 ;  /* 0x00000004dc34723c */ /* 0x088fe20000041834 */
[----:B------:R-:W-:Y:S01]  /*1a7b0*/  @UP1 UIMAD UR15, UR21, UR9, UR15 ;  /* 0x00000009150f12a4 */ /* 0x000fe2000f8e020f */
[----:B------:R-:W3:Y:S03]  /*1a7c0*/  MUFU.TANH R216, R216 ;  /* 0x000000d800d87308 */ /* 0x000ee60000002400 */
[----:B------:R-:W-:Y:S01]  /*1a7d0*/  ISETP.GT.AND P2, PT, R3, RZ, PT ;  /* 0x000000ff0300720c */ /* 0x000fe20003f44270 */
[----:B------:R-:W-:Y:S01]  /*1a7e0*/  FMUL.FTZ R45, R45, c[0x0][0x320] ;  /* 0x0000c8002d2d7a20 */ /* 0x000fe20000410000 */
[----:B------:R-:W-:Y:S01]  /*1a7f0*/  ISETP.GT.AND P3, PT, R3, 0x1, PT ;  /* 0x000000010300780c */ /* 0x000fe20003f64270 */
[C---:B------:R-:W-:Y:S01]  /*1a800*/  HMMA.16816.F32.BF16 R56, R212.reuse, R4, R56 ;  /* 0x00000004d438723c */ /* 0x040fe20000041838 */
[----:B------:R-:W-:Y:S03]  /*1a810*/  @UP1 UIADD3 UR15, UR31, UR15, URZ ;  /* 0x0000000f1f0f1290 */ /* 0x000fe6000fffe03f */
[----:B------:R-:W-:Y:S01]  /*1a820*/  MUFU.TANH R47, R47 ;  /* 0x0000002f002f7308 */ /* 0x000fe20000002400 */
[----:B------:R-:W-:Y:S01]  /*1a830*/  FSEL R134, R134, -INF , P5 ;  /* 0xff80000086867808 */ /* 0x000fe20002800000 */
[----:B------:R-:W-:Y:S01]  /*1a840*/  @UP1 USHF.L.U64.HI UR15, UR30, 0x6, UR15 ;  /* 0x000000061e0f1899 */ /* 0x000fe2000801020f */
[C---:B------:R-:W-:Y:S01]  /*1a850*/  ISETP.GT.AND P5, PT, R8.reuse, 0x8, PT ;  /* 0x000000080800780c */ /* 0x040fe20003fa4270 */
[-C--:B------:R-:W-:Y:S03]  /*1a860*/  HMMA.16816.F32.BF16 R60, R212, R6.reuse, R60 ;  /* 0x00000006d43c723c */ /* 0x080fe6000004183c */
[----:B------:R-:W-:Y:S01]  /*1a870*/  ISETP.GT.AND P6, PT, R8, 0x28, PT ;  /* 0x000000280800780c */ /* 0x000fe20003fc4270 */
[----:B------:R-:W-:Y:S01]  /*1a880*/  FMUL.FTZ R38, R38, c[0x0][0x320] ;  /* 0x0000c80026267a20 */ /* 0x000fe20000410000 */
[----:B------:R-:W-:Y:S01]  /*1a890*/  FSEL R48, R135, -INF , P5 ;  /* 0xff80000087307808 */ /* 0x000fe20002800000 */
[----:B------:R-:W-:Y:S01]  /*1a8a0*/  MUFU.TANH R231, R26 ;  /* 0x0000001a00e77308 */ /* 0x000fe20000002400 */
[----:B------:R-:W-:Y:S01]  /*1a8b0*/  FSEL R14, R137, -INF , P2 ;  /* 0xff800000890e7808 */ /* 0x000fe20001000000 */
[----:B------:R-:W-:Y:S04]  /*1a8c0*/  HMMA.16816.F32.BF16 R64, R220, R6, R64 ;  /* 0x00000006dc40723c */ /* 0x000fe80000041840 */
[----:B------:R-:W-:Y:S01]  /*1a8d0*/  FSEL R211, R20, -INF , P4 ;  /* 0xff80000014d37808 */ /* 0x000fe20002000000 */
[----:B------:R-:W-:Y:S01]  /*1a8e0*/  FMUL.FTZ R52, R52, c[0x0][0x320] ;  /* 0x0000c80034347a20 */ /* 0x000fe20000410000 */
[----:B------:R-:W-:Y:S01]  /*1a8f0*/  FSEL R15, R136, -INF , P3 ;  /* 0xff800000880f7808 */ /* 0x000fe20001800000 */
[----:B------:R-:W-:Y:S01]  /*1a900*/  FMUL.FTZ R53, R53, c[0x0][0x320] ;  /* 0x0000c80035357a20 */ /* 0x000fe20000410000 */
[----:B------:R-:W-:Y:S01]  /*1a910*/  MUFU.TANH R26, R44 ;  /* 0x0000002c001a7308 */ /* 0x000fe20000002400 */
[----:B------:R-:W-:Y:S02]  /*1a920*/  FMNMX.FTZ R138, R13, R138, !PT ;  /* 0x0000008a0d8a7209 */ /* 0x000fe40007810000 */
[----:B------:R-:W-:Y:S01]  /*1a930*/  ISETP.GT.AND P2, PT, R2, 0x8, PT ;  /* 0x000000080200780c */ /* 0x000fe20003f44270 */
[----:B------:R-:W-:Y:S01]  /*1a940*/  FMUL.FTZ R54, R54, c[0x0][0x320] ;  /* 0x0000c80036367a20 */ /* 0x000fe20000410000 */
[----:B------:R-:W-:Y:S01]  /*1a950*/  ISETP.GT.AND P3, PT, R2, 0x9, PT ;  /* 0x000000090200780c */ /* 0x000fe20003f64270 */
[----:B------:R-:W-:Y:S01]  /*1a960*/  FMUL.FTZ R43, R43, c[0x0][0x320] ;  /* 0x0000c8002b2b7a20 */ /* 0x000fe20000410000 */
[----:B------:R-:W-:Y:S01]  /*1a970*/  ISETP.GT.AND P5, PT, R0, 0x11, PT ;  /* 0x000000110000780c */ /* 0x000fe20003fa4270 */
[----:B------:R-:W-:Y:S01]  /*1a980*/  FMUL.FTZ R55, R55, c[0x0][0x320] ;  /* 0x0000c80037377a20 */ /* 0x000fe20000410000 */
[----:B------:R-:W-:Y:S01]  /*1a990*/  FSEL R142, R142, -INF , P2 ;  /* 0xff8000008e8e7808 */ /* 0x000fe20001000000 */
[----:B------:R-:W4:Y:S01]  /*1a9a0*/  MUFU.TANH R44, R49 ;  /* 0x00000031002c7308 */ /* 0x000f220000002400 */
[----:B------:R-:W-:Y:S01]  /*1a9b0*/  FSEL R143, R143, -INF , P3 ;  /* 0xff8000008f8f7808 */ /* 0x000fe20001800000 */
[----:B------:R-:W-:Y:S01]  /*1a9c0*/  FMUL.FTZ R41, R41, c[0x0][0x320] ;  /* 0x0000c80029297a20 */ /* 0x000fe20000410000 */
[----:B------:R-:W-:Y:S01]  /*1a9d0*/  FMNMX.FTZ R138, R211, R138, !PT ;  /* 0x0000008ad38a7209 */ /* 0x000fe20007810000 */
[----:B------:R-:W-:Y:S01]  /*1a9e0*/  FMUL.FTZ R56, R56, c[0x0][0x320] ;  /* 0x0000c80038387a20 */ /* 0x000fe20000410000 */
[----:B------:R-:W-:Y:S01]  /*1a9f0*/  ISETP.GT.AND P2, PT, R3, 0x8, PT ;  /* 0x000000080300780c */ /* 0x000fe20003f44270 */
        /* <DEDUP_REMOVED lines=11> */
[----:B------:R-:W-:Y:S01]  /*1aab0*/  ISETP.GT.AND P2, PT, R0, 0x19, PT ;  /* 0x000000190000780c */ /* 0x000fe20003f44270 */
[----:B------:R-:W-:Y:S01]  /*1aac0*/  FMUL.FTZ R5, R62, c[0x0][0x320] ;  /* 0x0000c8003e057a20 */ /* 0x000fe20000410000 */
[----:B------:R-:W-:Y:S01]  /*1aad0*/  FMNMX.FTZ R138, R245, R138, !PT ;  /* 0x0000008af58a7209 */ /* 0x000fe20007810000 */
[----:B------:R-:W-:Y:S01]  /*1aae0*/  MUFU.TANH R21, R64 ;  /* 0x0000004000157308 */ /* 0x000fe20000002400 */
[----:B------:R-:W-:Y:S01]  /*1aaf0*/  FSEL R247, R22, -INF , P0 ;  /* 0xff80000016f77808 */ /* 0x000fe20000000000 */
[----:B------:R-:W-:Y:S01]  /*1ab00*/  FMUL.FTZ R58, R58, c[0x0][0x320] ;  /* 0x0000c8003a3a7a20 */ /* 0x000fe20000410000 */
[----:B------:R-:W-:Y:S01]  /*1ab10*/  FSEL R218, R33, -INF , P2 ;  /* 0xff80000021da7808 */ /* 0x000fe20001000000 */
[----:B------:R-:W-:Y:S01]  /*1ab20*/  FMUL.FTZ R63, R63, c[0x0][0x320] ;  /* 0x0000c8003f3f7a20 */ /* 0x000fe20000410000 */
[----:B------:R-:W-:Y:S01]  /*1ab30*/  FMNMX.FTZ R138, R219, R138, !PT ;  /* 0x0000008adb8a7209 */ /* 0x000fe20007810000 */
[----:B------:R-:W-:Y:S01]  /*1ab40*/  FMUL.FTZ R59, R59, c[0x0][0x320] ;  /* 0x0000c8003b3b7a20 */ /* 0x000fe20000410000 */
[----:B------:R-:W-:Y:S02]  /*1ab50*/  ISETP.GT.AND P1, PT, R8, RZ, PT ;  /* 0x000000ff0800720c */ /* 0x000fe40003f24270 */
[----:B------:R-:W-:Y:S01]  /*1ab60*/  ISETP.GT.AND P4, PT, R0, 0x20, PT ;  /* 0x000000200000780c */ /* 0x000fe20003f84270 */
[----:B------:R-:W4:Y:S01]  /*1ab70*/  MUFU.TANH R22, R53 ;  /* 0x0000003500167308 */ /* 0x000f220000002400 */
[----:B------:R-:W-:Y:S02]  /*1ab80*/  FSEL R208, R208, -INF , P1 ;  /* 0xff800000d0d07808 */ /* 0x000fe40000800000 */
[----:B-1----:R-:W-:Y:S02]  /*1ab90*/  FSEL R246, R36, -INF , P4 ;  /* 0xff80000024f67808 */ /* 0x002fe40002000000 */
[----:B------:R-:W-:Y:S02]  /*1aba0*/  FMNMX.FTZ R138, R218, R138, !PT ;  /* 0x0000008ada8a7209 */ /* 0x000fe40007810000 */
[----:B------:R-:W-:Y:S02]  /*1abb0*/  ISETP.GT.AND P1, PT, R3, 0x9, PT ;  /* 0x000000090300780c */ /* 0x000fe40003f24270 */
[C---:B------:R-:W-:Y:S01]  /*1abc0*/  ISETP.GT.AND P5, PT, R0.reuse, 0x21, PT ;  /* 0x000000210000780c */ /* 0x040fe20003fa4270 */
[----:B------:R-:W1:Y:S01]  /*1abd0*/  MUFU.TANH R20, R65 ;  /* 0x0000004100147308 */ /* 0x000e620000002400 */
[----:B------:R-:W-:Y:S02]  /*1abe0*/  FSEL R17, R17, -INF , P1 ;  /* 0xff80000011117808 */ /* 0x000fe40000800000 */
[----:B--2---:R-:W-:Y:S02]  /*1abf0*/  FSEL R217, R37, -INF , P5 ;  /* 0xff80000025d97808 */ /* 0x004fe40002800000 */
[----:B------:R-:W-:Y:S02]  /*1ac00*/  ISETP.GT.AND P1, PT, R0, 0x28, PT ;  /* 0x000000280000780c */ /* 0x000fe40003f24270 */
[----:B------:R-:W-:Y:S02]  /*1ac10*/  FMNMX.FTZ R138, R246, R138, !PT ;  /* 0x0000008af68a7209 */ /* 0x000fe40007810000 */
[----:B---3--:R-:W-:Y:S01]  /*1ac20*/  FSEL R216, R216, -INF , P1 ;  /* 0xff800000d8d87808 */ /* 0x008fe20000800000 */
[----:B------:R2:W-:Y:S01]  /*1ac30*/  MUFU.TANH R251, R42 ;  /* 0x0000002a00fb7308 */ /* 0x0005e20000002400 */
[----:B------:R-:W-:Y:S02]  /*1ac40*/  FMNMX.FTZ R138, R217, R138, !PT ;  /* 0x0000008ad98a7209 */ /* 0x000fe40007810000 */
[C---:B------:R-:W-:Y:S02]  /*1ac50*/  ISETP.GT.AND P0, PT, R0.reuse, 0x29, PT ;  /* 0x000000290000780c */ /* 0x040fe40003f04270 */
[----:B------:R-:W-:Y:S02]  /*1ac60*/  ISETP.GT.AND P2, PT, R0, 0x30, PT ;  /* 0x000000300000780c */ /* 0x000fe40003f44270 */
[----:B------:R-:W-:Y:S02]  /*1ac70*/  FMNMX.FTZ R138, R216, R138, !PT ;  /* 0x0000008ad88a7209 */ /* 0x000fe40007810000 */
[----:B----4-:R-:W-:Y:S01]  /*1ac80*/  FSEL R44, R44, -INF , P0 ;  /* 0xff8000002c2c7808 */ /* 0x010fe20000000000 */
[----:B------:R-:W3:Y:S01]  /*1ac90*/  MUFU.TANH R18, R34 ;  /* 0x0000002200127308 */ /* 0x000ee20000002400 */
[----:B------:R-:W-:Y:S02]  /*1aca0*/  FSEL R23, R23, -INF , P2 ;  /* 0xff80000017177808 */ /* 0x000fe40001000000 */
[----:B------:R-:W-:Y:S02]  /*1acb0*/  FMNMX.FTZ R137, R14, R133, !PT ;  /* 0x000000850e897209 */ /* 0x000fe40007810000 */
[----:B------:R-:W-:Y:S02]  /*1acc0*/  ISETP.GT.AND P4, PT, R0, 0x31, PT ;  /* 0x000000310000780c */ /* 0x000fe40003f84270 */
[----:B------:R-:W-:Y:S02]  /*1acd0*/  FMNMX.FTZ R138, R44, R138, !PT ;  /* 0x0000008a2c8a7209 */ /* 0x000fe40007810000 */
[----:B------:R-:W-:Y:S01]  /*1ace0*/  FSEL R22, R22, -INF , P4 ;  /* 0xff80000016167808 */ /* 0x000fe20002000000 */
[----:B------:R3:W-:Y:S01]  /*1acf0*/  MUFU.TANH R28, R40 ;  /* 0x00000028001c7308 */ /* 0x0007e20000002400 */
[----:B------:R-:W-:Y:S02]  /*1ad00*/  FMNMX.FTZ R138, R23, R138, !PT ;  /* 0x0000008a178a7209 */ /* 0x000fe40007810000 */
[----:B------:R-:W-:Y:S02]  /*1ad10*/  FMNMX.FTZ R137, R15, R137, !PT ;  /* 0x000000890f897209 */ /* 0x000fe40007810000 */
[----:B------:R-:W-:Y:S02]  /*1ad20*/  ISETP.GT.AND P5, PT, R0, 0x38, PT ;  /* 0x000000380000780c */ /* 0x000fe40003fa4270 */
[----:B------:R-:W-:Y:S02]  /*1ad30*/  FMNMX.FTZ R138, R22, R138, !PT ;  /* 0x0000008a168a7209 */ /* 0x000fe40007810000 */
[----:B------:R-:W-:Y:S01]  /*1ad40*/  FSEL R21, R21, -INF , P5 ;  /* 0xff80000015157808 */ /* 0x000fe20002800000 */
[----:B------:R-:W4:Y:S01]  /*1ad50*/  MUFU.TANH R9, R35 ;  /* 0x0000002300097308 */ /* 0x000f220000002400 */
[----:B------:R-:W-:Y:S02]  /*1ad60*/  FMNMX.FTZ R137, R16, R137, !PT ;  /* 0x0000008910897209 */ /* 0x000fe40007810000 */
[----:B------:R-:W-:Y:S02]  /*1ad70*/  ISETP.GT.AND P3, PT, R0, 0x39, PT ;  /* 0x000000390000780c */ /* 0x000fe40003f64270 */
[----:B------:R-:W-:Y:S02]  /*1ad80*/  FMNMX.FTZ R138, R21, R138, !PT ;  /* 0x0000008a158a7209 */ /* 0x000fe40007810000 */
[----:B-1----:R-:W-:Y:S02]  /*1ad90*/  FSEL R20, R20, -INF , P3 ;  /* 0xff80000014147808 */ /* 0x002fe40001800000 */
[----:B------:R-:W-:Y:S01]  /*1ada0*/  FMNMX.FTZ R137, R17, R137, !PT ;  /* 0x0000008911897209 */ /* 0x000fe20007810000 */
[----:B------:R4:W1:Y:S01]  /*1adb0*/  MUFU.TANH R37, R39 ;  /* 0x0000002700257308 */ /* 0x0008620000002400 */
[C---:B------:R-:W-:Y:S02]  /*1adc0*/  ISETP.GT.AND P1, PT, R3.reuse, 0x11, PT ;  /* 0x000000110300780c */ /* 0x040fe40003f24270 */
[----:B------:R-:W-:Y:S02]  /*1add0*/  FMNMX.FTZ R138, R20, R138, !PT ;  /* 0x0000008a148a7209 */ /* 0x000fe40007810000 */
[----:B--2---:R-:W-:Y:S02]  /*1ade0*/  FSEL R42, R248, -INF , P1 ;  /* 0xff800000f82a7808 */ /* 0x004fe40000800000 */
[----:B------:R-:W-:Y:S01]  /*1adf0*/  ISETP.GT.AND P5, PT, R3, 0x18, PT ;  /* 0x000000180300780c */ /* 0x000fe20003fa4270 */
[----:B------:R-:W2:Y:S01]  /*1ae00*/  SHFL.BFLY PT, R0, R138, 0x2, 0x1f ;  /* 0x0c401f008a007f89 */ /* 0x000ea200000e0000 */
[----:B------:R-:W-:Y:S01]  /*1ae10*/  FMNMX.FTZ R137, R247, R137, !PT ;  /* 0x00000089f7897209 */ /* 0x000fe20007810000 */
[----:B------:R2:W-:Y:S01]  /*1ae20*/  MUFU.TANH R135, R31 ;  /* 0x0000001f00877308 */ /* 0x0005e20000002400 */
[C---:B------:R-:W-:Y:S02]  /*1ae30*/  ISETP.GT.AND P4, PT, R3.reuse, 0x19, PT ;  /* 0x000000190300780c */ /* 0x040fe40003f84270 */
[----:B---3--:R-:W-:Y:S02]  /*1ae40*/  FSEL R40, R18, -INF , P5 ;  /* 0xff80000012287808 */ /* 0x008fe40002800000 */
[----:B------:R-:W-:Y:S02]  /*1ae50*/  FMNMX.FTZ R137, R42, R137, !PT ;  /* 0x000000892a897209 */ /* 0x000fe40007810000 */
[C---:B------:R-:W-:Y:S02]  /*1ae60*/  ISETP.GT.AND P3, PT, R3.reuse, 0x20, PT ;  /* 0x000000200300780c */ /* 0x040fe40003f64270 */
[----:B------:R-:W-:Y:S01]  /*1ae70*/  FMNMX.FTZ R137, R40, R137, !PT ;  /* 0x0000008928897209 */ /* 0x000fe20007810000 */
[----:B------:R-:W3:Y:S01]  /*1ae80*/  MUFU.TANH R38, R38 ;  /* 0x0000002600267308 */ /* 0x000ee20000002400 */
[C---:B------:R-:W-:Y:S02]  /*1ae90*/  ISETP.GT.AND P5, PT, R3.reuse, 0x29, PT ;  /* 0x000000290300780c */ /* 0x040fe40003fa4270 */
[----:B------:R-:W-:Y:S02]  /*1aea0*/  ISETP.GT.AND P1, PT, R3, 0x21, PT ;  /* 0x000000210300780c */ /* 0x000fe40003f24270 */
[----:B----4-:R-:W-:Y:S01]  /*1aeb0*/  FSEL R39, R9, -INF , P4 ;  /* 0xff80000009277808 */ /* 0x010fe20002000000 */
[----:B------:R-:W-:Y:S01]  /*1aec0*/  FMUL.FTZ R9, R61, c[0x0][0x320] ;  /* 0x0000c8003d097a20 */ /* 0x000fe20000410000 */
[----:B------:R-:W-:Y:S02]  /*1aed0*/  ISETP.GT.AND P4, PT, R3, 0x30, PT ;  /* 0x000000300300780c */ /* 0x000fe40003f84270 */
[----:B------:R-:W-:Y:S01]  /*1aee0*/  FMNMX.FTZ R137, R39, R137, !PT ;  /* 0x0000008927897209 */ /* 0x000fe20007810000 */
[----:B------:R-:W4:Y:S01]  /*1aef0*/  MUFU.TANH R35, R51 ;  /* 0x0000003300237308 */ /* 0x000f220000002400 */
[C---:B------:R-:W-:Y:S02]  /*1af00*/  ISETP.GT.AND P0, PT, R2.reuse, 0x10, PT ;  /* 0x000000100200780c */ /* 0x040fe40003f04270 */
[----:B-1----:R-:W-:Y:S01]  /*1af10*/  FSEL R37, R37, -INF , P1 ;  /* 0xff80000025257808 */ /* 0x002fe20000800000 */
[----:B--2---:R-:W-:Y:S01]  /*1af20*/  FMUL.FTZ R31, R67, c[0x0][0x320] ;  /* 0x0000c800431f7a20 */ /* 0x004fe20000410000 */
[----:B------:R-:W-:Y:S02]  /*1af30*/  ISETP.GT.AND P2, PT, R2, 0x11, PT ;  /* 0x000000110200780c */ /* 0x000fe40003f44270 */
[----:B------:R-:W-:Y:S02]  /*1af40*/  FMNMX.FTZ R138, R138, R0, !PT ;  /* 0x000000008a8a7209 */ /* 0x000fe40007810000 */
[C---:B------:R-:W-:Y:S01]  /*1af50*/  ISETP.GT.AND P1, PT, R3.reuse, 0x39, PT ;  /* 0x000000390300780c */ /* 0x040fe20003f24270 */
[----:B------:R-:W1:Y:S01]  /*1af60*/  MUFU.TANH R34, R54 ;  /* 0x0000003600227308 */ /* 0x000e620000002400 */
[----:B------:R-:W-:Y:S01]  /*1af70*/  FMNMX.FTZ R0, R134, R139, !PT ;  /* 0x0000008b86007209 */ /* 0x000fe20007810000 */
[----:B------:R-:W2:Y:S01]  /*1af80*/  SHFL.BFLY PT, R4, R138, 0x1, 0x1f ;  /* 0x0c201f008a047f89 */ /* 0x000ea200000e0000 */
[----:B---3--:R-:W-:Y:S02]  /*1af90*/  FSEL R38, R38, -INF , P3 ;  /* 0xff80000026267808 */ /* 0x008fe40001800000 */
[----:B------:R-:W-:Y:S02]  /*1afa0*/  ISETP.GT.AND P3, PT, R3, 0x31, PT ;  /* 0x000000310300780c */ /* 0x000fe40003f64270 */
[----:B------:R-:W-:Y:S03]  /*1afb0*/  FMNMX.FTZ R137, R38, R137, !PT ;  /* 0x0000008926897209 */ /* 0x000fe60007810000 */
[----:B------:R-:W-:Y:S01]  /*1afc0*/  MUFU.TANH R250, R43 ;  /* 0x0000002b00fa7308 */ /* 0x000fe20000002400 */
[----:B------:R-:W-:Y:S02]  /*1afd0*/  FMNMX.FTZ R0, R141, R0, !PT ;  /* 0x000000008d007209 */ /* 0x000fe40007810000 */
[----:B------:R-:W-:Y:S02]  /*1afe0*/  FMNMX.FTZ R137, R37, R137, !PT ;  /* 0x0000008925897209 */ /* 0x000fe40007810000 */
[----:B----4-:R-:W-:Y:S02]  /*1aff0*/  FSEL R35, R35, -INF , P5 ;  /* 0xff80000023237808 */ /* 0x010fe40002800000 */
[----:B------:R-:W-:Y:S02]  /*1b000*/  ISETP.GT.AND P5, PT, R8, 0x29, PT ;  /* 0x000000290800780c */ /* 0x000fe40003fa4270 */
[----:B------:R-:W-:Y:S01]  /*1b010*/  FMNMX.FTZ R0, R142, R0, !PT ;  /* 0x000000008e007209 */ /* 0x000fe20007810000 */
[----:B------:R-:W3:Y:S01]  /*1b020*/  MUFU.TANH R24, R24 ;  /* 0x0000001800187308 */ /* 0x000ee20000002400 */
[----:B------:R-:W-:Y:S02]  /*1b030*/  FSEL R248, R47, -INF , P5 ;  /* 0xff8000002ff87808 */ /* 0x000fe40002800000 */
[----:B------:R-:W-:Y:S02]  /*1b040*/  LOP3.LUT P5, RZ, R131, 0x1, RZ, 0xc0, !PT ;  /* 0x0000000183ff7812 */ /* 0x000fe400078ac0ff */
[----:B-1----:R-:W-:Y:S02]  /*1b050*/  FSEL R34, R34, -INF , P4 ;  /* 0xff80000022227808 */ /* 0x002fe40002000000 */
[----:B------:R-:W-:Y:S02]  /*1b060*/  ISETP.GT.AND P4, PT, R2, 0x18, PT ;  /* 0x000000180200780c */ /* 0x000fe40003f84270 */
[----:B--2---:R-:W-:Y:S01]  /*1b070*/  FMNMX.FTZ R138, R138, R4, !PT ;  /* 0x000000048a8a7209 */ /* 0x004fe20007810000 */
[----:B------:R1:W-:Y:S01]  /*1b080*/  MUFU.TANH R252, R30 ;  /* 0x0000001e00fc7308 */ /* 0x0003e20000002400 */
[----:B------:R-:W-:Y:S03]  /*1b090*/  FMNMX.FTZ R0, R143, R0, !PT ;  /* 0x000000008f007209 */ /* 0x000fe60007810000 */
[----:B------:R-:W-:Y:S06]  /*1b0a0*/  FMUL.FTZ R6, R138, c[0x0][0x2d0] ;  /* 0x0000b4008a067a20 */ /* 0x000fec0000410000 */
[----:B------:R-:W2:Y:S01]  /*1b0b0*/  MUFU.TANH R36, R50 ;  /* 0x0000003200247308 */ /* 0x000ea20000002400 */
[----:B---3--:R-:W-:Y:S02]  /*1b0c0*/  FSEL R43, R24, -INF , P0 ;  /* 0xff800000182b7808 */ /* 0x008fe40000000000 */
[----:B------:R-:W-:Y:S02]  /*1b0d0*/  ISETP.GT.AND P0, PT, R3, 0x28, PT ;  /* 0x000000280300780c */ /* 0x000fe40003f04270 */
[----:B------:R-:W-:Y:S05]  /*1b0e0*/  FMNMX.FTZ R0, R43, R0, !PT ;  /* 0x000000002b007209 */ /* 0x000fea0007810000 */
[----:B------:R-:W-:Y:S01]  /*1b0f0*/  MUFU.TANH R224, R27 ;  /* 0x0000001b00e07308 */ /* 0x000fe20000002400 */
[----:B-1----:R-:W-:Y:S02]  /*1b100*/  FSEL R30, R249, -INF , P4 ;  /* 0xff800000f91e7808 */ /* 0x002fe40002000000 */
[----:B------:R-:W-:Y:S02]  /*1b110*/  FSEL R249, R46, -INF , P6 ;  /* 0xff8000002ef97808 */ /* 0x000fe40003000000 */
[----:B------:R-:W-:Y:S05]  /*1b120*/  LOP3.LUT P6, RZ, R131, 0x2, RZ, 0xc0, !PT ;  /* 0x0000000283ff7812 */ /* 0x000fea00078cc0ff */
[----:B------:R-:W1:Y:S01]  /*1b130*/  MUFU.TANH R33, R55 ;  /* 0x0000003700217308 */ /* 0x000e620000002400 */
[----:B------:R-:W3:Y:S01]  /*1b140*/  LDL.LU R131, [R1+0x8c] ;  /* 0x00008c0001837983 */ /* 0x000ee20000300800 */
[----:B------:R-:W-:Y:S02]  /*1b150*/  ISETP.GT.AND P4, PT, R2, 0x29, PT ;  /* 0x000000290200780c */ /* 0x000fe40003f84270 */
[----:B--2---:R-:W-:Y:S01]  /*1b160*/  FSEL R36, R36, -INF , P0 ;  /* 0xff80000024247808 */ /* 0x004fe20000000000 */
[----:B------:R-:W2:Y:S01]  /*1b170*/  LDL.64 R50, [R1+0x48] ;  /* 0x0000480001327983 */ /* 0x000ea20000100a00 */
[----:B------:R-:W-:Y:S02]  /*1b180*/  ISETP.GT.AND P0, PT, R8, 0x10, PT ;  /* 0x000000100800780c */ /* 0x000fe40003f04270 */
[----:B------:R-:W-:Y:S02]  /*1b190*/  FMNMX.FTZ R137, R36, R137, !PT ;  /* 0x0000008924897209 */ /* 0x000fe40007810000 */
[----:B------:R-:W4:Y:S01]  /*1b1a0*/  MUFU.TANH R19, R25 ;  /* 0x0000001900137308 */ /* 0x000f220000002400 */
[----:B------:R-:W3:Y:S01]  /*1b1b0*/  LDL.64 R46, [R1+0x40] ;  /* 0x00004000012e7983 */ /* 0x000ee20000100a00 */
[----:B------:R-:W-:Y:S02]  /*1b1c0*/  FMNMX.FTZ R137, R35, R137, !PT ;  /* 0x0000008923897209 */ /* 0x000fe40007810000 */
[----:B------:R-:W-:Y:S02]  /*1b1d0*/  FSEL R64, R231, -INF , P0 ;  /* 0xff800000e7407808 */ /* 0x000fe40000000000 */
[----:B------:R-:W-:Y:S01]  /*1b1e0*/  FMNMX.FTZ R137, R34, R137, !PT ;  /* 0x0000008922897209 */ /* 0x000fe20007810000 */
[----:B------:R-:W3:Y:S01]  /*1b1f0*/  LDL R7, [R1+0x28] ;  /* 0x0000280001077983 */ /* 0x000ee20000100800 */
[----:B------:R-:W-:Y:S02]  /*1b200*/  ISETP.GT.AND P0, PT, R2, 0x28, PT ;  /* 0x000000280200780c */ /* 0x000fe40003f04270 */
[----:B------:R4:W-:Y:S02]  /*1b210*/  MUFU.TANH R27, R41 ;  /* 0x00000029001b7308 */ /* 0x0009e40000002400 */
[----:B------:R-:W-:Y:S02]  /*1b220*/  FSEL R26, R26, -INF , P0 ;  /* 0xff8000001a1a7808 */ /* 0x000fe40000000000 */
[----:B-1----:R-:W-:Y:S02]  /*1b230*/  FSEL R33, R33, -INF , P3 ;  /* 0xff80000021217808 */ /* 0x002fe40001800000 */
[C---:B------:R-:W-:Y:S02]  /*1b240*/  ISETP.GT.AND P3, PT, R2.reuse, 0x19, PT ;  /* 0x000000190200780c */ /* 0x040fe40003f64270 */
[----:B------:R-:W-:Y:S02]  /*1b250*/  FMNMX.FTZ R137, R33, R137, !PT ;  /* 0x0000008921897209 */ /* 0x000fe40007810000 */
[----:B------:R-:W1:Y:S01]  /*1b260*/  MUFU.TANH R32, R32 ;  /* 0x0000002000207308 */ /* 0x000e620000002400 */
[----:B------:R-:W-:Y:S09]  /*1b270*/  ISETP.GT.AND P0, PT, R2, 0x39, PT ;  /* 0x000000390200780c */ /* 0x000ff20003f04270 */
[----:B------:R-:W1:Y:S01]  /*1b280*/  MUFU.TANH R31, R31 ;  /* 0x0000001f001f7308 */ /* 0x000e620000002400 */
[----:B----4-:R-:W-:Y:S02]  /*1b290*/  FSEL R41, R19, -INF , P2 ;  /* 0xff80000013297808 */ /* 0x010fe40001000000 */
[----:B------:R-:W-:Y:S02]  /*1b2a0*/  ISETP.GT.AND P2, PT, R3, 0x38, PT ;  /* 0x000000380300780c */ /* 0x000fe40003f44270 */
[----:B------:R-:W-:Y:S05]  /*1b2b0*/  FMNMX.FTZ R0, R41, R0, !PT ;  /* 0x0000000029007209 */ /* 0x000fea0007810000 */
[----:B------:R-:W4:Y:S01]  /*1b2c0*/  MUFU.TANH R29, R29 ;  /* 0x0000001d001d7308 */ /* 0x000f220000002400 */
[----:B------:R-:W-:Y:S02]  /*1b2d0*/  FMNMX.FTZ R0, R30, R0, !PT ;  /* 0x000000001e007209 */ /* 0x000fe40007810000 */
[----:B-1----:R-:W-:Y:S02]  /*1b2e0*/  FSEL R32, R32, -INF , P2 ;  /* 0xff80000020207808 */ /* 0x002fe40001000000 */
[----:B------:R-:W-:Y:S02]  /*1b2f0*/  ISETP.GT.AND P2, PT, R2, 0x20, PT ;  /* 0x000000200200780c */ /* 0x000fe40003f44270 */
[----:B------:R-:W-:Y:S03]  /*1b300*/  FMNMX.FTZ R137, R32, R137, !PT ;  /* 0x0000008920897209 */ /* 0x000fe60007810000 */
[----:B------:R-:W1:Y:S01]  /*1b310*/  MUFU.TANH R24, R56 ;  /* 0x0000003800187308 */ /* 0x000e620000002400 */
[----:B------:R-:W-:Y:S02]  /*1b320*/  FSEL R28, R28, -INF , P2 ;  /* 0xff8000001c1c7808 */ /* 0x000fe40001000000 */
[C---:B------:R-:W-:Y:S02]  /*1b330*/  ISETP.GT.AND P2, PT, R2.reuse, 0x31, PT ;  /* 0x000000310200780c */ /* 0x040fe40003f44270 */
[----:B------:R-:W-:Y:S02]  /*1b340*/  FSEL R31, R31, -INF , P1 ;  /* 0xff8000001f1f7808 */ /* 0x000fe40000800000 */
[C---:B------:R-:W-:Y:S02]  /*1b350*/  ISETP.GT.AND P1, PT, R2.reuse, 0x21, PT ;  /* 0x000000210200780c */ /* 0x040fe40003f24270 */
[----:B------:R-:W-:Y:S01]  /*1b360*/  FMNMX.FTZ R137, R31, R137, !PT ;  /* 0x000000891f897209 */ /* 0x000fe20007810000 */
[----:B------:R-:W1:Y:S01]  /*1b370*/  MUFU.TANH R25, R45 ;  /* 0x0000002d00197308 */ /* 0x000e620000002400 */
[----:B------:R-:W-:Y:S02]  /*1b380*/  FSEL R27, R27, -INF , P1 ;  /* 0xff8000001b1b7808 */ /* 0x000fe40000800000 */
[C---:B------:R-:W-:Y:S01]  /*1b390*/  ISETP.GT.AND P1, PT, R2.reuse, 0x38, PT ;  /* 0x000000380200780c */ /* 0x040fe20003f24270 */
[----:B------:R-:W1:Y:S01]  /*1b3a0*/  SHFL.BFLY PT, R3, R137, 0x2, 0x1f ;  /* 0x0c401f0089037f89 */ /* 0x000e6200000e0000 */
[----:B----4-:R-:W-:Y:S02]  /*1b3b0*/  FSEL R29, R29, -INF , P3 ;  /* 0xff8000001d1d7808 */ /* 0x010fe40001800000 */
[----:B------:R-:W-:Y:S02]  /*1b3c0*/  ISETP.GT.AND P3, PT, R2, 0x30, PT ;  /* 0x000000300200780c */ /* 0x000fe40003f64270 */
[----:B------:R-:W-:Y:S01]  /*1b3d0*/  FMNMX.FTZ R0, R29, R0, !PT ;  /* 0x000000001d007209 */ /* 0x000fe20007810000 */
[----:B------:R-:W4:Y:S01]  /*1b3e0*/  MUFU.TANH R19, R57 ;  /* 0x0000003900137308 */ /* 0x000f220000002400 */
[----:B------:R-:W-:Y:S02]  /*1b3f0*/  FMNMX.FTZ R2, R208, R140, !PT ;  /* 0x0000008cd0027209 */ /* 0x000fe40007810000 */
[----:B------:R-:W-:Y:S02]  /*1b400*/  FMNMX.FTZ R0, R28, R0, !PT ;  /* 0x000000001c007209 */ /* 0x000fe40007810000 */
[----:B-1----:R-:W-:Y:S02]  /*1b410*/  FSEL R24, R24, -INF , P3 ;  /* 0xff80000018187808 */ /* 0x002fe40001800000 */
[----:B------:R-:W-:Y:S02]  /*1b420*/  ISETP.GT.AND P3, PT, R8, 0x18, PT ;  /* 0x000000180800780c */ /* 0x000fe40003f64270 */
[----:B------:R-:W-:Y:S01]  /*1b430*/  FMNMX.FTZ R0, R27, R0, !PT ;  /* 0x000000001b007209 */ /* 0x000fe20007810000 */
[----:B------:R-:W1:Y:S01]  /*1b440*/  MUFU.TANH R18, R60 ;  /* 0x0000003c00127308 */ /* 0x000e620000002400 */
[----:B------:R-:W-:Y:S02]  /*1b450*/  FSEL R252, R252, -INF , P3 ;  /* 0xff800000fcfc7808 */ /* 0x000fe40001800000 */
[----:B------:R-:W-:Y:S02]  /*1b460*/  FSETP.NEU.FTZ.AND P3, PT, R138, -INF , PT ;  /* 0xff8000008a00780b */ /* 0x000fe40003f7d000 */
[----:B------:R-:W-:Y:S02]  /*1b470*/  FSEL R25, R25, -INF , P4 ;  /* 0xff80000019197808 */ /* 0x000fe40002000000 */
[----:B------:R-:W-:Y:S02]  /*1b480*/  FSEL R6, R6, RZ, P3 ;  /* 0x000000ff06067208 */ /* 0x000fe40001800000 */
[----:B------:R-:W-:Y:S01]  /*1b490*/  FMNMX.FTZ R137, R137, R3, !PT ;  /* 0x0000000389897209 */ /* 0x000fe20007810000 */
[----:B------:R-:W1:Y:S01]  /*1b4a0*/  MUFU.TANH R9, R9 ;  /* 0x0000000900097308 */ /* 0x000e620000002400 */
[----:B------:R-:W-:Y:S01]  /*1b4b0*/  FMNMX.FTZ R0, R26, R0, !PT ;  /* 0x000000001a007209 */ /* 0x000fe20007810000 */
[--C-:B------:R-:W-:Y:S01]  /*1b4c0*/  FFMA.FTZ R3, R10, c[0x0][0x2d0], -R6.reuse ;  /* 0x0000b4000a037a23 */ /* 0x100fe20000010806 */
[----:B------:R-:W-:Y:S01]  /*1b4d0*/  ISETP.GT.AND P4, PT, R8, 0x11, PT ;  /* 0x000000110800780c */ /* 0x000fe20003f84270 */
[----:B------:R-:W3:Y:S01]  /*1b4e0*/  LDL R10, [R1+0x34] ;  /* 0x00003400010a7983 */ /* 0x000ee20000100800 */
[----:B------:R-:W-:Y:S01]  /*1b4f0*/  FMNMX.FTZ R0, R25, R0, !PT ;  /* 0x0000000019007209 */ /* 0x000fe20007810000 */
[--C-:B------:R-:W-:Y:S01]  /*1b500*/  FFMA.FTZ R237, R21, c[0x0][0x2d0], -R6.reuse ;  /* 0x0000b40015ed7a23 */ /* 0x100fe20000010806 */
[----:B----4-:R-:W-:Y:S01]  /*1b510*/  FSEL R19, R19, -INF , P2 ;  /* 0xff80000013137808 */ /* 0x010fe20001000000 */
[----:B------:R-:W4:Y:S01]  /*1b520*/  SHFL.BFLY PT, R4, R137, 0x1, 0x1f ;  /* 0x0c201f0089047f89 */ /* 0x000f2200000e0000 */
[----:B------:R-:W-:Y:S01]  /*1b530*/  FMNMX.FTZ R0, R24, R0, !PT ;  /* 0x0000000018007209 */ /* 0x000fe20007810000 */
[----:B------:R4:W-:Y:S01]  /*1b540*/  MUFU.EX2 R66, R3 ;  /* 0x0000000300427308 */ /* 0x0009e20000000800 */
[----:B------:R-:W-:Y:S01]  /*1b550*/  ISETP.GT.AND P2, PT, R8, 0x19, PT ;  /* 0x000000190800780c */ /* 0x000fe20003f44270 */
[--C-:B------:R-:W-:Y:S01]  /*1b560*/  FFMA.FTZ R238, R20, c[0x0][0x2d0], -R6.reuse ;  /* 0x0000b40014ee7a23 */ /* 0x100fe20000010806 */
[----:B------:R-:W-:Y:S01]  /*1b570*/  FMNMX.FTZ R0, R19, R0, !PT ;  /* 0x0000000013007209 */ /* 0x000fe20007810000 */
[--C-:B------:R-:W-:Y:S01]  /*1b580*/  FFMA.FTZ R45, R211, c[0x0][0x2d0], -R6.reuse ;  /* 0x0000b400d32d7a23 */ /* 0x100fe20000010806 */
[----:B-1----:R-:W-:Y:S01]  /*1b590*/  FSEL R18, R18, -INF , P1 ;  /* 0xff80000012127808 */ /* 0x002fe20000800000 */
[--C-:B------:R-:W-:Y:S01]  /*1b5a0*/  FFMA.FTZ R245, R245, c[0x0][0x2d0], -R6.reuse ;  /* 0x0000b400f5f57a23 */ /* 0x100fe20000010806 */
[----:B------:R-:W-:Y:S01]  /*1b5b0*/  ISETP.GT.AND P1, PT, R8, 0x20, PT ;  /* 0x000000200800780c */ /* 0x000fe20003f24270 */
[--C-:B------:R-:W-:Y:S01]  /*1b5c0*/  FFMA.FTZ R49, R219, c[0x0][0x2d0], -R6.reuse ;  /* 0x0000b400db317a23 */ /* 0x100fe20000010806 */
[----:B------:R-:W-:Y:S01]  /*1b5d0*/  FMNMX.FTZ R0, R18, R0, !PT ;  /* 0x0000000012007209 */ /* 0x000fe20007810000 */
[----:B------:R-:W1:Y:S01]  /*1b5e0*/  MUFU.TANH R5, R5 ;  /* 0x0000000500057308 */ /* 0x000e620000002400 */
[----:B------:R-:W-:Y:S01]  /*1b5f0*/  FMNMX.FTZ R2, R209, R2, !PT ;  /* 0x00000002d1027209 */ /* 0x000fe20007810000 */
[--C-:B------:R-:W-:Y:S01]  /*1b600*/  FFMA.FTZ R65, R246, c[0x0][0x2d0], -R6.reuse ;  /* 0x0000b400f6417a23 */ /* 0x100fe20000010806 */
[----:B------:R-:W-:Y:S01]  /*1b610*/  FSEL R67, R135, -INF , P2 ;  /* 0xff80000087437808 */ /* 0x000fe20001000000 */
[--C-:B------:R-:W-:Y:S01]  /*1b620*/  FFMA.FTZ R44, R44, c[0x0][0x2d0], -R6.reuse ;  /* 0x0000b4002c2c7a23 */ /* 0x100fe20000010806 */
[----:B------:R-:W-:Y:S02]  /*1b630*/  FSEL R9, R9, -INF , P0 ;  /* 0xff80000009097808 */ /* 0x000fe40000000000 */
[C---:B------:R-:W-:Y:S02]  /*1b640*/  ISETP.GT.AND P0, PT, R8.reuse, 0x21, PT ;  /* 0x000000210800780c */ /* 0x040fe40003f04270 */
[----:B------:R-:W-:Y:S01]  /*1b650*/  FMNMX.FTZ R0, R9, R0, !PT ;  /* 0x0000000009007209 */ /* 0x000fe20007810000 */
[----:B------:R-:W1:Y:S01]  /*1b660*/  MUFU.TANH R58, R58 ;  /* 0x0000003a003a7308 */ /* 0x000e620000002400 */
[----:B------:R-:W-:Y:S02]  /*1b670*/  ISETP.GT.AND P2, PT, R8, 0x38, PT ;  /* 0x000000380800780c */ /* 0x000fe40003f44270 */
[----:B----4-:R-:W-:Y:S01]  /*1b680*/  FMNMX.FTZ R137, R137, R4, !PT ;  /* 0x0000000489897209 */ /* 0x010fe20007810000 */
[----:B------:R-:W-:Y:S01]  /*1b690*/  FFMA.FTZ R3, R11, c[0x0][0x2d0], -R6 ;  /* 0x0000b4000b037a23 */ /* 0x000fe20000010806 */
[----:B------:R-:W4:Y:S01]  /*1b6a0*/  SHFL.BFLY PT, R136, R0, 0x2, 0x1f ;  /* 0x0c401f0000887f89 */ /* 0x000f2200000e0000 */
[----:B------:R-:W-:Y:S02]  /*1b6b0*/  FSEL R220, R224, -INF , P4 ;  /* 0xff800000e0dc7808 */ /* 0x000fe40002000000 */
[----:B------:R-:W-:Y:S02]  /*1b6c0*/  ISETP.GT.AND P4, PT, R8, 0x30, PT ;  /* 0x000000300800780c */ /* 0x000fe40003f84270 */
[----:B------:R4:W-:Y:S01]  /*1b6d0*/  MUFU.EX2 R62, R3 ;  /* 0x00000003003e7308 */ /* 0x0009e20000000800 */
[----:B------:R-:W-:Y:S02]  /*1b6e0*/  FSEL R251, R251, -INF , P1 ;  /* 0xff800000fbfb7808 */ /* 0x000fe40000800000 */
[----:B------:R-:W-:Y:S02]  /*1b6f0*/  FSEL R250, R250, -INF , P0 ;  /* 0xff800000fafa7808 */ /* 0x000fe40000000000 */
[C---:B------:R-:W-:Y:S02]  /*1b700*/  ISETP.GT.AND P0, PT, R8.reuse, 0x31, PT ;  /* 0x000000310800780c */ /* 0x040fe40003f04270 */
[----:B------:R-:W-:Y:S01]  /*1b710*/  ISETP.GT.AND P1, PT, R8, 0x39, PT ;  /* 0x000000390800780c */ /* 0x000fe20003f24270 */
[----:B------:R-:W-:Y:S01]  /*1b720*/  FMUL.FTZ R8, R137, c[0x0][0x2d0] ;  /* 0x0000b40089087a20 */ /* 0x000fe20000410000 */
[----:B------:R-:W-:Y:S01]  /*1b730*/  FMNMX.FTZ R2, R48, R2, !PT ;  /* 0x0000000230027209 */ /* 0x000fe20007810000 */
[----:B------:R-:W4:Y:S01]  /*1b740*/  MUFU.TANH R135, R63 ;  /* 0x0000003f00877308 */ /* 0x000f220000002400 */
[----:B-1----:R-:W-:Y:S02]  /*1b750*/  FSEL R221, R5, -INF , P2 ;  /* 0xff80000005dd7808 */ /* 0x002fe40001000000 */
[----:B------:R-:W-:Y:S02]  /*1b760*/  FSETP.NEU.FTZ.AND P2, PT, R137, -INF , PT ;  /* 0xff8000008900780b */ /* 0x000fe40003f5d000 */
[----:B------:R-:W-:Y:S02]  /*1b770*/  FMNMX.FTZ R2, R210, R2, !PT ;  /* 0x00000002d2027209 */ /* 0x000fe40007810000 */
[----:B------:R-:W-:Y:S02]  /*1b780*/  FSEL R8, R8, RZ, P2 ;  /* 0x000000ff08087208 */ /* 0x000fe40001000000 */
[----:B------:R-:W-:Y:S01]  /*1b790*/  FMNMX.FTZ R2, R64, R2, !PT ;  /* 0x0000000240027209 */ /* 0x000fe20007810000 */
[----:B------:R-:W1:Y:S01]  /*1b7a0*/  MUFU.TANH R59, R59 ;  /* 0x0000003b003b7308 */ /* 0x000e620000002400 */
[----:B----4-:R-:W-:Y:S01]  /*1b7b0*/  FMNMX.FTZ R136, R0, R136, !PT ;  /* 0x0000008800887209 */ /* 0x010fe20007810000 */
[--C-:B------:R-:W-:Y:S01]  /*1b7c0*/  FFMA.FTZ R4, R15, c[0x0][0x2d0], -R8.reuse ;  /* 0x0000b4000f047a23 */ /* 0x100fe20000010808 */
[----:B------:R-:W-:Y:S01]  /*1b7d0*/  FMNMX.FTZ R2, R220, R2, !PT ;  /* 0x00000002dc027209 */ /* 0x000fe20007810000 */
[----:B------:R-:W-:Y:S01]  /*1b7e0*/  FFMA.FTZ R3, R14, c[0x0][0x2d0], -R8 ;  /* 0x0000b4000e037a23 */ /* 0x000fe20000010808 */
[----:B------:R-:W-:Y:S01]  /*1b7f0*/  FSEL R222, R58, -INF , P4 ;  /* 0xff8000003ade7808 */ /* 0x000fe20002000000 */
[----:B------:R-:W-:Y:S01]  /*1b800*/  FFMA.FTZ R0, R12, c[0x0][0x2d0], -R6 ;  /* 0x0000b4000c007a23 */ /* 0x000fe20000010806 */
[----:B------:R-:W-:Y:S01]  /*1b810*/  FMNMX.FTZ R2, R252, R2, !PT ;  /* 0x00000002fc027209 */ /* 0x000fe20007810000 */
[----:B------:R-:W4:Y:S01]  /*1b820*/  SHFL.BFLY PT, R5, R136, 0x1, 0x1f ;  /* 0x0c201f0088057f89 */ /* 0x000f2200000e0000 */
[----:B------:R-:W-:Y:S01]  /*1b830*/  PLOP3.LUT P4, PT, PT, PT, UP1, 0x80, 0x0 ;  /* 0x000000000000781c */ /* 0x000fe20003f8f018 */
[----:B------:R-:W-:Y:S01]  /*1b840*/  MUFU.EX2 R215, R3 ;  /* 0x0000000300d77308 */ /* 0x000fe20000000800 */
[----:B------:R-:W-:Y:S01]  /*1b850*/  FMNMX.FTZ R2, R67, R2, !PT ;  /* 0x0000000243027209 */ /* 0x000fe20007810000 */
[--C-:B------:R-:W-:Y:S01]  /*1b860*/  FFMA.FTZ R38, R38, c[0x0][0x2d0], -R8.reuse ;  /* 0x0000b40026267a23 */ /* 0x100fe20000010808 */
[----:B------:R-:W-:Y:S01]  /*1b870*/  FSEL R135, R135, -INF , P1 ;  /* 0xff80000087877808 */ /* 0x000fe20000800000 */
[--C-:B------:R-:W-:Y:S01]  /*1b880*/  FFMA.FTZ R36, R36, c[0x0][0x2d0], -R8.reuse ;  /* 0x0000b40024247a23 */ /* 0x100fe20000010808 */
[----:B------:R-:W-:Y:S01]  /*1b890*/  FMNMX.FTZ R2, R251, R2, !PT ;  /* 0x00000002fb027209 */ /* 0x000fe20007810000 */
[--C-:B------:R-:W-:Y:S02]  /*1b8a0*/  FFMA.FTZ R53, R34, c[0x0][0x2d0], -R8.reuse ;  /* 0x0000b40022357a23 */ /* 0x100fe40000010808 */
[--C-:B------:R-:W-:Y:S02]  /*1b8b0*/  FFMA.FTZ R239, R32, c[0x0][0x2d0], -R8.reuse ;  /* 0x0000b40020ef7a23 */ /* 0x100fe40000010808 */
[----:B------:R4:W-:Y:S01]  /*1b8c0*/  MUFU.EX2 R55, R0 ;  /* 0x0000000000377308 */ /* 0x0009e20000000800 */
[----:B------:R-:W-:Y:S01]  /*1b8d0*/  FMNMX.FTZ R2, R250, R2, !PT ;  /* 0x00000002fa027209 */ /* 0x000fe20007810000 */
[--C-:B------:R-:W-:Y:S01]  /*1b8e0*/  FFMA.FTZ R233, R31, c[0x0][0x2d0], -R8.reuse ;  /* 0x0000b4001fe97a23 */ /* 0x100fe20000010808 */
[----:B-1----:R-:W-:Y:S01]  /*1b8f0*/  FSEL R223, R59, -INF , P0 ;  /* 0xff8000003bdf7808 */ /* 0x002fe20000000000 */
[--C-:B------:R-:W-:Y:S01]  /*1b900*/  FFMA.FTZ R247, R247, c[0x0][0x2d0], -R8.reuse ;  /* 0x0000b400f7f77a23 */ /* 0x100fe20000010808 */
[----:B------:R-:W-:Y:S01]  /*1b910*/  FMNMX.FTZ R2, R249, R2, !PT ;  /* 0x00000002f9027209 */ /* 0x000fe20007810000 */
[--C-:B------:R-:W-:Y:S02]  /*1b920*/  FFMA.FTZ R35, R35, c[0x0][0x2d0], -R8.reuse ;  /* 0x0000b40023237a23 */ /* 0x100fe40000010808 */
[----:B------:R-:W-:Y:S01]  /*1b930*/  FFMA.FTZ R57, R33, c[0x0][0x2d0], -R8 ;  /* 0x0000b40021397a23 */ /* 0x000fe20000010808 */
[----:B------:R-:W-:Y:S02]  /*1b940*/  FMNMX.FTZ R2, R248, R2, !PT ;  /* 0x00000002f8027209 */ /* 0x000fe40007810000 */
[----:B----4-:R-:W-:Y:S02]  /*1b950*/  FMNMX.FTZ R136, R136, R5, !PT ;  /* 0x0000000588887209 */ /* 0x010fe40007810000 */
[----:B------:R-:W-:Y:S04]  /*1b960*/  FMNMX.FTZ R2, R222, R2, !PT ;  /* 0x00000002de027209 */ /* 0x000fe80007810000 */
[----:B------:R-:W-:Y:S01]  /*1b970*/  FMNMX.FTZ R0, R223, R2, !PT ;  /* 0x00000002df007209 */ /* 0x000fe20007810000 */
[----:B------:R-:W-:Y:S03]  /*1b980*/  FFMA.FTZ R2, R13, c[0x0][0x2d0], -R6 ;  /* 0x0000b4000d027a23 */ /* 0x000fe60000010806 */
[----:B------:R-:W-:Y:S01]  /*1b990*/  FMNMX.FTZ R0, R221, R0, !PT ;  /* 0x00000000dd007209 */ /* 0x000fe20007810000 */
[----:B------:R1:W-:Y:S03]  /*1b9a0*/  MUFU.EX2 R60, R2 ;  /* 0x00000002003c7308 */ /* 0x0003e60000000800 */
[----:B------:R-:W-:Y:S05]  /*1b9b0*/  FMNMX.FTZ R0, R135, R0, !PT ;  /* 0x0000000087007209 */ /* 0x000fea0007810000 */
[----:B-1----:R-:W1:Y:S02]  /*1b9c0*/  SHFL.BFLY PT, R2, R0, 0x2, 0x1f ;  /* 0x0c401f0000027f89 */ /* 0x002e6400000e0000 */
[----:B-1----:R-:W-:Y:S01]  /*1b9d0*/  FMNMX.FTZ R0, R0, R2, !PT ;  /* 0x0000000200007209 */ /* 0x002fe20007810000 */
[----:B------:R-:W-:Y:S04]  /*1b9e0*/  FFMA.FTZ R2, R17, c[0x0][0x2d0], -R8 ;  /* 0x0000b40011027a23 */ /* 0x000fe80000010808 */
[----:B------:R1:W-:Y:S02]  /*1b9f0*/  MUFU.EX2 R242, R2 ;  /* 0x0000000200f27308 */ /* 0x0003e40000000800 */
[----:B-1----:R-:W1:Y:S08]  /*1ba00*/  SHFL.BFLY PT, R2, R0, 0x1, 0x1f ;  /* 0x0c201f0000027f89 */ /* 0x002e7000000e0000 */
[----:B--2---:R2:W-:Y:S01]  /*1ba10*/  MUFU.EX2 R51, R4 ;  /* 0x0000000400337308 */ /* 0x0045e20000000800 */
[----:B------:R-:W-:Y:S01]  /*1ba20*/  @P4 IADD3 R3, P1, R50, UR18, RZ ;  /* 0x0000001232034c10 */ /* 0x000fe2000ff3e0ff */
[----:B------:R-:W-:Y:S02]  /*1ba30*/  FFMA.FTZ R50, R218, c[0x0][0x2d0], -R6 ;  /* 0x0000b400da327a23 */ /* 0x000fe40000010806 */
[----:B------:R-:W-:Y:S01]  /*1ba40*/  FFMA.FTZ R218, R42, c[0x0][0x2d0], -R8 ;  /* 0x0000b4002ada7a23 */ /* 0x000fe20000010808 */
[----:B------:R-:W-:Y:S01]  /*1ba50*/  @P4 LEA R12, P0, R3, c[0x0][0x1c8], 0x1 ;  /* 0x00007200030c4a11 */ /* 0x000fe200078008ff */
[----:B---3--:R-:W-:Y:S02]  /*1ba60*/  FFMA.FTZ R46, R216, c[0x0][0x2d0], -R6 ;  /* 0x0000b400d82e7a23 */ /* 0x008fe40000010806 */
[--C-:B------:R-:W-:Y:S01]  /*1ba70*/  FFMA.FTZ R216, R39, c[0x0][0x2d0], -R8.reuse ;  /* 0x0000b40027d87a23 */ /* 0x100fe20000010808 */
[----:B--2---:R-:W-:Y:S01]  /*1ba80*/  @P4 IADD3.X R4, R47, UR15, RZ, P1, !PT ;  /* 0x0000000f2f044c10 */ /* 0x004fe20008ffe4ff */
[----:B------:R-:W-:Y:S01]  /*1ba90*/  FFMA.FTZ R47, R37, c[0x0][0x2d0], -R8 ;  /* 0x0000b400252f7a23 */ /* 0x000fe20000010808 */
[----:B------:R-:W-:Y:S02]  /*1baa0*/  FSETP.NEU.FTZ.AND P1, PT, R136, -INF , PT ;  /* 0xff8000008800780b */ /* 0x000fe40003f3d000 */
[----:B------:R-:W-:Y:S01]  /*1bab0*/  @P4 LEA.HI.X R13, R3, c[0x0][0x1cc], R4, 0x1, P0 ;  /* 0x00007300030d4a11 */ /* 0x000fe200000f0c04 */
[----:B------:R-:W-:Y:S04]  /*1bac0*/  FFMA.FTZ R4, R16, c[0x0][0x2d0], -R8 ;  /* 0x0000b40010047a23 */ /* 0x000fe80000010808 */
[----:B------:R2:W3:Y:S01]  /*1bad0*/  MUFU.EX2 R56, R4 ;  /* 0x0000000400387308 */ /* 0x0004e20000000800 */
[----:B------:R4:W-:Y:S01]  /*1bae0*/  @P4 LDGSTS.E.BYPASS.LTC128B.128 [R244+0x4100], [R12.64], !P5 ;  /* 0x041000000cf44fae */ /* 0x0009e2000e901d5c */
[----:B------:R-:W-:Y:S01]  /*1baf0*/  @P4 IADD3 R3, P0, R10, UR18, RZ ;  /* 0x000000120a034c10 */ /* 0x000fe2000ff1e0ff */
[----:B------:R-:W-:Y:S03]  /*1bb00*/  @UP1 UIADD3 UR18, UP0, UR10, 0x80, URZ ;  /* 0x000000800a121890 */ /* 0x000fe6000ff1e03f */
[----:B--2---:R-:W-:Y:S01]  /*1bb10*/  @P4 IADD3.X R4, R7, UR15, RZ, P0, !PT ;  /* 0x0000000f07044c10 */ /* 0x004fe200087fe4ff */
[----:B------:R-:W-:Y:S01]  /*1bb20*/  FMUL.FTZ R7, R136, c[0x0][0x2d0] ;  /* 0x0000b40088077a20 */ /* 0x000fe20000410000 */
[----:B------:R-:W-:Y:S01]  /*1bb30*/  @P4 LEA R14, P0, R3, c[0x0][0x1c8], 0x1 ;  /* 0x00007200030e4a11 */ /* 0x000fe200078008ff */
[----:B------:R-:W-:Y:S03]  /*1bb40*/  @UP1 UIADD3.X UR15, URZ, UR17, URZ, UP0, !UPT ;  /* 0x000000113f0f1290 */ /* 0x000fe600087fe43f */
[----:B------:R-:W-:Y:S02]  /*1bb50*/  FSEL R7, R7, RZ, P1 ;  /* 0x000000ff07077208 */ /* 0x000fe40000800000 */
[----:B------:R-:W-:Y:S02]  /*1bb60*/  @P4 LEA.HI.X R15, R3, c[0x0][0x1cc], R4, 0x1, P0 ;  /* 0x00007300030f4a11 */ /* 0x000fe400000f0c04 */
[----:B------:R-:W-:Y:S01]  /*1bb70*/  @P4 IADD3 R4, P0, R12, UR19, RZ ;  /* 0x000000130c044c10 */ /* 0x000fe2000ff1e0ff */
[--C-:B------:R-:W-:Y:S01]  /*1bb80*/  FFMA.FTZ R3, R134, c[0x0][0x2d0], -R7.reuse ;  /* 0x0000b40086037a23 */ /* 0x100fe20000010807 */
[----:B-1----:R-:W-:Y:S01]  /*1bb90*/  FMNMX.FTZ R134, R0, R2, !PT ;  /* 0x0000000200867209 */ /* 0x002fe20007810000 */
[--C-:B------:R-:W-:Y:S01]  /*1bba0*/  FFMA.FTZ R0, R143, c[0x0][0x2d0], -R7.reuse ;  /* 0x0000b4008f007a23 */ /* 0x100fe20000010807 */
[----:B------:R-:W-:Y:S01]  /*1bbb0*/  @P4 IADD3.X R5, R13, UR20, RZ, P0, !PT ;  /* 0x000000140d054c10 */ /* 0x000fe200087fe4ff */
[----:B------:R1:W-:Y:S01]  /*1bbc0*/  MUFU.EX2 R214, R3 ;  /* 0x0000000300d67308 */ /* 0x0003e20000000800 */
[----:B------:R-:W-:Y:S01]  /*1bbd0*/  @P4 IADD3 R10, P0, R4, UR19, RZ ;  /* 0x00000013040a4c10 */ /* 0x000fe2000ff1e0ff */
[----:B------:R-:W-:Y:S01]  /*1bbe0*/  FMUL.FTZ R212, R134, c[0x0][0x2d0] ;  /* 0x0000b40086d47a20 */ /* 0x000fe20000410000 */
[----:B------:R2:W-:Y:S01]  /*1bbf0*/  @P4 LDGSTS.E.BYPASS.LTC128B.128 [R244+0x6100], [R14.64], !P6 ;  /* 0x061000000ef44fae */ /* 0x0005e2000f101d5c */
[----:B---3--:R-:W-:Y:S01]  /*1bc00*/  F2FP.BF16.PACK_AB R143, R242, R56 ;  /* 0x00000038f28f723e */ /* 0x008fe200000010ff */
[--C-:B------:R-:W-:Y:S01]  /*1bc10*/  FFMA.FTZ R219, R30, c[0x0][0x2d0], -R7.reuse ;  /* 0x0000b4001edb7a23 */ /* 0x100fe20000010807 */
[----:B------:R-:W-:Y:S01]  /*1bc20*/  @P4 IADD3.X R11, R5, UR20, RZ, P0, !PT ;  /* 0x00000014050b4c10 */ /* 0x000fe200087fe4ff */
[--C-:B------:R-:W-:Y:S01]  /*1bc30*/  FFMA.FTZ R240, R24, c[0x0][0x2d0], -R7.reuse ;  /* 0x0000b40018f07a23 */ /* 0x100fe20000010807 */
[----:B------:R-:W-:Y:S01]  /*1bc40*/  @P4 IADD3 R16, P0, R4, UR18, RZ ;  /* 0x0000001204104c10 */ /* 0x000fe2000ff1e0ff */
[--C-:B------:R-:W-:Y:S01]  /*1bc50*/  FFMA.FTZ R224, R19, c[0x0][0x2d0], -R7.reuse ;  /* 0x0000b40013e07a23 */ /* 0x100fe20000010807 */
[----:B------:R-:W-:Y:S01]  /*1bc60*/  MUFU.EX2 R243, R0 ;  /* 0x0000000000f37308 */ /* 0x000fe20000000800 */
[----:B------:R3:W-:Y:S01]  /*1bc70*/  @P4 LDGSTS.E.BYPASS.LTC128B.128 [R244+0x4900], [R4.64], !P5 ;  /* 0x0490000004f44fae */ /* 0x0007e2000e901d5c */
[----:B------:R-:W-:Y:S01]  /*1bc80*/  @P4 IADD3.X R17, R5, UR15, RZ, P0, !PT ;  /* 0x0000000f05114c10 */ /* 0x000fe200087fe4ff */
[--C-:B------:R-:W-:Y:S01]  /*1bc90*/  FFMA.FTZ R231, R18, c[0x0][0x2d0], -R7.reuse ;  /* 0x0000b40012e77a23 */ /* 0x100fe20000010807 */
[C---:B----4-:R-:W-:Y:S01]  /*1bca0*/  @P4 IADD3 R12, P0, R10.reuse, UR19, RZ ;  /* 0x000000130a0c4c10 */ /* 0x050fe2000ff1e0ff */
[--C-:B------:R-:W-:Y:S02]  /*1bcb0*/  FFMA.FTZ R241, R9, c[0x0][0x2d0], -R7.reuse ;  /* 0x0000b40009f17a23 */ /* 0x100fe40000010807 */
[--C-:B------:R-:W-:Y:S01]  /*1bcc0*/  FFMA.FTZ R246, R29, c[0x0][0x2d0], -R7.reuse ;  /* 0x0000b4001df67a23 */ /* 0x100fe20000010807 */
[----:B------:R-:W-:Y:S01]  /*1bcd0*/  @P4 IADD3.X R13, R11, UR20, RZ, P0, !PT ;  /* 0x000000140b0d4c10 */ /* 0x000fe200087fe4ff */
[----:B------:R3:W-:Y:S01]  /*1bce0*/  @P4 LDGSTS.E.BYPASS.LTC128B.128 [R244+0x6900], [R4.64+0x80], !P6 ;  /* 0x0690008004f44fae */ /* 0x0007e2000f101d5c */
[----:B------:R-:W-:Y:S01]  /*1bcf0*/  @P4 IADD3 R2, P0, R10, UR18, RZ ;  /* 0x000000120a024c10 */ /* 0x000fe2000ff1e0ff */
[--C-:B------:R-:W-:Y:S02]  /*1bd00*/  FFMA.FTZ R28, R28, c[0x0][0x2d0], -R7.reuse ;  /* 0x0000b4001c1c7a23 */ /* 0x100fe40000010807 */
[--C-:B------:R-:W-:Y:S02]  /*1bd10*/  FFMA.FTZ R63, R27, c[0x0][0x2d0], -R7.reuse ;  /* 0x0000b4001b3f7a23 */ /* 0x100fe40000010807 */
[--C-:B-1----:R-:W-:Y:S01]  /*1bd20*/  FFMA.FTZ R3, R141, c[0x0][0x2d0], -R7.reuse ;  /* 0x0000b4008d037a23 */ /* 0x102fe20000010807 */
[----:B------:R-:W-:Y:S01]  /*1bd30*/  F2FP.BF16.PACK_AB R141, R51, R215 ;  /* 0x000000d7338d723e */ /* 0x000fe200000010ff */
[----:B------:R1:W-:Y:S01]  /*1bd40*/  @P4 LDGSTS.E.BYPASS.LTC128B.128 [R244+0x5100], [R10.64], !P5 ;  /* 0x051000000af44fae */ /* 0x0003e2000e901d5c */
[--C-:B------:R-:W-:Y:S01]  /*1bd50*/  FFMA.FTZ R61, R26, c[0x0][0x2d0], -R7.reuse ;  /* 0x0000b4001a3d7a23 */ /* 0x100fe20000010807 */
[----:B------:R4:W1:Y:S01]  /*1bd60*/  MUFU.EX2 R52, R3 ;  /* 0x0000000300347308 */ /* 0x0008620000000800 */
[--C-:B--2---:R-:W-:Y:S02]  /*1bd70*/  FFMA.FTZ R15, R22, c[0x0][0x2d0], -R6.reuse ;  /* 0x0000b400160f7a23 */ /* 0x104fe40000010806 */
[--C-:B------:R-:W-:Y:S03]  /*1bd80*/  FFMA.FTZ R25, R25, c[0x0][0x2d0], -R7.reuse ;  /* 0x0000b40019197a23 */ /* 0x100fe60000010807 */
[----:B------:R2:W-:Y:S08]  /*1bd90*/  @P4 LDGSTS.E.BYPASS.LTC128B.128 [R244+0x7100], [R16.64], !P6 ;  /* 0x0710000010f44fae */ /* 0x0005f0000f101d5c */
[----:B------:R1:W-:Y:S01]  /*1bda0*/  @P4 LDGSTS.E.BYPASS.LTC128B.128 [R244+0x5900], [R12.64], !P5 ;  /* 0x059000000cf44fae */ /* 0x0003e2000e901d5c */
[----:B---3--:R-:W-:Y:S01]  /*1bdb0*/  FSEL R4, R138, RZ, P3 ;  /* 0x000000ff8a047208 */ /* 0x008fe20001800000 */
[----:B----4-:R-:W-:Y:S01]  /*1bdc0*/  FFMA.FTZ R3, R142, c[0x0][0x2d0], -R7 ;  /* 0x0000b4008e037a23 */ /* 0x010fe20000010807 */
[----:B------:R-:W-:Y:S03]  /*1bdd0*/  F2FP.BF16.PACK_AB R142, R60, R55 ;  /* 0x000000373c8e723e */ /* 0x000fe600000010ff */
[----:B------:R3:W4:Y:S01]  /*1bde0*/  MUFU.EX2 R59, R3 ;  /* 0x00000003003b7308 */ /* 0x0007220000000800 */
[----:B--2---:R-:W-:Y:S02]  /*1bdf0*/  FFMA.FTZ R17, R217, c[0x0][0x2d0], -R6 ;  /* 0x0000b400d9117a23 */ /* 0x004fe40000010806 */
[----:B------:R-:W-:Y:S01]  /*1be00*/  FFMA.FTZ R217, R40, c[0x0][0x2d0], -R8 ;  /* 0x0000b40028d97a23 */ /* 0x000fe20000010808 */
[----:B---3--:R-:W-:Y:S02]  /*1be10*/  @P4 IADD3.X R3, R11, UR15, RZ, P0, !PT ;  /* 0x0000000f0b034c10 */ /* 0x008fe400087fe4ff */
[----:B------:R-:W-:Y:S03]  /*1be20*/  FSETP.NEU.FTZ.AND P0, PT, R134, -INF , PT ;  /* 0xff8000008600780b */ /* 0x000fe60003f1d000 */
[----:B------:R2:W-:Y:S01]  /*1be30*/  @P4 LDGSTS.E.BYPASS.LTC128B.128 [R244+0x7900], [R2.64], !P6 ;  /* 0x0790000002f44fae */ /* 0x0005e2000f101d5c */
[----:B------:R-:W-:Y:S05]  /*1be40*/  FSEL R212, R212, RZ, P0 ;  /* 0x000000ffd4d47208 */ /* 0x000fea0000000000 */
[--C-:B------:R-:W-:Y:S01]  /*1be50*/  FFMA.FTZ R0, R208, c[0x0][0x2d0], -R212.reuse ;  /* 0x0000b400d0007a23 */ /* 0x100fe200000108d4 */
[----:B-1----:R-:W-:Y:S01]  /*1be60*/  F2FP.BF16.PACK_AB R208, R52, R214 ;  /* 0x000000d634d0723e */ /* 0x002fe200000010ff */
[--C-:B------:R-:W-:Y:S01]  /*1be70*/  FFMA.FTZ R5, R210, c[0x0][0x2d0], -R212.reuse ;  /* 0x0000b400d2057a23 */ /* 0x100fe200000108d4 */
[----:B----4-:R-:W-:Y:S01]  /*1be80*/  F2FP.BF16.PACK_AB R210, R243, R59 ;  /* 0x0000003bf3d2723e */ /* 0x010fe200000010ff */
[----:B------:R1:W-:Y:S01]  /*1be90*/  MUFU.EX2 R213, R0 ;  /* 0x0000000000d57308 */ /* 0x0003e20000000800 */
[--C-:B------:R-:W-:Y:S01]  /*1bea0*/  FFMA.FTZ R221, R221, c[0x0][0x2d0], -R212.reuse ;  /* 0x0000b400dddd7a23 */ /* 0x100fe200000108d4 */
[----:B------:R-:W0:Y:S08]  /*1beb0*/  LDGDEPBAR ;  /* 0x00000000000079af */ /* 0x000e300000000000 */
[----:B------:R3:W-:Y:S01]  /*1bec0*/  MUFU.EX2 R235, R5 ;  /* 0x0000000500eb7308 */ /* 0x0007e20000000800 */
[----:B--2---:R-:W-:Y:S02]  /*1bed0*/  FSEL R3, R137, RZ, P2 ;  /* 0x000000ff89037208 */ /* 0x004fe40001000000 */
[----:B------:R-:W-:Y:S01]  /*1bee0*/  FSEL R2, R136, RZ, P1 ;  /* 0x000000ff88027208 */ /* 0x000fe20000800000 */
[----:B-1----:R-:W-:Y:S06]  /*1bef0*/  FFMA.FTZ R0, R209, c[0x0][0x2d0], -R212 ;  /* 0x0000b400d1007a23 */ /* 0x002fec00000108d4 */
[----:B------:R1:W2:Y:S01]  /*1bf00*/  MUFU.EX2 R54, R0 ;  /* 0x0000000000367308 */ /* 0x0002a20000000800 */
[----:B---3--:R-:W-:Y:S02]  /*1bf10*/  FADD.FTZ R5, -R4, R132 ;  /* 0x0000008404057221 */ /* 0x008fe40000010100 */
[----:B------:R-:W-:Y:S02]  /*1bf20*/  FADD.FTZ R4, -R3, R133 ;  /* 0x0000008503047221 */ /* 0x000fe40000010100 */
[----:B------:R-:W-:Y:S02]  /*1bf30*/  FADD.FTZ R3, -R2, R139 ;  /* 0x0000008b02037221 */ /* 0x000fe40000010100 */
[----:B------:R-:W-:Y:S02]  /*1bf40*/  FFMA.FTZ R139, R43, c[0x0][0x2d0], -R7 ;  /* 0x0000b4002b8b7a23 */ /* 0x000fe40000010807 */
[----:B-1----:R-:W-:Y:S01]  /*1bf50*/  FFMA.FTZ R0, R48, c[0x0][0x2d0], -R212 ;  /* 0x0000b40030007a23 */ /* 0x002fe200000108d4 */
[----:B--2---:R-:W-:Y:S01]  /*1bf60*/  F2FP.BF16.PACK_AB R209, R54, R213 ;  /* 0x000000d536d1723e */ /* 0x004fe200000010ff */
[----:B------:R-:W-:Y:S02]  /*1bf70*/  FFMA.FTZ R48, R23, c[0x0][0x2d0], -R6 ;  /* 0x0000b40017307a23 */ /* 0x000fe40000010806 */
[----:B------:R1:W2:Y:S01]  /*1bf80*/  MUFU.EX2 R58, R0 ;  /* 0x00000000003a7308 */ /* 0x0002a20000000800 */
[----:B------:R-:W3:Y:S01]  /*1bf90*/  LDSM.16.MT88.4 R20, [R225+0x100] ;  /* 0x00010000e114783b */ /* 0x000ee20000004200 */
[----:B-1----:R-:W-:Y:S02]  /*1bfa0*/  FSEL R0, R134, RZ, P0 ;  /* 0x000000ff86007208 */ /* 0x002fe40000000000 */
[----:B--2---:R-:W-:Y:S03]  /*1bfb0*/  F2FP.BF16.PACK_AB R211, R235, R58 ;  /* 0x0000003aebd3723e */ /* 0x004fe600000010ff */
[----:B------:R-:W-:Y:S01]  /*1bfc0*/  FADD.FTZ R2, -R0, R140 ;  /* 0x0000008c00027221 */ /* 0x000fe20000010100 */
[----:B------:R-:W-:Y:S01]  /*1bfd0*/  F2FP.BF16.PACK_AB R140, R62, R66 ;  /* 0x000000423e8c723e */ /* 0x000fe200000010ff */
[----:B------:R-:W-:Y:S04]  /*1bfe0*/  FMUL.FTZ R0, R5, c[0x0][0x2d0] ;  /* 0x0000b40005007a20 */ /* 0x000fe80000410000 */
[----:B------:R1:W2:Y:S02]  /*1bff0*/  MUFU.EX2 R133, R0 ;  /* 0x0000000000857308 */ /* 0x0002a40000000800 */
[----:B-1----:R-:W-:Y:S02]  /*1c000*/  FMUL.FTZ R0, R4, c[0x0][0x2d0] ;  /* 0x0000b40004007a20 */ /* 0x002fe40000410000 */
[C---:B--2---:R-:W-:Y:S06]  /*1c010*/  FMUL.FTZ R4, R133.reuse, R144 ;  /* 0x0000009085047220 */ /* 0x044fec0000410000 */
[----:B------:R1:W2:Y:S01]  /*1c020*/  MUFU.EX2 R132, R0 ;  /* 0x0000000000847308 */ /* 0x0002a20000000800 */
[C---:B------:R-:W-:Y:S02]  /*1c030*/  FMUL.FTZ R5, R133.reuse, R145 ;  /* 0x0000009185057220 */ /* 0x040fe40000410000 */
[C---:B------:R-:W-:Y:S01]  /*1c040*/  FMUL.FTZ R16, R133.reuse, R156 ;  /* 0x0000009c85107220 */ /* 0x040fe20000410000 */
[----:B------:R-:W-:Y:S01]  /*1c050*/  MOV R156, R65 ;  /* 0x00000041009c7202 */ /* 0x000fe20000000f00 */
[C---:B------:R-:W-:Y:S02]  /*1c060*/  FMUL.FTZ R32, R133.reuse, R172 ;  /* 0x000000ac85207220 */ /* 0x040fe40000410000 */
[C---:B------:R-:W-:Y:S01]  /*1c070*/  FMUL.FTZ R33, R133.reuse, R173 ;  /* 0x000000ad85217220 */ /* 0x040fe20000410000 */
[----:B------:R-:W-:Y:S01]  /*1c080*/  MOV R173, R56 ;  /* 0x0000003800ad7202 */ /* 0x000fe20000000f00 */
[----:B------:R-:W-:Y:S02]  /*1c090*/  IMAD.MOV.U32 R172, RZ, RZ, R57 ;  /* 0x000000ffffac7224 */ /* 0x000fe400078e0039 */
[C---:B------:R-:W-:Y:S02]  /*1c0a0*/  FMUL.FTZ R65, R133.reuse, R205 ;  /* 0x000000cd85417220 */ /* 0x040fe40000410000 */
[C---:B------:R-:W-:Y:S02]  /*1c0b0*/  FMUL.FTZ R68, R133.reuse, R68 ;  /* 0x0000004485447220 */ /* 0x040fe40000410000 */
[C---:B------:R-:W-:Y:S02]  /*1c0c0*/  FMUL.FTZ R69, R133.reuse, R69 ;  /* 0x0000004585457220 */ /* 0x040fe40000410000 */
[C---:B------:R-:W-:Y:S02]  /*1c0d0*/  FMUL.FTZ R80, R133.reuse, R80 ;  /* 0x0000005085507220 */ /* 0x040fe40000410000 */
[C---:B------:R-:W-:Y:S02]  /*1c0e0*/  FMUL.FTZ R81, R133.reuse, R81 ;  /* 0x0000005185517220 */ /* 0x040fe40000410000 */
[C---:B------:R-:W-:Y:S02]  /*1c0f0*/  FMUL.FTZ R84, R133.reuse, R84 ;  /* 0x0000005485547220 */ /* 0x040fe40000410000 */
[----:B------:R-:W-:Y:S02]  /*1c100*/  FMUL.FTZ R85, R133, R85 ;  /* 0x0000005585557220 */ /* 0x000fe40000410000 */
[----:B-1----:R-:W-:Y:S02]  /*1c110*/  FMUL.FTZ R0, R3, c[0x0][0x2d0] ;  /* 0x0000b40003007a20 */ /* 0x002fe40000410000 */
[C---:B--2---:R-:W-:Y:S02]  /*1c120*/  FMUL.FTZ R6, R132.reuse, R146 ;  /* 0x0000009284067220 */ /* 0x044fe40000410000 */
[----:B------:R1:W2:Y:S01]  /*1c130*/  MUFU.EX2 R3, R0 ;  /* 0x0000000000037308 */ /* 0x0002a20000000800 */
[C---:B------:R-:W-:Y:S02]  /*1c140*/  FMUL.FTZ R18, R132.reuse, R158 ;  /* 0x0000009e84127220 */ /* 0x040fe40000410000 */
[----:B------:R-:W-:Y:S02]  /*1c150*/  IMAD.MOV.U32 R158, RZ, RZ, R36 ;  /* 0x000000ffff9e7224 */ /* 0x000fe400078e0024 */
        /* <DEDUP_REMOVED lines=14> */
[----:B------:R-:W-:Y:S02]  /*1c240*/  FFMA.FTZ R2, R41, c[0x0][0x2d0], -R7 ;  /* 0x0000b40029027a23 */ /* 0x000fe40000010807 */
[C---:B------:R-:W-:Y:S02]  /*1c250*/  FMUL.FTZ R7, R132.reuse, R147 ;  /* 0x0000009384077220 */ /* 0x040fe40000410000 */
[----:B------:R-:W1:Y:S01]  /*1c260*/  MUFU.EX2 R0, R0 ;  /* 0x0000000000007308 */ /* 0x000e620000000800 */
[----:B------:R-:W-:Y:S01]  /*1c270*/  LDSM.16.MT88.4 R144, [R227+0x100] ;  /* 0x00010000e390783b */ /* 0x000fe20000004200 */
[C---:B------:R-:W-:Y:S02]  /*1c280*/  FMUL.FTZ R99, R132.reuse, R99 ;  /* 0x0000006384637220 */ /* 0x040fe40000410000 */
[----:B------:R-:W-:Y:S01]  /*1c290*/  FMUL.FTZ R102, R132, R102 ;  /* 0x0000006684667220 */ /* 0x000fe20000410000 */
[-C--:B---3--:R-:W-:Y:S05]  /*1c2a0*/  HMMA.16816.F32.BF16 R4, R140, R20.reuse, R4 ;  /* 0x000000148c04723c */ /* 0x088fea0000041804 */
[C---:B--2---:R-:W-:Y:S01]  /*1c2b0*/  FMUL.FTZ R8, R3.reuse, R148 ;  /* 0x0000009403087220 */ /* 0x044fe20000410000 */
[----:B------:R-:W-:Y:S01]  /*1c2c0*/  MOV R148, R44 ;  /* 0x0000002c00947202 */ /* 0x000fe20000000f00 */
[C---:B------:R-:W-:Y:S02]  /*1c2d0*/  FMUL.FTZ R9, R3.reuse, R149 ;  /* 0x0000009503097220 */ /* 0x040fe40000410000 */
[C---:B------:R-:W-:Y:S03]  /*1c2e0*/  FMUL.FTZ R12, R3.reuse, R152 ;  /* 0x00000098030c7220 */ /* 0x040fe60000410000 */
[----:B------:R-:W-:Y:S02]  /*1c2f0*/  IMAD.MOV.U32 R152, RZ, RZ, R15 ;  /* 0x000000ffff987224 */ /* 0x000fe400078e000f */
[C---:B------:R-:W-:Y:S01]  /*1c300*/  FMUL.FTZ R13, R3.reuse, R153 ;  /* 0x00000099030d7220 */ /* 0x040fe20000410000 */
[----:B------:R-:W-:Y:S01]  /*1c310*/  MOV R153, R48 ;  /* 0x0000003000997202 */ /* 0x000fe20000000f00 */
[----:B------:R-:W-:Y:S02]  /*1c320*/  FMUL.FTZ R24, R3, R164 ;  /* 0x000000a403187220 */ /* 0x000fe40000410000 */
[----:B------:R-:W-:Y:S02]  /*1c330*/  IMAD.MOV.U32 R164, RZ, RZ, R54 ;  /* 0x000000ffffa47224 */ /* 0x000fe400078e0036 */
[C---:B-1----:R-:W-:Y:S01]  /*1c340*/  FMUL.FTZ R11, R0.reuse, R151 ;  /* 0x00000097000b7220 */ /* 0x042fe20000410000 */
[----:B------:R-:W-:Y:S01]  /*1c350*/  MOV R151, R38 ;  /* 0x0000002600977202 */ /* 0x000fe20000000f00 */
[----:B------:R-:W-:Y:S01]  /*1c360*/  FMUL.FTZ R10, R0, R150 ;  /* 0x00000096000a7220 */ /* 0x000fe20000410000 */
[----:B------:R-:W1:Y:S01]  /*1c370*/  LDSM.16.MT88.4 R36, [R226+0x100] ;  /* 0x00010000e224783b */ /* 0x000e620000004200 */
[----:B------:R-:W-:Y:S01]  /*1c380*/  MOV R150, R47 ;  /* 0x0000002f00967202 */ /* 0x000fe20000000f00 */
[----:B------:R-:W-:Y:S02]  /*1c390*/  IMAD.MOV.U32 R149, RZ, RZ, R46 ;  /* 0x000000ffff957224 */ /* 0x000fe400078e002e */
[----:B------:R-:W-:Y:S02]  /*1c3a0*/  FMUL.FTZ R103, R132, R103 ;  /* 0x0000006784677220 */ /* 0x000fe40000410000 */
[C---:B------:R-:W-:Y:S04]  /*1c3b0*/  HMMA.16816.F32.BF16 R8, R208.reuse, R20, R8 ;  /* 0x00000014d008723c */ /* 0x040fe80000041808 */
[C---:B------:R-:W-:Y:S02]  /*1c3c0*/  FMUL.FTZ R14, R0.reuse, R154 ;  /* 0x0000009a000e7220 */ /* 0x040fe40000410000 */
[----:B------:R-:W-:Y:S01]  /*1c3d0*/  FMUL.FTZ R15, R0, R155 ;  /* 0x0000009b000f7220 */ /* 0x000fe20000410000 */
[----:B------:R-:W-:Y:S01]  /*1c3e0*/  MOV R155, R67 ;  /* 0x00000043009b7202 */ /* 0x000fe20000000f00 */
[----:B------:R-:W-:Y:S04]  /*1c3f0*/  IMAD.MOV.U32 R154, RZ, RZ, R17 ;  /* 0x000000ffff9a7224 */ /* 0x000fe800078e0011 */
[C---:B------:R-:W-:Y:S01]  /*1c400*/  FMUL.FTZ R67, R132.reuse, R207 ;  /* 0x000000cf84437220 */ /* 0x040fe20000410000 */
[-C--:B------:R-:W-:Y:S03]  /*1c410*/  HMMA.16816.F32.BF16 R12, R208, R22.reuse, R12 ;  /* 0x00000016d00c723c */ /* 0x080fe6000004180c */
[C---:B------:R-:W-:Y:S02]  /*1c420*/  FMUL.FTZ R17, R133.reuse, R157 ;  /* 0x0000009d85117220 */ /* 0x040fe40000410000 */
[----:B------:R-:W-:Y:S02]  /*1c430*/  IMAD.MOV.U32 R157, RZ, RZ, R25 ;  /* 0x000000ffff9d7224 */ /* 0x000fe400078e0019 */
[C---:B------:R-:W-:Y:S02]  /*1c440*/  FMUL.FTZ R114, R132.reuse, R114 ;  /* 0x0000007284727220 */ /* 0x040fe40000410000 */
[C---:B------:R-:W-:Y:S01]  /*1c450*/  FMUL.FTZ R115, R132.reuse, R115 ;  /* 0x0000007384737220 */ /* 0x040fe20000410000 */
[C---:B------:R-:W-:Y:S04]  /*1c460*/  HMMA.16816.F32.BF16 R16, R140.reuse, R22, R16 ;  /* 0x000000168c10723c */ /* 0x040fe80000041810 */
[C---:B------:R-:W-:Y:S01]  /*1c470*/  FMUL.FTZ R21, R133.reuse, R161 ;  /* 0x000000a185157220 */ /* 0x040fe20000410000 */
[----:B------:R-:W-:Y:S01]  /*1c480*/  MOV R161, R52 ;  /* 0x0000003400a17202 */ /* 0x000fe20000000f00 */
[----:B------:R-:W-:Y:S02]  /*1c490*/  FMUL.FTZ R20, R133, R160 ;  /* 0x000000a085147220 */ /* 0x000fe40000410000 */
[C---:B------:R-:W-:Y:S01]  /*1c4a0*/  FMUL.FTZ R22, R132.reuse, R162 ;  /* 0x000000a284167220 */ /* 0x040fe20000410000 */
[----:B------:R-:W-:Y:S02]  /*1c4b0*/  MOV R162, R53 ;  /* 0x0000003500a27202 */ /* 0x000fe40000000f00 */
[----:B------:R-:W2:Y:S01]  /*1c4c0*/  LDSM.16.MT88.4 R52, [R228+0x100] ;  /* 0x00010000e434783b */ /* 0x000ea20000004200 */
[C---:B------:R-:W-:Y:S02]  /*1c4d0*/  FMUL.FTZ R23, R132.reuse, R163 ;  /* 0x000000a384177220 */ /* 0x040fe40000410000 */
[C---:B------:R-:W-:Y:S02]  /*1c4e0*/  FMUL.FTZ R118, R132.reuse, R118 ;  /* 0x0000007684767220 */ /* 0x040fe40000410000 */
[C---:B------:R-:W-:Y:S02]  /*1c4f0*/  FMUL.FTZ R119, R132.reuse, R119 ;  /* 0x0000007784777220 */ /* 0x040fe40000410000 */
[----:B------:R-:W-:Y:S01]  /*1c500*/  FMUL.FTZ R130, R132, R130 ;  /* 0x0000008284827220 */ /* 0x000fe20000410000 */
[-C--:B-1----:R-:W-:Y:S03]  /*1c510*/  HMMA.16816.F32.BF16 R20, R140, R36.reuse, R20 ;  /* 0x000000248c14723c */ /* 0x082fe60000041814 */
[C---:B------:R-:W-:Y:S01]  /*1c520*/  FMUL.FTZ R25, R3.reuse, R165 ;  /* 0x000000a503197220 */ /* 0x040fe20000410000 */
[----:B------:R-:W-:Y:S01]  /*1c530*/  MOV R165, R28 ;  /* 0x0000001c00a57202 */ /* 0x000fe20000000f00 */
[C---:B------:R-:W-:Y:S01]  /*1c540*/  FMUL.FTZ R26, R0.reuse, R166 ;  /* 0x000000a6001a7220 */ /* 0x040fe20000410000 */
[----:B------:R-:W-:Y:S01]  /*1c550*/  MOV R166, R60 ;  /* 0x0000003c00a67202 */ /* 0x000fe20000000f00 */
[----:B------:R-:W-:Y:S01]  /*1c560*/  FMUL.FTZ R27, R0, R167 ;  /* 0x000000a7001b7220 */ /* 0x000fe20000410000 */
[----:B------:R-:W-:Y:S01]  /*1c570*/  MOV R167, R58 ;  /* 0x0000003a00a77202 */ /* 0x000fe20000000f00 */
[----:B------:R-:W-:Y:S03]  /*1c580*/  FMUL.FTZ R131, R132, R131 ;  /* 0x0000008384837220 */ /* 0x000fe60000410000 */
[C---:B------:R-:W-:Y:S02]  /*1c590*/  FMUL.FTZ R28, R3.reuse, R168 ;  /* 0x000000a8031c7220 */ /* 0x040fe40000410000 */
[C---:B------:R-:W-:Y:S04]  /*1c5a0*/  HMMA.16816.F32.BF16 R24, R208.reuse, R36, R24 ;  /* 0x00000024d018723c */ /* 0x040fe80000041818 */
[C---:B------:R-:W-:Y:S01]  /*1c5b0*/  FMUL.FTZ R29, R3.reuse, R169 ;  /* 0x000000a9031d7220 */ /* 0x040fe20000410000 */
[----:B------:R-:W-:Y:S01]  /*1c5c0*/  MOV R169, R45 ;  /* 0x0000002d00a97202 */ /* 0x000fe20000000f00 */
[C---:B------:R-:W-:Y:S02]  /*1c5d0*/  FMUL.FTZ R30, R0.reuse, R170 ;  /* 0x000000aa001e7220 */ /* 0x040fe40000410000 */
[C---:B------:R-:W-:Y:S01]  /*1c5e0*/  FMUL.FTZ R31, R0.reuse, R171 ;  /* 0x000000ab001f7220 */ /* 0x040fe20000410000 */
[----:B------:R-:W-:Y:S02]  /*1c5f0*/  MOV R171, R62 ;  /* 0x0000003e00ab7202 */ /* 0x000fe40000000f00 */
[----:B------:R-:W-:Y:S01]  /*1c600*/  MUFU.EX2 R169, R169 ;  /* 0x000000a900a97308 */ /* 0x000fe20000000800 */
[C---:B------:R-:W-:Y:S02]  /*1c610*/  FMUL.FTZ R40, R3.reuse, R180 ;  /* 0x000000b403287220 */ /* 0x040fe40000410000 */
[C---:B------:R-:W-:Y:S01]  /*1c620*/  FMUL.FTZ R41, R3.reuse, R181 ;  /* 0x000000b503297220 */ /* 0x040fe20000410000 */
[-C--:B------:R-:W-:Y:S03]  /*1c630*/  HMMA.16816.F32.BF16 R28, R208, R38.reuse, R28 ;  /* 0x00000026d01c723c */ /* 0x080fe6000004181c */
[----:B------:R-:W-:Y:S02]  /*1c640*/  FMUL.FTZ R43, R0, R183 ;  /* 0x000000b7002b7220 */ /* 0x000fe40000410000 */
[C---:B------:R-:W-:Y:S01]  /*1c650*/  FMUL.FTZ R44, R3.reuse, R184 ;  /* 0x000000b8032c7220 */ /* 0x040fe20000410000 */
[----:B------:R-:W-:Y:S01]  /*1c660*/  MUFU.EX2 R183, R217 ;  /* 0x000000d900b77308 */ /* 0x000fe20000000800 */
[----:B------:R-:W-:Y:S01]  /*1c670*/  FMUL.FTZ R45, R3, R185 ;  /* 0x000000b9032d7220 */ /* 0x000fe20000410000 */
[C---:B------:R-:W-:Y:S04]  /*1c680*/  HMMA.16816.F32.BF16 R32, R140.reuse, R38, R32 ;  /* 0x000000268c20723c */ /* 0x040fe80000041820 */
[C---:B------:R-:W-:Y:S01]  /*1c690*/  FMUL.FTZ R36, R133.reuse, R176 ;  /* 0x000000b085247220 */ /* 0x040fe20000410000 */
[----:B------:R-:W-:Y:S01]  /*1c6a0*/  MOV R176, R64 ;  /* 0x0000004000b07202 */ /* 0x000fe20000000f00 */
[C---:B------:R-:W-:Y:S02]  /*1c6b0*/  FMUL.FTZ R37, R133.reuse, R177 ;  /* 0x000000b185257220 */ /* 0x040fe40000410000 */
[C---:B------:R-:W-:Y:S01]  /*1c6c0*/  FMUL.FTZ R38, R132.reuse, R178 ;  /* 0x000000b284267220 */ /* 0x040fe20000410000 */
[----:B------:R-:W-:Y:S03]  /*1c6d0*/  MOV R178, R49 ;  /* 0x0000003100b27202 */ /* 0x000fe60000000f00 */
[C---:B------:R-:W-:Y:S01]  /*1c6e0*/  FMUL.FTZ R39, R132.reuse, R179 ;  /* 0x000000b384277220 */ /* 0x040fe20000410000 */
[----:B------:R-:W-:Y:S01]  /*1c6f0*/  MOV R181, R178 ;  /* 0x000000b200b57202 */ /* 0x000fe20000000f00 */
[----:B------:R-:W-:Y:S01]  /*1c700*/  IMAD.MOV.U32 R160, RZ, RZ, R51 ;  /* 0x000000ffffa07224 */ /* 0x000fe200078e0033 */
[----:B------:R-:W-:Y:S01]  /*1c710*/  MUFU.EX2 R178, R218 ;  /* 0x000000da00b27308 */ /* 0x000fe20000000800 */
[----:B------:R-:W-:Y:S01]  /*1c720*/  FMUL.FTZ R51, R132, R191 ;  /* 0x000000bf84337220 */ /* 0x000fe20000410000 */
[----:B------:R-:W-:Y:S01]  /*1c730*/  MOV R179, R176 ;  /* 0x000000b000b37202 */ /* 0x000fe20000000f00 */
[----:B------:R-:W-:Y:S01]  /*1c740*/  IMAD.MOV.U32 R177, RZ, RZ, R50 ;  /* 0x000000ffffb17224 */ /* 0x000fe200078e0032 */
[-C--:B--2---:R-:W-:Y:S03]  /*1c750*/  HMMA.16816.F32.BF16 R36, R140, R52.reuse, R36 ;  /* 0x000000348c24723c */ /* 0x084fe60000041824 */
[----:B------:R-:W-:Y:S01]  /*1c760*/  FMUL.FTZ R42, R0, R182 ;  /* 0x000000b6002a7220 */ /* 0x000fe20000410000 */
[----:B------:R-:W-:Y:S01]  /*1c770*/  MOV R184, R179 ;  /* 0x000000b300b87202 */ /* 0x000fe20000000f00 */
[----:B------:R-:W-:Y:S01]  /*1c780*/  FMUL.FTZ R50, R132, R190 ;  /* 0x000000be84327220 */ /* 0x000fe20000410000 */
[----:B------:R-:W-:Y:S01]  /*1c790*/  MOV R190, R175 ;  /* 0x000000af00be7202 */ /* 0x000fe20000000f00 */
[C---:B------:R-:W-:Y:S01]  /*1c7a0*/  FMUL.FTZ R48, R133.reuse, R188 ;  /* 0x000000bc85307220 */ /* 0x040fe20000410000 */
[----:B------:R-:W-:Y:S01]  /*1c7b0*/  MOV R175, R164 ;  /* 0x000000a400af7202 */ /* 0x000fe20000000f00 */
[----:B------:R1:W-:Y:S01]  /*1c7c0*/  MUFU.EX2 R188, R246 ;  /* 0x000000f600bc7308 */ /* 0x0003e20000000800 */
[C---:B------:R-:W-:Y:S04]  /*1c7d0*/  HMMA.16816.F32.BF16 R40, R208.reuse, R52, R40 ;  /* 0x00000034d028723c */ /* 0x040fe80000041828 */
[C---:B------:R-:W-:Y:S01]  /*1c7e0*/  FMUL.FTZ R46, R0.reuse, R186 ;  /* 0x000000ba002e7220 */ /* 0x040fe20000410000 */
[----:B------:R-:W-:Y:S01]  /*1c7f0*/  MOV R176, R171 ;  /* 0x000000ab00b07202 */ /* 0x000fe20000000f00 */
[----:B------:R-:W-:Y:S01]  /*1c800*/  FMUL.FTZ R47, R0, R187 ;  /* 0x000000bb002f7220 */ /* 0x000fe20000410000 */
[----:B------:R-:W-:Y:S01]  /*1c810*/  MOV R186, R165 ;  /* 0x000000a500ba7202 */ /* 0x000fe20000000f00 */
[----:B------:R-:W-:Y:S01]  /*1c820*/  IMAD.MOV.U32 R164, RZ, RZ, R162 ;  /* 0x000000ffffa47224 */ /* 0x000fe200078e00a2 */
[----:B------:R-:W-:Y:S01]  /*1c830*/  MOV R165, R158 ;  /* 0x0000009e00a57202 */ /* 0x000fe20000000f00 */
[----:B------:R2:W-:Y:S02]  /*1c840*/  MUFU.EX2 R179, R2 ;  /* 0x0000000200b37308 */ /* 0x0005e40000000800 */
[--C-:B------:R-:W-:Y:S01]  /*1c850*/  FFMA.FTZ R162, R248, c[0x0][0x2d0], -R212.reuse ;  /* 0x0000b400f8a27a23 */ /* 0x100fe200000108d4 */
[-C--:B------:R-:W-:Y:S03]  /*1c860*/  HMMA.16816.F32.BF16 R44, R208, R54.reuse, R44 ;  /* 0x00000036d02c723c */ /* 0x080fe6000004182c */
[C---:B------:R-:W-:Y:S01]  /*1c870*/  FMUL.FTZ R49, R133.reuse, R189 ;  /* 0x000000bd85317220 */ /* 0x040fe20000410000 */
[----:B------:R-:W-:Y:S01]  /*1c880*/  MOV R158, R150 ;  /* 0x00000096009e7202 */ /* 0x000fe20000000f00 */
[C---:B------:R-:W-:Y:S01]  /*1c890*/  FMUL.FTZ R52, R133.reuse, R192 ;  /* 0x000000c085347220 */ /* 0x040fe20000410000 */
[----:B------:R-:W-:Y:S01]  /*1c8a0*/  MOV R182, R176 ;  /* 0x000000b000b67202 */ /* 0x000fe20000000f00 */
[----:B------:R-:W-:Y:S01]  /*1c8b0*/  MUFU.EX2 R248, R224 ;  /* 0x000000e000f87308 */ /* 0x000fe20000000800 */
[----:B------:R-:W-:Y:S02]  /*1c8c0*/  FMUL.FTZ R53, R133, R193 ;  /* 0x000000c185357220 */ /* 0x000fe40000410000 */
[C---:B------:R-:W-:Y:S04]  /*1c8d0*/  HMMA.16816.F32.BF16 R48, R140.reuse, R54, R48 ;  /* 0x000000368c30723c */ /* 0x040fe80000041830 */
[----:B------:R-:W-:Y:S02]  /*1c8e0*/  IMAD.MOV.U32 R168, RZ, RZ, R59 ;  /* 0x000000ffffa87224 */ /* 0x000fe400078e003b */
[----:B------:R-:W-:Y:S01]  /*1c8f0*/  FMUL.FTZ R56, R3, R196 ;  /* 0x000000c403387220 */ /* 0x000fe20000410000 */
[----:B------:R3:W-:Y:S01]  /*1c900*/  MUFU.EX2 R176, R139 ;  /* 0x0000008b00b07308 */ /* 0x0007e20000000800 */
[C---:B------:R-:W-:Y:S01]  /*1c910*/  FMUL.FTZ R54, R132.reuse, R194 ;  /* 0x000000c284367220 */ /* 0x040fe20000410000 */
[----:B------:R-:W-:Y:S03]  /*1c920*/  MOV R194, R190 ;  /* 0x000000be00c27202 */ /* 0x000fe60000000f00 */
[----:B------:R-:W-:Y:S01]  /*1c930*/  FMUL.FTZ R55, R132, R195 ;  /* 0x000000c384377220 */ /* 0x000fe20000410000 */
[----:B------:R-:W-:Y:S01]  /*1c940*/  MOV R190, R165 ;  /* 0x000000a500be7202 */ /* 0x000fe20000000f00 */
[----:B-1----:R-:W-:Y:S02]  /*1c950*/  FFMA.FTZ R246, R223, c[0x0][0x2d0], -R212 ;  /* 0x0000b400dff67a23 */ /* 0x002fe400000108d4 */
[C---:B------:R-:W-:Y:S02]  /*1c960*/  FMUL.FTZ R57, R3.reuse, R197 ;  /* 0x000000c503397220 */ /* 0x040fe40000410000 */
[C---:B------:R-:W-:Y:S01]  /*1c970*/  FMUL.FTZ R58, R0.reuse, R198 ;  /* 0x000000c6003a7220 */ /* 0x040fe20000410000 */
[-C--:B------:R-:W-:Y:S01]  /*1c980*/  HMMA.16816.F32.BF16 R52, R140, R144.reuse, R52 ;  /* 0x000000908c34723c */ /* 0x080fe20000041834 */
[----:B------:R-:W-:Y:S02]  /*1c990*/  MUFU.EX2 R197, R181 ;  /* 0x000000b500c57308 */ /* 0x000fe40000000800 */
[C---:B------:R-:W-:Y:S01]  /*1c9a0*/  FMUL.FTZ R59, R0.reuse, R199 ;  /* 0x000000c7003b7220 */ /* 0x040fe20000410000 */
[----:B------:R-:W-:Y:S01]  /*1c9b0*/  MOV R199, R194 ;  /* 0x000000c200c77202 */ /* 0x000fe20000000f00 */
[C---:B------:R-:W-:Y:S01]  /*1c9c0*/  FMUL.FTZ R60, R3.reuse, R200 ;  /* 0x000000c8033c7220 */ /* 0x040fe20000410000 */
[----:B------:R-:W-:Y:S01]  /*1c9d0*/  MOV R200, R157 ;  /* 0x0000009d00c87202 */ /* 0x000fe20000000f00 */
[----:B------:R-:W-:Y:S01]  /*1c9e0*/  FMUL.FTZ R61, R3, R201 ;  /* 0x000000c9033d7220 */ /* 0x000fe20000410000 */
[----:B------:R-:W-:Y:S01]  /*1c9f0*/  MOV R194, R190 ;  /* 0x000000be00c27202 */ /* 0x000fe20000000f00 */
[----:B------:R-:W-:Y:S01]  /*1ca00*/  IMAD.MOV.U32 R190, RZ, RZ, R156 ;  /* 0x000000ffffbe7224 */ /* 0x000fe200078e009c */
[C---:B------:R-:W-:Y:S01]  /*1ca10*/  HMMA.16816.F32.BF16 R56, R208.reuse, R144, R56 ;  /* 0x00000090d038723c */ /* 0x040fe20000041838 */
[----:B------:R-:W-:Y:S03]  /*1ca20*/  MUFU.EX2 R246, R246 ;  /* 0x000000f600f67308 */ /* 0x000fe60000000800 */
[C---:B------:R-:W-:Y:S02]  /*1ca30*/  FMUL.FTZ R62, R0.reuse, R202 ;  /* 0x000000ca003e7220 */ /* 0x040fe40000410000 */
[----:B------:R-:W-:Y:S02]  /*1ca40*/  IMAD.MOV.U32 R170, RZ, RZ, R63 ;  /* 0x000000ffffaa7224 */ /* 0x000fe400078e003f */
[----:B------:R-:W-:Y:S03]  /*1ca50*/  FMUL.FTZ R63, R0, R203 ;  /* 0x000000cb003f7220 */ /* 0x000fe60000410000 */
[----:B------:R-:W-:Y:S01]  /*1ca60*/  MUFU.EX2 R190, R190 ;  /* 0x000000be00be7308 */ /* 0x000fe20000000800 */
[----:B------:R-:W-:Y:S02]  /*1ca70*/  IMAD.MOV.U32 R163, RZ, RZ, R66 ;  /* 0x000000ffffa37224 */ /* 0x000fe400078e0042 */
[----:B------:R-:W-:Y:S01]  /*1ca80*/  FMUL.FTZ R66, R132, R206 ;  /* 0x000000ce84427220 */ /* 0x000fe20000410000 */
[-C--:B------:R-:W-:Y:S03]  /*1ca90*/  HMMA.16816.F32.BF16 R60, R208, R146.reuse, R60 ;  /* 0x00000092d03c723c */ /* 0x080fe6000004183c */
[----:B------:R-:W-:Y:S02]  /*1caa0*/  FMUL.FTZ R64, R133, R204 ;  /* 0x000000cc85407220 */ /* 0x000fe40000410000 */
[C---:B------:R-:W-:Y:S01]  /*1cab0*/  FMUL.FTZ R72, R3.reuse, R72 ;  /* 0x0000004803487220 */ /* 0x040fe20000410000 */
[----:B------:R-:W-:Y:S01]  /*1cac0*/  MUFU.EX2 R204, R219 ;  /* 0x000000db00cc7308 */ /* 0x000fe20000000800 */
[C---:B------:R-:W-:Y:S02]  /*1cad0*/  FMUL.FTZ R73, R3.reuse, R73 ;  /* 0x0000004903497220 */ /* 0x040fe40000410000 */
[C---:B------:R-:W-:Y:S01]  /*1cae0*/  FMUL.FTZ R74, R0.reuse, R74 ;  /* 0x0000004a004a7220 */ /* 0x040fe20000410000 */
[C---:B------:R-:W-:Y:S01]  /*1caf0*/  HMMA.16816.F32.BF16 R64, R140.reuse, R146, R64 ;  /* 0x000000928c40723c */ /* 0x040fe20000041840 */
[----:B------:R-:W1:Y:S03]  /*1cb00*/  LDSM.16.MT88.4 R144, [R225+0x2100] ;  /* 0x00210000e190783b */ /* 0x000e660000004200 */
[C---:B------:R-:W-:Y:S02]  /*1cb10*/  FMUL.FTZ R75, R0.reuse, R75 ;  /* 0x0000004b004b7220 */ /* 0x040fe40000410000 */
[----:B------:R-:W-:Y:S01]  /*1cb20*/  MUFU.EX2 R206, R162 ;  /* 0x000000a200ce7308 */ /* 0x000fe20000000800 */
[C---:B------:R-:W-:Y:S02]  /*1cb30*/  FMUL.FTZ R76, R3.reuse, R76 ;  /* 0x0000004c034c7220 */ /* 0x040fe40000410000 */
[C---:B------:R-:W-:Y:S03]  /*1cb40*/  FMUL.FTZ R77, R3.reuse, R77 ;  /* 0x0000004d034d7220 */ /* 0x040fe60000410000 */
[C---:B------:R-:W-:Y:S02]  /*1cb50*/  FMUL.FTZ R78, R0.reuse, R78 ;  /* 0x0000004e004e7220 */ /* 0x040fe40000410000 */
[C---:B------:R-:W-:Y:S02]  /*1cb60*/  FMUL.FTZ R79, R0.reuse, R79 ;  /* 0x0000004f004f7220 */ /* 0x040fe40000410000 */
[C---:B------:R-:W-:Y:S01]  /*1cb70*/  FMUL.FTZ R88, R3.reuse, R88 ;  /* 0x0000005803587220 */ /* 0x040fe20000410000 */
[----:B------:R-:W-:Y:S01]  /*1cb80*/  MUFU.EX2 R203, R200 ;  /* 0x000000c800cb7308 */ /* 0x000fe20000000800 */
[C---:B------:R-:W-:Y:S02]  /*1cb90*/  FMUL.FTZ R89, R3.reuse, R89 ;  /* 0x0000005903597220 */ /* 0x040fe40000410000 */
[C---:B------:R-:W-:Y:S02]  /*1cba0*/  FMUL.FTZ R90, R0.reuse, R90 ;  /* 0x0000005a005a7220 */ /* 0x040fe40000410000 */
[C---:B------:R-:W-:Y:S02]  /*1cbb0*/  FMUL.FTZ R91, R0.reuse, R91 ;  /* 0x0000005b005b7220 */ /* 0x040fe40000410000 */
[C---:B------:R-:W-:Y:S02]  /*1cbc0*/  FMUL.FTZ R92, R3.reuse, R92 ;  /* 0x0000005c035c7220 */ /* 0x040fe40000410000 */
[----:B------:R-:W-:Y:S01]  /*1cbd0*/  FMUL.FTZ R93, R3, R93 ;  /* 0x0000005d035d7220 */ /* 0x000fe20000410000 */
[----:B------:R-:W-:Y:S01]  /*1cbe0*/  MUFU.EX2 R199, R199 ;  /* 0x000000c700c77308 */ /* 0x000fe20000000800 */
[C---:B------:R-:W-:Y:S02]  /*1cbf0*/  FMUL.FTZ R94, R0.reuse, R94 ;  /* 0x0000005e005e7220 */ /* 0x040fe40000410000 */
[C---:B------:R-:W-:Y:S02]  /*1cc00*/  FMUL.FTZ R95, R0.reuse, R95 ;  /* 0x0000005f005f7220 */ /* 0x040fe40000410000 */
[C---:B------:R-:W-:Y:S02]  /*1cc10*/  FMUL.FTZ R96, R133.reuse, R96 ;  /* 0x0000006085607220 */ /* 0x040fe40000410000 */
[C---:B------:R-:W-:Y:S02]  /*1cc20*/  FMUL.FTZ R97, R133.reuse, R97 ;  /* 0x0000006185617220 */ /* 0x040fe40000410000 */
        /* <DEDUP_REMOVED lines=12> */
[C---:B------:R-:W-:Y:S02]  /*1ccf0*/  FMUL.FTZ R111, R0.reuse, R111 ;  /* 0x0000006f006f7220 */ /* 0x040fe40000410000 */
[C---:B------:R-:W-:Y:S01]  /*1cd00*/  HMMA.16816.F32.BF16 R80, R140.reuse, R146, R80 ;  /* 0x000000928c50723c */ /* 0x040fe20000041850 */
[----:B------:R-:W1:Y:S03]  /*1cd10*/  LDSM.16.MT88.4 R144, [R226+0x2100] ;  /* 0x00210000e290783b */ /* 0x000e660000004200 */
[C---:B------:R-:W-:Y:S02]  /*1cd20*/  FMUL.FTZ R112, R133.reuse, R112 ;  /* 0x0000007085707220 */ /* 0x040fe40000410000 */
[C---:B------:R-:W-:Y:S02]  /*1cd30*/  FMUL.FTZ R113, R133.reuse, R113 ;  /* 0x0000007185717220 */ /* 0x040fe40000410000 */
[C---:B------:R-:W-:Y:S04]  /*1cd40*/  FMUL.FTZ R116, R133.reuse, R116 ;  /* 0x0000007485747220 */ /* 0x040fe80000410000 */
[----:B------:R-:W-:Y:S02]  /*1cd50*/  FMUL.FTZ R117, R133, R117 ;  /* 0x0000007585757220 */ /* 0x000fe40000410000 */
[C---:B------:R-:W-:Y:S02]  /*1cd60*/  FMUL.FTZ R120, R3.reuse, R120 ;  /* 0x0000007803787220 */ /* 0x040fe40000410000 */
[----:B------:R-:W-:Y:S02]  /*1cd70*/  FMUL.FTZ R121, R3, R121 ;  /* 0x0000007903797220 */ /* 0x000fe40000410000 */
[C---:B------:R-:W-:Y:S02]  /*1cd80*/  FMUL.FTZ R122, R0.reuse, R122 ;  /* 0x0000007a007a7220 */ /* 0x040fe40000410000 */
[----:B------:R-:W-:Y:S02]  /*1cd90*/  FMUL.FTZ R123, R0, R123 ;  /* 0x0000007b007b7220 */ /* 0x000fe40000410000 */
[--C-:B--2---:R-:W-:Y:S02]  /*1cda0*/  FFMA.FTZ R2, R184, c[0x0][0x2d0], -R212.reuse ;  /* 0x0000b400b8027a23 */ /* 0x104fe400000108d4 */
[----:B------:R-:W-:Y:S01]  /*1cdb0*/  IMAD.MOV.U32 R189, RZ, RZ, R155 ;  /* 0x000000ffffbd7224 */ /* 0x000fe200078e009b */
[----:B------:R-:W-:Y:S01]  /*1cdc0*/  MOV R155, R151 ;  /* 0x00000097009b7202 */ /* 0x000fe20000000f00 */
[----:B------:R-:W-:Y:S01]  /*1cdd0*/  IMAD.MOV.U32 R187, RZ, RZ, R163 ;  /* 0x000000ffffbb7224 */ /* 0x000fe200078e00a3 */
[----:B------:R-:W-:Y:S01]  /*1cde0*/  MOV R163, R148 ;  /* 0x0000009400a37202 */ /* 0x000fe20000000f00 */
[--C-:B---3--:R-:W-:Y:S02]  /*1cdf0*/  FFMA.FTZ R139, R251, c[0x0][0x2d0], -R212.reuse ;  /* 0x0000b400fb8b7a23 */ /* 0x108fe400000108d4 */
[----:B------:R-:W-:Y:S01]  /*1ce00*/  IMAD.MOV.U32 R165, RZ, RZ, R155 ;  /* 0x000000ffffa57224 */ /* 0x000fe200078e009b */
[----:B------:R-:W-:Y:S01]  /*1ce10*/  MUFU.EX2 R251, R237 ;  /* 0x000000ed00fb7308 */ /* 0x000fe20000000800 */
[C---:B------:R-:W-:Y:S01]  /*1ce20*/  FMUL.FTZ R124, R3.reuse, R124 ;  /* 0x0000007c037c7220 */ /* 0x040fe20000410000 */
[----:B------:R-:W-:Y:S01]  /*1ce30*/  MOV R192, R187 ;  /* 0x000000bb00c07202 */ /* 0x000fe20000000f00 */
[----:B------:R-:W-:Y:S01]  /*1ce40*/  FMUL.FTZ R125, R3, R125 ;  /* 0x0000007d037d7220 */ /* 0x000fe20000410000 */
[----:B------:R-:W-:Y:S01]  /*1ce50*/  MOV R187, R160 ;  /* 0x000000a000bb7202 */ /* 0x000fe20000000f00 */
[----:B------:R-:W-:Y:S02]  /*1ce60*/  FFMA.FTZ R160, R250, c[0x0][0x2d0], -R212 ;  /* 0x0000b400faa07a23 */ /* 0x000fe400000108d4 */
[----:B------:R-:W-:Y:S02]  /*1ce70*/  IMAD.MOV.U32 R171, RZ, RZ, R170 ;  /* 0x000000ffffab7224 */ /* 0x000fe400078e00aa */
[----:B------:R-:W-:Y:S01]  /*1ce80*/  IMAD.MOV.U32 R180, RZ, RZ, R177 ;  /* 0x000000ffffb47224 */ /* 0x000fe200078e00b1 */
[-C--:B-1----:R-:W-:Y:S01]  /*1ce90*/  HMMA.16816.F32.BF16 R84, R140, R144.reuse, R84 ;  /* 0x000000908c54723c */ /* 0x082fe20000041854 */
[----:B------:R-:W-:Y:S02]  /*1cea0*/  MUFU.EX2 R250, R233 ;  /* 0x000000e900fa7308 */ /* 0x000fe40000000800 */
[----:B------:R-:W-:Y:S01]  /*1ceb0*/  MOV R185, R171 ;  /* 0x000000ab00b97202 */ /* 0x000fe20000000f00 */
[----:B------:R-:W-:Y:S01]  /*1cec0*/  IMAD.MOV.U32 R184, RZ, RZ, R182 ;  /* 0x000000ffffb87224 */ /* 0x000fe200078e00b6 */
[----:B------:R-:W-:Y:S01]  /*1ced0*/  MOV R182, R159 ;  /* 0x0000009f00b67202 */ /* 0x000fe20000000f00 */
[----:B------:R-:W-:Y:S02]  /*1cee0*/  IMAD.MOV.U32 R159, RZ, RZ, R149 ;  /* 0x000000ffff9f7224 */ /* 0x000fe400078e0095 */
[C---:B------:R-:W-:Y:S01]  /*1cef0*/  HMMA.16816.F32.BF16 R88, R208.reuse, R144, R88 ;  /* 0x00000090d058723c */ /* 0x040fe20000041858 */
[----:B------:R-:W-:Y:S02]  /*1cf00*/  LDSM.16.MT88.4 R148, [R225+0x900] ;  /* 0x00090000e194783b */ /* 0x000fe40000004200 */
[----:B------:R1:W-:Y:S01]  /*1cf10*/  MUFU.EX2 R171, R2 ;  /* 0x0000000200ab7308 */ /* 0x0003e20000000800 */
[----:B------:R-:W-:Y:S01]  /*1cf20*/  IMAD.MOV.U32 R191, RZ, RZ, R184 ;  /* 0x000000ffffbf7224 */ /* 0x000fe200078e00b8 */
[----:B------:R-:W-:Y:S01]  /*1cf30*/  MOV R184, R161 ;  /* 0x000000a100b87202 */ /* 0x000fe20000000f00 */
[--C-:B------:R-:W-:Y:S01]  /*1cf40*/  FFMA.FTZ R161, R249, c[0x0][0x2d0], -R212.reuse ;  /* 0x0000b400f9a17a23 */ /* 0x100fe200000108d4 */
[----:B------:R-:W-:Y:S01]  /*1cf50*/  MOV R193, R182 ;  /* 0x000000b600c17202 */ /* 0x000fe20000000f00 */
[-C--:B------:R-:W-:Y:S04]  /*1cf60*/  HMMA.16816.F32.BF16 R92, R208, R146.reuse, R92 ;  /* 0x00000092d05c723c */ /* 0x080fe8000004185c */
[----:B------:R-:W-:Y:S01]  /*1cf70*/  MOV R182, R159 ;  /* 0x0000009f00b67202 */ /* 0x000fe20000000f00 */
[----:B------:R-:W-:Y:S01]  /*1cf80*/  MUFU.EX2 R249, R240 ;  /* 0x000000f000f97308 */ /* 0x000fe20000000800 */
[----:B------:R-:W-:Y:S01]  /*1cf90*/  MOV R159, R153 ;  /* 0x00000099009f7202 */ /* 0x000fe20000000f00 */
[C---:B------:R-:W-:Y:S01]  /*1cfa0*/  FMUL.FTZ R126, R0.reuse, R126 ;  /* 0x0000007e007e7220 */ /* 0x040fe20000410000 */
[C---:B------:R-:W-:Y:S01]  /*1cfb0*/  HMMA.16816.F32.BF16 R96, R140.reuse, R146, R96 ;  /* 0x000000928c60723c */ /* 0x040fe20000041860 */
[----:B------:R-:W2:Y:S03]  /*1cfc0*/  LDSM.16.MT88.4 R144, [R228+0x2100] ;  /* 0x00210000e490783b */ /* 0x000ea60000004200 */
[----:B------:R-:W-:Y:S02]  /*1cfd0*/  FMUL.FTZ R127, R0, R127 ;  /* 0x0000007f007f7220 */ /* 0x000fe40000410000 */
[C---:B------:R-:W-:Y:S01]  /*1cfe0*/  FMUL.FTZ R128, R133.reuse, R128 ;  /* 0x0000008085807220 */ /* 0x040fe20000410000 */
[----:B------:R-:W-:Y:S01]  /*1cff0*/  MUFU.EX2 R200, R161 ;  /* 0x000000a100c87308 */ /* 0x000fe20000000800 */
[----:B------:R-:W-:Y:S04]  /*1d000*/  FMUL.FTZ R129, R133, R129 ;  /* 0x0000008185817220 */ /* 0x000fe80000410000 */
[--C-:B-1----:R-:W-:Y:S02]  /*1d010*/  FFMA.FTZ R2, R220, c[0x0][0x2d0], -R212.reuse ;  /* 0x0000b400dc027a23 */ /* 0x102fe400000108d4 */
[----:B------:R-:W-:Y:S01]  /*1d020*/  IMAD.MOV.U32 R195, RZ, RZ, R191 ;  /* 0x000000ffffc37224 */ /* 0x000fe200078e00bf */
[----:B------:R-:W-:Y:S01]  /*1d030*/  MOV R191, R187 ;  /* 0x000000bb00bf7202 */ /* 0x000fe20000000f00 */
[----:B------:R-:W-:Y:S01]  /*1d040*/  IMAD.MOV.U32 R187, RZ, RZ, R163 ;  /* 0x000000ffffbb7224 */ /* 0x000fe200078e00a3 */
[----:B------:R-:W-:Y:S01]  /*1d050*/  MOV R163, R154 ;  /* 0x0000009a00a37202 */ /* 0x000fe20000000f00 */
[----:B------:R1:W-:Y:S02]  /*1d060*/  MUFU.EX2 R170, R247 ;  /* 0x000000f700aa7308 */ /* 0x0003e40000000800 */
[----:B------:R-:W-:Y:S01]  /*1d070*/  IMAD.MOV.U32 R198, RZ, RZ, R187 ;  /* 0x000000ffffc67224 */ /* 0x000fe200078e00bb */
[----:B------:R-:W-:Y:S07]  /*1d080*/  MOV R187, R163 ;  /* 0x000000a300bb7202 */ /* 0x000fee0000000f00 */
[----:B------:R-:W3:Y:S10]  /*1d090*/  MUFU.EX2 R177, R245 ;  /* 0x000000f500b17308 */ /* 0x000ef40000000800 */
[----:B------:R-:W-:Y:S01]  /*1d0a0*/  MUFU.EX2 R245, R231 ;  /* 0x000000e700f57308 */ /* 0x000fe20000000800 */
[-C--:B--2---:R-:W-:Y:S03]  /*1d0b0*/  HMMA.16816.F32.BF16 R100, R140, R144.reuse, R100 ;  /* 0x000000908c64723c */ /* 0x084fe60000041864 */
[--C-:B-1----:R-:W-:Y:S06]  /*1d0c0*/  FFMA.FTZ R247, R222, c[0x0][0x2d0], -R212.reuse ;  /* 0x0000b400def77a23 */ /* 0x102fec00000108d4 */
[----:B------:R-:W-:Y:S01]  /*1d0d0*/  MUFU.EX2 R187, R187 ;  /* 0x000000bb00bb7308 */ /* 0x000fe20000000800 */
[C---:B------:R-:W-:Y:S08]  /*1d0e0*/  HMMA.16816.F32.BF16 R104, R208.reuse, R144, R104 ;  /* 0x00000090d068723c */ /* 0x040ff00000041868 */
[-C--:B------:R-:W-:Y:S01]  /*1d0f0*/  HMMA.16816.F32.BF16 R108, R208, R146.reuse, R108 ;  /* 0x00000092d06c723c */ /* 0x080fe2000004186c */
[----:B------:R1:W-:Y:S07]  /*1d100*/  MUFU.EX2 R196, R2 ;  /* 0x0000000200c47308 */ /* 0x0003ee0000000800 */
[C---:B------:R-:W-:Y:S01]  /*1d110*/  HMMA.16816.F32.BF16 R112, R140.reuse, R146, R112 ;  /* 0x000000928c70723c */ /* 0x040fe20000041870 */
[----:B------:R-:W2:Y:S02]  /*1d120*/  LDSM.16.MT88.4 R144, [R227+0x2100] ;  /* 0x00210000e390783b */ /* 0x000ea40000004200 */
[----:B------:R-:W2:Y:S10]  /*1d130*/  MUFU.EX2 R181, R180 ;  /* 0x000000b400b57308 */ /* 0x000eb40000000800 */
[----:B------:R-:W2:Y:S01]  /*1d140*/  MUFU.EX2 R180, R216 ;  /* 0x000000d800b47308 */ /* 0x000ea20000000800 */
[--C-:B-1----:R-:W-:Y:S09]  /*1d150*/  FFMA.FTZ R2, R252, c[0x0][0x2d0], -R212.reuse ;  /* 0x0000b400fc027a23 */ /* 0x102ff200000108d4 */
[----:B------:R1:W-:Y:S10]  /*1d160*/  MUFU.EX2 R216, R2 ;  /* 0x0000000200d87308 */ /* 0x0003f40000000800 */
[----:B------:R-:W-:Y:S01]  /*1d170*/  MUFU.EX2 R252, R239 ;  /* 0x000000ef00fc7308 */ /* 0x000fe20000000800 */
[-C--:B--2---:R-:W-:Y:S09]  /*1d180*/  HMMA.16816.F32.BF16 R116, R140, R144.reuse, R116 ;  /* 0x000000908c74723c */ /* 0x084ff20000041874 */
[----:B------:R2:W-:Y:S03]  /*1d190*/  MUFU.EX2 R202, R193 ;  /* 0x000000c100ca7308 */ /* 0x0005e60000000800 */
[--C-:B-1----:R-:W-:Y:S01]  /*1d1a0*/  FFMA.FTZ R2, R189, c[0x0][0x2d0], -R212.reuse ;  /* 0x0000b400bd027a23 */ /* 0x102fe200000108d4 */
[C---:B------:R-:W-:Y:S01]  /*1d1b0*/  HMMA.16816.F32.BF16 R120, R208.reuse, R144, R120 ;  /* 0x00000090d078723c */ /* 0x040fe20000041878 */
[----:B------:R-:W4:Y:S05]  /*1d1c0*/  LDL.LU R145, [R1+0x8] ;  /* 0x0000080001917983 */ /* 0x000f2a0000300800 */
[----:B------:R-:W1:Y:S01]  /*1d1d0*/  MUFU.EX2 R189, R2 ;  /* 0x0000000200bd7308 */ /* 0x000e620000000800 */
[----:B------:R-:W4:Y:S01]  /*1d1e0*/  LDL.LU R144, [R1+0xc] ;  /* 0x00000c0001907983 */ /* 0x000f220000300800 */
[----:B------:R-:W-:Y:S01]  /*1d1f0*/  FFMA.FTZ R212, R135, c[0x0][0x2d0], -R212 ;  /* 0x0000b40087d47a23 */ /* 0x000fe200000108d4 */
[-C--:B------:R-:W-:Y:S07]  /*1d200*/  HMMA.16816.F32.BF16 R124, R208, R146.reuse, R124 ;  /* 0x00000092d07c723c */ /* 0x080fee000004187c */
[----:B------:R-:W-:Y:S01]  /*1d210*/  MUFU.EX2 R182, R182 ;  /* 0x000000b600b67308 */ /* 0x000fe20000000800 */
[----:B------:R-:W-:Y:S04]  /*1d220*/  HMMA.16816.F32.BF16 R128, R140, R146, R128 ;  /* 0x000000928c80723c */ /* 0x000fe80000041880 */
[----:B--2---:R-:W-:Y:S02]  /*1d230*/  MOV R193, R191 ;  /* 0x000000bf00c17202 */ /* 0x004fe40000000f00 */
[----:B------:R-:W-:Y:S02]  /*1d240*/  MOV R191, R184 ;  /* 0x000000b800bf7202 */ /* 0x000fe40000000f00 */
[----:B---3--:R-:W-:Y:S01]  /*1d250*/  F2FP.BF16.PACK_AB R140, R177, R169 ;  /* 0x000000a9b18c723e */ /* 0x008fe200000010ff */
[----:B------:R-:W-:Y:S03]  /*1d260*/  MUFU.EX2 R184, R160 ;  /* 0x000000a000b87308 */ /* 0x000fe60000000800 */
[----:B------:R-:W-:Y:S02]  /*1d270*/  F2FP.BF16.PACK_AB R141, R178, R170 ;  /* 0x000000aab28d723e */ /* 0x000fe400000010ff */
[----:B------:R-:W-:Y:S02]  /*1d280*/  F2FP.BF16.PACK_AB R142, R181, R197 ;  /* 0x000000c5b58e723e */ /* 0x000fe400000010ff */
[----:B------:R-:W-:Y:S02]  /*1d290*/  F2FP.BF16.PACK_AB R143, R180, R183 ;  /* 0x000000b7b48f723e */ /* 0x000fe400000010ff */
[----:B------:R-:W-:Y:S01]  /*1d2a0*/  F2FP.BF16.PACK_AB R146, R188, R204 ;  /* 0x000000ccbc92723e */ /* 0x000fe200000010ff */
[----:B------:R-:W-:Y:S01]  /*1d2b0*/  MUFU.EX2 R201, R198 ;  /* 0x000000c600c97308 */ /* 0x000fe20000000800 */
[----:B-1----:R-:W-:Y:S03]  /*1d2c0*/  F2FP.BF16.PACK_AB R147, R189, R216 ;  /* 0x000000d8bd93723e */ /* 0x002fe600000010ff */
[-C--:B------:R-:W-:Y:S06]  /*1d2d0*/  HMMA.16816.F32.BF16 R4, R140, R148.reuse, R4 ;  /* 0x000000948c04723c */ /* 0x080fec0000041804 */
[----:B------:R-:W-:Y:S10]  /*1d2e0*/  MUFU.EX2 R198, R194 ;  /* 0x000000c200c67308 */ /* 0x000ff40000000800 */
[----:B------:R-:W-:Y:S10]  /*1d2f0*/  MUFU.EX2 R185, R185 ;  /* 0x000000b900b97308 */ /* 0x000ff40000000800 */
[----:B------:R-:W1:Y:S02]  /*1d300*/  MUFU.EX2 R247, R247 ;  /* 0x000000f700f77308 */ /* 0x000e640000000800 */
[----:B-1----:R-:W-:Y:S01]  /*1d310*/  F2FP.BF16.PACK_AB R209, R246, R247 ;  /* 0x000000f7f6d1723e */ /* 0x002fe200000010ff */
[----:B----4-:R-:W-:Y:S01]  /*1d320*/  FFMA.FTZ R133, R133, R145, R192 ;  /* 0x0000009185857223 */ /* 0x010fe200000100c0 */
[----:B------:R-:W-:Y:S01]  /*1d330*/  F2FP.BF16.PACK_AB R145, R196, R171 ;  /* 0x000000abc491723e */ /* 0x000fe200000010ff */
[----:B------:R-:W-:Y:S01]  /*1d340*/  IMAD.MOV.U32 R192, RZ, RZ, R186 ;  /* 0x000000ffffc07224 */ /* 0x000fe200078e00ba */
[----:B------:R-:W-:Y:S01]  /*1d350*/  MOV R186, R158 ;  /* 0x0000009e00ba7202 */ /* 0x000fe20000000f00 */
[----:B------:R-:W-:Y:S01]  /*1d360*/  FFMA.FTZ R135, R132, R144, R215 ;  /* 0x0000009084877223 */ /* 0x000fe200000100d7 */
[----:B------:R-:W-:Y:S01]  /*1d370*/  F2FP.BF16.PACK_AB R144, R179, R176 ;  /* 0x000000b0b390723e */ /* 0x000fe200000010ff */
[----:B------:R-:W2:Y:S01]  /*1d380*/  LDL.LU R132, [R1+0x14] ;  /* 0x0000140001847983 */ /* 0x000ea20000300800 */
[----:B------:R-:W-:Y:S01]  /*1d390*/  IMAD.MOV.U32 R158, RZ, RZ, R152 ;  /* 0x000000ffff9e7224 */ /* 0x000fe200078e0098 */
[----:B------:R-:W-:Y:S02]  /*1d3a0*/  MUFU.EX2 R194, R192 ;  /* 0x000000c000c27308 */ /* 0x000fe40000000800 */
[----:B------:R-:W3:Y:S02]  /*1d3b0*/  LDL.LU R2, [R1+0x10] ;  /* 0x0000100001027983 */ /* 0x000ee40000300800 */
[C---:B------:R-:W-:Y:S02]  /*1d3c0*/  HMMA.16816.F32.BF16 R8, R144.reuse, R148, R8 ;  /* 0x000000949008723c */ /* 0x040fe40000041808 */
[----:B------:R-:W1:Y:S02]  /*1d3d0*/  LDSM.16.MT88.4 R152, [R226+0x900] ;  /* 0x00090000e298783b */ /* 0x000e640000004200 */
[----:B------:R-:W-:Y:S02]  /*1d3e0*/  MOV R163, R158 ;  /* 0x0000009e00a37202 */ /* 0x000fe40000000f00 */
[----:B------:R-:W-:Y:S02]  /*1d3f0*/  MUFU.EX2 R186, R186 ;  /* 0x000000ba00ba7308 */ /* 0x000fe40000000800 */
[-C--:B------:R-:W-:Y:S02]  /*1d400*/  HMMA.16816.F32.BF16 R12, R144, R150.reuse, R12 ;  /* 0x00000096900c723c */ /* 0x080fe4000004180c */
[----:B------:R4:W5:Y:S06]  /*1d410*/  LDL.LU R237, [R1+0x88] ;  /* 0x0000880001ed7983 */ /* 0x00096c0000300800 */
[C---:B------:R-:W-:Y:S01]  /*1d420*/  HMMA.16816.F32.BF16 R16, R140.reuse, R150, R16 ;  /* 0x000000968c10723c */ /* 0x040fe20000041810 */
[----:B------:R-:W-:Y:S01]  /*1d430*/  LDSM.16.MT88.4 R148, [R227+0x900] ;  /* 0x00090000e394783b */ /* 0x000fe20000004200 */
[----:B------:R1:W-:Y:S10]  /*1d440*/  MUFU.EX2 R208, R163 ;  /* 0x000000a300d07308 */ /* 0x0003f40000000800 */
[----:B------:R-:W-:Y:S10]  /*1d450*/  MUFU.EX2 R192, R139 ;  /* 0x0000008b00c07308 */ /* 0x000ff40000000800 */
[----:B------:R-:W4:Y:S01]  /*1d460*/  MUFU.EX2 R139, R241 ;  /* 0x000000f1008b7308 */ /* 0x000f220000000800 */
[-C--:B-1----:R-:W-:Y:S01]  /*1d470*/  HMMA.16816.F32.BF16 R20, R140, R152.reuse, R20 ;  /* 0x000000988c14723c */ /* 0x082fe20000041814 */
[----:B------:R-:W-:Y:S07]  /*1d480*/  LDSM.16.MT88.4 R160, [R225+0x3100] ;  /* 0x00310000e1a0783b */ /* 0x000fee0000004200 */
[C---:B------:R-:W-:Y:S08]  /*1d490*/  HMMA.16816.F32.BF16 R24, R144.reuse, R152, R24 ;  /* 0x000000989018723c */ /* 0x040ff00000041818 */
[-C--:B------:R-:W-:Y:S04]  /*1d4a0*/  HMMA.16816.F32.BF16 R28, R144, R154.reuse, R28 ;  /* 0x0000009a901c723c */ /* 0x080fe8000004181c */
[----:B----4-:R-:W-:Y:S04]  /*1d4b0*/  F2FP.BF16.PACK_AB R210, R139, R245 ;  /* 0x000000f58bd2723e */ /* 0x010fe800000010ff */
[C---:B------:R-:W-:Y:S01]  /*1d4c0*/  HMMA.16816.F32.BF16 R32, R140.reuse, R154, R32 ;  /* 0x0000009a8c20723c */ /* 0x040fe20000041820 */
[----:B------:R-:W-:Y:S03]  /*1d4d0*/  LDSM.16.MT88.4 R152, [R225+0x2900] ;  /* 0x00290000e198783b */ /* 0x000fe60000004200 */
[----:B--2---:R-:W-:Y:S02]  /*1d4e0*/  FFMA.FTZ R132, R3, R132, R214 ;  /* 0x0000008403847223 */ /* 0x004fe400000100d6 */
[----:B---3--:R-:W-:Y:S02]  /*1d4f0*/  FFMA.FTZ R3, R0, R2, R213 ;  /* 0x0000000200037223 */ /* 0x008fe400000100d5 */
[----:B------:R-:W-:Y:S01]  /*1d500*/  FADD.FTZ R2, R195, R133 ;  /* 0x00000085c3027221 */ /* 0x000fe20000010000 */
[----:B------:R-:W-:Y:S03]  /*1d510*/  MOV R195, R165 ;  /* 0x000000a500c37202 */ /* 0x000fe60000000f00 */
[----:B------:R-:W-:Y:S01]  /*1d520*/  IMAD.MOV.U32 R165, RZ, RZ, R159 ;  /* 0x000000ffffa57224 */ /* 0x000fe200078e009f */
[----:B------:R1:W-:Y:S01]  /*1d530*/  MUFU.EX2 R133, R212 ;  /* 0x000000d400857308 */ /* 0x0003e20000000800 */
[----:B------:R-:W2:Y:S01]  /*1d540*/  LDSM.16.MT88.4 R156, [R228+0x900] ;  /* 0x00090000e49c783b */ /* 0x000ea20000004200 */
[----:B------:R-:W-:Y:S02]  /*1d550*/  FADD.FTZ R3, R175, R3 ;  /* 0x00000003af037221 */ /* 0x000fe40000010000 */
[----:B------:R-:W-:Y:S02]  /*1d560*/  FADD.FTZ R2, R174, R2 ;  /* 0x00000002ae027221 */ /* 0x000fe40000010000 */
[----:B------:R-:W-:Y:S02]  /*1d570*/  FADD.FTZ R132, R191, R132 ;  /* 0x00000084bf847221 */ /* 0x000fe40000010000 */
[----:B------:R-:W-:Y:S02]  /*1d580*/  FADD.FTZ R0, R193, R135 ;  /* 0x00000087c1007221 */ /* 0x000fe40000010000 */
[----:B------:R-:W-:Y:S01]  /*1d590*/  MUFU.EX2 R205, R165 ;  /* 0x000000a500cd7308 */ /* 0x000fe20000000800 */
[----:B------:R-:W-:Y:S02]  /*1d5a0*/  FADD.FTZ R132, R168, R132 ;  /* 0x00000084a8847221 */ /* 0x000fe40000010000 */
[----:B------:R-:W-:Y:S02]  /*1d5b0*/  FADD.FTZ R168, R167, R3 ;  /* 0x00000003a7a87221 */ /* 0x000fe40000010000 */
[----:B------:R-:W-:Y:S02]  /*1d5c0*/  FADD.FTZ R3, R166, R2 ;  /* 0x00000002a6037221 */ /* 0x000fe40000010000 */
[----:B------:R-:W-:Y:S02]  /*1d5d0*/  FADD.FTZ R0, R173, R0 ;  /* 0x00000000ad007221 */ /* 0x000fe40000010000 */
[----:B------:R-:W-:Y:S01]  /*1d5e0*/  FADD.FTZ R3, R169, R3 ;  /* 0x00000003a9037221 */ /* 0x000fe20000010000 */
[----:B------:R3:W-:Y:S01]  /*1d5f0*/  MUFU.EX2 R191, R164 ;  /* 0x000000a400bf7308 */ /* 0x0007e20000000800 */
[----:B------:R-:W-:Y:S01]  /*1d600*/  FADD.FTZ R0, R242, R0 ;  /* 0x00000000f2007221 */ /* 0x000fe20000010000 */
[----:B-1----:R-:W-:Y:S03]  /*1d610*/  LDSM.16.MT88.4 R212, [R225+0x3900] ;  /* 0x00390000e1d4783b */ /* 0x002fe60000004200 */
[----:B------:R-:W-:Y:S05]  /*1d620*/  FADD.FTZ R0, R170, R0 ;  /* 0x00000000aa007221 */ /* 0x000fea0000010000 */
[----:B------:R1:W-:Y:S10]  /*1d630*/  MUFU.EX2 R2, R172 ;  /* 0x000000ac00027308 */ /* 0x0003f40000000800 */
[----:B------:R4:W-:Y:S01]  /*1d640*/  MUFU.EX2 R193, R238 ;  /* 0x000000ee00c17308 */ /* 0x0009e20000000800 */
[-C--:B--2---:R-:W-:Y:S01]  /*1d650*/  HMMA.16816.F32.BF16 R36, R140, R156.reuse, R36 ;  /* 0x0000009c8c24723c */ /* 0x084fe20000041824 */
[----:B---3--:R-:W-:Y:S07]  /*1d660*/  LDSM.16.MT88.4 R164, [R228+0x3100] ;  /* 0x00310000e4a4783b */ /* 0x008fee0000004200 */
[C---:B------:R-:W-:Y:S01]  /*1d670*/  HMMA.16816.F32.BF16 R40, R144.reuse, R156, R40 ;  /* 0x0000009c9028723c */ /* 0x040fe20000041828 */
[----:B------:R2:W3:Y:S01]  /*1d680*/  MUFU.EX2 R135, R221 ;  /* 0x000000dd00877308 */ /* 0x0004e20000000800 */
[----:B-1----:R-:W-:Y:S06]  /*1d690*/  LDSM.16.MT88.4 R172, [R226+0x1900] ;  /* 0x00190000e2ac783b */ /* 0x002fec0000004200 */
[-C--:B------:R-:W-:Y:S03]  /*1d6a0*/  HMMA.16816.F32.BF16 R44, R144, R158.reuse, R44 ;  /* 0x0000009e902c723c */ /* 0x080fe6000004182c */
[----:B------:R-:W1:Y:S01]  /*1d6b0*/  MUFU.EX2 R195, R195 ;  /* 0x000000c300c37308 */ /* 0x000e620000000800 */
[----:B----4-:R4:W5:Y:S04]  /*1d6c0*/  LDL.LU R238, [R1+0x84] ;  /* 0x0000840001ee7983 */ /* 0x0109680000300800 */
[C---:B------:R-:W-:Y:S01]  /*1d6d0*/  HMMA.16816.F32.BF16 R48, R140.reuse, R158, R48 ;  /* 0x0000009e8c30723c */ /* 0x040fe20000041830 */
[----:B------:R-:W1:Y:S07]  /*1d6e0*/  LDSM.16.MT88.4 R156, [R226+0x2900] ;  /* 0x00290000e29c783b */ /* 0x000e6e0000004200 */
[-C--:B------:R-:W-:Y:S01]  /*1d6f0*/  HMMA.16816.F32.BF16 R52, R140, R148.reuse, R52 ;  /* 0x000000948c34723c */ /* 0x080fe20000041834 */
[----:B--2---:R-:W-:Y:S03]  /*1d700*/  LDSM.16.MT88.4 R220, [R228+0x3900] ;  /* 0x00390000e4dc783b */ /* 0x004fe60000004200 */
[----:B---3--:R-:W-:Y:S04]  /*1d710*/  F2FP.BF16.PACK_AB R211, R133, R135 ;  /* 0x0000008785d3723e */ /* 0x008fe800000010ff */
[C---:B------:R-:W-:Y:S01]  /*1d720*/  HMMA.16816.F32.BF16 R56, R144.reuse, R148, R56 ;  /* 0x000000949038723c */ /* 0x040fe20000041838 */
[----:B------:R4:W5:Y:S04]  /*1d730*/  LDL.LU R239, [R1+0x80] ;  /* 0x0000800001ef7983 */ /* 0x0009680000300800 */
[----:B------:R4:W5:Y:S03]  /*1d740*/  LDL.LU R233, [R1+0x7c] ;  /* 0x00007c0001e97983 */ /* 0x0009660000300800 */
[-C--:B------:R-:W-:Y:S01]  /*1d750*/  HMMA.16816.F32.BF16 R60, R144, R150.reuse, R60 ;  /* 0x00000096903c723c */ /* 0x080fe2000004183c */
[----:B------:R4:W5:Y:S04]  /*1d760*/  LDL.LU R240, [R1+0x78] ;  /* 0x0000780001f07983 */ /* 0x0009680000300800 */
[----:B------:R4:W5:Y:S03]  /*1d770*/  LDL.LU R224, [R1+0x74] ;  /* 0x0000740001e07983 */ /* 0x0009660000300800 */
[C---:B------:R-:W-:Y:S01]  /*1d780*/  HMMA.16816.F32.BF16 R64, R140.reuse, R150, R64 ;  /* 0x000000968c40723c */ /* 0x040fe20000041840 */
[----:B------:R-:W2:Y:S07]  /*1d790*/  LDSM.16.MT88.4 R148, [R228+0x2900] ;  /* 0x00290000e494783b */ /* 0x000eae0000004200 */
[-C--:B------:R-:W-:Y:S01]  /*1d7a0*/  HMMA.16816.F32.BF16 R68, R140, R152.reuse, R68 ;  /* 0x000000988c44723c */ /* 0x080fe20000041844 */
[----:B------:R4:W5:Y:S04]  /*1d7b0*/  LDL.LU R231, [R1+0x70] ;  /* 0x0000700001e77983 */ /* 0x0009680000300800 */
[----:B------:R4:W5:Y:S03]  /*1d7c0*/  LDL.LU R241, [R1+0x6c] ;  /* 0x00006c0001f17983 */ /* 0x0009660000300800 */
[C---:B------:R-:W-:Y:S01]  /*1d7d0*/  HMMA.16816.F32.BF16 R72, R144.reuse, R152, R72 ;  /* 0x000000989048723c */ /* 0x040fe20000041848 */
[----:B------:R4:W5:Y:S07]  /*1d7e0*/  LDL.LU R242, [R1+0x68] ;  /* 0x0000680001f27983 */ /* 0x00096e0000300800 */
        /* <DEDUP_REMOVED lines=8> */
[-C--:B--2---:R-:W-:Y:S08]  /*1d870*/  HMMA.16816.F32.BF16 R100, R140, R148.reuse, R100 ;  /* 0x000000948c64723c */ /* 0x084ff00000041864 */
[C---:B------:R-:W-:Y:S08]  /*1d880*/  HMMA.16816.F32.BF16 R104, R144.reuse, R148, R104 ;  /* 0x000000949068723c */ /* 0x040ff00000041868 */
[-C--:B------:R-:W-:Y:S08]  /*1d890*/  HMMA.16816.F32.BF16 R108, R144, R150.reuse, R108 ;  /* 0x00000096906c723c */ /* 0x080ff0000004186c */
[C---:B------:R-:W-:Y:S01]  /*1d8a0*/  HMMA.16816.F32.BF16 R112, R140.reuse, R150, R112 ;  /* 0x000000968c70723c */ /* 0x040fe20000041870 */
[----:B------:R-:W2:Y:S07]  /*1d8b0*/  LDSM.16.MT88.4 R148, [R226+0x1100] ;  /* 0x00110000e294783b */ /* 0x000eae0000004200 */
[-C--:B---3--:R-:W-:Y:S08]  /*1d8c0*/  HMMA.16816.F32.BF16 R116, R140, R152.reuse, R116 ;  /* 0x000000988c74723c */ /* 0x088ff00000041874 */
[C---:B------:R-:W-:Y:S08]  /*1d8d0*/  HMMA.16816.F32.BF16 R120, R144.reuse, R152, R120 ;  /* 0x000000989078723c */ /* 0x040ff00000041878 */
[-C--:B------:R-:W-:Y:S07]  /*1d8e0*/  HMMA.16816.F32.BF16 R124, R144, R154.reuse, R124 ;  /* 0x0000009a907c723c */ /* 0x080fee000004187c */
[----:B------:R-:W-:Y:S01]  /*1d8f0*/  F2FP.BF16.PACK_AB R147, R206, R200 ;  /* 0x000000c8ce93723e */ /* 0x000fe200000010ff */
[----:B------:R-:W-:Y:S01]  /*1d900*/  HMMA.16816.F32.BF16 R128, R140, R154, R128 ;  /* 0x0000009a8c80723c */ /* 0x000fe20000041880 */
[----:B------:R-:W3:Y:S03]  /*1d910*/  LDSM.16.MT88.4 R152, [R228+0x1100] ;  /* 0x00110000e498783b */ /* 0x000ee60000004200 */
[----:B------:R-:W-:Y:S02]  /*1d920*/  F2FP.BF16.PACK_AB R144, R185, R194 ;  /* 0x000000c2b990723e */ /* 0x000fe400000010ff */
[----:B------:R-:W-:Y:S02]  /*1d930*/  F2FP.BF16.PACK_AB R145, R184, R192 ;  /* 0x000000c0b891723e */ /* 0x000fe400000010ff */
[----:B------:R-:W-:Y:S04]  /*1d940*/  F2FP.BF16.PACK_AB R140, R187, R190 ;  /* 0x000000bebb8c723e */ /* 0x000fe800000010ff */
[----:B------:R-:W-:Y:S02]  /*1d950*/  F2FP.BF16.PACK_AB R141, R186, R195 ;  /* 0x000000c3ba8d723e */ /* 0x000fe400000010ff */
[----:B------:R-:W-:Y:S02]  /*1d960*/  F2FP.BF16.PACK_AB R142, R201, R182 ;  /* 0x000000b6c98e723e */ /* 0x000fe400000010ff */
[----:B------:R-:W-:Y:S02]  /*1d970*/  F2FP.BF16.PACK_AB R143, R202, R198 ;  /* 0x000000c6ca8f723e */ /* 0x000fe400000010ff */
[----:B------:R-:W-:Y:S05]  /*1d980*/  F2FP.BF16.PACK_AB R146, R203, R199 ;  /* 0x000000c7cb92723e */ /* 0x000fea00000010ff */
        /* <DEDUP_REMOVED lines=20> */
[-C--:B------:R-:W-:Y:S08]  /*1dad0*/  HMMA.16816.F32.BF16 R68, R140, R160.reuse, R68 ;  /* 0x000000a08c44723c */ /* 0x080ff00000041844 */
[C---:B------:R-:W-:Y:S07]  /*1dae0*/  HMMA.16816.F32.BF16 R72, R144.reuse, R160, R72 ;  /* 0x000000a09048723c */ /* 0x040fee0000041848 */
[----:B------:R-:W-:Y:S01]  /*1daf0*/  IMAD.MOV.U32 R160, RZ, RZ, R180 ;  /* 0x000000ffffa07224 */ /* 0x000fe200078e00b4 */
[-C--:B------:R-:W-:Y:S04]  /*1db00*/  HMMA.16816.F32.BF16 R76, R144, R162.reuse, R76 ;  /* 0x000000a2904c723c */ /* 0x080fe8000004184c */
[----:B------:R-:W-:Y:S01]  /*1db10*/  FADD.FTZ R180, R177, R3 ;  /* 0x00000003b1b47221 */ /* 0x000fe20000010000 */
[----:B------:R-:W-:Y:S02]  /*1db20*/  MOV R177, R206 ;  /* 0x000000ce00b17202 */ /* 0x000fe40000000f00 */
[----:B------:R-:W-:Y:S01]  /*1db30*/  MOV R161, R181 ;  /* 0x000000b500a17202 */ /* 0x000fe20000000f00 */
[C---:B------:R-:W-:Y:S07]  /*1db40*/  HMMA.16816.F32.BF16 R80, R140.reuse, R162, R80 ;  /* 0x000000a28c50723c */ /* 0x040fee0000041850 */
[----:B------:R-:W-:Y:S01]  /*1db50*/  IMAD.MOV.U32 R162, RZ, RZ, R189 ;  /* 0x000000ffffa27224 */ /* 0x000fe200078e00bd */
[-C--:B--2---:R-:W-:Y:S04]  /*1db60*/  HMMA.16816.F32.BF16 R84, R140, R148.reuse, R84 ;  /* 0x000000948c54723c */ /* 0x084fe80000041854 */
[----:B------:R-:W-:Y:S04]  /*1db70*/  MOV R163, R188 ;  /* 0x000000bc00a37202 */ /* 0x000fe80000000f00 */
[C---:B------:R-:W-:Y:S08]  /*1db80*/  HMMA.16816.F32.BF16 R88, R144.reuse, R148, R88 ;  /* 0x000000949058723c */ /* 0x040ff00000041858 */
[-C--:B------:R-:W-:Y:S08]  /*1db90*/  HMMA.16816.F32.BF16 R92, R144, R150.reuse, R92 ;  /* 0x00000096905c723c */ /* 0x080ff0000004185c */
[C---:B------:R-:W-:Y:S08]  /*1dba0*/  HMMA.16816.F32.BF16 R96, R140.reuse, R150, R96 ;  /* 0x000000968c60723c */ /* 0x040ff00000041860 */
[-C--:B------:R-:W-:Y:S08]  /*1dbb0*/  HMMA.16816.F32.BF16 R100, R140, R164.reuse, R100 ;  /* 0x000000a48c64723c */ /* 0x080ff00000041864 */
[C---:B------:R-:W-:Y:S07]  /*1dbc0*/  HMMA.16816.F32.BF16 R104, R144.reuse, R164, R104 ;  /* 0x000000a49068723c */ /* 0x040fee0000041868 */
[----:B------:R-:W-:Y:S01]  /*1dbd0*/  MOV R165, R190 ;  /* 0x000000be00a57202 */ /* 0x000fe20000000f00 */
[-C--:B------:R-:W-:Y:S04]  /*1dbe0*/  HMMA.16816.F32.BF16 R108, R144, R166.reuse, R108 ;  /* 0x000000a6906c723c */ /* 0x080fe8000004186c */
[----:B------:R-:W-:Y:S02]  /*1dbf0*/  IMAD.MOV.U32 R164, RZ, RZ, R2 ;  /* 0x000000ffffa47224 */ /* 0x000fe400078e0002 */
[----:B------:R-:W-:Y:S02]  /*1dc00*/  FADD.FTZ R2, R243, R132 ;  /* 0x00000084f3027221 */ /* 0x000fe40000010000 */
[C---:B------:R-:W-:Y:S01]  /*1dc10*/  HMMA.16816.F32.BF16 R112, R140.reuse, R166, R112 ;  /* 0x000000a68c70723c */ /* 0x040fe20000041870 */
[----:B------:R4:W5:Y:S03]  /*1dc20*/  LDL.LU R243, [R1+0x64] ;  /* 0x0000640001f37983 */ /* 0x0009660000300800 */
[----:B------:R-:W-:Y:S02]  /*1dc30*/  FADD.FTZ R132, R235, R168 ;  /* 0x000000a8eb847221 */ /* 0x000fe40000010000 */
[----:B------:R4:W5:Y:S01]  /*1dc40*/  LDL.LU R235, [R1+0x60] ;  /* 0x0000600001eb7983 */ /* 0x0009620000300800 */
[----:B------:R-:W-:Y:S01]  /*1dc50*/  FADD.FTZ R2, R176, R2 ;  /* 0x00000002b0027221 */ /* 0x000fe20000010000 */
[-C--:B---3--:R-:W-:Y:S04]  /*1dc60*/  HMMA.16816.F32.BF16 R116, R140, R152.reuse, R116 ;  /* 0x000000988c74723c */ /* 0x088fe80000041874 */
[----:B------:R-:W-:Y:S01]  /*1dc70*/  MOV R176, R191 ;  /* 0x000000bf00b07202 */ /* 0x000fe20000000f00 */
[----:B------:R-:W-:Y:S01]  /*1dc80*/  FADD.FTZ R3, R179, R2 ;  /* 0x00000002b3037221 */ /* 0x000fe20000010000 */
[----:B------:R-:W2:Y:S01]  /*1dc90*/  LDSM.16.MT88.4 R188, [R228+0x1900] ;  /* 0x00190000e4bc783b */ /* 0x000ea20000004200 */
[----:B------:R-:W-:Y:S01]  /*1dca0*/  MOV R2, R216 ;  /* 0x000000d800027202 */ /* 0x000fe20000000f00 */
[C---:B------:R-:W-:Y:S04]  /*1dcb0*/  HMMA.16816.F32.BF16 R120, R144.reuse, R152, R120 ;  /* 0x000000989078723c */ /* 0x040fe80000041878 */
[----:B------:R-:W-:Y:S01]  /*1dcc0*/  FADD.FTZ R181, R171, R132 ;  /* 0x00000084abb57221 */ /* 0x000fe20000010000 */
[----:B------:R-:W-:Y:S01]  /*1dcd0*/  MOV R179, R208 ;  /* 0x000000d000b37202 */ /* 0x000fe20000000f00 */
[----:B------:R-:W-:Y:S01]  /*1dce0*/  LDSM.16.MT88.4 R216, [R226+0x3900] ;  /* 0x00390000e2d8783b */ /* 0x000fe20000004200 */
[----:B------:R-:W-:Y:S01]  /*1dcf0*/  FADD.FTZ R132, R178, R0 ;  /* 0x00000000b2847221 */ /* 0x000fe20000010000 */
[-C--:B------:R-:W-:Y:S04]  /*1dd00*/  HMMA.16816.F32.BF16 R124, R144, R154.reuse, R124 ;  /* 0x0000009a907c723c */ /* 0x080fe8000004187c */
[----:B------:R-:W-:Y:S01]  /*1dd10*/  MOV R0, R205 ;  /* 0x000000cd00007202 */ /* 0x000fe20000000f00 */
[----:B------:R-:W-:Y:S02]  /*1dd20*/  IMAD.MOV.U32 R178, RZ, RZ, R204 ;  /* 0x000000ffffb27224 */ /* 0x000fe400078e00cc */
[----:B------:R-:W3:Y:S01]  /*1dd30*/  LDSM.16.MT88.4 R204, [R227+0x1900] ;  /* 0x00190000e3cc783b */ /* 0x000ee20000004200 */
        /* <DEDUP_REMOVED lines=19> */
[-C--:B------:R-:W-:Y:S04]  /*1de70*/  HMMA.16816.F32.BF16 R160, R140, R172.reuse, R20 ;  /* 0x000000ac8ca0723c */ /* 0x080fe80000041814 */
[----:B------:R-:W-:Y:S01]  /*1de80*/  MOV R12, R186 ;  /* 0x000000ba000c7202 */ /* 0x000fe20000000f00 */
[----:B------:R-:W-:Y:S01]  /*1de90*/  IMAD.MOV.U32 R16, RZ, RZ, R203 ;  /* 0x000000ffff107224 */ /* 0x000fe200078e00cb */
[----:B------:R-:W-:Y:S01]  /*1dea0*/  MOV R17, R177 ;  /* 0x000000b100117202 */ /* 0x000fe20000000f00 */
[----:B------:R-:W-:Y:S01]  /*1deb0*/  IMAD.MOV.U32 R21, RZ, RZ, R200 ;  /* 0x000000ffff157224 */ /* 0x000fe200078e00c8 */
[C---:B------:R-:W-:Y:S04]  /*1dec0*/  HMMA.16816.F32.BF16 R164, R208.reuse, R172, R24 ;  /* 0x000000acd0a4723c */ /* 0x040fe80000041818 */
[----:B------:R-:W-:Y:S01]  /*1ded0*/  MOV R19, R176 ;  /* 0x000000b000137202 */ /* 0x000fe20000000f00 */
[----:B------:R-:W-:Y:S01]  /*1dee0*/  IMAD.MOV.U32 R0, RZ, RZ, R197 ;  /* 0x000000ffff007224 */ /* 0x000fe200078e00c5 */
[----:B------:R-:W-:Y:S01]  /*1def0*/  MOV R23, R202 ;  /* 0x000000ca00177202 */ /* 0x000fe20000000f00 */
[----:B------:R-:W-:Y:S01]  /*1df00*/  IMAD.MOV.U32 R25, RZ, RZ, R184 ;  /* 0x000000ffff197224 */ /* 0x000fe200078e00b8 */
[-C--:B------:R-:W-:Y:S04]  /*1df10*/  HMMA.16816.F32.BF16 R168, R208, R174.reuse, R28 ;  /* 0x000000aed0a8723c */ /* 0x080fe8000004181c */
[----:B------:R-:W-:Y:S02]  /*1df20*/  MOV R26, R182 ;  /* 0x000000b6001a7202 */ /* 0x000fe40000000f00 */
[----:B------:R-:W-:Y:S01]  /*1df30*/  MOV R20, R199 ;  /* 0x000000c700147202 */ /* 0x000fe20000000f00 */
[----:B------:R-:W-:Y:S01]  /*1df40*/  IMAD.MOV.U32 R29, RZ, RZ, R194 ;  /* 0x000000ffff1d7224 */ /* 0x000fe200078e00c2 */
[C---:B------:R-:W-:Y:S04]  /*1df50*/  HMMA.16816.F32.BF16 R172, R140.reuse, R174, R32 ;  /* 0x000000ae8cac723c */ /* 0x040fe80000041820 */
[----:B------:R-:W-:Y:S01]  /*1df60*/  MOV R28, R195 ;  /* 0x000000c3001c7202 */ /* 0x000fe20000000f00 */
[----:B------:R-:W-:Y:S01]  /*1df70*/  IMAD.MOV.U32 R31, RZ, RZ, R187 ;  /* 0x000000ffff1f7224 */ /* 0x000fe200078e00bb */
[----:B------:R-:W-:Y:S01]  /*1df80*/  MOV R24, R185 ;  /* 0x000000b900187202 */ /* 0x000fe20000000f00 */
[----:B------:R-:W-:Y:S01]  /*1df90*/  IMAD.MOV.U32 R35, RZ, RZ, R14 ;  /* 0x000000ffff237224 */ /* 0x000fe200078e000e */
[----:B------:R-:W-:Y:S02]  /*1dfa0*/  MOV R32, R178 ;  /* 0x000000b200207202 */ /* 0x000fe40000000f00 */
[-C--:B--2---:R-:W-:Y:S03]  /*1dfb0*/  HMMA.16816.F32.BF16 R176, R140, R188.reuse, R36 ;  /* 0x000000bc8cb0723c */ /* 0x084fe60000041824 */
[----:B------:R-:W-:Y:S01]  /*1dfc0*/  MOV R14, R11 ;  /* 0x0000000b000e7202 */ /* 0x000fe20000000f00 */
[----:B------:R-:W-:Y:S01]  /*1dfd0*/  FADD.FTZ R3, R32, R3 ;  /* 0x0000000320037221 */ /* 0x000fe20000010000 */
[----:B------:R-:W-:Y:S02]  /*1dfe0*/  MOV R11, R183 ;  /* 0x000000b7000b7202 */ /* 0x000fe40000000f00 */
[----:B------:R-:W-:Y:S01]  /*1dff0*/  MOV R33, R2 ;  /* 0x0000000200217202 */ /* 0x000fe20000000f00 */
[----:B------:R-:W-:Y:S01]  /*1e000*/  IMAD.MOV.U32 R38, RZ, RZ, R181 ;  /* 0x000000ffff267224 */ /* 0x000fe200078e00b5 */
[----:B------:R-:W-:Y:S03]  /*1e010*/  MOV R2, R196 ;  /* 0x000000c400027202 */ /* 0x000fe60000000f00 */
[----:B------:R-:W-:Y:S01]  /*1e020*/  FADD.FTZ R11, R11, R132 ;  /* 0x000000840b0b7221 */ /* 0x000fe20000010000 */
[----:B------:R-:W-:Y:S01]  /*1e030*/  MOV R39, R180 ;  /* 0x000000b400277202 */ /* 0x000fe20000000f00 */
[----:B------:R-:W-:Y:S01]  /*1e040*/  FADD.FTZ R2, R2, R38 ;  /* 0x0000002602027221 */ /* 0x000fe20000010000 */
[C---:B------:R-:W-:Y:S04]  /*1e050*/  HMMA.16816.F32.BF16 R180, R208.reuse, R188, R40 ;  /* 0x000000bcd0b4723c */ /* 0x040fe80000041828 */
[----:B------:R-:W-:Y:S01]  /*1e060*/  FADD.FTZ R11, R35, R11 ;  /* 0x0000000b230b7221 */ /* 0x000fe20000010000 */
[----:B------:R-:W-:Y:S01]  /*1e070*/  MOV R34, R15 ;  /* 0x0000000f00227202 */ /* 0x000fe20000000f00 */
[----:B------:R-:W-:Y:S01]  /*1e080*/  FADD.FTZ R10, R10, R3 ;  /* 0x000000030a0a7221 */ /* 0x000fe20000010000 */
[----:B------:R-:W-:Y:S01]  /*1e090*/  MOV R15, R193 ;  /* 0x000000c1000f7202 */ /* 0x000fe20000000f00 */
[-C--:B------:R-:W-:Y:S04]  /*1e0a0*/  HMMA.16816.F32.BF16 R184, R208, R190.reuse, R44 ;  /* 0x000000bed0b8723c */ /* 0x080fe8000004182c */
[----:B------:R-:W-:Y:S01]  /*1e0b0*/  FADD.FTZ R3, R28, R11 ;  /* 0x0000000b1c037221 */ /* 0x000fe20000010000 */
[----:B------:R-:W-:Y:S01]  /*1e0c0*/  MOV R27, R198 ;  /* 0x000000c6001b7202 */ /* 0x000fe20000000f00 */
[----:B------:R-:W-:Y:S01]  /*1e0d0*/  FADD.FTZ R2, R33, R2 ;  /* 0x0000000221027221 */ /* 0x000fe20000010000 */
[----:B------:R-:W-:Y:S01]  /*1e0e0*/  MOV R22, R201 ;  /* 0x000000c900167202 */ /* 0x000fe20000000f00 */
[C---:B------:R-:W-:Y:S04]  /*1e0f0*/  HMMA.16816.F32.BF16 R188, R140.reuse, R190, R48 ;  /* 0x000000be8cbc723c */ /* 0x040fe80000041830 */
[----:B------:R-:W-:Y:S01]  /*1e100*/  FADD.FTZ R9, R9, R2 ;  /* 0x0000000209097221 */ /* 0x000fe20000010000 */
[----:B------:R-:W-:Y:S01]  /*1e110*/  MOV R30, R192 ;  /* 0x000000c0001e7202 */ /* 0x000fe20000000f00 */
[----:B------:R-:W-:Y:S01]  /*1e120*/  FADD.FTZ R2, R29, R10 ;  /* 0x0000000a1d027221 */ /* 0x000fe20000010000 */
[----:B------:R-:W-:Y:S01]  /*1e130*/  MOV R132, R138 ;  /* 0x0000008a00847202 */ /* 0x000fe20000000f00 */
[-C--:B---3--:R-:W-:Y:S04]  /*1e140*/  HMMA.16816.F32.BF16 R192, R140, R204.reuse, R52 ;  /* 0x000000cc8cc0723c */ /* 0x088fe80000041834 */
[----:B------:R-:W-:Y:S02]  /*1e150*/  FADD.FTZ R10, R12, R3 ;  /* 0x000000030c0a7221 */ /* 0x000fe40000010000 */
[----:B------:R-:W2:Y:S01]  /*1e160*/  LDL R12, [R1+0x24] ;  /* 0x00002400010c7983 */ /* 0x000ea20000100800 */
[----:B------:R-:W-:Y:S01]  /*1e170*/  FADD.FTZ R0, R0, R39 ;  /* 0x0000002700007221 */ /* 0x000fe20000010000 */
        /* <DEDUP_REMOVED lines=38> */
[----:B------:R-:W-:Y:S01]  /*1e3e0*/  FADD.FTZ R2, R13, R2 ;  /* 0x000000020d027221 */ /* 0x000fe20000010000 */
[----:B------:R-:W-:Y:S01]  /*1e3f0*/  MOV R140, R134 ;  /* 0x00000086008c7202 */ /* 0x000fe20000000f00 */
        /* <DEDUP_REMOVED lines=10> */
[----:B------:R-:W-:Y:S01]  /*1e4a0*/  MOV R139, R136 ;  /* 0x00000088008b7202 */ /* 0x000fe20000000f00 */
[----:B------:R-:W-:Y:S01]  /*1e4b0*/  FADD.FTZ R0, R133, R0 ;  /* 0x0000000085007221 */ /* 0x000fe20000010000 */
[----:B------:R4:W-:Y:S01]  /*1e4c0*/  STL [R1+0xc], R3 ;  /* 0x00000c0301007387 */ /* 0x0009e20000100800 */
[----:B------:R-:W-:Y:S03]  /*1e4d0*/  IMAD.MOV.U32 R133, RZ, RZ, R137 ;  /* 0x000000ffff857224 */ /* 0x000fe600078e0089 */
[----:B------:R4:W-:Y:S04]  /*1e4e0*/  STL [R1+0x14], R2 ;  /* 0x0000140201007387 */ /* 0x0009e80000100800 */
[----:B------:R4:W-:Y:S01]  /*1e4f0*/  STL [R1+0x10], R0 ;  /* 0x0000100001007387 */ /* 0x0009e20000100800 */
[----:B--2---:R-:W-:Y:S01]  /*1e500*/  ISETP.LT.AND P0, PT, R12, UR22, PT ;  /* 0x000000160c007c0c */ /* 0x004fe2000bf01270 */
[----:B------:R-:W-:Y:S11]  /*1e510*/  UMOV UR22, UR21 ;  /* 0x0000001500167c82 */ /* 0x000ff60008000000 */
[----:B------:R-:W-:Y:S01]  /*1e520*/  @!UPT UIADD3 URZ, URZ, URZ, URZ ;  /* 0x0000003f3f3ff290 */ /* 0x000fe2000fffe03f */
[----:B----4-:R-:W-:-:S05]  /*1e530*/  @P0 BRA `(.L_x_1787) ;  /* 0xffffac7000000947 */ /* 0x010fca000383ffff */
.L_x_1786:
[----:B-1----:R-:W-:-:S13]  /*1e540*/  ISETP.LE.AND P0, PT, RZ, UR21, PT ;  /* 0x00000015ff007c0c */ /* 0x002fda000bf03270 */
[----:B------:R-:W-:Y:S05]  /*1e550*/  @!P0 BRA `(.L_x_1788) ;  /* 0x00004ba000008947 */ /* 0x000fea0003800000 */
[----:B------:R-:W2:Y:S01]  /*1e560*/  LDL.64 R8, [R1+0x48] ;  /* 0x0000480001087983 */ /* 0x000ea20000100a00 */
[----:B------:R-:W-:-:S03]  /*1e570*/  ULDC.64 UR4, c[0x0][0x1e0] ;  /* 0x0000780000047ab9 */ /* 0x000fc60000000a00 */
[----:B------:R-:W3:Y:S04]  /*1e580*/  LDL.64 R12, [R1+0x40] ;  /* 0x00004000010c7983 */ /* 0x000ee80000100a00 */
[----:B------:R-:W4:Y:S04]  /*1e590*/  LDL.LU.64 R6, [R1+0x58] ;  /* 0x0000580001067983 */ /* 0x000f280000300a00 */
[----:B------:R-:W4:Y:S01]  /*1e5a0*/  LDL.LU.64 R4, [R1+0x50] ;  /* 0x0000500001047983 */ /* 0x000f220000300a00 */
[----:B------:R-:W-:Y:S02]  /*1e5b0*/  USHF.L.U32 UR12, UR4, 0x5, URZ ;  /* 0x00000005040c7899 */ /* 0x000fe4000800063f */
[----:B------:R-:W-:Y:S01]  /*1e5c0*/  UMOV UR8, 0x5 ;  /* 0x0000000500087882 */ /* 0x000fe20000000000 */
[----:B------:R-:W-:Y:S01]  /*1e5d0*/  IMAD.MOV.U32 R3, RZ, RZ, R137 ;  /* 0x000000ffff037224 */ /* 0x000fe200078e0089 */
[----:B------:R-:W-:Y:S01]  /*1e5e0*/  USHF.L.U64.HI UR8, UR4, UR8, UR5 ;  /* 0x0000000804087299 */ /* 0x000fe20008010205 */
[----:B------:R-:W-:Y:S01]  /*1e5f0*/  IMAD.MOV.U32 R2, RZ, RZ, R138 ;  /* 0x000000ffff027224 */ /* 0x000fe200078e008a */
[----:B------:R-:W-:Y:S01]  /*1e600*/  USHF.L.U32 UR9, UR4, 0x5, URZ ;  /* 0x0000000504097899 */ /* 0x000fe2000800063f */
[----:B------:R-:W-:Y:S01]  /*1e610*/  MOV R139, R134 ;  /* 0x00000086008b7202 */ /* 0x000fe20000000f00 */
[----:B------:R-:W-:Y:S01]  /*1e620*/  UIADD3 UR12, UP0, UR12, 0x80, URZ ;  /* 0x000000800c0c7890 */ /* 0x000fe2000ff1e03f */
[----:B------:R-:W-:Y:S01]  /*1e630*/  IMAD.MOV.U32 R135, RZ, RZ, R136 ;  /* 0x000000ffff877224 */ /* 0x000fe200078e0088 */
[----:B------:R-:W-:-:S02]  /*1e640*/  UMOV UR10, 0x6 ;  /* 0x00000006000a7882 */ /* 0x000fc40000000000 */
[----:B------:R-:W-:Y:S02]  /*1e650*/  ULDC.64 UR4, c[0x0][0x208] ;  /* 0x0000820000047ab9 */ /* 0x000fe40000000a00 */
[----:B------:R-:W-:Y:S02]  /*1e660*/  USHF.L.U64.HI UR10, UR4, UR10, UR5 ;  /* 0x0000000a040a7299 */ /* 0x000fe40008010205 */
[----:B------:R-:W-:Y:S02]  /*1e670*/  USHF.L.U32 UR13, UR4, 0x6, URZ ;  /* 0x00000006040d7899 */ /* 0x000fe4000800063f */
[----:B------:R-:W-:Y:S02]  /*1e680*/  UIADD3 UR11, UR6, 0x80, URZ ;  /* 0x00000080060b7890 */ /* 0x000fe4000fffe03f */
[----:B------:R-:W-:Y:S02]  /*1e690*/  UIADD3.X UR17, URZ, UR17, URZ, UP0, !UPT ;  /* 0x000000113f117290 */ /* 0x000fe400087fe43f */
[----:B------:R-:W-:Y:S01]  /*1e6a0*/  ULDC.64 UR4, c[0x0][0x1e0] ;  /* 0x0000780000047ab9 */ /* 0x000fe20000000a00 */
[----:B--2---:R-:W-:-:S05]  /*1e6b0*/  IADD3 RZ, P0, R8, 0x40, RZ ;  /* 0x0000004008ff7810 */ /* 0x004fca0007f1e0ff */
[----:B---3--:R-:W-:Y:S01]  /*1e6c0*/  IMAD.X R0, RZ, RZ, R13, P0 ;  /* 0x000000ffff007224 */ /* 0x008fe200000e060d */
[C---:B----4-:R-:W-:Y:S02]  /*1e6d0*/  IADD3 RZ, P1, R6.reuse, 0x40, RZ ;  /* 0x0000004006ff7810 */ /* 0x050fe40007f3e0ff */
[----:B------:R-:W-:Y:S02]  /*1e6e0*/  IADD3 R10, R6, 0x40, RZ ;  /* 0x00000040060a7810 */ /* 0x000fe40007ffe0ff */
[----:B------:R1:W-:Y:S01]  /*1e6f0*/  STL [R1+0x4], R0 ;  /* 0x0000040001007387 */ /* 0x0003e20000100800 */
[----:B------:R-:W-:Y:S02]  /*1e700*/  MOV R4, R6 ;  /* 0x0000000600047202 */ /* 0x000fe40000000f00 */
[----:B------:R-:W-:-:S03]  /*1e710*/  IADD3.X R11, RZ, R5, RZ, P1, !PT ;  /* 0x00000005ff0b7210 */ /* 0x000fc60000ffe4ff */
[----:B------:R2:W-:Y:S04]  /*1e720*/  STL.64 [R1+0x50], R4 ;  /* 0x0000500401007387 */ /* 0x0005e80000100a00 */
[----:B------:R2:W-:Y:S01]  /*1e730*/  STL.64 [R1+0x20], R10 ;  /* 0x0000200a01007387 */ /* 0x0005e20000100a00 */
[----:B-1----:R-:W-:-:S05]  /*1e740*/  IADD3 R0, R8, 0x40, RZ ;  /* 0x0000004008007810 */ /* 0x002fca0007ffe0ff */
[----:B------:R2:W-:Y:S02]  /*1e750*/  STL [R1], R0 ;  /* 0x0000000001007387 */ /* 0x0005e40000100800 */
.L_x_1789:
[----:B---3--:R-:W3:Y:S01]  /*1e760*/  LDL.64 R132, [R1+0x50] ;  /* 0x0000500001847983 */ /* 0x008ee20000100a00 */
[----:B------:R-:W-:Y:S04]  /*1e770*/  DEPBAR.LE SB0, 0x0 ;  /* 0x000080000000791a */ /* 0x000fe80000000000 */
[----:B------:R-:W-:Y:S01]  /*1e780*/  MOV R134, UR13 ;  /* 0x0000000d00867c02 */ /* 0x000fe20008000f00 */
[----:B--2---:R-:W2:Y:S01]  /*1e790*/  LDL R0, [R1+0x18] ;  /* 0x0000180001007983 */ /* 0x004ea20000100800 */
[----:B------:R-:W-:Y:S02]  /*1e7a0*/  USHF.R.S32.HI UR18, URZ, 0x1f, UR21 ;  /* 0x0000001f3f127899 */ /* 0x000fe40008011415 */
[----:B------:R-:W-:Y:S01]  /*1e7b0*/  UIMAD UR15, UR10, UR21, URZ ;  /* 0x000000150a0f72a4 */ /* 0x000fe2000f8e023f */
[----:B------:R-:W4:Y:S01]  /*1e7c0*/  LDL.64 R246, [R1+0x20] ;  /* 0x0000200001f67983 */ /* 0x000f220000100a00 */
[----:B------:R-:W-:Y:S02]  /*1e7d0*/  UISETP.GT.AND UP0, UPT, UR21, URZ, UPT ;  /* 0x0000003f1500728c */ /* 0x000fe4000bf04270 */
[----:B------:R-:W-:Y:S03]  /*1e7e0*/  UIMAD UR15, UR18, UR13, UR15 ;  /* 0x0000000d120f72a4 */ /* 0x000fe6000f8e020f */
[----:B------:R-:W-:Y:S08]  /*1e7f0*/  BAR.SYNC.DEFER_BLOCKING 0x0 ;  /* 0x0000000000007b1d */ /* 0x000ff00000010000 */
[----:B-----5:R-:W-:Y:S04]  /*1e800*/  STL [R1+0x60], R235 ;  /* 0x000060eb01007387 */ /* 0x020fe80000100800 */
[----:B------:R-:W-:Y:S04]  /*1e810*/  STL [R1+0x64], R243 ;  /* 0x000064f301007387 */ /* 0x000fe80000100800 */
[----:B------:R-:W-:Y:S04]  /*1e820*/  STL [R1+0x68], R242 ;  /* 0x000068f201007387 */ /* 0x000fe80000100800 */
[----:B------:R-:W-:Y:S04]  /*1e830*/  STL [R1+0x6c], R241 ;  /* 0x00006cf101007387 */ /* 0x000fe80000100800 */
        /* <DEDUP_REMOVED lines=24> */
[----:B------:R-:W-:Y:S05]  /*1e9c0*/  STL [R1+0x88], R237 ;  /* 0x000088ed01007387 */ /* 0x000fea0000100800 */
        /* <DEDUP_REMOVED lines=21> */
[----:B---3--:R-:W-:Y:S04]  /*1eb20*/  IMAD.WIDE.U32 R136, R134, UR21, R132 ;  /* 0x0000001586887c25 */ /* 0x008fe8000f8e0084 */
[C---:B------:R-:W-:Y:S04]  /*1eb30*/  HMMA.16816.F32.BF16 R48, R208.reuse, R222, R48 ;  /* 0x000000ded030723c */ /* 0x040fe80000041830 */
[C---:B--2---:R-:W-:Y:S02]  /*1eb40*/  LOP3.LUT P5, RZ, R0.reuse, 0x1, RZ, 0xc0, !PT ;  /* 0x0000000100ff7812 */ /* 0x044fe400078ac0ff */
[----:B------:R-:W-:Y:S02]  /*1eb50*/  LOP3.LUT P4, RZ, R0, 0x2, RZ, 0xc0, !PT ;  /* 0x0000000200ff7812 */ /* 0x000fe4000788c0ff */
[C---:B------:R-:W-:Y:S01]  /*1eb60*/  LEA R132, P0, R136.reuse, c[0x0][0x1f8], 0x1 ;  /* 0x00007e0088847a11 */ /* 0x040fe200078008ff */
[-C--:B-1----:R-:W-:Y:S03]  /*1eb70*/  HMMA.16816.F32.BF16 R52, R208, R140.reuse, R52 ;  /* 0x0000008cd034723c */ /* 0x082fe60000041834 */
[----:B------:R-:W-:Y:S04]  /*1eb80*/  IADD3 R0, R137, UR15, RZ ;  /* 0x0000000f89007c10 */ /* 0x000fe8000fffe0ff */
[----:B------:R-:W-:Y:S01]  /*1eb90*/  LEA.HI.X R133, R136, c[0x0][0x1fc], R0, 0x1, P0 ;  /* 0x00007f0088857a11 */ /* 0x000fe200000f0c00 */
[C---:B------:R-:W-:Y:S04]  /*1eba0*/  HMMA.16816.F32.BF16 R56, R216.reuse, R140, R56 ;  /* 0x0000008cd838723c */ /* 0x040fe80000041838 */
[----:B------:R-:W-:Y:S01]  /*1ebb0*/  @!PT LDS RZ, [RZ] ;  /* 0x00000000fffff984 */ /* 0x000fe20000000800 */
[----:B------:R-:W-:Y:S01]  /*1ebc0*/  @!PT LDS RZ, [RZ] ;  /* 0x00000000fffff984 */ /* 0x000fe20000000800 */
[----:B------:R-:W-:Y:S01]  /*1ebd0*/  @!PT LDS RZ, [RZ] ;  /* 0x00000000fffff984 */ /* 0x000fe20000000800 */
[----:B------:R1:W-:Y:S01]  /*1ebe0*/  LDGSTS.E.BYPASS.LTC128B.128 [R244+0x100], [R132.64], !P5 ;  /* 0x0010000084f47fae */ /* 0x0003e2000e901d5c */
[----:B----4-:R-:W-:Y:S01]  /*1ebf0*/  IMAD.WIDE.U32 R136, R134, UR21, R246 ;  /* 0x0000001586887c25 */ /* 0x010fe2000f8e00f6 */
[----:B------:R-:W-:Y:S02]  /*1ec00*/  UIADD3 UR21, UR21, -0x1, URZ ;  /* 0xffffffff15157890 */ /* 0x000fe4000fffe03f */
[-C--:B------:R-:W-:Y:S02]  /*1ec10*/  HMMA.16816.F32.BF16 R60, R216, R142.reuse, R60 ;  /* 0x0000008ed83c723c */ /* 0x080fe4000004183c */
[----:B------:R-:W-:Y:S02]  /*1ec20*/  @UP0 UIMAD.WIDE.U32 UR22, UR21, UR4, URZ ;  /* 0x00000004151602a5 */ /* 0x000fe4000f8e003f */
[C---:B------:R-:W-:Y:S02]  /*1ec30*/  LEA R212, P0, R136.reuse, c[0x0][0x1f8], 0x1 ;  /* 0x00007e0088d47a11 */ /* 0x040fe400078008ff */
[----:B------:R-:W-:Y:S01]  /*1ec40*/  IADD3 R0, R137, UR15, RZ ;  /* 0x0000000f89007c10 */ /* 0x000fe2000fffe0ff */
[----:B------:R-:W-:Y:S01]  /*1ec50*/  @UP0 USHF.L.U32 UR18, UR22, 0x6, URZ ;  /* 0x0000000616120899 */ /* 0x000fe2000800063f */
[----:B------:R-:W-:Y:S01]  /*1ec60*/  HMMA.16816.F32.BF16 R64, R208, R142, R64 ;  /* 0x0000008ed040723c */ /* 0x000fe20000041840 */
[----:B------:R-:W-:Y:S03]  /*1ec70*/  @UP0 USHF.R.S32.HI UR15, URZ, 0x1f, UR21 ;  /* 0x0000001f3f0f0899 */ /* 0x000fe60008011415 */
[----:B------:R-:W-:Y:S01]  /*1ec80*/  LEA.HI.X R213, R136, c[0x0][0x1fc], R0, 0x1, P0 ;  /* 0x00007f0088d57a11 */ /* 0x000fe200000f0c00 */
[----:B------:R-:W-:Y:S04]  /*1ec90*/  @UP0 UIMAD UR15, UR15, UR4, URZ ;  /* 0x000000040f0f02a4 */ /* 0x000fe8000f8e023f */
[----:B------:R2:W-:Y:S01]  /*1eca0*/  LDGSTS.E.BYPASS.LTC128B.128 [R244+0x2100], [R212.64], !P4 ;  /* 0x02100000d4f47fae */ /* 0x0005e2000e101d5c */
[----:B------:R-:W-:Y:S04]  /*1ecb0*/  @UP0 UIMAD UR15, UR21, UR5, UR15 ;  /* 0x00000005150f02a4 */ /* 0x000fe8000f8e020f */
[----:B------:R-:W-:Y:S01]  /*1ecc0*/  @UP0 UIADD3 UR15, UR23, UR15, URZ ;  /* 0x0000000f170f0290 */ /* 0x000fe2000fffe03f */
[----:B-1----:R-:W-:Y:S03]  /*1ecd0*/  IADD3 R132, P0, R132, UR6, RZ ;  /* 0x0000000684847c10 */ /* 0x002fe6000ff1e0ff */
[----:B------:R-:W-:Y:S01]  /*1ece0*/  @UP0 USHF.L.U64.HI UR15, UR22, 0x6, UR15 ;  /* 0x00000006160f0899 */ /* 0x000fe2000801020f */
[----:B------:R-:W-:Y:S02]  /*1ecf0*/  IADD3.X R133, R133, UR7, RZ, P0, !PT ;  /* 0x0000000785857c10 */ /* 0x000fe400087fe4ff */
[----:B------:R-:W-:Y:S03]  /*1ed00*/  IADD3 R136, P1, R132, UR6, RZ ;  /* 0x0000000684887c10 */ /* 0x000fe6000ff3e0ff */
[----:B------:R1:W-:Y:S01]  /*1ed10*/  LDGSTS.E.BYPASS.LTC128B.128 [R244+0x900], [R132.64], !P5 ;  /* 0x0090000084f47fae */ /* 0x0003e2000e901d5c */
[----:B------:R-:W-:Y:S02]  /*1ed20*/  IADD3.X R137, R133, UR7, RZ, P1, !PT ;  /* 0x0000000785897c10 */ /* 0x000fe40008ffe4ff */
[----:B------:R-:W-:Y:S04]  /*1ed30*/  IADD3 R140, P1, R136, UR6, RZ ;  /* 0x00000006888c7c10 */ /* 0x000fe8000ff3e0ff */
[----:B------:R-:W-:Y:S01]  /*1ed40*/  IADD3.X R141, R137, UR7, RZ, P1, !PT ;  /* 0x00000007898d7c10 */ /* 0x000fe20008ffe4ff */
[----:B------:R1:W-:Y:S01]  /*1ed50*/  LDGSTS.E.BYPASS.LTC128B.128 [R244+0x2900], [R132.64+0x80], !P4 ;  /* 0x0290008084f47fae */ /* 0x0003e2000e101d5c */
[----:B--2---:R-:W-:Y:S07]  /*1ed60*/  IADD3 R212, P0, R132, UR11, RZ ;  /* 0x0000000b84d47c10 */ /* 0x004fee000ff1e0ff */
[----:B------:R2:W-:Y:S01]  /*1ed70*/  LDGSTS.E.BYPASS.LTC128B.128 [R244+0x1100], [R136.64], !P5 ;  /* 0x0110000088f47fae */ /* 0x0005e2000e901d5c */
[----:B------:R-:W-:Y:S07]  /*1ed80*/  IADD3.X R213, R133, UR14, RZ, P0, !PT ;  /* 0x0000000e85d57c10 */ /* 0x000fee00087fe4ff */
        /* <DEDUP_REMOVED lines=125> */
[----:B------:R-:W-:Y:S01]  /*1f560*/  MUFU.TANH R208, R4 ;  /* 0x0000000400d07308 */ /* 0x000fe20000002400 */
[----:B------:R-:W-:Y:S02]  /*1f570*/  FMUL.FTZ R5, R5, c[0x0][0x320] ;  /* 0x0000c80005057a20 */ /* 0x000fe40000410000 */
[----:B------:R-:W-:Y:S02]  /*1f580*/  FMUL.FTZ R6, R6, c[0x0][0x320] ;  /* 0x0000c80006067a20 */ /* 0x000fe40000410000 */
[----:B------:R-:W-:Y:S01]  /*1f590*/  FMUL.FTZ R7, R7, c[0x0][0x320] ;  /* 0x0000c80007077a20 */ /* 0x000fe20000410000 */
[-C--:B------:R-:W-:Y:S04]  /*1f5a0*/  HMMA.16816.F32.BF16 R12, R220, R214.reuse, R12 ;  /* 0x000000d6dc0c723c */ /* 0x080fe8000004180c */
[----:B------:R-:W-:Y:S04]  /*1f5b0*/  MUFU.TANH R134, R5 ;  /* 0x0000000500867308 */ /* 0x000fe80000002400 */
[C---:B------:R-:W-:Y:S06]  /*1f5c0*/  HMMA.16816.F32.BF16 R16, R140.reuse, R214, R16 ;  /* 0x000000d68c10723c */ /* 0x040fec0000041810 */
[----:B------:R-:W1:Y:S01]  /*1f5d0*/  MUFU.TANH R212, R6 ;  /* 0x0000000600d47308 */ /* 0x000e620000002400 */
        /* <DEDUP_REMOVED lines=15> */
[----:B--2---:R-:W2:Y:S09]  /*1f6d0*/  LDSM.16.M88.4 R4, [R229+0x2800] ;  /* 0x00280000e504783b */ /* 0x004eb20000000200 */
[----:B------:R-:W-:Y:S10]  /*1f6e0*/  MUFU.TANH R217, R10 ;  /* 0x0000000a00d97308 */ /* 0x000ff40000002400 */
[----:B------:R3:W-:Y:S10]  /*1f6f0*/  MUFU.TANH R218, R11 ;  /* 0x0000000b00da7308 */ /* 0x0007f40000002400 */
[----:B------:R-:W-:Y:S10]  /*1f700*/  MUFU.TANH R16, R16 ;  /* 0x0000001000107308 */ /* 0x000ff40000002400 */
[----:B------:R-:W-:Y:S01]  /*1f710*/  MUFU.TANH R17, R17 ;  /* 0x0000001100117308 */ /* 0x000fe20000002400 */
[----:B---3--:R-:W3:Y:S01]  /*1f720*/  LDSM.16.M88.4 R8, [R229+0x3000] ;  /* 0x00300000e508783b */ /* 0x008ee20000000200 */
[-C--:B--2---:R-:W-:Y:S08]  /*1f730*/  HMMA.16816.F32.BF16 R20, R140, R4.reuse, R20 ;  /* 0x000000048c14723c */ /* 0x084ff00000041814 */
[----:B------:R-:W-:Y:S01]  /*1f740*/  MUFU.TANH R18, R18 ;  /* 0x0000001200127308 */ /* 0x000fe20000002400 */
[C---:B------:R-:W-:Y:S09]  /*1f750*/  HMMA.16816.F32.BF16 R24, R220.reuse, R4, R24 ;  /* 0x00000004dc18723c */ /* 0x040ff20000041818 */
[----:B------:R-:W-:Y:S01]  /*1f760*/  MUFU.TANH R19, R19 ;  /* 0x0000001300137308 */ /* 0x000fe20000002400 */
[-C--:B------:R-:W-:Y:S08]  /*1f770*/  HMMA.16816.F32.BF16 R28, R220, R6.reuse, R28 ;  /* 0x00000006dc1c723c */ /* 0x080ff0000004181c */
[C---:B------:R-:W-:Y:S01]  /*1f780*/  HMMA.16816.F32.BF16 R32, R140.reuse, R6, R32 ;  /* 0x000000068c20723c */ /* 0x040fe20000041820 */
[----:B------:R-:W-:Y:S01]  /*1f790*/  MUFU.TANH R12, R12 ;  /* 0x0000000c000c7308 */ /* 0x000fe20000002400 */
[----:B------:R-:W2:Y:S01]  /*1f7a0*/  LDSM.16.M88.4 R4, [R229+0x3800] ;  /* 0x00380000e504783b */ /* 0x000ea20000000200 */
[----:B------:R-:W-:Y:S04]  /*1f7b0*/  DEPBAR.LE SB0, 0x0 ;  /* 0x000080000000791a */ /* 0x000fe80000000000 */
[----:B------:R-:W-:Y:S02]  /*1f7c0*/  FMUL.FTZ R22, R22, c[0x0][0x320] ;  /* 0x0000c80016167a20 */ /* 0x000fe40000410000 */
[----:B------:R-:W-:Y:S02]  /*1f7d0*/  FMUL.FTZ R20, R20, c[0x0][0x320] ;  /* 0x0000c80014147a20 */ /* 0x000fe40000410000 */
[----:B------:R-:W-:Y:S01]  /*1f7e0*/  MUFU.TANH R251, R22 ;  /* 0x0000001600fb7308 */ /* 0x000fe20000002400 */
[----:B------:R-:W-:Y:S01]  /*1f7f0*/  FMUL.FTZ R26, R26, c[0x0][0x320] ;  /* 0x0000c8001a1a7a20 */ /* 0x000fe20000410000 */
[----:B------:R-:W-:Y:S01]  /*1f800*/  BAR.SYNC.DEFER_BLOCKING 0x0 ;  /* 0x0000000000007b1d */ /* 0x000fe20000010000 */
[----:B------:R-:W-:Y:S01]  /*1f810*/  FMUL.FTZ R27, R27, c[0x0][0x320] ;  /* 0x0000c8001b1b7a20 */ /* 0x000fe20000410000 */
[-C--:B---3--:R-:W-:Y:S05]  /*1f820*/  HMMA.16816.F32.BF16 R36, R140, R8.reuse, R36 ;  /* 0x000000088c24723c */ /* 0x088fea0000041824 */
[----:B------:R-:W-:Y:S01]  /*1f830*/  FMUL.FTZ R29, R29, c[0x0][0x320] ;  /* 0x0000c8001d1d7a20 */ /* 0x000fe20000410000 */
[----:B------:R-:W-:Y:S01]  /*1f840*/  MUFU.TANH R248, R20 ;  /* 0x0000001400f87308 */ /* 0x000fe20000002400 */
[----:B------:R-:W-:Y:S01]  /*1f850*/  FMUL.FTZ R30, R30, c[0x0][0x320] ;  /* 0x0000c8001e1e7a20 */ /* 0x000fe20000410000 */
[C---:B------:R-:W-:Y:S01]  /*1f860*/  HMMA.16816.F32.BF16 R40, R220.reuse, R8, R40 ;  /* 0x00000008dc28723c */ /* 0x040fe20000041828 */
[----:B------:R-:W3:Y:S03]  /*1f870*/  LDL.64 R8, [R1+0x40] ;  /* 0x0000400001087983 */ /* 0x000ee60000100a00 */
[----:B------:R-:W-:Y:S02]  /*1f880*/  FMUL.FTZ R24, R24, c[0x0][0x320] ;  /* 0x0000c80018187a20 */ /* 0x000fe40000410000 */
[----:B------:R-:W-:Y:S02]  /*1f890*/  FMUL.FTZ R23, R23, c[0x0][0x320] ;  /* 0x0000c80017177a20 */ /* 0x000fe40000410000 */
[----:B------:R-:W4:Y:S01]  /*1f8a0*/  MUFU.TANH R138, R29 ;  /* 0x0000001d008a7308 */ /* 0x000f220000002400 */
[-C--:B------:R-:W-:Y:S03]  /*1f8b0*/  HMMA.16816.F32.BF16 R44, R220, R10.reuse, R44 ;  /* 0x0000000adc2c723c */ /* 0x080fe6000004182c */
[----:B------:R-:W-:Y:S02]  /*1f8c0*/  FMUL.FTZ R21, R21, c[0x0][0x320] ;  /* 0x0000c80015157a20 */ /* 0x000fe40000410000 */
[----:B------:R-:W-:Y:S02]  /*1f8d0*/  FMUL.FTZ R31, R31, c[0x0][0x320] ;  /* 0x0000c8001f1f7a20 */ /* 0x000fe40000410000 */
[----:B------:R-:W-:Y:S01]  /*1f8e0*/  FMUL.FTZ R37, R37, c[0x0][0x320] ;  /* 0x0000c80025257a20 */ /* 0x000fe20000410000 */
[C---:B------:R-:W-:Y:S01]  /*1f8f0*/  HMMA.16816.F32.BF16 R48, R140.reuse, R10, R48 ;  /* 0x0000000a8c30723c */ /* 0x040fe20000041830 */
[----:B------:R4:W-:Y:S03]  /*1f900*/  MUFU.TANH R214, R30 ;  /* 0x0000001e00d67308 */ /* 0x0009e60000002400 */
[----:B------:R-:W-:Y:S02]  /*1f910*/  FMUL.FTZ R36, R36, c[0x0][0x320] ;  /* 0x0000c80024247a20 */ /* 0x000fe40000410000 */
[----:B------:R-:W-:Y:S02]  /*1f920*/  FMUL.FTZ R38, R38, c[0x0][0x320] ;  /* 0x0000c80026267a20 */ /* 0x000fe40000410000 */
[-C--:B--2---:R-:W-:Y:S03]  /*1f930*/  HMMA.16816.F32.BF16 R52, R140, R4.reuse, R52 ;  /* 0x000000048c34723c */ /* 0x084fe60000041834 */
[----:B------:R-:W2:Y:S01]  /*1f940*/  MUFU.TANH R0, R37 ;  /* 0x0000002500007308 */ /* 0x000ea20000002400 */
[----:B------:R-:W-:Y:S02]  /*1f950*/  FMUL.FTZ R39, R39, c[0x0][0x320] ;  /* 0x0000c80027277a20 */ /* 0x000fe40000410000 */
[----:B------:R-:W-:Y:S02]  /*1f960*/  FMUL.FTZ R42, R42, c[0x0][0x320] ;  /* 0x0000c8002a2a7a20 */ /* 0x000fe40000410000 */
[C---:B------:R-:W-:Y:S04]  /*1f970*/  HMMA.16816.F32.BF16 R56, R220.reuse, R4, R56 ;  /* 0x00000004dc38723c */ /* 0x040fe80000041838 */
[----:B------:R-:W-:Y:S01]  /*1f980*/  FMUL.FTZ R43, R43, c[0x0][0x320] ;  /* 0x0000c8002b2b7a20 */ /* 0x000fe20000410000 */
[----:B------:R-:W-:Y:S01]  /*1f990*/  MUFU.TANH R20, R26 ;  /* 0x0000001a00147308 */ /* 0x000fe20000002400 */
[----:B------:R-:W-:Y:S01]  /*1f9a0*/  FMUL.FTZ R41, R41, c[0x0][0x320] ;  /* 0x0000c80029297a20 */ /* 0x000fe20000410000 */
[----:B-1----:R-:W-:Y:S01]  /*1f9b0*/  FMNMX.FTZ R4, R212, R3, !PT ;  /* 0x00000003d4047209 */ /* 0x002fe20007810000 */
[-C--:B------:R-:W-:Y:S04]  /*1f9c0*/  HMMA.16816.F32.BF16 R60, R220, R6.reuse, R60 ;  /* 0x00000006dc3c723c */ /* 0x080fe8000004183c */
[----:B----4-:R-:W-:Y:S01]  /*1f9d0*/  MOV R30, R138 ;  /* 0x0000008a001e7202 */ /* 0x010fe20000000f00 */
[----:B------:R-:W-:Y:S01]  /*1f9e0*/  FMUL.FTZ R48, R48, c[0x0][0x320] ;  /* 0x0000c80030307a20 */ /* 0x000fe20000410000 */
[----:B------:R-:W-:Y:S01]  /*1f9f0*/  FMNMX.FTZ R138, R208, R2, !PT ;  /* 0x00000002d08a7209 */ /* 0x000fe20007810000 */
[----:B------:R1:W-:Y:S01]  /*1fa00*/  MUFU.TANH R235, R27 ;  /* 0x0000001b00eb7308 */ /* 0x0003e20000002400 */
[----:B------:R-:W-:Y:S01]  /*1fa10*/  FMUL.FTZ R52, R52, c[0x0][0x320] ;  /* 0x0000c80034347a20 */ /* 0x000fe20000410000 */
[----:B------:R-:W-:Y:S04]  /*1fa20*/  HMMA.16816.F32.BF16 R64, R140, R6, R64 ;  /* 0x000000068c40723c */ /* 0x000fe80000041840 */
[----:B------:R-:W-:Y:S01]  /*1fa30*/  FMUL.FTZ R54, R54, c[0x0][0x320] ;  /* 0x0000c80036367a20 */ /* 0x000fe20000410000 */
[----:B------:R-:W-:Y:S01]  /*1fa40*/  FMNMX.FTZ R5, R211, R4, !PT ;  /* 0x00000004d3057209 */ /* 0x000fe20007810000 */
[----:B------:R-:W-:Y:S01]  /*1fa50*/  FMUL.FTZ R55, R55, c[0x0][0x320] ;  /* 0x0000c80037377a20 */ /* 0x000fe20000410000 */
[----:B------:R-:W-:Y:S01]  /*1fa60*/  FMNMX.FTZ R138, R134, R138, !PT ;  /* 0x0000008a868a7209 */ /* 0x000fe20007810000 */
[----:B------:R2:W-:Y:S01]  /*1fa70*/  MUFU.TANH R22, R52 ;  /* 0x0000003400167308 */ /* 0x0005e20000002400 */
[----:B------:R-:W-:Y:S03]  /*1fa80*/  FMUL.FTZ R53, R53, c[0x0][0x320] ;  /* 0x0000c80035357a20 */ /* 0x000fe60000410000 */
[----:B------:R-:W-:Y:S01]  /*1fa90*/  FMUL.FTZ R58, R58, c[0x0][0x320] ;  /* 0x0000c8003a3a7a20 */ /* 0x000fe20000410000 */
[----:B------:R-:W-:Y:S01]  /*1faa0*/  FMNMX.FTZ R138, R16, R138, !PT ;  /* 0x0000008a108a7209 */ /* 0x000fe20007810000 */
[----:B------:R-:W-:Y:S02]  /*1fab0*/  FMUL.FTZ R59, R59, c[0x0][0x320] ;  /* 0x0000c8003b3b7a20 */ /* 0x000fe40000410000 */
[----:B------:R-:W-:Y:S01]  /*1fac0*/  FMUL.FTZ R61, R61, c[0x0][0x320] ;  /* 0x0000c8003d3d7a20 */ /* 0x000fe20000410000 */
[----:B------:R-:W-:Y:S01]  /*1fad0*/  FMNMX.FTZ R138, R17, R138, !PT ;  /* 0x0000008a118a7209 */ /* 0x000fe20007810000 */
[----:B------:R-:W4:Y:S01]  /*1fae0*/  MUFU.TANH R247, R21 ;  /* 0x0000001500f77308 */ /* 0x000f220000002400 */
[----:B------:R-:W-:Y:S02]  /*1faf0*/  FMUL.FTZ R32, R32, c[0x0][0x320] ;  /* 0x0000c80020207a20 */ /* 0x000fe40000410000 */
[----:B------:R-:W-:Y:S01]  /*1fb00*/  FMUL.FTZ R60, R60, c[0x0][0x320] ;  /* 0x0000c8003c3c7a20 */ /* 0x000fe20000410000 */
[----:B-1----:R-:W3:Y:S01]  /*1fb10*/  LDL.64 R26, [R1+0x48] ;  /* 0x00004800011a7983 */ /* 0x002ee20000100a00 */
[----:B------:R-:W-:Y:S01]  /*1fb20*/  FMUL.FTZ R49, R49, c[0x0][0x320] ;  /* 0x0000c80031317a20 */ /* 0x000fe20000410000 */
[----:B------:R-:W-:Y:S01]  /*1fb30*/  FMNMX.FTZ R138, R248, R138, !PT ;  /* 0x0000008af88a7209 */ /* 0x000fe20007810000 */
[----:B------:R-:W-:Y:S02]  /*1fb40*/  FMUL.FTZ R51, R51, c[0x0][0x320] ;  /* 0x0000c80033337a20 */ /* 0x000fe40000410000 */
[----:B------:R-:W-:Y:S01]  /*1fb50*/  FMUL.FTZ R56, R56, c[0x0][0x320] ;  /* 0x0000c80038387a20 */ /* 0x000fe20000410000 */
[----:B------:R-:W-:Y:S01]  /*1fb60*/  MUFU.TANH R11, R61 ;  /* 0x0000003d000b7308 */ /* 0x000fe20000002400 */
[----:B------:R-:W-:Y:S02]  /*1fb70*/  FMUL.FTZ R64, R64, c[0x0][0x320] ;  /* 0x0000c80040407a20 */ /* 0x000fe40000410000 */
[----:B------:R-:W-:Y:S01]  /*1fb80*/  FMUL.FTZ R66, R66, c[0x0][0x320] ;  /* 0x0000c80042427a20 */ /* 0x000fe20000410000 */
[----:B--2---:R-:W-:Y:S01]  /*1fb90*/  MOV R52, R0 ;  /* 0x0000000000347202 */ /* 0x004fe20000000f00 */
[----:B------:R-:W-:Y:S01]  /*1fba0*/  FMUL.FTZ R67, R67, c[0x0][0x320] ;  /* 0x0000c80043437a20 */ /* 0x000fe20000410000 */
[----:B------:R-:W-:Y:S01]  /*1fbb0*/  FMNMX.FTZ R0, R213, R135, !PT ;  /* 0x00000087d5007209 */ /* 0x000fe20007810000 */
[----:B------:R-:W-:Y:S02]  /*1fbc0*/  FMUL.FTZ R57, R57, c[0x0][0x320] ;  /* 0x0000c80039397a20 */ /* 0x000fe40000410000 */
[----:B------:R-:W-:Y:S01]  /*1fbd0*/  FMUL.FTZ R25, R25, c[0x0][0x320] ;  /* 0x0000c80019197a20 */ /* 0x000fe20000410000 */
[----:B------:R1:W-:Y:S01]  /*1fbe0*/  MUFU.TANH R231, R24 ;  /* 0x0000001800e77308 */ /* 0x0003e20000002400 */
        /* <DEDUP_REMOVED lines=8> */
[----:B----4-:R-:W-:Y:S01]  /*1fc70*/  FMNMX.FTZ R138, R247, R138, !PT ;  /* 0x0000008af78a7209 */ /* 0x010fe20007810000 */
[----:B------:R-:W-:Y:S01]  /*1fc80*/  MUFU.TANH R224, R51 ;  /* 0x0000003300e07308 */ /* 0x000fe20000002400 */
[----:B------:R-:W-:Y:S01]  /*1fc90*/  FMNMX.FTZ R0, R251, R0, !PT ;  /* 0x00000000fb007209 */ /* 0x000fe20007810000 */
[----:B------:R-:W-:Y:S02]  /*1fca0*/  FMUL.FTZ R33, R33, c[0x0][0x320] ;  /* 0x0000c80021217a20 */ /* 0x000fe40000410000 */
[----:B------:R-:W-:Y:S02]  /*1fcb0*/  FMUL.FTZ R40, R40, c[0x0][0x320] ;  /* 0x0000c80028287a20 */ /* 0x000fe40000410000 */
[----:B------:R-:W-:Y:S02]  /*1fcc0*/  FMUL.FTZ R34, R34, c[0x0][0x320] ;  /* 0x0000c80022227a20 */ /* 0x000fe40000410000 */
[----:B------:R-:W-:Y:S02]  /*1fcd0*/  FMUL.FTZ R35, R35, c[0x0][0x320] ;  /* 0x0000c80023237a20 */ /* 0x000fe40000410000 */
[----:B------:R-:W2:Y:S01]  /*1fce0*/  MUFU.TANH R245, R32 ;  /* 0x0000002000f57308 */ /* 0x000ea20000002400 */
[----:B------:R-:W-:Y:S02]  /*1fcf0*/  FMUL.FTZ R50, R50, c[0x0][0x320] ;  /* 0x0000c80032327a20 */ /* 0x000fe40000410000 */
[----:B------:R-:W-:Y:S01]  /*1fd00*/  FMUL.FTZ R65, R65, c[0x0][0x320] ;  /* 0x0000c80041417a20 */ /* 0x000fe20000410000 */
[----:B-1----:R-:W4:Y:S01]  /*1fd10*/  LDL R24, [R1] ;  /* 0x0000000001187983 */ /* 0x002f220000100800 */
[----:B------:R-:W-:Y:S02]  /*1fd20*/  FMUL.FTZ R46, R46, c[0x0][0x320] ;  /* 0x0000c8002e2e7a20 */ /* 0x000fe40000410000 */
[----:B------:R-:W-:Y:S03]  /*1fd30*/  FMUL.FTZ R62, R62, c[0x0][0x320] ;  /* 0x0000c8003e3e7a20 */ /* 0x000fe60000410000 */
[----:B------:R-:W-:Y:S10]  /*1fd40*/  MUFU.TANH R10, R60 ;  /* 0x0000003c000a7308 */ /* 0x000ff40000002400 */
[----:B------:R1:W1:Y:S01]  /*1fd50*/  MUFU.TANH R241, R23 ;  /* 0x0000001700f17308 */ /* 0x0002620000002400 */
[----:B--2---:R-:W-:Y:S09]  /*1fd60*/  FMNMX.FTZ R138, R245, R138, !PT ;  /* 0x0000008af58a7209 */ /* 0x004ff20007810000 */
[----:B------:R-:W2:Y:S10]  /*1fd70*/  MUFU.TANH R246, R33 ;  /* 0x0000002100f67308 */ /* 0x000eb40000002400 */
[----:B------:R-:W2:Y:S01]  /*1fd80*/  MUFU.TANH R133, R36 ;  /* 0x0000002400857308 */ /* 0x000ea20000002400 */
[----:B-1----:R-:W3:Y:S01]  /*1fd90*/  LDL R23, [R1+0x4] ;  /* 0x0000040001177983 */ /* 0x002ee20000100800 */
[----:B------:R-:W-:Y:S08]  /*1fda0*/  FMNMX.FTZ R0, R241, R0, !PT ;  /* 0x00000000f1007209 */ /* 0x000ff00007810000 */
[----:B------:R1:W-:Y:S01]  /*1fdb0*/  MUFU.TANH R32, R40 ;  /* 0x0000002800207308 */ /* 0x0003e20000002400 */
[----:B--2---:R-:W-:Y:S09]  /*1fdc0*/  FMNMX.FTZ R138, R246, R138, !PT ;  /* 0x0000008af68a7209 */ /* 0x004ff20007810000 */
[----:B------:R-:W2:Y:S10]  /*1fdd0*/  MUFU.TANH R250, R34 ;  /* 0x0000002200fa7308 */ /* 0x000eb40000002400 */
[----:B------:R-:W2:Y:S01]  /*1fde0*/  MUFU.TANH R13, R13 ;  /* 0x0000000d000d7308 */ /* 0x000ea20000002400 */
[----:B-1----:R-:W-:Y:S04]  /*1fdf0*/  MOV R40, R133 ;  /* 0x0000008500287202 */ /* 0x002fe80000000f00 */
[----:B------:R-:W-:Y:S05]  /*1fe00*/  FMNMX.FTZ R138, R40, R138, !PT ;  /* 0x0000008a288a7209 */ /* 0x000fea0007810000 */
[----:B------:R-:W1:Y:S01]  /*1fe10*/  MUFU.TANH R240, R48 ;  /* 0x0000003000f07308 */ /* 0x000e620000002400 */
[----:B------:R-:W-:Y:S02]  /*1fe20*/  FMNMX.FTZ R138, R52, R138, !PT ;  /* 0x0000008a348a7209 */ /* 0x000fe40007810000 */
[----:B--2---:R-:W-:Y:S07]  /*1fe30*/  FMNMX.FTZ R0, R250, R0, !PT ;  /* 0x00000000fa007209 */ /* 0x004fee0007810000 */
[----:B------:R1:W2:Y:S01]  /*1fe40*/  MUFU.TANH R239, R49 ;  /* 0x0000003100ef7308 */ /* 0x0002a20000002400 */
[----:B------:R-:W-:Y:S09]  /*1fe50*/  FMNMX.FTZ R5, R13, R4, !PT ;  /* 0x000000040d057209 */ /* 0x000ff20007810000 */
[----:B------:R-:W2:Y:S10]  /*1fe60*/  MUFU.TANH R249, R35 ;  /* 0x0000002300f97308 */ /* 0x000eb40000002400 */
[----:B------:R-:W2:Y:S01]  /*1fe70*/  MUFU.TANH R233, R39 ;  /* 0x0000002700e97308 */ /* 0x000ea20000002400 */
[----:B-1----:R-:W-:Y:S02]  /*1fe80*/  MOV R49, R240 ;  /* 0x000000f000317202 */ /* 0x002fe40000000f00 */
[----:B--2---:R-:W-:Y:S02]  /*1fe90*/  MOV R142, R239 ;  /* 0x000000ef008e7202 */ /* 0x004fe40000000f00 */
[----:B------:R-:W-:Y:S05]  /*1fea0*/  FMNMX.FTZ R138, R49, R138, !PT ;  /* 0x0000008a318a7209 */ /* 0x000fea0007810000 */
[----:B------:R-:W-:Y:S01]  /*1feb0*/  MUFU.TANH R242, R31 ;  /* 0x0000001f00f27308 */ /* 0x000fe20000002400 */
[----:B------:R-:W-:Y:S02]  /*1fec0*/  FMNMX.FTZ R138, R142, R138, !PT ;  /* 0x0000008a8e8a7209 */ /* 0x000fe40007810000 */
[----:B------:R-:W-:Y:S02]  /*1fed0*/  FMNMX.FTZ R0, R249, R0, !PT ;  /* 0x00000000f9007209 */ /* 0x000fe40007810000 */
[----:B------:R-:W-:Y:S05]  /*1fee0*/  FMNMX.FTZ R138, R22, R138, !PT ;  /* 0x0000008a168a7209 */ /* 0x000fea0007810000 */
[----:B------:R-:W1:Y:S01]  /*1fef0*/  MUFU.TANH R31, R38 ;  /* 0x00000026001f7308 */ /* 0x000e620000002400 */
[----:B------:R-:W-:Y:S09]  /*1ff00*/  MOV R48, R233 ;  /* 0x000000e900307202 */ /* 0x000ff20000000f00 */
[----:B------:R-:W2:Y:S10]  /*1ff10*/  MUFU.TANH R50, R50 ;  /* 0x0000003200327308 */ /* 0x000eb40000002400 */
[----:B------:R2:W-:Y:S01]  /*1ff20*/  MUFU.TANH R34, R56 ;  /* 0x0000003800227308 */ /* 0x0005e20000002400 */
[----:B-1----:R-:W-:Y:S04]  /*1ff30*/  FMNMX.FTZ R0, R31, R0, !PT ;  /* 0x000000001f007209 */ /* 0x002fe80007810000 */
[----:B------:R-:W-:Y:S05]  /*1ff40*/  FMNMX.FTZ R0, R48, R0, !PT ;  /* 0x0000000030007209 */ /* 0x000fea0007810000 */
[----:B------:R-:W1:Y:S01]  /*1ff50*/  MUFU.TANH R21, R53 ;  /* 0x0000003500157308 */ /* 0x000e620000002400 */
[----:B--2---:R-:W-:Y:S09]  /*1ff60*/  FMNMX.FTZ R0, R50, R0, !PT ;  /* 0x0000000032007209 */ /* 0x004ff20007810000 */
[----:B------:R-:W-:Y:S01]  /*1ff70*/  MUFU.TANH R137, R54 ;  /* 0x0000003600897308 */ /* 0x000fe20000002400 */
[----:B------:R-:W-:Y:S04]  /*1ff80*/  MOV R56, R224 ;  /* 0x000000e000387202 */ /* 0x000fe80000000f00 */
[----:B------:R-:W-:Y:S05]  /*1ff90*/  FMNMX.FTZ R0, R56, R0, !PT ;  /* 0x0000000038007209 */ /* 0x000fea0007810000 */
[----:B------:R-:W-:Y:S01]  /*1ffa0*/  MUFU.TANH R33, R41 ;  /* 0x0000002900217308 */ /* 0x000fe20000002400 */
[----:B-1----:R-:W-:Y:S02]  /*1ffb0*/  FMNMX.FTZ R138, R21, R138, !PT ;  /* 0x0000008a158a7209 */ /* 0x002fe40007810000 */
[----:B------:R-:W-:Y:S07]  /*1ffc0*/  MOV R53, R242 ;  /* 0x000000f200357202 */ /* 0x000fee0000000f00 */
[----:B------:R-:W1:Y:S10]  /*1ffd0*/  MUFU.TANH R41, R64 ;  /* 0x0000004000297308 */ /* 0x000e740000002400 */
[----:B------:R2:W2:Y:S10]  /*1ffe0*/  MUFU.TANH R64, R65 ;  /* 0x0000004100407308 */ /* 0x0004b40000002400 */
[----:B------:R-:W2:Y:S01]  /*1fff0*/  MUFU.TANH R7, R55 ;  /* 0x0000003700077308 */ /* 0x000ea20000002400 */
[----:B-1----:R-:W-:Y:S09]  /*20000*/  FMNMX.FTZ R138, R41, R138, !PT ;  /* 0x0000008a298a7209 */ /* 0x002ff20007810000 */
[----:B------:R1:W1:Y:S01]  /*20010*/  MUFU.TANH R6, R66 ;  /* 0x0000004200067308 */ /* 0x0002620000002400 */
[----:B--2---:R-:W-:Y:S02]  /*20020*/  MOV R65, R137 ;  /* 0x0000008900417202 */ /* 0x004fe40000000f00 */
[----:B------:R-:W-:Y:S02]  /*20030*/  FMNMX.FTZ R138, R64, R138, !PT ;  /* 0x0000008a408a7209 */ /* 0x000fe40007810000 */
[----:B------:R-:W-:Y:S05]  /*20040*/  FMNMX.FTZ R0, R65, R0, !PT ;  /* 0x0000000041007209 */ /* 0x000fea0007810000 */
[----:B------:R2:W2:Y:S10]  /*20050*/  MUFU.TANH R4, R67 ;  /* 0x0000004300047308 */ /* 0x0004b40000002400 */
[----:B------:R2:W-:Y:S01]  /*20060*/  MUFU.TANH R35, R57 ;  /* 0x0000003900237308 */ /* 0x0005e20000002400 */
[----:B-1----:R-:W-:Y:S02]  /*20070*/  MOV R66, R7 ;  /* 0x0000000700427202 */ /* 0x002fe40000000f00 */
[----:B------:R-:W1:Y:S07]  /*20080*/  SHFL.BFLY PT, R7, R138, 0x2, 0x1f ;  /* 0x0c401f008a077f89 */ /* 0x000e6e00000e0000 */
[----:B------:R-:W1:Y:S01]  /*20090*/  MUFU.TANH R132, R25 ;  /* 0x0000001900847308 */ /* 0x000e620000002400 */
[----:B--2---:R-:W-:Y:S02]  /*200a0*/  MOV R67, R6 ;  /* 0x0000000600437202 */ /* 0x004fe40000000f00 */
[----:B------:R-:W-:Y:S02]  /*200b0*/  MOV R61, R4 ;  /* 0x00000004003d7202 */ /* 0x000fe40000000f00 */
[----:B------:R-:W-:Y:S05]  /*200c0*/  FMNMX.FTZ R4, R66, R0, !PT ;  /* 0x0000000042047209 */ /* 0x000fea0007810000 */
[----:B------:R-:W2:Y:S01]  /*200d0*/  MUFU.TANH R252, R28 ;  /* 0x0000001c00fc7308 */ /* 0x000ea20000002400 */
[----:B------:R-:W-:Y:S02]  /*200e0*/  FMNMX.FTZ R4, R67, R4, !PT ;  /* 0x0000000443047209 */ /* 0x000fe40007810000 */
[----:B------:R-:W-:Y:S02]  /*200f0*/  MOV R57, R231 ;  /* 0x000000e700397202 */ /* 0x000fe40000000f00 */
[----:B------:R-:W-:Y:S02]  /*20100*/  FMNMX.FTZ R4, R61, R4, !PT ;  /* 0x000000043d047209 */ /* 0x000fe40007810000 */
[----:B------:R-:W-:Y:S03]  /*20110*/  FMNMX.FTZ R5, R57, R5, !PT ;  /* 0x0000000539057209 */ /* 0x000fe60007810000 */
[----:B------:R-:W-:Y:S01]  /*20120*/  MUFU.TANH R243, R45 ;  /* 0x0000002d00f37308 */ /* 0x000fe20000002400 */
[----:B------:R-:W4:Y:S01]  /*20130*/  SHFL.BFLY PT, R6, R4, 0x2, 0x1f ;  /* 0x0c401f0004067f89 */ /* 0x000f2200000e0000 */
[----:B-1----:R-:W-:Y:S02]  /*20140*/  FMNMX.FTZ R138, R138, R7, !PT ;  /* 0x000000078a8a7209 */ /* 0x002fe40007810000 */
[----:B------:R-:W-:Y:S04]  /*20150*/  MOV R60, R132 ;  /* 0x00000084003c7202 */ /* 0x000fe80000000f00 */
[----:B------:R-:W-:Y:S01]  /*20160*/  FMNMX.FTZ R5, R60, R5, !PT ;  /* 0x000000053c057209 */ /* 0x000fe20007810000 */
[----:B------:R-:W1:Y:S01]  /*20170*/  SHFL.BFLY PT, R7, R138, 0x1, 0x1f ;  /* 0x0c201f008a077f89 */ /* 0x000e6200000e0000 */
[----:B------:R-:W4:Y:S02]  /*20180*/  MUFU.TANH R136, R44 ;  /* 0x0000002c00887308 */ /* 0x000f240000002400 */
[----:B--2---:R-:W-:Y:S04]  /*20190*/  FMNMX.FTZ R5, R252, R5, !PT ;  /* 0x00000005fc057209 */ /* 0x004fe80007810000 */
[----:B------:R-:W-:Y:S04]  /*201a0*/  FMNMX.FTZ R5, R30, R5, !PT ;  /* 0x000000051e057209 */ /* 0x000fe80007810000 */
[----:B------:R-:W2:Y:S01]  /*201b0*/  MUFU.TANH R14, R14 ;  /* 0x0000000e000e7308 */ /* 0x000ea20000002400 */
[----:B------:R-:W-:Y:S02]  /*201c0*/  FMNMX.FTZ R5, R32, R5, !PT ;  /* 0x0000000520057209 */ /* 0x000fe40007810000 */
[----:B----4-:R-:W-:Y:S02]  /*201d0*/  FMNMX.FTZ R4, R4, R6, !PT ;  /* 0x0000000604047209 */ /* 0x010fe40007810000 */
[----:B------:R-:W-:Y:S03]  /*201e0*/  FMNMX.FTZ R5, R33, R5, !PT ;  /* 0x0000000521057209 */ /* 0x000fe60007810000 */
[----:B------:R-:W4:Y:S02]  /*201f0*/  SHFL.BFLY PT, R137, R4, 0x1, 0x1f ;  /* 0x0c201f0004897f89 */ /* 0x000f2400000e0000 */
[----:B------:R-:W2:Y:S01]  /*20200*/  MUFU.TANH R15, R15 ;  /* 0x0000000f000f7308 */ /* 0x000ea20000002400 */
[----:B-1----:R-:W-:Y:S02]  /*20210*/  FMNMX.FTZ R138, R138, R7, !PT ;  /* 0x000000078a8a7209 */ /* 0x002fe40007810000 */
[----:B------:R-:W-:Y:S03]  /*20220*/  MOV R45, R136 ;  /* 0x00000088002d7202 */ /* 0x000fe60000000f00 */
[----:B------:R-:W-:Y:S01]  /*20230*/  FMUL.FTZ R210, R138, c[0x0][0x2d0] ;  /* 0x0000b4008ad27a20 */ /* 0x000fe20000410000 */
[----:B------:R-:W-:Y:S03]  /*20240*/  FMNMX.FTZ R5, R45, R5, !PT ;  /* 0x000000052d057209 */ /* 0x000fe60007810000 */
[----:B------:R1:W1:Y:S01]  /*20250*/  MUFU.TANH R44, R42 ;  /* 0x0000002a002c7308 */ /* 0x0002620000002400 */
[--C-:B------:R-:W-:Y:S01]  /*20260*/  FFMA.FTZ R142, R142, c[0x0][0x2d0], -R210.reuse ;  /* 0x0000b4008e8e7a23 */ /* 0x100fe200000108d2 */
[----:B------:R-:W-:Y:S04]  /*20270*/  FMNMX.FTZ R5, R243, R5, !PT ;  /* 0x00000005f3057209 */ /* 0x000fe80007810000 */
[----:B------:R-:W-:Y:S02]  /*20280*/  FMNMX.FTZ R0, R34, R5, !PT ;  /* 0x0000000522007209 */ /* 0x000fe40007810000 */
[----:B------:R-:W-:Y:S02]  /*20290*/  FMNMX.FTZ R5, R217, R139, !PT ;  /* 0x0000008bd9057209 */ /* 0x000fe40007810000 */
[----:B------:R-:W-:Y:S01]  /*202a0*/  FMNMX.FTZ R0, R35, R0, !PT ;  /* 0x0000000023007209 */ /* 0x000fe20007810000 */
[----:B------:R3:W3:Y:S01]  /*202b0*/  MUFU.TANH R242, R43 ;  /* 0x0000002b00f27308 */ /* 0x0006e20000002400 */
[----:B------:R-:W-:Y:S02]  /*202c0*/  FMNMX.FTZ R5, R218, R5, !PT ;  /* 0x00000005da057209 */ /* 0x000fe40007810000 */
[----:B------:R-:W-:Y:S02]  /*202d0*/  FMNMX.FTZ R0, R10, R0, !PT ;  /* 0x000000000a007209 */ /* 0x000fe40007810000 */
[----:B----4-:R-:W-:Y:S01]  /*202e0*/  FMNMX.FTZ R137, R4, R137, !PT ;  /* 0x0000008904897209 */ /* 0x010fe20007810000 */
[--C-:B------:R-:W-:Y:S01]  /*202f0*/  FFMA.FTZ R4, R208, c[0x0][0x2d0], -R210.reuse ;  /* 0x0000b400d0047a23 */ /* 0x100fe200000108d2 */
[----:B------:R-:W-:Y:S02]  /*20300*/  FMNMX.FTZ R0, R11, R0, !PT ;  /* 0x000000000b007209 */ /* 0x000fe40007810000 */
[----:B--2---:R-:W-:Y:S01]  /*20310*/  FMNMX.FTZ R5, R14, R5, !PT ;  /* 0x000000050e057209 */ /* 0x004fe20007810000 */
[----:B------:R2:W-:Y:S01]  /*20320*/  MUFU.EX2 R219, R4 ;  /* 0x0000000400db7308 */ /* 0x0005e20000000800 */
[----:B------:R-:W-:Y:S01]  /*20330*/  FMUL.FTZ R209, R137, c[0x0][0x2d0] ;  /* 0x0000b40089d17a20 */ /* 0x000fe20000410000 */
[----:B------:R-:W4:Y:S01]  /*20340*/  SHFL.BFLY PT, R136, R0, 0x2, 0x1f ;  /* 0x0c401f0000887f89 */ /* 0x000f2200000e0000 */
[----:B------:R-:W-:Y:S02]  /*20350*/  FMNMX.FTZ R5, R15, R5, !PT ;  /* 0x000000050f057209 */ /* 0x000fe40007810000 */
[----:B-1----:R-:W-:Y:S02]  /*20360*/  MOV R42, R22 ;  /* 0x00000016002a7202 */ /* 0x002fe40000000f00 */
[----:B------:R-:W-:Y:S03]  /*20370*/  FMNMX.FTZ R5, R20, R5, !PT ;  /* 0x0000000514057209 */ /* 0x000fe60007810000 */
[----:B------:R1:W1:Y:S01]  /*20380*/  MUFU.TANH R51, R46 ;  /* 0x0000002e00337308 */ /* 0x0002620000002400 */
[----:B------:R-:W-:Y:S02]  /*20390*/  FMNMX.FTZ R5, R235, R5, !PT ;  /* 0x00000005eb057209 */ /* 0x000fe40007810000 */
[----:B---3--:R-:W-:Y:S07]  /*203a0*/  MOV R43, R21 ;  /* 0x00000015002b7202 */ /* 0x008fee0000000f00 */
[----:B------:R3:W3:Y:S01]  /*203b0*/  MUFU.TANH R143, R47 ;  /* 0x0000002f008f7308 */ /* 0x0006e20000002400 */
[--C-:B--2---:R-:W-:Y:S01]  /*203c0*/  FFMA.FTZ R4, R134, c[0x0][0x2d0], -R210.reuse ;  /* 0x0000b40086047a23 */ /* 0x104fe200000108d2 */
[----:B----4-:R-:W-:Y:S02]  /*203d0*/  FMNMX.FTZ R136, R0, R136, !PT ;  /* 0x0000008800887209 */ /* 0x010fe40007810000 */
[----:B------:R-:W-:Y:S06]  /*203e0*/  FMNMX.FTZ R0, R214, R5, !PT ;  /* 0x00000005d6007209 */ /* 0x000fec0007810000 */
[----:B------:R2:W-:Y:S01]  /*203f0*/  MUFU.EX2 R239, R4 ;  /* 0x0000000400ef7308 */ /* 0x0005e20000000800 */
[----:B------:R-:W4:Y:S01]  /*20400*/  SHFL.BFLY PT, R6, R136, 0x1, 0x1f ;  /* 0x0c201f0088067f89 */ /* 0x000f2200000e0000 */
[----:B------:R-:W-:Y:S02]  /*20410*/  FMNMX.FTZ R0, R53, R0, !PT ;  /* 0x0000000035007209 */ /* 0x000fe40007810000 */
[----:B-1----:R-:W-:Y:S02]  /*20420*/  MOV R46, R34 ;  /* 0x00000022002e7202 */ /* 0x002fe40000000f00 */
[----:B------:R-:W-:Y:S01]  /*20430*/  FMNMX.FTZ R5, R44, R0, !PT ;  /* 0x000000002c057209 */ /* 0x000fe20007810000 */
[----:B------:R-:W-:Y:S01]  /*20440*/  FMUL.FTZ R0, R63, c[0x0][0x320] ;  /* 0x0000c8003f007a20 */ /* 0x000fe20000410000 */
[----:B------:R-:W-:Y:S02]  /*20450*/  MOV R63, R11 ;  /* 0x0000000b003f7202 */ /* 0x000fe40000000f00 */
[----:B------:R1:W1:Y:S01]  /*20460*/  MUFU.TANH R237, R58 ;  /* 0x0000003a00ed7308 */ /* 0x0002620000002400 */
[----:B------:R-:W-:Y:S02]  /*20470*/  FMNMX.FTZ R5, R242, R5, !PT ;  /* 0x00000005f2057209 */ /* 0x000fe40007810000 */
[----:B---3--:R-:W-:Y:S07]  /*20480*/  MOV R47, R35 ;  /* 0x00000023002f7202 */ /* 0x008fee0000000f00 */
[----:B------:R3:W-:Y:S01]  /*20490*/  MUFU.TANH R141, R0 ;  /* 0x00000000008d7308 */ /* 0x0007e20000002400 */
[----:B--2---:R-:W-:Y:S01]  /*204a0*/  FFMA.FTZ R4, R16, c[0x0][0x2d0], -R210 ;  /* 0x0000b40010047a23 */ /* 0x004fe200000108d2 */
[----:B----4-:R-:W-:Y:S08]  /*204b0*/  FMNMX.FTZ R136, R136, R6, !PT ;  /* 0x0000000688887209 */ /* 0x010ff00007810000 */
[----:B------:R2:W-:Y:S01]  /*204c0*/  MUFU.EX2 R233, R4 ;  /* 0x0000000400e97308 */ /* 0x0005e20000000800 */
[----:B------:R-:W-:Y:S01]  /*204d0*/  FMUL.FTZ R208, R136, c[0x0][0x2d0] ;  /* 0x0000b40088d07a20 */ /* 0x000fe20000410000 */
[----:B-1----:R-:W-:Y:S03]  /*204e0*/  MOV R58, R52 ;  /* 0x00000034003a7202 */ /* 0x002fe60000000f00 */
[----:B------:R-:W-:Y:S05]  /*204f0*/  FFMA.FTZ R7, R213, c[0x0][0x2d0], -R208 ;  /* 0x0000b400d5077a23 */ /* 0x000fea00000108d0 */
[----:B------:R-:W1:Y:S01]  /*20500*/  MUFU.TANH R238, R59 ;  /* 0x0000003b00ee7308 */ /* 0x000e620000002400 */
[----:B---3--:R-:W-:Y:S01]  /*20510*/  FADD.FTZ R0, -R138, R2 ;  /* 0x000000028a007221 */ /* 0x008fe20000010100 */
[----:B------:R-:W-:Y:S01]  /*20520*/  FMNMX.FTZ R2, R51, R5, !PT ;  /* 0x0000000533027209 */ /* 0x000fe20007810000 */
[----:B------:R-:W-:Y:S02]  /*20530*/  FFMA.FTZ R5, R17, c[0x0][0x2d0], -R210 ;  /* 0x0000b40011057a23 */ /* 0x000fe400000108d2 */
[----:B------:R-:W-:Y:S01]  /*20540*/  FMUL.FTZ R0, R0, c[0x0][0x2d0] ;  /* 0x0000b40000007a20 */ /* 0x000fe20000410000 */
[----:B------:R-:W-:Y:S04]  /*20550*/  FMNMX.FTZ R2, R143, R2, !PT ;  /* 0x000000028f027209 */ /* 0x000fe80007810000 */
[----:B------:R3:W-:Y:S01]  /*20560*/  MUFU.TANH R140, R62 ;  /* 0x0000003e008c7308 */ /* 0x0007e20000002400 */
[----:B------:R-:W-:Y:S01]  /*20570*/  FMNMX.FTZ R2, R237, R2, !PT ;  /* 0x00000002ed027209 */ /* 0x000fe20007810000 */
[----:B--2---:R-:W-:Y:S08]  /*20580*/  FFMA.FTZ R4, R212, c[0x0][0x2d0], -R209 ;  /* 0x0000b400d4047a23 */ /* 0x004ff000000108d1 */
[----:B------:R2:W4:Y:S01]  /*20590*/  MUFU.EX2 R132, R0 ;  /* 0x0000000000847308 */ /* 0x0005220000000800 */
[----:B-1----:R-:W-:Y:S02]  /*205a0*/  FMNMX.FTZ R2, R238, R2, !PT ;  /* 0x00000002ee027209 */ /* 0x002fe40007810000 */
[----:B------:R-:W-:Y:S07]  /*205b0*/  MOV R59, R31 ;  /* 0x0000001f003b7202 */ /* 0x000fee0000000f00 */
[----:B------:R1:W-:Y:S01]  /*205c0*/  MUFU.EX2 R220, R4 ;  /* 0x0000000400dc7308 */ /* 0x0003e20000000800 */
[----:B---3--:R-:W-:Y:S09]  /*205d0*/  MOV R62, R30 ;  /* 0x0000001e003e7202 */ /* 0x008ff20000000f00 */
[----:B------:R-:W-:Y:S01]  /*205e0*/  MUFU.EX2 R224, R5 ;  /* 0x0000000500e07308 */ /* 0x000fe20000000800 */
[----:B--2---:R-:W-:Y:S02]  /*205f0*/  FADD.FTZ R0, -R137, R3 ;  /* 0x0000000389007221 */ /* 0x004fe40000010100 */
[----:B----4-:R-:W-:Y:S01]  /*20600*/  FMUL.FTZ R16, R132, R156 ;  /* 0x0000009c84107220 */ /* 0x010fe20000410000 */
[----:B------:R-:W-:Y:S01]  /*20610*/  MOV R156, R47 ;  /* 0x0000002f009c7202 */ /* 0x000fe20000000f00 */
[----:B------:R-:W-:Y:S01]  /*20620*/  FMUL.FTZ R3, R0, c[0x0][0x2d0] ;  /* 0x0000b40000037a20 */ /* 0x000fe20000410000 */
[----:B------:R-:W-:Y:S01]  /*20630*/  FMNMX.FTZ R0, R140, R2, !PT ;  /* 0x000000028c007209 */ /* 0x000fe20007810000 */
[----:B------:R-:W-:Y:S03]  /*20640*/  FADD.FTZ R2, -R136, R135 ;  /* 0x0000008788027221 */ /* 0x000fe60000010100 */
[----:B------:R-:W-:Y:S01]  /*20650*/  MUFU.EX2 R215, R7 ;  /* 0x0000000700d77308 */ /* 0x000fe20000000800 */
[----:B------:R-:W-:Y:S01]  /*20660*/  MOV R135, R20 ;  /* 0x0000001400877202 */ /* 0x000fe20000000f00 */
[C---:B------:R-:W-:Y:S01]  /*20670*/  FMUL.FTZ R17, R132.reuse, R157 ;  /* 0x0000009d84117220 */ /* 0x040fe20000410000 */
[----:B------:R-:W-:Y:S01]  /*20680*/  FMNMX.FTZ R0, R141, R0, !PT ;  /* 0x000000008d007209 */ /* 0x000fe20007810000 */
[--C-:B-1----:R-:W-:Y:S01]  /*20690*/  FFMA.FTZ R4, R211, c[0x0][0x2d0], -R209.reuse ;  /* 0x0000b400d3047a23 */ /* 0x102fe200000108d1 */
[----:B------:R-:W-:Y:S01]  /*206a0*/  MOV R157, R46 ;  /* 0x0000002e009d7202 */ /* 0x000fe20000000f00 */
[C---:B------:R-:W-:Y:S02]  /*206b0*/  FMUL.FTZ R68, R132.reuse, R68 ;  /* 0x0000004484447220 */ /* 0x040fe40000410000 */
[C---:B------:R-:W-:Y:S02]  /*206c0*/  FMUL.FTZ R69, R132.reuse, R69 ;  /* 0x0000004584457220 */ /* 0x040fe40000410000 */
[----:B------:R1:W2:Y:S01]  /*206d0*/  MUFU.EX2 R133, R3 ;  /* 0x0000000300857308 */ /* 0x0002a20000000800 */
[C---:B------:R-:W-:Y:S02]  /*206e0*/  FMUL.FTZ R80, R132.reuse, R80 ;  /* 0x0000005084507220 */ /* 0x040fe40000410000 */
        /* <DEDUP_REMOVED lines=13> */
[----:B------:R-:W1:Y:S01]  /*207c0*/  SHFL.BFLY PT, R2, R0, 0x2, 0x1f ;  /* 0x0c401f0000027f89 */ /* 0x000e6200000e0000 */
[C---:B--2---:R-:W-:Y:S01]  /*207d0*/  FMUL.FTZ R34, R133.reuse, R174 ;  /* 0x000000ae85227220 */ /* 0x044fe20000410000 */
[----:B------:R-:W-:Y:S01]  /*207e0*/  MOV R174, R50 ;  /* 0x0000003200ae7202 */ /* 0x000fe20000000f00 */
[C---:B------:R-:W-:Y:S01]  /*207f0*/  FMUL.FTZ R35, R133.reuse, R175 ;  /* 0x000000af85237220 */ /* 0x040fe20000410000 */
[----:B------:R-:W2:Y:S01]  /*20800*/  MUFU.EX2 R3, R3 ;  /* 0x0000000300037308 */ /* 0x000ea20000000800 */
[C---:B------:R-:W-:Y:S01]  /*20810*/  FMUL.FTZ R50, R133.reuse, R190 ;  /* 0x000000be85327220 */ /* 0x040fe20000410000 */
[----:B------:R-:W-:Y:S01]  /*20820*/  MOV R175, R49 ;  /* 0x0000003100af7202 */ /* 0x000fe20000000f00 */
[--C-:B---3--:R-:W-:Y:S02]  /*20830*/  FFMA.FTZ R4, R18, c[0x0][0x2d0], -R209.reuse ;  /* 0x0000b40012047a23 */ /* 0x108fe400000108d1 */
[C---:B------:R-:W-:Y:S01]  /*20840*/  FMUL.FTZ R18, R133.reuse, R158 ;  /* 0x0000009e85127220 */ /* 0x040fe20000410000 */
[----:B------:R-:W-:Y:S01]  /*20850*/  MOV R158, R61 ;  /* 0x0000003d009e7202 */ /* 0x000fe20000000f00 */
        /* <DEDUP_REMOVED lines=8> */
[----:B-1----:R-:W-:Y:S01]  /*208e0*/  FMNMX.FTZ R0, R0, R2, !PT ;  /* 0x0000000200007209 */ /* 0x002fe20007810000 */
[C---:B------:R-:W-:Y:S02]  /*208f0*/  FMUL.FTZ R98, R133.reuse, R98 ;  /* 0x0000006285627220 */ /* 0x040fe40000410000 */
[----:B------:R-:W-:Y:S02]  /*20900*/  FMUL.FTZ R99, R133, R99 ;  /* 0x0000006385637220 */ /* 0x000fe40000410000 */
[----:B------:R-:W1:Y:S01]  /*20910*/  SHFL.BFLY PT, R2, R0, 0x1, 0x1f ;  /* 0x0c201f0000027f89 */ /* 0x000e6200000e0000 */
[C---:B--2---:R-:W-:Y:S01]  /*20920*/  FMUL.FTZ R25, R3.reuse, R165 ;  /* 0x000000a503197220 */ /* 0x044fe20000410000 */
[----:B------:R-:W-:Y:S01]  /*20930*/  MOV R165, R41 ;  /* 0x0000002900a57202 */ /* 0x000fe20000000f00 */
[C---:B------:R-:W-:Y:S01]  /*20940*/  FMUL.FTZ R28, R3.reuse, R168 ;  /* 0x000000a8031c7220 */ /* 0x040fe20000410000 */
[----:B------:R-:W-:Y:S01]  /*20950*/  MOV R168, R51 ;  /* 0x0000003300a87202 */ /* 0x000fe20000000f00 */
[----:B------:R-:W-:Y:S01]  /*20960*/  FMUL.FTZ R29, R3, R169 ;  /* 0x000000a9031d7220 */ /* 0x000fe20000410000 */
[----:B------:R-:W-:Y:S01]  /*20970*/  MOV R169, R32 ;  /* 0x0000002000a97202 */ /* 0x000fe20000000f00 */
[----:B------:R-:W-:Y:S01]  /*20980*/  FMUL.FTZ R32, R132, R172 ;  /* 0x000000ac84207220 */ /* 0x000fe20000410000 */
[----:B------:R-:W-:Y:S01]  /*20990*/  MOV R172, R53 ;  /* 0x0000003500ac7202 */ /* 0x000fe20000000f00 */
[----:B---3--:R-:W-:Y:S02]  /*209a0*/  FFMA.FTZ R4, R19, c[0x0][0x2d0], -R209 ;  /* 0x0000b40013047a23 */ /* 0x008fe400000108d1 */
[----:B------:R-:W-:Y:S01]  /*209b0*/  FMUL.FTZ R19, R133, R159 ;  /* 0x0000009f85137220 */ /* 0x000fe20000410000 */
[----:B------:R-:W-:Y:S01]  /*209c0*/  MOV R159, R67 ;  /* 0x00000043009f7202 */ /* 0x000fe20000000f00 */
[----:B------:R2:W-:Y:S01]  /*209d0*/  MUFU.EX2 R231, R4 ;  /* 0x0000000400e77308 */ /* 0x0005e20000000800 */
[----:B------:R-:W-:Y:S02]  /*209e0*/  FMUL.FTZ R41, R3, R181 ;  /* 0x000000b503297220 */ /* 0x000fe40000410000 */
[----:B------:R-:W-:Y:S02]  /*209f0*/  FMUL.FTZ R51, R133, R191 ;  /* 0x000000bf85337220 */ /* 0x000fe40000410000 */
[----:B------:R-:W-:Y:S02]  /*20a00*/  FMUL.FTZ R61, R3, R201 ;  /* 0x000000c9033d7220 */ /* 0x000fe40000410000 */
[----:B------:R-:W-:Y:S02]  /*20a10*/  FMUL.FTZ R67, R133, R207 ;  /* 0x000000cf85437220 */ /* 0x000fe40000410000 */
[C---:B------:R-:W-:Y:S01]  /*20a20*/  FMUL.FTZ R72, R3.reuse, R72 ;  /* 0x0000004803487220 */ /* 0x040fe20000410000 */
[----:B-1----:R-:W-:Y:S01]  /*20a30*/  FMNMX.FTZ R134, R0, R2, !PT ;  /* 0x0000000200867209 */ /* 0x002fe20007810000 */
[C---:B------:R-:W-:Y:S01]  /*20a40*/  FMUL.FTZ R73, R3.reuse, R73 ;  /* 0x0000004903497220 */ /* 0x040fe20000410000 */
[----:B------:R-:W-:Y:S01]  /*20a50*/  @P0 IADD3 R2, P1, R26, UR18, RZ ;  /* 0x000000121a020c10 */ /* 0x000fe2000ff3e0ff */
[C---:B------:R-:W-:Y:S02]  /*20a60*/  FMUL.FTZ R76, R3.reuse, R76 ;  /* 0x0000004c034c7220 */ /* 0x040fe40000410000 */
[----:B------:R-:W-:Y:S01]  /*20a70*/  FADD.FTZ R0, -R134, R139 ;  /* 0x0000008b86007221 */ /* 0x000fe20000010100 */
[----:B------:R-:W-:Y:S01]  /*20a80*/  @P0 LEA R6, P3, R2, c[0x0][0x1c8], 0x1 ;  /* 0x0000720002060a11 */ /* 0x000fe200078608ff */
[----:B------:R-:W-:Y:S01]  /*20a90*/  FMUL.FTZ R77, R3, R77 ;  /* 0x0000004d034d7220 */ /* 0x000fe20000410000 */
[----:B------:R-:W-:Y:S01]  /*20aa0*/  @P0 IADD3.X R5, R9, UR15, RZ, P1, !PT ;  /* 0x0000000f09050c10 */ /* 0x000fe20008ffe4ff */
[----:B------:R-:W-:Y:S01]  /*20ab0*/  FMUL.FTZ R0, R0, c[0x0][0x2d0] ;  /* 0x0000b40000007a20 */ /* 0x000fe20000410000 */
[----:B------:R-:W-:Y:S01]  /*20ac0*/  MOV R139, R10 ;  /* 0x0000000a008b7202 */ /* 0x000fe20000000f00 */
[C---:B------:R-:W-:Y:S01]  /*20ad0*/  FMUL.FTZ R88, R3.reuse, R88 ;  /* 0x0000005803587220 */ /* 0x040fe20000410000 */
[----:B------:R-:W-:Y:S01]  /*20ae0*/  @P0 LEA.HI.X R7, R2, c[0x0][0x1cc], R5, 0x1, P3 ;  /* 0x0000730002070a11 */ /* 0x000fe200018f0c05 */
[--C-:B------:R-:W-:Y:S01]  /*20af0*/  FFMA.FTZ R2, R216, c[0x0][0x2d0], -R208.reuse ;  /* 0x0000b400d8027a23 */ /* 0x100fe200000108d0 */
[----:B--2---:R-:W-:Y:S01]  /*20b00*/  @P0 IADD3 R4, P2, R24, UR18, RZ ;  /* 0x0000001218040c10 */ /* 0x004fe2000ff5e0ff */
[----:B------:R-:W1:Y:S01]  /*20b10*/  MUFU.EX2 R0, R0 ;  /* 0x0000000000007308 */ /* 0x000e620000000800 */
[----:B------:R-:W-:Y:S01]  /*20b20*/  FMUL.FTZ R24, R3, R164 ;  /* 0x000000a403187220 */ /* 0x000fe20000410000 */
[----:B------:R2:W-:Y:S01]  /*20b30*/  @P0 LDGSTS.E.BYPASS.LTC128B.128 [R244+0x4100], [R6.64], !P5 ;  /* 0x0410000006f40fae */ /* 0x0005e2000e901d5c */
[----:B------:R-:W-:Y:S01]  /*20b40*/  @P0 IADD3.X R9, R23, UR15, RZ, P2, !PT ;  /* 0x0000000f17090c10 */ /* 0x000fe200097fe4ff */
[C---:B------:R-:W-:Y:S01]  /*20b50*/  FMUL.FTZ R89, R3.reuse, R89 ;  /* 0x0000005903597220 */ /* 0x040fe20000410000 */
[C---:B------:R-:W-:Y:S01]  /*20b60*/  @P0 LEA R8, P1, R4.reuse, c[0x0][0x1c8], 0x1 ;  /* 0x0000720004080a11 */ /* 0x040fe200078208ff */
[C---:B------:R-:W-:Y:S01]  /*20b70*/  FMUL.FTZ R92, R3.reuse, R92 ;  /* 0x0000005c035c7220 */ /* 0x040fe20000410000 */
[----:B------:R-:W-:Y:S01]  /*20b80*/  MOV R164, R45 ;  /* 0x0000002d00a47202 */ /* 0x000fe20000000f00 */
[C---:B------:R-:W-:Y:S01]  /*20b90*/  FMUL.FTZ R45, R3.reuse, R185 ;  /* 0x000000b9032d7220 */ /* 0x040fe20000410000 */
[----:B------:R-:W-:Y:S01]  /*20ba0*/  @P0 LEA.HI.X R9, R4, c[0x0][0x1cc], R9, 0x1, P1 ;  /* 0x0000730004090a11 */ /* 0x000fe200008f0c09 */
[----:B------:R3:W4:Y:S01]  /*20bb0*/  MUFU.EX2 R216, R2 ;  /* 0x0000000200d87308 */ /* 0x0007220000000800 */
[----:B------:R-:W-:Y:S01]  /*20bc0*/  @P0 IADD3 R4, P2, R6, UR9, RZ ;  /* 0x0000000906040c10 */ /* 0x000fe2000ff5e0ff */
[----:B------:R-:W-:Y:S01]  /*20bd0*/  FMUL.FTZ R93, R3, R93 ;  /* 0x0000005d035d7220 */ /* 0x000fe20000410000 */
[----:B------:R-:W-:Y:S01]  /*20be0*/  MOV R185, R60 ;  /* 0x0000003c00b97202 */ /* 0x000fe20000000f00 */
[----:B------:R4:W-:Y:S01]  /*20bf0*/  @P0 LDGSTS.E.BYPASS.LTC128B.128 [R244+0x6100], [R8.64], !P4 ;  /* 0x0610000008f40fae */ /* 0x0009e2000e101d5c */
[----:B------:R-:W-:Y:S01]  /*20c00*/  @P0 IADD3.X R5, R7, UR8, RZ, P2, !PT ;  /* 0x0000000807050c10 */ /* 0x000fe200097fe4ff */
[----:B------:R-:W-:Y:S02]  /*20c10*/  FMUL.FTZ R60, R3, R200 ;  /* 0x000000c8033c7220 */ /* 0x000fe40000410000 */
[C---:B------:R-:W-:Y:S02]  /*20c20*/  FMUL.FTZ R102, R133.reuse, R102 ;  /* 0x0000006685667220 */ /* 0x040fe40000410000 */
[----:B------:R-:W-:Y:S02]  /*20c30*/  FMUL.FTZ R103, R133, R103 ;  /* 0x0000006785677220 */ /* 0x000fe40000410000 */
[----:B------:R4:W-:Y:S01]  /*20c40*/  @P0 LDGSTS.E.BYPASS.LTC128B.128 [R244+0x4900], [R4.64], !P5 ;  /* 0x0490000004f40fae */ /* 0x0009e2000e901d5c */
[----:B------:R-:W-:Y:S02]  /*20c50*/  FMUL.FTZ R104, R3, R104 ;  /* 0x0000006803687220 */ /* 0x000fe40000410000 */
[C---:B-1----:R-:W-:Y:S01]  /*20c60*/  FMUL.FTZ R26, R0.reuse, R166 ;  /* 0x000000a6001a7220 */ /* 0x042fe20000410000 */
[----:B------:R-:W-:Y:S01]  /*20c70*/  MOV R166, R43 ;  /* 0x0000002b00a67202 */ /* 0x000fe20000000f00 */
[C---:B------:R-:W-:Y:S01]  /*20c80*/  FMUL.FTZ R27, R0.reuse, R167 ;  /* 0x000000a7001b7220 */ /* 0x040fe20000410000 */
[----:B------:R-:W-:Y:S01]  /*20c90*/  MOV R167, R42 ;  /* 0x0000002a00a77202 */ /* 0x000fe20000000f00 */
[----:B------:R-:W-:Y:S01]  /*20ca0*/  FMUL.FTZ R30, R0, R170 ;  /* 0x000000aa001e7220 */ /* 0x000fe20000410000 */
[----:B------:R1:W-:Y:S01]  /*20cb0*/  @P0 LDGSTS.E.BYPASS.LTC128B.128 [R244+0x6900], [R4.64+0x80], !P4 ;  /* 0x0690008004f40fae */ /* 0x0003e2000e101d5c */
[----:B--2---:R-:W-:Y:S01]  /*20cc0*/  @P0 IADD3 R6, P1, R4, UR9, RZ ;  /* 0x0000000904060c10 */ /* 0x004fe2000ff3e0ff */
[----:B------:R-:W-:Y:S01]  /*20cd0*/  FMUL.FTZ R31, R0, R171 ;  /* 0x000000ab001f7220 */ /* 0x000fe20000410000 */
[----:B------:R-:W-:Y:S01]  /*20ce0*/  MOV R171, R33 ;  /* 0x0000002100ab7202 */ /* 0x000fe20000000f00 */
[--C-:B---3--:R-:W-:Y:S01]  /*20cf0*/  FFMA.FTZ R2, R12, c[0x0][0x2d0], -R208.reuse ;  /* 0x0000b4000c027a23 */ /* 0x108fe200000108d0 */
[----:B------:R-:W-:Y:S01]  /*20d00*/  @P0 IADD3.X R7, R5, UR8, RZ, P1, !PT ;  /* 0x0000000805070c10 */ /* 0x000fe20008ffe4ff */
[----:B------:R-:W-:Y:S01]  /*20d10*/  FMUL.FTZ R12, R3, R152 ;  /* 0x00000098030c7220 */ /* 0x000fe20000410000 */
[----:B------:R-:W-:Y:S01]  /*20d20*/  @P0 IADD3 R10, P1, R4, UR12, RZ ;  /* 0x0000000c040a0c10 */ /* 0x000fe2000ff3e0ff */
[----:B------:R2:W-:Y:S01]  /*20d30*/  MUFU.EX2 R221, R2 ;  /* 0x0000000200dd7308 */ /* 0x0005e20000000800 */
[----:B------:R-:W-:Y:S01]  /*20d40*/  FMUL.FTZ R33, R132, R173 ;  /* 0x000000ad84217220 */ /* 0x000fe20000410000 */
[----:B------:R3:W-:Y:S01]  /*20d50*/  @P0 LDGSTS.E.BYPASS.LTC128B.128 [R244+0x5100], [R6.64], !P5 ;  /* 0x0510000006f40fae */ /* 0x0007e2000e901d5c */
[----:B------:R-:W-:Y:S01]  /*20d60*/  @P0 IADD3.X R11, R5, UR17, RZ, P1, !PT ;  /* 0x00000011050b0c10 */ /* 0x000fe20008ffe4ff */
[----:B------:R-:W-:Y:S01]  /*20d70*/  FMUL.FTZ R42, R0, R182 ;  /* 0x000000b6002a7220 */ /* 0x000fe20000410000 */
[----:B----4-:R-:W-:Y:S01]  /*20d80*/  @P0 IADD3 R8, P2, R6, UR9, RZ ;  /* 0x0000000906080c10 */ /* 0x010fe2000ff5e0ff */
[C---:B------:R-:W-:Y:S01]  /*20d90*/  FMUL.FTZ R43, R0.reuse, R183 ;  /* 0x000000b7002b7220 */ /* 0x040fe20000410000 */
[----:B------:R-:W-:Y:S01]  /*20da0*/  MOV R170, R48 ;  /* 0x0000003000aa7202 */ /* 0x000fe20000000f00 */
[C---:B------:R-:W-:Y:S01]  /*20db0*/  FMUL.FTZ R46, R0.reuse, R186 ;  /* 0x000000ba002e7220 */ /* 0x040fe20000410000 */
[----:B------:R-:W-:Y:S01]  /*20dc0*/  @P0 IADD3.X R9, R7, UR8, RZ, P2, !PT ;  /* 0x0000000807090c10 */ /* 0x000fe200097fe4ff */
[----:B------:R4:W-:Y:S01]  /*20dd0*/  @P0 LDGSTS.E.BYPASS.LTC128B.128 [R244+0x7100], [R10.64], !P4 ;  /* 0x071000000af40fae */ /* 0x0009e2000e101d5c */
[----:B------:R-:W-:Y:S01]  /*20de0*/  FMUL.FTZ R47, R0, R187 ;  /* 0x000000bb002f7220 */ /* 0x000fe20000410000 */
[----:B------:R-:W-:Y:S01]  /*20df0*/  MOV R173, R56 ;  /* 0x0000003800ad7202 */ /* 0x000fe20000000f00 */
[----:B------:R-:W-:Y:S01]  /*20e00*/  FMUL.FTZ R48, R132, R188 ;  /* 0x000000bc84307220 */ /* 0x000fe20000410000 */
[----:B------:R-:W-:Y:S01]  /*20e10*/  MOV R182, R59 ;  /* 0x0000003b00b67202 */ /* 0x000fe20000000f00 */
[C---:B------:R-:W-:Y:S01]  /*20e20*/  FMUL.FTZ R56, R3.reuse, R196 ;  /* 0x000000c403387220 */ /* 0x040fe20000410000 */
[----:B------:R-:W-:Y:S01]  /*20e30*/  MOV R186, R57 ;  /* 0x0000003900ba7202 */ /* 0x000fe20000000f00 */
[----:B------:R-:W-:Y:S01]  /*20e40*/  FMUL.FTZ R57, R3, R197 ;  /* 0x000000c503397220 */ /* 0x000fe20000410000 */
[----:B------:R4:W-:Y:S01]  /*20e50*/  @P0 LDGSTS.E.BYPASS.LTC128B.128 [R244+0x5900], [R8.64], !P5 ;  /* 0x0590000008f40fae */ /* 0x0009e2000e901d5c */
[----:B-1----:R-:W-:Y:S01]  /*20e60*/  @P0 IADD3 R4, P1, R6, UR12, RZ ;  /* 0x0000000c06040c10 */ /* 0x002fe2000ff3e0ff */
[C---:B------:R-:W-:Y:S01]  /*20e70*/  FMUL.FTZ R59, R0.reuse, R199 ;  /* 0x000000c7003b7220 */ /* 0x040fe20000410000 */
[----:B------:R-:W-:Y:S01]  /*20e80*/  MOV R183, R62 ;  /* 0x0000003e00b77202 */ /* 0x000fe20000000f00 */
[C---:B------:R-:W-:Y:S01]  /*20e90*/  FMUL.FTZ R62, R0.reuse, R202 ;  /* 0x000000ca003e7220 */ /* 0x040fe20000410000 */
[----:B------:R-:W-:Y:S01]  /*20ea0*/  @P0 IADD3.X R5, R7, UR17, RZ, P1, !PT ;  /* 0x0000001107050c10 */ /* 0x000fe20008ffe4ff */
[----:B--2---:R-:W-:Y:S01]  /*20eb0*/  FFMA.FTZ R2, R13, c[0x0][0x2d0], -R208 ;  /* 0x0000b4000d027a23 */ /* 0x004fe200000108d0 */
[----:B------:R-:W-:Y:S01]  /*20ec0*/  MOV R187, R185 ;  /* 0x000000b900bb7202 */ /* 0x000fe20000000f00 */
[----:B------:R-:W-:Y:S01]  /*20ed0*/  FMUL.FTZ R13, R3, R153 ;  /* 0x00000099030d7220 */ /* 0x000fe20000410000 */
[----:B------:R-:W-:Y:S01]  /*20ee0*/  MOV R188, R186 ;  /* 0x000000ba00bc7202 */ /* 0x000fe20000000f00 */
[----:B------:R1:W2:Y:S01]  /*20ef0*/  MUFU.EX2 R222, R2 ;  /* 0x0000000200de7308 */ /* 0x0002a20000000800 */
[----:B------:R2:W-:Y:S01]  /*20f00*/  @P0 LDGSTS.E.BYPASS.LTC128B.128 [R244+0x7900], [R4.64], !P4 ;  /* 0x0790000004f40fae */ /* 0x0005e2000e101d5c */
[----:B---3--:R-:W-:Y:S01]  /*20f10*/  FMUL.FTZ R7, R133, R147 ;  /* 0x0000009385077220 */ /* 0x008fe20000410000 */
[----:B------:R-:W-:Y:S01]  /*20f20*/  F2FP.BF16.PACK_AB R147, R231, R240 ;  /* 0x000000f0e793723e */ /* 0x000fe200000010ff */
[C---:B------:R-:W-:Y:S01]  /*20f30*/  FMUL.FTZ R74, R0.reuse, R74 ;  /* 0x0000004a004a7220 */ /* 0x040fe20000410000 */
[----:B------:R-:W-:Y:S01]  /*20f40*/  MOV R186, R183 ;  /* 0x000000b700ba7202 */ /* 0x000fe20000000f00 */
[C---:B------:R-:W-:Y:S02]  /*20f50*/  FMUL.FTZ R75, R0.reuse, R75 ;  /* 0x0000004b004b7220 */ /* 0x040fe40000410000 */
[C---:B------:R-:W-:Y:S01]  /*20f60*/  FMUL.FTZ R78, R0.reuse, R78 ;  /* 0x0000004e004e7220 */ /* 0x040fe20000410000 */
[----:B------:R-:W3:Y:S01]  /*20f70*/  LDSM.16.MT88.4 R20, [R225+0x100] ;  /* 0x00010000e114783b */ /* 0x000ee20000004200 */
[C---:B----4-:R-:W-:Y:S02]  /*20f80*/  FMUL.FTZ R10, R0.reuse, R150 ;  /* 0x00000096000a7220 */ /* 0x050fe40000410000 */
[C---:B------:R-:W-:Y:S02]  /*20f90*/  FMUL.FTZ R11, R0.reuse, R151 ;  /* 0x00000097000b7220 */ /* 0x040fe40000410000 */
[C---:B------:R-:W-:Y:S02]  /*20fa0*/  FMUL.FTZ R79, R0.reuse, R79 ;  /* 0x0000004f004f7220 */ /* 0x040fe40000410000 */
[----:B------:R-:W-:Y:S01]  /*20fb0*/  FMUL.FTZ R90, R0, R90 ;  /* 0x0000005a005a7220 */ /* 0x000fe20000410000 */
[----:B------:R-:W4:Y:S01]  /*20fc0*/  LDSM.16.MT88.4 R36, [R226+0x100] ;  /* 0x00010000e224783b */ /* 0x000f220000004200 */
[C---:B------:R-:W-:Y:S01]  /*20fd0*/  FMUL.FTZ R8, R3.reuse, R148 ;  /* 0x0000009403087220 */ /* 0x040fe20000410000 */
[----:B------:R-:W-:Y:S01]  /*20fe0*/  F2FP.BF16.PACK_AB R148, R216, R215 ;  /* 0x000000d7d894723e */ /* 0x000fe200000010ff */
[----:B------:R-:W-:Y:S02]  /*20ff0*/  FMUL.FTZ R9, R3, R149 ;  /* 0x0000009503097220 */ /* 0x000fe40000410000 */
[----:B------:R-:W-:Y:S02]  /*21000*/  FMUL.FTZ R91, R0, R91 ;  /* 0x0000005b005b7220 */ /* 0x000fe40000410000 */
[----:B-1----:R-:W-:Y:S01]  /*21010*/  FMUL.FTZ R2, R134, c[0x0][0x2d0] ;  /* 0x0000b40086027a20 */ /* 0x002fe20000410000 */
[----:B--2---:R-:W-:Y:S01]  /*21020*/  F2FP.BF16.PACK_AB R150, R222, R221 ;  /* 0x000000ddde96723e */ /* 0x004fe200000010ff */
[----:B------:R-:W1:Y:S01]  /*21030*/  LDSM.16.MT88.4 R52, [R228+0x100] ;  /* 0x00010000e434783b */ /* 0x000e620000004200 */
[----:B------:R-:W-:Y:S02]  /*21040*/  FMUL.FTZ R94, R0, R94 ;  /* 0x0000005e005e7220 */ /* 0x000fe40000410000 */
[--C-:B------:R-:W-:Y:S01]  /*21050*/  FFMA.FTZ R4, R218, c[0x0][0x2d0], -R2.reuse ;  /* 0x0000b400da047a23 */ /* 0x100fe20000010802 */
[----:B------:R-:W-:Y:S01]  /*21060*/  MOV R218, R139 ;  /* 0x0000008b00da7202 */ /* 0x000fe20000000f00 */
[--C-:B------:R-:W-:Y:S01]  /*21070*/  FFMA.FTZ R6, R217, c[0x0][0x2d0], -R2.reuse ;  /* 0x0000b400d9067a23 */ /* 0x100fe20000010802 */
[----:B------:R-:W-:Y:S01]  /*21080*/  MOV R217, R214 ;  /* 0x000000d600d97202 */ /* 0x000fe20000000f00 */
[----:B------:R2:W-:Y:S01]  /*21090*/  MUFU.EX2 R212, R4 ;  /* 0x0000000400d47308 */ /* 0x0005e20000000800 */
[----:B------:R-:W-:Y:S01]  /*210a0*/  FMUL.FTZ R5, R132, R145 ;  /* 0x0000009184057220 */ /* 0x000fe20000410000 */
[----:B------:R-:W-:Y:S01]  /*210b0*/  F2FP.BF16.PACK_AB R145, R223, R220 ;  /* 0x000000dcdf91723e */ /* 0x000fe200000010ff */
[C---:B------:R-:W-:Y:S01]  /*210c0*/  FMUL.FTZ R95, R0.reuse, R95 ;  /* 0x0000005f005f7220 */ /* 0x040fe20000410000 */
[----:B------:R-:W-:Y:S01]  /*210d0*/  MOV R139, R241 ;  /* 0x000000f1008b7202 */ /* 0x000fe20000000f00 */
[C---:B------:R-:W-:Y:S01]  /*210e0*/  FMUL.FTZ R105, R3.reuse, R105 ;  /* 0x0000006903697220 */ /* 0x040fe20000410000 */
[----:B------:R-:W0:Y:S01]  /*210f0*/  LDGDEPBAR ;  /* 0x00000000000079af */ /* 0x000e220000000000 */
[C---:B------:R-:W-:Y:S02]  /*21100*/  FMUL.FTZ R106, R0.reuse, R106 ;  /* 0x0000006a006a7220 */ /* 0x040fe40000410000 */
[C---:B------:R-:W-:Y:S01]  /*21110*/  FMUL.FTZ R107, R0.reuse, R107 ;  /* 0x0000006b006b7220 */ /* 0x040fe20000410000 */
[----:B------:R1:W1:Y:S01]  /*21120*/  MUFU.EX2 R211, R6 ;  /* 0x0000000600d37308 */ /* 0x0002620000000800 */
[C---:B------:R-:W-:Y:S02]  /*21130*/  FMUL.FTZ R108, R3.reuse, R108 ;  /* 0x0000006c036c7220 */ /* 0x040fe40000410000 */
[----:B------:R-:W-:Y:S02]  /*21140*/  FMUL.FTZ R109, R3, R109 ;  /* 0x0000006d036d7220 */ /* 0x000fe40000410000 */
[C---:B------:R-:W-:Y:S02]  /*21150*/  FMUL.FTZ R110, R0.reuse, R110 ;  /* 0x0000006e006e7220 */ /* 0x040fe40000410000 */
[----:B------:R-:W-:Y:S02]  /*21160*/  FMUL.FTZ R111, R0, R111 ;  /* 0x0000006f006f7220 */ /* 0x000fe40000410000 */
[C---:B------:R-:W-:Y:S02]  /*21170*/  FMUL.FTZ R114, R133.reuse, R114 ;  /* 0x0000007285727220 */ /* 0x040fe40000410000 */
[C---:B------:R-:W-:Y:S02]  /*21180*/  FMUL.FTZ R115, R133.reuse, R115 ;  /* 0x0000007385737220 */ /* 0x040fe40000410000 */
[C---:B------:R-:W-:Y:S02]  /*21190*/  FMUL.FTZ R118, R133.reuse, R118 ;  /* 0x0000007685767220 */ /* 0x040fe40000410000 */
[--C-:B--2---:R-:W-:Y:S02]  /*211a0*/  FFMA.FTZ R4, R14, c[0x0][0x2d0], -R2.reuse ;  /* 0x0000b4000e047a23 */ /* 0x104fe40000010802 */
[----:B------:R-:W-:Y:S02]  /*211b0*/  FMUL.FTZ R14, R0, R154 ;  /* 0x0000009a000e7220 */ /* 0x000fe40000410000 */
[----:B------:R2:W-:Y:S01]  /*211c0*/  MUFU.EX2 R213, R4 ;  /* 0x0000000400d57308 */ /* 0x0005e20000000800 */
[----:B------:R-:W-:Y:S02]  /*211d0*/  FMUL.FTZ R119, R133, R119 ;  /* 0x0000007785777220 */ /* 0x000fe40000410000 */
[----:B------:R-:W-:Y:S02]  /*211e0*/  FMUL.FTZ R120, R3, R120 ;  /* 0x0000007803787220 */ /* 0x000fe40000410000 */
[----:B-1----:R-:W-:Y:S01]  /*211f0*/  FMUL.FTZ R6, R133, R146 ;  /* 0x0000009285067220 */ /* 0x002fe20000410000 */
[----:B------:R-:W-:Y:S01]  /*21200*/  F2FP.BF16.PACK_AB R146, R224, R233 ;  /* 0x000000e9e092723e */ /* 0x000fe200000010ff */
[C---:B------:R-:W-:Y:S01]  /*21210*/  FMUL.FTZ R121, R3.reuse, R121 ;  /* 0x0000007903797220 */ /* 0x040fe20000410000 */
[----:B------:R-:W-:Y:S01]  /*21220*/  F2FP.BF16.PACK_AB R149, R212, R211 ;  /* 0x000000d3d495723e */ /* 0x000fe200000010ff */
[C---:B------:R-:W-:Y:S02]  /*21230*/  FMUL.FTZ R122, R0.reuse, R122 ;  /* 0x0000007a007a7220 */ /* 0x040fe40000410000 */
[C---:B------:R-:W-:Y:S02]  /*21240*/  FMUL.FTZ R123, R0.reuse, R123 ;  /* 0x0000007b007b7220 */ /* 0x040fe40000410000 */
[C---:B------:R-:W-:Y:S02]  /*21250*/  FMUL.FTZ R124, R3.reuse, R124 ;  /* 0x0000007c037c7220 */ /* 0x040fe40000410000 */
[----:B------:R-:W-:Y:S02]  /*21260*/  FMUL.FTZ R125, R3, R125 ;  /* 0x0000007d037d7220 */ /* 0x000fe40000410000 */
[C---:B------:R-:W-:Y:S02]  /*21270*/  FMUL.FTZ R126, R0.reuse, R126 ;  /* 0x0000007e007e7220 */ /* 0x040fe40000410000 */
[----:B------:R-:W-:Y:S02]  /*21280*/  FMUL.FTZ R127, R0, R127 ;  /* 0x0000007f007f7220 */ /* 0x000fe40000410000 */
[--C-:B------:R-:W-:Y:S02]  /*21290*/  FFMA.FTZ R139, R139, c[0x0][0x2d0], -R209.reuse ;  /* 0x0000b4008b8b7a23 */ /* 0x100fe400000108d1 */
[----:B------:R-:W-:Y:S02]  /*212a0*/  FMUL.FTZ R128, R132, R128 ;  /* 0x0000008084807220 */ /* 0x000fe40000410000 */
[--C-:B--2---:R-:W-:Y:S02]  /*212b0*/  FFMA.FTZ R4, R15, c[0x0][0x2d0], -R2.reuse ;  /* 0x0000b4000f047a23 */ /* 0x104fe40000010802 */
[----:B------:R-:W-:Y:S02]  /*212c0*/  FMUL.FTZ R15, R0, R155 ;  /* 0x0000009b000f7220 */ /* 0x000fe40000410000 */
[----:B------:R1:W2:Y:S01]  /*212d0*/  MUFU.EX2 R214, R4 ;  /* 0x0000000400d67308 */ /* 0x0002a20000000800 */
[----:B------:R-:W4:Y:S01]  /*212e0*/  LDSM.16.MT88.4 R152, [R227+0x100] ;  /* 0x00010000e398783b */ /* 0x000f220000004200 */
[----:B------:R-:W-:Y:S02]  /*212f0*/  FMUL.FTZ R129, R132, R129 ;  /* 0x0000008184817220 */ /* 0x000fe40000410000 */
[C---:B------:R-:W-:Y:S02]  /*21300*/  FMUL.FTZ R130, R133.reuse, R130 ;  /* 0x0000008285827220 */ /* 0x040fe40000410000 */
[----:B------:R-:W-:Y:S02]  /*21310*/  FMUL.FTZ R131, R133, R131 ;  /* 0x0000008385837220 */ /* 0x000fe40000410000 */
[----:B------:R-:W-:Y:S02]  /*21320*/  FFMA.FTZ R140, R140, c[0x0][0x2d0], -R2 ;  /* 0x0000b4008c8c7a23 */ /* 0x000fe40000010802 */
[----:B-1----:R-:W-:Y:S01]  /*21330*/  FMUL.FTZ R4, R132, R144 ;  /* 0x0000009084047220 */ /* 0x002fe20000410000 */
[----:B------:R-:W-:Y:S02]  /*21340*/  F2FP.BF16.PACK_AB R144, R239, R219 ;  /* 0x000000dbef90723e */ /* 0x000fe400000010ff */
[----:B--2---:R-:W-:Y:S05]  /*21350*/  F2FP.BF16.PACK_AB R151, R214, R213 ;  /* 0x000000d5d697723e */ /* 0x004fea00000010ff */
[-C--:B---3--:R-:W-:Y:S08]  /*21360*/  HMMA.16816.F32.BF16 R4, R144, R20.reuse, R4 ;  /* 0x000000149004723c */ /* 0x088ff00000041804 */
        /* <DEDUP_REMOVED lines=8> */
[----:B------:R-:W-:Y:S01]  /*213f0*/  FMUL.FTZ R44, R3, R184 ;  /* 0x000000b8032c7220 */ /* 0x000fe20000410000 */
[----:B------:R-:W-:Y:S01]  /*21400*/  MOV R184, R58 ;  /* 0x0000003a00b87202 */ /* 0x000fe20000000f00 */
[----:B------:R-:W-:Y:S02]  /*21410*/  FMUL.FTZ R58, R0, R198 ;  /* 0x000000c6003a7220 */ /* 0x000fe40000410000 */
[C---:B------:R-:W-:Y:S01]  /*21420*/  FMUL.FTZ R22, R133.reuse, R162 ;  /* 0x000000a285167220 */ /* 0x040fe20000410000 */
[----:B------:R-:W-:Y:S03]  /*21430*/  MOV R162, R65 ;  /* 0x0000004100a27202 */ /* 0x000fe60000000f00 */
[C---:B------:R-:W-:Y:S01]  /*21440*/  FMUL.FTZ R23, R133.reuse, R163 ;  /* 0x000000a385177220 */ /* 0x040fe20000410000 */
[----:B------:R-:W-:Y:S01]  /*21450*/  MOV R163, R64 ;  /* 0x0000004000a37202 */ /* 0x000fe20000000f00 */
[C---:B------:R-:W-:Y:S02]  /*21460*/  FMUL.FTZ R64, R132.reuse, R204 ;  /* 0x000000cc84407220 */ /* 0x040fe40000410000 */
[C---:B------:R-:W-:Y:S03]  /*21470*/  FMUL.FTZ R65, R132.reuse, R205 ;  /* 0x000000cd84417220 */ /* 0x040fe60000410000 */
[-C--:B----4-:R-:W-:Y:S08]  /*21480*/  HMMA.16816.F32.BF16 R20, R144, R36.reuse, R20 ;  /* 0x000000249014723c */ /* 0x090ff00000041814 */
[C---:B------:R-:W-:Y:S07]  /*21490*/  HMMA.16816.F32.BF16 R24, R148.reuse, R36, R24 ;  /* 0x000000249418723c */ /* 0x040fee0000041818 */
[C---:B------:R-:W-:Y:S01]  /*214a0*/  FMUL.FTZ R36, R132.reuse, R176 ;  /* 0x000000b084247220 */ /* 0x040fe20000410000 */
[-C--:B------:R-:W-:Y:S04]  /*214b0*/  HMMA.16816.F32.BF16 R28, R148, R38.reuse, R28 ;  /* 0x00000026941c723c */ /* 0x080fe8000004181c */
[----:B------:R-:W-:Y:S01]  /*214c0*/  FMUL.FTZ R37, R132, R177 ;  /* 0x000000b184257220 */ /* 0x000fe20000410000 */
[----:B------:R-:W-:Y:S02]  /*214d0*/  MOV R177, R217 ;  /* 0x000000d900b17202 */ /* 0x000fe40000000f00 */
[----:B------:R-:W-:Y:S01]  /*214e0*/  MOV R217, R63 ;  /* 0x0000003f00d97202 */ /* 0x000fe20000000f00 */
[C---:B------:R-:W-:Y:S04]  /*214f0*/  HMMA.16816.F32.BF16 R32, R144.reuse, R38, R32 ;  /* 0x000000269020723c */ /* 0x040fe80000041820 */
[----:B------:R-:W-:Y:S03]  /*21500*/  FMUL.FTZ R63, R0, R203 ;  /* 0x000000cb003f7220 */ /* 0x000fe60000410000 */
[----:B------:R-:W-:Y:S01]  /*21510*/  FMUL.FTZ R39, R133, R179 ;  /* 0x000000b385277220 */ /* 0x000fe20000410000 */
[----:B------:R-:W-:Y:S01]  /*21520*/  MOV R179, R40 ;  /* 0x0000002800b37202 */ /* 0x000fe20000000f00 */
[----:B------:R-:W-:Y:S03]  /*21530*/  FMUL.FTZ R40, R3, R180 ;  /* 0x000000b403287220 */ /* 0x000fe60000410000 */
[----:B------:R-:W-:Y:S01]  /*21540*/  MOV R180, R135 ;  /* 0x0000008700b47202 */ /* 0x000fe20000000f00 */
[--C-:B------:R-:W-:Y:S01]  /*21550*/  FFMA.FTZ R135, R248, c[0x0][0x2d0], -R210.reuse ;  /* 0x0000b400f8877a23 */ /* 0x100fe200000108d2 */
[----:B------:R-:W-:Y:S01]  /*21560*/  MOV R183, R179 ;  /* 0x000000b300b77202 */ /* 0x000fe20000000f00 */
[----:B------:R-:W-:Y:S01]  /*21570*/  FMUL.FTZ R38, R133, R178 ;  /* 0x000000b285267220 */ /* 0x000fe20000410000 */
[----:B------:R-:W-:Y:S01]  /*21580*/  MOV R179, R177 ;  /* 0x000000b100b37202 */ /* 0x000fe20000000f00 */
[----:B------:R1:W-:Y:S01]  /*21590*/  MUFU.EX2 R178, R135 ;  /* 0x0000008700b27308 */ /* 0x0003e20000000800 */
[----:B------:R-:W-:Y:S02]  /*215a0*/  MOV R177, R172 ;  /* 0x000000ac00b17202 */ /* 0x000fe40000000f00 */
[----:B------:R-:W-:Y:S02]  /*215b0*/  MOV R172, R169 ;  /* 0x000000a900ac7202 */ /* 0x000fe40000000f00 */
[-C--:B------:R-:W-:Y:S03]  /*215c0*/  HMMA.16816.F32.BF16 R36, R144, R52.reuse, R36 ;  /* 0x000000349024723c */ /* 0x080fe60000041824 */
[----:B------:R-:W-:Y:S02]  /*215d0*/  MOV R169, R242 ;  /* 0x000000f200a97202 */ /* 0x000fe40000000f00 */
[----:B------:R2:W-:Y:S01]  /*215e0*/  MUFU.EX2 R242, R139 ;  /* 0x0000008b00f27308 */ /* 0x0005e20000000800 */
[----:B------:R-:W-:Y:S02]  /*215f0*/  MOV R185, R180 ;  /* 0x000000b400b97202 */ /* 0x000fe40000000f00 */
[C---:B------:R-:W-:Y:S07]  /*21600*/  HMMA.16816.F32.BF16 R40, R148.reuse, R52, R40 ;  /* 0x000000349428723c */ /* 0x040fee0000041828 */
[C---:B------:R-:W-:Y:S01]  /*21610*/  FMUL.FTZ R52, R132.reuse, R192 ;  /* 0x000000c084347220 */ /* 0x040fe20000410000 */
[-C--:B------:R-:W-:Y:S04]  /*21620*/  HMMA.16816.F32.BF16 R44, R148, R54.reuse, R44 ;  /* 0x00000036942c723c */ /* 0x080fe8000004182c */
[--C-:B-1----:R-:W-:Y:S02]  /*21630*/  FFMA.FTZ R135, R247, c[0x0][0x2d0], -R210.reuse ;  /* 0x0000b400f7877a23 */ /* 0x102fe400000108d2 */
[----:B------:R-:W-:Y:S02]  /*21640*/  FMUL.FTZ R53, R132, R193 ;  /* 0x000000c184357220 */ /* 0x000fe40000410000 */
[C---:B------:R-:W-:Y:S01]  /*21650*/  HMMA.16816.F32.BF16 R48, R144.reuse, R54, R48 ;  /* 0x000000369030723c */ /* 0x040fe20000041830 */
[----:B------:R1:W-:Y:S03]  /*21660*/  MUFU.EX2 R241, R135 ;  /* 0x0000008700f17308 */ /* 0x0003e60000000800 */
[--C-:B--2---:R-:W-:Y:S03]  /*21670*/  FFMA.FTZ R139, R174, c[0x0][0x2d0], -R209.reuse ;  /* 0x0000b400ae8b7a23 */ /* 0x104fe600000108d1 */
[C---:B------:R-:W-:Y:S02]  /*21680*/  FMUL.FTZ R55, R133.reuse, R195 ;  /* 0x000000c385377220 */ /* 0x040fe40000410000 */
[----:B------:R-:W-:Y:S02]  /*21690*/  FMUL.FTZ R54, R133, R194 ;  /* 0x000000c285367220 */ /* 0x000fe40000410000 */
[----:B------:R2:W-:Y:S05]  /*216a0*/  MUFU.EX2 R194, R142 ;  /* 0x0000008e00c27308 */ /* 0x0005ea0000000800 */
[-C--:B------:R-:W-:Y:S08]  /*216b0*/  HMMA.16816.F32.BF16 R52, R144, R152.reuse, R52 ;  /* 0x000000989034723c */ /* 0x080ff00000041834 */
[C---:B------:R-:W-:Y:S04]  /*216c0*/  HMMA.16816.F32.BF16 R56, R148.reuse, R152, R56 ;  /* 0x000000989438723c */ /* 0x040fe80000041838 */
[--C-:B-1----:R-:W-:Y:S04]  /*216d0*/  FFMA.FTZ R135, R245, c[0x0][0x2d0], -R210.reuse ;  /* 0x0000b400f5877a23 */ /* 0x102fe800000108d2 */
[-C--:B------:R-:W-:Y:S01]  /*216e0*/  HMMA.16816.F32.BF16 R60, R148, R154.reuse, R60 ;  /* 0x0000009a943c723c */ /* 0x080fe2000004183c */
[----:B------:R1:W-:Y:S03]  /*216f0*/  MUFU.EX2 R181, R135 ;  /* 0x0000008700b57308 */ /* 0x0003e60000000800 */
[--C-:B--2---:R-:W-:Y:S04]  /*21700*/  FFMA.FTZ R142, R166, c[0x0][0x2d0], -R210.reuse ;  /* 0x0000b400a68e7a23 */ /* 0x104fe800000108d2 */
[C---:B------:R-:W-:Y:S01]  /*21710*/  HMMA.16816.F32.BF16 R64, R144.reuse, R154, R64 ;  /* 0x0000009a9040723c */ /* 0x040fe20000041840 */
[----:B------:R-:W2:Y:S02]  /*21720*/  LDSM.16.MT88.4 R152, [R225+0x2100] ;  /* 0x00210000e198783b */ /* 0x000ea40000004200 */
[----:B------:R-:W-:Y:S01]  /*21730*/  MUFU.EX2 R142, R142 ;  /* 0x0000008e008e7308 */ /* 0x000fe20000000800 */
[----:B-1----:R-:W-:Y:S09]  /*21740*/  FFMA.FTZ R135, R246, c[0x0][0x2d0], -R210 ;  /* 0x0000b400f6877a23 */ /* 0x002ff200000108d2 */
        /* <DEDUP_REMOVED lines=8> */
[--C-:B-1----:R-:W-:Y:S04]  /*217d0*/  FFMA.FTZ R135, R250, c[0x0][0x2d0], -R209.reuse ;  /* 0x0000b400fa877a23 */ /* 0x102fe800000108d1 */
[----:B------:R1:W-:Y:S04]  /*217e0*/  MUFU.EX2 R180, R135 ;  /* 0x0000008700b47308 */ /* 0x0003e80000000800 */
[--C-:B-1----:R-:W-:Y:S01]  /*217f0*/  FFMA.FTZ R135, R249, c[0x0][0x2d0], -R209.reuse ;  /* 0x0000b400f9877a23 */ /* 0x102fe200000108d1 */
[-C--:B--2---:R-:W-:Y:S05]  /*21800*/  HMMA.16816.F32.BF16 R84, R144, R152.reuse, R84 ;  /* 0x000000989054723c */ /* 0x084fea0000041854 */
[----:B------:R1:W-:Y:S03]  /*21810*/  MUFU.EX2 R198, R135 ;  /* 0x0000008700c67308 */ /* 0x0003e60000000800 */
[C---:B------:R-:W-:Y:S08]  /*21820*/  HMMA.16816.F32.BF16 R88, R148.reuse, R152, R88 ;  /* 0x000000989458723c */ /* 0x040ff00000041858 */
[-C--:B------:R-:W-:Y:S08]  /*21830*/  HMMA.16816.F32.BF16 R92, R148, R154.reuse, R92 ;  /* 0x0000009a945c723c */ /* 0x080ff0000004185c */
[C---:B------:R-:W-:Y:S01]  /*21840*/  HMMA.16816.F32.BF16 R96, R144.reuse, R154, R96 ;  /* 0x0000009a9060723c */ /* 0x040fe20000041860 */
[----:B------:R-:W2:Y:S03]  /*21850*/  LDSM.16.MT88.4 R152, [R228+0x2100] ;  /* 0x00210000e498783b */ /* 0x000ea60000004200 */
[--C-:B-1----:R-:W-:Y:S01]  /*21860*/  FFMA.FTZ R135, R188, c[0x0][0x2d0], -R208.reuse ;  /* 0x0000b400bc877a23 */ /* 0x102fe200000108d0 */
[----:B------:R-:W-:Y:S02]  /*21870*/  MOV R188, R187 ;  /* 0x000000bb00bc7202 */ /* 0x000fe40000000f00 */
[----:B------:R-:W-:Y:S02]  /*21880*/  MOV R187, R186 ;  /* 0x000000ba00bb7202 */ /* 0x000fe40000000f00 */
[----:B------:R-:W-:Y:S03]  /*21890*/  MOV R186, R185 ;  /* 0x000000b900ba7202 */ /* 0x000fe60000000f00 */
        /* <DEDUP_REMOVED lines=8> */
[--C-:B-1----:R-:W-:Y:S01]  /*21920*/  FFMA.FTZ R135, R188, c[0x0][0x2d0], -R208.reuse ;  /* 0x0000b400bc877a23 */ /* 0x102fe200000108d0 */
[-C--:B--2---:R-:W-:Y:S03]  /*21930*/  HMMA.16816.F32.BF16 R100, R144, R152.reuse, R100 ;  /* 0x000000989064723c */ /* 0x084fe60000041864 */
[----:B------:R1:W2:Y:S01]  /*21940*/  MUFU.EX2 R243, R135 ;  /* 0x0000008700f37308 */ /* 0x0002a20000000800 */
[----:B------:R-:W-:Y:S02]  /*21950*/  MOV R188, R186 ;  /* 0x000000ba00bc7202 */ /* 0x000fe40000000f00 */
[----:B------:R-:W-:Y:S02]  /*21960*/  MOV R186, R185 ;  /* 0x000000b900ba7202 */ /* 0x000fe40000000f00 */
[C---:B------:R-:W-:Y:S08]  /*21970*/  HMMA.16816.F32.BF16 R104, R148.reuse, R152, R104 ;  /* 0x000000989468723c */ /* 0x040ff00000041868 */
[-C--:B------:R-:W-:Y:S08]  /*21980*/  HMMA.16816.F32.BF16 R108, R148, R154.reuse, R108 ;  /* 0x0000009a946c723c */ /* 0x080ff0000004186c */
[C---:B------:R-:W-:Y:S01]  /*21990*/  HMMA.16816.F32.BF16 R112, R144.reuse, R154, R112 ;  /* 0x0000009a9070723c */ /* 0x040fe20000041870 */
[----:B------:R-:W3:Y:S03]  /*219a0*/  LDSM.16.MT88.4 R152, [R227+0x2100] ;  /* 0x00210000e398783b */ /* 0x000ee60000004200 */
[--C-:B-1----:R-:W-:Y:S04]  /*219b0*/  FFMA.FTZ R135, R252, c[0x0][0x2d0], -R208.reuse ;  /* 0x0000b400fc877a23 */ /* 0x102fe800000108d0 */
[----:B------:R1:W-:Y:S04]  /*219c0*/  MUFU.EX2 R185, R135 ;  /* 0x0000008700b97308 */ /* 0x0003e80000000800 */
[----:B-1----:R-:W-:Y:S06]  /*219d0*/  FFMA.FTZ R135, R189, c[0x0][0x2d0], -R208 ;  /* 0x0000b400bd877a23 */ /* 0x002fec00000108d0 */
[----:B------:R1:W4:Y:S01]  /*219e0*/  MUFU.EX2 R202, R135 ;  /* 0x0000008700ca7308 */ /* 0x0003220000000800 */
[-C--:B---3--:R-:W-:Y:S08]  /*219f0*/  HMMA.16816.F32.BF16 R116, R144, R152.reuse, R116 ;  /* 0x000000989074723c */ /* 0x088ff00000041874 */
[C---:B------:R-:W-:Y:S07]  /*21a00*/  HMMA.16816.F32.BF16 R120, R148.reuse, R152, R120 ;  /* 0x000000989478723c */ /* 0x040fee0000041878 */
[----:B--2---:R-:W-:Y:S01]  /*21a10*/  F2FP.BF16.PACK_AB R152, R243, R177 ;  /* 0x000000b1f398723e */ /* 0x004fe200000010ff */
[-C--:B------:R-:W-:Y:S01]  /*21a20*/  HMMA.16816.F32.BF16 R124, R148, R154.reuse, R124 ;  /* 0x0000009a947c723c */ /* 0x080fe2000004187c */
[----:B------:R-:W2:Y:S03]  /*21a30*/  LDSM.16.MT88.4 R148, [R225+0x900] ;  /* 0x00090000e194783b */ /* 0x000ea60000004200 */
[--C-:B-1----:R-:W-:Y:S04]  /*21a40*/  FFMA.FTZ R135, R188, c[0x0][0x2d0], -R2.reuse ;  /* 0x0000b400bc877a23 */ /* 0x102fe80000010802 */
[----:B------:R-:W-:Y:S01]  /*21a50*/  HMMA.16816.F32.BF16 R128, R144, R154, R128 ;  /* 0x0000009a9080723c */ /* 0x000fe20000041880 */
[----:B------:R1:W-:Y:S06]  /*21a60*/  MUFU.EX2 R193, R135 ;  /* 0x0000008700c17308 */ /* 0x0003ec0000000800 */
[----:B------:R-:W-:Y:S02]  /*21a70*/  F2FP.BF16.PACK_AB R144, R241, R178 ;  /* 0x000000b2f190723e */ /* 0x000fe400000010ff */
[----:B------:R-:W-:Y:S03]  /*21a80*/  F2FP.BF16.PACK_AB R145, R242, R176 ;  /* 0x000000b0f291723e */ /* 0x000fe600000010ff */
[----:B------:R-:W-:Y:S02]  /*21a90*/  F2FP.BF16.PACK_AB R146, R195, R181 ;  /* 0x000000b5c392723e */ /* 0x000fe400000010ff */
[----:B------:R-:W-:Y:S02]  /*21aa0*/  F2FP.BF16.PACK_AB R147, R198, R180 ;  /* 0x000000b4c693723e */ /* 0x000fe400000010ff */
[----:B----4-:R-:W-:Y:S01]  /*21ab0*/  F2FP.BF16.PACK_AB R154, R202, R185 ;  /* 0x000000b9ca9a723e */ /* 0x010fe200000010ff */
[--C-:B-1----:R-:W-:Y:S04]  /*21ac0*/  FFMA.FTZ R135, R235, c[0x0][0x2d0], -R2.reuse ;  /* 0x0000b400eb877a23 */ /* 0x102fe80000010802 */
[----:B------:R1:W3:Y:S01]  /*21ad0*/  MUFU.EX2 R235, R135 ;  /* 0x0000008700eb7308 */ /* 0x0002e20000000800 */
[-C--:B--2---:R-:W-:Y:S03]  /*21ae0*/  HMMA.16816.F32.BF16 R4, R144, R148.reuse, R4 ;  /* 0x000000949004723c */ /* 0x084fe60000041804 */
[--C-:B-1----:R-:W-:Y:S01]  /*21af0*/  FFMA.FTZ R135, R179, c[0x0][0x2d0], -R2.reuse ;  /* 0x0000b400b3877a23 */ /* 0x102fe20000010802 */
[----:B---3--:R-:W-:Y:S05]  /*21b00*/  F2FP.BF16.PACK_AB R153, R235, R193 ;  /* 0x000000c1eb99723e */ /* 0x008fea00000010ff */
[----:B------:R1:W-:Y:S03]  /*21b10*/  MUFU.EX2 R179, R135 ;  /* 0x0000008700b37308 */ /* 0x0003e60000000800 */
[----:B-1----:R-:W-:Y:S07]  /*21b20*/  FFMA.FTZ R135, R187, c[0x0][0x2d0], -R2 ;  /* 0x0000b400bb877a23 */ /* 0x002fee0000010802 */
        /* <DEDUP_REMOVED lines=8> */
[--C-:B-1----:R-:W-:Y:S04]  /*21bb0*/  FFMA.FTZ R135, R184, c[0x0][0x2d0], -R210.reuse ;  /* 0x0000b400b8877a23 */ /* 0x102fe800000108d2 */
[----:B------:R1:W-:Y:S04]  /*21bc0*/  MUFU.EX2 R192, R135 ;  /* 0x0000008700c07308 */ /* 0x0003e80000000800 */
[--C-:B-1----:R-:W-:Y:S06]  /*21bd0*/  FFMA.FTZ R135, R183, c[0x0][0x2d0], -R210.reuse ;  /* 0x0000b400b7877a23 */ /* 0x102fec00000108d2 */
[----:B------:R1:W-:Y:S01]  /*21be0*/  MUFU.EX2 R183, R139 ;  /* 0x0000008b00b77308 */ /* 0x0003e20000000800 */
[-C--:B--2---:R-:W-:Y:S09]  /*21bf0*/  HMMA.16816.F32.BF16 R20, R144, R148.reuse, R20 ;  /* 0x000000949014723c */ /* 0x084ff20000041814 */
[----:B------:R2:W-:Y:S01]  /*21c00*/  MUFU.EX2 R184, R135 ;  /* 0x0000008700b87308 */ /* 0x0005e20000000800 */
[C---:B------:R-:W-:Y:S08]  /*21c10*/  HMMA.16816.F32.BF16 R24, R152.reuse, R148, R24 ;  /* 0x000000949818723c */ /* 0x040ff00000041818 */
[-C--:B------:R-:W-:Y:S04]  /*21c20*/  HMMA.16816.F32.BF16 R28, R152, R150.reuse, R28 ;  /* 0x00000096981c723c */ /* 0x080fe8000004181c */
[----:B-1----:R-:W-:Y:S04]  /*21c30*/  FFMA.FTZ R139, R165, c[0x0][0x2d0], -R210 ;  /* 0x0000b400a58b7a23 */ /* 0x002fe800000108d2 */
[C---:B------:R-:W-:Y:S01]  /*21c40*/  HMMA.16816.F32.BF16 R32, R144.reuse, R150, R32 ;  /* 0x000000969020723c */ /* 0x040fe20000041820 */
[----:B------:R-:W1:Y:S01]  /*21c50*/  LDSM.16.MT88.4 R148, [R228+0x900] ;  /* 0x00090000e494783b */ /* 0x000e620000004200 */
[----:B------:R-:W-:Y:S02]  /*21c60*/  MUFU.EX2 R139, R139 ;  /* 0x0000008b008b7308 */ /* 0x000fe40000000800 */
[--C-:B--2---:R-:W-:Y:S08]  /*21c70*/  FFMA.FTZ R135, R182, c[0x0][0x2d0], -R209.reuse ;  /* 0x0000b400b6877a23 */ /* 0x104ff000000108d1 */
[----:B------:R2:W3:Y:S02]  /*21c80*/  MUFU.EX2 R188, R135 ;  /* 0x0000008700bc7308 */ /* 0x0004e40000000800 */
[--C-:B--2---:R-:W-:Y:S02]  /*21c90*/  FFMA.FTZ R135, R175, c[0x0][0x2d0], -R209.reuse ;  /* 0x0000b400af877a23 */ /* 0x104fe400000108d1 */
[--C-:B------:R-:W-:Y:S06]  /*21ca0*/  FFMA.FTZ R175, R218, c[0x0][0x2d0], -R208.reuse ;  /* 0x0000b400daaf7a23 */ /* 0x100fec00000108d0 */
[----:B------:R2:W-:Y:S01]  /*21cb0*/  MUFU.EX2 R187, R135 ;  /* 0x0000008700bb7308 */ /* 0x0005e20000000800 */
[-C--:B-1----:R-:W-:Y:S08]  /*21cc0*/  HMMA.16816.F32.BF16 R36, R144, R148.reuse, R36 ;  /* 0x000000949024723c */ /* 0x082ff00000041824 */
[C---:B------:R-:W-:Y:S01]  /*21cd0*/  HMMA.16816.F32.BF16 R40, R152.reuse, R148, R40 ;  /* 0x000000949828723c */ /* 0x040fe20000041828 */
[----:B------:R-:W-:Y:S07]  /*21ce0*/  MUFU.EX2 R252, R175 ;  /* 0x000000af00fc7308 */ /* 0x000fee0000000800 */
[-C--:B------:R-:W-:Y:S04]  /*21cf0*/  HMMA.16816.F32.BF16 R44, R152, R150.reuse, R44 ;  /* 0x00000096982c723c */ /* 0x080fe8000004182c */
[--C-:B--2---:R-:W-:Y:S04]  /*21d00*/  FFMA.FTZ R135, R173, c[0x0][0x2d0], -R209.reuse ;  /* 0x0000b400ad877a23 */ /* 0x104fe800000108d1 */
[C---:B------:R-:W-:Y:S01]  /*21d10*/  HMMA.16816.F32.BF16 R48, R144.reuse, R150, R48 ;  /* 0x000000969030723c */ /* 0x040fe20000041830 */
[----:B------:R-:W1:Y:S01]  /*21d20*/  LDSM.16.MT88.4 R148, [R227+0x900] ;  /* 0x00090000e394783b */ /* 0x000e620000004200 */
[----:B------:R2:W-:Y:S02]  /*21d30*/  MUFU.EX2 R196, R135 ;  /* 0x0000008700c47308 */ /* 0x0005e40000000800 */
[--C-:B--2---:R-:W-:Y:S08]  /*21d40*/  FFMA.FTZ R135, R172, c[0x0][0x2d0], -R208.reuse ;  /* 0x0000b400ac877a23 */ /* 0x104ff000000108d0 */
[----:B------:R2:W-:Y:S01]  /*21d50*/  MUFU.EX2 R189, R135 ;  /* 0x0000008700bd7308 */ /* 0x0005e20000000800 */
[-C--:B-1----:R-:W-:Y:S08]  /*21d60*/  HMMA.16816.F32.BF16 R52, R144, R148.reuse, R52 ;  /* 0x000000949034723c */ /* 0x082ff00000041834 */
[C---:B------:R-:W-:Y:S04]  /*21d70*/  HMMA.16816.F32.BF16 R56, R152.reuse, R148, R56 ;  /* 0x000000949838723c */ /* 0x040fe80000041838 */
[--C-:B--2---:R-:W-:Y:S04]  /*21d80*/  FFMA.FTZ R135, R171, c[0x0][0x2d0], -R208.reuse ;  /* 0x0000b400ab877a23 */ /* 0x104fe800000108d0 */
        /* <DEDUP_REMOVED lines=8> */
[----:B------:R-:W-:Y:S03]  /*21e10*/  MOV R162, R161 ;  /* 0x000000a100a27202 */ /* 0x000fe60000000f00 */
[----:B------:R-:W-:Y:S02]  /*21e20*/  MOV R161, R159 ;  /* 0x0000009f00a17202 */ /* 0x000fe40000000f00 */
[----:B------:R-:W-:Y:S01]  /*21e30*/  MOV R159, R158 ;  /* 0x0000009e009f7202 */ /* 0x000fe20000000f00 */
[--C-:B------:R-:W-:Y:S01]  /*21e40*/  FFMA.FTZ R173, R162, c[0x0][0x2d0], -R209.reuse ;  /* 0x0000b400a2ad7a23 */ /* 0x100fe200000108d1 */
[----:B------:R-:W-:Y:S01]  /*21e50*/  MOV R158, R157 ;  /* 0x0000009d009e7202 */ /* 0x000fe20000000f00 */
[--C-:B------:R-:W-:Y:S01]  /*21e60*/  FFMA.FTZ R172, R161, c[0x0][0x2d0], -R209.reuse ;  /* 0x0000b400a1ac7a23 */ /* 0x100fe200000108d1 */
[----:B------:R-:W-:Y:S01]  /*21e70*/  MOV R157, R156 ;  /* 0x0000009c009d7202 */ /* 0x000fe20000000f00 */
[--C-:B------:R-:W-:Y:S01]  /*21e80*/  FFMA.FTZ R171, R159, c[0x0][0x2d0], -R209.reuse ;  /* 0x0000b4009fab7a23 */ /* 0x100fe200000108d1 */
[----:B------:R-:W4:Y:S01]  /*21e90*/  LDL.LU R156, [R1+0x8] ;  /* 0x00000800019c7983 */ /* 0x000f220000300800 */
[----:B------:R-:W-:Y:S02]  /*21ea0*/  MUFU.EX2 R204, R173 ;  /* 0x000000ad00cc7308 */ /* 0x000fe40000000800 */
[--C-:B------:R-:W-:Y:S01]  /*21eb0*/  FFMA.FTZ R174, R157, c[0x0][0x2d0], -R208.reuse ;  /* 0x0000b4009dae7a23 */ /* 0x100fe200000108d0 */
[-C--:B--2---:R-:W-:Y:S07]  /*21ec0*/  HMMA.16816.F32.BF16 R68, R144, R148.reuse, R68 ;  /* 0x000000949044723c */ /* 0x084fee0000041844 */
[----:B------:R3:W-:Y:S01]  /*21ed0*/  MUFU.EX2 R203, R171 ;  /* 0x000000ab00cb7308 */ /* 0x0007e20000000800 */
[--C-:B-1----:R-:W-:Y:S04]  /*21ee0*/  FFMA.FTZ R135, R170, c[0x0][0x2d0], -R208.reuse ;  /* 0x0000b400aa877a23 */ /* 0x102fe800000108d0 */
[--C-:B------:R-:W-:Y:S01]  /*21ef0*/  FFMA.FTZ R170, R158, c[0x0][0x2d0], -R208.reuse ;  /* 0x0000b4009eaa7a23 */ /* 0x100fe200000108d0 */
[C---:B------:R-:W-:Y:S04]  /*21f00*/  HMMA.16816.F32.BF16 R72, R152.reuse, R148, R72 ;  /* 0x000000949848723c */ /* 0x040fe80000041848 */
[----:B------:R-:W-:Y:S01]  /*21f10*/  FFMA.FTZ R208, R217, c[0x0][0x2d0], -R208 ;  /* 0x0000b400d9d07a23 */ /* 0x000fe200000108d0 */
[----:B------:R1:W-:Y:S03]  /*21f20*/  MUFU.EX2 R197, R135 ;  /* 0x0000008700c57308 */ /* 0x0003e60000000800 */
[-C--:B------:R-:W-:Y:S07]  /*21f30*/  HMMA.16816.F32.BF16 R76, R152, R150.reuse, R76 ;  /* 0x00000096984c723c */ /* 0x080fee000004184c */
[----:B------:R-:W2:Y:S01]  /*21f40*/  MUFU.EX2 R251, R208 ;  /* 0x000000d000fb7308 */ /* 0x000ea20000000800 */
[C---:B------:R-:W-:Y:S01]  /*21f50*/  HMMA.16816.F32.BF16 R80, R144.reuse, R150, R80 ;  /* 0x000000969050723c */ /* 0x040fe20000041850 */
[----:B------:R-:W2:Y:S03]  /*21f60*/  LDSM.16.MT88.4 R148, [R226+0x2900] ;  /* 0x00290000e294783b */ /* 0x000ea60000004200 */
[----:B---3--:R-:W-:Y:S05]  /*21f70*/  MOV R171, R188 ;  /* 0x000000bc00ab7202 */ /* 0x008fea0000000f00 */
[----:B------:R-:W-:Y:S03]  /*21f80*/  MUFU.EX2 R201, R170 ;  /* 0x000000aa00c97308 */ /* 0x000fe60000000800 */
[--C-:B-1----:R-:W-:Y:S02]  /*21f90*/  FFMA.FTZ R135, R160, c[0x0][0x2d0], -R2.reuse ;  /* 0x0000b400a0877a23 */ /* 0x102fe40000010802 */
[----:B------:R-:W3:Y:S05]  /*21fa0*/  LDL.LU R160, [R1+0xc] ;  /* 0x00000c0001a07983 */ /* 0x000eea0000300800 */
[----:B------:R1:W-:Y:S01]  /*21fb0*/  MUFU.EX2 R248, R135 ;  /* 0x0000008700f87308 */ /* 0x0003e20000000800 */
[-C--:B--2---:R-:W-:Y:S03]  /*21fc0*/  HMMA.16816.F32.BF16 R84, R144, R148.reuse, R84 ;  /* 0x000000949054723c */ /* 0x084fe60000041854 */
[--C-:B-1----:R-:W-:Y:S02]  /*21fd0*/  FFMA.FTZ R135, R169, c[0x0][0x2d0], -R2.reuse ;  /* 0x0000b400a9877a23 */ /* 0x102fe40000010802 */
[----:B------:R-:W-:Y:S04]  /*21fe0*/  FFMA.FTZ R169, R163, c[0x0][0x2d0], -R209 ;  /* 0x0000b400a3a97a23 */ /* 0x000fe800000108d1 */
[----:B------:R-:W-:Y:S01]  /*21ff0*/  MUFU.EX2 R209, R174 ;  /* 0x000000ae00d17308 */ /* 0x000fe20000000800 */
[C---:B------:R-:W-:Y:S08]  /*22000*/  HMMA.16816.F32.BF16 R88, R152.reuse, R148, R88 ;  /* 0x000000949858723c */ /* 0x040ff00000041858 */
[-C--:B------:R-:W-:Y:S01]  /*22010*/  HMMA.16816.F32.BF16 R92, R152, R150.reuse, R92 ;  /* 0x00000096985c723c */ /* 0x080fe2000004185c */
[----:B------:R-:W-:Y:S07]  /*22020*/  MUFU.EX2 R200, R169 ;  /* 0x000000a900c87308 */ /* 0x000fee0000000800 */
[C---:B------:R-:W-:Y:S01]  /*22030*/  HMMA.16816.F32.BF16 R96, R144.reuse, R150, R96 ;  /* 0x000000969060723c */ /* 0x040fe20000041860 */
[----:B------:R-:W1:Y:S02]  /*22040*/  LDSM.16.MT88.4 R148, [R228+0x2900] ;  /* 0x00290000e494783b */ /* 0x000e640000004200 */
[----:B------:R2:W1:Y:S10]  /*22050*/  MUFU.EX2 R169, R172 ;  /* 0x000000ac00a97308 */ /* 0x0004740000000800 */
[----:B------:R1:W-:Y:S01]  /*22060*/  MUFU.EX2 R247, R135 ;  /* 0x0000008700f77308 */ /* 0x0003e20000000800 */
[----:B--2---:R-:W-:Y:S01]  /*22070*/  LDSM.16.MT88.4 R172, [R226+0x1900] ;  /* 0x00190000e2ac783b */ /* 0x004fe20000004200 */
[----:B-1----:R-:W-:Y:S02]  /*22080*/  FFMA.FTZ R135, R168, c[0x0][0x2d0], -R2 ;  /* 0x0000b400a8877a23 */ /* 0x002fe40000010802 */
[----:B------:R-:W-:Y:S01]  /*22090*/  FFMA.FTZ R168, R164, c[0x0][0x2d0], -R210 ;  /* 0x0000b400a4a87a23 */ /* 0x000fe200000108d2 */
[-C--:B------:R-:W-:Y:S05]  /*220a0*/  HMMA.16816.F32.BF16 R100, R144, R148.reuse, R100 ;  /* 0x000000949064723c */ /* 0x080fea0000041864 */
[----:B------:R1:W-:Y:S03]  /*220b0*/  MUFU.EX2 R249, R135 ;  /* 0x0000008700f97308 */ /* 0x0003e60000000800 */
[C---:B------:R-:W-:Y:S07]  /*220c0*/  HMMA.16816.F32.BF16 R104, R152.reuse, R148, R104 ;  /* 0x000000949868723c */ /* 0x040fee0000041868 */
[----:B------:R2:W-:Y:S01]  /*220d0*/  MUFU.EX2 R191, R168 ;  /* 0x000000a800bf7308 */ /* 0x0005e20000000800 */
[-C--:B------:R-:W-:Y:S08]  /*220e0*/  HMMA.16816.F32.BF16 R108, R152, R150.reuse, R108 ;  /* 0x00000096986c723c */ /* 0x080ff0000004186c */
[C---:B------:R-:W-:Y:S01]  /*220f0*/  HMMA.16816.F32.BF16 R112, R144.reuse, R150, R112 ;  /* 0x000000969070723c */ /* 0x040fe20000041870 */
[----:B------:R-:W2:Y:S03]  /*22100*/  LDSM.16.MT88.4 R148, [R227+0x2900] ;  /* 0x00290000e394783b */ /* 0x000ea60000004200 */
[----:B-1----:R-:W-:Y:S02]  /*22110*/  FFMA.FTZ R135, R143, c[0x0][0x2d0], -R2 ;  /* 0x0000b4008f877a23 */ /* 0x002fe40000010802 */
[----:B------:R-:W-:Y:S01]  /*22120*/  FFMA.FTZ R143, R167, c[0x0][0x2d0], -R210 ;  /* 0x0000b400a78f7a23 */ /* 0x000fe200000108d2 */
[----:B------:R-:W-:Y:S01]  /*22130*/  F2FP.BF16.PACK_AB R210, R251, R252 ;  /* 0x000000fcfbd2723e */ /* 0x000fe200000010ff */
[----:B------:R-:W1:Y:S01]  /*22140*/  MUFU.EX2 R250, R135 ;  /* 0x0000008700fa7308 */ /* 0x000e620000000800 */
[----:B------:R-:W-:Y:S03]  /*22150*/  LDSM.16.MT88.4 R164, [R227+0x1100] ;  /* 0x00110000e3a4783b */ /* 0x000fe60000004200 */
[----:B--2---:R-:W-:Y:S06]  /*22160*/  MOV R168, R139 ;  /* 0x0000008b00a87202 */ /* 0x004fec0000000f00 */
[----:B------:R2:W-:Y:S10]  /*22170*/  MUFU.EX2 R199, R143 ;  /* 0x0000008f00c77308 */ /* 0x0005f40000000800 */
[----:B------:R-:W-:Y:S01]  /*22180*/  MUFU.EX2 R139, R140 ;  /* 0x0000008c008b7308 */ /* 0x000fe20000000800 */
[-C--:B------:R-:W-:Y:S03]  /*22190*/  HMMA.16816.F32.BF16 R116, R144, R148.reuse, R116 ;  /* 0x000000949074723c */ /* 0x080fe60000041874 */
[----:B--2---:R-:W-:Y:S05]  /*221a0*/  F2FP.BF16.PACK_AB R143, R203, R169 ;  /* 0x000000a9cb8f723e */ /* 0x004fea00000010ff */
[C---:B------:R-:W-:Y:S01]  /*221b0*/  HMMA.16816.F32.BF16 R120, R152.reuse, R148, R120 ;  /* 0x000000949878723c */ /* 0x040fe20000041878 */
[----:B------:R-:W2:Y:S04]  /*221c0*/  LDL.LU R149, [R1+0x14] ;  /* 0x0000140001957983 */ /* 0x000ea80000300800 */
[----:B------:R-:W2:Y:S03]  /*221d0*/  LDL.LU R148, [R1+0x10] ;  /* 0x0000100001947983 */ /* 0x000ea60000300800 */
[-C--:B------:R-:W-:Y:S01]  /*221e0*/  HMMA.16816.F32.BF16 R124, R152, R150.reuse, R124 ;  /* 0x00000096987c723c */ /* 0x080fe2000004187c */
[----:B------:R-:W1:Y:S07]  /*221f0*/  LDSM.16.MT88.4 R152, [R225+0x1100] ;  /* 0x00110000e198783b */ /* 0x000e6e0000004200 */
[----:B------:R-:W-:Y:S07]  /*22200*/  HMMA.16816.F32.BF16 R128, R144, R150, R128 ;  /* 0x000000969080723c */ /* 0x000fee0000041880 */
[----:B------:R-:W-:Y:S02]  /*22210*/  F2FP.BF16.PACK_AB R144, R192, R190 ;  /* 0x000000bec090723e */ /* 0x000fe400000010ff */
[----:B------:R-:W-:Y:S03]  /*22220*/  F2FP.BF16.PACK_AB R145, R187, R188 ;  /* 0x000000bcbb91723e */ /* 0x000fe600000010ff */
[----:B------:R-:W-:Y:S02]  /*22230*/  F2FP.BF16.PACK_AB R146, R194, R184 ;  /* 0x000000b8c292723e */ /* 0x000fe400000010ff */
[----:B------:R-:W-:Y:S02]  /*22240*/  F2FP.BF16.PACK_AB R147, R196, R183 ;  /* 0x000000b7c493723e */ /* 0x000fe400000010ff */
[----:B------:R-:W-:Y:S02]  /*22250*/  F2FP.BF16.PACK_AB R150, R197, R182 ;  /* 0x000000b6c596723e */ /* 0x000fe400000010ff */
[----:B-1----:R-:W-:Y:S03]  /*22260*/  F2FP.BF16.PACK_AB R151, R250, R249 ;  /* 0x000000f9fa97723e */ /* 0x002fe600000010ff */
[-C--:B------:R-:W-:Y:S03]  /*22270*/  HMMA.16816.F32.BF16 R4, R144, R152.reuse, R4 ;  /* 0x000000989004723c */ /* 0x080fe60000041804 */
[----:B----4-:R-:W-:Y:S02]  /*22280*/  FFMA.FTZ R135, R132, R156, R219 ;  /* 0x0000009c84877223 */ /* 0x010fe400000100db */
[----:B------:R-:W1:Y:S01]  /*22290*/  LDSM.16.MT88.4 R156, [R226+0x1100] ;  /* 0x00110000e29c783b */ /* 0x000e620000004200 */
[----:B---3--:R-:W-:Y:S07]  /*222a0*/  FFMA.FTZ R132, R133, R160, R220 ;  /* 0x000000a085847223 */ /* 0x008fee00000100dc */
[----:B------:R-:W3:Y:S01]  /*222b0*/  LDSM.16.MT88.4 R160, [R228+0x1100] ;  /* 0x00110000e4a0783b */ /* 0x000ee20000004200 */
[----:B------:R-:W-:Y:S04]  /*222c0*/  FADD.FTZ R132, R223, R132 ;  /* 0x00000084df847221 */ /* 0x000fe80000010000 */
[----:B------:R-:W-:Y:S02]  /*222d0*/  FADD.FTZ R132, R240, R132 ;  /* 0x00000084f0847221 */ /* 0x000fe40000010000 */
[----:B--2---:R-:W-:Y:S01]  /*222e0*/  FFMA.FTZ R133, R3, R149, R215 ;  /* 0x0000009503857223 */ /* 0x004fe200000100d7 */
[----:B------:R-:W-:Y:S01]  /*222f0*/  F2FP.BF16.PACK_AB R149, R247, R248 ;  /* 0x000000f8f795723e */ /* 0x000fe200000010ff */
[----:B------:R-:W-:Y:S01]  /*22300*/  FFMA.FTZ R3, R0, R148, R211 ;  /* 0x0000009400037223 */ /* 0x000fe200000100d3 */
[----:B------:R-:W-:Y:S01]  /*22310*/  F2FP.BF16.PACK_AB R148, R186, R189 ;  /* 0x000000bdba94723e */ /* 0x000fe200000010ff */
[--C-:B------:R-:W-:Y:S01]  /*22320*/  FFMA.FTZ R0, R237, c[0x0][0x2d0], -R2.reuse ;  /* 0x0000b400ed007a23 */ /* 0x100fe20000010802 */
[----:B------:R-:W-:Y:S01]  /*22330*/  MOV R211, R190 ;  /* 0x000000be00d37202 */ /* 0x000fe20000000f00 */
[----:B------:R2:W5:Y:S01]  /*22340*/  LDL.LU R237, [R1+0x88] ;  /* 0x0000880001ed7983 */ /* 0x0005620000300800 */
[----:B------:R-:W-:Y:S01]  /*22350*/  FADD.FTZ R3, R212, R3 ;  /* 0x00000003d4037221 */ /* 0x000fe20000010000 */
[----:B------:R4:W-:Y:S01]  /*22360*/  MUFU.EX2 R246, R0 ;  /* 0x0000000000f67308 */ /* 0x0009e20000000800 */
[----:B------:R-:W-:Y:S01]  /*22370*/  FADD.FTZ R133, R216, R133 ;  /* 0x00000085d8857221 */ /* 0x000fe20000010000 */
[C---:B------:R-:W-:Y:S01]  /*22380*/  HMMA.16816.F32.BF16 R8, R148.reuse, R152, R8 ;  /* 0x000000989408723c */ /* 0x040fe20000041808 */
[----:B------:R-:W-:Y:S03]  /*22390*/  LDSM.16.MT88.4 R216, [R226+0x3900] ;  /* 0x00390000e2d8783b */ /* 0x000fe60000004200 */
[----:B------:R-:W-:Y:S02]  /*223a0*/  FADD.FTZ R3, R213, R3 ;  /* 0x00000003d5037221 */ /* 0x000fe40000010000 */
[----:B------:R-:W-:Y:S02]  /*223b0*/  FADD.FTZ R133, R221, R133 ;  /* 0x00000085dd857221 */ /* 0x000fe40000010000 */
[-C--:B------:R-:W-:Y:S04]  /*223c0*/  HMMA.16816.F32.BF16 R12, R148, R154.reuse, R12 ;  /* 0x0000009a940c723c */ /* 0x080fe8000004180c */
[----:B------:R-:W-:Y:S02]  /*223d0*/  FADD.FTZ R133, R222, R133 ;  /* 0x00000085de857221 */ /* 0x000fe40000010000 */
[----:B------:R-:W-:Y:S02]  /*223e0*/  LDSM.16.MT88.4 R220, [R228+0x3900] ;  /* 0x00390000e4dc783b */ /* 0x000fe40000004200 */
[C---:B------:R-:W-:Y:S04]  /*223f0*/  HMMA.16816.F32.BF16 R16, R144.reuse, R154, R16 ;  /* 0x0000009a9010723c */ /* 0x040fe80000041810 */
[----:B------:R-:W-:Y:S01]  /*22400*/  FADD.FTZ R133, R177, R133 ;  /* 0x00000085b1857221 */ /* 0x000fe20000010000 */
[----:B------:R-:W-:Y:S01]  /*22410*/  MOV R177, R209 ;  /* 0x000000d100b17202 */ /* 0x000fe20000000f00 */
[----:B------:R-:W2:Y:S01]  /*22420*/  LDSM.16.MT88.4 R152, [R225+0x3100] ;  /* 0x00310000e198783b */ /* 0x000ea20000004200 */
[--C-:B----4-:R-:W-:Y:S01]  /*22430*/  FFMA.FTZ R0, R238, c[0x0][0x2d0], -R2.reuse ;  /* 0x0000b400ee007a23 */ /* 0x110fe20000010802 */
[-C--:B-1----:R-:W-:Y:S03]  /*22440*/  HMMA.16816.F32.BF16 R20, R144, R156.reuse, R20 ;  /* 0x0000009c9014723c */ /* 0x082fe60000041814 */
[----:B------:R1:W4:Y:S01]  /*22450*/  MUFU.EX2 R245, R0 ;  /* 0x0000000000f57308 */ /* 0x0003220000000800 */
[----:B------:R-:W-:Y:S01]  /*22460*/  FFMA.FTZ R2, R141, c[0x0][0x2d0], -R2 ;  /* 0x0000b4008d027a23 */ /* 0x000fe20000010802 */
[----:B------:R-:W-:Y:S01]  /*22470*/  F2FP.BF16.PACK_AB R208, R177, R201 ;  /* 0x000000c9b1d0723e */ /* 0x000fe200000010ff */
[----:B------:R2:W5:Y:S02]  /*22480*/  LDL.LU R238, [R1+0x84] ;  /* 0x0000840001ee7983 */ /* 0x0005640000300800 */
[C---:B------:R-:W-:Y:S08]  /*22490*/  HMMA.16816.F32.BF16 R24, R148.reuse, R156, R24 ;  /* 0x0000009c9418723c */ /* 0x040ff00000041818 */
[-C--:B------:R-:W-:Y:S08]  /*224a0*/  HMMA.16816.F32.BF16 R28, R148, R158.reuse, R28 ;  /* 0x0000009e941c723c */ /* 0x080ff0000004181c */
[C---:B------:R-:W-:Y:S01]  /*224b0*/  HMMA.16816.F32.BF16 R32, R144.reuse, R158, R32 ;  /* 0x0000009e9020723c */ /* 0x040fe20000041820 */
[----:B------:R-:W2:Y:S03]  /*224c0*/  LDSM.16.MT88.4 R156, [R226+0x3100] ;  /* 0x00310000e29c783b */ /* 0x000ea60000004200 */
[----:B-1----:R-:W-:Y:S01]  /*224d0*/  FADD.FTZ R0, R239, R135 ;  /* 0x00000087ef007221 */ /* 0x002fe20000010000 */
[----:B----4-:R-:W-:Y:S01]  /*224e0*/  F2FP.BF16.PACK_AB R209, R245, R246 ;  /* 0x000000f6f5d1723e */ /* 0x010fe200000010ff */
[----:B------:R1:W4:Y:S02]  /*224f0*/  MUFU.EX2 R135, R2 ;  /* 0x0000000200877308 */ /* 0x0003240000000800 */
[-C--:B---3--:R-:W-:Y:S01]  /*22500*/  HMMA.16816.F32.BF16 R36, R144, R160.reuse, R36 ;  /* 0x000000a09024723c */ /* 0x088fe20000041824 */
[----:B------:R3:W5:Y:S03]  /*22510*/  LDL.LU R239, [R1+0x80] ;  /* 0x0000800001ef7983 */ /* 0x0007660000300800 */
[----:B------:R-:W-:Y:S02]  /*22520*/  FADD.FTZ R0, R233, R0 ;  /* 0x00000000e9007221 */ /* 0x000fe40000010000 */
[----:B------:R3:W5:Y:S02]  /*22530*/  LDL.LU R233, [R1+0x7c] ;  /* 0x00007c0001e97983 */ /* 0x0007640000300800 */
[C---:B------:R-:W-:Y:S02]  /*22540*/  HMMA.16816.F32.BF16 R40, R148.reuse, R160, R40 ;  /* 0x000000a09428723c */ /* 0x040fe40000041828 */
[----:B------:R3:W5:Y:S06]  /*22550*/  LDL.LU R240, [R1+0x78] ;  /* 0x0000780001f07983 */ /* 0x00076c0000300800 */
[-C--:B------:R-:W-:Y:S04]  /*22560*/  HMMA.16816.F32.BF16 R44, R148, R162.reuse, R44 ;  /* 0x000000a2942c723c */ /* 0x080fe8000004182c */
[----:B-1----:R-:W-:Y:S04]  /*22570*/  FADD.FTZ R2, R224, R0 ;  /* 0x00000000e0027221 */ /* 0x002fe80000010000 */
[C---:B------:R-:W-:Y:S01]  /*22580*/  HMMA.16816.F32.BF16 R48, R144.reuse, R162, R48 ;  /* 0x000000a29030723c */ /* 0x040fe20000041830 */
[----:B------:R-:W1:Y:S03]  /*22590*/  LDSM.16.MT88.4 R160, [R228+0x3100] ;  /* 0x00310000e4a0783b */ /* 0x000e660000004200 */
[----:B------:R-:W-:Y:S02]  /*225a0*/  FADD.FTZ R0, R231, R132 ;  /* 0x00000084e7007221 */ /* 0x000fe40000010000 */
[----:B------:R-:W-:Y:S02]  /*225b0*/  FADD.FTZ R132, R214, R3 ;  /* 0x00000003d6847221 */ /* 0x000fe40000010000 */
        /* <DEDUP_REMOVED lines=8> */
[----:B------:R-:W-:Y:S01]  /*22640*/  FADD.FTZ R3, R241, R3 ;  /* 0x00000003f1037221 */ /* 0x000fe20000010000 */
[----:B------:R-:W-:Y:S01]  /*22650*/  F2FP.BF16.PACK_AB R141, R176, R200 ;  /* 0x000000c8b08d723e */ /* 0x000fe200000010ff */
[----:B------:R-:W-:Y:S01]  /*22660*/  FADD.FTZ R2, R242, R2 ;  /* 0x00000002f2027221 */ /* 0x000fe20000010000 */
[----:B------:R-:W-:Y:S01]  /*22670*/  MOV R0, R142 ;  /* 0x0000008e00007202 */ /* 0x000fe20000000f00 */
[-C--:B------:R-:W-:Y:S01]  /*22680*/  HMMA.16816.F32.BF16 R60, R148, R166.reuse, R60 ;  /* 0x000000a6943c723c */ /* 0x080fe2000004183c */
[----:B------:R3:W5:Y:S03]  /*22690*/  LDL.LU R224, [R1+0x74] ;  /* 0x0000740001e07983 */ /* 0x0007660000300800 */
[----:B------:R-:W-:Y:S01]  /*226a0*/  F2FP.BF16.PACK_AB R140, R0, R199 ;  /* 0x000000c7008c723e */ /* 0x000fe200000010ff */
[----:B------:R3:W5:Y:S03]  /*226b0*/  LDL.LU R231, [R1+0x70] ;  /* 0x0000700001e77983 */ /* 0x0007660000300800 */
[C---:B------:R-:W-:Y:S01]  /*226c0*/  HMMA.16816.F32.BF16 R64, R144.reuse, R166, R64 ;  /* 0x000000a69040723c */ /* 0x040fe20000041840 */
[----:B------:R-:W1:Y:S07]  /*226d0*/  LDSM.16.MT88.4 R164, [R227+0x3100] ;  /* 0x00310000e3a4783b */ /* 0x000e6e0000004200 */
[-C--:B--2---:R-:W-:Y:S01]  /*226e0*/  HMMA.16816.F32.BF16 R68, R144, R152.reuse, R68 ;  /* 0x000000989044723c */ /* 0x084fe20000041844 */
[----:B------:R3:W5:Y:S04]  /*226f0*/  LDL.LU R241, [R1+0x6c] ;  /* 0x00006c0001f17983 */ /* 0x0007680000300800 */
[----:B------:R3:W5:Y:S03]  /*22700*/  LDL.LU R242, [R1+0x68] ;  /* 0x0000680001f27983 */ /* 0x0007660000300800 */
[C---:B------:R-:W-:Y:S07]  /*22710*/  HMMA.16816.F32.BF16 R72, R148.reuse, R152, R72 ;  /* 0x000000989448723c */ /* 0x040fee0000041848 */
[----:B------:R-:W-:Y:S01]  /*22720*/  MOV R152, R191 ;  /* 0x000000bf00987202 */ /* 0x000fe20000000f00 */
[-C--:B------:R-:W-:Y:S04]  /*22730*/  HMMA.16816.F32.BF16 R76, R148, R154.reuse, R76 ;  /* 0x0000009a944c723c */ /* 0x080fe8000004184c */
[----:B------:R-:W-:Y:S02]  /*22740*/  MOV R153, R189 ;  /* 0x000000bd00997202 */ /* 0x000fe40000000f00 */
[----:B------:R-:W-:Y:S01]  /*22750*/  LDSM.16.MT88.4 R188, [R228+0x1900] ;  /* 0x00190000e4bc783b */ /* 0x000fe20000004200 */
[----:B------:R-:W-:Y:S01]  /*22760*/  F2FP.BF16.PACK_AB R142, R152, R168 ;  /* 0x000000a8988e723e */ /* 0x000fe200000010ff */
[C---:B------:R-:W-:Y:S08]  /*22770*/  HMMA.16816.F32.BF16 R80, R144.reuse, R154, R80 ;  /* 0x0000009a9050723c */ /* 0x040ff00000041850 */
        /* <DEDUP_REMOVED lines=13> */
[-C--:B--2---:R-:W-:Y:S07]  /*22850*/  HMMA.16816.F32.BF16 R144, R140, R156.reuse, R4 ;  /* 0x0000009c8c90723c */ /* 0x084fee0000041804 */
[----:B------:R-:W-:Y:S02]  /*22860*/  MOV R7, R211 ;  /* 0x000000d300077202 */ /* 0x000fe40000000f00 */
[----:B----4-:R-:W-:Y:S07]  /*22870*/  F2FP.BF16.PACK_AB R211, R135, R139 ;  /* 0x0000008b87d3723e */ /* 0x010fee00000010ff */
[C---:B------:R-:W-:Y:S07]  /*22880*/  HMMA.16816.F32.BF16 R148, R208.reuse, R156, R8 ;  /* 0x0000009cd094723c */ /* 0x040fee0000041808 */
        /* <DEDUP_REMOVED lines=19> */
[----:B------:R-:W-:Y:S01]  /*229c0*/  MOV R28, R7 ;  /* 0x00000007001c7202 */ /* 0x000fe20000000f00 */
[----:B------:R-:W-:Y:S01]  /*229d0*/  FADD.FTZ R0, R0, R132 ;  /* 0x0000008400007221 */ /* 0x000fe20000010000 */
[----:B------:R-:W-:Y:S01]  /*229e0*/  MOV R26, R182 ;  /* 0x000000b6001a7202 */ /* 0x000fe20000000f00 */
[----:B------:R-:W1:Y:S01]  /*229f0*/  LDSM.16.MT88.4 R4, [R227+0x3900] ;  /* 0x00390000e304783b */ /* 0x000e620000004200 */
[----:B------:R-:W-:Y:S04]  /*22a00*/  MOV R35, R178 ;  /* 0x000000b200237202 */ /* 0x000fe80000000f00 */
[----:B------:R-:W-:Y:S02]  /*22a10*/  MOV R33, R179 ;  /* 0x000000b300217202 */ /* 0x000fe40000000f00 */
[-C--:B------:R-:W-:Y:S03]  /*22a20*/  HMMA.16816.F32.BF16 R176, R140, R188.reuse, R36 ;  /* 0x000000bc8cb0723c */ /* 0x080fe60000041824 */
[----:B------:R-:W-:Y:S02]  /*22a30*/  MOV R34, R202 ;  /* 0x000000ca00227202 */ /* 0x000fe40000000f00 */
[----:B------:R-:W-:Y:S02]  /*22a40*/  MOV R32, R185 ;  /* 0x000000b900207202 */ /* 0x000fe40000000f00 */
        /* <DEDUP_REMOVED lines=27> */
[----:B------:R-:W-:Y:S01]  /*22c00*/  MOV R28, R14 ;  /* 0x0000000e001c7202 */ /* 0x000fe20000000f00 */
[----:B------:R-:W-:Y:S01]  /*22c10*/  FADD.FTZ R2, R34, R10 ;  /* 0x0000000a22027221 */ /* 0x000fe20000010000 */
        /* <DEDUP_REMOVED lines=68> */
[----:B------:R-:W-:Y:S01]  /*23060*/  FADD.FTZ R0, R139, R6 ;  /* 0x000000068b007221 */ /* 0x000fe20000010000 */
[----:B------:R-:W-:Y:S02]  /*23070*/  MOV R139, R134 ;  /* 0x00000086008b7202 */ /* 0x000fe40000000f00 */
[----:B------:R1:W-:Y:S01]  /*23080*/  STL [R1+0xc], R3 ;  /* 0x00000c0301007387 */ /* 0x0003e20000100800 */
[----:B------:R-:W-:Y:S01]  /*23090*/  FADD.FTZ R0, R135, R0 ;  /* 0x0000000087007221 */ /* 0x000fe20000010000 */
[----:B------:R-:W-:Y:S02]  /*230a0*/  MOV R135, R136 ;  /* 0x0000008800877202 */ /* 0x000fe40000000f00 */
[----:B------:R2:W-:Y:S04]  /*230b0*/  STL [R1+0x14], R2 ;  /* 0x0000140201007387 */ /* 0x0005e80000100800 */
[----:B------:R3:W-:Y:S01]  /*230c0*/  STL [R1+0x10], R0 ;  /* 0x0000100001007387 */ /* 0x0007e20000100800 */
[----:B-1----:R-:W-:Y:S02]  /*230d0*/  MOV R3, R137 ;  /* 0x0000008900037202 */ /* 0x002fe40000000f00 */
[----:B--2---:R-:W-:Y:S01]  /*230e0*/  MOV R2, R138 ;  /* 0x0000008a00027202 */ /* 0x004fe20000000f00 */
[----:B------:R-:W-:-:S05]  /*230f0*/  @P0 BRA `(.L_x_1789) ;  /* 0xffffb66000000947 */ /* 0x000fca000383ffff */
.L_x_1788:
[----:B---3--:R-:W2:Y:S04]  /*23100*/  LDL.LU R0, [R1+0x8] ;  /* 0x0000080001007983 */ /* 0x008ea80000300800 */
        /* <DEDUP_REMOVED lines=184> */
.L_x_1698:
[----:B------:R-:W-:Y:S01]  /*23c90*/  USHF.R.S32.HI UR8, URZ, 0x1f, UR16 ;  /* 0x0000001f3f087899 */ /* 0x000fe20008011410 */
[----:B------:R-:W-:Y:S05]  /*23ca0*/  @P4 BRA `(.L_x_1790) ;  /* 0x00001dc000004947 */ /* 0x000fea0003800000 */
[----:B------:R-:W1:Y:S01]  /*23cb0*/  S2R R66, SR_TID.X ;  /* 0x0000000000427919 */ /* 0x000e620000002100 */
[----:B------:R-:W-:Y:S01]  /*23cc0*/  F2FP.BF16.PACK_AB R57, R57, R144 ;  /* 0x000000903939723e */ /* 0x000fe200000010ff */
[----:B------:R-:W-:Y:S01]  /*23cd0*/  ULDC.64 UR6, c[0x0][0x500] ;  /* 0x0001400000067ab9 */ /* 0x000fe20000000a00 */
[----:B------:R-:W-:Y:S01]  /*23ce0*/  F2FP.BF16.PACK_AB R56, R56, R146 ;  /* 0x000000923838723e */ /* 0x000fe200000010ff */
[----:B------:R-:W-:Y:S01]  /*23cf0*/  UISETP.NE.U32.AND UP1, UPT, URZ, UR6, UPT ;  /* 0x000000063f00728c */ /* 0x000fe2000bf25070 */
[----:B------:R-:W-:Y:S01]  /*23d00*/  F2FP.BF16.PACK_AB R7, R157, R156 ;  /* 0x0000009c9d07723e */ /* 0x000fe200000010ff */
[----:B------:R-:W-:Y:S01]  /*23d10*/  ULDC.64 UR4, c[0x0][0x508] ;  /* 0x0001420000047ab9 */ /* 0x000fe20000000a00 */
[----:B------:R-:W-:Y:S01]  /*23d20*/  F2FP.BF16.PACK_AB R52, R52, R158 ;  /* 0x0000009e3434723e */ /* 0x000fe200000010ff */
[----:B------:R-:W-:Y:S01]  /*23d30*/  UISETP.NE.AND.EX UP1, UPT, URZ, UR7, UPT, UP1 ;  /* 0x000000073f00728c */ /* 0x000fe2000bf25310 */
[----:B------:R-:W-:Y:S01]  /*23d40*/  F2FP.BF16.PACK_AB R58, R58, R148 ;  /* 0x000000943a3a723e */ /* 0x000fe200000010ff */
[----:B------:R-:W-:Y:S01]  /*23d50*/  UISETP.NE.U32.AND UP0, UPT, URZ, UR4, UPT ;  /* 0x000000043f00728c */ /* 0x000fe2000bf05070 */
[----:B------:R-:W-:Y:S01]  /*23d60*/  F2FP.BF16.PACK_AB R150, R151, R150 ;  /* 0x000000969796723e */ /* 0x000fe200000010ff */
[----:B------:R-:W-:Y:S01]  /*23d70*/  ULDC.64 UR6, c[0x0][0x500] ;  /* 0x0001400000067ab9 */ /* 0x000fe20000000a00 */
[----:B------:R-:W-:Y:S01]  /*23d80*/  F2FP.BF16.PACK_AB R55, R55, R152 ;  /* 0x000000983737723e */ /* 0x000fe200000010ff */
[----:B------:R-:W-:Y:S01]  /*23d90*/  UMOV UR4, 0x4 ;  /* 0x0000000400047882 */ /* 0x000fe20000000000 */
[----:B------:R-:W-:Y:S01]  /*23da0*/  F2FP.BF16.PACK_AB R154, R155, R154 ;  /* 0x0000009a9b9a723e */ /* 0x000fe200000010ff */
[----:B------:R-:W-:Y:S01]  /*23db0*/  UIMAD.WIDE UR6, UR26, UR4, UR6 ;  /* 0x000000041a0672a5 */ /* 0x000fe2000f8e0206 */
[----:B------:R-:W-:Y:S01]  /*23dc0*/  F2FP.BF16.PACK_AB R51, R51, R160 ;  /* 0x000000a03333723e */ /* 0x000fe200000010ff */
[----:B------:R-:W-:Y:S01]  /*23dd0*/  UISETP.NE.AND.EX UP0, UPT, URZ, UR5, UPT, UP0 ;  /* 0x000000053f00728c */ /* 0x000fe2000bf05300 */
        /* <DEDUP_REMOVED lines=99> */
[----:B--2---:R-:W-:Y:S01]  /*24410*/  IMAD.IADD R8, R7, 0x1, R2 ;  /* 0x0000000107087824 */ /* 0x004fe200078e0202 */
[----:B------:R-:W-:Y:S01]  /*24420*/  STS [R6+0x80], R49 ;  /* 0x0000803106007388 */ /* 0x000fe20000000800 */
[----:B------:R-:W-:Y:S02]  /*24430*/  F2FP.BF16.PACK_AB R13, R13, R122 ;  /* 0x0000007a0d0d723e */ /* 0x000fe400000010ff */
[----:B-----5:R-:W-:Y:S01]  /*24440*/  F2FP.BF16.PACK_AB R10, R125, R124 ;  /* 0x0000007c7d0a723e */ /* 0x020fe200000010ff */
[----:B------:R-:W-:Y:S01]  /*24450*/  STS [R6+0x480], R48 ;  /* 0x0004803006007388 */ /* 0x000fe20000000800 */
[----:B------:R-:W-:-:S02]  /*24460*/  F2FP.BF16.PACK_AB R9, R127, R126 ;  /* 0x0000007e7f09723e */ /* 0x000fc400000010ff */
[----:B------:R-:W-:Y:S01]  /*24470*/  PLOP3.LUT P0, PT, PT, PT, UP1, 0x80, 0x0 ;  /* 0x000000000000781c */ /* 0x000fe20003f0f018 */
[----:B------:R1:W-:Y:S01]  /*24480*/  STS [R8+0x400], R5 ;  /* 0x0004000508007388 */ /* 0x0003e20000000800 */
[----:B------:R-:W-:-:S03]  /*24490*/  PLOP3.LUT P1, PT, PT, PT, UP0, 0x80, 0x0 ;  /* 0x000000000000781c */ /* 0x000fc60003f2f008 */
        /* <DEDUP_REMOVED lines=37> */
[----:B-1----:R-:W-:-:S03]  /*246f0*/  IMAD.U32 R4, RZ, RZ, UR6 ;  /* 0x00000006ff047e24 */ /* 0x002fc6000f8e00ff */
        /* <DEDUP_REMOVED lines=10> */
[----:B-1----:R-:W-:-:S03]  /*247a0*/  IMAD.U32 R5, RZ, RZ, UR7 ;  /* 0x00000007ff057e24 */ /* 0x002fc6000f8e00ff */
[----:B------:R-:W-:Y:S06]  /*247b0*/  BAR.SYNC.DEFER_BLOCKING 0x1, 0x80 ;  /* 0x0042000000007b1d */ /* 0x000fec0000010000 */
[----:B------:R-:W-:Y:S02]  /*247c0*/  ULDC.64 UR6, c[0x0][0x508] ;  /* 0x0001420000067ab9 */ /* 0x000fe40000000a00 */
[----:B------:R-:W-:Y:S01]  /*247d0*/  @UP0 UIMAD.WIDE UR6, UR26, UR4, UR6 ;  /* 0x000000041a0602a5 */ /* 0x000fe2000f8e0206 */
[----:B------:R-:W3:Y:S01]  /*247e0*/  @P0 LDG.E R0, [R4.64] ;  /* 0x0000001c04000981 */ /* 0x000ee2000c1e1900 */
[----:B------:R-:W-:-:S04]  /*247f0*/  IMAD.MOV.U32 R17, RZ, RZ, c[0x0][0x388] ;  /* 0x0000e200ff117624 */ /* 0x000fc800078e00ff */
[----:B------:R-:W-:Y:S02]  /*24800*/  IMAD.U32 R2, RZ, RZ, UR6 ;  /* 0x00000006ff027e24 */ /* 0x000fe4000f8e00ff */
[----:B------:R-:W-:-:S05]  /*24810*/  IMAD.U32 R3, RZ, RZ, UR7 ;  /* 0x00000007ff037e24 */ /* 0x000fca000f8e00ff */
[----:B------:R1:W5:Y:S02]  /*24820*/  @P1 LDG.E R17, [R2.64] ;  /* 0x0000001c02111981 */ /* 0x000364000c1e1900 */
[----:B-1----:R-:W-:Y:S02]  /*24830*/  CS2R R2, SRZ ;  /* 0x0000000000027805 */ /* 0x002fe4000001ff00 */
[--C-:B---3--:R-:W-:Y:S01]  /*24840*/  @P0 SHF.R.S32.HI R3, RZ, 0x1f, R0.reuse ;  /* 0x0000001fff030819 */ /* 0x108fe20000011400 */
[----:B------:R-:W-:Y:S01]  /*24850*/  @P0 IMAD.MOV.U32 R2, RZ, RZ, R0 ;  /* 0x000000ffff020224 */ /* 0x000fe200078e0000 */
[----:B------:R-:W-:Y:S05]  /*24860*/  @P1 BRA `(.L_x_1791) ;  /* 0x0000004000001947 */ /* 0x000fea0003800000 */
[----:B--2---:R-:W-:Y:S05]  /*24870*/  @!P0 BRA `(.L_x_1791) ;  /* 0x0000003000008947 */ /* 0x004fea0003800000 */
[----:B------:R1:W2:Y:S04]  /*24880*/  LDG.E R0, [R4.64] ;  /* 0x0000001c04007981 */ /* 0x0002a8000c1e1900 */
[----:B-1----:R-:W2:Y:S02]  /*24890*/  LDG.E R4, [R4.64+0x4] ;  /* 0x0000041c04047981 */ /* 0x002ea4000c1e1900 */
[----:B--2--5:R-:W-:-:S02]  /*248a0*/  IADD3 R17, -R0, R4, RZ ;  /* 0x0000000400117210 */ /* 0x024fc40007ffe1ff */
.L_x_1791:
[----:B--2---:R-:W-:Y:S01]  /*248b0*/  LOP3.LUT R6, R60, 0xffffffe0, RZ, 0xc0, !PT ;  /* 0xffffffe03c067812 */ /* 0x004fe200078ec0ff */
[----:B------:R-:W1:Y:S01]  /*248c0*/  R2UR UR5, R3 ;  /* 0x00000000030573c2 */ /* 0x000e6200000e0000 */
[----:B------:R-:W-:Y:S01]  /*248d0*/  IMAD.MOV.U32 R5, RZ, RZ, c[0x0][0x4e8] ;  /* 0x00013a00ff057624 */ /* 0x000fe200078e00ff */
[----:B------:R-:W-:Y:S01]  /*248e0*/  SHF.R.S32.HI R4, RZ, 0x1f, R59 ;  /* 0x0000001fff047819 */ /* 0x000fe2000001143b */
[----:B------:R-:W2:Y:S01]  /*248f0*/  S2R R76, SR_CTAID.X ;  /* 0x00000000004c7919 */ /* 0x000ea20000002500 */
[----:B------:R-:W-:Y:S01]  /*24900*/  IMAD.IADD R6, R66, 0x1, -R6 ;  /* 0x0000000142067824 */ /* 0x000fe200078e0a06 */
[----:B------:R-:W-:Y:S01]  /*24910*/  LEA.HI R0, R32, R32, RZ, 0x1 ;  /* 0x0000002020007211 */ /* 0x000fe200078f08ff */
[----:B------:R-:W-:Y:S01]  /*24920*/  ULDC.64 UR6, c[0x0][0x490] ;  /* 0x0001240000067ab9 */ /* 0x000fe20000000a00 */
[----:B------:R-:W-:Y:S01]  /*24930*/  LEA.HI R4, R4, R59, RZ, 0x2 ;  /* 0x0000003b04047211 */ /* 0x000fe200078f10ff */
[----:B------:R-:W3:Y:S01]  /*24940*/  R2UR UR10, R2 ;  /* 0x00000000020a73c2 */ /* 0x000ee200000e0000 */
[----:B------:R-:W-:Y:S01]  /*24950*/  SHF.R.S32.HI R8, RZ, 0x1f, R6 ;  /* 0x0000001fff087819 */ /* 0x000fe20000011406 */
[----:B------:R-:W-:Y:S01]  /*24960*/  ULDC UR9, c[0x0][0x3a4] ;  /* 0x0000e90000097ab9 */ /* 0x000fe20000000800 */
[----:B------:R-:W-:Y:S01]  /*24970*/  ISETP.NE.AND P1, PT, R5, 0x1, PT ;  /* 0x000000010500780c */ /* 0x000fe20003f25270 */
[----:B-----5:R-:W-:Y:S01]  /*24980*/  IMAD R17, R17, c[0x0][0x4e8], RZ ;  /* 0x00013a0011117a24 */ /* 0x020fe200078e02ff */
[C---:B------:R-:W-:Y:S01]  /*24990*/  LOP3.LUT R5, R0.reuse, 0x1ffffffe, RZ, 0xc0, !PT ;  /* 0x1ffffffe00057812 */ /* 0x040fe200078ec0ff */
[----:B------:R-:W-:Y:S01]  /*249a0*/  IMAD.SHL.U32 R0, R0, 0x20, RZ ;  /* 0x0000002000007824 */ /* 0x000fe200078e00ff */
[----:B------:R-:W-:Y:S01]  /*249b0*/  LOP3.LUT R4, R4, 0xffffffc, RZ, 0xc0, !PT ;  /* 0x0ffffffc04047812 */ /* 0x000fe200078ec0ff */
[----:B------:R4:W1:Y:S01]  /*249c0*/  R2UR UR11, R3 ;  /* 0x00000000030b73c2 */ /* 0x00086200000e0000 */
[----:B------:R-:W-:Y:S01]  /*249d0*/  LEA.HI R8, R8, R6, RZ, 0x2 ;  /* 0x0000000608087211 */ /* 0x000fe200078f10ff */
[----:B------:R-:W-:Y:S01]  /*249e0*/  IMAD.IADD R7, R32, 0x1, -R5 ;  /* 0x0000000120077824 */ /* 0x000fe200078e0a05 */
[----:B------:R-:W-:Y:S01]  /*249f0*/  LOP3.LUT R0, R0, 0xffffffc0, RZ, 0xc0, !PT ;  /* 0xffffffc000007812 */ /* 0x000fe200078ec0ff */
[----:B------:R-:W-:Y:S01]  /*24a00*/  IMAD.IADD R4, R59, 0x1, -R4 ;  /* 0x000000013b047824 */ /* 0x000fe200078e0a04 */
[----:B------:R-:W-:Y:S01]  /*24a10*/  SHF.R.S32.HI R5, RZ, 0x2, R8 ;  /* 0x00000002ff057819 */ /* 0x000fe20000011408 */
[----:B------:R-:W-:Y:S01]  /*24a20*/  BSSY B0, `(.L_x_1792) ;  /* 0x000008d000007945 */ /* 0x000fe20003800000 */
[----:B------:R-:W-:Y:S01]  /*24a30*/  LOP3.LUT P0, RZ, R6, 0x3, RZ, 0xc0, !PT ;  /* 0x0000000306ff7812 */ /* 0x000fe2000780c0ff */
[----:B------:R-:W-:Y:S01]  /*24a40*/  IMAD R0, R7, 0x8, R0 ;  /* 0x0000000807007824 */ /* 0x000fe200078e0200 */
[----:B-1----:R-:W-:Y:S01]  /*24a50*/  UMOV UR11, UR5 ;  /* 0x00000005000b7c82 */ /* 0x002fe20008000000 */
[----:B------:R-:W-:Y:S01]  /*24a60*/  IMAD R15, R4, 0x10, R5 ;  /* 0x00000010040f7824 */ /* 0x000fe200078e0205 */
[----:B------:R1:W1:Y:S02]  /*24a70*/  R2UR UR4, R2 ;  /* 0x00000000020473c2 */ /* 0x00026400000e0000 */
[----:B-1----:R-:W-:Y:S01]  /*24a80*/  UIMAD UR4, UR8, UR6, URZ ;  /* 0x00000006080472a4 */ /* 0x002fe2000f8e023f */
[-C--:B------:R-:W-:Y:S01]  /*24a90*/  LEA.HI R5, R65, R66.reuse, RZ, 0x3 ;  /* 0x0000004241057211 */ /* 0x080fe200078f18ff */
[----:B------:R-:W-:Y:S01]  /*24aa0*/  IMAD.IADD R4, R15, 0x1, R0 ;  /* 0x000000010f047824 */ /* 0x000fe200078e0200 */
[----:B------:R-:W-:Y:S01]  /*24ab0*/  LEA.HI R21, R65, R66, RZ, 0x6 ;  /* 0x0000004241157211 */ /* 0x000fe200078f30ff */
[----:B---3--:R-:W-:Y:S01]  /*24ac0*/  UIMAD.WIDE.U32 UR10, UR16, UR6, UR10 ;  /* 0x00000006100a72a5 */ /* 0x008fe2000f8e000a */
[----:B------:R-:W-:Y:S01]  /*24ad0*/  LOP3.LUT R6, R5, 0xfffffff8, RZ, 0xc0, !PT ;  /* 0xfffffff805067812 */ /* 0x000fe200078ec0ff */
[----:B--2---:R-:W-:Y:S01]  /*24ae0*/  IMAD R4, R76, 0x80, R4 ;  /* 0x000000804c047824 */ /* 0x004fe200078e0204 */
[----:B------:R-:W1:Y:S01]  /*24af0*/  R2UR UR14, R2 ;  /* 0x00000000020e73c2 */ /* 0x000e6200000e0000 */
[----:B------:R-:W-:Y:S01]  /*24b00*/  USHF.R.S32.HI UR6, URZ, 0x1f, UR26 ;  /* 0x0000001f3f067899 */ /* 0x000fe2000801141a */
[----:B------:R-:W-:Y:S01]  /*24b10*/  SHF.R.S32.HI R19, RZ, 0x3, R5 ;  /* 0x00000003ff137819 */ /* 0x000fe20000011405 */
[----:B------:R-:W-:Y:S01]  /*24b20*/  UIMAD UR7, UR16, UR7, UR4 ;  /* 0x00000007100772a4 */ /* 0x000fe2000f8e0204 */
[----:B------:R-:W-:Y:S01]  /*24b30*/  IMAD.MOV.U32 R0, RZ, RZ, R4 ;  /* 0x000000ffff007224 */ /* 0x000fe200078e0004 */
[----:B------:R-:W-:Y:S01]  /*24b40*/  USEL UR6, UR6, URZ, !UP1 ;  /* 0x0000003f06067287 */ /* 0x000fe2000c800000 */
[----:B------:R-:W-:Y:S01]  /*24b50*/  IMAD.IADD R6, R66, 0x1, -R6 ;  /* 0x0000000142067824 */ /* 0x000fe200078e0a06 */
[----:B------:R-:W-:Y:S01]  /*24b60*/  ULDC.64 UR4, c[0x0][0x498] ;  /* 0x0001260000047ab9 */ /* 0x000fe20000000a00 */
[----:B------:R-:W2:Y:S01]  /*24b70*/  R2UR UR13, R3 ;  /* 0x00000000030d73c2 */ /* 0x000ea200000e0000 */
[----:B------:R-:W-:Y:S01]  /*24b80*/  UIADD3 UR11, UR11, UR7, URZ ;  /* 0x000000070b0b7290 */ /* 0x000fe2000fffe03f */
[----:B------:R-:W-:Y:S01]  /*24b90*/  IMAD R15, R76, 0x80, R15 ;  /* 0x000000804c0f7824 */ /* 0x000fe200078e020f */
[----:B------:R-:W-:-:S02]  /*24ba0*/  USEL UR26, UR26, URZ, !UP1 ;  /* 0x0000003f1a1a7287 */ /* 0x000fc4000c800000 */
[----:B------:R-:W-:Y:S02]  /*24bb0*/  UIMAD UR7, UR6, UR4, URZ ;  /* 0x00000004060772a4 */ /* 0x000fe4000f8e023f */
[----:B------:R-:W-:Y:S01]  /*24bc0*/  UIMAD.WIDE.U32 UR18, UR26, UR4, UR10 ;  /* 0x000000041a1272a5 */ /* 0x000fe2000f8e000a */
[----:B------:R3:W4:Y:S01]  /*24bd0*/  R2UR UR12, R2 ;  /* 0x00000000020c73c2 */ /* 0x00072200000e0000 */
[----:B------:R-:W-:Y:S02]  /*24be0*/  UIMAD UR7, UR26, UR5, UR7 ;  /* 0x000000051a0772a4 */ /* 0x000fe4000f8e0207 */
[----:B------:R-:W-:Y:S02]  /*24bf0*/  ULDC UR10, c[0x0][0x3a0] ;  /* 0x0000e800000a7ab9 */ /* 0x000fe40000000800 */
[----:B------:R-:W-:Y:S02]  /*24c00*/  ULDC.64 UR4, c[0x0][0x3e8] ;  /* 0x0000fa0000047ab9 */ /* 0x000fe40000000a00 */
[----:B------:R-:W-:Y:S01]  /*24c10*/  UIMAD UR8, UR8, UR4, URZ ;  /* 0x00000004080872a4 */ /* 0x000fe2000f8e023f */
[----:B------:R4:W1:Y:S02]  /*24c20*/  R2UR UR15, R3 ;  /* 0x00000000030f73c2 */ /* 0x00086400000e0000 */
[----:B-1----:R-:W-:-:S02]  /*24c30*/  UIMAD.WIDE.U32 UR14, UR14, UR10, URZ ;  /* 0x0000000a0e0e72a5 */ /* 0x002fc4000f8e003f */
[----:B------:R-:W-:Y:S02]  /*24c40*/  UIMAD UR5, UR16, UR5, UR8 ;  /* 0x00000005100572a4 */ /* 0x000fe4000f8e0208 */
[----:B--2---:R-:W-:Y:S01]  /*24c50*/  UIMAD UR10, UR13, UR10, URZ ;  /* 0x0000000a0d0a72a4 */ /* 0x004fe2000f8e023f */
[----:B---3--:R-:W-:-:S03]  /*24c60*/  @P1 IMAD.HI.U32 R2, R4, c[0x0][0x4ec], RZ ;  /* 0x00013b0004021a27 */ /* 0x008fc600078e00ff */
[----:B----4-:R-:W-:Y:S02]  /*24c70*/  UIMAD UR9, UR12, UR9, UR10 ;  /* 0x000000090c0972a4 */ /* 0x010fe4000f8e020a */
[----:B------:R-:W-:Y:S02]  /*24c80*/  @P1 SHF.R.U32.HI R0, RZ, c[0x0][0x4f0], R2 ;  /* 0x00013c00ff001a19 */ /* 0x000fe40000011602 */
[----:B------:R-:W-:Y:S02]  /*24c90*/  UIADD3 UR15, UR15, UR9, URZ ;  /* 0x000000090f0f7290 */ /* 0x000fe4000fffe03f */
[--C-:B------:R-:W-:Y:S01]  /*24ca0*/  SHF.R.S32.HI R3, RZ, 0x1f, R0.reuse ;  /* 0x0000001fff037819 */ /* 0x100fe20000011400 */
[----:B------:R-:W-:Y:S01]  /*24cb0*/  IMAD.MOV R2, RZ, RZ, -R0 ;  /* 0x000000ffff027224 */ /* 0x000fe200078e0a00 */
[----:B------:R-:W-:Y:S01]  /*24cc0*/  IADD3 R8, P2, R0, UR18, RZ ;  /* 0x0000001200087c10 */ /* 0x000fe2000ff5e0ff */
[----:B------:R-:W-:Y:S01]  /*24cd0*/  IMAD.SHL.U32 R0, R19, 0x40, RZ ;  /* 0x0000004013007824 */ /* 0x000fe200078e00ff */
[----:B------:R-:W-:Y:S01]  /*24ce0*/  UIMAD.WIDE.U32 UR16, UR16, UR4, UR14 ;  /* 0x00000004101072a5 */ /* 0x000fe2000f8e000e */
[----:B------:R-:W-:-:S02]  /*24cf0*/  IMAD R4, R2, c[0x0][0x4e8], R4 ;  /* 0x00013a0002047a24 */ /* 0x000fc400078e0204 */
[----:B------:R-:W-:Y:S01]  /*24d00*/  IMAD.U32 R2, RZ, RZ, UR7 ;  /* 0x00000007ff027e24 */ /* 0x000fe2000f8e00ff */
[----:B------:R-:W-:Y:S01]  /*24d10*/  LOP3.LUT R0, R0, 0x1c0, RZ, 0xc0, !PT ;  /* 0x000001c000007812 */ /* 0x000fe200078ec0ff */
[----:B------:R-:W-:-:S03]  /*24d20*/  UIADD3 UR17, UR17, UR5, URZ ;  /* 0x0000000511117290 */ /* 0x000fc6000fffe03f */
[----:B------:R-:W-:Y:S01]  /*24d30*/  IADD3.X R9, R3, UR19, R2, P2, !PT ;  /* 0x0000001303097c10 */ /* 0x000fe200097fe402 */
[----:B------:R-:W-:Y:S01]  /*24d40*/  ULDC.64 UR4, c[0x0][0x3f0] ;  /* 0x0000fc0000047ab9 */ /* 0x000fe20000000a00 */
[C---:B------:R-:W-:Y:S01]  /*24d50*/  LEA R2, R6.reuse, R19, 0x4 ;  /* 0x0000001306027211 */ /* 0x040fe200078e20ff */
[----:B------:R-:W-:Y:S01]  /*24d60*/  IMAD.SHL.U32 R6, R6, 0x8, RZ ;  /* 0x0000000806067824 */ /* 0x000fe200078e00ff */
[----:B------:R-:W-:Y:S01]  /*24d70*/  SHF.R.U32.HI R7, RZ, 0x3, R0 ;  /* 0x00000003ff077819 */ /* 0x000fe20000011600 */
[----:B------:R-:W-:Y:S01]  /*24d80*/  UIMAD UR6, UR6, UR4, URZ ;  /* 0x00000004060672a4 */ /* 0x000fe2000f8e023f */
[----:B------:R-:W-:Y:S01]  /*24d90*/  ISETP.GE.OR P2, PT, R15, R17, P0 ;  /* 0x000000110f00720c */ /* 0x000fe20000746670 */
[----:B------:R-:W-:Y:S01]  /*24da0*/  IMAD R5, R76, 0x80, R2 ;  /* 0x000000804c057824 */ /* 0x000fe200078e0202 */
[----:B------:R-:W-:Y:S01]  /*24db0*/  LOP3.LUT R0, R0, 0x38, R6, 0xf8, !PT ;  /* 0x0000003800007812 */ /* 0x000fe200078ef806 */
[----:B------:R-:W-:Y:S01]  /*24dc0*/  UIMAD.WIDE.U32 UR16, UR26, UR4, UR16 ;  /* 0x000000041a1072a5 */ /* 0x000fe2000f8e0010 */
[----:B------:R-:W-:Y:S01]  /*24dd0*/  SHF.R.S32.HI R2, RZ, 0x1f, R4 ;  /* 0x0000001fff027819 */ /* 0x000fe20000011404 */
[----:B------:R-:W-:Y:S01]  /*24de0*/  @P1 IMAD.HI.U32 R3, R5, c[0x0][0x4ec], RZ ;  /* 0x00013b0005031a27 */ /* 0x000fe200078e00ff */
[----:B------:R-:W-:Y:S01]  /*24df0*/  LOP3.LUT R20, R0, R7, RZ, 0x3c, !PT ;  /* 0x0000000700147212 */ /* 0x000fe200078e3cff */
[----:B------:R-:W-:-:S02]  /*24e00*/  UIMAD UR5, UR26, UR5, UR6 ;  /* 0x000000051a0572a4 */ /* 0x000fc4000f8e0206 */
[----:B------:R-:W-:Y:S02]  /*24e10*/  IMAD R0, R2, c[0x0][0x488], RZ ;  /* 0x0001220002007a24 */ /* 0x000fe400078e02ff */
[----:B------:R-:W-:Y:S01]  /*24e20*/  IMAD.MOV.U32 R14, RZ, RZ, R5 ;  /* 0x000000ffff0e7224 */ /* 0x000fe200078e0005 */
[----:B------:R-:W-:Y:S01]  /*24e30*/  @P1 SHF.R.U32.HI R14, RZ, c[0x0][0x4f0], R3 ;  /* 0x00013c00ff0e1a19 */ /* 0x000fe20000011603 */
[C---:B------:R-:W-:Y:S01]  /*24e40*/  IMAD.WIDE.U32 R2, R4.reuse, c[0x0][0x488], R8 ;  /* 0x0001220004027a25 */ /* 0x040fe200078e0008 */
[----:B------:R-:W-:Y:S01]  /*24e50*/  IADD3 R8, R15, 0x8, RZ ;  /* 0x000000080f087810 */ /* 0x000fe20007ffe0ff */
[----:B------:R-:W-:Y:S01]  /*24e60*/  UIADD3 UR5, UR17, UR5, URZ ;  /* 0x0000000511057290 */ /* 0x000fe2000fffe03f */
[----:B------:R-:W-:Y:S01]  /*24e70*/  SHF.R.S32.HI R9, RZ, 0x1f, R14 ;  /* 0x0000001fff097819 */ /* 0x000fe2000001140e */
[----:B------:R-:W-:Y:S01]  /*24e80*/  IMAD R0, R4, c[0x0][0x48c], R0 ;  /* 0x0001230004007a24 */ /* 0x000fe200078e0200 */
[----:B------:R-:W-:Y:S01]  /*24e90*/  LEA R4, P1, R2, c[0x0][0x450], 0x2 ;  /* 0x0001140002047a11 */ /* 0x000fe200078210ff */
[----:B------:R-:W-:Y:S01]  /*24ea0*/  IMAD.MOV R7, RZ, RZ, -R14 ;  /* 0x000000ffff077224 */ /* 0x000fe200078e0a0e */
[----:B------:R-:W-:Y:S01]  /*24eb0*/  ISETP.GE.OR P3, PT, R8, R17, P0 ;  /* 0x000000110800720c */ /* 0x000fe20000766670 */
[----:B------:R-:W-:Y:S01]  /*24ec0*/  IMAD.IADD R0, R3, 0x1, R0 ;  /* 0x0000000103007824 */ /* 0x000fe200078e0200 */
[----:B------:R-:W-:Y:S01]  /*24ed0*/  MOV R3, UR17 ;  /* 0x0000001100037c02 */ /* 0x000fe20008000f00 */
[----:B------:R-:W-:Y:S01]  /*24ee0*/  IMAD R16, R9, c[0x0][0x3e0], RZ ;  /* 0x0000f80009107a24 */ /* 0x000fe200078e02ff */
[----:B------:R-:W-:Y:S01]  /*24ef0*/  SHFL.IDX PT, R10, R4, RZ, 0x1c1f ;  /* 0x001c1fff040a7589 */ /* 0x000fe200000e0000 */
[----:B------:R-:W-:Y:S01]  /*24f00*/  IMAD R7, R7, c[0x0][0x4e8], R5 ;  /* 0x00013a0007077a24 */ /* 0x000fe200078e0205 */
[----:B------:R-:W-:Y:S01]  /*24f10*/  LEA.HI.X R0, R2, c[0x0][0x454], R0, 0x2, P1 ;  /* 0x0001150002007a11 */ /* 0x000fe200008f1400 */
[----:B------:R-:W-:Y:S01]  /*24f20*/  IMAD.U32 R2, RZ, RZ, UR16 ;  /* 0x00000010ff027e24 */ /* 0x000fe2000f8e00ff */
[----:B------:R-:W-:Y:S01]  /*24f30*/  SHFL.IDX PT, R8, R4, 0x1, 0x1c1f ;  /* 0x003c1f0004087f89 */ /* 0x000fe200000e0000 */
[----:B------:R-:W-:-:S02]  /*24f40*/  IMAD.U32 R3, RZ, RZ, UR5 ;  /* 0x00000005ff037e24 */ /* 0x000fc4000f8e00ff */
[C---:B------:R-:W-:Y:S01]  /*24f50*/  IMAD R18, R14.reuse, c[0x0][0x3e4], R16 ;  /* 0x0000f9000e127a24 */ /* 0x040fe200078e0210 */
[----:B------:R-:W1:Y:S01]  /*24f60*/  SHFL.IDX PT, R11, R0, RZ, 0x1c1f ;  /* 0x001c1fff000b7589 */ /* 0x000e6200000e0000 */
[----:B------:R-:W-:Y:S01]  /*24f70*/  IMAD.WIDE.U32 R2, R14, c[0x0][0x3e0], R2 ;  /* 0x0000f8000e027a25 */ /* 0x000fe200078e0002 */
[C---:B------:R-:W-:Y:S02]  /*24f80*/  IADD3 R14, R15.reuse, 0x40, RZ ;  /* 0x000000400f0e7810 */ /* 0x040fe40007ffe0ff */
[----:B------:R-:W2:Y:S01]  /*24f90*/  SHFL.IDX PT, R9, R0, 0x1, 0x1c1f ;  /* 0x003c1f0000097f89 */ /* 0x000ea200000e0000 */
[----:B------:R-:W-:Y:S01]  /*24fa0*/  IADD3 R15, R15, 0x48, RZ ;  /* 0x000000480f0f7810 */ /* 0x000fe20007ffe0ff */
[----:B------:R-:W-:Y:S01]  /*24fb0*/  IMAD.SHL.U32 R16, R21, 0x8, RZ ;  /* 0x0000000815107824 */ /* 0x000fe200078e00ff */
[-C--:B------:R-:W-:Y:S01]  /*24fc0*/  ISETP.GE.OR P1, PT, R14, R17.reuse, P0 ;  /* 0x000000110e00720c */ /* 0x080fe20000726670 */
[----:B------:R-:W-:Y:S01]  /*24fd0*/  SHFL.IDX PT, R12, R4, 0x2, 0x1c1f ;  /* 0x005c1f00040c7f89 */ /* 0x000fe200000e0000 */
[----:B------:R-:W-:Y:S01]  /*24fe0*/  ISETP.GE.OR P0, PT, R15, R17, P0 ;  /* 0x000000110f00720c */ /* 0x000fe20000706670 */
[----:B------:R-:W-:Y:S01]  /*24ff0*/  IMAD.IADD R3, R3, 0x1, R18 ;  /* 0x0000000103037824 */ /* 0x000fe200078e0212 */
[----:B------:R-:W-:Y:S01]  /*25000*/  LOP3.LUT R15, R20, 0x7ffffe00, R16, 0xf8, !PT ;  /* 0x7ffffe00140f7812 */ /* 0x000fe200078ef810 */
[----:B------:R-:W3:Y:S02]  /*25010*/  SHFL.IDX PT, R13, R0, 0x2, 0x1c1f ;  /* 0x005c1f00000d7f89 */ /* 0x000ee400000e0000 */
[----:B------:R-:W-:-:S02]  /*25020*/  IMAD.WIDE.U32 R2, R7, c[0x0][0x3d8], R2 ;  /* 0x0000f60007027a25 */ /* 0x000fc400078e0002 */
[----:B------:R-:W-:Y:S04]  /*25030*/  SHFL.IDX PT, R4, R4, 0x3, 0x1c1f ;  /* 0x007c1f0004047f89 */ /* 0x000fe800000e0000 */
[----:B------:R4:W4:Y:S04]  /*25040*/  SHFL.IDX PT, R5, R0, 0x3, 0x1c1f ;  /* 0x007c1f0000057f89 */ /* 0x00092800000e0000 */
[----:B-1----:R1:W-:Y:S04]  /*25050*/  @!P2 ST.E [R10.64], R61 ;  /* 0x0000003d0a00a985 */ /* 0x0023e8000c10191c */
[----:B--2---:R1:W-:Y:S04]  /*25060*/  @!P3 ST.E [R8.64], R62 ;  /* 0x0000003e0800b985 */ /* 0x0043e8000c10191c */
[----:B---3--:R1:W-:Y:S01]  /*25070*/  @!P1 ST.E [R12.64], R63 ;  /* 0x0000003f0c009985 */ /* 0x0083e2000c10191c */
[----:B----4-:R-:W-:-:S03]  /*25080*/  SHF.R.S32.HI R0, RZ, 0x1f, R7 ;  /* 0x0000001fff007819 */ /* 0x010fc60000011407 */
[----:B------:R1:W-:Y:S01]  /*25090*/  @!P0 ST.E [R4.64], R64 ;  /* 0x0000004004008985 */ /* 0x0003e2000c10191c */
[----:B------:R-:W-:Y:S01]  /*250a0*/  LEA R18, P0, R2, c[0x0][0x380], 0x1 ;  /* 0x0000e00002127a11 */ /* 0x000fe200078008ff */
[----:B------:R-:W-:-:S04]  /*250b0*/  IMAD R0, R0, c[0x0][0x3d8], RZ ;  /* 0x0000f60000007a24 */ /* 0x000fc800078e02ff */
[----:B------:R-:W-:Y:S02]  /*250c0*/  IMAD R14, R7, c[0x0][0x3dc], R0 ;  /* 0x0000f700070e7a24 */ /* 0x000fe400078e0200 */
[----:B------:R-:W-:Y:S02]  /*250d0*/  IMAD.SHL.U32 R0, R15, 0x2, RZ ;  /* 0x000000020f007824 */ /* 0x000fe400078e00ff */
[----:B------:R-:W-:Y:S02]  /*250e0*/  IMAD.IADD R3, R3, 0x1, R14 ;  /* 0x0000000103037824 */ /* 0x000fe400078e020e */
[----:B------:R-:W-:Y:S01]  /*250f0*/  IMAD R7, R76, 0x80, R19 ;  /* 0x000000804c077824 */ /* 0x000fe200078e0213 */
        /* <DEDUP_REMOVED lines=19> */
[----:B-1234-:R-:W1:Y:S01]  /*25230*/  LDS.128 R12, [R0+0x80] ;  /* 0x00008000000c7984 */ /* 0x01ee620000000c00 */
[----:B------:R-:W-:-:S02]  /*25240*/  IADD3 R4, R6, 0x40, RZ ;  /* 0x0000004006047810 */ /* 0x000fc40007ffe0ff */
[----:B------:R-:W-:Y:S01]  /*25250*/  ISETP.GE.AND P1, PT, R6, c[0x0][0x3c8], PT ;  /* 0x0000f20006007a0c */ /* 0x000fe20003f26270 */
[----:B------:R2:W3:Y:S01]  /*25260*/  LDS.128 R8, [R0+0x4080] ;  /* 0x0040800000087984 */ /* 0x0004e20000000c00 */
[----:B------:R-:W-:-:S13]  /*25270*/  ISETP.GE.AND P0, PT, R4, c[0x0][0x3c8], PT ;  /* 0x0000f20004007a0c */ /* 0x000fda0003f06270 */
[----:B--2---:R-:W-:-:S04]  /*25280*/  @!P0 SHF.R.S32.HI R0, RZ, 0x1f, R4 ;  /* 0x0000001fff008819 */ /* 0x004fc80000011404 */
[----:B------:R-:W-:Y:S01]  /*25290*/  @!P0 LEA.HI R0, R0, R4, RZ, 0x3 ;  /* 0x0000000400008211 */ /* 0x000fe200078f18ff */
[----:B------:R-:W-:-:S03]  /*252a0*/  @!P1 IMAD.WIDE R4, R6, 0x2, R2 ;  /* 0x0000000206049825 */ /* 0x000fc600078e0202 */
[----:B------:R-:W-:-:S05]  /*252b0*/  @!P0 LOP3.LUT R0, R0, 0xfffffff8, RZ, 0xc0, !PT ;  /* 0xfffffff800008812 */ /* 0x000fca00078ec0ff */
[----:B------:R-:W-:Y:S01]  /*252c0*/  @!P0 IMAD.WIDE R2, R0, 0x2, R2 ;  /* 0x0000000200028825 */ /* 0x000fe200078e0202 */
[----:B-1----:R1:W-:Y:S04]  /*252d0*/  @!P1 ST.E.128 [R4.64], R12 ;  /* 0x0000000c04009985 */ /* 0x0023e8000c101d1c */
[----:B---3--:R1:W-:Y:S02]  /*252e0*/  @!P0 ST.E.128 [R2.64], R8 ;  /* 0x0000000802008985 */ /* 0x0083e4000c101d1c */
.L_x_1793:
[----:B--234-:R-:W-:Y:S05]  /*252f0*/  BSYNC B0 ;  /* 0x0000000000007941 */ /* 0x01cfea0003800000 */
.L_x_1792:
        /* <DEDUP_REMOVED lines=16> */
.L_x_1795:
[----:B------:R-:W-:Y:S05]  /*25400*/  BSYNC B0 ;  /* 0x0000000000007941 */ /* 0x000fea0003800000 */
.L_x_1794:
        /* <DEDUP_REMOVED lines=16> */
.L_x_1797:
[----:B------:R-:W-:Y:S05]  /*25510*/  BSYNC B0 ;  /* 0x0000000000007941 */ /* 0x000fea0003800000 */
.L_x_1796:
        /* <DEDUP_REMOVED lines=16> */
.L_x_1799:
[----:B------:R-:W-:Y:S05]  /*25620*/  BSYNC B0 ;  /* 0x0000000000007941 */ /* 0x000fea0003800000 */
.L_x_1798:
        /* <DEDUP_REMOVED lines=16> */
.L_x_1801:
[----:B------:R-:W-:Y:S05]  /*25730*/  BSYNC B0 ;  /* 0x0000000000007941 */ /* 0x000fea0003800000 */
.L_x_1800:
        /* <DEDUP_REMOVED lines=16> */
.L_x_1803:
[----:B------:R-:W-:Y:S05]  /*25840*/  BSYNC B0 ;  /* 0x0000000000007941 */ /* 0x000fea0003800000 */
.L_x_1802:
        /* <DEDUP_REMOVED lines=16> */
.L_x_1805:
[----:B------:R-:W-:Y:S05]  /*25950*/  BSYNC B0 ;  /* 0x0000000000007941 */ /* 0x000fea0003800000 */
.L_x_1804:
        /* <DEDUP_REMOVED lines=17> */
.L_x_1790:
[----:B------:R-:W-:Y:S02]  /*25a70*/  ULDC.64 UR6, c[0x0][0x500] ;  /* 0x0001400000067ab9 */ /* 0x000fe40000000a00 */
[----:B------:R-:W-:Y:S02]  /*25a80*/  UISETP.NE.U32.AND UP1, UPT, URZ, UR6, UPT ;  /* 0x000000063f00728c */ /* 0x000fe4000bf25070 */
[----:B------:R-:W-:Y:S02]  /*25a90*/  ULDC.64 UR4, c[0x0][0x508] ;  /* 0x0001420000047ab9 */ /* 0x000fe40000000a00 */
[----:B------:R-:W-:Y:S02]  /*25aa0*/  UISETP.NE.AND.EX UP1, UPT, URZ, UR7, UPT, UP1 ;  /* 0x000000073f00728c */ /* 0x000fe4000bf25310 */
[----:B------:R-:W-:Y:S02]  /*25ab0*/  UISETP.NE.U32.AND UP0, UPT, URZ, UR4, UPT ;  /* 0x000000043f00728c */ /* 0x000fe4000bf05070 */
[----:B------:R-:W-:-:S02]  /*25ac0*/  ULDC.64 UR6, c[0x0][0x500] ;  /* 0x0001400000067ab9 */ /* 0x000fc40000000a00 */
[----:B------:R-:W-:Y:S01]  /*25ad0*/  UMOV UR4, 0x4 ;  /* 0x0000000400047882 */ /* 0x000fe20000000000 */
[----:B------:R-:W-:Y:S01]  /*25ae0*/  PLOP3.LUT P0, PT, PT, PT, UP1, 0x80, 0x0 ;  /* 0x000000000000781c */ /* 0x000fe20003f0f018 */
[----:B------:R-:W-:Y:S02]  /*25af0*/  UIMAD.WIDE UR6, UR26, UR4, UR6 ;  /* 0x000000041a0672a5 */ /* 0x000fe4000f8e0206 */
[----:B------:R-:W-:-:S04]  /*25b00*/  UISETP.NE.AND.EX UP0, UPT, URZ, UR5, UPT, UP0 ;  /* 0x000000053f00728c */ /* 0x000fc8000bf05300 */
[----:B------:R-:W-:Y:S02]  /*25b10*/  IMAD.U32 R4, RZ, RZ, UR6 ;  /* 0x00000006ff047e24 */ /* 0x000fe4000f8e00ff */
[----:B------:R-:W-:Y:S01]  /*25b20*/  IMAD.U32 R5, RZ, RZ, UR7 ;  /* 0x00000007ff057e24 */ /* 0x000fe2000f8e00ff */
[----:B------:R-:W-:Y:S01]  /*25b30*/  ULDC.64 UR6, c[0x0][0x508] ;  /* 0x0001420000067ab9 */ /* 0x000fe20000000a00 */
[----:B------:R-:W-:-:S03]  /*25b40*/  PLOP3.LUT P1, PT, PT, PT, UP0, 0x80, 0x0 ;  /* 0x000000000000781c */ /* 0x000fc60003f2f008 */
[----:B------:R-:W2:Y:S01]  /*25b50*/  @P0 LDG.E R0, [R4.64] ;  /* 0x0000001c04000981 */ /* 0x000ea2000c1e1900 */
[----:B------:R-:W-:Y:S01]  /*25b60*/  @UP0 UIMAD.WIDE UR6, UR26, UR4, UR6 ;  /* 0x000000041a0602a5 */ /* 0x000fe2000f8e0206 */
[----:B-----5:R-:W-:-:S05]  /*25b70*/  MOV R10, c[0x0][0x388] ;  /* 0x0000e200000a7a02 */ /* 0x020fca0000000f00 */
[----:B------:R-:W-:Y:S01]  /*25b80*/  IMAD.U32 R2, RZ, RZ, UR6 ;  /* 0x00000006ff027e24 */ /* 0x000fe2000f8e00ff */
[----:B------:R-:W-:-:S05]  /*25b90*/  MOV R3, UR7 ;  /* 0x0000000700037c02 */ /* 0x000fca0008000f00 */
[----:B------:R1:W5:Y:S02]  /*25ba0*/  @P1 LDG.E R10, [R2.64] ;  /* 0x0000001c020a1981 */ /* 0x000364000c1e1900 */
[----:B-1----:R-:W-:Y:S02]  /*25bb0*/  CS2R R2, SRZ ;  /* 0x0000000000027805 */ /* 0x002fe4000001ff00 */
[--C-:B--2---:R-:W-:Y:S01]  /*25bc0*/  @P0 SHF.R.S32.HI R3, RZ, 0x1f, R0.reuse ;  /* 0x0000001fff030819 */ /* 0x104fe20000011400 */
[----:B------:R-:W-:Y:S01]  /*25bd0*/  @P0 IMAD.MOV.U32 R2, RZ, RZ, R0 ;  /* 0x000000ffff020224 */ /* 0x000fe200078e0000 */
[----:B------:R-:W-:Y:S05]  /*25be0*/  @P1 BRA `(.L_x_1806) ;  /* 0x0000004000001947 */ /* 0x000fea0003800000 */
[----:B------:R-:W-:Y:S05]  /*25bf0*/  @!P0 BRA `(.L_x_1806) ;  /* 0x0000003000008947 */ /* 0x000fea0003800000 */
[----:B------:R1:W2:Y:S04]  /*25c00*/  LDG.E R0, [R4.64] ;  /* 0x0000001c04007981 */ /* 0x0002a8000c1e1900 */
[----:B-1----:R-:W2:Y:S02]  /*25c10*/  LDG.E R4, [R4.64+0x4] ;  /* 0x0000041c04047981 */ /* 0x002ea4000c1e1900 */
[----:B--2--5:R-:W-:-:S02]  /*25c20*/  IADD3 R10, -R0, R4, RZ ;  /* 0x00000004000a7210 */ /* 0x024fc40007ffe1ff */
.L_x_1806:
[----:B------:R-:W1:Y:S01]  /*25c30*/  S2R R8, SR_TID.X ;  /* 0x0000000000087919 */ /* 0x000e620000002100 */
[----:B------:R-:W-:Y:S01]  /*25c40*/  USHF.R.S32.HI UR6, URZ, 0x1f, UR26 ;  /* 0x0000001f3f067899 */ /* 0x000fe2000801141a */
[----:B------:R-:W-:Y:S01]  /*25c50*/  BSSY B0, `(.L_x_1807) ;  /* 0x000002d000007945 */ /* 0x000fe20003800000 */
[----:B------:R-:W-:-:S02]  /*25c60*/  USEL UR26, UR26, URZ, !UP1 ;  /* 0x0000003f1a1a7287 */ /* 0x000fc4000c800000 */
[----:B------:R-:W-:Y:S01]  /*25c70*/  USEL UR6, UR6, URZ, !UP1 ;  /* 0x0000003f06067287 */ /* 0x000fe2000c800000 */
[----:B-1----:R-:W-:-:S13]  /*25c80*/  ISETP.GT.AND P0, PT, R8, 0x7f, PT ;  /* 0x0000007f0800780c */ /* 0x002fda0003f04270 */
[----:B------:R-:W-:Y:S05]  /*25c90*/  @P0 BRA `(.L_x_1808) ;  /* 0x0000028000000947 */ /* 0x000fea0003800000 */
[----:B------:R-:W1:Y:S01]  /*25ca0*/  S2R R4, SR_CTAID.X ;  /* 0x0000000000047919 */ /* 0x000e620000002500 */
[----:B-----5:R-:W-:Y:S01]  /*25cb0*/  IMAD R0, R10, c[0x0][0x4e8], RZ ;  /* 0x00013a000a007a24 */ /* 0x020fe200078e02ff */
[----:B-1----:R-:W-:-:S04]  /*25cc0*/  LEA R4, R4, R8, 0x7 ;  /* 0x0000000804047211 */ /* 0x002fc800078e38ff */
[----:B------:R-:W-:-:S13]  /*25cd0*/  ISETP.GE.AND P0, PT, R4, R0, PT ;  /* 0x000000000400720c */ /* 0x000fda0003f06270 */
[----:B------:R-:W-:Y:S05]  /*25ce0*/  @P0 BRA `(.L_x_1808) ;  /* 0x0000023000000947 */ /* 0x000fea0003800000 */
[----:B------:R-:W1:Y:S01]  /*25cf0*/  R2UR UR12, R2 ;  /* 0x00000000020c73c2 */ /* 0x000e6200000e0000 */
[----:B------:R-:W-:Y:S01]  /*25d00*/  IMAD.MOV.U32 R0, RZ, RZ, c[0x0][0x4e8] ;  /* 0x00013a00ff007624 */ /* 0x000fe200078e00ff */
[----:B------:R-:W-:Y:S02]  /*25d10*/  ULDC.64 UR4, c[0x0][0x490] ;  /* 0x0001240000047ab9 */ /* 0x000fe40000000a00 */
[----:B------:R-:W-:Y:S02]  /*25d20*/  UIMAD UR7, UR8, UR4, URZ ;  /* 0x00000004080772a4 */ /* 0x000fe4000f8e023f */
[----:B------:R-:W-:Y:S01]  /*25d30*/  ISETP.NE.AND P0, PT, R0, 0x1, PT ;  /* 0x000000010000780c */ /* 0x000fe20003f05270 */
[----:B------:R-:W-:Y:S01]  /*25d40*/  IMAD.MOV.U32 R0, RZ, RZ, R4 ;  /* 0x000000ffff007224 */ /* 0x000fe200078e0004 */
[----:B------:R-:W2:Y:S01]  /*25d50*/  R2UR UR11, R3 ;  /* 0x00000000030b73c2 */ /* 0x000ea200000e0000 */
[----:B------:R-:W-:-:S07]  /*25d60*/  UIMAD UR7, UR16, UR5, UR7 ;  /* 0x00000005100772a4 */ /* 0x000fce000f8e0207 */
[----:B------:R3:W1:Y:S03]  /*25d70*/  R2UR UR10, R2 ;  /* 0x00000000020a73c2 */ /* 0x00066600000e0000 */
[----:B------:R-:W-:Y:S01]  /*25d80*/  @P0 IMAD.HI.U32 R5, R4, c[0x0][0x4ec], RZ ;  /* 0x00013b0004050a27 */ /* 0x000fe200078e00ff */
[----:B-1----:R-:W-:-:S04]  /*25d90*/  UMOV UR10, UR12 ;  /* 0x0000000c000a7c82 */ /* 0x002fc80008000000 */
[----:B------:R-:W-:Y:S01]  /*25da0*/  @P0 SHF.R.U32.HI R0, RZ, c[0x0][0x4f0], R5 ;  /* 0x00013c00ff000a19 */ /* 0x000fe20000011605 */
[----:B------:R3:W1:Y:S03]  /*25db0*/  R2UR UR13, R3 ;  /* 0x00000000030d73c2 */ /* 0x00066600000e0000 */
[----:B------:R-:W-:Y:S02]  /*25dc0*/  IADD3 R6, -R0, RZ, RZ ;  /* 0x000000ff00067210 */ /* 0x000fe40007ffe1ff */
[----:B------:R-:W-:Y:S01]  /*25dd0*/  SHF.R.S32.HI R5, RZ, 0x1f, R0 ;  /* 0x0000001fff057819 */ /* 0x000fe20000011400 */
[----:B--2---:R-:W-:Y:S02]  /*25de0*/  UIMAD.WIDE.U32 UR10, UR16, UR4, UR10 ;  /* 0x00000004100a72a5 */ /* 0x004fe4000f8e000a */
[----:B------:R-:W-:Y:S01]  /*25df0*/  IMAD R6, R6, c[0x0][0x4e8], R4 ;  /* 0x00013a0006067a24 */ /* 0x000fe200078e0204 */
[----:B------:R-:W-:-:S02]  /*25e00*/  ULDC.64 UR4, c[0x0][0x498] ;  /* 0x0001260000047ab9 */ /* 0x000fc40000000a00 */
[----:B------:R-:W-:Y:S02]  /*25e10*/  UIADD3 UR11, UR7, UR11, URZ ;  /* 0x0000000b070b7290 */ /* 0x000fe4000fffe03f */
[----:B------:R-:W-:Y:S02]  /*25e20*/  UIMAD UR7, UR6, UR4, URZ ;  /* 0x00000004060772a4 */ /* 0x000fe4000f8e023f */
[----:B------:R-:W-:Y:S02]  /*25e30*/  UIMAD.WIDE.U32 UR10, UR26, UR4, UR10 ;  /* 0x000000041a0a72a5 */ /* 0x000fe4000f8e000a */
[----:B------:R-:W-:-:S04]  /*25e40*/  UIMAD UR5, UR26, UR5, UR7 ;  /* 0x000000051a0572a4 */ /* 0x000fc8000f8e0207 */
[----:B------:R-:W-:Y:S02]  /*25e50*/  IADD3 R4, P0, R0, UR10, RZ ;  /* 0x0000000a00047c10 */ /* 0x000fe4000ff1e0ff */
[----:B------:R-:W-:Y:S01]  /*25e60*/  IMAD.U32 R7, RZ, RZ, UR5 ;  /* 0x00000005ff077e24 */ /* 0x000fe2000f8e00ff */
[----:B------:R-:W-:-:S04]  /*25e70*/  SHF.R.S32.HI R0, RZ, 0x1f, R6 ;  /* 0x0000001fff007819 */ /* 0x000fc80000011406 */
[----:B------:R-:W-:Y:S01]  /*25e80*/  IADD3.X R5, R5, UR11, R7, P0, !PT ;  /* 0x0000000b05057c10 */ /* 0x000fe200087fe407 */
[----:B------:R-:W-:-:S04]  /*25e90*/  IMAD R0, R0, c[0x0][0x488], RZ ;  /* 0x0001220000007a24 */ /* 0x000fc800078e02ff */
[C---:B------:R-:W-:Y:S02]  /*25ea0*/  IMAD R0, R6.reuse, c[0x0][0x48c], R0 ;  /* 0x0001230006007a24 */ /* 0x040fe400078e0200 */
[----:B------:R-:W-:-:S05]  /*25eb0*/  IMAD.WIDE.U32 R4, R6, c[0x0][0x488], R4 ;  /* 0x0001220006047a25 */ /* 0x000fca00078e0004 */
[----:B------:R-:W-:Y:S02]  /*25ec0*/  IADD3 R0, R5, R0, RZ ;  /* 0x0000000005007210 */ /* 0x000fe40007ffe0ff */
[----:B------:R-:W-:-:S04]  /*25ed0*/  LEA R6, P0, R4, c[0x0][0x450], 0x2 ;  /* 0x0001140004067a11 */ /* 0x000fc800078010ff */
[----:B------:R-:W-:Y:S01]  /*25ee0*/  LEA.HI.X R7, R4, c[0x0][0x454], R0, 0x2, P0 ;  /* 0x0001150004077a11 */ /* 0x000fe200000f1400 */
[----:B------:R-:W-:-:S05]  /*25ef0*/  IMAD.MOV.U32 R0, RZ, RZ, -0x800000 ;  /* 0xff800000ff007424 */ /* 0x000fca00078e00ff */
[----:B------:R3:W-:Y:S01]  /*25f00*/  STG.E [R6.64], R0 ;  /* 0x0000000006007986 */ /* 0x0007e2000c10191c */
[----:B------:R-:W-:-:S04]  /*25f10*/  DEPBAR.LE SB1, 0x0, {3} ;  /* 0x000090080000791a */ /* 0x000fc80000000000 */
.L_x_1808:
[----:B------:R-:W-:Y:S05]  /*25f20*/  BSYNC B0 ;  /* 0x0000000000007941 */ /* 0x000fea0003800000 */
.L_x_1807:
[----:B------:R-:W1:Y:S01]  /*25f30*/  R2UR UR13, R3 ;  /* 0x00000000030d73c2 */ /* 0x000e6200000e0000 */
[----:B------:R-:W2:Y:S01]  /*25f40*/  S2R R12, SR_CTAID.X ;  /* 0x00000000000c7919 */ /* 0x000ea20000002500 */
[----:B------:R-:W-:Y:S01]  /*25f50*/  SHF.R.S32.HI R0, RZ, 0x1f, R8 ;  /* 0x0000001fff007819 */ /* 0x000fe20000011408 */
[----:B------:R-:W-:Y:S01]  /*25f60*/  ULDC UR10, c[0x0][0x3a0] ;  /* 0x0000e800000a7ab9 */ /* 0x000fe20000000800 */
[----:B-----5:R-:W-:Y:S01]  /*25f70*/  IMAD R10, R10, c[0x0][0x4e8], RZ ;  /* 0x00013a000a0a7a24 */ /* 0x020fe200078e02ff */
[----:B------:R-:W-:Y:S01]  /*25f80*/  ULDC UR7, c[0x0][0x3a4] ;  /* 0x0000e90000077ab9 */ /* 0x000fe20000000800 */
[----:B------:R-:W-:Y:S01]  /*25f90*/  LEA.HI R0, R0, R8, RZ, 0x3 ;  /* 0x0000000800007211 */ /* 0x000fe200078f18ff */
[----:B------:R-:W-:Y:S01]  /*25fa0*/  BSSY B0, `(.L_x_1809) ;  /* 0x000003d000007945 */ /* 0x000fe20003800000 */
[----:B------:R-:W3:Y:S08]  /*25fb0*/  R2UR UR12, R2 ;  /* 0x00000000020c73c2 */ /* 0x000ef000000e0000 */
[----:B------:R4:W2:Y:S08]  /*25fc0*/  R2UR UR14, R2 ;  /* 0x00000000020e73c2 */ /* 0x0008b000000e0000 */
[----:B------:R2:W2:Y:S01]  /*25fd0*/  R2UR UR15, R3 ;  /* 0x00000000030f73c2 */ /* 0x0004a200000e0000 */
[----:B-1----:R-:W-:-:S04]  /*25fe0*/  UIMAD UR4, UR13, UR10, URZ ;  /* 0x0000000a0d0472a4 */ /* 0x002fc8000f8e023f */
[----:B---3--:R-:W-:-:S03]  /*25ff0*/  UIMAD UR7, UR12, UR7, UR4 ;  /* 0x000000070c0772a4 */ /* 0x008fc6000f8e0204 */
[----:B------:R-:W-:Y:S01]  /*26000*/  ULDC.64 UR4, c[0x0][0x3e8] ;  /* 0x0000fa0000047ab9 */ /* 0x000fe20000000a00 */
[----:B----4-:R-:W-:Y:S01]  /*26010*/  LOP3.LUT R2, R0, 0xfffffff8, RZ, 0xc0, !PT ;  /* 0xfffffff800027812 */ /* 0x010fe200078ec0ff */
[----:B--2---:R-:W-:-:S04]  /*26020*/  UIMAD.WIDE.U32 UR10, UR14, UR10, URZ ;  /* 0x0000000a0e0a72a5 */ /* 0x004fc8000f8e003f */
[----:B------:R-:W-:Y:S01]  /*26030*/  IMAD.IADD R7, R8, 0x1, -R2 ;  /* 0x0000000108077824 */ /* 0x000fe200078e0a02 */
[----:B------:R-:W-:Y:S01]  /*26040*/  SHF.R.S32.HI R8, RZ, 0x3, R0 ;  /* 0x00000003ff087819 */ /* 0x000fe20000011400 */
[----:B------:R-:W-:Y:S01]  /*26050*/  UIADD3 UR11, UR11, UR7, URZ ;  /* 0x000000070b0b7290 */ /* 0x000fe2000fffe03f */
[----:B------:R-:W-:Y:S01]  /*26060*/  IMAD.MOV.U32 R3, RZ, RZ, c[0x0][0x4e8] ;  /* 0x00013a00ff037624 */ /* 0x000fe200078e00ff */
[----:B------:R-:W-:Y:S01]  /*26070*/  UIMAD UR7, UR8, UR4, URZ ;  /* 0x00000004080772a4 */ /* 0x000fe2000f8e023f */
[----:B------:R-:W-:Y:S01]  /*26080*/  LEA R0, R7, R8, 0x4 ;  /* 0x0000000807007211 */ /* 0x000fe200078e20ff */
[----:B------:R-:W-:Y:S01]  /*26090*/  UIMAD.WIDE.U32 UR10, UR16, UR4, UR10 ;  /* 0x00000004100a72a5 */ /* 0x000fe2000f8e000a */
[C---:B------:R-:W-:Y:S01]  /*260a0*/  IMAD R8, R12.reuse, 0x80, R8 ;  /* 0x000000800c087824 */ /* 0x040fe200078e0208 */
[----:B------:R-:W-:Y:S01]  /*260b0*/  ISETP.NE.AND P0, PT, R3, 0x1, PT ;  /* 0x000000010300780c */ /* 0x000fe20003f05270 */
[----:B------:R-:W-:Y:S01]  /*260c0*/  UIMAD UR7, UR16, UR5, UR7 ;  /* 0x00000005100772a4 */ /* 0x000fe2000f8e0207 */
[----:B------:R-:W-:-:S02]  /*260d0*/  IMAD R0, R12, 0x80, R0 ;  /* 0x000000800c007824 */ /* 0x000fc400078e0200 */
[----:B------:R-:W-:Y:S02]  /*260e0*/  ULDC.64 UR4, c[0x0][0x3f0] ;  /* 0x0000fc0000047ab9 */ /* 0x000fe40000000a00 */
[----:B------:R-:W-:Y:S01]  /*260f0*/  UIMAD UR6, UR6, UR4, URZ ;  /* 0x00000004060672a4 */ /* 0x000fe2000f8e023f */
[----:B------:R-:W-:Y:S01]  /*26100*/  MOV R4, R0 ;  /* 0x0000000000047202 */ /* 0x000fe20000000f00 */
[----:B------:R-:W-:Y:S02]  /*26110*/  UIADD3 UR11, UR7, UR11, URZ ;  /* 0x0000000b070b7290 */ /* 0x000fe4000fffe03f */
[----:B------:R-:W-:Y:S02]  /*26120*/  UIMAD UR5, UR26, UR5, UR6 ;  /* 0x000000051a0572a4 */ /* 0x000fe4000f8e0206 */
[----:B------:R-:W-:Y:S01]  /*26130*/  UIMAD.WIDE.U32 UR10, UR26, UR4, UR10 ;  /* 0x000000041a0a72a5 */ /* 0x000fe2000f8e000a */
[----:B------:R-:W-:-:S03]  /*26140*/  @P0 IMAD.HI.U32 R2, R0, c[0x0][0x4ec], RZ ;  /* 0x00013b0000020a27 */ /* 0x000fc600078e00ff */
[----:B------:R-:W-:Y:S02]  /*26150*/  UIADD3 UR5, UR11, UR5, URZ ;  /* 0x000000050b057290 */ /* 0x000fe4000fffe03f */
[----:B------:R-:W-:-:S04]  /*26160*/  @P0 SHF.R.U32.HI R4, RZ, c[0x0][0x4f0], R2 ;  /* 0x00013c00ff040a19 */ /* 0x000fc80000011602 */
[--C-:B------:R-:W-:Y:S01]  /*26170*/  SHF.R.S32.HI R3, RZ, 0x1f, R4.reuse ;  /* 0x0000001fff037819 */ /* 0x100fe20000011404 */
[----:B------:R-:W-:-:S04]  /*26180*/  IMAD.MOV R2, RZ, RZ, -R4 ;  /* 0x000000ffff027224 */ /* 0x000fc800078e0a04 */
[----:B------:R-:W-:Y:S01]  /*26190*/  IMAD R5, R2, c[0x0][0x4e8], R0 ;  /* 0x00013a0002057a24 */ /* 0x000fe200078e0200 */
[----:B------:R-:W-:Y:S01]  /*261a0*/  MOV R2, UR10 ;  /* 0x0000000a00027c02 */ /* 0x000fe20008000f00 */
[----:B------:R-:W-:Y:S02]  /*261b0*/  IMAD R0, R3, c[0x0][0x3e0], RZ ;  /* 0x0000f80003007a24 */ /* 0x000fe400078e02ff */
[----:B------:R-:W-:Y:S01]  /*261c0*/  IMAD.U32 R3, RZ, RZ, UR11 ;  /* 0x0000000bff037e24 */ /* 0x000fe2000f8e00ff */
[----:B------:R-:W-:Y:S01]  /*261d0*/  MOV R3, UR5 ;  /* 0x0000000500037c02 */ /* 0x000fe20008000f00 */
[----:B------:R-:W-:Y:S01]  /*261e0*/  IMAD R6, R4, c[0x0][0x3e4], R0 ;  /* 0x0000f90004067a24 */ /* 0x000fe200078e0200 */
[----:B------:R-:W-:-:S03]  /*261f0*/  SHF.R.S32.HI R0, RZ, 0x1f, R5 ;  /* 0x0000001fff007819 */ /* 0x000fc60000011405 */
[----:B------:R-:W-:-:S04]  /*26200*/  IMAD.WIDE.U32 R2, R4, c[0x0][0x3e0], R2 ;  /* 0x0000f80004027a25 */ /* 0x000fc800078e0002 */
[----:B------:R-:W-:Y:S02]  /*26210*/  IMAD R0, R0, c[0x0][0x3d8], RZ ;  /* 0x0000f60000007a24 */ /* 0x000fe400078e02ff */
[----:B------:R-:W-:Y:S01]  /*26220*/  IMAD.IADD R3, R3, 0x1, R6 ;  /* 0x0000000103037824 */ /* 0x000fe200078e0206 */
[----:B------:R-:W-:Y:S01]  /*26230*/  SHF.L.U32 R6, R7, 0x3, RZ ;  /* 0x0000000307067819 */ /* 0x000fe200000006ff */
[C---:B------:R-:W-:Y:S02]  /*26240*/  IMAD R0, R5.reuse, c[0x0][0x3dc], R0 ;  /* 0x0000f70005007a24 */ /* 0x040fe400078e0200 */
[----:B------:R-:W-:Y:S01]  /*26250*/  IMAD.WIDE.U32 R2, R5, c[0x0][0x3d8], R2 ;  /* 0x0000f60005027a25 */ /* 0x000fe200078e0002 */
[----:B------:R-:W-:-:S04]  /*26260*/  IADD3 R7, R6, 0x40, RZ ;  /* 0x0000004006077810 */ /* 0x000fc80007ffe0ff */
[----:B------:R-:W-:Y:S02]  /*26270*/  IADD3 R0, R3, R0, RZ ;  /* 0x0000000003007210 */ /* 0x000fe40007ffe0ff */
        /* <DEDUP_REMOVED lines=15> */
.L_x_1810:
[----:B------:R-:W-:Y:S05]  /*26370*/  BSYNC B0 ;  /* 0x0000000000007941 */ /* 0x000fea0003800000 */
.L_x_1809:
        /* <DEDUP_REMOVED lines=15> */
.L_x_1812:
[----:B------:R-:W-:Y:S05]  /*26470*/  BSYNC B0 ;  /* 0x0000000000007941 */ /* 0x000fea0003800000 */
.L_x_1811:
        /* <DEDUP_REMOVED lines=15> */
.L_x_1814:
[----:B------:R-:W-:Y:S05]  /*26570*/  BSYNC B0 ;  /* 0x0000000000007941 */ /* 0x000fea0003800000 */
.L_x_1813:
        /* <DEDUP_REMOVED lines=15> */
.L_x_1816:
[----:B------:R-:W-:Y:S05]  /*26670*/  BSYNC B0 ;  /* 0x0000000000007941 */ /* 0x000fea0003800000 */
.L_x_1815:
        /* <DEDUP_REMOVED lines=15> */
.L_x_1818:
[----:B------:R-:W-:Y:S05]  /*26770*/  BSYNC B0 ;  /* 0x0000000000007941 */ /* 0x000fea0003800000 */
.L_x_1817:
        /* <DEDUP_REMOVED lines=15> */
.L_x_1820:
[----:B------:R-:W-:Y:S05]  /*26870*/  BSYNC B0 ;  /* 0x0000000000007941 */ /* 0x000fea0003800000 */
.L_x_1819:
        /* <DEDUP_REMOVED lines=15> */
.L_x_1822:
[----:B------:R-:W-:Y:S05]  /*26970*/  BSYNC B0 ;  /* 0x0000000000007941 */ /* 0x000fea0003800000 */
.L_x_1821:
        /* <DEDUP_REMOVED lines=16> */
.L_x_1823:
        /* <DEDUP_REMOVED lines=16> */
.L_x_1848:


//--------------------- .nv.shared._ZN7cutlass13device_kernelIN5flash19enable_sm80_to_sm89INS1_16FlashAttnFwdSm80INS1_25CollectiveMainloopFwdSm80ILi8ELi1ELb1EN4cute5tupleIJNS5_1CILi128EEES8_S8_EEELi128ENS_10bfloat16_tEfNS_4arch4Sm80ELb0ELb0ELb1ELb0ELb0ELb0ELb1ELb0EEENS1_21CollectiveEpilogueFwdIS9_NS6_IJNS7_ILi1EEESF_SF_EEESA_SC_Li256ELb0ELb1ELb0ELb0EEENS1_19SingleTileSchedulerILb0ELb0ELb1ELi128EEEEEEEEEvNT_6ParamsE --------------------------
	.section	.nv.shared._ZN7cutlass13device_kernelIN5flash19enable_sm80_to_sm89INS1_16FlashAttnFwdSm80INS1_25CollectiveMainloopFwdSm80ILi8ELi1ELb1EN4cute5tupleIJNS5_1CILi128EEES8_S8_EEELi128ENS_10bfloat16_tEfNS_4arch4Sm80ELb0ELb0ELb1ELb0ELb0ELb0ELb1ELb0EEENS1_21CollectiveEpilogueFwdIS9_NS6_IJNS7_ILi1EEESF_SF_EEESA_SC_Li256ELb0ELb1ELb0ELb0EEENS1_19SingleTileSchedulerILb0ELb0ELb1ELi128EEEEEEEEEvNT_6ParamsE,"aw",@nobits
	.sectionflags	@""
	.align	16


//--------------------- .nv.global                --------------------------
	.section	.nv.global,"aw",@nobits
.nv.global:
	.type		_ZN74_INTERNAL_133b9422_38_flash_fwd_hdim128_bf16_softcap_sm80_cu_cf07d2ef_30514cute1_E,@object
	.size		_ZN74_INTERNAL_133b9422_38_flash_fwd_hdim128_bf16_softcap_sm80_cu_cf07d2ef_30514cute1_E,(_ZN74_INTERNAL_133b9422_38_flash_fwd_hdim128_bf16_softcap_sm80_cu_cf07d2ef_30514cuda3std3__45__cpo6cbeginE - _ZN74_INTERNAL_133b9422_38_flash_fwd_hdim128_bf16_softcap_sm80_cu_cf07d2ef_30514cute1_E)
_ZN74_INTERNAL_133b9422_38_flash_fwd_hdim128_bf16_softcap_sm80_cu_cf07d2ef_30514cute1_E:
	.zero		1
	.type		_ZN74_INTERNAL_133b9422_38_flash_fwd_hdim128_bf16_softcap_sm80_cu_cf07d2ef_30514cuda3std3__45__cpo6cbeginE,@object
	.size		_ZN74_INTERNAL_133b9422_38_flash_fwd_hdim128_bf16_softcap_sm80_cu_cf07d2ef_30514cuda3std3__45__cpo6cbeginE,(_ZN74_INTERNAL_133b9422_38_flash_fwd_hdim128_bf16_softcap_sm80_cu_cf07d2ef_30514cuda3std3__48in_placeE - _ZN74_INTERNAL_133b9422_38_flash_fwd_hdim128_bf16_softcap_sm80_cu_cf07d2ef_30514cuda3std3__45__cpo6cbeginE)
_ZN74_INTERNAL_133b9422_38_flash_fwd_hdim128_bf16_softcap_sm80_cu_cf07d2ef_30514cuda3std3__45__cpo6cbeginE:
	.zero		1
	.type		_ZN74_INTERNAL_133b9422_38_flash_fwd_hdim128_bf16_softcap_sm80_cu_cf07d2ef_30514cuda3std3__48in_placeE,@object
	.size		_ZN74_INTERNAL_133b9422_38_flash_fwd_hdim128_bf16_softcap_sm80_cu_cf07d2ef_30514cuda3std3__48in_placeE,(_ZN74_INTERNAL_133b9422_38_flash_fwd_hdim128_bf16_softcap_sm80_cu_cf07d2ef_30514cuda3std6ranges3__45__cpo9iter_moveE - _ZN74_INTERNAL_133b9422_38_flash_fwd_hdim128_bf16_softcap_sm80_cu_cf07d2ef_30514cuda3std3__48in_placeE)
_ZN74_INTERNAL_133b9422_38_flash_fwd_hdim128_bf16_softcap_sm80_cu_cf07d2ef_30514cuda3std3__48in_placeE:
	.zero		1
	.type		_ZN74_INTERNAL_133b9422_38_flash_fwd_hdim128_bf16_softcap_sm80_cu_cf07d2ef_30514cuda3std6ranges3__45__cpo9iter_moveE,@object
	.size		_ZN74_INTERNAL_133b9422_38_flash_fwd_hdim128_bf16_softcap_sm80_cu_cf07d2ef_30514cuda3std6ranges3__45__cpo9iter_moveE,(_ZN74_INTERNAL_133b9422_38_flash_fwd_hdim128_bf16_softcap_sm80_cu_cf07d2ef_30514cuda3std3__45__cpo5beginE - _ZN74_INTERNAL_133b9422_38_flash_fwd_hdim128_bf16_softcap_sm80_cu_cf07d2ef_30514cuda3std6ranges3__45__cpo9iter_moveE)
_ZN74_INTERNAL_133b9422_38_flash_fwd_hdim128_bf16_softcap_sm80_cu_cf07d2ef_30514cuda3std6ranges3__45__cpo9iter_moveE:
	.zero		1
	.type		_ZN74_INTERNAL_133b9422_38_flash_fwd_hdim128_bf16_softcap_sm80_cu_cf07d2ef_30514cuda3std3__45__cpo5beginE,@object
	.size		_ZN74_INTERNAL_133b9422_38_flash_fwd_hdim128_bf16_softcap_sm80_cu_cf07d2ef_30514cuda3std3__45__cpo5beginE,(_ZN74_INTERNAL_133b9422_38_flash_fwd_hdim128_bf16_softcap_sm80_cu_cf07d2ef_30514cuda3std3__476_GLOBAL__N__133b9422_38_flash_fwd_hdim128_bf16_softcap_sm80_cu_cf07d2ef_30516ignoreE - _ZN74_INTERNAL_133b9422_38_flash_fwd_hdim128_bf16_softcap_sm80_cu_cf07d2ef_30514cuda3std3__45__cpo5beginE)
_ZN74_INTERNAL_133b9422_38_flash_fwd_hdim128_bf16_softcap_sm80_cu_cf07d2ef_30514cuda3std3__45__cpo5beginE:
	.zero		1
	.type		_ZN74_INTERNAL_133b9422_38_flash_fwd_hdim128_bf16_softcap_sm80_cu_cf07d2ef_30514cuda3std3__476_GLOBAL__N__133b9422_38_flash_fwd_hdim128_bf16_softcap_sm80_cu_cf07d2ef_30516ignoreE,@object
	.size		_ZN74_INTERNAL_133b9422_38_flash_fwd_hdim128_bf16_softcap_sm80_cu_cf07d2ef_30514cuda3std3__476_GLOBAL__N__133b9422_38_flash_fwd_hdim128_bf16_softcap_sm80_cu_cf07d2ef_30516ignoreE,(_ZN74_INTERNAL_133b9422_38_flash_fwd_hdim128_bf16_softcap_sm80_cu_cf07d2ef_30514cute7productE - _ZN74_INTERNAL_133b9422_38_flash_fwd_hdim128_bf16_softcap_sm80_cu_cf07d2ef_30514cuda3std3__476_GLOBAL__N__133b9422_38_flash_fwd_hdim128_bf16_softcap_sm80_cu_cf07d2ef_30516ignoreE)
_ZN74_INTERNAL_133b9422_38_flash_fwd_hdim128_bf16_softcap_sm80_cu_cf07d2ef_30514cuda3std3__476_GLOBAL__N__133b9422_38_flash_fwd_hdim128_bf16_softcap_sm80_cu_cf07d2ef_30516ignoreE:
	.zero		1
	.type		_ZN74_INTERNAL_133b9422_38_flash_fwd_hdim128_bf16_softcap_sm80_cu_cf07d2ef_30514cute7productE,@object
	.size		_ZN74_INTERNAL_133b9422_38_flash_fwd_hdim128_bf16_softcap_sm80_cu_cf07d2ef_30514cute7productE,(_ZN74_INTERNAL_133b9422_38_flash_fwd_hdim128_bf16_softcap_sm80_cu_cf07d2ef_30514cuda3std3__45__cpo3endE - _ZN74_INTERNAL_133b9422_38_flash_fwd_hdim128_bf16_softcap_sm80_cu_cf07d2ef_30514cute7productE)
_ZN74_INTERNAL_133b9422_38_flash_fwd_hdim128_bf16_softcap_sm80_cu_cf07d2ef_30514cute7productE:
	.zero		1
	.type		_ZN74_INTERNAL_133b9422_38_flash_fwd_hdim128_bf16_softcap_sm80_cu_cf07d2ef_30514cuda3std3__45__cpo3endE,@object
	.size		_ZN74_INTERNAL_133b9422_38_flash_fwd_hdim128_bf16_softcap_sm80_cu_cf07d2ef_30514cuda3std3__45__cpo3endE,(_ZN74_INTERNAL_133b9422_38_flash_fwd_hdim128_bf16_softcap_sm80_cu_cf07d2ef_30514cuda3std3__419piecewise_constructE - _ZN74_INTERNAL_133b9422_38_flash_fwd_hdim128_bf16_softcap_sm80_cu_cf07d2ef_30514cuda3std3__45__cpo3endE)
_ZN74_INTERNAL_133b9422_38_flash_fwd_hdim128_bf16_softcap_sm80_cu_cf07d2ef_30514cuda3std3__45__cpo3endE:
	.zero		1
	.type		_ZN74_INTERNAL_133b9422_38_flash_fwd_hdim128_bf16_softcap_sm80_cu_cf07d2ef_30514cuda3std3__419piecewise_constructE,@object
	.size		_ZN74_INTERNAL_133b9422_38_flash_fwd_hdim128_bf16_softcap_sm80_cu_cf07d2ef_30514cuda3std3__419piecewise_constructE,(_ZN74_INTERNAL_133b9422_38_flash_fwd_hdim128_bf16_softcap_sm80_cu_cf07d2ef_30514cuda3std3__45__cpo4cendE - _ZN74_INTERNAL_133b9422_38_flash_fwd_hdim128_bf16_softcap_sm80_cu_cf07d2ef_30514cuda3std3__419piecewise_constructE)
_ZN74_INTERNAL_133b9422_38_flash_fwd_hdim128_bf16_softcap_sm80_cu_cf07d2ef_30514cuda3std3__419piecewise_constructE:
	.zero		1
	.type		_ZN74_INTERNAL_133b9422_38_flash_fwd_hdim128_bf16_softcap_sm80_cu_cf07d2ef_30514cuda3std3__45__cpo4cendE,@object
	.size		_ZN74_INTERNAL_133b9422_38_flash_fwd_hdim128_bf16_softcap_sm80_cu_cf07d2ef_30514cuda3std3__45__cpo4cendE,(_ZN74_INTERNAL_133b9422_38_flash_fwd_hdim128_bf16_softcap_sm80_cu_cf07d2ef_30514cuda3std6ranges3__45__cpo4swapE - _ZN74_INTERNAL_133b9422_38_flash_fwd_hdim128_bf16_softcap_sm80_cu_cf07d2ef_30514cuda3std3__45__cpo4cendE)
_ZN74_INTERNAL_133b9422_38_flash_fwd_hdim128_bf16_softcap_sm80_cu_cf07d2ef_30514cuda3std3__45__cpo4cendE:
	.zero		1
	.type		_ZN74_INTERNAL_133b9422_38_flash_fwd_hdim128_bf16_softcap_sm80_cu_cf07d2ef_30514cuda3std6ranges3__45__cpo4swapE,@object
	.size		_ZN74_INTERNAL_133b9422_38_flash_fwd_hdim128_bf16_softcap_sm80_cu_cf07d2ef_30514cuda3std6ranges3__45__cpo4swapE,(.L_7 - _ZN74_INTERNAL_133b9422_38_flash_fwd_hdim128_bf16_softcap_sm80_cu_cf07d2ef_30514cuda3std6ranges3__45__cpo4swapE)
_ZN74_INTERNAL_133b9422_38_flash_fwd_hdim128_bf16_softcap_sm80_cu_cf07d2ef_30514cuda3std6ranges3__45__cpo4swapE:
	.zero		1
.L_7:


//--------------------- .nv.shared._ZN7cutlass13device_kernelIN5flash19enable_sm80_to_sm89INS1_16FlashAttnFwdSm80INS1_25CollectiveMainloopFwdSm80ILi8ELi1ELb1EN4cute5tupleIJNS5_1CILi128EEES8_S8_EEELi128ENS_10bfloat16_tEfNS_4arch4Sm80ELb0ELb0ELb1ELb1ELb0ELb0ELb1ELb0EEENS1_21CollectiveEpilogueFwdIS9_NS6_IJNS7_ILi1EEESF_SF_EEESA_SC_Li256ELb1ELb1ELb0ELb0EEENS1_19SingleTileSchedulerILb1ELb0ELb1ELi128EEEEEEEEEvNT_6ParamsE --------------------------
	.section	.nv.shared._ZN7cutlass13device_kernelIN5flash19enable_sm80_to_sm89INS1_16FlashAttnFwdSm80INS1_25CollectiveMainloopFwdSm80ILi8ELi1ELb1EN4cute5tupleIJNS5_1CILi128EEES8_S8_EEELi128ENS_10bfloat16_tEfNS_4arch4Sm80ELb0ELb0ELb1ELb1ELb0ELb0ELb1ELb0EEENS1_21CollectiveEpilogueFwdIS9_NS6_IJNS7_ILi1EEESF_SF_EEESA_SC_Li256ELb1ELb1ELb0ELb0EEENS1_19SingleTileSchedulerILb1ELb0ELb1ELi128EEEEEEEEEvNT_6ParamsE,"aw",@nobits
	.sectionflags	@""
	.align	16


//--------------------- .nv.shared._ZN7cutlass13device_kernelIN5flash19enable_sm80_to_sm89INS1_16FlashAttnFwdSm80INS1_25CollectiveMainloopFwdSm80ILi8ELi1ELb1EN4cute5tupleIJNS5_1CILi128EEES8_S8_EEELi128ENS_10bfloat16_tEfNS_4arch4Sm80ELb0ELb0ELb1ELb1ELb0ELb1ELb1ELb0EEENS1_21CollectiveEpilogueFwdIS9_NS6_IJNS7_ILi1EEESF_SF_EEESA_SC_Li256ELb1ELb1ELb0ELb0EEENS1_19SingleTileSchedulerILb1ELb0ELb1ELi128EEEEEEEEEvNT_6ParamsE --------------------------
	.section	.nv.shared._ZN7cutlass13device_kernelIN5flash19enable_sm80_to_sm89INS1_16FlashAttnFwdSm80INS1_25CollectiveMainloopFwdSm80ILi8ELi1ELb1EN4cute5tupleIJNS5_1CILi128EEES8_S8_EEELi128ENS_10bfloat16_tEfNS_4arch4Sm80ELb0ELb0ELb1ELb1ELb0ELb1ELb1ELb0EEENS1_21CollectiveEpilogueFwdIS9_NS6_IJNS7_ILi1EEESF_SF_EEESA_SC_Li256ELb1ELb1ELb0ELb0EEENS1_19SingleTileSchedulerILb1ELb0ELb1ELi128EEEEEEEEEvNT_6ParamsE,"aw",@nobits
	.sectionflags	@""
	.align	16


//--------------------- .nv.shared._ZN7cutlass13device_kernelIN5flash19enable_sm80_to_sm89INS1_16FlashAttnFwdSm80INS1_25CollectiveMainloopFwdSm80ILi8ELi1ELb1EN4cute5tupleIJNS5_1CILi128EEENS7_ILi96EEES8_EEELi128ENS_10bfloat16_tEfNS_4arch4Sm80ELb0ELb1ELb1ELb0ELb0ELb0ELb1ELb0EEENS1_21CollectiveEpilogueFwdINS6_IJS8_S8_S9_EEENS6_IJNS7_ILi1EEESH_SH_EEESB_SD_Li256ELb0ELb1ELb0ELb0EEENS1_19SingleTileSchedulerILb0ELb0ELb1ELi128EEEEEEEEEvNT_6ParamsE --------------------------
	.section	.nv.shared._ZN7cutlass13device_kernelIN5flash19enable_sm80_to_sm89INS1_16FlashAttnFwdSm80INS1_25CollectiveMainloopFwdSm80ILi8ELi1ELb1EN4cute5tupleIJNS5_1CILi128EEENS7_ILi96EEES8_EEELi128ENS_10bfloat16_tEfNS_4arch4Sm80ELb0ELb1ELb1ELb0ELb0ELb0ELb1ELb0EEENS1_21CollectiveEpilogueFwdINS6_IJS8_S8_S9_EEENS6_IJNS7_ILi1EEESH_SH_EEESB_SD_Li256ELb0ELb1ELb0ELb0EEENS1_19SingleTileSchedulerILb0ELb0ELb1ELi128EEEEEEEEEvNT_6ParamsE,"aw",@nobits
	.sectionflags	@""
	.align	16


//--------------------- .nv.shared._ZN7cutlass13device_kernelIN5flash19enable_sm80_to_sm89INS1_16FlashAttnFwdSm80INS1_25CollectiveMainloopFwdSm80ILi8ELi1ELb1EN4cute5tupleIJNS5_1CILi128EEENS7_ILi96EEES8_EEELi128ENS_10bfloat16_tEfNS_4arch4Sm80ELb0ELb1ELb1ELb1ELb0ELb0ELb1ELb0EEENS1_21CollectiveEpilogueFwdINS6_IJS8_S8_S9_EEENS6_IJNS7_ILi1EEESH_SH_EEESB_SD_Li256ELb1ELb1ELb0ELb0EEENS1_19SingleTileSchedulerILb1ELb0ELb1ELi128EEEEEEEEEvNT_6ParamsE --------------------------
	.section	.nv.shared._ZN7cutlass13device_kernelIN5flash19enable_sm80_to_sm89INS1_16FlashAttnFwdSm80INS1_25CollectiveMainloopFwdSm80ILi8ELi1ELb1EN4cute5tupleIJNS5_1CILi128EEENS7_ILi96EEES8_EEELi128ENS_10bfloat16_tEfNS_4arch4Sm80ELb0ELb1ELb1ELb1ELb0ELb0ELb1ELb0EEENS1_21CollectiveEpilogueFwdINS6_IJS8_S8_S9_EEENS6_IJNS7_ILi1EEESH_SH_EEESB_SD_Li256ELb1ELb1ELb0ELb0EEENS1_19SingleTileSchedulerILb1ELb0ELb1ELi128EEEEEEEEEvNT_6ParamsE,"aw",@nobits
	.sectionflags	@""
	.align	16


//--------------------- .nv.shared._ZN7cutlass13device_kernelIN5flash19enable_sm80_to_sm89INS1_16FlashAttnFwdSm80INS1_25CollectiveMainloopFwdSm80ILi8ELi1ELb1EN4cute5tupleIJNS5_1CILi128EEENS7_ILi96EEES8_EEELi128ENS_10bfloat16_tEfNS_4arch4Sm80ELb0ELb1ELb1ELb1ELb0ELb1ELb1ELb0EEENS1_21CollectiveEpilogueFwdINS6_IJS8_S8_S9_EEENS6_IJNS7_ILi1EEESH_SH_EEESB_SD_Li256ELb1ELb1ELb0ELb0EEENS1_19SingleTileSchedulerILb1ELb0ELb1ELi128EEEEEEEEEvNT_6ParamsE --------------------------
	.section	.nv.shared._ZN7cutlass13device_kernelIN5flash19enable_sm80_to_sm89INS1_16FlashAttnFwdSm80INS1_25CollectiveMainloopFwdSm80ILi8ELi1ELb1EN4cute5tupleIJNS5_1CILi128EEENS7_ILi96EEES8_EEELi128ENS_10bfloat16_tEfNS_4arch4Sm80ELb0ELb1ELb1ELb1ELb0ELb1ELb1ELb0EEENS1_21CollectiveEpilogueFwdINS6_IJS8_S8_S9_EEENS6_IJNS7_ILi1EEESH_SH_EEESB_SD_Li256ELb1ELb1ELb0ELb0EEENS1_19SingleTileSchedulerILb1ELb0ELb1ELi128EEEEEEEEEvNT_6ParamsE,"aw",@nobits
	.sectionflags	@""
	.align	16


//--------------------- .nv.shared._ZN7cutlass13device_kernelIN5flash19enable_sm80_to_sm89INS1_16FlashAttnFwdSm80INS1_25CollectiveMainloopFwdSm80ILi8ELi1ELb1EN4cute5tupleIJNS5_1CILi128EEES8_S8_EEELi128ENS_10bfloat16_tEfNS_4arch4Sm80ELb1ELb0ELb1ELb0ELb0ELb0ELb1ELb0EEENS1_21CollectiveEpilogueFwdIS9_NS6_IJNS7_ILi1EEESF_SF_EEESA_SC_Li256ELb0ELb1ELb0ELb0EEENS1_30DynamicPersistentTileSchedulerILi256ELi256ELb0ELb1ELb0EEEEEEEEEvNT_6ParamsE --------------------------
	.section	.nv.shared._ZN7cutlass13device_kernelIN5flash19enable_sm80_to_sm89INS1_16FlashAttnFwdSm80INS1_25CollectiveMainloopFwdSm80ILi8ELi1ELb1EN4cute5tupleIJNS5_1CILi128EEES8_S8_EEELi128ENS_10bfloat16_tEfNS_4arch4Sm80ELb1ELb0ELb1ELb0ELb0ELb0ELb1ELb0EEENS1_21CollectiveEpilogueFwdIS9_NS6_IJNS7_ILi1EEESF_SF_EEESA_SC_Li256ELb0ELb1ELb0ELb0EEENS1_30DynamicPersistentTileSchedulerILi256ELi256ELb0ELb1ELb0EEEEEEEEEvNT_6ParamsE,"aw",@nobits
	.sectionflags	@""
	.align	16


//--------------------- .nv.shared._ZN7cutlass13device_kernelIN5flash19enable_sm80_to_sm89INS1_16FlashAttnFwdSm80INS1_25CollectiveMainloopFwdSm80ILi8ELi1ELb1EN4cute5tupleIJNS5_1CILi128EEES8_S8_EEELi128ENS_10bfloat16_tEfNS_4arch4Sm80ELb1ELb0ELb1ELb1ELb0ELb0ELb1ELb0EEENS1_21CollectiveEpilogueFwdIS9_NS6_IJNS7_ILi1EEESF_SF_EEESA_SC_Li256ELb1ELb1ELb0ELb0EEENS1_19SingleTileSchedulerILb1ELb0ELb1ELi128EEEEEEEEEvNT_6ParamsE --------------------------
	.section	.nv.shared._ZN7cutlass13device_kernelIN5flash19enable_sm80_to_sm89INS1_16FlashAttnFwdSm80INS1_25CollectiveMainloopFwdSm80ILi8ELi1ELb1EN4cute5tupleIJNS5_1CILi128EEES8_S8_EEELi128ENS_10bfloat16_tEfNS_4arch4Sm80ELb1ELb0ELb1ELb1ELb0ELb0ELb1ELb0EEENS1_21CollectiveEpilogueFwdIS9_NS6_IJNS7_ILi1EEESF_SF_EEESA_SC_Li256ELb1ELb1ELb0ELb0EEENS1_19SingleTileSchedulerILb1ELb0ELb1ELi128EEEEEEEEEvNT_6ParamsE,"aw",@nobits
	.sectionflags	@""
	.align	16


//--------------------- .nv.shared._ZN7cutlass13device_kernelIN5flash19enable_sm80_to_sm89INS1_16FlashAttnFwdSm80INS1_25CollectiveMainloopFwdSm80ILi8ELi1ELb1EN4cute5tupleIJNS5_1CILi128EEES8_S8_EEELi128ENS_10bfloat16_tEfNS_4arch4Sm80ELb1ELb0ELb1ELb1ELb0ELb1ELb1ELb0EEENS1_21CollectiveEpilogueFwdIS9_NS6_IJNS7_ILi1EEESF_SF_EEESA_SC_Li256ELb1ELb1ELb0ELb0EEENS1_19SingleTileSchedulerILb1ELb0ELb1ELi128EEEEEEEEEvNT_6ParamsE --------------------------
	.section	.nv.shared._ZN7cutlass13device_kernelIN5flash19enable_sm80_to_sm89INS1_16FlashAttnFwdSm80INS1_25CollectiveMainloopFwdSm80ILi8ELi1ELb1EN4cute5tupleIJNS5_1CILi128EEES8_S8_EEELi128ENS_10bfloat16_tEfNS_4arch4Sm80ELb1ELb0ELb1ELb1ELb0ELb1ELb1ELb0EEENS1_21CollectiveEpilogueFwdIS9_NS6_IJNS7_ILi1EEESF_SF_EEESA_SC_Li256ELb1ELb1ELb0ELb0EEENS1_19SingleTileSchedulerILb1ELb0ELb1ELi128EEEEEEEEEvNT_6ParamsE,"aw",@nobits
	.sectionflags	@""
	.align	16


//--------------------- .nv.shared._ZN7cutlass13device_kernelIN5flash19enable_sm80_to_sm89INS1_16FlashAttnFwdSm80INS1_25CollectiveMainloopFwdSm80ILi4ELi1ELb0EN4cute5tupleIJNS5_1CILi128EEENS7_ILi64EEES8_EEELi128ENS_10bfloat16_tEfNS_4arch4Sm80ELb0ELb0ELb1ELb0ELb0ELb0ELb1ELb0EEENS1_21CollectiveEpilogueFwdINS6_IJS8_S8_S9_EEENS6_IJNS7_ILi1EEESH_SH_EEESB_SD_Li128ELb0ELb1ELb0ELb0EEENS1_19SingleTileSchedulerILb0ELb0ELb1ELi128EEEEEEEEEvNT_6ParamsE --------------------------
	.section	.nv.shared._ZN7cutlass13device_kernelIN5flash19enable_sm80_to_sm89INS1_16FlashAttnFwdSm80INS1_25CollectiveMainloopFwdSm80ILi4ELi1ELb0EN4cute5tupleIJNS5_1CILi128EEENS7_ILi64EEES8_EEELi128ENS_10bfloat16_tEfNS_4arch4Sm80ELb0ELb0ELb1ELb0ELb0ELb0ELb1ELb0EEENS1_21CollectiveEpilogueFwdINS6_IJS8_S8_S9_EEENS6_IJNS7_ILi1EEESH_SH_EEESB_SD_Li128ELb0ELb1ELb0ELb0EEENS1_19SingleTileSchedulerILb0ELb0ELb1ELi128EEEEEEEEEvNT_6ParamsE,"aw",@nobits
	.sectionflags	@""
	.align	16


//--------------------- .nv.shared._ZN7cutlass13device_kernelIN5flash19enable_sm80_to_sm89INS1_16FlashAttnFwdSm80INS1_25CollectiveMainloopFwdSm80ILi4ELi1ELb0EN4cute5tupleIJNS5_1CILi128EEENS7_ILi64EEES8_EEELi128ENS_10bfloat16_tEfNS_4arch4Sm80ELb0ELb0ELb1ELb1ELb0ELb0ELb1ELb0EEENS1_21CollectiveEpilogueFwdINS6_IJS8_S8_S9_EEENS6_IJNS7_ILi1EEESH_SH_EEESB_SD_Li128ELb1ELb1ELb0ELb0EEENS1_19SingleTileSchedulerILb1ELb0ELb1ELi128EEEEEEEEEvNT_6ParamsE --------------------------
	.section	.nv.shared._ZN7cutlass13device_kernelIN5flash19enable_sm80_to_sm89INS1_16FlashAttnFwdSm80INS1_25CollectiveMainloopFwdSm80ILi4ELi1ELb0EN4cute5tupleIJNS5_1CILi128EEENS7_ILi64EEES8_EEELi128ENS_10bfloat16_tEfNS_4arch4Sm80ELb0ELb0ELb1ELb1ELb0ELb0ELb1ELb0EEENS1_21CollectiveEpilogueFwdINS6_IJS8_S8_S9_EEENS6_IJNS7_ILi1EEESH_SH_EEESB_SD_Li128ELb1ELb1ELb0ELb0EEENS1_19SingleTileSchedulerILb1ELb0ELb1ELi128EEEEEEEEEvNT_6ParamsE,"aw",@nobits
	.sectionflags	@""
	.align	16


//--------------------- .nv.shared._ZN7cutlass13device_kernelIN5flash19enable_sm80_to_sm89INS1_16FlashAttnFwdSm80INS1_25CollectiveMainloopFwdSm80ILi4ELi1ELb0EN4cute5tupleIJNS5_1CILi128EEENS7_ILi64EEES8_EEELi128ENS_10bfloat16_tEfNS_4arch4Sm80ELb0ELb0ELb1ELb1ELb0ELb1ELb1ELb0EEENS1_21CollectiveEpilogueFwdINS6_IJS8_S8_S9_EEENS6_IJNS7_ILi1EEESH_SH_EEESB_SD_Li128ELb1ELb1ELb0ELb0EEENS1_19SingleTileSchedulerILb1ELb0ELb1ELi128EEEEEEEEEvNT_6ParamsE --------------------------
	.section	.nv.shared._ZN7cutlass13device_kernelIN5flash19enable_sm80_to_sm89INS1_16FlashAttnFwdSm80INS1_25CollectiveMainloopFwdSm80ILi4ELi1ELb0EN4cute5tupleIJNS5_1CILi128EEENS7_ILi64EEES8_EEELi128ENS_10bfloat16_tEfNS_4arch4Sm80ELb0ELb0ELb1ELb1ELb0ELb1ELb1ELb0EEENS1_21CollectiveEpilogueFwdINS6_IJS8_S8_S9_EEENS6_IJNS7_ILi1EEESH_SH_EEESB_SD_Li128ELb1ELb1ELb0ELb0EEENS1_19SingleTileSchedulerILb1ELb0ELb1ELi128EEEEEEEEEvNT_6ParamsE,"aw",@nobits
	.sectionflags	@""
	.align	16


//--------------------- .nv.shared._ZN7cutlass13device_kernelIN5flash19enable_sm80_to_sm89INS1_16FlashAttnFwdSm80INS1_25CollectiveMainloopFwdSm80ILi4ELi1ELb0EN4cute5tupleIJNS5_1CILi128EEENS7_ILi48EEES8_EEELi128ENS_10bfloat16_tEfNS_4arch4Sm80ELb0ELb1ELb1ELb0ELb0ELb0ELb1ELb0EEENS1_21CollectiveEpilogueFwdINS6_IJS8_S8_S9_EEENS6_IJNS7_ILi1EEESH_SH_EEESB_SD_Li128ELb0ELb1ELb0ELb0EEENS1_19SingleTileSchedulerILb0ELb0ELb1ELi128EEEEEEEEEvNT_6ParamsE --------------------------
	.section	.nv.shared._ZN7cutlass13device_kernelIN5flash19enable_sm80_to_sm89INS1_16FlashAttnFwdSm80INS1_25CollectiveMainloopFwdSm80ILi4ELi1ELb0EN4cute5tupleIJNS5_1CILi128EEENS7_ILi48EEES8_EEELi128ENS_10bfloat16_tEfNS_4arch4Sm80ELb0ELb1ELb1ELb0ELb0ELb0ELb1ELb0EEENS1_21CollectiveEpilogueFwdINS6_IJS8_S8_S9_EEENS6_IJNS7_ILi1EEESH_SH_EEESB_SD_Li128ELb0ELb1ELb0ELb0EEENS1_19SingleTileSchedulerILb0ELb0ELb1ELi128EEEEEEEEEvNT_6ParamsE,"aw",@nobits
	.sectionflags	@""
	.align	16


//--------------------- .nv.shared._ZN7cutlass13device_kernelIN5flash19enable_sm80_to_sm89INS1_16FlashAttnFwdSm80INS1_25CollectiveMainloopFwdSm80ILi4ELi1ELb0EN4cute5tupleIJNS5_1CILi128EEENS7_ILi48EEES8_EEELi128ENS_10bfloat16_tEfNS_4arch4Sm80ELb0ELb1ELb1ELb1ELb0ELb0ELb1ELb0EEENS1_21CollectiveEpilogueFwdINS6_IJS8_S8_S9_EEENS6_IJNS7_ILi1EEESH_SH_EEESB_SD_Li128ELb1ELb1ELb0ELb0EEENS1_19SingleTileSchedulerILb1ELb0ELb1ELi128EEEEEEEEEvNT_6ParamsE --------------------------
	.section	.nv.shared._ZN7cutlass13device_kernelIN5flash19enable_sm80_to_sm89INS1_16FlashAttnFwdSm80INS1_25CollectiveMainloopFwdSm80ILi4ELi1ELb0EN4cute5tupleIJNS5_1CILi128EEENS7_ILi48EEES8_EEELi128ENS_10bfloat16_tEfNS_4arch4Sm80ELb0ELb1ELb1ELb1ELb0ELb0ELb1ELb0EEENS1_21CollectiveEpilogueFwdINS6_IJS8_S8_S9_EEENS6_IJNS7_ILi1EEESH_SH_EEESB_SD_Li128ELb1ELb1ELb0ELb0EEENS1_19SingleTileSchedulerILb1ELb0ELb1ELi128EEEEEEEEEvNT_6ParamsE,"aw",@nobits
	.sectionflags	@""
	.align	16


//--------------------- .nv.shared._ZN7cutlass13device_kernelIN5flash19enable_sm80_to_sm89INS1_16FlashAttnFwdSm80INS1_25CollectiveMainloopFwdSm80ILi4ELi1ELb0EN4cute5tupleIJNS5_1CILi128EEENS7_ILi48EEES8_EEELi128ENS_10bfloat16_tEfNS_4arch4Sm80ELb0ELb1ELb1ELb1ELb0ELb1ELb1ELb0EEENS1_21CollectiveEpilogueFwdINS6_IJS8_S8_S9_EEENS6_IJNS7_ILi1EEESH_SH_EEESB_SD_Li128ELb1ELb1ELb0ELb0EEENS1_19SingleTileSchedulerILb1ELb0ELb1ELi128EEEEEEEEEvNT_6ParamsE --------------------------
	.section	.nv.shared._ZN7cutlass13device_kernelIN5flash19enable_sm80_to_sm89INS1_16FlashAttnFwdSm80INS1_25CollectiveMainloopFwdSm80ILi4ELi1ELb0EN4cute5tupleIJNS5_1CILi128EEENS7_ILi48EEES8_EEELi128ENS_10bfloat16_tEfNS_4arch4Sm80ELb0ELb1ELb1ELb1ELb0ELb1ELb1ELb0EEENS1_21CollectiveEpilogueFwdINS6_IJS8_S8_S9_EEENS6_IJNS7_ILi1EEESH_SH_EEESB_SD_Li128ELb1ELb1ELb0ELb0EEENS1_19SingleTileSchedulerILb1ELb0ELb1ELi128EEEEEEEEEvNT_6ParamsE,"aw",@nobits
	.sectionflags	@""
	.align	16


//--------------------- .nv.shared._ZN7cutlass13device_kernelIN5flash19enable_sm80_to_sm89INS1_16FlashAttnFwdSm80INS1_25CollectiveMainloopFwdSm80ILi4ELi1ELb0EN4cute5tupleIJNS5_1CILi128EEENS7_ILi64EEES8_EEELi128ENS_10bfloat16_tEfNS_4arch4Sm80ELb1ELb0ELb1ELb0ELb0ELb0ELb1ELb0EEENS1_21CollectiveEpilogueFwdINS6_IJS8_S8_S9_EEENS6_IJNS7_ILi1EEESH_SH_EEESB_SD_Li128ELb0ELb1ELb0ELb0EEENS1_30DynamicPersistentTileSchedulerILi128ELi128ELb0ELb1ELb0EEEEEEEEEvNT_6ParamsE --------------------------
	.section	.nv.shared._ZN7cutlass13device_kernelIN5flash19enable_sm80_to_sm89INS1_16FlashAttnFwdSm80INS1_25CollectiveMainloopFwdSm80ILi4ELi1ELb0EN4cute5tupleIJNS5_1CILi128EEENS7_ILi64EEES8_EEELi128ENS_10bfloat16_tEfNS_4arch4Sm80ELb1ELb0ELb1ELb0ELb0ELb0ELb1ELb0EEENS1_21CollectiveEpilogueFwdINS6_IJS8_S8_S9_EEENS6_IJNS7_ILi1EEESH_SH_EEESB_SD_Li128ELb0ELb1ELb0ELb0EEENS1_30DynamicPersistentTileSchedulerILi128ELi128ELb0ELb1ELb0EEEEEEEEEvNT_6ParamsE,"aw",@nobits
	.sectionflags	@""
	.align	16


//--------------------- .nv.shared._ZN7cutlass13device_kernelIN5flash19enable_sm80_to_sm89INS1_16FlashAttnFwdSm80INS1_25CollectiveMainloopFwdSm80ILi4ELi1ELb0EN4cute5tupleIJNS5_1CILi128EEENS7_ILi64EEES8_EEELi128ENS_10bfloat16_tEfNS_4arch4Sm80ELb1ELb0ELb1ELb1ELb0ELb0ELb1ELb0EEENS1_21CollectiveEpilogueFwdINS6_IJS8_S8_S9_EEENS6_IJNS7_ILi1EEESH_SH_EEESB_SD_Li128ELb1ELb1ELb0ELb0EEENS1_19SingleTileSchedulerILb1ELb0ELb1ELi128EEEEEEEEEvNT_6ParamsE --------------------------
	.section	.nv.shared._ZN7cutlass13device_kernelIN5flash19enable_sm80_to_sm89INS1_16FlashAttnFwdSm80INS1_25CollectiveMainloopFwdSm80ILi4ELi1ELb0EN4cute5tupleIJNS5_1CILi128EEENS7_ILi64EEES8_EEELi128ENS_10bfloat16_tEfNS_4arch4Sm80ELb1ELb0ELb1ELb1ELb0ELb0ELb1ELb0EEENS1_21CollectiveEpilogueFwdINS6_IJS8_S8_S9_EEENS6_IJNS7_ILi1EEESH_SH_EEESB_SD_Li128ELb1ELb1ELb0ELb0EEENS1_19SingleTileSchedulerILb1ELb0ELb1ELi128EEEEEEEEEvNT_6ParamsE,"aw",@nobits
	.sectionflags	@""
	.align	16


//--------------------- .nv.shared._ZN7cutlass13device_kernelIN5flash19enable_sm80_to_sm89INS1_16FlashAttnFwdSm80INS1_25CollectiveMainloopFwdSm80ILi4ELi1ELb0EN4cute5tupleIJNS5_1CILi128EEENS7_ILi64EEES8_EEELi128ENS_10bfloat16_tEfNS_4arch4Sm80ELb1ELb0ELb1ELb1ELb0ELb1ELb1ELb0EEENS1_21CollectiveEpilogueFwdINS6_IJS8_S8_S9_EEENS6_IJNS7_ILi1EEESH_SH_EEESB_SD_Li128ELb1ELb1ELb0ELb0EEENS1_19SingleTileSchedulerILb1ELb0ELb1ELi128EEEEEEEEEvNT_6ParamsE --------------------------
	.section	.nv.shared._ZN7cutlass13device_kernelIN5flash19enable_sm80_to_sm89INS1_16FlashAttnFwdSm80INS1_25CollectiveMainloopFwdSm80ILi4ELi1ELb0EN4cute5tupleIJNS5_1CILi128EEENS7_ILi64EEES8_EEELi128ENS_10bfloat16_tEfNS_4arch4Sm80ELb1ELb0ELb1ELb1ELb0ELb1ELb1ELb0EEENS1_21CollectiveEpilogueFwdINS6_IJS8_S8_S9_EEENS6_IJNS7_ILi1EEESH_SH_EEESB_SD_Li128ELb1ELb1ELb0ELb0EEENS1_19SingleTileSchedulerILb1ELb0ELb1ELi128EEEEEEEEEvNT_6ParamsE,"aw",@nobits
	.sectionflags	@""
	.align	16
